	.target	sm_80

	.elftype	@"ET_EXEC"


//--------------------- .note.nv.tkinfo           --------------------------
	.section	.note.nv.tkinfo,"",@"SHT_NOTE"
	.sectionflags	@"SHF_NOTE_NV_TKINFO"
	.tkinfo
        /*0018*/ 	.word	0x00000002
        /*0030*/ 	.string	""
        /*0030*/ 	.string	"ptxas"
        /*0030*/ 	.string	"Cuda compilation tools, release 13.0, V13.0.88"
        /*0030*/ 	.string	"Build cuda_13.0.r13.0/compiler.36424714_0"
        /*0030*/ 	.string	"-arch sm_80 -m 64 "



//--------------------- .note.nv.cuinfo           --------------------------
	.section	.note.nv.cuinfo,"",@"SHT_NOTE"
	.sectionflags	@"SHF_NOTE_NV_CUINFO"
        /*0018*/ 	.short	0x0002
        /*001a*/ 	.short	0x0050
        /*001c*/ 	.short	0x0082
	.zero		2


//--------------------- .nv.info                  --------------------------
	.section	.nv.info,"",@"SHT_CUDA_INFO"
	.align	4


	//----- nvinfo : EIATTR_REGCOUNT
	.align		4
        /*0000*/ 	.byte	0x04, 0x2f
        /*0002*/ 	.short	(.L_12 - .L_11)
	.align		4
.L_11:
        /*0004*/ 	.word	index@(_ZN7cutlass13device_kernelIN5flash19enable_sm80_to_sm89INS1_16FlashAttnFwdSm80INS1_25CollectiveMainloopFwdSm80ILi8ELi1ELb0EN4cute5tupleIJNS5_1CILi128EEENS7_ILi48EEENS7_ILi256EEEEEELi256ENS_6half_tEfNS_4arch4Sm80ELb1ELb0ELb0ELb1ELb1ELb1ELb1ELb1EEENS1_21CollectiveEpilogueFwdINS6_IJS8_SA_S9_EEENS6_IJNS7_ILi1EEESI_SI_EEESC_SE_Li256ELb1ELb1ELb1ELb0EEENS1_36VarlenDynamicPersistentTileSchedulerILi128ELi48ELi256ELi256ELb1ELb1ELb0ELb1ELb1ELb1EEEEEEEEEvNT_6ParamsE)
        /*0008*/ 	.word	0x000000ff


	//----- nvinfo : EIATTR_FRAME_SIZE
	.align		4
.L_12:
        /*000c*/ 	.byte	0x04, 0x11
        /*000e*/ 	.short	(.L_14 - .L_13)
	.align		4
.L_13:
        /*0010*/ 	.word	index@($__internal_105_$__cuda_sm70_votesync_ballot)
        /*0014*/ 	.word	0x00000000


	//----- nvinfo : EIATTR_FRAME_SIZE
	.align		4
.L_14:
        /*0018*/ 	.byte	0x04, 0x11
        /*001a*/ 	.short	(.L_16 - .L_15)
	.align		4
.L_15:
        /*001c*/ 	.word	index@($__internal_104_$__cuda_sm70_shflsync_up_p)
        /*0020*/ 	.word	0x00000000


	//----- nvinfo : EIATTR_FRAME_SIZE
	.align		4
.L_16:
        /*0024*/ 	.byte	0x04, 0x11
        /*0026*/ 	.short	(.L_18 - .L_17)
	.align		4
.L_17:
        /*0028*/ 	.word	index@($__internal_103_$__cuda_sm70_shflsync_idx_p)
        /*002c*/ 	.word	0x00000000


	//----- nvinfo : EIATTR_FRAME_SIZE
	.align		4
.L_18:
        /*0030*/ 	.byte	0x04, 0x11
        /*0032*/ 	.short	(.L_20 - .L_19)
	.align		4
.L_19:
        /*0034*/ 	.word	index@($__internal_102_$__cuda_sm70_shflsync_bfly_p)
        /*0038*/ 	.word	0x00000000


	//----- nvinfo : EIATTR_FRAME_SIZE
	.align		4
.L_20:
        /*003c*/ 	.byte	0x04, 0x11
        /*003e*/ 	.short	(.L_22 - .L_21)
	.align		4
.L_21:
        /*0040*/ 	.word	index@(_ZN7cutlass13device_kernelIN5flash19enable_sm80_to_sm89INS1_16FlashAttnFwdSm80INS1_25CollectiveMainloopFwdSm80ILi8ELi1ELb0EN4cute5tupleIJNS5_1CILi128EEENS7_ILi48EEENS7_ILi256EEEEEELi256ENS_6half_tEfNS_4arch4Sm80ELb1ELb0ELb0ELb1ELb1ELb1ELb1ELb1EEENS1_21CollectiveEpilogueFwdINS6_IJS8_SA_S9_EEENS6_IJNS7_ILi1EEESI_SI_EEESC_SE_Li256ELb1ELb1ELb1ELb0EEENS1_36VarlenDynamicPersistentTileSchedulerILi128ELi48ELi256ELi256ELb1ELb1ELb0ELb1ELb1ELb1EEEEEEEEEvNT_6ParamsE)
        /*0044*/ 	.word	0x00000198


	//----- nvinfo : EIATTR_REGCOUNT
	.align		4
.L_22:
        /*0048*/ 	.byte	0x04, 0x2f
        /*004a*/ 	.short	(.L_24 - .L_23)
	.align		4
.L_23:
        /*004c*/ 	.word	index@(_ZN7cutlass13device_kernelIN5flash19enable_sm80_to_sm89INS1_16FlashAttnFwdSm80INS1_25CollectiveMainloopFwdSm80ILi8ELi1ELb0EN4cute5tupleIJNS5_1CILi128EEENS7_ILi64EEENS7_ILi256EEEEEELi256ENS_6half_tEfNS_4arch4Sm80ELb1ELb0ELb0ELb1ELb1ELb0ELb1ELb1EEENS1_21CollectiveEpilogueFwdINS6_IJS8_SA_S9_EEENS6_IJNS7_ILi1EEESI_SI_EEESC_SE_Li256ELb1ELb1ELb1ELb0EEENS1_36VarlenDynamicPersistentTileSchedulerILi128ELi64ELi256ELi256ELb1ELb1ELb0ELb1ELb1ELb1EEEEEEEEEvNT_6ParamsE)
        /*0050*/ 	.word	0x000000ff


	//----- nvinfo : EIATTR_FRAME_SIZE
	.align		4
.L_24:
        /*0054*/ 	.byte	0x04, 0x11
        /*0056*/ 	.short	(.L_26 - .L_25)
	.align		4
.L_25:
        /*0058*/ 	.word	index@($__internal_101_$__cuda_sm70_votesync_ballot)
        /*005c*/ 	.word	0x00000000


	//----- nvinfo : EIATTR_FRAME_SIZE
	.align		4
.L_26:
        /*0060*/ 	.byte	0x04, 0x11
        /*0062*/ 	.short	(.L_28 - .L_27)
	.align		4
.L_27:
        /*0064*/ 	.word	index@($__internal_100_$__cuda_sm70_shflsync_up_p)
        /*0068*/ 	.word	0x00000000


	//----- nvinfo : EIATTR_FRAME_SIZE
	.align		4
.L_28:
        /*006c*/ 	.byte	0x04, 0x11
        /*006e*/ 	.short	(.L_30 - .L_29)
	.align		4
.L_29:
        /*0070*/ 	.word	index@($__internal_99_$__cuda_sm70_shflsync_idx_p)
        /*0074*/ 	.word	0x00000000


	//----- nvinfo : EIATTR_FRAME_SIZE
	.align		4
.L_30:
        /*0078*/ 	.byte	0x04, 0x11
        /*007a*/ 	.short	(.L_32 - .L_31)
	.align		4
.L_31:
        /*007c*/ 	.word	index@($__internal_98_$__cuda_sm70_shflsync_bfly_p)
        /*0080*/ 	.word	0x00000000


	//----- nvinfo : EIATTR_FRAME_SIZE
	.align		4
.L_32:
        /*0084*/ 	.byte	0x04, 0x11
        /*0086*/ 	.short	(.L_34 - .L_33)
	.align		4
.L_33:
        /*0088*/ 	.word	index@(_ZN7cutlass13device_kernelIN5flash19enable_sm80_to_sm89INS1_16FlashAttnFwdSm80INS1_25CollectiveMainloopFwdSm80ILi8ELi1ELb0EN4cute5tupleIJNS5_1CILi128EEENS7_ILi64EEENS7_ILi256EEEEEELi256ENS_6half_tEfNS_4arch4Sm80ELb1ELb0ELb0ELb1ELb1ELb0ELb1ELb1EEENS1_21CollectiveEpilogueFwdINS6_IJS8_SA_S9_EEENS6_IJNS7_ILi1EEESI_SI_EEESC_SE_Li256ELb1ELb1ELb1ELb0EEENS1_36VarlenDynamicPersistentTileSchedulerILi128ELi64ELi256ELi256ELb1ELb1ELb0ELb1ELb1ELb1EEEEEEEEEvNT_6ParamsE)
        /*008c*/ 	.word	0x00000038


	//----- nvinfo : EIATTR_REGCOUNT
	.align		4
.L_34:
        /*0090*/ 	.byte	0x04, 0x2f
        /*0092*/ 	.short	(.L_36 - .L_35)
	.align		4
.L_35:
        /*0094*/ 	.word	index@(_ZN7cutlass13device_kernelIN5flash19enable_sm80_to_sm89INS1_16FlashAttnFwdSm80INS1_25CollectiveMainloopFwdSm80ILi8ELi1ELb0EN4cute5tupleIJNS5_1CILi128EEENS7_ILi96EEENS7_ILi256EEEEEELi256ENS_6half_tEfNS_4arch4Sm80ELb1ELb0ELb0ELb0ELb1ELb0ELb1ELb1EEENS1_21CollectiveEpilogueFwdINS6_IJS8_SA_S9_EEENS6_IJNS7_ILi1EEESI_SI_EEESC_SE_Li256ELb0ELb1ELb1ELb0EEENS1_30DynamicPersistentTileSchedulerILi256ELi256ELb1ELb1ELb0EEEEEEEEEvNT_6ParamsE)
        /*0098*/ 	.word	0x000000ff


	//----- nvinfo : EIATTR_FRAME_SIZE
	.align		4
.L_36:
        /*009c*/ 	.byte	0x04, 0x11
        /*009e*/ 	.short	(.L_38 - .L_37)
	.align		4
.L_37:
        /*00a0*/ 	.word	index@($__internal_97_$__cuda_sm70_shflsync_idx_p)
        /*00a4*/ 	.word	0x00000000


	//----- nvinfo : EIATTR_FRAME_SIZE
	.align		4
.L_38:
        /*00a8*/ 	.byte	0x04, 0x11
        /*00aa*/ 	.short	(.L_40 - .L_39)
	.align		4
.L_39:
        /*00ac*/ 	.word	index@($__internal_96_$__cuda_sm70_shflsync_bfly_p)
        /*00b0*/ 	.word	0x00000000


	//----- nvinfo : EIATTR_FRAME_SIZE
	.align		4
.L_40:
        /*00b4*/ 	.byte	0x04, 0x11
        /*00b6*/ 	.short	(.L_42 - .L_41)
	.align		4
.L_41:
        /*00b8*/ 	.word	index@(_ZN7cutlass13device_kernelIN5flash19enable_sm80_to_sm89INS1_16FlashAttnFwdSm80INS1_25CollectiveMainloopFwdSm80ILi8ELi1ELb0EN4cute5tupleIJNS5_1CILi128EEENS7_ILi96EEENS7_ILi256EEEEEELi256ENS_6half_tEfNS_4arch4Sm80ELb1ELb0ELb0ELb0ELb1ELb0ELb1ELb1EEENS1_21CollectiveEpilogueFwdINS6_IJS8_SA_S9_EEENS6_IJNS7_ILi1EEESI_SI_EEESC_SE_Li256ELb0ELb1ELb1ELb0EEENS1_30DynamicPersistentTileSchedulerILi256ELi256ELb1ELb1ELb0EEEEEEEEEvNT_6ParamsE)
        /*00bc*/ 	.word	0x00000198


	//----- nvinfo : EIATTR_REGCOUNT
	.align		4
.L_42:
        /*00c0*/ 	.byte	0x04, 0x2f
        /*00c2*/ 	.short	(.L_44 - .L_43)
	.align		4
.L_43:
        /*00c4*/ 	.word	index@(_ZN7cutlass13device_kernelIN5flash19enable_sm80_to_sm89INS1_16FlashAttnFwdSm80INS1_25CollectiveMainloopFwdSm80ILi8ELi1ELb0EN4cute5tupleIJNS5_1CILi128EEENS7_ILi48EEENS7_ILi256EEEEEELi256ENS_6half_tEfNS_4arch4Sm80ELb0ELb1ELb0ELb1ELb1ELb1ELb1ELb1EEENS1_21CollectiveEpilogueFwdINS6_IJS8_SA_S9_EEENS6_IJNS7_ILi1EEESI_SI_EEESC_SE_Li256ELb1ELb1ELb1ELb0EEENS1_36VarlenDynamicPersistentTileSchedulerILi128ELi48ELi256ELi256ELb1ELb1ELb0ELb1ELb0ELb1EEEEEEEEEvNT_6ParamsE)
        /*00c8*/ 	.word	0x000000ff


	//----- nvinfo : EIATTR_FRAME_SIZE
	.align		4
.L_44:
        /*00cc*/ 	.byte	0x04, 0x11
        /*00ce*/ 	.short	(.L_46 - .L_45)
	.align		4
.L_45:
        /*00d0*/ 	.word	index@($__internal_95_$__cuda_sm70_votesync_ballot)
        /*00d4*/ 	.word	0x00000000


	//----- nvinfo : EIATTR_FRAME_SIZE
	.align		4
.L_46:
        /*00d8*/ 	.byte	0x04, 0x11
        /*00da*/ 	.short	(.L_48 - .L_47)
	.align		4
.L_47:
        /*00dc*/ 	.word	index@($__internal_94_$__cuda_sm70_shflsync_up_p)
        /*00e0*/ 	.word	0x00000000


	//----- nvinfo : EIATTR_FRAME_SIZE
	.align		4
.L_48:
        /*00e4*/ 	.byte	0x04, 0x11
        /*00e6*/ 	.short	(.L_50 - .L_49)
	.align		4
.L_49:
        /*00e8*/ 	.word	index@($__internal_93_$__cuda_sm70_shflsync_idx_p)
        /*00ec*/ 	.word	0x00000000


	//----- nvinfo : EIATTR_FRAME_SIZE
	.align		4
.L_50:
        /*00f0*/ 	.byte	0x04, 0x11
        /*00f2*/ 	.short	(.L_52 - .L_51)
	.align		4
.L_51:
        /*00f4*/ 	.word	index@($__internal_92_$__cuda_sm70_shflsync_bfly_p)
        /*00f8*/ 	.word	0x00000000


	//----- nvinfo : EIATTR_FRAME_SIZE
	.align		4
.L_52:
        /*00fc*/ 	.byte	0x04, 0x11
        /*00fe*/ 	.short	(.L_54 - .L_53)
	.align		4
.L_53:
        /*0100*/ 	.word	index@($_ZN7cutlass13device_kernelIN5flash19enable_sm80_to_sm89INS1_16FlashAttnFwdSm80INS1_25CollectiveMainloopFwdSm80ILi8ELi1ELb0EN4cute5tupleIJNS5_1CILi128EEENS7_ILi48EEENS7_ILi256EEEEEELi256ENS_6half_tEfNS_4arch4Sm80ELb0ELb1ELb0ELb1ELb1ELb1ELb1ELb1EEENS1_21CollectiveEpilogueFwdINS6_IJS8_SA_S9_EEENS6_IJNS7_ILi1EEESI_SI_EEESC_SE_Li256ELb1ELb1ELb1ELb0EEENS1_36VarlenDynamicPersistentTileSchedulerILi128ELi48ELi256ELi256ELb1ELb1ELb0ELb1ELb0ELb1EEEEEEEEEvNT_6ParamsE$_ZZN5flash25CollectiveMainloopFwdSm80ILi8ELi1ELb0EN4cute5tupleIJNS1_1CILi128EEENS3_ILi48EEENS3_ILi256EEEEEELi256EN7cutlass6half_tEfNS8_4arch4Sm80ELb0ELb1ELb0ELb1ELb1ELb1ELb1ELb1EE3mmaINS_16FlashAttnFwdSm80ISC_NS_21CollectiveEpilogueFwdINS2_IJS4_S6_S5_EEENS2_IJNS3_ILi1EEESH_SH_EEES9_SB_Li256ELb1ELb1ELb1ELb0EEENS_36VarlenDynamicPersistentTileSchedulerILi128ELi48ELi256ELi256ELb1ELb1ELb0ELb1ELb0ELb1EEEE13SharedStorageENS1_6TensorINS1_11ArrayEngineIfLm128EEENS1_6LayoutINS2_IJNS2_IJNS3_ILi2EEESS_EEESH_NS3_ILi32EEEEEENS2_IJNS2_IJSH_SS_EEENS3_ILi0EEENS3_ILi4EEEEEEEEEENS_7SoftmaxILi2ELi0EEEEEbRKNSC_6ParamsERT0_RT1_iRKNS_16SeqlenInfoQKNewKILb1ELb1EEENS2_IJiiiiEEERT_ENKUlvE_clEv)
        /*0104*/ 	.word	0x00000000


	//----- nvinfo : EIATTR_FRAME_SIZE
	.align		4
.L_54:
        /*0108*/ 	.byte	0x04, 0x11
        /*010a*/ 	.short	(.L_56 - .L_55)
	.align		4
.L_55:
        /*010c*/ 	.word	index@(_ZN7cutlass13device_kernelIN5flash19enable_sm80_to_sm89INS1_16FlashAttnFwdSm80INS1_25CollectiveMainloopFwdSm80ILi8ELi1ELb0EN4cute5tupleIJNS5_1CILi128EEENS7_ILi48EEENS7_ILi256EEEEEELi256ENS_6half_tEfNS_4arch4Sm80ELb0ELb1ELb0ELb1ELb1ELb1ELb1ELb1EEENS1_21CollectiveEpilogueFwdINS6_IJS8_SA_S9_EEENS6_IJNS7_ILi1EEESI_SI_EEESC_SE_Li256ELb1ELb1ELb1ELb0EEENS1_36VarlenDynamicPersistentTileSchedulerILi128ELi48ELi256ELi256ELb1ELb1ELb0ELb1ELb0ELb1EEEEEEEEEvNT_6ParamsE)
        /*0110*/ 	.word	0x000001e8


	//----- nvinfo : EIATTR_REGCOUNT
	.align		4
.L_56:
        /*0114*/ 	.byte	0x04, 0x2f
        /*0116*/ 	.short	(.L_58 - .L_57)
	.align		4
.L_57:
        /*0118*/ 	.word	index@(_ZN7cutlass13device_kernelIN5flash19enable_sm80_to_sm89INS1_16FlashAttnFwdSm80INS1_25CollectiveMainloopFwdSm80ILi8ELi1ELb0EN4cute5tupleIJNS5_1CILi128EEENS7_ILi64EEENS7_ILi256EEEEEELi256ENS_6half_tEfNS_4arch4Sm80ELb0ELb1ELb0ELb1ELb1ELb0ELb1ELb1EEENS1_21CollectiveEpilogueFwdINS6_IJS8_SA_S9_EEENS6_IJNS7_ILi1EEESI_SI_EEESC_SE_Li256ELb1ELb1ELb1ELb0EEENS1_36VarlenDynamicPersistentTileSchedulerILi128ELi64ELi256ELi256ELb1ELb1ELb0ELb1ELb0ELb1EEEEEEEEEvNT_6ParamsE)
        /*011c*/ 	.word	0x000000ff


	//----- nvinfo : EIATTR_FRAME_SIZE
	.align		4
.L_58:
        /*0120*/ 	.byte	0x04, 0x11
        /*0122*/ 	.short	(.L_60 - .L_59)
	.align		4
.L_59:
        /*0124*/ 	.word	index@($__internal_91_$__cuda_sm70_votesync_ballot)
        /*0128*/ 	.word	0x00000000


	//----- nvinfo : EIATTR_FRAME_SIZE
	.align		4
.L_60:
        /*012c*/ 	.byte	0x04, 0x11
        /*012e*/ 	.short	(.L_62 - .L_61)
	.align		4
.L_61:
        /*0130*/ 	.word	index@($__internal_90_$__cuda_sm70_shflsync_up_p)
        /*0134*/ 	.word	0x00000000


	//----- nvinfo : EIATTR_FRAME_SIZE
	.align		4
.L_62:
        /*0138*/ 	.byte	0x04, 0x11
        /*013a*/ 	.short	(.L_64 - .L_63)
	.align		4
.L_63:
        /*013c*/ 	.word	index@($__internal_89_$__cuda_sm70_shflsync_idx_p)
        /*0140*/ 	.word	0x00000000


	//----- nvinfo : EIATTR_FRAME_SIZE
	.align		4
.L_64:
        /*0144*/ 	.byte	0x04, 0x11
        /*0146*/ 	.short	(.L_66 - .L_65)
	.align		4
.L_65:
        /*0148*/ 	.word	index@($__internal_88_$__cuda_sm70_shflsync_bfly_p)
        /*014c*/ 	.word	0x00000000


	//----- nvinfo : EIATTR_FRAME_SIZE
	.align		4
.L_66:
        /*0150*/ 	.byte	0x04, 0x11
        /*0152*/ 	.short	(.L_68 - .L_67)
	.align		4
.L_67:
        /*0154*/ 	.word	index@(_ZN7cutlass13device_kernelIN5flash19enable_sm80_to_sm89INS1_16FlashAttnFwdSm80INS1_25CollectiveMainloopFwdSm80ILi8ELi1ELb0EN4cute5tupleIJNS5_1CILi128EEENS7_ILi64EEENS7_ILi256EEEEEELi256ENS_6half_tEfNS_4arch4Sm80ELb0ELb1ELb0ELb1ELb1ELb0ELb1ELb1EEENS1_21CollectiveEpilogueFwdINS6_IJS8_SA_S9_EEENS6_IJNS7_ILi1EEESI_SI_EEESC_SE_Li256ELb1ELb1ELb1ELb0EEENS1_36VarlenDynamicPersistentTileSchedulerILi128ELi64ELi256ELi256ELb1ELb1ELb0ELb1ELb0ELb1EEEEEEEEEvNT_6ParamsE)
        /*0158*/ 	.word	0x00000030


	//----- nvinfo : EIATTR_REGCOUNT
	.align		4
.L_68:
        /*015c*/ 	.byte	0x04, 0x2f
        /*015e*/ 	.short	(.L_70 - .L_69)
	.align		4
.L_69:
        /*0160*/ 	.word	index@(_ZN7cutlass13device_kernelIN5flash19enable_sm80_to_sm89INS1_16FlashAttnFwdSm80INS1_25CollectiveMainloopFwdSm80ILi8ELi1ELb0EN4cute5tupleIJNS5_1CILi128EEENS7_ILi64EEENS7_ILi256EEEEEELi256ENS_6half_tEfNS_4arch4Sm80ELb0ELb1ELb0ELb0ELb1ELb0ELb1ELb1EEENS1_21CollectiveEpilogueFwdINS6_IJS8_SA_S9_EEENS6_IJNS7_ILi1EEESI_SI_EEESC_SE_Li256ELb0ELb1ELb1ELb0EEENS1_19SingleTileSchedulerILb0ELb1ELb1ELi128EEEEEEEEEvNT_6ParamsE)
        /*0164*/ 	.word	0x000000ff


	//----- nvinfo : EIATTR_FRAME_SIZE
	.align		4
.L_70:
        /*0168*/ 	.byte	0x04, 0x11
        /*016a*/ 	.short	(.L_72 - .L_71)
	.align		4
.L_71:
        /*016c*/ 	.word	index@(_ZN7cutlass13device_kernelIN5flash19enable_sm80_to_sm89INS1_16FlashAttnFwdSm80INS1_25CollectiveMainloopFwdSm80ILi8ELi1ELb0EN4cute5tupleIJNS5_1CILi128EEENS7_ILi64EEENS7_ILi256EEEEEELi256ENS_6half_tEfNS_4arch4Sm80ELb0ELb1ELb0ELb0ELb1ELb0ELb1ELb1EEENS1_21CollectiveEpilogueFwdINS6_IJS8_SA_S9_EEENS6_IJNS7_ILi1EEESI_SI_EEESC_SE_Li256ELb0ELb1ELb1ELb0EEENS1_19SingleTileSchedulerILb0ELb1ELb1ELi128EEEEEEEEEvNT_6ParamsE)
        /*0170*/ 	.word	0x00000000


	//----- nvinfo : EIATTR_REGCOUNT
	.align		4
.L_72:
        /*0174*/ 	.byte	0x04, 0x2f
        /*0176*/ 	.short	(.L_74 - .L_73)
	.align		4
.L_73:
        /*0178*/ 	.word	index@(_ZN7cutlass13device_kernelIN5flash19enable_sm80_to_sm89INS1_16FlashAttnFwdSm80INS1_25CollectiveMainloopFwdSm80ILi8ELi1ELb0EN4cute5tupleIJNS5_1CILi128EEENS7_ILi48EEENS7_ILi256EEEEEELi256ENS_6half_tEfNS_4arch4Sm80ELb0ELb0ELb0ELb1ELb1ELb1ELb1ELb1EEENS1_21CollectiveEpilogueFwdINS6_IJS8_SA_S9_EEENS6_IJNS7_ILi1EEESI_SI_EEESC_SE_Li256ELb1ELb1ELb1ELb0EEENS1_36VarlenDynamicPersistentTileSchedulerILi128ELi48ELi256ELi256ELb1ELb1ELb0ELb0ELb1ELb1EEEEEEEEEvNT_6ParamsE)
        /*017c*/ 	.word	0x000000ff


	//----- nvinfo : EIATTR_FRAME_SIZE
	.align		4
.L_74:
        /*0180*/ 	.byte	0x04, 0x11
        /*0182*/ 	.short	(.L_76 - .L_75)
	.align		4
.L_75:
        /*0184*/ 	.word	index@($__internal_87_$__cuda_sm70_votesync_ballot)
        /*0188*/ 	.word	0x00000000


	//----- nvinfo : EIATTR_FRAME_SIZE
	.align		4
.L_76:
        /*018c*/ 	.byte	0x04, 0x11
        /*018e*/ 	.short	(.L_78 - .L_77)
	.align		4
.L_77:
        /*0190*/ 	.word	index@($__internal_86_$__cuda_sm70_shflsync_up_p)
        /*0194*/ 	.word	0x00000000


	//----- nvinfo : EIATTR_FRAME_SIZE
	.align		4
.L_78:
        /*0198*/ 	.byte	0x04, 0x11
        /*019a*/ 	.short	(.L_80 - .L_79)
	.align		4
.L_79:
        /*019c*/ 	.word	index@($__internal_85_$__cuda_sm70_shflsync_idx_p)
        /*01a0*/ 	.word	0x00000000


	//----- nvinfo : EIATTR_FRAME_SIZE
	.align		4
.L_80:
        /*01a4*/ 	.byte	0x04, 0x11
        /*01a6*/ 	.short	(.L_82 - .L_81)
	.align		4
.L_81:
        /*01a8*/ 	.word	index@($__internal_84_$__cuda_sm70_shflsync_bfly_p)
        /*01ac*/ 	.word	0x00000000


	//----- nvinfo : EIATTR_FRAME_SIZE
	.align		4
.L_82:
        /*01b0*/ 	.byte	0x04, 0x11
        /*01b2*/ 	.short	(.L_84 - .L_83)
	.align		4
.L_83:
        /*01b4*/ 	.word	index@(_ZN7cutlass13device_kernelIN5flash19enable_sm80_to_sm89INS1_16FlashAttnFwdSm80INS1_25CollectiveMainloopFwdSm80ILi8ELi1ELb0EN4cute5tupleIJNS5_1CILi128EEENS7_ILi48EEENS7_ILi256EEEEEELi256ENS_6half_tEfNS_4arch4Sm80ELb0ELb0ELb0ELb1ELb1ELb1ELb1ELb1EEENS1_21CollectiveEpilogueFwdINS6_IJS8_SA_S9_EEENS6_IJNS7_ILi1EEESI_SI_EEESC_SE_Li256ELb1ELb1ELb1ELb0EEENS1_36VarlenDynamicPersistentTileSchedulerILi128ELi48ELi256ELi256ELb1ELb1ELb0ELb0ELb1ELb1EEEEEEEEEvNT_6ParamsE)
        /*01b8*/ 	.word	0x00000190


	//----- nvinfo : EIATTR_REGCOUNT
	.align		4
.L_84:
        /*01bc*/ 	.byte	0x04, 0x2f
        /*01be*/ 	.short	(.L_86 - .L_85)
	.align		4
.L_85:
        /*01c0*/ 	.word	index@(_ZN7cutlass13device_kernelIN5flash19enable_sm80_to_sm89INS1_16FlashAttnFwdSm80INS1_25CollectiveMainloopFwdSm80ILi8ELi1ELb0EN4cute5tupleIJNS5_1CILi128EEENS7_ILi64EEENS7_ILi256EEEEEELi256ENS_6half_tEfNS_4arch4Sm80ELb0ELb0ELb0ELb1ELb1ELb0ELb1ELb1EEENS1_21CollectiveEpilogueFwdINS6_IJS8_SA_S9_EEENS6_IJNS7_ILi1EEESI_SI_EEESC_SE_Li256ELb1ELb1ELb1ELb0EEENS1_36VarlenDynamicPersistentTileSchedulerILi128ELi64ELi256ELi256ELb1ELb1ELb0ELb0ELb1ELb1EEEEEEEEEvNT_6ParamsE)
        /*01c4*/ 	.word	0x000000ff


	//----- nvinfo : EIATTR_FRAME_SIZE
	.align		4
.L_86:
        /*01c8*/ 	.byte	0x04, 0x11
        /*01ca*/ 	.short	(.L_88 - .L_87)
	.align		4
.L_87:
        /*01cc*/ 	.word	index@($__internal_83_$__cuda_sm70_votesync_ballot)
        /*01d0*/ 	.word	0x00000000


	//----- nvinfo : EIATTR_FRAME_SIZE
	.align		4
.L_88:
        /*01d4*/ 	.byte	0x04, 0x11
        /*01d6*/ 	.short	(.L_90 - .L_89)
	.align		4
.L_89:
        /*01d8*/ 	.word	index@($__internal_82_$__cuda_sm70_shflsync_up_p)
        /*01dc*/ 	.word	0x00000000


	//----- nvinfo : EIATTR_FRAME_SIZE
	.align		4
.L_90:
        /*01e0*/ 	.byte	0x04, 0x11
        /*01e2*/ 	.short	(.L_92 - .L_91)
	.align		4
.L_91:
        /*01e4*/ 	.word	index@($__internal_81_$__cuda_sm70_shflsync_idx_p)
        /*01e8*/ 	.word	0x00000000


	//----- nvinfo : EIATTR_FRAME_SIZE
	.align		4
.L_92:
        /*01ec*/ 	.byte	0x04, 0x11
        /*01ee*/ 	.short	(.L_94 - .L_93)
	.align		4
.L_93:
        /*01f0*/ 	.word	index@($__internal_80_$__cuda_sm70_shflsync_bfly_p)
        /*01f4*/ 	.word	0x00000000


	//----- nvinfo : EIATTR_FRAME_SIZE
	.align		4
.L_94:
        /*01f8*/ 	.byte	0x04, 0x11
        /*01fa*/ 	.short	(.L_96 - .L_95)
	.align		4
.L_95:
        /*01fc*/ 	.word	index@(_ZN7cutlass13device_kernelIN5flash19enable_sm80_to_sm89INS1_16FlashAttnFwdSm80INS1_25CollectiveMainloopFwdSm80ILi8ELi1ELb0EN4cute5tupleIJNS5_1CILi128EEENS7_ILi64EEENS7_ILi256EEEEEELi256ENS_6half_tEfNS_4arch4Sm80ELb0ELb0ELb0ELb1ELb1ELb0ELb1ELb1EEENS1_21CollectiveEpilogueFwdINS6_IJS8_SA_S9_EEENS6_IJNS7_ILi1EEESI_SI_EEESC_SE_Li256ELb1ELb1ELb1ELb0EEENS1_36VarlenDynamicPersistentTileSchedulerILi128ELi64ELi256ELi256ELb1ELb1ELb0ELb0ELb1ELb1EEEEEEEEEvNT_6ParamsE)
        /*0200*/ 	.word	0x00000158


	//----- nvinfo : EIATTR_REGCOUNT
	.align		4
.L_96:
        /*0204*/ 	.byte	0x04, 0x2f
        /*0206*/ 	.short	(.L_98 - .L_97)
	.align		4
.L_97:
        /*0208*/ 	.word	index@(_ZN7cutlass13device_kernelIN5flash19enable_sm80_to_sm89INS1_16FlashAttnFwdSm80INS1_25CollectiveMainloopFwdSm80ILi8ELi1ELb0EN4cute5tupleIJNS5_1CILi128EEENS7_ILi96EEENS7_ILi256EEEEEELi256ENS_6half_tEfNS_4arch4Sm80ELb0ELb0ELb0ELb0ELb1ELb0ELb1ELb1EEENS1_21CollectiveEpilogueFwdINS6_IJS8_SA_S9_EEENS6_IJNS7_ILi1EEESI_SI_EEESC_SE_Li256ELb0ELb1ELb1ELb0EEENS1_19SingleTileSchedulerILb0ELb1ELb1ELi128EEEEEEEEEvNT_6ParamsE)
        /*020c*/ 	.word	0x000000ff


	//----- nvinfo : EIATTR_FRAME_SIZE
	.align		4
.L_98:
        /*0210*/ 	.byte	0x04, 0x11
        /*0212*/ 	.short	(.L_100 - .L_99)
	.align		4
.L_99:
        /*0214*/ 	.word	index@(_ZN7cutlass13device_kernelIN5flash19enable_sm80_to_sm89INS1_16FlashAttnFwdSm80INS1_25CollectiveMainloopFwdSm80ILi8ELi1ELb0EN4cute5tupleIJNS5_1CILi128EEENS7_ILi96EEENS7_ILi256EEEEEELi256ENS_6half_tEfNS_4arch4Sm80ELb0ELb0ELb0ELb0ELb1ELb0ELb1ELb1EEENS1_21CollectiveEpilogueFwdINS6_IJS8_SA_S9_EEENS6_IJNS7_ILi1EEESI_SI_EEESC_SE_Li256ELb0ELb1ELb1ELb0EEENS1_19SingleTileSchedulerILb0ELb1ELb1ELi128EEEEEEEEEvNT_6ParamsE)
        /*0218*/ 	.word	0x00000048


	//----- nvinfo : EIATTR_REGCOUNT
	.align		4
.L_100:
        /*021c*/ 	.byte	0x04, 0x2f
        /*021e*/ 	.short	(.L_102 - .L_101)
	.align		4
.L_101:
        /*0220*/ 	.word	index@(_ZN7cutlass13device_kernelIN5flash19enable_sm80_to_sm89INS1_16FlashAttnFwdSm80INS1_25CollectiveMainloopFwdSm80ILi8ELi1ELb0EN4cute5tupleIJNS5_1CILi128EEENS7_ILi32EEENS7_ILi256EEEEEELi256ENS_6half_tEfNS_4arch4Sm80ELb1ELb0ELb0ELb1ELb1ELb1ELb1ELb1EEENS1_21CollectiveEpilogueFwdINS6_IJS8_SA_S9_EEENS6_IJNS7_ILi1EEESI_SI_EEESC_SE_Li256ELb1ELb1ELb1ELb0EEENS1_36VarlenDynamicPersistentTileSchedulerILi128ELi32ELi256ELi256ELb1ELb1ELb0ELb1ELb1ELb1EEEEEEEEEvNT_6ParamsE)
        /*0224*/ 	.word	0x000000ff


	//----- nvinfo : EIATTR_FRAME_SIZE
	.align		4
.L_102:
        /*0228*/ 	.byte	0x04, 0x11
        /*022a*/ 	.short	(.L_104 - .L_103)
	.align		4
.L_103:
        /*022c*/ 	.word	index@($__internal_79_$__cuda_sm70_votesync_ballot)
        /*0230*/ 	.word	0x00000000


	//----- nvinfo : EIATTR_FRAME_SIZE
	.align		4
.L_104:
        /*0234*/ 	.byte	0x04, 0x11
        /*0236*/ 	.short	(.L_106 - .L_105)
	.align		4
.L_105:
        /*0238*/ 	.word	index@($__internal_78_$__cuda_sm70_shflsync_up_p)
        /*023c*/ 	.word	0x00000000


	//----- nvinfo : EIATTR_FRAME_SIZE
	.align		4
.L_106:
        /*0240*/ 	.byte	0x04, 0x11
        /*0242*/ 	.short	(.L_108 - .L_107)
	.align		4
.L_107:
        /*0244*/ 	.word	index@($__internal_77_$__cuda_sm70_shflsync_idx_p)
        /*0248*/ 	.word	0x00000000


	//----- nvinfo : EIATTR_FRAME_SIZE
	.align		4
.L_108:
        /*024c*/ 	.byte	0x04, 0x11
        /*024e*/ 	.short	(.L_110 - .L_109)
	.align		4
.L_109:
        /*0250*/ 	.word	index@($__internal_76_$__cuda_sm70_shflsync_bfly_p)
        /*0254*/ 	.word	0x00000000


	//----- nvinfo : EIATTR_FRAME_SIZE
	.align		4
.L_110:
        /*0258*/ 	.byte	0x04, 0x11
        /*025a*/ 	.short	(.L_112 - .L_111)
	.align		4
.L_111:
        /*025c*/ 	.word	index@(_ZN7cutlass13device_kernelIN5flash19enable_sm80_to_sm89INS1_16FlashAttnFwdSm80INS1_25CollectiveMainloopFwdSm80ILi8ELi1ELb0EN4cute5tupleIJNS5_1CILi128EEENS7_ILi32EEENS7_ILi256EEEEEELi256ENS_6half_tEfNS_4arch4Sm80ELb1ELb0ELb0ELb1ELb1ELb1ELb1ELb1EEENS1_21CollectiveEpilogueFwdINS6_IJS8_SA_S9_EEENS6_IJNS7_ILi1EEESI_SI_EEESC_SE_Li256ELb1ELb1ELb1ELb0EEENS1_36VarlenDynamicPersistentTileSchedulerILi128ELi32ELi256ELi256ELb1ELb1ELb0ELb1ELb1ELb1EEEEEEEEEvNT_6ParamsE)
        /*0260*/ 	.word	0x00000048


	//----- nvinfo : EIATTR_REGCOUNT
	.align		4
.L_112:
        /*0264*/ 	.byte	0x04, 0x2f
        /*0266*/ 	.short	(.L_114 - .L_113)
	.align		4
.L_113:
        /*0268*/ 	.word	index@(_ZN7cutlass13device_kernelIN5flash19enable_sm80_to_sm89INS1_16FlashAttnFwdSm80INS1_25CollectiveMainloopFwdSm80ILi8ELi1ELb1EN4cute5tupleIJNS5_1CILi128EEENS7_ILi48EEENS7_ILi256EEEEEELi256ENS_6half_tEfNS_4arch4Sm80ELb1ELb0ELb0ELb1ELb1ELb0ELb1ELb1EEENS1_21CollectiveEpilogueFwdINS6_IJS8_SA_S9_EEENS6_IJNS7_ILi1EEESI_SI_EEESC_SE_Li256ELb1ELb1ELb1ELb0EEENS1_36VarlenDynamicPersistentTileSchedulerILi128ELi48ELi256ELi256ELb1ELb1ELb0ELb1ELb1ELb1EEEEEEEEEvNT_6ParamsE)
        /*026c*/ 	.word	0x000000ff


	//----- nvinfo : EIATTR_FRAME_SIZE
	.align		4
.L_114:
        /*0270*/ 	.byte	0x04, 0x11
        /*0272*/ 	.short	(.L_116 - .L_115)
	.align		4
.L_115:
        /*0274*/ 	.word	index@($__internal_75_$__cuda_sm70_votesync_ballot)
        /*0278*/ 	.word	0x00000000


	//----- nvinfo : EIATTR_FRAME_SIZE
	.align		4
.L_116:
        /*027c*/ 	.byte	0x04, 0x11
        /*027e*/ 	.short	(.L_118 - .L_117)
	.align		4
.L_117:
        /*0280*/ 	.word	index@($__internal_74_$__cuda_sm70_shflsync_up_p)
        /*0284*/ 	.word	0x00000000


	//----- nvinfo : EIATTR_FRAME_SIZE
	.align		4
.L_118:
        /*0288*/ 	.byte	0x04, 0x11
        /*028a*/ 	.short	(.L_120 - .L_119)
	.align		4
.L_119:
        /*028c*/ 	.word	index@($__internal_73_$__cuda_sm70_shflsync_idx_p)
        /*0290*/ 	.word	0x00000000


	//----- nvinfo : EIATTR_FRAME_SIZE
	.align		4
.L_120:
        /*0294*/ 	.byte	0x04, 0x11
        /*0296*/ 	.short	(.L_122 - .L_121)
	.align		4
.L_121:
        /*0298*/ 	.word	index@($__internal_72_$__cuda_sm70_shflsync_bfly_p)
        /*029c*/ 	.word	0x00000000


	//----- nvinfo : EIATTR_FRAME_SIZE
	.align		4
.L_122:
        /*02a0*/ 	.byte	0x04, 0x11
        /*02a2*/ 	.short	(.L_124 - .L_123)
	.align		4
.L_123:
        /*02a4*/ 	.word	index@(_ZN7cutlass13device_kernelIN5flash19enable_sm80_to_sm89INS1_16FlashAttnFwdSm80INS1_25CollectiveMainloopFwdSm80ILi8ELi1ELb1EN4cute5tupleIJNS5_1CILi128EEENS7_ILi48EEENS7_ILi256EEEEEELi256ENS_6half_tEfNS_4arch4Sm80ELb1ELb0ELb0ELb1ELb1ELb0ELb1ELb1EEENS1_21CollectiveEpilogueFwdINS6_IJS8_SA_S9_EEENS6_IJNS7_ILi1EEESI_SI_EEESC_SE_Li256ELb1ELb1ELb1ELb0EEENS1_36VarlenDynamicPersistentTileSchedulerILi128ELi48ELi256ELi256ELb1ELb1ELb0ELb1ELb1ELb1EEEEEEEEEvNT_6ParamsE)
        /*02a8*/ 	.word	0x00000220


	//----- nvinfo : EIATTR_REGCOUNT
	.align		4
.L_124:
        /*02ac*/ 	.byte	0x04, 0x2f
        /*02ae*/ 	.short	(.L_126 - .L_125)
	.align		4
.L_125:
        /*02b0*/ 	.word	index@(_ZN7cutlass13device_kernelIN5flash19enable_sm80_to_sm89INS1_16FlashAttnFwdSm80INS1_25CollectiveMainloopFwdSm80ILi8ELi1ELb1EN4cute5tupleIJNS5_1CILi128EEENS7_ILi64EEENS7_ILi256EEEEEELi256ENS_6half_tEfNS_4arch4Sm80ELb1ELb0ELb0ELb0ELb1ELb0ELb1ELb1EEENS1_21CollectiveEpilogueFwdINS6_IJS8_SA_S9_EEENS6_IJNS7_ILi1EEESI_SI_EEESC_SE_Li256ELb0ELb1ELb1ELb0EEENS1_30DynamicPersistentTileSchedulerILi256ELi256ELb1ELb1ELb0EEEEEEEEEvNT_6ParamsE)
        /*02b4*/ 	.word	0x000000ff


	//----- nvinfo : EIATTR_FRAME_SIZE
	.align		4
.L_126:
        /*02b8*/ 	.byte	0x04, 0x11
        /*02ba*/ 	.short	(.L_128 - .L_127)
	.align		4
.L_127:
        /*02bc*/ 	.word	index@($__internal_71_$__cuda_sm70_shflsync_idx_p)
        /*02c0*/ 	.word	0x00000000


	//----- nvinfo : EIATTR_FRAME_SIZE
	.align		4
.L_128:
        /*02c4*/ 	.byte	0x04, 0x11
        /*02c6*/ 	.short	(.L_130 - .L_129)
	.align		4
.L_129:
        /*02c8*/ 	.word	index@($__internal_70_$__cuda_sm70_shflsync_bfly_p)
        /*02cc*/ 	.word	0x00000000


	//----- nvinfo : EIATTR_FRAME_SIZE
	.align		4
.L_130:
        /*02d0*/ 	.byte	0x04, 0x11
        /*02d2*/ 	.short	(.L_132 - .L_131)
	.align		4
.L_131:
        /*02d4*/ 	.word	index@(_ZN7cutlass13device_kernelIN5flash19enable_sm80_to_sm89INS1_16FlashAttnFwdSm80INS1_25CollectiveMainloopFwdSm80ILi8ELi1ELb1EN4cute5tupleIJNS5_1CILi128EEENS7_ILi64EEENS7_ILi256EEEEEELi256ENS_6half_tEfNS_4arch4Sm80ELb1ELb0ELb0ELb0ELb1ELb0ELb1ELb1EEENS1_21CollectiveEpilogueFwdINS6_IJS8_SA_S9_EEENS6_IJNS7_ILi1EEESI_SI_EEESC_SE_Li256ELb0ELb1ELb1ELb0EEENS1_30DynamicPersistentTileSchedulerILi256ELi256ELb1ELb1ELb0EEEEEEEEEvNT_6ParamsE)
        /*02d8*/ 	.word	0x000001f8


	//----- nvinfo : EIATTR_REGCOUNT
	.align		4
.L_132:
        /*02dc*/ 	.byte	0x04, 0x2f
        /*02de*/ 	.short	(.L_134 - .L_133)
	.align		4
.L_133:
        /*02e0*/ 	.word	index@(_ZN7cutlass13device_kernelIN5flash19enable_sm80_to_sm89INS1_16FlashAttnFwdSm80INS1_25CollectiveMainloopFwdSm80ILi8ELi1ELb0EN4cute5tupleIJNS5_1CILi128EEENS7_ILi32EEENS7_ILi256EEEEEELi256ENS_6half_tEfNS_4arch4Sm80ELb0ELb1ELb0ELb1ELb1ELb1ELb1ELb1EEENS1_21CollectiveEpilogueFwdINS6_IJS8_SA_S9_EEENS6_IJNS7_ILi1EEESI_SI_EEESC_SE_Li256ELb1ELb1ELb1ELb0EEENS1_36VarlenDynamicPersistentTileSchedulerILi128ELi32ELi256ELi256ELb1ELb1ELb0ELb1ELb0ELb1EEEEEEEEEvNT_6ParamsE)
        /*02e4*/ 	.word	0x000000ff


	//----- nvinfo : EIATTR_FRAME_SIZE
	.align		4
.L_134:
        /*02e8*/ 	.byte	0x04, 0x11
        /*02ea*/ 	.short	(.L_136 - .L_135)
	.align		4
.L_135:
        /*02ec*/ 	.word	index@($__internal_69_$__cuda_sm70_votesync_ballot)
        /*02f0*/ 	.word	0x00000000


	//----- nvinfo : EIATTR_FRAME_SIZE
	.align		4
.L_136:
        /*02f4*/ 	.byte	0x04, 0x11
        /*02f6*/ 	.short	(.L_138 - .L_137)
	.align		4
.L_137:
        /*02f8*/ 	.word	index@($__internal_68_$__cuda_sm70_shflsync_up_p)
        /*02fc*/ 	.word	0x00000000


	//----- nvinfo : EIATTR_FRAME_SIZE
	.align		4
.L_138:
        /*0300*/ 	.byte	0x04, 0x11
        /*0302*/ 	.short	(.L_140 - .L_139)
	.align		4
.L_139:
        /*0304*/ 	.word	index@($__internal_67_$__cuda_sm70_shflsync_idx_p)
        /*0308*/ 	.word	0x00000000


	//----- nvinfo : EIATTR_FRAME_SIZE
	.align		4
.L_140:
        /*030c*/ 	.byte	0x04, 0x11
        /*030e*/ 	.short	(.L_142 - .L_141)
	.align		4
.L_141:
        /*0310*/ 	.word	index@($__internal_66_$__cuda_sm70_shflsync_bfly_p)
        /*0314*/ 	.word	0x00000000


	//----- nvinfo : EIATTR_FRAME_SIZE
	.align		4
.L_142:
        /*0318*/ 	.byte	0x04, 0x11
        /*031a*/ 	.short	(.L_144 - .L_143)
	.align		4
.L_143:
        /*031c*/ 	.word	index@(_ZN7cutlass13device_kernelIN5flash19enable_sm80_to_sm89INS1_16FlashAttnFwdSm80INS1_25CollectiveMainloopFwdSm80ILi8ELi1ELb0EN4cute5tupleIJNS5_1CILi128EEENS7_ILi32EEENS7_ILi256EEEEEELi256ENS_6half_tEfNS_4arch4Sm80ELb0ELb1ELb0ELb1ELb1ELb1ELb1ELb1EEENS1_21CollectiveEpilogueFwdINS6_IJS8_SA_S9_EEENS6_IJNS7_ILi1EEESI_SI_EEESC_SE_Li256ELb1ELb1ELb1ELb0EEENS1_36VarlenDynamicPersistentTileSchedulerILi128ELi32ELi256ELi256ELb1ELb1ELb0ELb1ELb0ELb1EEEEEEEEEvNT_6ParamsE)
        /*0320*/ 	.word	0x00000048


	//----- nvinfo : EIATTR_REGCOUNT
	.align		4
.L_144:
        /*0324*/ 	.byte	0x04, 0x2f
        /*0326*/ 	.short	(.L_146 - .L_145)
	.align		4
.L_145:
        /*0328*/ 	.word	index@(_ZN7cutlass13device_kernelIN5flash19enable_sm80_to_sm89INS1_16FlashAttnFwdSm80INS1_25CollectiveMainloopFwdSm80ILi8ELi1ELb1EN4cute5tupleIJNS5_1CILi128EEENS7_ILi48EEENS7_ILi256EEEEEELi256ENS_6half_tEfNS_4arch4Sm80ELb0ELb1ELb0ELb1ELb1ELb0ELb1ELb1EEENS1_21CollectiveEpilogueFwdINS6_IJS8_SA_S9_EEENS6_IJNS7_ILi1EEESI_SI_EEESC_SE_Li256ELb1ELb1ELb1ELb0EEENS1_36VarlenDynamicPersistentTileSchedulerILi128ELi48ELi256ELi256ELb1ELb1ELb0ELb1ELb0ELb1EEEEEEEEEvNT_6ParamsE)
        /*032c*/ 	.word	0x000000ff


	//----- nvinfo : EIATTR_FRAME_SIZE
	.align		4
.L_146:
        /*0330*/ 	.byte	0x04, 0x11
        /*0332*/ 	.short	(.L_148 - .L_147)
	.align		4
.L_147:
        /*0334*/ 	.word	index@($__internal_65_$__cuda_sm70_votesync_ballot)
        /*0338*/ 	.word	0x00000000


	//----- nvinfo : EIATTR_FRAME_SIZE
	.align		4
.L_148:
        /*033c*/ 	.byte	0x04, 0x11
        /*033e*/ 	.short	(.L_150 - .L_149)
	.align		4
.L_149:
        /*0340*/ 	.word	index@($__internal_64_$__cuda_sm70_shflsync_up_p)
        /*0344*/ 	.word	0x00000000


	//----- nvinfo : EIATTR_FRAME_SIZE
	.align		4
.L_150:
        /*0348*/ 	.byte	0x04, 0x11
        /*034a*/ 	.short	(.L_152 - .L_151)
	.align		4
.L_151:
        /*034c*/ 	.word	index@($__internal_63_$__cuda_sm70_shflsync_idx_p)
        /*0350*/ 	.word	0x00000000


	//----- nvinfo : EIATTR_FRAME_SIZE
	.align		4
.L_152:
        /*0354*/ 	.byte	0x04, 0x11
        /*0356*/ 	.short	(.L_154 - .L_153)
	.align		4
.L_153:
        /*0358*/ 	.word	index@($__internal_62_$__cuda_sm70_shflsync_bfly_p)
        /*035c*/ 	.word	0x00000000


	//----- nvinfo : EIATTR_FRAME_SIZE
	.align		4
.L_154:
        /*0360*/ 	.byte	0x04, 0x11
        /*0362*/ 	.short	(.L_156 - .L_155)
	.align		4
.L_155:
        /*0364*/ 	.word	index@(_ZN7cutlass13device_kernelIN5flash19enable_sm80_to_sm89INS1_16FlashAttnFwdSm80INS1_25CollectiveMainloopFwdSm80ILi8ELi1ELb1EN4cute5tupleIJNS5_1CILi128EEENS7_ILi48EEENS7_ILi256EEEEEELi256ENS_6half_tEfNS_4arch4Sm80ELb0ELb1ELb0ELb1ELb1ELb0ELb1ELb1EEENS1_21CollectiveEpilogueFwdINS6_IJS8_SA_S9_EEENS6_IJNS7_ILi1EEESI_SI_EEESC_SE_Li256ELb1ELb1ELb1ELb0EEENS1_36VarlenDynamicPersistentTileSchedulerILi128ELi48ELi256ELi256ELb1ELb1ELb0ELb1ELb0ELb1EEEEEEEEEvNT_6ParamsE)
        /*0368*/ 	.word	0x00000218


	//----- nvinfo : EIATTR_REGCOUNT
	.align		4
.L_156:
        /*036c*/ 	.byte	0x04, 0x2f
        /*036e*/ 	.short	(.L_158 - .L_157)
	.align		4
.L_157:
        /*0370*/ 	.word	index@(_ZN7cutlass13device_kernelIN5flash19enable_sm80_to_sm89INS1_16FlashAttnFwdSm80INS1_25CollectiveMainloopFwdSm80ILi8ELi1ELb1EN4cute5tupleIJNS5_1CILi128EEENS7_ILi48EEENS7_ILi256EEEEEELi256ENS_6half_tEfNS_4arch4Sm80ELb0ELb1ELb0ELb0ELb1ELb0ELb1ELb1EEENS1_21CollectiveEpilogueFwdINS6_IJS8_SA_S9_EEENS6_IJNS7_ILi1EEESI_SI_EEESC_SE_Li256ELb0ELb1ELb1ELb0EEENS1_19SingleTileSchedulerILb0ELb1ELb1ELi128EEEEEEEEEvNT_6ParamsE)
        /*0374*/ 	.word	0x000000ff


	//----- nvinfo : EIATTR_FRAME_SIZE
	.align		4
.L_158:
        /*0378*/ 	.byte	0x04, 0x11
        /*037a*/ 	.short	(.L_160 - .L_159)
	.align		4
.L_159:
        /*037c*/ 	.word	index@($__internal_61_$__cuda_sm70_shflsync_idx_p)
        /*0380*/ 	.word	0x00000000


	//----- nvinfo : EIATTR_FRAME_SIZE
	.align		4
.L_160:
        /*0384*/ 	.byte	0x04, 0x11
        /*0386*/ 	.short	(.L_162 - .L_161)
	.align		4
.L_161:
        /*0388*/ 	.word	index@(_ZN7cutlass13device_kernelIN5flash19enable_sm80_to_sm89INS1_16FlashAttnFwdSm80INS1_25CollectiveMainloopFwdSm80ILi8ELi1ELb1EN4cute5tupleIJNS5_1CILi128EEENS7_ILi48EEENS7_ILi256EEEEEELi256ENS_6half_tEfNS_4arch4Sm80ELb0ELb1ELb0ELb0ELb1ELb0ELb1ELb1EEENS1_21CollectiveEpilogueFwdINS6_IJS8_SA_S9_EEENS6_IJNS7_ILi1EEESI_SI_EEESC_SE_Li256ELb0ELb1ELb1ELb0EEENS1_19SingleTileSchedulerILb0ELb1ELb1ELi128EEEEEEEEEvNT_6ParamsE)
        /*038c*/ 	.word	0x00000078


	//----- nvinfo : EIATTR_REGCOUNT
	.align		4
.L_162:
        /*0390*/ 	.byte	0x04, 0x2f
        /*0392*/ 	.short	(.L_164 - .L_163)
	.align		4
.L_163:
        /*0394*/ 	.word	index@(_ZN7cutlass13device_kernelIN5flash19enable_sm80_to_sm89INS1_16FlashAttnFwdSm80INS1_25CollectiveMainloopFwdSm80ILi8ELi1ELb0EN4cute5tupleIJNS5_1CILi128EEENS7_ILi32EEENS7_ILi256EEEEEELi256ENS_6half_tEfNS_4arch4Sm80ELb0ELb0ELb0ELb1ELb1ELb1ELb1ELb1EEENS1_21CollectiveEpilogueFwdINS6_IJS8_SA_S9_EEENS6_IJNS7_ILi1EEESI_SI_EEESC_SE_Li256ELb1ELb1ELb1ELb0EEENS1_36VarlenDynamicPersistentTileSchedulerILi128ELi32ELi256ELi256ELb1ELb1ELb0ELb0ELb1ELb1EEEEEEEEEvNT_6ParamsE)
        /*0398*/ 	.word	0x000000ff


	//----- nvinfo : EIATTR_FRAME_SIZE
	.align		4
.L_164:
        /*039c*/ 	.byte	0x04, 0x11
        /*039e*/ 	.short	(.L_166 - .L_165)
	.align		4
.L_165:
        /*03a0*/ 	.word	index@($__internal_60_$__cuda_sm70_votesync_ballot)
        /*03a4*/ 	.word	0x00000000


	//----- nvinfo : EIATTR_FRAME_SIZE
	.align		4
.L_166:
        /*03a8*/ 	.byte	0x04, 0x11
        /*03aa*/ 	.short	(.L_168 - .L_167)
	.align		4
.L_167:
        /*03ac*/ 	.word	index@($__internal_59_$__cuda_sm70_shflsync_up_p)
        /*03b0*/ 	.word	0x00000000


	//----- nvinfo : EIATTR_FRAME_SIZE
	.align		4
.L_168:
        /*03b4*/ 	.byte	0x04, 0x11
        /*03b6*/ 	.short	(.L_170 - .L_169)
	.align		4
.L_169:
        /*03b8*/ 	.word	index@($__internal_58_$__cuda_sm70_shflsync_idx_p)
        /*03bc*/ 	.word	0x00000000


	//----- nvinfo : EIATTR_FRAME_SIZE
	.align		4
.L_170:
        /*03c0*/ 	.byte	0x04, 0x11
        /*03c2*/ 	.short	(.L_172 - .L_171)
	.align		4
.L_171:
        /*03c4*/ 	.word	index@($__internal_57_$__cuda_sm70_shflsync_bfly_p)
        /*03c8*/ 	.word	0x00000000


	//----- nvinfo : EIATTR_FRAME_SIZE
	.align		4
.L_172:
        /*03cc*/ 	.byte	0x04, 0x11
        /*03ce*/ 	.short	(.L_174 - .L_173)
	.align		4
.L_173:
        /*03d0*/ 	.word	index@(_ZN7cutlass13device_kernelIN5flash19enable_sm80_to_sm89INS1_16FlashAttnFwdSm80INS1_25CollectiveMainloopFwdSm80ILi8ELi1ELb0EN4cute5tupleIJNS5_1CILi128EEENS7_ILi32EEENS7_ILi256EEEEEELi256ENS_6half_tEfNS_4arch4Sm80ELb0ELb0ELb0ELb1ELb1ELb1ELb1ELb1EEENS1_21CollectiveEpilogueFwdINS6_IJS8_SA_S9_EEENS6_IJNS7_ILi1EEESI_SI_EEESC_SE_Li256ELb1ELb1ELb1ELb0EEENS1_36VarlenDynamicPersistentTileSchedulerILi128ELi32ELi256ELi256ELb1ELb1ELb0ELb0ELb1ELb1EEEEEEEEEvNT_6ParamsE)
        /*03d4*/ 	.word	0x00000058


	//----- nvinfo : EIATTR_REGCOUNT
	.align		4
.L_174:
        /*03d8*/ 	.byte	0x04, 0x2f
        /*03da*/ 	.short	(.L_176 - .L_175)
	.align		4
.L_175:
        /*03dc*/ 	.word	index@(_ZN7cutlass13device_kernelIN5flash19enable_sm80_to_sm89INS1_16FlashAttnFwdSm80INS1_25CollectiveMainloopFwdSm80ILi8ELi1ELb1EN4cute5tupleIJNS5_1CILi128EEENS7_ILi48EEENS7_ILi256EEEEEELi256ENS_6half_tEfNS_4arch4Sm80ELb0ELb0ELb0ELb1ELb1ELb0ELb1ELb1EEENS1_21CollectiveEpilogueFwdINS6_IJS8_SA_S9_EEENS6_IJNS7_ILi1EEESI_SI_EEESC_SE_Li256ELb1ELb1ELb1ELb0EEENS1_36VarlenDynamicPersistentTileSchedulerILi128ELi48ELi256ELi256ELb1ELb1ELb0ELb0ELb1ELb1EEEEEEEEEvNT_6ParamsE)
        /*03e0*/ 	.word	0x000000ff


	//----- nvinfo : EIATTR_FRAME_SIZE
	.align		4
.L_176:
        /*03e4*/ 	.byte	0x04, 0x11
        /*03e6*/ 	.short	(.L_178 - .L_177)
	.align		4
.L_177:
        /*03e8*/ 	.word	index@($__internal_56_$__cuda_sm70_votesync_ballot)
        /*03ec*/ 	.word	0x00000000


	//----- nvinfo : EIATTR_FRAME_SIZE
	.align		4
.L_178:
        /*03f0*/ 	.byte	0x04, 0x11
        /*03f2*/ 	.short	(.L_180 - .L_179)
	.align		4
.L_179:
        /*03f4*/ 	.word	index@($__internal_55_$__cuda_sm70_shflsync_up_p)
        /*03f8*/ 	.word	0x00000000


	//----- nvinfo : EIATTR_FRAME_SIZE
	.align		4
.L_180:
        /*03fc*/ 	.byte	0x04, 0x11
        /*03fe*/ 	.short	(.L_182 - .L_181)
	.align		4
.L_181:
        /*0400*/ 	.word	index@($__internal_54_$__cuda_sm70_shflsync_idx_p)
        /*0404*/ 	.word	0x00000000


	//----- nvinfo : EIATTR_FRAME_SIZE
	.align		4
.L_182:
        /*0408*/ 	.byte	0x04, 0x11
        /*040a*/ 	.short	(.L_184 - .L_183)
	.align		4
.L_183:
        /*040c*/ 	.word	index@($__internal_53_$__cuda_sm70_shflsync_bfly_p)
        /*0410*/ 	.word	0x00000000


	//----- nvinfo : EIATTR_FRAME_SIZE
	.align		4
.L_184:
        /*0414*/ 	.byte	0x04, 0x11
        /*0416*/ 	.short	(.L_186 - .L_185)
	.align		4
.L_185:
        /*0418*/ 	.word	index@(_ZN7cutlass13device_kernelIN5flash19enable_sm80_to_sm89INS1_16FlashAttnFwdSm80INS1_25CollectiveMainloopFwdSm80ILi8ELi1ELb1EN4cute5tupleIJNS5_1CILi128EEENS7_ILi48EEENS7_ILi256EEEEEELi256ENS_6half_tEfNS_4arch4Sm80ELb0ELb0ELb0ELb1ELb1ELb0ELb1ELb1EEENS1_21CollectiveEpilogueFwdINS6_IJS8_SA_S9_EEENS6_IJNS7_ILi1EEESI_SI_EEESC_SE_Li256ELb1ELb1ELb1ELb0EEENS1_36VarlenDynamicPersistentTileSchedulerILi128ELi48ELi256ELi256ELb1ELb1ELb0ELb0ELb1ELb1EEEEEEEEEvNT_6ParamsE)
        /*041c*/ 	.word	0x00000198


	//----- nvinfo : EIATTR_REGCOUNT
	.align		4
.L_186:
        /*0420*/ 	.byte	0x04, 0x2f
        /*0422*/ 	.short	(.L_188 - .L_187)
	.align		4
.L_187:
        /*0424*/ 	.word	index@(_ZN7cutlass13device_kernelIN5flash19enable_sm80_to_sm89INS1_16FlashAttnFwdSm80INS1_25CollectiveMainloopFwdSm80ILi8ELi1ELb1EN4cute5tupleIJNS5_1CILi128EEENS7_ILi64EEENS7_ILi256EEEEEELi256ENS_6half_tEfNS_4arch4Sm80ELb0ELb0ELb0ELb0ELb1ELb0ELb1ELb1EEENS1_21CollectiveEpilogueFwdINS6_IJS8_SA_S9_EEENS6_IJNS7_ILi1EEESI_SI_EEESC_SE_Li256ELb0ELb1ELb1ELb0EEENS1_19SingleTileSchedulerILb0ELb1ELb1ELi128EEEEEEEEEvNT_6ParamsE)
        /*0428*/ 	.word	0x000000ff


	//----- nvinfo : EIATTR_FRAME_SIZE
	.align		4
.L_188:
        /*042c*/ 	.byte	0x04, 0x11
        /*042e*/ 	.short	(.L_190 - .L_189)
	.align		4
.L_189:
        /*0430*/ 	.word	index@(_ZN7cutlass13device_kernelIN5flash19enable_sm80_to_sm89INS1_16FlashAttnFwdSm80INS1_25CollectiveMainloopFwdSm80ILi8ELi1ELb1EN4cute5tupleIJNS5_1CILi128EEENS7_ILi64EEENS7_ILi256EEEEEELi256ENS_6half_tEfNS_4arch4Sm80ELb0ELb0ELb0ELb0ELb1ELb0ELb1ELb1EEENS1_21CollectiveEpilogueFwdINS6_IJS8_SA_S9_EEENS6_IJNS7_ILi1EEESI_SI_EEESC_SE_Li256ELb0ELb1ELb1ELb0EEENS1_19SingleTileSchedulerILb0ELb1ELb1ELi128EEEEEEEEEvNT_6ParamsE)
        /*0434*/ 	.word	0x00000060


	//----- nvinfo : EIATTR_REGCOUNT
	.align		4
.L_190:
        /*0438*/ 	.byte	0x04, 0x2f
        /*043a*/ 	.short	(.L_192 - .L_191)
	.align		4
.L_191:
        /*043c*/ 	.word	index@(_ZN7cutlass13device_kernelIN5flash19enable_sm80_to_sm89INS1_16FlashAttnFwdSm80INS1_25CollectiveMainloopFwdSm80ILi8ELi1ELb0EN4cute5tupleIJNS5_1CILi128EEENS7_ILi48EEENS7_ILi256EEEEEELi256ENS_6half_tEfNS_4arch4Sm80ELb1ELb0ELb1ELb1ELb1ELb1ELb1ELb1EEENS1_21CollectiveEpilogueFwdINS6_IJS8_SA_S9_EEENS6_IJNS7_ILi1EEESI_SI_EEESC_SE_Li256ELb1ELb1ELb1ELb0EEENS1_36VarlenDynamicPersistentTileSchedulerILi128ELi48ELi256ELi256ELb1ELb1ELb0ELb1ELb1ELb1EEEEEEEEEvNT_6ParamsE)
        /*0440*/ 	.word	0x000000ff


	//----- nvinfo : EIATTR_FRAME_SIZE
	.align		4
.L_192:
        /*0444*/ 	.byte	0x04, 0x11
        /*0446*/ 	.short	(.L_194 - .L_193)
	.align		4
.L_193:
        /*0448*/ 	.word	index@($__internal_52_$__cuda_sm70_votesync_ballot)
        /*044c*/ 	.word	0x00000000


	//----- nvinfo : EIATTR_FRAME_SIZE
	.align		4
.L_194:
        /*0450*/ 	.byte	0x04, 0x11
        /*0452*/ 	.short	(.L_196 - .L_195)
	.align		4
.L_195:
        /*0454*/ 	.word	index@($__internal_51_$__cuda_sm70_shflsync_up_p)
        /*0458*/ 	.word	0x00000000


	//----- nvinfo : EIATTR_FRAME_SIZE
	.align		4
.L_196:
        /*045c*/ 	.byte	0x04, 0x11
        /*045e*/ 	.short	(.L_198 - .L_197)
	.align		4
.L_197:
        /*0460*/ 	.word	index@($__internal_50_$__cuda_sm70_shflsync_idx_p)
        /*0464*/ 	.word	0x00000000


	//----- nvinfo : EIATTR_FRAME_SIZE
	.align		4
.L_198:
        /*0468*/ 	.byte	0x04, 0x11
        /*046a*/ 	.short	(.L_200 - .L_199)
	.align		4
.L_199:
        /*046c*/ 	.word	index@($__internal_49_$__cuda_sm70_shflsync_bfly_p)
        /*0470*/ 	.word	0x00000000


	//----- nvinfo : EIATTR_FRAME_SIZE
	.align		4
.L_200:
        /*0474*/ 	.byte	0x04, 0x11
        /*0476*/ 	.short	(.L_202 - .L_201)
	.align		4
.L_201:
        /*0478*/ 	.word	index@(_ZN7cutlass13device_kernelIN5flash19enable_sm80_to_sm89INS1_16FlashAttnFwdSm80INS1_25CollectiveMainloopFwdSm80ILi8ELi1ELb0EN4cute5tupleIJNS5_1CILi128EEENS7_ILi48EEENS7_ILi256EEEEEELi256ENS_6half_tEfNS_4arch4Sm80ELb1ELb0ELb1ELb1ELb1ELb1ELb1ELb1EEENS1_21CollectiveEpilogueFwdINS6_IJS8_SA_S9_EEENS6_IJNS7_ILi1EEESI_SI_EEESC_SE_Li256ELb1ELb1ELb1ELb0EEENS1_36VarlenDynamicPersistentTileSchedulerILi128ELi48ELi256ELi256ELb1ELb1ELb0ELb1ELb1ELb1EEEEEEEEEvNT_6ParamsE)
        /*047c*/ 	.word	0x00000198


	//----- nvinfo : EIATTR_REGCOUNT
	.align		4
.L_202:
        /*0480*/ 	.byte	0x04, 0x2f
        /*0482*/ 	.short	(.L_204 - .L_203)
	.align		4
.L_203:
        /*0484*/ 	.word	index@(_ZN7cutlass13device_kernelIN5flash19enable_sm80_to_sm89INS1_16FlashAttnFwdSm80INS1_25CollectiveMainloopFwdSm80ILi8ELi1ELb0EN4cute5tupleIJNS5_1CILi128EEENS7_ILi64EEENS7_ILi256EEEEEELi256ENS_6half_tEfNS_4arch4Sm80ELb1ELb0ELb1ELb1ELb1ELb0ELb1ELb1EEENS1_21CollectiveEpilogueFwdINS6_IJS8_SA_S9_EEENS6_IJNS7_ILi1EEESI_SI_EEESC_SE_Li256ELb1ELb1ELb1ELb0EEENS1_36VarlenDynamicPersistentTileSchedulerILi128ELi64ELi256ELi256ELb1ELb1ELb0ELb1ELb1ELb1EEEEEEEEEvNT_6ParamsE)
        /*0488*/ 	.word	0x000000ff


	//----- nvinfo : EIATTR_FRAME_SIZE
	.align		4
.L_204:
        /*048c*/ 	.byte	0x04, 0x11
        /*048e*/ 	.short	(.L_206 - .L_205)
	.align		4
.L_205:
        /*0490*/ 	.word	index@($__internal_48_$__cuda_sm70_votesync_ballot)
        /*0494*/ 	.word	0x00000000


	//----- nvinfo : EIATTR_FRAME_SIZE
	.align		4
.L_206:
        /*0498*/ 	.byte	0x04, 0x11
        /*049a*/ 	.short	(.L_208 - .L_207)
	.align		4
.L_207:
        /*049c*/ 	.word	index@($__internal_47_$__cuda_sm70_shflsync_up_p)
        /*04a0*/ 	.word	0x00000000


	//----- nvinfo : EIATTR_FRAME_SIZE
	.align		4
.L_208:
        /*04a4*/ 	.byte	0x04, 0x11
        /*04a6*/ 	.short	(.L_210 - .L_209)
	.align		4
.L_209:
        /*04a8*/ 	.word	index@($__internal_46_$__cuda_sm70_shflsync_idx_p)
        /*04ac*/ 	.word	0x00000000


	//----- nvinfo : EIATTR_FRAME_SIZE
	.align		4
.L_210:
        /*04b0*/ 	.byte	0x04, 0x11
        /*04b2*/ 	.short	(.L_212 - .L_211)
	.align		4
.L_211:
        /*04b4*/ 	.word	index@($__internal_45_$__cuda_sm70_shflsync_bfly_p)
        /*04b8*/ 	.word	0x00000000


	//----- nvinfo : EIATTR_FRAME_SIZE
	.align		4
.L_212:
        /*04bc*/ 	.byte	0x04, 0x11
        /*04be*/ 	.short	(.L_214 - .L_213)
	.align		4
.L_213:
        /*04c0*/ 	.word	index@(_ZN7cutlass13device_kernelIN5flash19enable_sm80_to_sm89INS1_16FlashAttnFwdSm80INS1_25CollectiveMainloopFwdSm80ILi8ELi1ELb0EN4cute5tupleIJNS5_1CILi128EEENS7_ILi64EEENS7_ILi256EEEEEELi256ENS_6half_tEfNS_4arch4Sm80ELb1ELb0ELb1ELb1ELb1ELb0ELb1ELb1EEENS1_21CollectiveEpilogueFwdINS6_IJS8_SA_S9_EEENS6_IJNS7_ILi1EEESI_SI_EEESC_SE_Li256ELb1ELb1ELb1ELb0EEENS1_36VarlenDynamicPersistentTileSchedulerILi128ELi64ELi256ELi256ELb1ELb1ELb0ELb1ELb1ELb1EEEEEEEEEvNT_6ParamsE)
        /*04c4*/ 	.word	0x00000038


	//----- nvinfo : EIATTR_REGCOUNT
	.align		4
.L_214:
        /*04c8*/ 	.byte	0x04, 0x2f
        /*04ca*/ 	.short	(.L_216 - .L_215)
	.align		4
.L_215:
        /*04cc*/ 	.word	index@(_ZN7cutlass13device_kernelIN5flash19enable_sm80_to_sm89INS1_16FlashAttnFwdSm80INS1_25CollectiveMainloopFwdSm80ILi8ELi1ELb0EN4cute5tupleIJNS5_1CILi128EEENS7_ILi96EEENS7_ILi256EEEEEELi256ENS_6half_tEfNS_4arch4Sm80ELb1ELb0ELb1ELb0ELb1ELb0ELb1ELb1EEENS1_21CollectiveEpilogueFwdINS6_IJS8_SA_S9_EEENS6_IJNS7_ILi1EEESI_SI_EEESC_SE_Li256ELb0ELb1ELb1ELb0EEENS1_30DynamicPersistentTileSchedulerILi256ELi256ELb1ELb1ELb0EEEEEEEEEvNT_6ParamsE)
        /*04d0*/ 	.word	0x000000ff


	//----- nvinfo : EIATTR_FRAME_SIZE
	.align		4
.L_216:
        /*04d4*/ 	.byte	0x04, 0x11
        /*04d6*/ 	.short	(.L_218 - .L_217)
	.align		4
.L_217:
        /*04d8*/ 	.word	index@($__internal_44_$__cuda_sm70_shflsync_idx_p)
        /*04dc*/ 	.word	0x00000000


	//----- nvinfo : EIATTR_FRAME_SIZE
	.align		4
.L_218:
        /*04e0*/ 	.byte	0x04, 0x11
        /*04e2*/ 	.short	(.L_220 - .L_219)
	.align		4
.L_219:
        /*04e4*/ 	.word	index@($__internal_43_$__cuda_sm70_shflsync_bfly_p)
        /*04e8*/ 	.word	0x00000000


	//----- nvinfo : EIATTR_FRAME_SIZE
	.align		4
.L_220:
        /*04ec*/ 	.byte	0x04, 0x11
        /*04ee*/ 	.short	(.L_222 - .L_221)
	.align		4
.L_221:
        /*04f0*/ 	.word	index@(_ZN7cutlass13device_kernelIN5flash19enable_sm80_to_sm89INS1_16FlashAttnFwdSm80INS1_25CollectiveMainloopFwdSm80ILi8ELi1ELb0EN4cute5tupleIJNS5_1CILi128EEENS7_ILi96EEENS7_ILi256EEEEEELi256ENS_6half_tEfNS_4arch4Sm80ELb1ELb0ELb1ELb0ELb1ELb0ELb1ELb1EEENS1_21CollectiveEpilogueFwdINS6_IJS8_SA_S9_EEENS6_IJNS7_ILi1EEESI_SI_EEESC_SE_Li256ELb0ELb1ELb1ELb0EEENS1_30DynamicPersistentTileSchedulerILi256ELi256ELb1ELb1ELb0EEEEEEEEEvNT_6ParamsE)
        /*04f4*/ 	.word	0x000001a0


	//----- nvinfo : EIATTR_REGCOUNT
	.align		4
.L_222:
        /*04f8*/ 	.byte	0x04, 0x2f
        /*04fa*/ 	.short	(.L_224 - .L_223)
	.align		4
.L_223:
        /*04fc*/ 	.word	index@(_ZN7cutlass13device_kernelIN5flash19enable_sm80_to_sm89INS1_16FlashAttnFwdSm80INS1_25CollectiveMainloopFwdSm80ILi8ELi1ELb0EN4cute5tupleIJNS5_1CILi128EEENS7_ILi48EEENS7_ILi256EEEEEELi256ENS_6half_tEfNS_4arch4Sm80ELb0ELb1ELb1ELb1ELb1ELb1ELb1ELb1EEENS1_21CollectiveEpilogueFwdINS6_IJS8_SA_S9_EEENS6_IJNS7_ILi1EEESI_SI_EEESC_SE_Li256ELb1ELb1ELb1ELb0EEENS1_36VarlenDynamicPersistentTileSchedulerILi128ELi48ELi256ELi256ELb1ELb1ELb0ELb1ELb0ELb1EEEEEEEEEvNT_6ParamsE)
        /*0500*/ 	.word	0x000000ff


	//----- nvinfo : EIATTR_FRAME_SIZE
	.align		4
.L_224:
        /*0504*/ 	.byte	0x04, 0x11
        /*0506*/ 	.short	(.L_226 - .L_225)
	.align		4
.L_225:
        /*0508*/ 	.word	index@($__internal_42_$__cuda_sm70_votesync_ballot)
        /*050c*/ 	.word	0x00000000


	//----- nvinfo : EIATTR_FRAME_SIZE
	.align		4
.L_226:
        /*0510*/ 	.byte	0x04, 0x11
        /*0512*/ 	.short	(.L_228 - .L_227)
	.align		4
.L_227:
        /*0514*/ 	.word	index@($__internal_41_$__cuda_sm70_shflsync_up_p)
        /*0518*/ 	.word	0x00000000


	//----- nvinfo : EIATTR_FRAME_SIZE
	.align		4
.L_228:
        /*051c*/ 	.byte	0x04, 0x11
        /*051e*/ 	.short	(.L_230 - .L_229)
	.align		4
.L_229:
        /*0520*/ 	.word	index@($__internal_40_$__cuda_sm70_shflsync_idx_p)
        /*0524*/ 	.word	0x00000000


	//----- nvinfo : EIATTR_FRAME_SIZE
	.align		4
.L_230:
        /*0528*/ 	.byte	0x04, 0x11
        /*052a*/ 	.short	(.L_232 - .L_231)
	.align		4
.L_231:
        /*052c*/ 	.word	index@($__internal_39_$__cuda_sm70_shflsync_bfly_p)
        /*0530*/ 	.word	0x00000000


	//----- nvinfo : EIATTR_FRAME_SIZE
	.align		4
.L_232:
        /*0534*/ 	.byte	0x04, 0x11
        /*0536*/ 	.short	(.L_234 - .L_233)
	.align		4
.L_233:
        /*0538*/ 	.word	index@($_ZN7cutlass13device_kernelIN5flash19enable_sm80_to_sm89INS1_16FlashAttnFwdSm80INS1_25CollectiveMainloopFwdSm80ILi8ELi1ELb0EN4cute5tupleIJNS5_1CILi128EEENS7_ILi48EEENS7_ILi256EEEEEELi256ENS_6half_tEfNS_4arch4Sm80ELb0ELb1ELb1ELb1ELb1ELb1ELb1ELb1EEENS1_21CollectiveEpilogueFwdINS6_IJS8_SA_S9_EEENS6_IJNS7_ILi1EEESI_SI_EEESC_SE_Li256ELb1ELb1ELb1ELb0EEENS1_36VarlenDynamicPersistentTileSchedulerILi128ELi48ELi256ELi256ELb1ELb1ELb0ELb1ELb0ELb1EEEEEEEEEvNT_6ParamsE$_ZZN5flash25CollectiveMainloopFwdSm80ILi8ELi1ELb0EN4cute5tupleIJNS1_1CILi128EEENS3_ILi48EEENS3_ILi256EEEEEELi256EN7cutlass6half_tEfNS8_4arch4Sm80ELb0ELb1ELb1ELb1ELb1ELb1ELb1ELb1EE3mmaINS_16FlashAttnFwdSm80ISC_NS_21CollectiveEpilogueFwdINS2_IJS4_S6_S5_EEENS2_IJNS3_ILi1EEESH_SH_EEES9_SB_Li256ELb1ELb1ELb1ELb0EEENS_36VarlenDynamicPersistentTileSchedulerILi128ELi48ELi256ELi256ELb1ELb1ELb0ELb1ELb0ELb1EEEE13SharedStorageENS1_6TensorINS1_11ArrayEngineIfLm128EEENS1_6LayoutINS2_IJNS2_IJNS3_ILi2EEESS_EEESH_NS3_ILi32EEEEEENS2_IJNS2_IJSH_SS_EEENS3_ILi0EEENS3_ILi4EEEEEEEEEENS_7SoftmaxILi2ELi0EEEEEbRKNSC_6ParamsERT0_RT1_iRKNS_16SeqlenInfoQKNewKILb1ELb1EEENS2_IJiiiiEEERT_ENKUlvE_clEv)
        /*053c*/ 	.word	0x00000000


	//----- nvinfo : EIATTR_FRAME_SIZE
	.align		4
.L_234:
        /*0540*/ 	.byte	0x04, 0x11
        /*0542*/ 	.short	(.L_236 - .L_235)
	.align		4
.L_235:
        /*0544*/ 	.word	index@(_ZN7cutlass13device_kernelIN5flash19enable_sm80_to_sm89INS1_16FlashAttnFwdSm80INS1_25CollectiveMainloopFwdSm80ILi8ELi1ELb0EN4cute5tupleIJNS5_1CILi128EEENS7_ILi48EEENS7_ILi256EEEEEELi256ENS_6half_tEfNS_4arch4Sm80ELb0ELb1ELb1ELb1ELb1ELb1ELb1ELb1EEENS1_21CollectiveEpilogueFwdINS6_IJS8_SA_S9_EEENS6_IJNS7_ILi1EEESI_SI_EEESC_SE_Li256ELb1ELb1ELb1ELb0EEENS1_36VarlenDynamicPersistentTileSchedulerILi128ELi48ELi256ELi256ELb1ELb1ELb0ELb1ELb0ELb1EEEEEEEEEvNT_6ParamsE)
        /*0548*/ 	.word	0x000001e8


	//----- nvinfo : EIATTR_REGCOUNT
	.align		4
.L_236:
        /*054c*/ 	.byte	0x04, 0x2f
        /*054e*/ 	.short	(.L_238 - .L_237)
	.align		4
.L_237:
        /*0550*/ 	.word	index@(_ZN7cutlass13device_kernelIN5flash19enable_sm80_to_sm89INS1_16FlashAttnFwdSm80INS1_25CollectiveMainloopFwdSm80ILi8ELi1ELb0EN4cute5tupleIJNS5_1CILi128EEENS7_ILi64EEENS7_ILi256EEEEEELi256ENS_6half_tEfNS_4arch4Sm80ELb0ELb1ELb1ELb1ELb1ELb0ELb1ELb1EEENS1_21CollectiveEpilogueFwdINS6_IJS8_SA_S9_EEENS6_IJNS7_ILi1EEESI_SI_EEESC_SE_Li256ELb1ELb1ELb1ELb0EEENS1_36VarlenDynamicPersistentTileSchedulerILi128ELi64ELi256ELi256ELb1ELb1ELb0ELb1ELb0ELb1EEEEEEEEEvNT_6ParamsE)
        /*0554*/ 	.word	0x000000ff


	//----- nvinfo : EIATTR_FRAME_SIZE
	.align		4
.L_238:
        /*0558*/ 	.byte	0x04, 0x11
        /*055a*/ 	.short	(.L_240 - .L_239)
	.align		4
.L_239:
        /*055c*/ 	.word	index@($__internal_38_$__cuda_sm70_votesync_ballot)
        /*0560*/ 	.word	0x00000000


	//----- nvinfo : EIATTR_FRAME_SIZE
	.align		4
.L_240:
        /*0564*/ 	.byte	0x04, 0x11
        /*0566*/ 	.short	(.L_242 - .L_241)
	.align		4
.L_241:
        /*0568*/ 	.word	index@($__internal_37_$__cuda_sm70_shflsync_up_p)
        /*056c*/ 	.word	0x00000000


	//----- nvinfo : EIATTR_FRAME_SIZE
	.align		4
.L_242:
        /*0570*/ 	.byte	0x04, 0x11
        /*0572*/ 	.short	(.L_244 - .L_243)
	.align		4
.L_243:
        /*0574*/ 	.word	index@($__internal_36_$__cuda_sm70_shflsync_idx_p)
        /*0578*/ 	.word	0x00000000


	//----- nvinfo : EIATTR_FRAME_SIZE
	.align		4
.L_244:
        /*057c*/ 	.byte	0x04, 0x11
        /*057e*/ 	.short	(.L_246 - .L_245)
	.align		4
.L_245:
        /*0580*/ 	.word	index@($__internal_35_$__cuda_sm70_shflsync_bfly_p)
        /*0584*/ 	.word	0x00000000


	//----- nvinfo : EIATTR_FRAME_SIZE
	.align		4
.L_246:
        /*0588*/ 	.byte	0x04, 0x11
        /*058a*/ 	.short	(.L_248 - .L_247)
	.align		4
.L_247:
        /*058c*/ 	.word	index@(_ZN7cutlass13device_kernelIN5flash19enable_sm80_to_sm89INS1_16FlashAttnFwdSm80INS1_25CollectiveMainloopFwdSm80ILi8ELi1ELb0EN4cute5tupleIJNS5_1CILi128EEENS7_ILi64EEENS7_ILi256EEEEEELi256ENS_6half_tEfNS_4arch4Sm80ELb0ELb1ELb1ELb1ELb1ELb0ELb1ELb1EEENS1_21CollectiveEpilogueFwdINS6_IJS8_SA_S9_EEENS6_IJNS7_ILi1EEESI_SI_EEESC_SE_Li256ELb1ELb1ELb1ELb0EEENS1_36VarlenDynamicPersistentTileSchedulerILi128ELi64ELi256ELi256ELb1ELb1ELb0ELb1ELb0ELb1EEEEEEEEEvNT_6ParamsE)
        /*0590*/ 	.word	0x00000030


	//----- nvinfo : EIATTR_REGCOUNT
	.align		4
.L_248:
        /*0594*/ 	.byte	0x04, 0x2f
        /*0596*/ 	.short	(.L_250 - .L_249)
	.align		4
.L_249:
        /*0598*/ 	.word	index@(_ZN7cutlass13device_kernelIN5flash19enable_sm80_to_sm89INS1_16FlashAttnFwdSm80INS1_25CollectiveMainloopFwdSm80ILi8ELi1ELb0EN4cute5tupleIJNS5_1CILi128EEENS7_ILi64EEENS7_ILi256EEEEEELi256ENS_6half_tEfNS_4arch4Sm80ELb0ELb1ELb1ELb0ELb1ELb0ELb1ELb1EEENS1_21CollectiveEpilogueFwdINS6_IJS8_SA_S9_EEENS6_IJNS7_ILi1EEESI_SI_EEESC_SE_Li256ELb0ELb1ELb1ELb0EEENS1_19SingleTileSchedulerILb0ELb1ELb1ELi128EEEEEEEEEvNT_6ParamsE)
        /*059c*/ 	.word	0x000000ff


	//----- nvinfo : EIATTR_FRAME_SIZE
	.align		4
.L_250:
        /*05a0*/ 	.byte	0x04, 0x11
        /*05a2*/ 	.short	(.L_252 - .L_251)
	.align		4
.L_251:
        /*05a4*/ 	.word	index@(_ZN7cutlass13device_kernelIN5flash19enable_sm80_to_sm89INS1_16FlashAttnFwdSm80INS1_25CollectiveMainloopFwdSm80ILi8ELi1ELb0EN4cute5tupleIJNS5_1CILi128EEENS7_ILi64EEENS7_ILi256EEEEEELi256ENS_6half_tEfNS_4arch4Sm80ELb0ELb1ELb1ELb0ELb1ELb0ELb1ELb1EEENS1_21CollectiveEpilogueFwdINS6_IJS8_SA_S9_EEENS6_IJNS7_ILi1EEESI_SI_EEESC_SE_Li256ELb0ELb1ELb1ELb0EEENS1_19SingleTileSchedulerILb0ELb1ELb1ELi128EEEEEEEEEvNT_6ParamsE)
        /*05a8*/ 	.word	0x00000008


	//----- nvinfo : EIATTR_REGCOUNT
	.align		4
.L_252:
        /*05ac*/ 	.byte	0x04, 0x2f
        /*05ae*/ 	.short	(.L_254 - .L_253)
	.align		4
.L_253:
        /*05b0*/ 	.word	index@(_ZN7cutlass13device_kernelIN5flash19enable_sm80_to_sm89INS1_16FlashAttnFwdSm80INS1_25CollectiveMainloopFwdSm80ILi8ELi1ELb0EN4cute5tupleIJNS5_1CILi128EEENS7_ILi48EEENS7_ILi256EEEEEELi256ENS_6half_tEfNS_4arch4Sm80ELb0ELb0ELb1ELb1ELb1ELb1ELb1ELb1EEENS1_21CollectiveEpilogueFwdINS6_IJS8_SA_S9_EEENS6_IJNS7_ILi1EEESI_SI_EEESC_SE_Li256ELb1ELb1ELb1ELb0EEENS1_36VarlenDynamicPersistentTileSchedulerILi128ELi48ELi256ELi256ELb1ELb1ELb0ELb0ELb1ELb1EEEEEEEEEvNT_6ParamsE)
        /*05b4*/ 	.word	0x000000ff


	//----- nvinfo : EIATTR_FRAME_SIZE
	.align		4
.L_254:
        /*05b8*/ 	.byte	0x04, 0x11
        /*05ba*/ 	.short	(.L_256 - .L_255)
	.align		4
.L_255:
        /*05bc*/ 	.word	index@($__internal_34_$__cuda_sm70_votesync_ballot)
        /*05c0*/ 	.word	0x00000000


	//----- nvinfo : EIATTR_FRAME_SIZE
	.align		4
.L_256:
        /*05c4*/ 	.byte	0x04, 0x11
        /*05c6*/ 	.short	(.L_258 - .L_257)
	.align		4
.L_257:
        /*05c8*/ 	.word	index@($__internal_33_$__cuda_sm70_shflsync_up_p)
        /*05cc*/ 	.word	0x00000000


	//----- nvinfo : EIATTR_FRAME_SIZE
	.align		4
.L_258:
        /*05d0*/ 	.byte	0x04, 0x11
        /*05d2*/ 	.short	(.L_260 - .L_259)
	.align		4
.L_259:
        /*05d4*/ 	.word	index@($__internal_32_$__cuda_sm70_shflsync_idx_p)
        /*05d8*/ 	.word	0x00000000


	//----- nvinfo : EIATTR_FRAME_SIZE
	.align		4
.L_260:
        /*05dc*/ 	.byte	0x04, 0x11
        /*05de*/ 	.short	(.L_262 - .L_261)
	.align		4
.L_261:
        /*05e0*/ 	.word	index@($__internal_31_$__cuda_sm70_shflsync_bfly_p)
        /*05e4*/ 	.word	0x00000000


	//----- nvinfo : EIATTR_FRAME_SIZE
	.align		4
.L_262:
        /*05e8*/ 	.byte	0x04, 0x11
        /*05ea*/ 	.short	(.L_264 - .L_263)
	.align		4
.L_263:
        /*05ec*/ 	.word	index@(_ZN7cutlass13device_kernelIN5flash19enable_sm80_to_sm89INS1_16FlashAttnFwdSm80INS1_25CollectiveMainloopFwdSm80ILi8ELi1ELb0EN4cute5tupleIJNS5_1CILi128EEENS7_ILi48EEENS7_ILi256EEEEEELi256ENS_6half_tEfNS_4arch4Sm80ELb0ELb0ELb1ELb1ELb1ELb1ELb1ELb1EEENS1_21CollectiveEpilogueFwdINS6_IJS8_SA_S9_EEENS6_IJNS7_ILi1EEESI_SI_EEESC_SE_Li256ELb1ELb1ELb1ELb0EEENS1_36VarlenDynamicPersistentTileSchedulerILi128ELi48ELi256ELi256ELb1ELb1ELb0ELb0ELb1ELb1EEEEEEEEEvNT_6ParamsE)
        /*05f0*/ 	.word	0x00000190


	//----- nvinfo : EIATTR_REGCOUNT
	.align		4
.L_264:
        /*05f4*/ 	.byte	0x04, 0x2f
        /*05f6*/ 	.short	(.L_266 - .L_265)
	.align		4
.L_265:
        /*05f8*/ 	.word	index@(_ZN7cutlass13device_kernelIN5flash19enable_sm80_to_sm89INS1_16FlashAttnFwdSm80INS1_25CollectiveMainloopFwdSm80ILi8ELi1ELb0EN4cute5tupleIJNS5_1CILi128EEENS7_ILi64EEENS7_ILi256EEEEEELi256ENS_6half_tEfNS_4arch4Sm80ELb0ELb0ELb1ELb1ELb1ELb0ELb1ELb1EEENS1_21CollectiveEpilogueFwdINS6_IJS8_SA_S9_EEENS6_IJNS7_ILi1EEESI_SI_EEESC_SE_Li256ELb1ELb1ELb1ELb0EEENS1_36VarlenDynamicPersistentTileSchedulerILi128ELi64ELi256ELi256ELb1ELb1ELb0ELb0ELb1ELb1EEEEEEEEEvNT_6ParamsE)
        /*05fc*/ 	.word	0x000000ff


	//----- nvinfo : EIATTR_FRAME_SIZE
	.align		4
.L_266:
        /*0600*/ 	.byte	0x04, 0x11
        /*0602*/ 	.short	(.L_268 - .L_267)
	.align		4
.L_267:
        /*0604*/ 	.word	index@($__internal_30_$__cuda_sm70_votesync_ballot)
        /*0608*/ 	.word	0x00000000


	//----- nvinfo : EIATTR_FRAME_SIZE
	.align		4
.L_268:
        /*060c*/ 	.byte	0x04, 0x11
        /*060e*/ 	.short	(.L_270 - .L_269)
	.align		4
.L_269:
        /*0610*/ 	.word	index@($__internal_29_$__cuda_sm70_shflsync_up_p)
        /*0614*/ 	.word	0x00000000


	//----- nvinfo : EIATTR_FRAME_SIZE
	.align		4
.L_270:
        /*0618*/ 	.byte	0x04, 0x11
        /*061a*/ 	.short	(.L_272 - .L_271)
	.align		4
.L_271:
        /*061c*/ 	.word	index@($__internal_28_$__cuda_sm70_shflsync_idx_p)
        /*0620*/ 	.word	0x00000000


	//----- nvinfo : EIATTR_FRAME_SIZE
	.align		4
.L_272:
        /*0624*/ 	.byte	0x04, 0x11
        /*0626*/ 	.short	(.L_274 - .L_273)
	.align		4
.L_273:
        /*0628*/ 	.word	index@($__internal_27_$__cuda_sm70_shflsync_bfly_p)
        /*062c*/ 	.word	0x00000000


	//----- nvinfo : EIATTR_FRAME_SIZE
	.align		4
.L_274:
        /*0630*/ 	.byte	0x04, 0x11
        /*0632*/ 	.short	(.L_276 - .L_275)
	.align		4
.L_275:
        /*0634*/ 	.word	index@(_ZN7cutlass13device_kernelIN5flash19enable_sm80_to_sm89INS1_16FlashAttnFwdSm80INS1_25CollectiveMainloopFwdSm80ILi8ELi1ELb0EN4cute5tupleIJNS5_1CILi128EEENS7_ILi64EEENS7_ILi256EEEEEELi256ENS_6half_tEfNS_4arch4Sm80ELb0ELb0ELb1ELb1ELb1ELb0ELb1ELb1EEENS1_21CollectiveEpilogueFwdINS6_IJS8_SA_S9_EEENS6_IJNS7_ILi1EEESI_SI_EEESC_SE_Li256ELb1ELb1ELb1ELb0EEENS1_36VarlenDynamicPersistentTileSchedulerILi128ELi64ELi256ELi256ELb1ELb1ELb0ELb0ELb1ELb1EEEEEEEEEvNT_6ParamsE)
        /*0638*/ 	.word	0x00000158


	//----- nvinfo : EIATTR_REGCOUNT
	.align		4
.L_276:
        /*063c*/ 	.byte	0x04, 0x2f
        /*063e*/ 	.short	(.L_278 - .L_277)
	.align		4
.L_277:
        /*0640*/ 	.word	index@(_ZN7cutlass13device_kernelIN5flash19enable_sm80_to_sm89INS1_16FlashAttnFwdSm80INS1_25CollectiveMainloopFwdSm80ILi8ELi1ELb0EN4cute5tupleIJNS5_1CILi128EEENS7_ILi96EEENS7_ILi256EEEEEELi256ENS_6half_tEfNS_4arch4Sm80ELb0ELb0ELb1ELb0ELb1ELb0ELb1ELb1EEENS1_21CollectiveEpilogueFwdINS6_IJS8_SA_S9_EEENS6_IJNS7_ILi1EEESI_SI_EEESC_SE_Li256ELb0ELb1ELb1ELb0EEENS1_19SingleTileSchedulerILb0ELb1ELb1ELi128EEEEEEEEEvNT_6ParamsE)
        /*0644*/ 	.word	0x000000ff


	//----- nvinfo : EIATTR_FRAME_SIZE
	.align		4
.L_278:
        /*0648*/ 	.byte	0x04, 0x11
        /*064a*/ 	.short	(.L_280 - .L_279)
	.align		4
.L_279:
        /*064c*/ 	.word	index@(_ZN7cutlass13device_kernelIN5flash19enable_sm80_to_sm89INS1_16FlashAttnFwdSm80INS1_25CollectiveMainloopFwdSm80ILi8ELi1ELb0EN4cute5tupleIJNS5_1CILi128EEENS7_ILi96EEENS7_ILi256EEEEEELi256ENS_6half_tEfNS_4arch4Sm80ELb0ELb0ELb1ELb0ELb1ELb0ELb1ELb1EEENS1_21CollectiveEpilogueFwdINS6_IJS8_SA_S9_EEENS6_IJNS7_ILi1EEESI_SI_EEESC_SE_Li256ELb0ELb1ELb1ELb0EEENS1_19SingleTileSchedulerILb0ELb1ELb1ELi128EEEEEEEEEvNT_6ParamsE)
        /*0650*/ 	.word	0x00000060


	//----- nvinfo : EIATTR_REGCOUNT
	.align		4
.L_280:
        /*0654*/ 	.byte	0x04, 0x2f
        /*0656*/ 	.short	(.L_282 - .L_281)
	.align		4
.L_281:
        /*0658*/ 	.word	index@(_ZN7cutlass13device_kernelIN5flash19enable_sm80_to_sm89INS1_16FlashAttnFwdSm80INS1_25CollectiveMainloopFwdSm80ILi8ELi1ELb0EN4cute5tupleIJNS5_1CILi128EEENS7_ILi32EEENS7_ILi256EEEEEELi256ENS_6half_tEfNS_4arch4Sm80ELb1ELb0ELb1ELb1ELb1ELb1ELb1ELb1EEENS1_21CollectiveEpilogueFwdINS6_IJS8_SA_S9_EEENS6_IJNS7_ILi1EEESI_SI_EEESC_SE_Li256ELb1ELb1ELb1ELb0EEENS1_36VarlenDynamicPersistentTileSchedulerILi128ELi32ELi256ELi256ELb1ELb1ELb0ELb1ELb1ELb1EEEEEEEEEvNT_6ParamsE)
        /*065c*/ 	.word	0x000000ff


	//----- nvinfo : EIATTR_FRAME_SIZE
	.align		4
.L_282:
        /*0660*/ 	.byte	0x04, 0x11
        /*0662*/ 	.short	(.L_284 - .L_283)
	.align		4
.L_283:
        /*0664*/ 	.word	index@($__internal_26_$__cuda_sm70_votesync_ballot)
        /*0668*/ 	.word	0x00000000


	//----- nvinfo : EIATTR_FRAME_SIZE
	.align		4
.L_284:
        /*066c*/ 	.byte	0x04, 0x11
        /*066e*/ 	.short	(.L_286 - .L_285)
	.align		4
.L_285:
        /*0670*/ 	.word	index@($__internal_25_$__cuda_sm70_shflsync_up_p)
        /*0674*/ 	.word	0x00000000


	//----- nvinfo : EIATTR_FRAME_SIZE
	.align		4
.L_286:
        /*0678*/ 	.byte	0x04, 0x11
        /*067a*/ 	.short	(.L_288 - .L_287)
	.align		4
.L_287:
        /*067c*/ 	.word	index@($__internal_24_$__cuda_sm70_shflsync_idx_p)
        /*0680*/ 	.word	0x00000000


	//----- nvinfo : EIATTR_FRAME_SIZE
	.align		4
.L_288:
        /*0684*/ 	.byte	0x04, 0x11
        /*0686*/ 	.short	(.L_290 - .L_289)
	.align		4
.L_289:
        /*0688*/ 	.word	index@($__internal_23_$__cuda_sm70_shflsync_bfly_p)
        /*068c*/ 	.word	0x00000000


	//----- nvinfo : EIATTR_FRAME_SIZE
	.align		4
.L_290:
        /*0690*/ 	.byte	0x04, 0x11
        /*0692*/ 	.short	(.L_292 - .L_291)
	.align		4
.L_291:
        /*0694*/ 	.word	index@(_ZN7cutlass13device_kernelIN5flash19enable_sm80_to_sm89INS1_16FlashAttnFwdSm80INS1_25CollectiveMainloopFwdSm80ILi8ELi1ELb0EN4cute5tupleIJNS5_1CILi128EEENS7_ILi32EEENS7_ILi256EEEEEELi256ENS_6half_tEfNS_4arch4Sm80ELb1ELb0ELb1ELb1ELb1ELb1ELb1ELb1EEENS1_21CollectiveEpilogueFwdINS6_IJS8_SA_S9_EEENS6_IJNS7_ILi1EEESI_SI_EEESC_SE_Li256ELb1ELb1ELb1ELb0EEENS1_36VarlenDynamicPersistentTileSchedulerILi128ELi32ELi256ELi256ELb1ELb1ELb0ELb1ELb1ELb1EEEEEEEEEvNT_6ParamsE)
        /*0698*/ 	.word	0x00000048


	//----- nvinfo : EIATTR_REGCOUNT
	.align		4
.L_292:
        /*069c*/ 	.byte	0x04, 0x2f
        /*069e*/ 	.short	(.L_294 - .L_293)
	.align		4
.L_293:
        /*06a0*/ 	.word	index@(_ZN7cutlass13device_kernelIN5flash19enable_sm80_to_sm89INS1_16FlashAttnFwdSm80INS1_25CollectiveMainloopFwdSm80ILi8ELi1ELb1EN4cute5tupleIJNS5_1CILi128EEENS7_ILi48EEENS7_ILi256EEEEEELi256ENS_6half_tEfNS_4arch4Sm80ELb1ELb0ELb1ELb1ELb1ELb0ELb1ELb1EEENS1_21CollectiveEpilogueFwdINS6_IJS8_SA_S9_EEENS6_IJNS7_ILi1EEESI_SI_EEESC_SE_Li256ELb1ELb1ELb1ELb0EEENS1_36VarlenDynamicPersistentTileSchedulerILi128ELi48ELi256ELi256ELb1ELb1ELb0ELb1ELb1ELb1EEEEEEEEEvNT_6ParamsE)
        /*06a4*/ 	.word	0x000000ff


	//----- nvinfo : EIATTR_FRAME_SIZE
	.align		4
.L_294:
        /*06a8*/ 	.byte	0x04, 0x11
        /*06aa*/ 	.short	(.L_296 - .L_295)
	.align		4
.L_295:
        /*06ac*/ 	.word	index@($__internal_22_$__cuda_sm70_votesync_ballot)
        /*06b0*/ 	.word	0x00000000


	//----- nvinfo : EIATTR_FRAME_SIZE
	.align		4
.L_296:
        /*06b4*/ 	.byte	0x04, 0x11
        /*06b6*/ 	.short	(.L_298 - .L_297)
	.align		4
.L_297:
        /*06b8*/ 	.word	index@($__internal_21_$__cuda_sm70_shflsync_up_p)
        /*06bc*/ 	.word	0x00000000


	//----- nvinfo : EIATTR_FRAME_SIZE
	.align		4
.L_298:
        /*06c0*/ 	.byte	0x04, 0x11
        /*06c2*/ 	.short	(.L_300 - .L_299)
	.align		4
.L_299:
        /*06c4*/ 	.word	index@($__internal_20_$__cuda_sm70_shflsync_idx_p)
        /*06c8*/ 	.word	0x00000000


	//----- nvinfo : EIATTR_FRAME_SIZE
	.align		4
.L_300:
        /*06cc*/ 	.byte	0x04, 0x11
        /*06ce*/ 	.short	(.L_302 - .L_301)
	.align		4
.L_301:
        /*06d0*/ 	.word	index@($__internal_19_$__cuda_sm70_shflsync_bfly_p)
        /*06d4*/ 	.word	0x00000000


	//----- nvinfo : EIATTR_FRAME_SIZE
	.align		4
.L_302:
        /*06d8*/ 	.byte	0x04, 0x11
        /*06da*/ 	.short	(.L_304 - .L_303)
	.align		4
.L_303:
        /*06dc*/ 	.word	index@(_ZN7cutlass13device_kernelIN5flash19enable_sm80_to_sm89INS1_16FlashAttnFwdSm80INS1_25CollectiveMainloopFwdSm80ILi8ELi1ELb1EN4cute5tupleIJNS5_1CILi128EEENS7_ILi48EEENS7_ILi256EEEEEELi256ENS_6half_tEfNS_4arch4Sm80ELb1ELb0ELb1ELb1ELb1ELb0ELb1ELb1EEENS1_21CollectiveEpilogueFwdINS6_IJS8_SA_S9_EEENS6_IJNS7_ILi1EEESI_SI_EEESC_SE_Li256ELb1ELb1ELb1ELb0EEENS1_36VarlenDynamicPersistentTileSchedulerILi128ELi48ELi256ELi256ELb1ELb1ELb0ELb1ELb1ELb1EEEEEEEEEvNT_6ParamsE)
        /*06e0*/ 	.word	0x00000220


	//----- nvinfo : EIATTR_REGCOUNT
	.align		4
.L_304:
        /*06e4*/ 	.byte	0x04, 0x2f
        /*06e6*/ 	.short	(.L_306 - .L_305)
	.align		4
.L_305:
        /*06e8*/ 	.word	index@(_ZN7cutlass13device_kernelIN5flash19enable_sm80_to_sm89INS1_16FlashAttnFwdSm80INS1_25CollectiveMainloopFwdSm80ILi8ELi1ELb1EN4cute5tupleIJNS5_1CILi128EEENS7_ILi64EEENS7_ILi256EEEEEELi256ENS_6half_tEfNS_4arch4Sm80ELb1ELb0ELb1ELb0ELb1ELb0ELb1ELb1EEENS1_21CollectiveEpilogueFwdINS6_IJS8_SA_S9_EEENS6_IJNS7_ILi1EEESI_SI_EEESC_SE_Li256ELb0ELb1ELb1ELb0EEENS1_30DynamicPersistentTileSchedulerILi256ELi256ELb1ELb1ELb0EEEEEEEEEvNT_6ParamsE)
        /*06ec*/ 	.word	0x000000ff


	//----- nvinfo : EIATTR_FRAME_SIZE
	.align		4
.L_306:
        /*06f0*/ 	.byte	0x04, 0x11
        /*06f2*/ 	.short	(.L_308 - .L_307)
	.align		4
.L_307:
        /*06f4*/ 	.word	index@($__internal_18_$__cuda_sm70_shflsync_idx_p)
        /*06f8*/ 	.word	0x00000000


	//----- nvinfo : EIATTR_FRAME_SIZE
	.align		4
.L_308:
        /*06fc*/ 	.byte	0x04, 0x11
        /*06fe*/ 	.short	(.L_310 - .L_309)
	.align		4
.L_309:
        /*0700*/ 	.word	index@($__internal_17_$__cuda_sm70_shflsync_bfly_p)
        /*0704*/ 	.word	0x00000000


	//----- nvinfo : EIATTR_FRAME_SIZE
	.align		4
.L_310:
        /*0708*/ 	.byte	0x04, 0x11
        /*070a*/ 	.short	(.L_312 - .L_311)
	.align		4
.L_311:
        /*070c*/ 	.word	index@(_ZN7cutlass13device_kernelIN5flash19enable_sm80_to_sm89INS1_16FlashAttnFwdSm80INS1_25CollectiveMainloopFwdSm80ILi8ELi1ELb1EN4cute5tupleIJNS5_1CILi128EEENS7_ILi64EEENS7_ILi256EEEEEELi256ENS_6half_tEfNS_4arch4Sm80ELb1ELb0ELb1ELb0ELb1ELb0ELb1ELb1EEENS1_21CollectiveEpilogueFwdINS6_IJS8_SA_S9_EEENS6_IJNS7_ILi1EEESI_SI_EEESC_SE_Li256ELb0ELb1ELb1ELb0EEENS1_30DynamicPersistentTileSchedulerILi256ELi256ELb1ELb1ELb0EEEEEEEEEvNT_6ParamsE)
        /*0710*/ 	.word	0x00000210


	//----- nvinfo : EIATTR_REGCOUNT
	.align		4
.L_312:
        /*0714*/ 	.byte	0x04, 0x2f
        /*0716*/ 	.short	(.L_314 - .L_313)
	.align		4
.L_313:
        /*0718*/ 	.word	index@(_ZN7cutlass13device_kernelIN5flash19enable_sm80_to_sm89INS1_16FlashAttnFwdSm80INS1_25CollectiveMainloopFwdSm80ILi8ELi1ELb0EN4cute5tupleIJNS5_1CILi128EEENS7_ILi32EEENS7_ILi256EEEEEELi256ENS_6half_tEfNS_4arch4Sm80ELb0ELb1ELb1ELb1ELb1ELb1ELb1ELb1EEENS1_21CollectiveEpilogueFwdINS6_IJS8_SA_S9_EEENS6_IJNS7_ILi1EEESI_SI_EEESC_SE_Li256ELb1ELb1ELb1ELb0EEENS1_36VarlenDynamicPersistentTileSchedulerILi128ELi32ELi256ELi256ELb1ELb1ELb0ELb1ELb0ELb1EEEEEEEEEvNT_6ParamsE)
        /*071c*/ 	.word	0x000000ff


	//----- nvinfo : EIATTR_FRAME_SIZE
	.align		4
.L_314:
        /*0720*/ 	.byte	0x04, 0x11
        /*0722*/ 	.short	(.L_316 - .L_315)
	.align		4
.L_315:
        /*0724*/ 	.word	index@($__internal_16_$__cuda_sm70_votesync_ballot)
        /*0728*/ 	.word	0x00000000


	//----- nvinfo : EIATTR_FRAME_SIZE
	.align		4
.L_316:
        /*072c*/ 	.byte	0x04, 0x11
        /*072e*/ 	.short	(.L_318 - .L_317)
	.align		4
.L_317:
        /*0730*/ 	.word	index@($__internal_15_$__cuda_sm70_shflsync_up_p)
        /*0734*/ 	.word	0x00000000


	//----- nvinfo : EIATTR_FRAME_SIZE
	.align		4
.L_318:
        /*0738*/ 	.byte	0x04, 0x11
        /*073a*/ 	.short	(.L_320 - .L_319)
	.align		4
.L_319:
        /*073c*/ 	.word	index@($__internal_14_$__cuda_sm70_shflsync_idx_p)
        /*0740*/ 	.word	0x00000000


	//----- nvinfo : EIATTR_FRAME_SIZE
	.align		4
.L_320:
        /*0744*/ 	.byte	0x04, 0x11
        /*0746*/ 	.short	(.L_322 - .L_321)
	.align		4
.L_321:
        /*0748*/ 	.word	index@($__internal_13_$__cuda_sm70_shflsync_bfly_p)
        /*074c*/ 	.word	0x00000000


	//----- nvinfo : EIATTR_FRAME_SIZE
	.align		4
.L_322:
        /*0750*/ 	.byte	0x04, 0x11
        /*0752*/ 	.short	(.L_324 - .L_323)
	.align		4
.L_323:
        /*0754*/ 	.word	index@(_ZN7cutlass13device_kernelIN5flash19enable_sm80_to_sm89INS1_16FlashAttnFwdSm80INS1_25CollectiveMainloopFwdSm80ILi8ELi1ELb0EN4cute5tupleIJNS5_1CILi128EEENS7_ILi32EEENS7_ILi256EEEEEELi256ENS_6half_tEfNS_4arch4Sm80ELb0ELb1ELb1ELb1ELb1ELb1ELb1ELb1EEENS1_21CollectiveEpilogueFwdINS6_IJS8_SA_S9_EEENS6_IJNS7_ILi1EEESI_SI_EEESC_SE_Li256ELb1ELb1ELb1ELb0EEENS1_36VarlenDynamicPersistentTileSchedulerILi128ELi32ELi256ELi256ELb1ELb1ELb0ELb1ELb0ELb1EEEEEEEEEvNT_6ParamsE)
        /*0758*/ 	.word	0x00000048


	//----- nvinfo : EIATTR_REGCOUNT
	.align		4
.L_324:
        /*075c*/ 	.byte	0x04, 0x2f
        /*075e*/ 	.short	(.L_326 - .L_325)
	.align		4
.L_325:
        /*0760*/ 	.word	index@(_ZN7cutlass13device_kernelIN5flash19enable_sm80_to_sm89INS1_16FlashAttnFwdSm80INS1_25CollectiveMainloopFwdSm80ILi8ELi1ELb1EN4cute5tupleIJNS5_1CILi128EEENS7_ILi48EEENS7_ILi256EEEEEELi256ENS_6half_tEfNS_4arch4Sm80ELb0ELb1ELb1ELb1ELb1ELb0ELb1ELb1EEENS1_21CollectiveEpilogueFwdINS6_IJS8_SA_S9_EEENS6_IJNS7_ILi1EEESI_SI_EEESC_SE_Li256ELb1ELb1ELb1ELb0EEENS1_36VarlenDynamicPersistentTileSchedulerILi128ELi48ELi256ELi256ELb1ELb1ELb0ELb1ELb0ELb1EEEEEEEEEvNT_6ParamsE)
        /*0764*/ 	.word	0x000000ff


	//----- nvinfo : EIATTR_FRAME_SIZE
	.align		4
.L_326:
        /*0768*/ 	.byte	0x04, 0x11
        /*076a*/ 	.short	(.L_328 - .L_327)
	.align		4
.L_327:
        /*076c*/ 	.word	index@($__internal_12_$__cuda_sm70_votesync_ballot)
        /*0770*/ 	.word	0x00000000


	//----- nvinfo : EIATTR_FRAME_SIZE
	.align		4
.L_328:
        /*0774*/ 	.byte	0x04, 0x11
        /*0776*/ 	.short	(.L_330 - .L_329)
	.align		4
.L_329:
        /*0778*/ 	.word	index@($__internal_11_$__cuda_sm70_shflsync_up_p)
        /*077c*/ 	.word	0x00000000


	//----- nvinfo : EIATTR_FRAME_SIZE
	.align		4
.L_330:
        /*0780*/ 	.byte	0x04, 0x11
        /*0782*/ 	.short	(.L_332 - .L_331)
	.align		4
.L_331:
        /*0784*/ 	.word	index@($__internal_10_$__cuda_sm70_shflsync_idx_p)
        /*0788*/ 	.word	0x00000000


	//----- nvinfo : EIATTR_FRAME_SIZE
	.align		4
.L_332:
        /*078c*/ 	.byte	0x04, 0x11
        /*078e*/ 	.short	(.L_334 - .L_333)
	.align		4
.L_333:
        /*0790*/ 	.word	index@($__internal_9_$__cuda_sm70_shflsync_bfly_p)
        /*0794*/ 	.word	0x00000000


	//----- nvinfo : EIATTR_FRAME_SIZE
	.align		4
.L_334:
        /*0798*/ 	.byte	0x04, 0x11
        /*079a*/ 	.short	(.L_336 - .L_335)
	.align		4
.L_335:
        /*079c*/ 	.word	index@(_ZN7cutlass13device_kernelIN5flash19enable_sm80_to_sm89INS1_16FlashAttnFwdSm80INS1_25CollectiveMainloopFwdSm80ILi8ELi1ELb1EN4cute5tupleIJNS5_1CILi128EEENS7_ILi48EEENS7_ILi256EEEEEELi256ENS_6half_tEfNS_4arch4Sm80ELb0ELb1ELb1ELb1ELb1ELb0ELb1ELb1EEENS1_21CollectiveEpilogueFwdINS6_IJS8_SA_S9_EEENS6_IJNS7_ILi1EEESI_SI_EEESC_SE_Li256ELb1ELb1ELb1ELb0EEENS1_36VarlenDynamicPersistentTileSchedulerILi128ELi48ELi256ELi256ELb1ELb1ELb0ELb1ELb0ELb1EEEEEEEEEvNT_6ParamsE)
        /*07a0*/ 	.word	0x00000218


	//----- nvinfo : EIATTR_REGCOUNT
	.align		4
.L_336:
        /*07a4*/ 	.byte	0x04, 0x2f
        /*07a6*/ 	.short	(.L_338 - .L_337)
	.align		4
.L_337:
        /*07a8*/ 	.word	index@(_ZN7cutlass13device_kernelIN5flash19enable_sm80_to_sm89INS1_16FlashAttnFwdSm80INS1_25CollectiveMainloopFwdSm80ILi8ELi1ELb1EN4cute5tupleIJNS5_1CILi128EEENS7_ILi48EEENS7_ILi256EEEEEELi256ENS_6half_tEfNS_4arch4Sm80ELb0ELb1ELb1ELb0ELb1ELb0ELb1ELb1EEENS1_21CollectiveEpilogueFwdINS6_IJS8_SA_S9_EEENS6_IJNS7_ILi1EEESI_SI_EEESC_SE_Li256ELb0ELb1ELb1ELb0EEENS1_19SingleTileSchedulerILb0ELb1ELb1ELi128EEEEEEEEEvNT_6ParamsE)
        /*07ac*/ 	.word	0x000000ff


	//----- nvinfo : EIATTR_FRAME_SIZE
	.align		4
.L_338:
        /*07b0*/ 	.byte	0x04, 0x11
        /*07b2*/ 	.short	(.L_340 - .L_339)
	.align		4
.L_339:
        /*07b4*/ 	.word	index@($__internal_8_$__cuda_sm70_shflsync_idx_p)
        /*07b8*/ 	.word	0x00000000


	//----- nvinfo : EIATTR_FRAME_SIZE
	.align		4
.L_340:
        /*07bc*/ 	.byte	0x04, 0x11
        /*07be*/ 	.short	(.L_342 - .L_341)
	.align		4
.L_341:
        /*07c0*/ 	.word	index@(_ZN7cutlass13device_kernelIN5flash19enable_sm80_to_sm89INS1_16FlashAttnFwdSm80INS1_25CollectiveMainloopFwdSm80ILi8ELi1ELb1EN4cute5tupleIJNS5_1CILi128EEENS7_ILi48EEENS7_ILi256EEEEEELi256ENS_6half_tEfNS_4arch4Sm80ELb0ELb1ELb1ELb0ELb1ELb0ELb1ELb1EEENS1_21CollectiveEpilogueFwdINS6_IJS8_SA_S9_EEENS6_IJNS7_ILi1EEESI_SI_EEESC_SE_Li256ELb0ELb1ELb1ELb0EEENS1_19SingleTileSchedulerILb0ELb1ELb1ELi128EEEEEEEEEvNT_6ParamsE)
        /*07c4*/ 	.word	0x00000060


	//----- nvinfo : EIATTR_REGCOUNT
	.align		4
.L_342:
        /*07c8*/ 	.byte	0x04, 0x2f
        /*07ca*/ 	.short	(.L_344 - .L_343)
	.align		4
.L_343:
        /*07cc*/ 	.word	index@(_ZN7cutlass13device_kernelIN5flash19enable_sm80_to_sm89INS1_16FlashAttnFwdSm80INS1_25CollectiveMainloopFwdSm80ILi8ELi1ELb0EN4cute5tupleIJNS5_1CILi128EEENS7_ILi32EEENS7_ILi256EEEEEELi256ENS_6half_tEfNS_4arch4Sm80ELb0ELb0ELb1ELb1ELb1ELb1ELb1ELb1EEENS1_21CollectiveEpilogueFwdINS6_IJS8_SA_S9_EEENS6_IJNS7_ILi1EEESI_SI_EEESC_SE_Li256ELb1ELb1ELb1ELb0EEENS1_36VarlenDynamicPersistentTileSchedulerILi128ELi32ELi256ELi256ELb1ELb1ELb0ELb0ELb1ELb1EEEEEEEEEvNT_6ParamsE)
        /*07d0*/ 	.word	0x000000ff


	//----- nvinfo : EIATTR_FRAME_SIZE
	.align		4
.L_344:
        /*07d4*/ 	.byte	0x04, 0x11
        /*07d6*/ 	.short	(.L_346 - .L_345)
	.align		4
.L_345:
        /*07d8*/ 	.word	index@($__internal_7_$__cuda_sm70_votesync_ballot)
        /*07dc*/ 	.word	0x00000000


	//----- nvinfo : EIATTR_FRAME_SIZE
	.align		4
.L_346:
        /*07e0*/ 	.byte	0x04, 0x11
        /*07e2*/ 	.short	(.L_348 - .L_347)
	.align		4
.L_347:
        /*07e4*/ 	.word	index@($__internal_6_$__cuda_sm70_shflsync_up_p)
        /*07e8*/ 	.word	0x00000000


	//----- nvinfo : EIATTR_FRAME_SIZE
	.align		4
.L_348:
        /*07ec*/ 	.byte	0x04, 0x11
        /*07ee*/ 	.short	(.L_350 - .L_349)
	.align		4
.L_349:
        /*07f0*/ 	.word	index@($__internal_5_$__cuda_sm70_shflsync_idx_p)
        /*07f4*/ 	.word	0x00000000


	//----- nvinfo : EIATTR_FRAME_SIZE
	.align		4
.L_350:
        /*07f8*/ 	.byte	0x04, 0x11
        /*07fa*/ 	.short	(.L_352 - .L_351)
	.align		4
.L_351:
        /*07fc*/ 	.word	index@($__internal_4_$__cuda_sm70_shflsync_bfly_p)
        /*0800*/ 	.word	0x00000000


	//----- nvinfo : EIATTR_FRAME_SIZE
	.align		4
.L_352:
        /*0804*/ 	.byte	0x04, 0x11
        /*0806*/ 	.short	(.L_354 - .L_353)
	.align		4
.L_353:
        /*0808*/ 	.word	index@(_ZN7cutlass13device_kernelIN5flash19enable_sm80_to_sm89INS1_16FlashAttnFwdSm80INS1_25CollectiveMainloopFwdSm80ILi8ELi1ELb0EN4cute5tupleIJNS5_1CILi128EEENS7_ILi32EEENS7_ILi256EEEEEELi256ENS_6half_tEfNS_4arch4Sm80ELb0ELb0ELb1ELb1ELb1ELb1ELb1ELb1EEENS1_21CollectiveEpilogueFwdINS6_IJS8_SA_S9_EEENS6_IJNS7_ILi1EEESI_SI_EEESC_SE_Li256ELb1ELb1ELb1ELb0EEENS1_36VarlenDynamicPersistentTileSchedulerILi128ELi32ELi256ELi256ELb1ELb1ELb0ELb0ELb1ELb1EEEEEEEEEvNT_6ParamsE)
        /*080c*/ 	.word	0x00000058


	//----- nvinfo : EIATTR_REGCOUNT
	.align		4
.L_354:
        /*0810*/ 	.byte	0x04, 0x2f
        /*0812*/ 	.short	(.L_356 - .L_355)
	.align		4
.L_355:
        /*0814*/ 	.word	index@(_ZN7cutlass13device_kernelIN5flash19enable_sm80_to_sm89INS1_16FlashAttnFwdSm80INS1_25CollectiveMainloopFwdSm80ILi8ELi1ELb1EN4cute5tupleIJNS5_1CILi128EEENS7_ILi48EEENS7_ILi256EEEEEELi256ENS_6half_tEfNS_4arch4Sm80ELb0ELb0ELb1ELb1ELb1ELb0ELb1ELb1EEENS1_21CollectiveEpilogueFwdINS6_IJS8_SA_S9_EEENS6_IJNS7_ILi1EEESI_SI_EEESC_SE_Li256ELb1ELb1ELb1ELb0EEENS1_36VarlenDynamicPersistentTileSchedulerILi128ELi48ELi256ELi256ELb1ELb1ELb0ELb0ELb1ELb1EEEEEEEEEvNT_6ParamsE)
        /*0818*/ 	.word	0x000000ff


	//----- nvinfo : EIATTR_FRAME_SIZE
	.align		4
.L_356:
        /*081c*/ 	.byte	0x04, 0x11
        /*081e*/ 	.short	(.L_358 - .L_357)
	.align		4
.L_357:
        /*0820*/ 	.word	index@($__internal_3_$__cuda_sm70_votesync_ballot)
        /*0824*/ 	.word	0x00000000


	//----- nvinfo : EIATTR_FRAME_SIZE
	.align		4
.L_358:
        /*0828*/ 	.byte	0x04, 0x11
        /*082a*/ 	.short	(.L_360 - .L_359)
	.align		4
.L_359:
        /*082c*/ 	.word	index@($__internal_2_$__cuda_sm70_shflsync_up_p)
        /*0830*/ 	.word	0x00000000


	//----- nvinfo : EIATTR_FRAME_SIZE
	.align		4
.L_360:
        /*0834*/ 	.byte	0x04, 0x11
        /*0836*/ 	.short	(.L_362 - .L_361)
	.align		4
.L_361:
        /*0838*/ 	.word	index@($__internal_1_$__cuda_sm70_shflsync_idx_p)
        /*083c*/ 	.word	0x00000000


	//----- nvinfo : EIATTR_FRAME_SIZE
	.align		4
.L_362:
        /*0840*/ 	.byte	0x04, 0x11
        /*0842*/ 	.short	(.L_364 - .L_363)
	.align		4
.L_363:
        /*0844*/ 	.word	index@($__internal_0_$__cuda_sm70_shflsync_bfly_p)
        /*0848*/ 	.word	0x00000000


	//----- nvinfo : EIATTR_FRAME_SIZE
	.align		4
.L_364:
        /*084c*/ 	.byte	0x04, 0x11
        /*084e*/ 	.short	(.L_366 - .L_365)
	.align		4
.L_365:
        /*0850*/ 	.word	index@(_ZN7cutlass13device_kernelIN5flash19enable_sm80_to_sm89INS1_16FlashAttnFwdSm80INS1_25CollectiveMainloopFwdSm80ILi8ELi1ELb1EN4cute5tupleIJNS5_1CILi128EEENS7_ILi48EEENS7_ILi256EEEEEELi256ENS_6half_tEfNS_4arch4Sm80ELb0ELb0ELb1ELb1ELb1ELb0ELb1ELb1EEENS1_21CollectiveEpilogueFwdINS6_IJS8_SA_S9_EEENS6_IJNS7_ILi1EEESI_SI_EEESC_SE_Li256ELb1ELb1ELb1ELb0EEENS1_36VarlenDynamicPersistentTileSchedulerILi128ELi48ELi256ELi256ELb1ELb1ELb0ELb0ELb1ELb1EEEEEEEEEvNT_6ParamsE)
        /*0854*/ 	.word	0x00000190


	//----- nvinfo : EIATTR_REGCOUNT
	.align		4
.L_366:
        /*0858*/ 	.byte	0x04, 0x2f
        /*085a*/ 	.short	(.L_368 - .L_367)
	.align		4
.L_367:
        /*085c*/ 	.word	index@(_ZN7cutlass13device_kernelIN5flash19enable_sm80_to_sm89INS1_16FlashAttnFwdSm80INS1_25CollectiveMainloopFwdSm80ILi8ELi1ELb1EN4cute5tupleIJNS5_1CILi128EEENS7_ILi64EEENS7_ILi256EEEEEELi256ENS_6half_tEfNS_4arch4Sm80ELb0ELb0ELb1ELb0ELb1ELb0ELb1ELb1EEENS1_21CollectiveEpilogueFwdINS6_IJS8_SA_S9_EEENS6_IJNS7_ILi1EEESI_SI_EEESC_SE_Li256ELb0ELb1ELb1ELb0EEENS1_19SingleTileSchedulerILb0ELb1ELb1ELi128EEEEEEEEEvNT_6ParamsE)
        /*0860*/ 	.word	0x000000ff


	//----- nvinfo : EIATTR_FRAME_SIZE
	.align		4
.L_368:
        /*0864*/ 	.byte	0x04, 0x11
        /*0866*/ 	.short	(.L_370 - .L_369)
	.align		4
.L_369:
        /*0868*/ 	.word	index@(_ZN7cutlass13device_kernelIN5flash19enable_sm80_to_sm89INS1_16FlashAttnFwdSm80INS1_25CollectiveMainloopFwdSm80ILi8ELi1ELb1EN4cute5tupleIJNS5_1CILi128EEENS7_ILi64EEENS7_ILi256EEEEEELi256ENS_6half_tEfNS_4arch4Sm80ELb0ELb0ELb1ELb0ELb1ELb0ELb1ELb1EEENS1_21CollectiveEpilogueFwdINS6_IJS8_SA_S9_EEENS6_IJNS7_ILi1EEESI_SI_EEESC_SE_Li256ELb0ELb1ELb1ELb0EEENS1_19SingleTileSchedulerILb0ELb1ELb1ELi128EEEEEEEEEvNT_6ParamsE)
        /*086c*/ 	.word	0x00000068


	//----- nvinfo : EIATTR_MIN_STACK_SIZE
	.align		4
.L_370:
        /*0870*/ 	.byte	0x04, 0x12
        /*0872*/ 	.short	(.L_372 - .L_371)
	.align		4
.L_371:
        /*0874*/ 	.word	index@(_ZN7cutlass13device_kernelIN5flash19enable_sm80_to_sm89INS1_16FlashAttnFwdSm80INS1_25CollectiveMainloopFwdSm80ILi8ELi1ELb1EN4cute5tupleIJNS5_1CILi128EEENS7_ILi64EEENS7_ILi256EEEEEELi256ENS_6half_tEfNS_4arch4Sm80ELb0ELb0ELb1ELb0ELb1ELb0ELb1ELb1EEENS1_21CollectiveEpilogueFwdINS6_IJS8_SA_S9_EEENS6_IJNS7_ILi1EEESI_SI_EEESC_SE_Li256ELb0ELb1ELb1ELb0EEENS1_19SingleTileSchedulerILb0ELb1ELb1ELi128EEEEEEEEEvNT_6ParamsE)
        /*0878*/ 	.word	0x00000068


	//----- nvinfo : EIATTR_MIN_STACK_SIZE
	.align		4
.L_372:
        /*087c*/ 	.byte	0x04, 0x12
        /*087e*/ 	.short	(.L_374 - .L_373)
	.align		4
.L_373:
        /*0880*/ 	.word	index@(_ZN7cutlass13device_kernelIN5flash19enable_sm80_to_sm89INS1_16FlashAttnFwdSm80INS1_25CollectiveMainloopFwdSm80ILi8ELi1ELb1EN4cute5tupleIJNS5_1CILi128EEENS7_ILi48EEENS7_ILi256EEEEEELi256ENS_6half_tEfNS_4arch4Sm80ELb0ELb0ELb1ELb1ELb1ELb0ELb1ELb1EEENS1_21CollectiveEpilogueFwdINS6_IJS8_SA_S9_EEENS6_IJNS7_ILi1EEESI_SI_EEESC_SE_Li256ELb1ELb1ELb1ELb0EEENS1_36VarlenDynamicPersistentTileSchedulerILi128ELi48ELi256ELi256ELb1ELb1ELb0ELb0ELb1ELb1EEEEEEEEEvNT_6ParamsE)
        /*0884*/ 	.word	0x00000190


	//----- nvinfo : EIATTR_MIN_STACK_SIZE
	.align		4
.L_374:
        /*0888*/ 	.byte	0x04, 0x12
        /*088a*/ 	.short	(.L_376 - .L_375)
	.align		4
.L_375:
        /*088c*/ 	.word	index@(_ZN7cutlass13device_kernelIN5flash19enable_sm80_to_sm89INS1_16FlashAttnFwdSm80INS1_25CollectiveMainloopFwdSm80ILi8ELi1ELb0EN4cute5tupleIJNS5_1CILi128EEENS7_ILi32EEENS7_ILi256EEEEEELi256ENS_6half_tEfNS_4arch4Sm80ELb0ELb0ELb1ELb1ELb1ELb1ELb1ELb1EEENS1_21CollectiveEpilogueFwdINS6_IJS8_SA_S9_EEENS6_IJNS7_ILi1EEESI_SI_EEESC_SE_Li256ELb1ELb1ELb1ELb0EEENS1_36VarlenDynamicPersistentTileSchedulerILi128ELi32ELi256ELi256ELb1ELb1ELb0ELb0ELb1ELb1EEEEEEEEEvNT_6ParamsE)
        /*0890*/ 	.word	0x00000058


	//----- nvinfo : EIATTR_MIN_STACK_SIZE
	.align		4
.L_376:
        /*0894*/ 	.byte	0x04, 0x12
        /*0896*/ 	.short	(.L_378 - .L_377)
	.align		4
.L_377:
        /*0898*/ 	.word	index@(_ZN7cutlass13device_kernelIN5flash19enable_sm80_to_sm89INS1_16FlashAttnFwdSm80INS1_25CollectiveMainloopFwdSm80ILi8ELi1ELb1EN4cute5tupleIJNS5_1CILi128EEENS7_ILi48EEENS7_ILi256EEEEEELi256ENS_6half_tEfNS_4arch4Sm80ELb0ELb1ELb1ELb0ELb1ELb0ELb1ELb1EEENS1_21CollectiveEpilogueFwdINS6_IJS8_SA_S9_EEENS6_IJNS7_ILi1EEESI_SI_EEESC_SE_Li256ELb0ELb1ELb1ELb0EEENS1_19SingleTileSchedulerILb0ELb1ELb1ELi128EEEEEEEEEvNT_6ParamsE)
        /*089c*/ 	.word	0x00000060


	//----- nvinfo : EIATTR_MIN_STACK_SIZE
	.align		4
.L_378:
        /*08a0*/ 	.byte	0x04, 0x12
        /*08a2*/ 	.short	(.L_380 - .L_379)
	.align		4
.L_379:
        /*08a4*/ 	.word	index@(_ZN7cutlass13device_kernelIN5flash19enable_sm80_to_sm89INS1_16FlashAttnFwdSm80INS1_25CollectiveMainloopFwdSm80ILi8ELi1ELb1EN4cute5tupleIJNS5_1CILi128EEENS7_ILi48EEENS7_ILi256EEEEEELi256ENS_6half_tEfNS_4arch4Sm80ELb0ELb1ELb1ELb1ELb1ELb0ELb1ELb1EEENS1_21CollectiveEpilogueFwdINS6_IJS8_SA_S9_EEENS6_IJNS7_ILi1EEESI_SI_EEESC_SE_Li256ELb1ELb1ELb1ELb0EEENS1_36VarlenDynamicPersistentTileSchedulerILi128ELi48ELi256ELi256ELb1ELb1ELb0ELb1ELb0ELb1EEEEEEEEEvNT_6ParamsE)
        /*08a8*/ 	.word	0x00000218


	//----- nvinfo : EIATTR_MIN_STACK_SIZE
	.align		4
.L_380:
        /*08ac*/ 	.byte	0x04, 0x12
        /*08ae*/ 	.short	(.L_382 - .L_381)
	.align		4
.L_381:
        /*08b0*/ 	.word	index@(_ZN7cutlass13device_kernelIN5flash19enable_sm80_to_sm89INS1_16FlashAttnFwdSm80INS1_25CollectiveMainloopFwdSm80ILi8ELi1ELb0EN4cute5tupleIJNS5_1CILi128EEENS7_ILi32EEENS7_ILi256EEEEEELi256ENS_6half_tEfNS_4arch4Sm80ELb0ELb1ELb1ELb1ELb1ELb1ELb1ELb1EEENS1_21CollectiveEpilogueFwdINS6_IJS8_SA_S9_EEENS6_IJNS7_ILi1EEESI_SI_EEESC_SE_Li256ELb1ELb1ELb1ELb0EEENS1_36VarlenDynamicPersistentTileSchedulerILi128ELi32ELi256ELi256ELb1ELb1ELb0ELb1ELb0ELb1EEEEEEEEEvNT_6ParamsE)
        /*08b4*/ 	.word	0x00000048


	//----- nvinfo : EIATTR_MIN_STACK_SIZE
	.align		4
.L_382:
        /*08b8*/ 	.byte	0x04, 0x12
        /*08ba*/ 	.short	(.L_384 - .L_383)
	.align		4
.L_383:
        /*08bc*/ 	.word	index@(_ZN7cutlass13device_kernelIN5flash19enable_sm80_to_sm89INS1_16FlashAttnFwdSm80INS1_25CollectiveMainloopFwdSm80ILi8ELi1ELb1EN4cute5tupleIJNS5_1CILi128EEENS7_ILi64EEENS7_ILi256EEEEEELi256ENS_6half_tEfNS_4arch4Sm80ELb1ELb0ELb1ELb0ELb1ELb0ELb1ELb1EEENS1_21CollectiveEpilogueFwdINS6_IJS8_SA_S9_EEENS6_IJNS7_ILi1EEESI_SI_EEESC_SE_Li256ELb0ELb1ELb1ELb0EEENS1_30DynamicPersistentTileSchedulerILi256ELi256ELb1ELb1ELb0EEEEEEEEEvNT_6ParamsE)
        /*08c0*/ 	.word	0x00000210


	//----- nvinfo : EIATTR_MIN_STACK_SIZE
	.align		4
.L_384:
        /*08c4*/ 	.byte	0x04, 0x12
        /*08c6*/ 	.short	(.L_386 - .L_385)
	.align		4
.L_385:
        /*08c8*/ 	.word	index@(_ZN7cutlass13device_kernelIN5flash19enable_sm80_to_sm89INS1_16FlashAttnFwdSm80INS1_25CollectiveMainloopFwdSm80ILi8ELi1ELb1EN4cute5tupleIJNS5_1CILi128EEENS7_ILi48EEENS7_ILi256EEEEEELi256ENS_6half_tEfNS_4arch4Sm80ELb1ELb0ELb1ELb1ELb1ELb0ELb1ELb1EEENS1_21CollectiveEpilogueFwdINS6_IJS8_SA_S9_EEENS6_IJNS7_ILi1EEESI_SI_EEESC_SE_Li256ELb1ELb1ELb1ELb0EEENS1_36VarlenDynamicPersistentTileSchedulerILi128ELi48ELi256ELi256ELb1ELb1ELb0ELb1ELb1ELb1EEEEEEEEEvNT_6ParamsE)
        /*08cc*/ 	.word	0x00000220


	//----- nvinfo : EIATTR_MIN_STACK_SIZE
	.align		4
.L_386:
        /*08d0*/ 	.byte	0x04, 0x12
        /*08d2*/ 	.short	(.L_388 - .L_387)
	.align		4
.L_387:
        /*08d4*/ 	.word	index@(_ZN7cutlass13device_kernelIN5flash19enable_sm80_to_sm89INS1_16FlashAttnFwdSm80INS1_25CollectiveMainloopFwdSm80ILi8ELi1ELb0EN4cute5tupleIJNS5_1CILi128EEENS7_ILi32EEENS7_ILi256EEEEEELi256ENS_6half_tEfNS_4arch4Sm80ELb1ELb0ELb1ELb1ELb1ELb1ELb1ELb1EEENS1_21CollectiveEpilogueFwdINS6_IJS8_SA_S9_EEENS6_IJNS7_ILi1EEESI_SI_EEESC_SE_Li256ELb1ELb1ELb1ELb0EEENS1_36VarlenDynamicPersistentTileSchedulerILi128ELi32ELi256ELi256ELb1ELb1ELb0ELb1ELb1ELb1EEEEEEEEEvNT_6ParamsE)
        /*08d8*/ 	.word	0x00000048


	//----- nvinfo : EIATTR_MIN_STACK_SIZE
	.align		4
.L_388:
        /*08dc*/ 	.byte	0x04, 0x12
        /*08de*/ 	.short	(.L_390 - .L_389)
	.align		4
.L_389:
        /*08e0*/ 	.word	index@(_ZN7cutlass13device_kernelIN5flash19enable_sm80_to_sm89INS1_16FlashAttnFwdSm80INS1_25CollectiveMainloopFwdSm80ILi8ELi1ELb0EN4cute5tupleIJNS5_1CILi128EEENS7_ILi96EEENS7_ILi256EEEEEELi256ENS_6half_tEfNS_4arch4Sm80ELb0ELb0ELb1ELb0ELb1ELb0ELb1ELb1EEENS1_21CollectiveEpilogueFwdINS6_IJS8_SA_S9_EEENS6_IJNS7_ILi1EEESI_SI_EEESC_SE_Li256ELb0ELb1ELb1ELb0EEENS1_19SingleTileSchedulerILb0ELb1ELb1ELi128EEEEEEEEEvNT_6ParamsE)
        /*08e4*/ 	.word	0x00000060


	//----- nvinfo : EIATTR_MIN_STACK_SIZE
	.align		4
.L_390:
        /*08e8*/ 	.byte	0x04, 0x12
        /*08ea*/ 	.short	(.L_392 - .L_391)
	.align		4
.L_391:
        /*08ec*/ 	.word	index@(_ZN7cutlass13device_kernelIN5flash19enable_sm80_to_sm89INS1_16FlashAttnFwdSm80INS1_25CollectiveMainloopFwdSm80ILi8ELi1ELb0EN4cute5tupleIJNS5_1CILi128EEENS7_ILi64EEENS7_ILi256EEEEEELi256ENS_6half_tEfNS_4arch4Sm80ELb0ELb0ELb1ELb1ELb1ELb0ELb1ELb1EEENS1_21CollectiveEpilogueFwdINS6_IJS8_SA_S9_EEENS6_IJNS7_ILi1EEESI_SI_EEESC_SE_Li256ELb1ELb1ELb1ELb0EEENS1_36VarlenDynamicPersistentTileSchedulerILi128ELi64ELi256ELi256ELb1ELb1ELb0ELb0ELb1ELb1EEEEEEEEEvNT_6ParamsE)
        /*08f0*/ 	.word	0x00000158


	//----- nvinfo : EIATTR_MIN_STACK_SIZE
	.align		4
.L_392:
        /*08f4*/ 	.byte	0x04, 0x12
        /*08f6*/ 	.short	(.L_394 - .L_393)
	.align		4
.L_393:
        /*08f8*/ 	.word	index@(_ZN7cutlass13device_kernelIN5flash19enable_sm80_to_sm89INS1_16FlashAttnFwdSm80INS1_25CollectiveMainloopFwdSm80ILi8ELi1ELb0EN4cute5tupleIJNS5_1CILi128EEENS7_ILi48EEENS7_ILi256EEEEEELi256ENS_6half_tEfNS_4arch4Sm80ELb0ELb0ELb1ELb1ELb1ELb1ELb1ELb1EEENS1_21CollectiveEpilogueFwdINS6_IJS8_SA_S9_EEENS6_IJNS7_ILi1EEESI_SI_EEESC_SE_Li256ELb1ELb1ELb1ELb0EEENS1_36VarlenDynamicPersistentTileSchedulerILi128ELi48ELi256ELi256ELb1ELb1ELb0ELb0ELb1ELb1EEEEEEEEEvNT_6ParamsE)
        /*08fc*/ 	.word	0x00000190


	//----- nvinfo : EIATTR_MIN_STACK_SIZE
	.align		4
.L_394:
        /*0900*/ 	.byte	0x04, 0x12
        /*0902*/ 	.short	(.L_396 - .L_395)
	.align		4
.L_395:
        /*0904*/ 	.word	index@(_ZN7cutlass13device_kernelIN5flash19enable_sm80_to_sm89INS1_16FlashAttnFwdSm80INS1_25CollectiveMainloopFwdSm80ILi8ELi1ELb0EN4cute5tupleIJNS5_1CILi128EEENS7_ILi64EEENS7_ILi256EEEEEELi256ENS_6half_tEfNS_4arch4Sm80ELb0ELb1ELb1ELb0ELb1ELb0ELb1ELb1EEENS1_21CollectiveEpilogueFwdINS6_IJS8_SA_S9_EEENS6_IJNS7_ILi1EEESI_SI_EEESC_SE_Li256ELb0ELb1ELb1ELb0EEENS1_19SingleTileSchedulerILb0ELb1ELb1ELi128EEEEEEEEEvNT_6ParamsE)
        /*0908*/ 	.word	0x00000008


	//----- nvinfo : EIATTR_MIN_STACK_SIZE
	.align		4
.L_396:
        /*090c*/ 	.byte	0x04, 0x12
        /*090e*/ 	.short	(.L_398 - .L_397)
	.align		4
.L_397:
        /*0910*/ 	.word	index@(_ZN7cutlass13device_kernelIN5flash19enable_sm80_to_sm89INS1_16FlashAttnFwdSm80INS1_25CollectiveMainloopFwdSm80ILi8ELi1ELb0EN4cute5tupleIJNS5_1CILi128EEENS7_ILi64EEENS7_ILi256EEEEEELi256ENS_6half_tEfNS_4arch4Sm80ELb0ELb1ELb1ELb1ELb1ELb0ELb1ELb1EEENS1_21CollectiveEpilogueFwdINS6_IJS8_SA_S9_EEENS6_IJNS7_ILi1EEESI_SI_EEESC_SE_Li256ELb1ELb1ELb1ELb0EEENS1_36VarlenDynamicPersistentTileSchedulerILi128ELi64ELi256ELi256ELb1ELb1ELb0ELb1ELb0ELb1EEEEEEEEEvNT_6ParamsE)
        /*0914*/ 	.word	0x00000030


	//----- nvinfo : EIATTR_MIN_STACK_SIZE
	.align		4
.L_398:
        /*0918*/ 	.byte	0x04, 0x12
        /*091a*/ 	.short	(.L_400 - .L_399)
	.align		4
.L_399:
        /*091c*/ 	.word	index@(_ZN7cutlass13device_kernelIN5flash19enable_sm80_to_sm89INS1_16FlashAttnFwdSm80INS1_25CollectiveMainloopFwdSm80ILi8ELi1ELb0EN4cute5tupleIJNS5_1CILi128EEENS7_ILi48EEENS7_ILi256EEEEEELi256ENS_6half_tEfNS_4arch4Sm80ELb0ELb1ELb1ELb1ELb1ELb1ELb1ELb1EEENS1_21CollectiveEpilogueFwdINS6_IJS8_SA_S9_EEENS6_IJNS7_ILi1EEESI_SI_EEESC_SE_Li256ELb1ELb1ELb1ELb0EEENS1_36VarlenDynamicPersistentTileSchedulerILi128ELi48ELi256ELi256ELb1ELb1ELb0ELb1ELb0ELb1EEEEEEEEEvNT_6ParamsE)
        /*0920*/ 	.word	0x000001e8


	//----- nvinfo : EIATTR_MIN_STACK_SIZE
	.align		4
.L_400:
        /*0924*/ 	.byte	0x04, 0x12
        /*0926*/ 	.short	(.L_402 - .L_401)
	.align		4
.L_401:
        /*0928*/ 	.word	index@(_ZN7cutlass13device_kernelIN5flash19enable_sm80_to_sm89INS1_16FlashAttnFwdSm80INS1_25CollectiveMainloopFwdSm80ILi8ELi1ELb0EN4cute5tupleIJNS5_1CILi128EEENS7_ILi96EEENS7_ILi256EEEEEELi256ENS_6half_tEfNS_4arch4Sm80ELb1ELb0ELb1ELb0ELb1ELb0ELb1ELb1EEENS1_21CollectiveEpilogueFwdINS6_IJS8_SA_S9_EEENS6_IJNS7_ILi1EEESI_SI_EEESC_SE_Li256ELb0ELb1ELb1ELb0EEENS1_30DynamicPersistentTileSchedulerILi256ELi256ELb1ELb1ELb0EEEEEEEEEvNT_6ParamsE)
        /*092c*/ 	.word	0x000001a0


	//----- nvinfo : EIATTR_MIN_STACK_SIZE
	.align		4
.L_402:
        /*0930*/ 	.byte	0x04, 0x12
        /*0932*/ 	.short	(.L_404 - .L_403)
	.align		4
.L_403:
        /*0934*/ 	.word	index@(_ZN7cutlass13device_kernelIN5flash19enable_sm80_to_sm89INS1_16FlashAttnFwdSm80INS1_25CollectiveMainloopFwdSm80ILi8ELi1ELb0EN4cute5tupleIJNS5_1CILi128EEENS7_ILi64EEENS7_ILi256EEEEEELi256ENS_6half_tEfNS_4arch4Sm80ELb1ELb0ELb1ELb1ELb1ELb0ELb1ELb1EEENS1_21CollectiveEpilogueFwdINS6_IJS8_SA_S9_EEENS6_IJNS7_ILi1EEESI_SI_EEESC_SE_Li256ELb1ELb1ELb1ELb0EEENS1_36VarlenDynamicPersistentTileSchedulerILi128ELi64ELi256ELi256ELb1ELb1ELb0ELb1ELb1ELb1EEEEEEEEEvNT_6ParamsE)
        /*0938*/ 	.word	0x00000038


	//----- nvinfo : EIATTR_MIN_STACK_SIZE
	.align		4
.L_404:
        /*093c*/ 	.byte	0x04, 0x12
        /*093e*/ 	.short	(.L_406 - .L_405)
	.align		4
.L_405:
        /*0940*/ 	.word	index@(_ZN7cutlass13device_kernelIN5flash19enable_sm80_to_sm89INS1_16FlashAttnFwdSm80INS1_25CollectiveMainloopFwdSm80ILi8ELi1ELb0EN4cute5tupleIJNS5_1CILi128EEENS7_ILi48EEENS7_ILi256EEEEEELi256ENS_6half_tEfNS_4arch4Sm80ELb1ELb0ELb1ELb1ELb1ELb1ELb1ELb1EEENS1_21CollectiveEpilogueFwdINS6_IJS8_SA_S9_EEENS6_IJNS7_ILi1EEESI_SI_EEESC_SE_Li256ELb1ELb1ELb1ELb0EEENS1_36VarlenDynamicPersistentTileSchedulerILi128ELi48ELi256ELi256ELb1ELb1ELb0ELb1ELb1ELb1EEEEEEEEEvNT_6ParamsE)
        /*0944*/ 	.word	0x00000198


	//----- nvinfo : EIATTR_MIN_STACK_SIZE
	.align		4
.L_406:
        /*0948*/ 	.byte	0x04, 0x12
        /*094a*/ 	.short	(.L_408 - .L_407)
	.align		4
.L_407:
        /*094c*/ 	.word	index@(_ZN7cutlass13device_kernelIN5flash19enable_sm80_to_sm89INS1_16FlashAttnFwdSm80INS1_25CollectiveMainloopFwdSm80ILi8ELi1ELb1EN4cute5tupleIJNS5_1CILi128EEENS7_ILi64EEENS7_ILi256EEEEEELi256ENS_6half_tEfNS_4arch4Sm80ELb0ELb0ELb0ELb0ELb1ELb0ELb1ELb1EEENS1_21CollectiveEpilogueFwdINS6_IJS8_SA_S9_EEENS6_IJNS7_ILi1EEESI_SI_EEESC_SE_Li256ELb0ELb1ELb1ELb0EEENS1_19SingleTileSchedulerILb0ELb1ELb1ELi128EEEEEEEEEvNT_6ParamsE)
        /*0950*/ 	.word	0x00000060


	//----- nvinfo : EIATTR_MIN_STACK_SIZE
	.align		4
.L_408:
        /*0954*/ 	.byte	0x04, 0x12
        /*0956*/ 	.short	(.L_410 - .L_409)
	.align		4
.L_409:
        /*0958*/ 	.word	index@(_ZN7cutlass13device_kernelIN5flash19enable_sm80_to_sm89INS1_16FlashAttnFwdSm80INS1_25CollectiveMainloopFwdSm80ILi8ELi1ELb1EN4cute5tupleIJNS5_1CILi128EEENS7_ILi48EEENS7_ILi256EEEEEELi256ENS_6half_tEfNS_4arch4Sm80ELb0ELb0ELb0ELb1ELb1ELb0ELb1ELb1EEENS1_21CollectiveEpilogueFwdINS6_IJS8_SA_S9_EEENS6_IJNS7_ILi1EEESI_SI_EEESC_SE_Li256ELb1ELb1ELb1ELb0EEENS1_36VarlenDynamicPersistentTileSchedulerILi128ELi48ELi256ELi256ELb1ELb1ELb0ELb0ELb1ELb1EEEEEEEEEvNT_6ParamsE)
        /*095c*/ 	.word	0x00000198


	//----- nvinfo : EIATTR_MIN_STACK_SIZE
	.align		4
.L_410:
        /*0960*/ 	.byte	0x04, 0x12
        /*0962*/ 	.short	(.L_412 - .L_411)
	.align		4
.L_411:
        /*0964*/ 	.word	index@(_ZN7cutlass13device_kernelIN5flash19enable_sm80_to_sm89INS1_16FlashAttnFwdSm80INS1_25CollectiveMainloopFwdSm80ILi8ELi1ELb0EN4cute5tupleIJNS5_1CILi128EEENS7_ILi32EEENS7_ILi256EEEEEELi256ENS_6half_tEfNS_4arch4Sm80ELb0ELb0ELb0ELb1ELb1ELb1ELb1ELb1EEENS1_21CollectiveEpilogueFwdINS6_IJS8_SA_S9_EEENS6_IJNS7_ILi1EEESI_SI_EEESC_SE_Li256ELb1ELb1ELb1ELb0EEENS1_36VarlenDynamicPersistentTileSchedulerILi128ELi32ELi256ELi256ELb1ELb1ELb0ELb0ELb1ELb1EEEEEEEEEvNT_6ParamsE)
        /*0968*/ 	.word	0x00000058


	//----- nvinfo : EIATTR_MIN_STACK_SIZE
	.align		4
.L_412:
        /*096c*/ 	.byte	0x04, 0x12
        /*096e*/ 	.short	(.L_414 - .L_413)
	.align		4
.L_413:
        /*0970*/ 	.word	index@(_ZN7cutlass13device_kernelIN5flash19enable_sm80_to_sm89INS1_16FlashAttnFwdSm80INS1_25CollectiveMainloopFwdSm80ILi8ELi1ELb1EN4cute5tupleIJNS5_1CILi128EEENS7_ILi48EEENS7_ILi256EEEEEELi256ENS_6half_tEfNS_4arch4Sm80ELb0ELb1ELb0ELb0ELb1ELb0ELb1ELb1EEENS1_21CollectiveEpilogueFwdINS6_IJS8_SA_S9_EEENS6_IJNS7_ILi1EEESI_SI_EEESC_SE_Li256ELb0ELb1ELb1ELb0EEENS1_19SingleTileSchedulerILb0ELb1ELb1ELi128EEEEEEEEEvNT_6ParamsE)
        /*0974*/ 	.word	0x00000078


	//----- nvinfo : EIATTR_MIN_STACK_SIZE
	.align		4
.L_414:
        /*0978*/ 	.byte	0x04, 0x12
        /*097a*/ 	.short	(.L_416 - .L_415)
	.align		4
.L_415:
        /*097c*/ 	.word	index@(_ZN7cutlass13device_kernelIN5flash19enable_sm80_to_sm89INS1_16FlashAttnFwdSm80INS1_25CollectiveMainloopFwdSm80ILi8ELi1ELb1EN4cute5tupleIJNS5_1CILi128EEENS7_ILi48EEENS7_ILi256EEEEEELi256ENS_6half_tEfNS_4arch4Sm80ELb0ELb1ELb0ELb1ELb1ELb0ELb1ELb1EEENS1_21CollectiveEpilogueFwdINS6_IJS8_SA_S9_EEENS6_IJNS7_ILi1EEESI_SI_EEESC_SE_Li256ELb1ELb1ELb1ELb0EEENS1_36VarlenDynamicPersistentTileSchedulerILi128ELi48ELi256ELi256ELb1ELb1ELb0ELb1ELb0ELb1EEEEEEEEEvNT_6ParamsE)
        /*0980*/ 	.word	0x00000218


	//----- nvinfo : EIATTR_MIN_STACK_SIZE
	.align		4
.L_416:
        /*0984*/ 	.byte	0x04, 0x12
        /*0986*/ 	.short	(.L_418 - .L_417)
	.align		4
.L_417:
        /*0988*/ 	.word	index@(_ZN7cutlass13device_kernelIN5flash19enable_sm80_to_sm89INS1_16FlashAttnFwdSm80INS1_25CollectiveMainloopFwdSm80ILi8ELi1ELb0EN4cute5tupleIJNS5_1CILi128EEENS7_ILi32EEENS7_ILi256EEEEEELi256ENS_6half_tEfNS_4arch4Sm80ELb0ELb1ELb0ELb1ELb1ELb1ELb1ELb1EEENS1_21CollectiveEpilogueFwdINS6_IJS8_SA_S9_EEENS6_IJNS7_ILi1EEESI_SI_EEESC_SE_Li256ELb1ELb1ELb1ELb0EEENS1_36VarlenDynamicPersistentTileSchedulerILi128ELi32ELi256ELi256ELb1ELb1ELb0ELb1ELb0ELb1EEEEEEEEEvNT_6ParamsE)
        /*098c*/ 	.word	0x00000048


	//----- nvinfo : EIATTR_MIN_STACK_SIZE
	.align		4
.L_418:
        /*0990*/ 	.byte	0x04, 0x12
        /*0992*/ 	.short	(.L_420 - .L_419)
	.align		4
.L_419:
        /*0994*/ 	.word	index@(_ZN7cutlass13device_kernelIN5flash19enable_sm80_to_sm89INS1_16FlashAttnFwdSm80INS1_25CollectiveMainloopFwdSm80ILi8ELi1ELb1EN4cute5tupleIJNS5_1CILi128EEENS7_ILi64EEENS7_ILi256EEEEEELi256ENS_6half_tEfNS_4arch4Sm80ELb1ELb0ELb0ELb0ELb1ELb0ELb1ELb1EEENS1_21CollectiveEpilogueFwdINS6_IJS8_SA_S9_EEENS6_IJNS7_ILi1EEESI_SI_EEESC_SE_Li256ELb0ELb1ELb1ELb0EEENS1_30DynamicPersistentTileSchedulerILi256ELi256ELb1ELb1ELb0EEEEEEEEEvNT_6ParamsE)
        /*0998*/ 	.word	0x000001f8


	//----- nvinfo : EIATTR_MIN_STACK_SIZE
	.align		4
.L_420:
        /*099c*/ 	.byte	0x04, 0x12
        /*099e*/ 	.short	(.L_422 - .L_421)
	.align		4
.L_421:
        /*09a0*/ 	.word	index@(_ZN7cutlass13device_kernelIN5flash19enable_sm80_to_sm89INS1_16FlashAttnFwdSm80INS1_25CollectiveMainloopFwdSm80ILi8ELi1ELb1EN4cute5tupleIJNS5_1CILi128EEENS7_ILi48EEENS7_ILi256EEEEEELi256ENS_6half_tEfNS_4arch4Sm80ELb1ELb0ELb0ELb1ELb1ELb0ELb1ELb1EEENS1_21CollectiveEpilogueFwdINS6_IJS8_SA_S9_EEENS6_IJNS7_ILi1EEESI_SI_EEESC_SE_Li256ELb1ELb1ELb1ELb0EEENS1_36VarlenDynamicPersistentTileSchedulerILi128ELi48ELi256ELi256ELb1ELb1ELb0ELb1ELb1ELb1EEEEEEEEEvNT_6ParamsE)
        /*09a4*/ 	.word	0x00000220


	//----- nvinfo : EIATTR_MIN_STACK_SIZE
	.align		4
.L_422:
        /*09a8*/ 	.byte	0x04, 0x12
        /*09aa*/ 	.short	(.L_424 - .L_423)
	.align		4
.L_423:
        /*09ac*/ 	.word	index@(_ZN7cutlass13device_kernelIN5flash19enable_sm80_to_sm89INS1_16FlashAttnFwdSm80INS1_25CollectiveMainloopFwdSm80ILi8ELi1ELb0EN4cute5tupleIJNS5_1CILi128EEENS7_ILi32EEENS7_ILi256EEEEEELi256ENS_6half_tEfNS_4arch4Sm80ELb1ELb0ELb0ELb1ELb1ELb1ELb1ELb1EEENS1_21CollectiveEpilogueFwdINS6_IJS8_SA_S9_EEENS6_IJNS7_ILi1EEESI_SI_EEESC_SE_Li256ELb1ELb1ELb1ELb0EEENS1_36VarlenDynamicPersistentTileSchedulerILi128ELi32ELi256ELi256ELb1ELb1ELb0ELb1ELb1ELb1EEEEEEEEEvNT_6ParamsE)
        /*09b0*/ 	.word	0x00000048


	//----- nvinfo : EIATTR_MIN_STACK_SIZE
	.align		4
.L_424:
        /*09b4*/ 	.byte	0x04, 0x12
        /*09b6*/ 	.short	(.L_426 - .L_425)
	.align		4
.L_425:
        /*09b8*/ 	.word	index@(_ZN7cutlass13device_kernelIN5flash19enable_sm80_to_sm89INS1_16FlashAttnFwdSm80INS1_25CollectiveMainloopFwdSm80ILi8ELi1ELb0EN4cute5tupleIJNS5_1CILi128EEENS7_ILi96EEENS7_ILi256EEEEEELi256ENS_6half_tEfNS_4arch4Sm80ELb0ELb0ELb0ELb0ELb1ELb0ELb1ELb1EEENS1_21CollectiveEpilogueFwdINS6_IJS8_SA_S9_EEENS6_IJNS7_ILi1EEESI_SI_EEESC_SE_Li256ELb0ELb1ELb1ELb0EEENS1_19SingleTileSchedulerILb0ELb1ELb1ELi128EEEEEEEEEvNT_6ParamsE)
        /*09bc*/ 	.word	0x00000048


	//----- nvinfo : EIATTR_MIN_STACK_SIZE
	.align		4
.L_426:
        /*09c0*/ 	.byte	0x04, 0x12
        /*09c2*/ 	.short	(.L_428 - .L_427)
	.align		4
.L_427:
        /*09c4*/ 	.word	index@(_ZN7cutlass13device_kernelIN5flash19enable_sm80_to_sm89INS1_16FlashAttnFwdSm80INS1_25CollectiveMainloopFwdSm80ILi8ELi1ELb0EN4cute5tupleIJNS5_1CILi128EEENS7_ILi64EEENS7_ILi256EEEEEELi256ENS_6half_tEfNS_4arch4Sm80ELb0ELb0ELb0ELb1ELb1ELb0ELb1ELb1EEENS1_21CollectiveEpilogueFwdINS6_IJS8_SA_S9_EEENS6_IJNS7_ILi1EEESI_SI_EEESC_SE_Li256ELb1ELb1ELb1ELb0EEENS1_36VarlenDynamicPersistentTileSchedulerILi128ELi64ELi256ELi256ELb1ELb1ELb0ELb0ELb1ELb1EEEEEEEEEvNT_6ParamsE)
        /*09c8*/ 	.word	0x00000158


	//----- nvinfo : EIATTR_MIN_STACK_SIZE
	.align		4
.L_428:
        /*09cc*/ 	.byte	0x04, 0x12
        /*09ce*/ 	.short	(.L_430 - .L_429)
	.align		4
.L_429:
        /*09d0*/ 	.word	index@(_ZN7cutlass13device_kernelIN5flash19enable_sm80_to_sm89INS1_16FlashAttnFwdSm80INS1_25CollectiveMainloopFwdSm80ILi8ELi1ELb0EN4cute5tupleIJNS5_1CILi128EEENS7_ILi48EEENS7_ILi256EEEEEELi256ENS_6half_tEfNS_4arch4Sm80ELb0ELb0ELb0ELb1ELb1ELb1ELb1ELb1EEENS1_21CollectiveEpilogueFwdINS6_IJS8_SA_S9_EEENS6_IJNS7_ILi1EEESI_SI_EEESC_SE_Li256ELb1ELb1ELb1ELb0EEENS1_36VarlenDynamicPersistentTileSchedulerILi128ELi48ELi256ELi256ELb1ELb1ELb0ELb0ELb1ELb1EEEEEEEEEvNT_6ParamsE)
        /*09d4*/ 	.word	0x00000190


	//----- nvinfo : EIATTR_MIN_STACK_SIZE
	.align		4
.L_430:
        /*09d8*/ 	.byte	0x04, 0x12
        /*09da*/ 	.short	(.L_432 - .L_431)
	.align		4
.L_431:
        /*09dc*/ 	.word	index@(_ZN7cutlass13device_kernelIN5flash19enable_sm80_to_sm89INS1_16FlashAttnFwdSm80INS1_25CollectiveMainloopFwdSm80ILi8ELi1ELb0EN4cute5tupleIJNS5_1CILi128EEENS7_ILi64EEENS7_ILi256EEEEEELi256ENS_6half_tEfNS_4arch4Sm80ELb0ELb1ELb0ELb0ELb1ELb0ELb1ELb1EEENS1_21CollectiveEpilogueFwdINS6_IJS8_SA_S9_EEENS6_IJNS7_ILi1EEESI_SI_EEESC_SE_Li256ELb0ELb1ELb1ELb0EEENS1_19SingleTileSchedulerILb0ELb1ELb1ELi128EEEEEEEEEvNT_6ParamsE)
        /*09e0*/ 	.word	0x00000000


	//----- nvinfo : EIATTR_MIN_STACK_SIZE
	.align		4
.L_432:
        /*09e4*/ 	.byte	0x04, 0x12
        /*09e6*/ 	.short	(.L_434 - .L_433)
	.align		4
.L_433:
        /*09e8*/ 	.word	index@(_ZN7cutlass13device_kernelIN5flash19enable_sm80_to_sm89INS1_16FlashAttnFwdSm80INS1_25CollectiveMainloopFwdSm80ILi8ELi1ELb0EN4cute5tupleIJNS5_1CILi128EEENS7_ILi64EEENS7_ILi256EEEEEELi256ENS_6half_tEfNS_4arch4Sm80ELb0ELb1ELb0ELb1ELb1ELb0ELb1ELb1EEENS1_21CollectiveEpilogueFwdINS6_IJS8_SA_S9_EEENS6_IJNS7_ILi1EEESI_SI_EEESC_SE_Li256ELb1ELb1ELb1ELb0EEENS1_36VarlenDynamicPersistentTileSchedulerILi128ELi64ELi256ELi256ELb1ELb1ELb0ELb1ELb0ELb1EEEEEEEEEvNT_6ParamsE)
        /*09ec*/ 	.word	0x00000030


	//----- nvinfo : EIATTR_MIN_STACK_SIZE
	.align		4
.L_434:
        /*09f0*/ 	.byte	0x04, 0x12
        /*09f2*/ 	.short	(.L_436 - .L_435)
	.align		4
.L_435:
        /*09f4*/ 	.word	index@(_ZN7cutlass13device_kernelIN5flash19enable_sm80_to_sm89INS1_16FlashAttnFwdSm80INS1_25CollectiveMainloopFwdSm80ILi8ELi1ELb0EN4cute5tupleIJNS5_1CILi128EEENS7_ILi48EEENS7_ILi256EEEEEELi256ENS_6half_tEfNS_4arch4Sm80ELb0ELb1ELb0ELb1ELb1ELb1ELb1ELb1EEENS1_21CollectiveEpilogueFwdINS6_IJS8_SA_S9_EEENS6_IJNS7_ILi1EEESI_SI_EEESC_SE_Li256ELb1ELb1ELb1ELb0EEENS1_36VarlenDynamicPersistentTileSchedulerILi128ELi48ELi256ELi256ELb1ELb1ELb0ELb1ELb0ELb1EEEEEEEEEvNT_6ParamsE)
        /*09f8*/ 	.word	0x000001e8


	//----- nvinfo : EIATTR_MIN_STACK_SIZE
	.align		4
.L_436:
        /*09fc*/ 	.byte	0x04, 0x12
        /*09fe*/ 	.short	(.L_438 - .L_437)
	.align		4
.L_437:
        /*0a00*/ 	.word	index@(_ZN7cutlass13device_kernelIN5flash19enable_sm80_to_sm89INS1_16FlashAttnFwdSm80INS1_25CollectiveMainloopFwdSm80ILi8ELi1ELb0EN4cute5tupleIJNS5_1CILi128EEENS7_ILi96EEENS7_ILi256EEEEEELi256ENS_6half_tEfNS_4arch4Sm80ELb1ELb0ELb0ELb0ELb1ELb0ELb1ELb1EEENS1_21CollectiveEpilogueFwdINS6_IJS8_SA_S9_EEENS6_IJNS7_ILi1EEESI_SI_EEESC_SE_Li256ELb0ELb1ELb1ELb0EEENS1_30DynamicPersistentTileSchedulerILi256ELi256ELb1ELb1ELb0EEEEEEEEEvNT_6ParamsE)
        /*0a04*/ 	.word	0x00000198


	//----- nvinfo : EIATTR_MIN_STACK_SIZE
	.align		4
.L_438:
        /*0a08*/ 	.byte	0x04, 0x12
        /*0a0a*/ 	.short	(.L_440 - .L_439)
	.align		4
.L_439:
        /*0a0c*/ 	.word	index@(_ZN7cutlass13device_kernelIN5flash19enable_sm80_to_sm89INS1_16FlashAttnFwdSm80INS1_25CollectiveMainloopFwdSm80ILi8ELi1ELb0EN4cute5tupleIJNS5_1CILi128EEENS7_ILi64EEENS7_ILi256EEEEEELi256ENS_6half_tEfNS_4arch4Sm80ELb1ELb0ELb0ELb1ELb1ELb0ELb1ELb1EEENS1_21CollectiveEpilogueFwdINS6_IJS8_SA_S9_EEENS6_IJNS7_ILi1EEESI_SI_EEESC_SE_Li256ELb1ELb1ELb1ELb0EEENS1_36VarlenDynamicPersistentTileSchedulerILi128ELi64ELi256ELi256ELb1ELb1ELb0ELb1ELb1ELb1EEEEEEEEEvNT_6ParamsE)
        /*0a10*/ 	.word	0x00000038


	//----- nvinfo : EIATTR_MIN_STACK_SIZE
	.align		4
.L_440:
        /*0a14*/ 	.byte	0x04, 0x12
        /*0a16*/ 	.short	(.L_442 - .L_441)
	.align		4
.L_441:
        /*0a18*/ 	.word	index@(_ZN7cutlass13device_kernelIN5flash19enable_sm80_to_sm89INS1_16FlashAttnFwdSm80INS1_25CollectiveMainloopFwdSm80ILi8ELi1ELb0EN4cute5tupleIJNS5_1CILi128EEENS7_ILi48EEENS7_ILi256EEEEEELi256ENS_6half_tEfNS_4arch4Sm80ELb1ELb0ELb0ELb1ELb1ELb1ELb1ELb1EEENS1_21CollectiveEpilogueFwdINS6_IJS8_SA_S9_EEENS6_IJNS7_ILi1EEESI_SI_EEESC_SE_Li256ELb1ELb1ELb1ELb0EEENS1_36VarlenDynamicPersistentTileSchedulerILi128ELi48ELi256ELi256ELb1ELb1ELb0ELb1ELb1ELb1EEEEEEEEEvNT_6ParamsE)
        /*0a1c*/ 	.word	0x00000198
.L_442:


//--------------------- .nv.info._ZN7cutlass13device_kernelIN5flash19enable_sm80_to_sm89INS1_16FlashAttnFwdSm80INS1_25CollectiveMainloopFwdSm80ILi8ELi1ELb1EN4cute5tupleIJNS5_1CILi128EEENS7_ILi64EEENS7_ILi256EEEEEELi256ENS_6half_tEfNS_4arch4Sm80ELb0ELb0ELb1ELb0ELb1ELb0ELb1ELb1EEENS1_21CollectiveEpilogueFwdINS6_IJS8_SA_S9_EEENS6_IJNS7_ILi1EEESI_SI_EEESC_SE_Li256ELb0ELb1ELb1ELb0EEENS1_19SingleTileSchedulerILb0ELb1ELb1ELi128EEEEEEEEEvNT_6ParamsE --------------------------
	.section	.nv.info._ZN7cutlass13device_kernelIN5flash19enable_sm80_to_sm89INS1_16FlashAttnFwdSm80INS1_25CollectiveMainloopFwdSm80ILi8ELi1ELb1EN4cute5tupleIJNS5_1CILi128EEENS7_ILi64EEENS7_ILi256EEEEEELi256ENS_6half_tEfNS_4arch4Sm80ELb0ELb0ELb1ELb0ELb1ELb0ELb1ELb1EEENS1_21CollectiveEpilogueFwdINS6_IJS8_SA_S9_EEENS6_IJNS7_ILi1EEESI_SI_EEESC_SE_Li256ELb0ELb1ELb1ELb0EEENS1_19SingleTileSchedulerILb0ELb1ELb1ELi128EEEEEEEEEvNT_6ParamsE,"",@"SHT_CUDA_INFO"
	.sectionflags	@""
	.align	4


	//----- nvinfo : EIATTR_CUDA_API_VERSION
	.align		4
        /*0000*/ 	.byte	0x04, 0x37
        /*0002*/ 	.short	(.L_444 - .L_443)
.L_443:
        /*0004*/ 	.word	0x00000082


	//----- nvinfo : EIATTR_SW2861232_WAR
	.align		4
.L_444:
        /*0008*/ 	.byte	0x01, 0x35
	.zero		2


	//----- nvinfo : EIATTR_PARAM_CBANK
	.align		4
        /*000c*/ 	.byte	0x04, 0x0a
        /*000e*/ 	.short	(.L_446 - .L_445)
	.align		4
.L_445:
        /*0010*/ 	.word	index@(.nv.constant0._ZN7cutlass13device_kernelIN5flash19enable_sm80_to_sm89INS1_16FlashAttnFwdSm80INS1_25CollectiveMainloopFwdSm80ILi8ELi1ELb1EN4cute5tupleIJNS5_1CILi128EEENS7_ILi64EEENS7_ILi256EEEEEELi256ENS_6half_tEfNS_4arch4Sm80ELb0ELb0ELb1ELb0ELb1ELb0ELb1ELb1EEENS1_21CollectiveEpilogueFwdINS6_IJS8_SA_S9_EEENS6_IJNS7_ILi1EEESI_SI_EEESC_SE_Li256ELb0ELb1ELb1ELb0EEENS1_19SingleTileSchedulerILb0ELb1ELb1ELi128EEEEEEEEEvNT_6ParamsE)
        /*0014*/ 	.short	0x0160
        /*0016*/ 	.short	0x0418


	//----- nvinfo : EIATTR_CBANK_PARAM_SIZE
	.align		4
.L_446:
        /*0018*/ 	.byte	0x03, 0x19
        /*001a*/ 	.short	0x0418


	//----- nvinfo : EIATTR_KPARAM_INFO
	.align		4
        /*001c*/ 	.byte	0x04, 0x17
        /*001e*/ 	.short	(.L_448 - .L_447)
.L_447:
        /*0020*/ 	.word	0x00000000
        /*0024*/ 	.short	0x0000
        /*0026*/ 	.short	0x0000
        /*0028*/ 	.byte	0x00, 0xf0, 0x61, 0x10


	//----- nvinfo : EIATTR_MAXREG_COUNT
	.align		4
.L_448:
        /*002c*/ 	.byte	0x03, 0x1b
        /*002e*/ 	.short	0x00ff


	//----- nvinfo : EIATTR_NUM_BARRIERS
	.align		4
        /*0030*/ 	.byte	0x02, 0x4c
        /*0032*/ 	.byte	0x02
	.zero		1


	//----- nvinfo : EIATTR_ANNOTATIONS
	.align		4
        /*0034*/ 	.byte	0x04, 0x55
        /*0036*/ 	.short	(.L_450 - .L_449)


	//   ....[0]....
.L_449:
        /*0038*/ 	.word	0x00000001
        /*003c*/ 	.byte	0xc0, 0x0c, 0x00, 0x00, 0x01, 0x00, 0x00, 0x00, 0x30, 0x14, 0x00, 0x00, 0x01, 0x00, 0x00, 0x00
        /* <DEDUP_REMOVED lines=32> */
        /*024c*/ 	.byte	0xd0, 0x96, 0x00, 0x00, 0x01, 0x00, 0x00, 0x00, 0xe0, 0x96, 0x00, 0x00


	//----- nvinfo : EIATTR_MERCURY_ISA_VERSION
	.align		4
.L_450:
        /*0258*/ 	.byte	0x03, 0x5f
        /*025a*/ 	.short	0x0000


	//----- nvinfo : EIATTR_COOP_GROUP_MASK_REGIDS
	.align		4
        /*025c*/ 	.byte	0x04, 0x29
        /*025e*/ 	.short	(.L_452 - .L_451)


	//   ....[0]....
.L_451:
        /*0260*/ 	.word	0xffffffff


	//   ....[1]....
        /*0264*/ 	.word	0xffffffff


	//   ....[2]....
        /*0268*/ 	.word	0xffffffff


	//   ....[3]....
        /*026c*/ 	.word	0xffffffff


	//   ....[4]....
        /*0270*/ 	.word	0xffffffff


	//   ....[5]....
        /*0274*/ 	.word	0xffffffff


	//   ....[6]....
        /*0278*/ 	.word	0xffffffff


	//   ....[7]....
        /*027c*/ 	.word	0xffffffff


	//   ....[8]....
        /*0280*/ 	.word	0xffffffff


	//   ....[9]....
        /*0284*/ 	.word	0xffffffff


	//   ....[10]....
        /*0288*/ 	.word	0xffffffff


	//   ....[11]....
        /*028c*/ 	.word	0xffffffff


	//   ....[12]....
        /*0290*/ 	.word	0xffffffff


	//   ....[13]....
        /*0294*/ 	.word	0xffffffff


	//   ....[14]....
        /*0298*/ 	.word	0xffffffff


	//   ....[15]....
        /*029c*/ 	.word	0xffffffff


	//   ....[16]....
        /*02a0*/ 	.word	0xffffffff


	//   ....[17]....
        /*02a4*/ 	.word	0xffffffff


	//   ....[18]....
        /*02a8*/ 	.word	0xffffffff


	//   ....[19]....
        /*02ac*/ 	.word	0xffffffff


	//   ....[20]....
        /*02b0*/ 	.word	0xffffffff


	//   ....[21]....
        /*02b4*/ 	.word	0xffffffff


	//   ....[22]....
        /*02b8*/ 	.word	0xffffffff


	//   ....[23]....
        /*02bc*/ 	.word	0xffffffff


	//   ....[24]....
        /*02c0*/ 	.word	0xffffffff


	//   ....[25]....
        /*02c4*/ 	.word	0xffffffff


	//   ....[26]....
        /*02c8*/ 	.word	0xffffffff


	//   ....[27]....
        /*02cc*/ 	.word	0xffffffff


	//   ....[28]....
        /*02d0*/ 	.word	0xffffffff


	//   ....[29]....
        /*02d4*/ 	.word	0xffffffff


	//   ....[30]....
        /*02d8*/ 	.word	0xffffffff


	//   ....[31]....
        /*02dc*/ 	.word	0xffffffff


	//   ....[32]....
        /*02e0*/ 	.word	0xffffffff


	//   ....[33]....
        /*02e4*/ 	.word	0xffffffff


	//   ....[34]....
        /*02e8*/ 	.word	0xffffffff


	//   ....[35]....
        /*02ec*/ 	.word	0xffffffff


	//   ....[36]....
        /*02f0*/ 	.word	0xffffffff


	//   ....[37]....
        /*02f4*/ 	.word	0xffffffff


	//   ....[38]....
        /*02f8*/ 	.word	0xffffffff


	//   ....[39]....
        /*02fc*/ 	.word	0xffffffff


	//   ....[40]....
        /*0300*/ 	.word	0xffffffff


	//   ....[41]....
        /*0304*/ 	.word	0xffffffff


	//   ....[42]....
        /*0308*/ 	.word	0xffffffff


	//   ....[43]....
        /*030c*/ 	.word	0xffffffff


	//   ....[44]....
        /*0310*/ 	.word	0xffffffff


	//   ....[45]....
        /*0314*/ 	.word	0xffffffff


	//   ....[46]....
        /*0318*/ 	.word	0xffffffff


	//   ....[47]....
        /*031c*/ 	.word	0xffffffff


	//   ....[48]....
        /*0320*/ 	.word	0xffffffff


	//----- nvinfo : EIATTR_COOP_GROUP_INSTR_OFFSETS
	.align		4
.L_452:
        /*0324*/ 	.byte	0x04, 0x28
        /*0326*/ 	.short	(.L_454 - .L_453)


	//   ....[0]....
.L_453:
        /*0328*/ 	.word	0x00000060


	//   ....[1]....
        /*032c*/ 	.word	0x00001100


	//   ....[2]....
        /*0330*/ 	.word	0x00001140


	//   ....[3]....
        /*0334*/ 	.word	0x000011d0


	//   ....[4]....
        /*0338*/ 	.word	0x00001230


	//   ....[5]....
        /*033c*/ 	.word	0x00001450


	//   ....[6]....
        /*0340*/ 	.word	0x00001470


	//   ....[7]....
        /*0344*/ 	.word	0x000014f0


	//   ....[8]....
        /*0348*/ 	.word	0x00001500


	//   ....[9]....
        /*034c*/ 	.word	0x000015a0


	//   ....[10]....
        /*0350*/ 	.word	0x000015e0


	//   ....[11]....
        /*0354*/ 	.word	0x00001610


	//   ....[12]....
        /*0358*/ 	.word	0x00001620


	//   ....[13]....
        /*035c*/ 	.word	0x00001660


	//   ....[14]....
        /*0360*/ 	.word	0x00001680


	//   ....[15]....
        /*0364*/ 	.word	0x00001860


	//   ....[16]....
        /*0368*/ 	.word	0x00001880


	//   ....[17]....
        /*036c*/ 	.word	0x000033e0


	//   ....[18]....
        /*0370*/ 	.word	0x000033f0


	//   ....[19]....
        /*0374*/ 	.word	0x00003480


	//   ....[20]....
        /*0378*/ 	.word	0x000034a0


	//   ....[21]....
        /*037c*/ 	.word	0x00003bd0


	//   ....[22]....
        /*0380*/ 	.word	0x00003c70


	//   ....[23]....
        /*0384*/ 	.word	0x00003c90


	//   ....[24]....
        /*0388*/ 	.word	0x00003cf0


	//   ....[25]....
        /*038c*/ 	.word	0x00005fb0


	//   ....[26]....
        /*0390*/ 	.word	0x00005fc0


	//   ....[27]....
        /*0394*/ 	.word	0x00005fd0


	//   ....[28]....
        /*0398*/ 	.word	0x00005fe0


	//   ....[29]....
        /*039c*/ 	.word	0x00006410


	//   ....[30]....
        /*03a0*/ 	.word	0x00006420


	//   ....[31]....
        /*03a4*/ 	.word	0x00006430


	//   ....[32]....
        /*03a8*/ 	.word	0x00006440


	//   ....[33]....
        /*03ac*/ 	.word	0x000077f0


	//   ....[34]....
        /*03b0*/ 	.word	0x00007810


	//   ....[35]....
        /*03b4*/ 	.word	0x00007ec0


	//   ....[36]....
        /*03b8*/ 	.word	0x00007ee0


	//   ....[37]....
        /*03bc*/ 	.word	0x00009720


	//   ....[38]....
        /*03c0*/ 	.word	0x00009730


	//   ....[39]....
        /*03c4*/ 	.word	0x00009760


	//   ....[40]....
        /*03c8*/ 	.word	0x00009770


	//   ....[41]....
        /*03cc*/ 	.word	0x0000a650


	//   ....[42]....
        /*03d0*/ 	.word	0x0000a690


	//   ....[43]....
        /*03d4*/ 	.word	0x0000a6d0


	//   ....[44]....
        /*03d8*/ 	.word	0x0000a700


	//   ....[45]....
        /*03dc*/ 	.word	0x0000a7f0


	//   ....[46]....
        /*03e0*/ 	.word	0x0000a810


	//   ....[47]....
        /*03e4*/ 	.word	0x0000b430


	//   ....[48]....
        /*03e8*/ 	.word	0x0000b440


	//----- nvinfo : EIATTR_EXIT_INSTR_OFFSETS
	.align		4
.L_454:
        /*03ec*/ 	.byte	0x04, 0x1c
        /*03ee*/ 	.short	(.L_456 - .L_455)


	//   ....[0]....
.L_455:
        /*03f0*/ 	.word	0x000001c0


	//   ....[1]....
        /*03f4*/ 	.word	0x0000b450


	//   ....[2]....
        /*03f8*/ 	.word	0x0000bff0


	//   ....[3]....
        /*03fc*/ 	.word	0x0000c040


	//   ....[4]....
        /*0400*/ 	.word	0x0000c070


	//   ....[5]....
        /*0404*/ 	.word	0x0000c0d0


	//   ....[6]....
        /*0408*/ 	.word	0x0000c360


	//----- nvinfo : EIATTR_CTAIDZ_USED
	.align		4
.L_456:
        /*040c*/ 	.byte	0x01, 0x04
	.zero		2


	//----- nvinfo : EIATTR_MAX_THREADS
	.align		4
        /*0410*/ 	.byte	0x04, 0x05
        /*0412*/ 	.short	(.L_458 - .L_457)
.L_457:
        /*0414*/ 	.word	0x00000100
        /*0418*/ 	.word	0x00000001
        /*041c*/ 	.word	0x00000001


	//----- nvinfo : EIATTR_CRS_STACK_SIZE
	.align		4
.L_458:
        /*0420*/ 	.byte	0x04, 0x1e
        /*0422*/ 	.short	(.L_460 - .L_459)
.L_459:
        /*0424*/ 	.word	0x00000000
.L_460:


//--------------------- .nv.info._ZN7cutlass13device_kernelIN5flash19enable_sm80_to_sm89INS1_16FlashAttnFwdSm80INS1_25CollectiveMainloopFwdSm80ILi8ELi1ELb1EN4cute5tupleIJNS5_1CILi128EEENS7_ILi48EEENS7_ILi256EEEEEELi256ENS_6half_tEfNS_4arch4Sm80ELb0ELb0ELb1ELb1ELb1ELb0ELb1ELb1EEENS1_21CollectiveEpilogueFwdINS6_IJS8_SA_S9_EEENS6_IJNS7_ILi1EEESI_SI_EEESC_SE_Li256ELb1ELb1ELb1ELb0EEENS1_36VarlenDynamicPersistentTileSchedulerILi128ELi48ELi256ELi256ELb1ELb1ELb0ELb0ELb1ELb1EEEEEEEEEvNT_6ParamsE --------------------------
	.section	.nv.info._ZN7cutlass13device_kernelIN5flash19enable_sm80_to_sm89INS1_16FlashAttnFwdSm80INS1_25CollectiveMainloopFwdSm80ILi8ELi1ELb1EN4cute5tupleIJNS5_1CILi128EEENS7_ILi48EEENS7_ILi256EEEEEELi256ENS_6half_tEfNS_4arch4Sm80ELb0ELb0ELb1ELb1ELb1ELb0ELb1ELb1EEENS1_21CollectiveEpilogueFwdINS6_IJS8_SA_S9_EEENS6_IJNS7_ILi1EEESI_SI_EEESC_SE_Li256ELb1ELb1ELb1ELb0EEENS1_36VarlenDynamicPersistentTileSchedulerILi128ELi48ELi256ELi256ELb1ELb1ELb0ELb0ELb1ELb1EEEEEEEEEvNT_6ParamsE,"",@"SHT_CUDA_INFO"
	.sectionflags	@""
	.align	4


	//----- nvinfo : EIATTR_CUDA_API_VERSION
	.align		4
        /*0000*/ 	.byte	0x04, 0x37
        /*0002*/ 	.short	(.L_462 - .L_461)
.L_461:
        /*0004*/ 	.word	0x00000082


	//----- nvinfo : EIATTR_SW2861232_WAR
	.align		4
.L_462:
        /*0008*/ 	.byte	0x01, 0x35
	.zero		2


	//----- nvinfo : EIATTR_PARAM_CBANK
	.align		4
        /*000c*/ 	.byte	0x04, 0x0a
        /*000e*/ 	.short	(.L_464 - .L_463)
	.align		4
.L_463:
        /*0010*/ 	.word	index@(.nv.constant0._ZN7cutlass13device_kernelIN5flash19enable_sm80_to_sm89INS1_16FlashAttnFwdSm80INS1_25CollectiveMainloopFwdSm80ILi8ELi1ELb1EN4cute5tupleIJNS5_1CILi128EEENS7_ILi48EEENS7_ILi256EEEEEELi256ENS_6half_tEfNS_4arch4Sm80ELb0ELb0ELb1ELb1ELb1ELb0ELb1ELb1EEENS1_21CollectiveEpilogueFwdINS6_IJS8_SA_S9_EEENS6_IJNS7_ILi1EEESI_SI_EEESC_SE_Li256ELb1ELb1ELb1ELb0EEENS1_36VarlenDynamicPersistentTileSchedulerILi128ELi48ELi256ELi256ELb1ELb1ELb0ELb0ELb1ELb1EEEEEEEEEvNT_6ParamsE)
        /*0014*/ 	.short	0x0160
        /*0016*/ 	.short	0x0438


	//----- nvinfo : EIATTR_CBANK_PARAM_SIZE
	.align		4
.L_464:
        /*0018*/ 	.byte	0x03, 0x19
        /*001a*/ 	.short	0x0438


	//----- nvinfo : EIATTR_KPARAM_INFO
	.align		4
        /*001c*/ 	.byte	0x04, 0x17
        /*001e*/ 	.short	(.L_466 - .L_465)
.L_465:
        /*0020*/ 	.word	0x00000000
        /*0024*/ 	.short	0x0000
        /*0026*/ 	.short	0x0000
        /*0028*/ 	.byte	0x00, 0xf0, 0xe1, 0x10


	//----- nvinfo : EIATTR_MAXREG_COUNT
	.align		4
.L_466:
        /*002c*/ 	.byte	0x03, 0x1b
        /*002e*/ 	.short	0x00ff


	//----- nvinfo : EIATTR_NUM_BARRIERS
	.align		4
        /*0030*/ 	.byte	0x02, 0x4c
        /*0032*/ 	.byte	0x06
	.zero		1


	//----- nvinfo : EIATTR_ANNOTATIONS
	.align		4
        /*0034*/ 	.byte	0x04, 0x55
        /*0036*/ 	.short	(.L_468 - .L_467)


	//   ....[0]....
.L_467:
        /* <DEDUP_REMOVED lines=162> */
        /*0a4c*/ 	.byte	0xe0, 0x13, 0x01, 0x00


	//----- nvinfo : EIATTR_MERCURY_ISA_VERSION
	.align		4
.L_468:
        /*0a50*/ 	.byte	0x03, 0x5f
        /*0a52*/ 	.short	0x0000


	//----- nvinfo : EIATTR_INT_WARP_WIDE_INSTR_OFFSETS
	.align		4
        /*0a54*/ 	.byte	0x04, 0x31
        /*0a56*/ 	.short	(.L_470 - .L_469)


	//   ....[0]....
.L_469:
        /*0a58*/ 	.word	0x0000a4c0


	//   ....[1]....
        /*0a5c*/ 	.word	0x0000a540


	//----- nvinfo : EIATTR_COOP_GROUP_MASK_REGIDS
	.align		4
.L_470:
        /*0a60*/ 	.byte	0x04, 0x29
        /*0a62*/ 	.short	(.L_472 - .L_471)


	//   ....[0]....
.L_471:
        /*0a64*/ 	.word	0xffffffff


	//   ....[1]....
        /*0a68*/ 	.word	0xffffffff


	//   ....[2]....
        /*0a6c*/ 	.word	0xffffffff


	//   ....[3]....
        /*0a70*/ 	.word	0xffffffff


	//   ....[4]....
        /*0a74*/ 	.word	0xffffffff


	//   ....[5]....
        /*0a78*/ 	.word	0xffffffff


	//   ....[6]....
        /*0a7c*/ 	.word	0xffffffff


	//   ....[7]....
        /*0a80*/ 	.word	0xffffffff


	//   ....[8]....
        /*0a84*/ 	.word	0xffffffff


	//   ....[9]....
        /*0a88*/ 	.word	0xffffffff


	//   ....[10]....
        /*0a8c*/ 	.word	0xffffffff


	//   ....[11]....
        /*0a90*/ 	.word	0xffffffff


	//   ....[12]....
        /*0a94*/ 	.word	0xffffffff


	//   ....[13]....
        /*0a98*/ 	.word	0xffffffff


	//   ....[14]....
        /*0a9c*/ 	.word	0xffffffff


	//   ....[15]....
        /*0aa0*/ 	.word	0xffffffff


	//   ....[16]....
        /*0aa4*/ 	.word	0xffffffff


	//   ....[17]....
        /*0aa8*/ 	.word	0xffffffff


	//   ....[18]....
        /*0aac*/ 	.word	0xffffffff


	//   ....[19]....
        /*0ab0*/ 	.word	0xffffffff


	//   ....[20]....
        /*0ab4*/ 	.word	0xffffffff


	//   ....[21]....
        /*0ab8*/ 	.word	0xffffffff


	//   ....[22]....
        /*0abc*/ 	.word	0xffffffff


	//   ....[23]....
        /*0ac0*/ 	.word	0xffffffff


	//   ....[24]....
        /*0ac4*/ 	.word	0xffffffff


	//   ....[25]....
        /*0ac8*/ 	.word	0xffffffff


	//   ....[26]....
        /*0acc*/ 	.word	0xffffffff


	//   ....[27]....
        /*0ad0*/ 	.word	0xffffffff


	//   ....[28]....
        /*0ad4*/ 	.word	0xffffffff


	//   ....[29]....
        /*0ad8*/ 	.word	0xffffffff


	//   ....[30]....
        /*0adc*/ 	.word	0xffffffff


	//   ....[31]....
        /*0ae0*/ 	.word	0xffffffff


	//   ....[32]....
        /*0ae4*/ 	.word	0xffffffff


	//   ....[33]....
        /*0ae8*/ 	.word	0xffffffff


	//   ....[34]....
        /*0aec*/ 	.word	0xffffffff


	//   ....[35]....
        /*0af0*/ 	.word	0xffffffff


	//   ....[36]....
        /*0af4*/ 	.word	0xffffffff


	//   ....[37]....
        /*0af8*/ 	.word	0xffffffff


	//   ....[38]....
        /*0afc*/ 	.word	0xffffffff


	//   ....[39]....
        /*0b00*/ 	.word	0xffffffff


	//   ....[40]....
        /*0b04*/ 	.word	0xffffffff


	//   ....[41]....
        /*0b08*/ 	.word	0xffffffff


	//   ....[42]....
        /*0b0c*/ 	.word	0xffffffff


	//   ....[43]....
        /*0b10*/ 	.word	0xffffffff


	//   ....[44]....
        /*0b14*/ 	.word	0xffffffff


	//   ....[45]....
        /*0b18*/ 	.word	0xffffffff


	//   ....[46]....
        /*0b1c*/ 	.word	0xffffffff


	//   ....[47]....
        /*0b20*/ 	.word	0xffffffff


	//   ....[48]....
        /*0b24*/ 	.word	0xffffffff


	//   ....[49]....
        /*0b28*/ 	.word	0xffffffff


	//   ....[50]....
        /*0b2c*/ 	.word	0xffffffff


	//   ....[51]....
        /*0b30*/ 	.word	0xffffffff


	//   ....[52]....
        /*0b34*/ 	.word	0xffffffff


	//   ....[53]....
        /*0b38*/ 	.word	0xffffffff


	//   ....[54]....
        /*0b3c*/ 	.word	0xffffffff


	//   ....[55]....
        /*0b40*/ 	.word	0xffffffff


	//   ....[56]....
        /*0b44*/ 	.word	0xffffffff


	//   ....[57]....
        /*0b48*/ 	.word	0xffffffff


	//   ....[58]....
        /*0b4c*/ 	.word	0xffffffff


	//   ....[59]....
        /*0b50*/ 	.word	0xffffffff


	//   ....[60]....
        /*0b54*/ 	.word	0xffffffff


	//   ....[61]....
        /*0b58*/ 	.word	0xffffffff


	//   ....[62]....
        /*0b5c*/ 	.word	0xffffffff


	//   ....[63]....
        /*0b60*/ 	.word	0xffffffff


	//   ....[64]....
        /*0b64*/ 	.word	0xffffffff


	//   ....[65]....
        /*0b68*/ 	.word	0xffffffff


	//   ....[66]....
        /*0b6c*/ 	.word	0xffffffff


	//   ....[67]....
        /*0b70*/ 	.word	0xffffffff


	//   ....[68]....
        /*0b74*/ 	.word	0xffffffff


	//   ....[69]....
        /*0b78*/ 	.word	0xffffffff


	//   ....[70]....
        /*0b7c*/ 	.word	0xffffffff


	//   ....[71]....
        /*0b80*/ 	.word	0xffffffff


	//   ....[72]....
        /*0b84*/ 	.word	0xffffffff


	//   ....[73]....
        /*0b88*/ 	.word	0xffffffff


	//   ....[74]....
        /*0b8c*/ 	.word	0xffffffff


	//   ....[75]....
        /*0b90*/ 	.word	0xffffffff


	//   ....[76]....
        /*0b94*/ 	.word	0xffffffff


	//   ....[77]....
        /*0b98*/ 	.word	0xffffffff


	//   ....[78]....
        /*0b9c*/ 	.word	0xffffffff


	//   ....[79]....
        /*0ba0*/ 	.word	0xffffffff


	//   ....[80]....
        /*0ba4*/ 	.word	0xffffffff


	//   ....[81]....
        /*0ba8*/ 	.word	0xffffffff


	//   ....[82]....
        /*0bac*/ 	.word	0xffffffff


	//   ....[83]....
        /*0bb0*/ 	.word	0xffffffff


	//   ....[84]....
        /*0bb4*/ 	.word	0xffffffff


	//   ....[85]....
        /*0bb8*/ 	.word	0xffffffff


	//   ....[86]....
        /*0bbc*/ 	.word	0xffffffff


	//   ....[87]....
        /*0bc0*/ 	.word	0xffffffff


	//   ....[88]....
        /*0bc4*/ 	.word	0xffffffff


	//   ....[89]....
        /*0bc8*/ 	.word	0xffffffff


	//   ....[90]....
        /*0bcc*/ 	.word	0xffffffff


	//   ....[91]....
        /*0bd0*/ 	.word	0xffffffff


	//   ....[92]....
        /*0bd4*/ 	.word	0xffffffff


	//   ....[93]....
        /*0bd8*/ 	.word	0xffffffff


	//   ....[94]....
        /*0bdc*/ 	.word	0xffffffff


	//   ....[95]....
        /*0be0*/ 	.word	0xffffffff


	//   ....[96]....
        /*0be4*/ 	.word	0xffffffff


	//   ....[97]....
        /*0be8*/ 	.word	0xffffffff


	//   ....[98]....
        /*0bec*/ 	.word	0xffffffff


	//   ....[99]....
        /*0bf0*/ 	.word	0xffffffff


	//   ....[100]....
        /*0bf4*/ 	.word	0xffffffff


	//   ....[101]....
        /*0bf8*/ 	.word	0xffffffff


	//   ....[102]....
        /*0bfc*/ 	.word	0xffffffff


	//   ....[103]....
        /*0c00*/ 	.word	0xffffffff


	//   ....[104]....
        /*0c04*/ 	.word	0xffffffff


	//   ....[105]....
        /*0c08*/ 	.word	0xffffffff


	//   ....[106]....
        /*0c0c*/ 	.word	0xffffffff


	//   ....[107]....
        /*0c10*/ 	.word	0xffffffff


	//   ....[108]....
        /*0c14*/ 	.word	0xffffffff


	//   ....[109]....
        /*0c18*/ 	.word	0xffffffff


	//   ....[110]....
        /*0c1c*/ 	.word	0xffffffff


	//   ....[111]....
        /*0c20*/ 	.word	0xffffffff


	//   ....[112]....
        /*0c24*/ 	.word	0xffffffff


	//   ....[113]....
        /*0c28*/ 	.word	0xffffffff


	//   ....[114]....
        /*0c2c*/ 	.word	0xffffffff


	//   ....[115]....
        /*0c30*/ 	.word	0xffffffff


	//   ....[116]....
        /*0c34*/ 	.word	0xffffffff


	//   ....[117]....
        /*0c38*/ 	.word	0xffffffff


	//   ....[118]....
        /*0c3c*/ 	.word	0xffffffff


	//   ....[119]....
        /*0c40*/ 	.word	0xffffffff


	//   ....[120]....
        /*0c44*/ 	.word	0xffffffff


	//   ....[121]....
        /*0c48*/ 	.word	0xffffffff


	//   ....[122]....
        /*0c4c*/ 	.word	0xffffffff


	//   ....[123]....
        /*0c50*/ 	.word	0xffffffff


	//   ....[124]....
        /*0c54*/ 	.word	0xffffffff


	//   ....[125]....
        /*0c58*/ 	.word	0xffffffff


	//   ....[126]....
        /*0c5c*/ 	.word	0xffffffff


	//   ....[127]....
        /*0c60*/ 	.word	0xffffffff


	//   ....[128]....
        /*0c64*/ 	.word	0xffffffff


	//   ....[129]....
        /*0c68*/ 	.word	0xffffffff


	//   ....[130]....
        /*0c6c*/ 	.word	0xffffffff


	//   ....[131]....
        /*0c70*/ 	.word	0xffffffff


	//   ....[132]....
        /*0c74*/ 	.word	0xffffffff


	//   ....[133]....
        /*0c78*/ 	.word	0xffffffff


	//   ....[134]....
        /*0c7c*/ 	.word	0xffffffff


	//   ....[135]....
        /*0c80*/ 	.word	0xffffffff


	//   ....[136]....
        /*0c84*/ 	.word	0xffffffff


	//   ....[137]....
        /*0c88*/ 	.word	0xffffffff


	//   ....[138]....
        /*0c8c*/ 	.word	0xffffffff


	//   ....[139]....
        /*0c90*/ 	.word	0xffffffff


	//   ....[140]....
        /*0c94*/ 	.word	0xffffffff


	//   ....[141]....
        /*0c98*/ 	.word	0xffffffff


	//   ....[142]....
        /*0c9c*/ 	.word	0xffffffff


	//   ....[143]....
        /*0ca0*/ 	.word	0xffffffff


	//   ....[144]....
        /*0ca4*/ 	.word	0xffffffff


	//   ....[145]....
        /*0ca8*/ 	.word	0xffffffff


	//   ....[146]....
        /*0cac*/ 	.word	0xffffffff


	//   ....[147]....
        /*0cb0*/ 	.word	0xffffffff


	//   ....[148]....
        /*0cb4*/ 	.word	0xffffffff


	//   ....[149]....
        /*0cb8*/ 	.word	0xffffffff


	//   ....[150]....
        /*0cbc*/ 	.word	0xffffffff


	//   ....[151]....
        /*0cc0*/ 	.word	0xffffffff


	//   ....[152]....
        /*0cc4*/ 	.word	0xffffffff


	//   ....[153]....
        /*0cc8*/ 	.word	0xffffffff


	//   ....[154]....
        /*0ccc*/ 	.word	0xffffffff


	//   ....[155]....
        /*0cd0*/ 	.word	0xffffffff


	//   ....[156]....
        /*0cd4*/ 	.word	0xffffffff


	//   ....[157]....
        /*0cd8*/ 	.word	0xffffffff


	//   ....[158]....
        /*0cdc*/ 	.word	0xffffffff


	//   ....[159]....
        /*0ce0*/ 	.word	0xffffffff


	//   ....[160]....
        /*0ce4*/ 	.word	0xffffffff


	//   ....[161]....
        /*0ce8*/ 	.word	0xffffffff


	//   ....[162]....
        /*0cec*/ 	.word	0xffffffff


	//   ....[163]....
        /*0cf0*/ 	.word	0xffffffff


	//   ....[164]....
        /*0cf4*/ 	.word	0xffffffff


	//   ....[165]....
        /*0cf8*/ 	.word	0xffffffff


	//   ....[166]....
        /*0cfc*/ 	.word	0xffffffff


	//   ....[167]....
        /*0d00*/ 	.word	0xffffffff


	//   ....[168]....
        /*0d04*/ 	.word	0xffffffff


	//   ....[169]....
        /*0d08*/ 	.word	0xffffffff


	//   ....[170]....
        /*0d0c*/ 	.word	0xffffffff


	//   ....[171]....
        /*0d10*/ 	.word	0xffffffff


	//----- nvinfo : EIATTR_COOP_GROUP_INSTR_OFFSETS
	.align		4
.L_472:
        /*0d14*/ 	.byte	0x04, 0x28
        /*0d16*/ 	.short	(.L_474 - .L_473)


	//   ....[0]....
.L_473:
        /*0d18*/ 	.word	0x00000050


	//   ....[1]....
        /*0d1c*/ 	.word	0x00000200


	//   ....[2]....
        /*0d20*/ 	.word	0x00000230


	//   ....[3]....
        /*0d24*/ 	.word	0x00000260


	//   ....[4]....
        /*0d28*/ 	.word	0x00000290


	//   ....[5]....
        /*0d2c*/ 	.word	0x000002c0


	//   ....[6]....
        /*0d30*/ 	.word	0x000002f0


	//   ....[7]....
        /*0d34*/ 	.word	0x00000460


	//   ....[8]....
        /*0d38*/ 	.word	0x000004a0


	//   ....[9]....
        /*0d3c*/ 	.word	0x000004d0


	//   ....[10]....
        /*0d40*/ 	.word	0x00000500


	//   ....[11]....
        /*0d44*/ 	.word	0x00000530


	//   ....[12]....
        /*0d48*/ 	.word	0x00000560


	//   ....[13]....
        /*0d4c*/ 	.word	0x000005f0


	//   ....[14]....
        /*0d50*/ 	.word	0x00000620


	//   ....[15]....
        /*0d54*/ 	.word	0x00000640


	//   ....[16]....
        /*0d58*/ 	.word	0x000006a0


	//   ....[17]....
        /*0d5c*/ 	.word	0x00002b60


	//   ....[18]....
        /*0d60*/ 	.word	0x00002b80


	//   ....[19]....
        /*0d64*/ 	.word	0x00002bb0


	//   ....[20]....
        /*0d68*/ 	.word	0x00002c20


	//   ....[21]....
        /*0d6c*/ 	.word	0x00002db0


	//   ....[22]....
        /*0d70*/ 	.word	0x00002df0


	//   ....[23]....
        /*0d74*/ 	.word	0x00002f30


	//   ....[24]....
        /*0d78*/ 	.word	0x00002fd0


	//   ....[25]....
        /*0d7c*/ 	.word	0x00003100


	//   ....[26]....
        /*0d80*/ 	.word	0x00003120


	//   ....[27]....
        /*0d84*/ 	.word	0x000031b0


	//   ....[28]....
        /*0d88*/ 	.word	0x00003210


	//   ....[29]....
        /*0d8c*/ 	.word	0x000034d0


	//   ....[30]....
        /*0d90*/ 	.word	0x000034e0


	//   ....[31]....
        /*0d94*/ 	.word	0x000038e0


	//   ....[32]....
        /*0d98*/ 	.word	0x000038f0


	//   ....[33]....
        /*0d9c*/ 	.word	0x00004a70


	//   ....[34]....
        /*0da0*/ 	.word	0x00004a90


	//   ....[35]....
        /*0da4*/ 	.word	0x00004c80


	//   ....[36]....
        /*0da8*/ 	.word	0x00004c90


	//   ....[37]....
        /*0dac*/ 	.word	0x00005230


	//   ....[38]....
        /*0db0*/ 	.word	0x00005260


	//   ....[39]....
        /*0db4*/ 	.word	0x00005270


	//   ....[40]....
        /*0db8*/ 	.word	0x000052a0


	//   ....[41]....
        /*0dbc*/ 	.word	0x00006910


	//   ....[42]....
        /*0dc0*/ 	.word	0x00006930


	//   ....[43]....
        /*0dc4*/ 	.word	0x00006b10


	//   ....[44]....
        /*0dc8*/ 	.word	0x00006b20


	//   ....[45]....
        /*0dcc*/ 	.word	0x00007c70


	//   ....[46]....
        /*0dd0*/ 	.word	0x00007c90


	//   ....[47]....
        /*0dd4*/ 	.word	0x00007e50


	//   ....[48]....
        /*0dd8*/ 	.word	0x00007e60


	//   ....[49]....
        /*0ddc*/ 	.word	0x000081b0


	//   ....[50]....
        /*0de0*/ 	.word	0x000081e0


	//   ....[51]....
        /*0de4*/ 	.word	0x00008200


	//   ....[52]....
        /*0de8*/ 	.word	0x00008220


	//   ....[53]....
        /*0dec*/ 	.word	0x00009ab0


	//   ....[54]....
        /*0df0*/ 	.word	0x00009ac0


	//   ....[55]....
        /*0df4*/ 	.word	0x00009af0


	//   ....[56]....
        /*0df8*/ 	.word	0x00009b00


	//   ....[57]....
        /*0dfc*/ 	.word	0x0000b3b0


	//   ....[58]....
        /*0e00*/ 	.word	0x0000b3c0


	//   ....[59]....
        /*0e04*/ 	.word	0x0000b3e0


	//   ....[60]....
        /*0e08*/ 	.word	0x0000b3f0


	//   ....[61]....
        /*0e0c*/ 	.word	0x0000b820


	//   ....[62]....
        /*0e10*/ 	.word	0x0000b840


	//   ....[63]....
        /*0e14*/ 	.word	0x0000baa0


	//   ....[64]....
        /*0e18*/ 	.word	0x0000bab0


	//   ....[65]....
        /*0e1c*/ 	.word	0x0000bcc0


	//   ....[66]....
        /*0e20*/ 	.word	0x0000bce0


	//   ....[67]....
        /*0e24*/ 	.word	0x0000bef0


	//   ....[68]....
        /*0e28*/ 	.word	0x0000bf00


	//   ....[69]....
        /*0e2c*/ 	.word	0x0000c300


	//   ....[70]....
        /*0e30*/ 	.word	0x0000c320


	//   ....[71]....
        /*0e34*/ 	.word	0x0000cf70


	//   ....[72]....
        /*0e38*/ 	.word	0x0000cf80


	//   ....[73]....
        /*0e3c*/ 	.word	0x0000e3b0


	//   ....[74]....
        /*0e40*/ 	.word	0x0000e3d0


	//   ....[75]....
        /*0e44*/ 	.word	0x0000e640


	//   ....[76]....
        /*0e48*/ 	.word	0x0000e650


	//   ....[77]....
        /*0e4c*/ 	.word	0x0000e860


	//   ....[78]....
        /*0e50*/ 	.word	0x0000e880


	//   ....[79]....
        /*0e54*/ 	.word	0x0000ea90


	//   ....[80]....
        /*0e58*/ 	.word	0x0000eaa0


	//   ....[81]....
        /*0e5c*/ 	.word	0x0000ed70


	//   ....[82]....
        /*0e60*/ 	.word	0x0000ed90


	//   ....[83]....
        /*0e64*/ 	.word	0x0000eec0


	//   ....[84]....
        /*0e68*/ 	.word	0x0000ef00


	//   ....[85]....
        /*0e6c*/ 	.word	0x0000ef30


	//   ....[86]....
        /*0e70*/ 	.word	0x0000ef60


	//   ....[87]....
        /*0e74*/ 	.word	0x0000ef90


	//   ....[88]....
        /*0e78*/ 	.word	0x0000efc0


	//   ....[89]....
        /*0e7c*/ 	.word	0x0000f120


	//   ....[90]....
        /*0e80*/ 	.word	0x0000f160


	//   ....[91]....
        /*0e84*/ 	.word	0x0000f190


	//   ....[92]....
        /*0e88*/ 	.word	0x0000f1c0


	//   ....[93]....
        /*0e8c*/ 	.word	0x0000f1f0


	//   ....[94]....
        /*0e90*/ 	.word	0x0000f220


	//   ....[95]....
        /*0e94*/ 	.word	0x0000f2b0


	//   ....[96]....
        /*0e98*/ 	.word	0x0000f2e0


	//   ....[97]....
        /*0e9c*/ 	.word	0x0000f2f0


	//   ....[98]....
        /*0ea0*/ 	.word	0x0000f350


	//   ....[99]....
        /*0ea4*/ 	.word	0x0000f930


	//   ....[100]....
        /*0ea8*/ 	.word	0x0000f990


	//   ....[101]....
        /*0eac*/ 	.word	0x0000f9e0


	//   ....[102]....
        /*0eb0*/ 	.word	0x0000fa30


	//   ....[103]....
        /*0eb4*/ 	.word	0x0000fa80


	//   ....[104]....
        /*0eb8*/ 	.word	0x0000faf0


	//   ....[105]....
        /*0ebc*/ 	.word	0x0000fb30


	//   ....[106]....
        /*0ec0*/ 	.word	0x0000fba0


	//   ....[107]....
        /*0ec4*/ 	.word	0x0000fc10


	//   ....[108]....
        /*0ec8*/ 	.word	0x0000fc70


	//   ....[109]....
        /*0ecc*/ 	.word	0x0000fce0


	//   ....[110]....
        /*0ed0*/ 	.word	0x0000fd40


	//   ....[111]....
        /*0ed4*/ 	.word	0x0000fda0


	//   ....[112]....
        /*0ed8*/ 	.word	0x0000fe10


	//   ....[113]....
        /*0edc*/ 	.word	0x0000fe70


	//   ....[114]....
        /*0ee0*/ 	.word	0x0000fed0


	//   ....[115]....
        /*0ee4*/ 	.word	0x0000ff10


	//   ....[116]....
        /*0ee8*/ 	.word	0x0000ff50


	//   ....[117]....
        /*0eec*/ 	.word	0x0000ffa0


	//   ....[118]....
        /*0ef0*/ 	.word	0x0000fff0


	//   ....[119]....
        /*0ef4*/ 	.word	0x00010060


	//   ....[120]....
        /*0ef8*/ 	.word	0x000100c0


	//   ....[121]....
        /*0efc*/ 	.word	0x00010120


	//   ....[122]....
        /*0f00*/ 	.word	0x00010180


	//   ....[123]....
        /*0f04*/ 	.word	0x000101f0


	//   ....[124]....
        /*0f08*/ 	.word	0x00010250


	//   ....[125]....
        /*0f0c*/ 	.word	0x000102b0


	//   ....[126]....
        /*0f10*/ 	.word	0x000102f0


	//   ....[127]....
        /*0f14*/ 	.word	0x00010330


	//   ....[128]....
        /*0f18*/ 	.word	0x00010380


	//   ....[129]....
        /*0f1c*/ 	.word	0x000103c0


	//   ....[130]....
        /*0f20*/ 	.word	0x00010410


	//   ....[131]....
        /*0f24*/ 	.word	0x00010460


	//   ....[132]....
        /*0f28*/ 	.word	0x000104b0


	//   ....[133]....
        /*0f2c*/ 	.word	0x00010500


	//   ....[134]....
        /*0f30*/ 	.word	0x00010570


	//   ....[135]....
        /*0f34*/ 	.word	0x000105e0


	//   ....[136]....
        /*0f38*/ 	.word	0x00010640


	//   ....[137]....
        /*0f3c*/ 	.word	0x000106a0


	//   ....[138]....
        /*0f40*/ 	.word	0x00010700


	//   ....[139]....
        /*0f44*/ 	.word	0x00010770


	//   ....[140]....
        /*0f48*/ 	.word	0x000107d0


	//   ....[141]....
        /*0f4c*/ 	.word	0x00010830


	//   ....[142]....
        /*0f50*/ 	.word	0x00010890


	//   ....[143]....
        /*0f54*/ 	.word	0x00010900


	//   ....[144]....
        /*0f58*/ 	.word	0x00010960


	//   ....[145]....
        /*0f5c*/ 	.word	0x000109c0


	//   ....[146]....
        /*0f60*/ 	.word	0x00010a20


	//   ....[147]....
        /*0f64*/ 	.word	0x00010a90


	//   ....[148]....
        /*0f68*/ 	.word	0x00010af0


	//   ....[149]....
        /*0f6c*/ 	.word	0x00010b50


	//   ....[150]....
        /*0f70*/ 	.word	0x00010bb0


	//   ....[151]....
        /*0f74*/ 	.word	0x00010c20


	//   ....[152]....
        /*0f78*/ 	.word	0x00010c80


	//   ....[153]....
        /*0f7c*/ 	.word	0x00010ce0


	//   ....[154]....
        /*0f80*/ 	.word	0x00010d40


	//   ....[155]....
        /*0f84*/ 	.word	0x00010db0


	//   ....[156]....
        /*0f88*/ 	.word	0x00010e00


	//   ....[157]....
        /*0f8c*/ 	.word	0x00010e40


	//   ....[158]....
        /*0f90*/ 	.word	0x00010e90


	//   ....[159]....
        /*0f94*/ 	.word	0x00010ee0


	//   ....[160]....
        /*0f98*/ 	.word	0x00010f30


	//   ....[161]....
        /*0f9c*/ 	.word	0x00010fa0


	//   ....[162]....
        /*0fa0*/ 	.word	0x00010fe0


	//   ....[163]....
        /*0fa4*/ 	.word	0x00011030


	//   ....[164]....
        /*0fa8*/ 	.word	0x00011080


	//   ....[165]....
        /*0fac*/ 	.word	0x000110d0


	//   ....[166]....
        /*0fb0*/ 	.word	0x00011120


	//   ....[167]....
        /*0fb4*/ 	.word	0x00011190


	//   ....[168]....
        /*0fb8*/ 	.word	0x000111d0


	//   ....[169]....
        /*0fbc*/ 	.word	0x00011240


	//   ....[170]....
        /*0fc0*/ 	.word	0x000112a0


	//   ....[171]....
        /*0fc4*/ 	.word	0x00011310


	//----- nvinfo : EIATTR_EXIT_INSTR_OFFSETS
	.align		4
.L_474:
        /*0fc8*/ 	.byte	0x04, 0x1c
        /*0fca*/ 	.short	(.L_476 - .L_475)


	//   ....[0]....
.L_475:
        /*0fcc*/ 	.word	0x00000c10


	//   ....[1]....
        /*0fd0*/ 	.word	0x0000f8f0


	//----- nvinfo : EIATTR_MAX_THREADS
	.align		4
.L_476:
        /*0fd4*/ 	.byte	0x04, 0x05
        /*0fd6*/ 	.short	(.L_478 - .L_477)
.L_477:
        /*0fd8*/ 	.word	0x00000100
        /*0fdc*/ 	.word	0x00000001
        /*0fe0*/ 	.word	0x00000001


	//----- nvinfo : EIATTR_CRS_STACK_SIZE
	.align		4
.L_478:
        /*0fe4*/ 	.byte	0x04, 0x1e
        /*0fe6*/ 	.short	(.L_480 - .L_479)
.L_479:
        /*0fe8*/ 	.word	0x00000000
.L_480:


//--------------------- .nv.info._ZN7cutlass13device_kernelIN5flash19enable_sm80_to_sm89INS1_16FlashAttnFwdSm80INS1_25CollectiveMainloopFwdSm80ILi8ELi1ELb0EN4cute5tupleIJNS5_1CILi128EEENS7_ILi32EEENS7_ILi256EEEEEELi256ENS_6half_tEfNS_4arch4Sm80ELb0ELb0ELb1ELb1ELb1ELb1ELb1ELb1EEENS1_21CollectiveEpilogueFwdINS6_IJS8_SA_S9_EEENS6_IJNS7_ILi1EEESI_SI_EEESC_SE_Li256ELb1ELb1ELb1ELb0EEENS1_36VarlenDynamicPersistentTileSchedulerILi128ELi32ELi256ELi256ELb1ELb1ELb0ELb0ELb1ELb1EEEEEEEEEvNT_6ParamsE --------------------------
	.section	.nv.info._ZN7cutlass13device_kernelIN5flash19enable_sm80_to_sm89INS1_16FlashAttnFwdSm80INS1_25CollectiveMainloopFwdSm80ILi8ELi1ELb0EN4cute5tupleIJNS5_1CILi128EEENS7_ILi32EEENS7_ILi256EEEEEELi256ENS_6half_tEfNS_4arch4Sm80ELb0ELb0ELb1ELb1ELb1ELb1ELb1ELb1EEENS1_21CollectiveEpilogueFwdINS6_IJS8_SA_S9_EEENS6_IJNS7_ILi1EEESI_SI_EEESC_SE_Li256ELb1ELb1ELb1ELb0EEENS1_36VarlenDynamicPersistentTileSchedulerILi128ELi32ELi256ELi256ELb1ELb1ELb0ELb0ELb1ELb1EEEEEEEEEvNT_6ParamsE,"",@"SHT_CUDA_INFO"
	.sectionflags	@""
	.align	4


	//----- nvinfo : EIATTR_CUDA_API_VERSION
	.align		4
        /*0000*/ 	.byte	0x04, 0x37
        /*0002*/ 	.short	(.L_482 - .L_481)
.L_481:
        /*0004*/ 	.word	0x00000082


	//----- nvinfo : EIATTR_SW2861232_WAR
	.align		4
.L_482:
        /*0008*/ 	.byte	0x01, 0x35
	.zero		2


	//----- nvinfo : EIATTR_PARAM_CBANK
	.align		4
        /*000c*/ 	.byte	0x04, 0x0a
        /*000e*/ 	.short	(.L_484 - .L_483)
	.align		4
.L_483:
        /*0010*/ 	.word	index@(.nv.constant0._ZN7cutlass13device_kernelIN5flash19enable_sm80_to_sm89INS1_16FlashAttnFwdSm80INS1_25CollectiveMainloopFwdSm80ILi8ELi1ELb0EN4cute5tupleIJNS5_1CILi128EEENS7_ILi32EEENS7_ILi256EEEEEELi256ENS_6half_tEfNS_4arch4Sm80ELb0ELb0ELb1ELb1ELb1ELb1ELb1ELb1EEENS1_21CollectiveEpilogueFwdINS6_IJS8_SA_S9_EEENS6_IJNS7_ILi1EEESI_SI_EEESC_SE_Li256ELb1ELb1ELb1ELb0EEENS1_36VarlenDynamicPersistentTileSchedulerILi128ELi32ELi256ELi256ELb1ELb1ELb0ELb0ELb1ELb1EEEEEEEEEvNT_6ParamsE)
        /*0014*/ 	.short	0x0160
        /*0016*/ 	.short	0x0438


	//----- nvinfo : EIATTR_CBANK_PARAM_SIZE
	.align		4
.L_484:
        /*0018*/ 	.byte	0x03, 0x19
        /*001a*/ 	.short	0x0438


	//----- nvinfo : EIATTR_KPARAM_INFO
	.align		4
        /*001c*/ 	.byte	0x04, 0x17
        /*001e*/ 	.short	(.L_486 - .L_485)
.L_485:
        /*0020*/ 	.word	0x00000000
        /*0024*/ 	.short	0x0000
        /*0026*/ 	.short	0x0000
        /*0028*/ 	.byte	0x00, 0xf0, 0xe1, 0x10


	//----- nvinfo : EIATTR_MAXREG_COUNT
	.align		4
.L_486:
        /*002c*/ 	.byte	0x03, 0x1b
        /*002e*/ 	.short	0x00ff


	//----- nvinfo : EIATTR_NUM_BARRIERS
	.align		4
        /*0030*/ 	.byte	0x02, 0x4c
        /*0032*/ 	.byte	0x06
	.zero		1


	//----- nvinfo : EIATTR_ANNOTATIONS
	.align		4
        /*0034*/ 	.byte	0x04, 0x55
        /*0036*/ 	.short	(.L_488 - .L_487)


	//   ....[0]....
.L_487:
        /* <DEDUP_REMOVED lines=25> */


	//----- nvinfo : EIATTR_MERCURY_ISA_VERSION
	.align		4
.L_488:
        /*01b0*/ 	.byte	0x03, 0x5f
        /*01b2*/ 	.short	0x0000


	//----- nvinfo : EIATTR_INT_WARP_WIDE_INSTR_OFFSETS
	.align		4
        /*01b4*/ 	.byte	0x04, 0x31
        /*01b6*/ 	.short	(.L_490 - .L_489)


	//   ....[0]....
.L_489:
        /*01b8*/ 	.word	0x00012560


	//   ....[1]....
        /*01bc*/ 	.word	0x000125d0


	//----- nvinfo : EIATTR_COOP_GROUP_MASK_REGIDS
	.align		4
.L_490:
        /*01c0*/ 	.byte	0x04, 0x29
        /*01c2*/ 	.short	(.L_492 - .L_491)


	//   ....[0]....
.L_491:
        /*01c4*/ 	.word	0xffffffff


	//   ....[1]....
        /*01c8*/ 	.word	0xffffffff


	//   ....[2]....
        /*01cc*/ 	.word	0xffffffff


	//   ....[3]....
        /*01d0*/ 	.word	0xffffffff


	//   ....[4]....
        /*01d4*/ 	.word	0xffffffff


	//   ....[5]....
        /*01d8*/ 	.word	0xffffffff


	//   ....[6]....
        /*01dc*/ 	.word	0xffffffff


	//   ....[7]....
        /*01e0*/ 	.word	0xffffffff


	//   ....[8]....
        /*01e4*/ 	.word	0xffffffff


	//   ....[9]....
        /*01e8*/ 	.word	0xffffffff


	//   ....[10]....
        /*01ec*/ 	.word	0xffffffff


	//   ....[11]....
        /*01f0*/ 	.word	0xffffffff


	//   ....[12]....
        /*01f4*/ 	.word	0xffffffff


	//   ....[13]....
        /*01f8*/ 	.word	0xffffffff


	//   ....[14]....
        /*01fc*/ 	.word	0xffffffff


	//   ....[15]....
        /*0200*/ 	.word	0xffffffff


	//   ....[16]....
        /*0204*/ 	.word	0xffffffff


	//   ....[17]....
        /*0208*/ 	.word	0xffffffff


	//   ....[18]....
        /*020c*/ 	.word	0xffffffff


	//   ....[19]....
        /*0210*/ 	.word	0xffffffff


	//   ....[20]....
        /*0214*/ 	.word	0xffffffff


	//   ....[21]....
        /*0218*/ 	.word	0xffffffff


	//   ....[22]....
        /*021c*/ 	.word	0xffffffff


	//   ....[23]....
        /*0220*/ 	.word	0xffffffff


	//   ....[24]....
        /*0224*/ 	.word	0xffffffff


	//   ....[25]....
        /*0228*/ 	.word	0xffffffff


	//   ....[26]....
        /*022c*/ 	.word	0xffffffff


	//   ....[27]....
        /*0230*/ 	.word	0xffffffff


	//   ....[28]....
        /*0234*/ 	.word	0xffffffff


	//   ....[29]....
        /*0238*/ 	.word	0xffffffff


	//   ....[30]....
        /*023c*/ 	.word	0xffffffff


	//   ....[31]....
        /*0240*/ 	.word	0xffffffff


	//   ....[32]....
        /*0244*/ 	.word	0xffffffff


	//   ....[33]....
        /*0248*/ 	.word	0xffffffff


	//   ....[34]....
        /*024c*/ 	.word	0xffffffff


	//   ....[35]....
        /*0250*/ 	.word	0xffffffff


	//   ....[36]....
        /*0254*/ 	.word	0xffffffff


	//   ....[37]....
        /*0258*/ 	.word	0xffffffff


	//   ....[38]....
        /*025c*/ 	.word	0xffffffff


	//   ....[39]....
        /*0260*/ 	.word	0xffffffff


	//   ....[40]....
        /*0264*/ 	.word	0xffffffff


	//   ....[41]....
        /*0268*/ 	.word	0xffffffff


	//   ....[42]....
        /*026c*/ 	.word	0xffffffff


	//   ....[43]....
        /*0270*/ 	.word	0xffffffff


	//   ....[44]....
        /*0274*/ 	.word	0xffffffff


	//   ....[45]....
        /*0278*/ 	.word	0xffffffff


	//   ....[46]....
        /*027c*/ 	.word	0xffffffff


	//   ....[47]....
        /*0280*/ 	.word	0xffffffff


	//   ....[48]....
        /*0284*/ 	.word	0xffffffff


	//   ....[49]....
        /*0288*/ 	.word	0xffffffff


	//   ....[50]....
        /*028c*/ 	.word	0xffffffff


	//   ....[51]....
        /*0290*/ 	.word	0xffffffff


	//   ....[52]....
        /*0294*/ 	.word	0xffffffff


	//   ....[53]....
        /*0298*/ 	.word	0xffffffff


	//   ....[54]....
        /*029c*/ 	.word	0xffffffff


	//   ....[55]....
        /*02a0*/ 	.word	0xffffffff


	//   ....[56]....
        /*02a4*/ 	.word	0xffffffff


	//   ....[57]....
        /*02a8*/ 	.word	0xffffffff


	//   ....[58]....
        /*02ac*/ 	.word	0xffffffff


	//   ....[59]....
        /*02b0*/ 	.word	0xffffffff


	//   ....[60]....
        /*02b4*/ 	.word	0xffffffff


	//   ....[61]....
        /*02b8*/ 	.word	0xffffffff


	//   ....[62]....
        /*02bc*/ 	.word	0xffffffff


	//   ....[63]....
        /*02c0*/ 	.word	0xffffffff


	//   ....[64]....
        /*02c4*/ 	.word	0xffffffff


	//   ....[65]....
        /*02c8*/ 	.word	0xffffffff


	//   ....[66]....
        /*02cc*/ 	.word	0xffffffff


	//   ....[67]....
        /*02d0*/ 	.word	0xffffffff


	//   ....[68]....
        /*02d4*/ 	.word	0xffffffff


	//   ....[69]....
        /*02d8*/ 	.word	0xffffffff


	//   ....[70]....
        /*02dc*/ 	.word	0xffffffff


	//   ....[71]....
        /*02e0*/ 	.word	0xffffffff


	//   ....[72]....
        /*02e4*/ 	.word	0xffffffff


	//   ....[73]....
        /*02e8*/ 	.word	0xffffffff


	//   ....[74]....
        /*02ec*/ 	.word	0xffffffff


	//   ....[75]....
        /*02f0*/ 	.word	0xffffffff


	//   ....[76]....
        /*02f4*/ 	.word	0xffffffff


	//   ....[77]....
        /*02f8*/ 	.word	0xffffffff


	//   ....[78]....
        /*02fc*/ 	.word	0xffffffff


	//   ....[79]....
        /*0300*/ 	.word	0xffffffff


	//   ....[80]....
        /*0304*/ 	.word	0xffffffff


	//   ....[81]....
        /*0308*/ 	.word	0xffffffff


	//   ....[82]....
        /*030c*/ 	.word	0xffffffff


	//   ....[83]....
        /*0310*/ 	.word	0xffffffff


	//   ....[84]....
        /*0314*/ 	.word	0xffffffff


	//   ....[85]....
        /*0318*/ 	.word	0xffffffff


	//   ....[86]....
        /*031c*/ 	.word	0xffffffff


	//   ....[87]....
        /*0320*/ 	.word	0xffffffff


	//   ....[88]....
        /*0324*/ 	.word	0xffffffff


	//   ....[89]....
        /*0328*/ 	.word	0xffffffff


	//   ....[90]....
        /*032c*/ 	.word	0xffffffff


	//   ....[91]....
        /*0330*/ 	.word	0xffffffff


	//   ....[92]....
        /*0334*/ 	.word	0xffffffff


	//   ....[93]....
        /*0338*/ 	.word	0xffffffff


	//   ....[94]....
        /*033c*/ 	.word	0xffffffff


	//   ....[95]....
        /*0340*/ 	.word	0xffffffff


	//   ....[96]....
        /*0344*/ 	.word	0xffffffff


	//   ....[97]....
        /*0348*/ 	.word	0xffffffff


	//   ....[98]....
        /*034c*/ 	.word	0xffffffff


	//   ....[99]....
        /*0350*/ 	.word	0xffffffff


	//   ....[100]....
        /*0354*/ 	.word	0xffffffff


	//   ....[101]....
        /*0358*/ 	.word	0xffffffff


	//   ....[102]....
        /*035c*/ 	.word	0xffffffff


	//   ....[103]....
        /*0360*/ 	.word	0xffffffff


	//   ....[104]....
        /*0364*/ 	.word	0xffffffff


	//   ....[105]....
        /*0368*/ 	.word	0xffffffff


	//   ....[106]....
        /*036c*/ 	.word	0xffffffff


	//   ....[107]....
        /*0370*/ 	.word	0xffffffff


	//   ....[108]....
        /*0374*/ 	.word	0xffffffff


	//   ....[109]....
        /*0378*/ 	.word	0xffffffff


	//   ....[110]....
        /*037c*/ 	.word	0xffffffff


	//   ....[111]....
        /*0380*/ 	.word	0xffffffff


	//   ....[112]....
        /*0384*/ 	.word	0xffffffff


	//   ....[113]....
        /*0388*/ 	.word	0xffffffff


	//   ....[114]....
        /*038c*/ 	.word	0xffffffff


	//   ....[115]....
        /*0390*/ 	.word	0xffffffff


	//   ....[116]....
        /*0394*/ 	.word	0xffffffff


	//   ....[117]....
        /*0398*/ 	.word	0xffffffff


	//   ....[118]....
        /*039c*/ 	.word	0xffffffff


	//   ....[119]....
        /*03a0*/ 	.word	0xffffffff


	//   ....[120]....
        /*03a4*/ 	.word	0xffffffff


	//   ....[121]....
        /*03a8*/ 	.word	0xffffffff


	//   ....[122]....
        /*03ac*/ 	.word	0xffffffff


	//   ....[123]....
        /*03b0*/ 	.word	0xffffffff


	//   ....[124]....
        /*03b4*/ 	.word	0xffffffff


	//   ....[125]....
        /*03b8*/ 	.word	0xffffffff


	//   ....[126]....
        /*03bc*/ 	.word	0xffffffff


	//   ....[127]....
        /*03c0*/ 	.word	0xffffffff


	//   ....[128]....
        /*03c4*/ 	.word	0xffffffff


	//   ....[129]....
        /*03c8*/ 	.word	0xffffffff


	//   ....[130]....
        /*03cc*/ 	.word	0xffffffff


	//   ....[131]....
        /*03d0*/ 	.word	0xffffffff


	//   ....[132]....
        /*03d4*/ 	.word	0xffffffff


	//   ....[133]....
        /*03d8*/ 	.word	0xffffffff


	//   ....[134]....
        /*03dc*/ 	.word	0xffffffff


	//   ....[135]....
        /*03e0*/ 	.word	0xffffffff


	//   ....[136]....
        /*03e4*/ 	.word	0xffffffff


	//   ....[137]....
        /*03e8*/ 	.word	0xffffffff


	//   ....[138]....
        /*03ec*/ 	.word	0xffffffff


	//   ....[139]....
        /*03f0*/ 	.word	0xffffffff


	//   ....[140]....
        /*03f4*/ 	.word	0xffffffff


	//   ....[141]....
        /*03f8*/ 	.word	0xffffffff


	//   ....[142]....
        /*03fc*/ 	.word	0xffffffff


	//   ....[143]....
        /*0400*/ 	.word	0xffffffff


	//   ....[144]....
        /*0404*/ 	.word	0xffffffff


	//   ....[145]....
        /*0408*/ 	.word	0xffffffff


	//   ....[146]....
        /*040c*/ 	.word	0xffffffff


	//   ....[147]....
        /*0410*/ 	.word	0xffffffff


	//   ....[148]....
        /*0414*/ 	.word	0xffffffff


	//   ....[149]....
        /*0418*/ 	.word	0xffffffff


	//   ....[150]....
        /*041c*/ 	.word	0xffffffff


	//   ....[151]....
        /*0420*/ 	.word	0xffffffff


	//   ....[152]....
        /*0424*/ 	.word	0xffffffff


	//   ....[153]....
        /*0428*/ 	.word	0xffffffff


	//   ....[154]....
        /*042c*/ 	.word	0xffffffff


	//   ....[155]....
        /*0430*/ 	.word	0xffffffff


	//   ....[156]....
        /*0434*/ 	.word	0xffffffff


	//   ....[157]....
        /*0438*/ 	.word	0xffffffff


	//   ....[158]....
        /*043c*/ 	.word	0xffffffff


	//   ....[159]....
        /*0440*/ 	.word	0xffffffff


	//   ....[160]....
        /*0444*/ 	.word	0xffffffff


	//   ....[161]....
        /*0448*/ 	.word	0xffffffff


	//   ....[162]....
        /*044c*/ 	.word	0xffffffff


	//   ....[163]....
        /*0450*/ 	.word	0xffffffff


	//   ....[164]....
        /*0454*/ 	.word	0xffffffff


	//   ....[165]....
        /*0458*/ 	.word	0xffffffff


	//   ....[166]....
        /*045c*/ 	.word	0xffffffff


	//   ....[167]....
        /*0460*/ 	.word	0xffffffff


	//   ....[168]....
        /*0464*/ 	.word	0xffffffff


	//   ....[169]....
        /*0468*/ 	.word	0xffffffff


	//   ....[170]....
        /*046c*/ 	.word	0xffffffff


	//   ....[171]....
        /*0470*/ 	.word	0xffffffff


	//   ....[172]....
        /*0474*/ 	.word	0xffffffff


	//   ....[173]....
        /*0478*/ 	.word	0xffffffff


	//   ....[174]....
        /*047c*/ 	.word	0xffffffff


	//   ....[175]....
        /*0480*/ 	.word	0xffffffff


	//   ....[176]....
        /*0484*/ 	.word	0xffffffff


	//   ....[177]....
        /*0488*/ 	.word	0xffffffff


	//----- nvinfo : EIATTR_COOP_GROUP_INSTR_OFFSETS
	.align		4
.L_492:
        /*048c*/ 	.byte	0x04, 0x28
        /*048e*/ 	.short	(.L_494 - .L_493)


	//   ....[0]....
.L_493:
        /*0490*/ 	.word	0x00000050


	//   ....[1]....
        /*0494*/ 	.word	0x000001e0


	//   ....[2]....
        /*0498*/ 	.word	0x00000210


	//   ....[3]....
        /*049c*/ 	.word	0x00000240


	//   ....[4]....
        /*04a0*/ 	.word	0x00000270


	//   ....[5]....
        /*04a4*/ 	.word	0x000002a0


	//   ....[6]....
        /*04a8*/ 	.word	0x000002d0


	//   ....[7]....
        /*04ac*/ 	.word	0x00000440


	//   ....[8]....
        /*04b0*/ 	.word	0x00000480


	//   ....[9]....
        /*04b4*/ 	.word	0x000004b0


	//   ....[10]....
        /*04b8*/ 	.word	0x000004e0


	//   ....[11]....
        /*04bc*/ 	.word	0x00000510


	//   ....[12]....
        /*04c0*/ 	.word	0x00000540


	//   ....[13]....
        /*04c4*/ 	.word	0x000005d0


	//   ....[14]....
        /*04c8*/ 	.word	0x00000600


	//   ....[15]....
        /*04cc*/ 	.word	0x00000620


	//   ....[16]....
        /*04d0*/ 	.word	0x00000680


	//   ....[17]....
        /*04d4*/ 	.word	0x000033b0


	//   ....[18]....
        /*04d8*/ 	.word	0x000033c0


	//   ....[19]....
        /*04dc*/ 	.word	0x000045d0


	//   ....[20]....
        /*04e0*/ 	.word	0x000045e0


	//   ....[21]....
        /*04e4*/ 	.word	0x000056f0


	//   ....[22]....
        /*04e8*/ 	.word	0x00005710


	//   ....[23]....
        /*04ec*/ 	.word	0x00005ad0


	//   ....[24]....
        /*04f0*/ 	.word	0x00005ae0


	//   ....[25]....
        /*04f4*/ 	.word	0x00006790


	//   ....[26]....
        /*04f8*/ 	.word	0x000067b0


	//   ....[27]....
        /*04fc*/ 	.word	0x00006930


	//   ....[28]....
        /*0500*/ 	.word	0x00006940


	//   ....[29]....
        /*0504*/ 	.word	0x00006aa0


	//   ....[30]....
        /*0508*/ 	.word	0x00006ac0


	//   ....[31]....
        /*050c*/ 	.word	0x00006c20


	//   ....[32]....
        /*0510*/ 	.word	0x00006c30


	//   ....[33]....
        /*0514*/ 	.word	0x00007040


	//   ....[34]....
        /*0518*/ 	.word	0x00007050


	//   ....[35]....
        /*051c*/ 	.word	0x000072c0


	//   ....[36]....
        /*0520*/ 	.word	0x00007300


	//   ....[37]....
        /*0524*/ 	.word	0x00007340


	//   ....[38]....
        /*0528*/ 	.word	0x00007370


	//   ....[39]....
        /*052c*/ 	.word	0x0000a490


	//   ....[40]....
        /*0530*/ 	.word	0x0000a4d0


	//   ....[41]....
        /*0534*/ 	.word	0x0000a510


	//   ....[42]....
        /*0538*/ 	.word	0x0000a540


	//   ....[43]....
        /*053c*/ 	.word	0x0000dbb0


	//   ....[44]....
        /*0540*/ 	.word	0x0000dbc0


	//   ....[45]....
        /*0544*/ 	.word	0x0000e870


	//   ....[46]....
        /*0548*/ 	.word	0x0000e890


	//   ....[47]....
        /*054c*/ 	.word	0x0000ec40


	//   ....[48]....
        /*0550*/ 	.word	0x0000ec50


	//   ....[49]....
        /*0554*/ 	.word	0x0000ec80


	//   ....[50]....
        /*0558*/ 	.word	0x0000ec90


	//   ....[51]....
        /*055c*/ 	.word	0x0000f9e0


	//   ....[52]....
        /*0560*/ 	.word	0x0000f9f0


	//   ....[53]....
        /*0564*/ 	.word	0x000105d0


	//   ....[54]....
        /*0568*/ 	.word	0x000105f0


	//   ....[55]....
        /*056c*/ 	.word	0x00010830


	//   ....[56]....
        /*0570*/ 	.word	0x00010850


	//   ....[57]....
        /*0574*/ 	.word	0x00010870


	//   ....[58]....
        /*0578*/ 	.word	0x00010890


	//   ....[59]....
        /*057c*/ 	.word	0x00011b50


	//   ....[60]....
        /*0580*/ 	.word	0x00011b80


	//   ....[61]....
        /*0584*/ 	.word	0x00011ba0


	//   ....[62]....
        /*0588*/ 	.word	0x00011bc0


	//   ....[63]....
        /*058c*/ 	.word	0x00013340


	//   ....[64]....
        /*0590*/ 	.word	0x00013360


	//   ....[65]....
        /*0594*/ 	.word	0x00013370


	//   ....[66]....
        /*0598*/ 	.word	0x00013390


	//   ....[67]....
        /*059c*/ 	.word	0x00013750


	//   ....[68]....
        /*05a0*/ 	.word	0x00013770


	//   ....[69]....
        /*05a4*/ 	.word	0x000138d0


	//   ....[70]....
        /*05a8*/ 	.word	0x000138e0


	//   ....[71]....
        /*05ac*/ 	.word	0x00013a50


	//   ....[72]....
        /*05b0*/ 	.word	0x00013a70


	//   ....[73]....
        /*05b4*/ 	.word	0x00013be0


	//   ....[74]....
        /*05b8*/ 	.word	0x00013bf0


	//   ....[75]....
        /*05bc*/ 	.word	0x00013f50


	//   ....[76]....
        /*05c0*/ 	.word	0x00013f70


	//   ....[77]....
        /*05c4*/ 	.word	0x00014ce0


	//   ....[78]....
        /*05c8*/ 	.word	0x00014cf0


	//   ....[79]....
        /*05cc*/ 	.word	0x00016230


	//   ....[80]....
        /*05d0*/ 	.word	0x00016250


	//   ....[81]....
        /*05d4*/ 	.word	0x000163c0


	//   ....[82]....
        /*05d8*/ 	.word	0x000163d0


	//   ....[83]....
        /*05dc*/ 	.word	0x00016540


	//   ....[84]....
        /*05e0*/ 	.word	0x00016560


	//   ....[85]....
        /*05e4*/ 	.word	0x000166d0


	//   ....[86]....
        /*05e8*/ 	.word	0x000166e0


	//   ....[87]....
        /*05ec*/ 	.word	0x000168f0


	//   ....[88]....
        /*05f0*/ 	.word	0x00016910


	//   ....[89]....
        /*05f4*/ 	.word	0x00016a30


	//   ....[90]....
        /*05f8*/ 	.word	0x00016a70


	//   ....[91]....
        /*05fc*/ 	.word	0x00016aa0


	//   ....[92]....
        /*0600*/ 	.word	0x00016ad0


	//   ....[93]....
        /*0604*/ 	.word	0x00016b00


	//   ....[94]....
        /*0608*/ 	.word	0x00016b30


	//   ....[95]....
        /*060c*/ 	.word	0x00016c90


	//   ....[96]....
        /*0610*/ 	.word	0x00016cd0


	//   ....[97]....
        /*0614*/ 	.word	0x00016d00


	//   ....[98]....
        /*0618*/ 	.word	0x00016d30


	//   ....[99]....
        /*061c*/ 	.word	0x00016d60


	//   ....[100]....
        /*0620*/ 	.word	0x00016d90


	//   ....[101]....
        /*0624*/ 	.word	0x00016e20


	//   ....[102]....
        /*0628*/ 	.word	0x00016e50


	//   ....[103]....
        /*062c*/ 	.word	0x00016e60


	//   ....[104]....
        /*0630*/ 	.word	0x00016ec0


	//   ....[105]....
        /*0634*/ 	.word	0x00017400


	//   ....[106]....
        /*0638*/ 	.word	0x00017460


	//   ....[107]....
        /*063c*/ 	.word	0x000174b0


	//   ....[108]....
        /*0640*/ 	.word	0x00017500


	//   ....[109]....
        /*0644*/ 	.word	0x00017550


	//   ....[110]....
        /*0648*/ 	.word	0x000175c0


	//   ....[111]....
        /*064c*/ 	.word	0x00017610


	//   ....[112]....
        /*0650*/ 	.word	0x00017670


	//   ....[113]....
        /*0654*/ 	.word	0x000176e0


	//   ....[114]....
        /*0658*/ 	.word	0x00017740


	//   ....[115]....
        /*065c*/ 	.word	0x000177b0


	//   ....[116]....
        /*0660*/ 	.word	0x00017820


	//   ....[117]....
        /*0664*/ 	.word	0x00017890


	//   ....[118]....
        /*0668*/ 	.word	0x000178f0


	//   ....[119]....
        /*066c*/ 	.word	0x00017960


	//   ....[120]....
        /*0670*/ 	.word	0x000179d0


	//   ....[121]....
        /*0674*/ 	.word	0x00017a40


	//   ....[122]....
        /*0678*/ 	.word	0x00017aa0


	//   ....[123]....
        /*067c*/ 	.word	0x00017b10


	//   ....[124]....
        /*0680*/ 	.word	0x00017b80


	//   ....[125]....
        /*0684*/ 	.word	0x00017bd0


	//   ....[126]....
        /*0688*/ 	.word	0x00017c10


	//   ....[127]....
        /*068c*/ 	.word	0x00017c60


	//   ....[128]....
        /*0690*/ 	.word	0x00017cb0


	//   ....[129]....
        /*0694*/ 	.word	0x00017d10


	//   ....[130]....
        /*0698*/ 	.word	0x00017d80


	//   ....[131]....
        /*069c*/ 	.word	0x00017df0


	//   ....[132]....
        /*06a0*/ 	.word	0x00017e40


	//   ....[133]....
        /*06a4*/ 	.word	0x00017e80


	//   ....[134]....
        /*06a8*/ 	.word	0x00017ed0


	//   ....[135]....
        /*06ac*/ 	.word	0x00017f10


	//   ....[136]....
        /*06b0*/ 	.word	0x00017f60


	//   ....[137]....
        /*06b4*/ 	.word	0x00017fb0


	//   ....[138]....
        /*06b8*/ 	.word	0x00018000


	//   ....[139]....
        /*06bc*/ 	.word	0x00018040


	//   ....[140]....
        /*06c0*/ 	.word	0x000180b0


	//   ....[141]....
        /*06c4*/ 	.word	0x00018120


	//   ....[142]....
        /*06c8*/ 	.word	0x00018190


	//   ....[143]....
        /*06cc*/ 	.word	0x000181f0


	//   ....[144]....
        /*06d0*/ 	.word	0x00018260


	//   ....[145]....
        /*06d4*/ 	.word	0x000182d0


	//   ....[146]....
        /*06d8*/ 	.word	0x00018340


	//   ....[147]....
        /*06dc*/ 	.word	0x000183a0


	//   ....[148]....
        /*06e0*/ 	.word	0x00018410


	//   ....[149]....
        /*06e4*/ 	.word	0x00018480


	//   ....[150]....
        /*06e8*/ 	.word	0x000184f0


	//   ....[151]....
        /*06ec*/ 	.word	0x00018550


	//   ....[152]....
        /*06f0*/ 	.word	0x000185c0


	//   ....[153]....
        /*06f4*/ 	.word	0x00018630


	//   ....[154]....
        /*06f8*/ 	.word	0x000186a0


	//   ....[155]....
        /*06fc*/ 	.word	0x00018700


	//   ....[156]....
        /*0700*/ 	.word	0x00018770


	//   ....[157]....
        /*0704*/ 	.word	0x000187e0


	//   ....[158]....
        /*0708*/ 	.word	0x00018850


	//   ....[159]....
        /*070c*/ 	.word	0x000188b0


	//   ....[160]....
        /*0710*/ 	.word	0x00018920


	//   ....[161]....
        /*0714*/ 	.word	0x00018990


	//   ....[162]....
        /*0718*/ 	.word	0x000189e0


	//   ....[163]....
        /*071c*/ 	.word	0x00018a20


	//   ....[164]....
        /*0720*/ 	.word	0x00018a70


	//   ....[165]....
        /*0724*/ 	.word	0x00018ac0


	//   ....[166]....
        /*0728*/ 	.word	0x00018b10


	//   ....[167]....
        /*072c*/ 	.word	0x00018b80


	//   ....[168]....
        /*0730*/ 	.word	0x00018bd0


	//   ....[169]....
        /*0734*/ 	.word	0x00018c20


	//   ....[170]....
        /*0738*/ 	.word	0x00018c70


	//   ....[171]....
        /*073c*/ 	.word	0x00018cc0


	//   ....[172]....
        /*0740*/ 	.word	0x00018d10


	//   ....[173]....
        /*0744*/ 	.word	0x00018d80


	//   ....[174]....
        /*0748*/ 	.word	0x00018dd0


	//   ....[175]....
        /*074c*/ 	.word	0x00018e30


	//   ....[176]....
        /*0750*/ 	.word	0x00018e90


	//   ....[177]....
        /*0754*/ 	.word	0x00018f00


	//----- nvinfo : EIATTR_EXIT_INSTR_OFFSETS
	.align		4
.L_494:
        /*0758*/ 	.byte	0x04, 0x1c
        /*075a*/ 	.short	(.L_496 - .L_495)


	//   ....[0]....
.L_495:
        /*075c*/ 	.word	0x00000b40


	//   ....[1]....
        /*0760*/ 	.word	0x000173c0


	//----- nvinfo : EIATTR_MAX_THREADS
	.align		4
.L_496:
        /*0764*/ 	.byte	0x04, 0x05
        /*0766*/ 	.short	(.L_498 - .L_497)
.L_497:
        /*0768*/ 	.word	0x00000100
        /*076c*/ 	.word	0x00000001
        /*0770*/ 	.word	0x00000001


	//----- nvinfo : EIATTR_CRS_STACK_SIZE
	.align		4
.L_498:
        /*0774*/ 	.byte	0x04, 0x1e
        /*0776*/ 	.short	(.L_500 - .L_499)
.L_499:
        /*0778*/ 	.word	0x00000000
.L_500:


//--------------------- .nv.info._ZN7cutlass13device_kernelIN5flash19enable_sm80_to_sm89INS1_16FlashAttnFwdSm80INS1_25CollectiveMainloopFwdSm80ILi8ELi1ELb1EN4cute5tupleIJNS5_1CILi128EEENS7_ILi48EEENS7_ILi256EEEEEELi256ENS_6half_tEfNS_4arch4Sm80ELb0ELb1ELb1ELb0ELb1ELb0ELb1ELb1EEENS1_21CollectiveEpilogueFwdINS6_IJS8_SA_S9_EEENS6_IJNS7_ILi1EEESI_SI_EEESC_SE_Li256ELb0ELb1ELb1ELb0EEENS1_19SingleTileSchedulerILb0ELb1ELb1ELi128EEEEEEEEEvNT_6ParamsE --------------------------
	.section	.nv.info._ZN7cutlass13device_kernelIN5flash19enable_sm80_to_sm89INS1_16FlashAttnFwdSm80INS1_25CollectiveMainloopFwdSm80ILi8ELi1ELb1EN4cute5tupleIJNS5_1CILi128EEENS7_ILi48EEENS7_ILi256EEEEEELi256ENS_6half_tEfNS_4arch4Sm80ELb0ELb1ELb1ELb0ELb1ELb0ELb1ELb1EEENS1_21CollectiveEpilogueFwdINS6_IJS8_SA_S9_EEENS6_IJNS7_ILi1EEESI_SI_EEESC_SE_Li256ELb0ELb1ELb1ELb0EEENS1_19SingleTileSchedulerILb0ELb1ELb1ELi128EEEEEEEEEvNT_6ParamsE,"",@"SHT_CUDA_INFO"
	.sectionflags	@""
	.align	4


	//----- nvinfo : EIATTR_CUDA_API_VERSION
	.align		4
        /*0000*/ 	.byte	0x04, 0x37
        /*0002*/ 	.short	(.L_502 - .L_501)
.L_501:
        /*0004*/ 	.word	0x00000082


	//----- nvinfo : EIATTR_SW2861232_WAR
	.align		4
.L_502:
        /*0008*/ 	.byte	0x01, 0x35
	.zero		2


	//----- nvinfo : EIATTR_PARAM_CBANK
	.align		4
        /*000c*/ 	.byte	0x04, 0x0a
        /*000e*/ 	.short	(.L_504 - .L_503)
	.align		4
.L_503:
        /*0010*/ 	.word	index@(.nv.constant0._ZN7cutlass13device_kernelIN5flash19enable_sm80_to_sm89INS1_16FlashAttnFwdSm80INS1_25CollectiveMainloopFwdSm80ILi8ELi1ELb1EN4cute5tupleIJNS5_1CILi128EEENS7_ILi48EEENS7_ILi256EEEEEELi256ENS_6half_tEfNS_4arch4Sm80ELb0ELb1ELb1ELb0ELb1ELb0ELb1ELb1EEENS1_21CollectiveEpilogueFwdINS6_IJS8_SA_S9_EEENS6_IJNS7_ILi1EEESI_SI_EEESC_SE_Li256ELb0ELb1ELb1ELb0EEENS1_19SingleTileSchedulerILb0ELb1ELb1ELi128EEEEEEEEEvNT_6ParamsE)
        /*0014*/ 	.short	0x0160
        /*0016*/ 	.short	0x0418


	//----- nvinfo : EIATTR_CBANK_PARAM_SIZE
	.align		4
.L_504:
        /*0018*/ 	.byte	0x03, 0x19
        /*001a*/ 	.short	0x0418


	//----- nvinfo : EIATTR_KPARAM_INFO
	.align		4
        /*001c*/ 	.byte	0x04, 0x17
        /*001e*/ 	.short	(.L_506 - .L_505)
.L_505:
        /*0020*/ 	.word	0x00000000
        /*0024*/ 	.short	0x0000
        /*0026*/ 	.short	0x0000
        /*0028*/ 	.byte	0x00, 0xf0, 0x61, 0x10


	//----- nvinfo : EIATTR_MAXREG_COUNT
	.align		4
.L_506:
        /*002c*/ 	.byte	0x03, 0x1b
        /*002e*/ 	.short	0x00ff


	//----- nvinfo : EIATTR_NUM_BARRIERS
	.align		4
        /*0030*/ 	.byte	0x02, 0x4c
        /*0032*/ 	.byte	0x02
	.zero		1


	//----- nvinfo : EIATTR_ANNOTATIONS
	.align		4
        /*0034*/ 	.byte	0x04, 0x55
        /*0036*/ 	.short	(.L_508 - .L_507)


	//   ....[0]....
.L_507:
        /* <DEDUP_REMOVED lines=81> */


	//----- nvinfo : EIATTR_MERCURY_ISA_VERSION
	.align		4
.L_508:
        /*0538*/ 	.byte	0x03, 0x5f
        /*053a*/ 	.short	0x0000


	//----- nvinfo : EIATTR_COOP_GROUP_MASK_REGIDS
	.align		4
        /*053c*/ 	.byte	0x04, 0x29
        /*053e*/ 	.short	(.L_510 - .L_509)


	//   ....[0]....
.L_509:
        /*0540*/ 	.word	0xffffffff


	//   ....[1]....
        /*0544*/ 	.word	0xffffffff


	//   ....[2]....
        /*0548*/ 	.word	0xffffffff


	//   ....[3]....
        /*054c*/ 	.word	0xffffffff


	//   ....[4]....
        /*0550*/ 	.word	0xffffffff


	//   ....[5]....
        /*0554*/ 	.word	0xffffffff


	//   ....[6]....
        /*0558*/ 	.word	0xffffffff


	//   ....[7]....
        /*055c*/ 	.word	0xffffffff


	//   ....[8]....
        /*0560*/ 	.word	0xffffffff


	//   ....[9]....
        /*0564*/ 	.word	0xffffffff


	//   ....[10]....
        /*0568*/ 	.word	0xffffffff


	//   ....[11]....
        /*056c*/ 	.word	0xffffffff


	//   ....[12]....
        /*0570*/ 	.word	0xffffffff


	//   ....[13]....
        /*0574*/ 	.word	0xffffffff


	//   ....[14]....
        /*0578*/ 	.word	0xffffffff


	//   ....[15]....
        /*057c*/ 	.word	0xffffffff


	//   ....[16]....
        /*0580*/ 	.word	0xffffffff


	//   ....[17]....
        /*0584*/ 	.word	0xffffffff


	//   ....[18]....
        /*0588*/ 	.word	0xffffffff


	//   ....[19]....
        /*058c*/ 	.word	0xffffffff


	//   ....[20]....
        /*0590*/ 	.word	0xffffffff


	//   ....[21]....
        /*0594*/ 	.word	0xffffffff


	//   ....[22]....
        /*0598*/ 	.word	0xffffffff


	//   ....[23]....
        /*059c*/ 	.word	0xffffffff


	//   ....[24]....
        /*05a0*/ 	.word	0xffffffff


	//   ....[25]....
        /*05a4*/ 	.word	0xffffffff


	//   ....[26]....
        /*05a8*/ 	.word	0xffffffff


	//   ....[27]....
        /*05ac*/ 	.word	0xffffffff


	//   ....[28]....
        /*05b0*/ 	.word	0xffffffff


	//   ....[29]....
        /*05b4*/ 	.word	0xffffffff


	//   ....[30]....
        /*05b8*/ 	.word	0xffffffff


	//   ....[31]....
        /*05bc*/ 	.word	0xffffffff


	//   ....[32]....
        /*05c0*/ 	.word	0xffffffff


	//   ....[33]....
        /*05c4*/ 	.word	0xffffffff


	//   ....[34]....
        /*05c8*/ 	.word	0xffffffff


	//   ....[35]....
        /*05cc*/ 	.word	0xffffffff


	//   ....[36]....
        /*05d0*/ 	.word	0xffffffff


	//   ....[37]....
        /*05d4*/ 	.word	0xffffffff


	//   ....[38]....
        /*05d8*/ 	.word	0xffffffff


	//   ....[39]....
        /*05dc*/ 	.word	0xffffffff


	//   ....[40]....
        /*05e0*/ 	.word	0xffffffff


	//   ....[41]....
        /*05e4*/ 	.word	0xffffffff


	//   ....[42]....
        /*05e8*/ 	.word	0xffffffff


	//   ....[43]....
        /*05ec*/ 	.word	0xffffffff


	//   ....[44]....
        /*05f0*/ 	.word	0xffffffff


	//   ....[45]....
        /*05f4*/ 	.word	0xffffffff


	//   ....[46]....
        /*05f8*/ 	.word	0xffffffff


	//   ....[47]....
        /*05fc*/ 	.word	0xffffffff


	//   ....[48]....
        /*0600*/ 	.word	0xffffffff


	//   ....[49]....
        /*0604*/ 	.word	0xffffffff


	//   ....[50]....
        /*0608*/ 	.word	0xffffffff


	//   ....[51]....
        /*060c*/ 	.word	0xffffffff


	//   ....[52]....
        /*0610*/ 	.word	0xffffffff


	//   ....[53]....
        /*0614*/ 	.word	0xffffffff


	//   ....[54]....
        /*0618*/ 	.word	0xffffffff


	//   ....[55]....
        /*061c*/ 	.word	0xffffffff


	//   ....[56]....
        /*0620*/ 	.word	0xffffffff


	//   ....[57]....
        /*0624*/ 	.word	0xffffffff


	//   ....[58]....
        /*0628*/ 	.word	0xffffffff


	//   ....[59]....
        /*062c*/ 	.word	0xffffffff


	//   ....[60]....
        /*0630*/ 	.word	0xffffffff


	//   ....[61]....
        /*0634*/ 	.word	0xffffffff


	//   ....[62]....
        /*0638*/ 	.word	0xffffffff


	//   ....[63]....
        /*063c*/ 	.word	0xffffffff


	//   ....[64]....
        /*0640*/ 	.word	0xffffffff


	//   ....[65]....
        /*0644*/ 	.word	0xffffffff


	//   ....[66]....
        /*0648*/ 	.word	0xffffffff


	//   ....[67]....
        /*064c*/ 	.word	0xffffffff


	//   ....[68]....
        /*0650*/ 	.word	0xffffffff


	//   ....[69]....
        /*0654*/ 	.word	0xffffffff


	//   ....[70]....
        /*0658*/ 	.word	0xffffffff


	//   ....[71]....
        /*065c*/ 	.word	0xffffffff


	//   ....[72]....
        /*0660*/ 	.word	0xffffffff


	//   ....[73]....
        /*0664*/ 	.word	0xffffffff


	//   ....[74]....
        /*0668*/ 	.word	0xffffffff


	//   ....[75]....
        /*066c*/ 	.word	0xffffffff


	//   ....[76]....
        /*0670*/ 	.word	0xffffffff


	//   ....[77]....
        /*0674*/ 	.word	0xffffffff


	//   ....[78]....
        /*0678*/ 	.word	0xffffffff


	//   ....[79]....
        /*067c*/ 	.word	0xffffffff


	//   ....[80]....
        /*0680*/ 	.word	0xffffffff


	//   ....[81]....
        /*0684*/ 	.word	0xffffffff


	//   ....[82]....
        /*0688*/ 	.word	0xffffffff


	//   ....[83]....
        /*068c*/ 	.word	0xffffffff


	//   ....[84]....
        /*0690*/ 	.word	0xffffffff


	//   ....[85]....
        /*0694*/ 	.word	0xffffffff


	//   ....[86]....
        /*0698*/ 	.word	0xffffffff


	//----- nvinfo : EIATTR_COOP_GROUP_INSTR_OFFSETS
	.align		4
.L_510:
        /*069c*/ 	.byte	0x04, 0x28
        /*069e*/ 	.short	(.L_512 - .L_511)


	//   ....[0]....
.L_511:
        /*06a0*/ 	.word	0x00000060


	//   ....[1]....
        /*06a4*/ 	.word	0x00001710


	//   ....[2]....
        /*06a8*/ 	.word	0x00001740


	//   ....[3]....
        /*06ac*/ 	.word	0x00001770


	//   ....[4]....
        /*06b0*/ 	.word	0x000017b0


	//   ....[5]....
        /*06b4*/ 	.word	0x000017e0


	//   ....[6]....
        /*06b8*/ 	.word	0x000019d0


	//   ....[7]....
        /*06bc*/ 	.word	0x000019f0


	//   ....[8]....
        /*06c0*/ 	.word	0x00001a00


	//   ....[9]....
        /*06c4*/ 	.word	0x00001b70


	//   ....[10]....
        /*06c8*/ 	.word	0x00001bb0


	//   ....[11]....
        /*06cc*/ 	.word	0x00001bd0


	//   ....[12]....
        /*06d0*/ 	.word	0x00001c60


	//   ....[13]....
        /*06d4*/ 	.word	0x00002100


	//   ....[14]....
        /*06d8*/ 	.word	0x00002130


	//   ....[15]....
        /*06dc*/ 	.word	0x000025a0


	//   ....[16]....
        /*06e0*/ 	.word	0x000025b0


	//   ....[17]....
        /*06e4*/ 	.word	0x00003680


	//   ....[18]....
        /*06e8*/ 	.word	0x00003690


	//   ....[19]....
        /*06ec*/ 	.word	0x000037a0


	//   ....[20]....
        /*06f0*/ 	.word	0x000037c0


	//   ....[21]....
        /*06f4*/ 	.word	0x00003c40


	//   ....[22]....
        /*06f8*/ 	.word	0x00004340


	//   ....[23]....
        /*06fc*/ 	.word	0x00004bf0


	//   ....[24]....
        /*0700*/ 	.word	0x00004c90


	//   ....[25]....
        /*0704*/ 	.word	0x00004cb0


	//   ....[26]....
        /*0708*/ 	.word	0x00004db0


	//   ....[27]....
        /*070c*/ 	.word	0x00006060


	//   ....[28]....
        /*0710*/ 	.word	0x00006080


	//   ....[29]....
        /*0714*/ 	.word	0x000061d0


	//   ....[30]....
        /*0718*/ 	.word	0x000061e0


	//   ....[31]....
        /*071c*/ 	.word	0x00007280


	//   ....[32]....
        /*0720*/ 	.word	0x000072c0


	//   ....[33]....
        /*0724*/ 	.word	0x000072d0


	//   ....[34]....
        /*0728*/ 	.word	0x000072e0


	//   ....[35]....
        /*072c*/ 	.word	0x00007590


	//   ....[36]....
        /*0730*/ 	.word	0x000078c0


	//   ....[37]....
        /*0734*/ 	.word	0x00007f70


	//   ....[38]....
        /*0738*/ 	.word	0x00007f90


	//   ....[39]....
        /*073c*/ 	.word	0x000087b0


	//   ....[40]....
        /*0740*/ 	.word	0x000088b0


	//   ....[41]....
        /*0744*/ 	.word	0x0000a210


	//   ....[42]....
        /*0748*/ 	.word	0x0000a220


	//   ....[43]....
        /*074c*/ 	.word	0x0000a390


	//   ....[44]....
        /*0750*/ 	.word	0x0000a3a0


	//   ....[45]....
        /*0754*/ 	.word	0x0000b3b0


	//   ....[46]....
        /*0758*/ 	.word	0x0000b3f0


	//   ....[47]....
        /*075c*/ 	.word	0x0000b400


	//   ....[48]....
        /*0760*/ 	.word	0x0000b410


	//   ....[49]....
        /*0764*/ 	.word	0x0000b700


	//   ....[50]....
        /*0768*/ 	.word	0x0000b720


	//   ....[51]....
        /*076c*/ 	.word	0x0000bd30


	//   ....[52]....
        /*0770*/ 	.word	0x0000bd50


	//   ....[53]....
        /*0774*/ 	.word	0x0000d3a0


	//   ....[54]....
        /*0778*/ 	.word	0x0000d3c0


	//   ....[55]....
        /*077c*/ 	.word	0x0000d570


	//   ....[56]....
        /*0780*/ 	.word	0x0000d580


	//   ....[57]....
        /*0784*/ 	.word	0x0000e580


	//   ....[58]....
        /*0788*/ 	.word	0x0000e5a0


	//   ....[59]....
        /*078c*/ 	.word	0x0000e5b0


	//   ....[60]....
        /*0790*/ 	.word	0x0000e5c0


	//   ....[61]....
        /*0794*/ 	.word	0x0000e8d0


	//   ....[62]....
        /*0798*/ 	.word	0x0000eda0


	//   ....[63]....
        /*079c*/ 	.word	0x0000f280


	//   ....[64]....
        /*07a0*/ 	.word	0x0000f2a0


	//   ....[65]....
        /*07a4*/ 	.word	0x0000faa0


	//   ....[66]....
        /*07a8*/ 	.word	0x0000fbc0


	//   ....[67]....
        /*07ac*/ 	.word	0x00010f80


	//   ....[68]....
        /*07b0*/ 	.word	0x00010f90


	//   ....[69]....
        /*07b4*/ 	.word	0x00010fc0


	//   ....[70]....
        /*07b8*/ 	.word	0x00010fd0


	//   ....[71]....
        /*07bc*/ 	.word	0x00011ef0


	//   ....[72]....
        /*07c0*/ 	.word	0x00011f20


	//   ....[73]....
        /*07c4*/ 	.word	0x00011f50


	//   ....[74]....
        /*07c8*/ 	.word	0x00011f80


	//   ....[75]....
        /*07cc*/ 	.word	0x00012020


	//   ....[76]....
        /*07d0*/ 	.word	0x00012070


	//   ....[77]....
        /*07d4*/ 	.word	0x00012c80


	//   ....[78]....
        /*07d8*/ 	.word	0x00012c90


	//   ....[79]....
        /*07dc*/ 	.word	0x00013c00


	//   ....[80]....
        /*07e0*/ 	.word	0x00013c60


	//   ....[81]....
        /*07e4*/ 	.word	0x00013cc0


	//   ....[82]....
        /*07e8*/ 	.word	0x00013d20


	//   ....[83]....
        /*07ec*/ 	.word	0x00013d70


	//   ....[84]....
        /*07f0*/ 	.word	0x00013dd0


	//   ....[85]....
        /*07f4*/ 	.word	0x00013e20


	//   ....[86]....
        /*07f8*/ 	.word	0x00013e80


	//----- nvinfo : EIATTR_EXIT_INSTR_OFFSETS
	.align		4
.L_512:
        /*07fc*/ 	.byte	0x04, 0x1c
        /*07fe*/ 	.short	(.L_514 - .L_513)


	//   ....[0]....
.L_513:
        /*0800*/ 	.word	0x000001c0


	//   ....[1]....
        /*0804*/ 	.word	0x00012ca0


	//   ....[2]....
        /*0808*/ 	.word	0x00013840


	//   ....[3]....
        /*080c*/ 	.word	0x00013890


	//   ....[4]....
        /*0810*/ 	.word	0x000138c0


	//   ....[5]....
        /*0814*/ 	.word	0x00013920


	//   ....[6]....
        /*0818*/ 	.word	0x00013bb0


	//----- nvinfo : EIATTR_CTAIDZ_USED
	.align		4
.L_514:
        /*081c*/ 	.byte	0x01, 0x04
	.zero		2


	//----- nvinfo : EIATTR_MAX_THREADS
	.align		4
        /*0820*/ 	.byte	0x04, 0x05
        /*0822*/ 	.short	(.L_516 - .L_515)
.L_515:
        /*0824*/ 	.word	0x00000100
        /*0828*/ 	.word	0x00000001
        /*082c*/ 	.word	0x00000001


	//----- nvinfo : EIATTR_CRS_STACK_SIZE
	.align		4
.L_516:
        /*0830*/ 	.byte	0x04, 0x1e
        /*0832*/ 	.short	(.L_518 - .L_517)
.L_517:
        /*0834*/ 	.word	0x00000000
.L_518:


//--------------------- .nv.info._ZN7cutlass13device_kernelIN5flash19enable_sm80_to_sm89INS1_16FlashAttnFwdSm80INS1_25CollectiveMainloopFwdSm80ILi8ELi1ELb1EN4cute5tupleIJNS5_1CILi128EEENS7_ILi48EEENS7_ILi256EEEEEELi256ENS_6half_tEfNS_4arch4Sm80ELb0ELb1ELb1ELb1ELb1ELb0ELb1ELb1EEENS1_21CollectiveEpilogueFwdINS6_IJS8_SA_S9_EEENS6_IJNS7_ILi1EEESI_SI_EEESC_SE_Li256ELb1ELb1ELb1ELb0EEENS1_36VarlenDynamicPersistentTileSchedulerILi128ELi48ELi256ELi256ELb1ELb1ELb0ELb1ELb0ELb1EEEEEEEEEvNT_6ParamsE --------------------------
	.section	.nv.info._ZN7cutlass13device_kernelIN5flash19enable_sm80_to_sm89INS1_16FlashAttnFwdSm80INS1_25CollectiveMainloopFwdSm80ILi8ELi1ELb1EN4cute5tupleIJNS5_1CILi128EEENS7_ILi48EEENS7_ILi256EEEEEELi256ENS_6half_tEfNS_4arch4Sm80ELb0ELb1ELb1ELb1ELb1ELb0ELb1ELb1EEENS1_21CollectiveEpilogueFwdINS6_IJS8_SA_S9_EEENS6_IJNS7_ILi1EEESI_SI_EEESC_SE_Li256ELb1ELb1ELb1ELb0EEENS1_36VarlenDynamicPersistentTileSchedulerILi128ELi48ELi256ELi256ELb1ELb1ELb0ELb1ELb0ELb1EEEEEEEEEvNT_6ParamsE,"",@"SHT_CUDA_INFO"
	.sectionflags	@""
	.align	4


	//----- nvinfo : EIATTR_CUDA_API_VERSION
	.align		4
        /*0000*/ 	.byte	0x04, 0x37
        /*0002*/ 	.short	(.L_520 - .L_519)
.L_519:
        /*0004*/ 	.word	0x00000082


	//----- nvinfo : EIATTR_SW2861232_WAR
	.align		4
.L_520:
        /*0008*/ 	.byte	0x01, 0x35
	.zero		2


	//----- nvinfo : EIATTR_PARAM_CBANK
	.align		4
        /*000c*/ 	.byte	0x04, 0x0a
        /*000e*/ 	.short	(.L_522 - .L_521)
	.align		4
.L_521:
        /*0010*/ 	.word	index@(.nv.constant0._ZN7cutlass13device_kernelIN5flash19enable_sm80_to_sm89INS1_16FlashAttnFwdSm80INS1_25CollectiveMainloopFwdSm80ILi8ELi1ELb1EN4cute5tupleIJNS5_1CILi128EEENS7_ILi48EEENS7_ILi256EEEEEELi256ENS_6half_tEfNS_4arch4Sm80ELb0ELb1ELb1ELb1ELb1ELb0ELb1ELb1EEENS1_21CollectiveEpilogueFwdINS6_IJS8_SA_S9_EEENS6_IJNS7_ILi1EEESI_SI_EEESC_SE_Li256ELb1ELb1ELb1ELb0EEENS1_36VarlenDynamicPersistentTileSchedulerILi128ELi48ELi256ELi256ELb1ELb1ELb0ELb1ELb0ELb1EEEEEEEEEvNT_6ParamsE)
        /*0014*/ 	.short	0x0160
        /*0016*/ 	.short	0x0438


	//----- nvinfo : EIATTR_CBANK_PARAM_SIZE
	.align		4
.L_522:
        /*0018*/ 	.byte	0x03, 0x19
        /*001a*/ 	.short	0x0438


	//----- nvinfo : EIATTR_KPARAM_INFO
	.align		4
        /*001c*/ 	.byte	0x04, 0x17
        /*001e*/ 	.short	(.L_524 - .L_523)
.L_523:
        /*0020*/ 	.word	0x00000000
        /*0024*/ 	.short	0x0000
        /*0026*/ 	.short	0x0000
        /*0028*/ 	.byte	0x00, 0xf0, 0xe1, 0x10


	//----- nvinfo : EIATTR_MAXREG_COUNT
	.align		4
.L_524:
        /*002c*/ 	.byte	0x03, 0x1b
        /*002e*/ 	.short	0x00ff


	//----- nvinfo : EIATTR_NUM_BARRIERS
	.align		4
        /*0030*/ 	.byte	0x02, 0x4c
        /*0032*/ 	.byte	0x06
	.zero		1


	//----- nvinfo : EIATTR_ANNOTATIONS
	.align		4
        /*0034*/ 	.byte	0x04, 0x55
        /*0036*/ 	.short	(.L_526 - .L_525)


	//   ....[0]....
.L_525:
        /* <DEDUP_REMOVED lines=476> */


	//----- nvinfo : EIATTR_MERCURY_ISA_VERSION
	.align		4
.L_526:
        /*1de8*/ 	.byte	0x03, 0x5f
        /*1dea*/ 	.short	0x0000


	//----- nvinfo : EIATTR_INT_WARP_WIDE_INSTR_OFFSETS
	.align		4
        /*1dec*/ 	.byte	0x04, 0x31
        /*1dee*/ 	.short	(.L_528 - .L_527)


	//   ....[0]....
.L_527:
        /*1df0*/ 	.word	0x000144f0


	//   ....[1]....
        /*1df4*/ 	.word	0x00014570


	//----- nvinfo : EIATTR_COOP_GROUP_MASK_REGIDS
	.align		4
.L_528:
        /*1df8*/ 	.byte	0x04, 0x29
        /*1dfa*/ 	.short	(.L_530 - .L_529)


	//   ....[0]....
.L_529:
        /*1dfc*/ 	.word	0xffffffff


	//   ....[1]....
        /*1e00*/ 	.word	0xffffffff


	//   ....[2]....
        /*1e04*/ 	.word	0xffffffff


	//   ....[3]....
        /*1e08*/ 	.word	0xffffffff


	//   ....[4]....
        /*1e0c*/ 	.word	0xffffffff


	//   ....[5]....
        /*1e10*/ 	.word	0xffffffff


	//   ....[6]....
        /*1e14*/ 	.word	0xffffffff


	//   ....[7]....
        /*1e18*/ 	.word	0xffffffff


	//   ....[8]....
        /*1e1c*/ 	.word	0xffffffff


	//   ....[9]....
        /*1e20*/ 	.word	0xffffffff


	//   ....[10]....
        /*1e24*/ 	.word	0xffffffff


	//   ....[11]....
        /*1e28*/ 	.word	0xffffffff


	//   ....[12]....
        /*1e2c*/ 	.word	0xffffffff


	//   ....[13]....
        /*1e30*/ 	.word	0xffffffff


	//   ....[14]....
        /*1e34*/ 	.word	0xffffffff


	//   ....[15]....
        /*1e38*/ 	.word	0xffffffff


	//   ....[16]....
        /*1e3c*/ 	.word	0xffffffff


	//   ....[17]....
        /*1e40*/ 	.word	0xffffffff


	//   ....[18]....
        /*1e44*/ 	.word	0xffffffff


	//   ....[19]....
        /*1e48*/ 	.word	0xffffffff


	//   ....[20]....
        /*1e4c*/ 	.word	0xffffffff


	//   ....[21]....
        /*1e50*/ 	.word	0xffffffff


	//   ....[22]....
        /*1e54*/ 	.word	0xffffffff


	//   ....[23]....
        /*1e58*/ 	.word	0xffffffff


	//   ....[24]....
        /*1e5c*/ 	.word	0xffffffff


	//   ....[25]....
        /*1e60*/ 	.word	0xffffffff


	//   ....[26]....
        /*1e64*/ 	.word	0xffffffff


	//   ....[27]....
        /*1e68*/ 	.word	0xffffffff


	//   ....[28]....
        /*1e6c*/ 	.word	0xffffffff


	//   ....[29]....
        /*1e70*/ 	.word	0xffffffff


	//   ....[30]....
        /*1e74*/ 	.word	0xffffffff


	//   ....[31]....
        /*1e78*/ 	.word	0xffffffff


	//   ....[32]....
        /*1e7c*/ 	.word	0xffffffff


	//   ....[33]....
        /*1e80*/ 	.word	0xffffffff


	//   ....[34]....
        /*1e84*/ 	.word	0xffffffff


	//   ....[35]....
        /*1e88*/ 	.word	0xffffffff


	//   ....[36]....
        /*1e8c*/ 	.word	0xffffffff


	//   ....[37]....
        /*1e90*/ 	.word	0xffffffff


	//   ....[38]....
        /*1e94*/ 	.word	0xffffffff


	//   ....[39]....
        /*1e98*/ 	.word	0xffffffff


	//   ....[40]....
        /*1e9c*/ 	.word	0xffffffff


	//   ....[41]....
        /*1ea0*/ 	.word	0xffffffff


	//   ....[42]....
        /*1ea4*/ 	.word	0xffffffff


	//   ....[43]....
        /*1ea8*/ 	.word	0xffffffff


	//   ....[44]....
        /*1eac*/ 	.word	0xffffffff


	//   ....[45]....
        /*1eb0*/ 	.word	0xffffffff


	//   ....[46]....
        /*1eb4*/ 	.word	0xffffffff


	//   ....[47]....
        /*1eb8*/ 	.word	0xffffffff


	//   ....[48]....
        /*1ebc*/ 	.word	0xffffffff


	//   ....[49]....
        /*1ec0*/ 	.word	0xffffffff


	//   ....[50]....
        /*1ec4*/ 	.word	0xffffffff


	//   ....[51]....
        /*1ec8*/ 	.word	0xffffffff


	//   ....[52]....
        /*1ecc*/ 	.word	0xffffffff


	//   ....[53]....
        /*1ed0*/ 	.word	0xffffffff


	//   ....[54]....
        /*1ed4*/ 	.word	0xffffffff


	//   ....[55]....
        /*1ed8*/ 	.word	0xffffffff


	//   ....[56]....
        /*1edc*/ 	.word	0xffffffff


	//   ....[57]....
        /*1ee0*/ 	.word	0xffffffff


	//   ....[58]....
        /*1ee4*/ 	.word	0xffffffff


	//   ....[59]....
        /*1ee8*/ 	.word	0xffffffff


	//   ....[60]....
        /*1eec*/ 	.word	0xffffffff


	//   ....[61]....
        /*1ef0*/ 	.word	0xffffffff


	//   ....[62]....
        /*1ef4*/ 	.word	0xffffffff


	//   ....[63]....
        /*1ef8*/ 	.word	0xffffffff


	//   ....[64]....
        /*1efc*/ 	.word	0xffffffff


	//   ....[65]....
        /*1f00*/ 	.word	0xffffffff


	//   ....[66]....
        /*1f04*/ 	.word	0xffffffff


	//   ....[67]....
        /*1f08*/ 	.word	0xffffffff


	//   ....[68]....
        /*1f0c*/ 	.word	0xffffffff


	//   ....[69]....
        /*1f10*/ 	.word	0xffffffff


	//   ....[70]....
        /*1f14*/ 	.word	0xffffffff


	//   ....[71]....
        /*1f18*/ 	.word	0xffffffff


	//   ....[72]....
        /*1f1c*/ 	.word	0xffffffff


	//   ....[73]....
        /*1f20*/ 	.word	0xffffffff


	//   ....[74]....
        /*1f24*/ 	.word	0xffffffff


	//   ....[75]....
        /*1f28*/ 	.word	0xffffffff


	//   ....[76]....
        /*1f2c*/ 	.word	0xffffffff


	//   ....[77]....
        /*1f30*/ 	.word	0xffffffff


	//   ....[78]....
        /*1f34*/ 	.word	0xffffffff


	//   ....[79]....
        /*1f38*/ 	.word	0xffffffff


	//   ....[80]....
        /*1f3c*/ 	.word	0xffffffff


	//   ....[81]....
        /*1f40*/ 	.word	0xffffffff


	//   ....[82]....
        /*1f44*/ 	.word	0xffffffff


	//   ....[83]....
        /*1f48*/ 	.word	0xffffffff


	//   ....[84]....
        /*1f4c*/ 	.word	0xffffffff


	//   ....[85]....
        /*1f50*/ 	.word	0xffffffff


	//   ....[86]....
        /*1f54*/ 	.word	0xffffffff


	//   ....[87]....
        /*1f58*/ 	.word	0xffffffff


	//   ....[88]....
        /*1f5c*/ 	.word	0xffffffff


	//   ....[89]....
        /*1f60*/ 	.word	0xffffffff


	//   ....[90]....
        /*1f64*/ 	.word	0xffffffff


	//   ....[91]....
        /*1f68*/ 	.word	0xffffffff


	//   ....[92]....
        /*1f6c*/ 	.word	0xffffffff


	//   ....[93]....
        /*1f70*/ 	.word	0xffffffff


	//   ....[94]....
        /*1f74*/ 	.word	0xffffffff


	//   ....[95]....
        /*1f78*/ 	.word	0xffffffff


	//   ....[96]....
        /*1f7c*/ 	.word	0xffffffff


	//   ....[97]....
        /*1f80*/ 	.word	0xffffffff


	//   ....[98]....
        /*1f84*/ 	.word	0xffffffff


	//   ....[99]....
        /*1f88*/ 	.word	0xffffffff


	//   ....[100]....
        /*1f8c*/ 	.word	0xffffffff


	//   ....[101]....
        /*1f90*/ 	.word	0xffffffff


	//   ....[102]....
        /*1f94*/ 	.word	0xffffffff


	//   ....[103]....
        /*1f98*/ 	.word	0xffffffff


	//   ....[104]....
        /*1f9c*/ 	.word	0xffffffff


	//   ....[105]....
        /*1fa0*/ 	.word	0xffffffff


	//   ....[106]....
        /*1fa4*/ 	.word	0xffffffff


	//   ....[107]....
        /*1fa8*/ 	.word	0xffffffff


	//   ....[108]....
        /*1fac*/ 	.word	0xffffffff


	//   ....[109]....
        /*1fb0*/ 	.word	0xffffffff


	//   ....[110]....
        /*1fb4*/ 	.word	0xffffffff


	//   ....[111]....
        /*1fb8*/ 	.word	0xffffffff


	//   ....[112]....
        /*1fbc*/ 	.word	0xffffffff


	//   ....[113]....
        /*1fc0*/ 	.word	0xffffffff


	//   ....[114]....
        /*1fc4*/ 	.word	0xffffffff


	//   ....[115]....
        /*1fc8*/ 	.word	0xffffffff


	//   ....[116]....
        /*1fcc*/ 	.word	0xffffffff


	//   ....[117]....
        /*1fd0*/ 	.word	0xffffffff


	//   ....[118]....
        /*1fd4*/ 	.word	0xffffffff


	//   ....[119]....
        /*1fd8*/ 	.word	0xffffffff


	//   ....[120]....
        /*1fdc*/ 	.word	0xffffffff


	//   ....[121]....
        /*1fe0*/ 	.word	0xffffffff


	//   ....[122]....
        /*1fe4*/ 	.word	0xffffffff


	//   ....[123]....
        /*1fe8*/ 	.word	0xffffffff


	//   ....[124]....
        /*1fec*/ 	.word	0xffffffff


	//   ....[125]....
        /*1ff0*/ 	.word	0xffffffff


	//   ....[126]....
        /*1ff4*/ 	.word	0xffffffff


	//   ....[127]....
        /*1ff8*/ 	.word	0xffffffff


	//   ....[128]....
        /*1ffc*/ 	.word	0xffffffff


	//   ....[129]....
        /*2000*/ 	.word	0xffffffff


	//   ....[130]....
        /*2004*/ 	.word	0xffffffff


	//   ....[131]....
        /*2008*/ 	.word	0xffffffff


	//   ....[132]....
        /*200c*/ 	.word	0xffffffff


	//   ....[133]....
        /*2010*/ 	.word	0xffffffff


	//   ....[134]....
        /*2014*/ 	.word	0xffffffff


	//   ....[135]....
        /*2018*/ 	.word	0xffffffff


	//   ....[136]....
        /*201c*/ 	.word	0xffffffff


	//   ....[137]....
        /*2020*/ 	.word	0xffffffff


	//   ....[138]....
        /*2024*/ 	.word	0xffffffff


	//   ....[139]....
        /*2028*/ 	.word	0xffffffff


	//   ....[140]....
        /*202c*/ 	.word	0xffffffff


	//   ....[141]....
        /*2030*/ 	.word	0xffffffff


	//   ....[142]....
        /*2034*/ 	.word	0xffffffff


	//   ....[143]....
        /*2038*/ 	.word	0xffffffff


	//   ....[144]....
        /*203c*/ 	.word	0xffffffff


	//   ....[145]....
        /*2040*/ 	.word	0xffffffff


	//   ....[146]....
        /*2044*/ 	.word	0xffffffff


	//   ....[147]....
        /*2048*/ 	.word	0xffffffff


	//   ....[148]....
        /*204c*/ 	.word	0xffffffff


	//   ....[149]....
        /*2050*/ 	.word	0xffffffff


	//   ....[150]....
        /*2054*/ 	.word	0xffffffff


	//   ....[151]....
        /*2058*/ 	.word	0xffffffff


	//   ....[152]....
        /*205c*/ 	.word	0xffffffff


	//   ....[153]....
        /*2060*/ 	.word	0xffffffff


	//   ....[154]....
        /*2064*/ 	.word	0xffffffff


	//   ....[155]....
        /*2068*/ 	.word	0xffffffff


	//   ....[156]....
        /*206c*/ 	.word	0xffffffff


	//   ....[157]....
        /*2070*/ 	.word	0xffffffff


	//   ....[158]....
        /*2074*/ 	.word	0xffffffff


	//   ....[159]....
        /*2078*/ 	.word	0xffffffff


	//   ....[160]....
        /*207c*/ 	.word	0xffffffff


	//   ....[161]....
        /*2080*/ 	.word	0xffffffff


	//   ....[162]....
        /*2084*/ 	.word	0xffffffff


	//   ....[163]....
        /*2088*/ 	.word	0xffffffff


	//   ....[164]....
        /*208c*/ 	.word	0xffffffff


	//   ....[165]....
        /*2090*/ 	.word	0xffffffff


	//   ....[166]....
        /*2094*/ 	.word	0xffffffff


	//   ....[167]....
        /*2098*/ 	.word	0xffffffff


	//   ....[168]....
        /*209c*/ 	.word	0xffffffff


	//   ....[169]....
        /*20a0*/ 	.word	0xffffffff


	//   ....[170]....
        /*20a4*/ 	.word	0xffffffff


	//   ....[171]....
        /*20a8*/ 	.word	0xffffffff


	//   ....[172]....
        /*20ac*/ 	.word	0xffffffff


	//   ....[173]....
        /*20b0*/ 	.word	0xffffffff


	//   ....[174]....
        /*20b4*/ 	.word	0xffffffff


	//   ....[175]....
        /*20b8*/ 	.word	0xffffffff


	//   ....[176]....
        /*20bc*/ 	.word	0xffffffff


	//   ....[177]....
        /*20c0*/ 	.word	0xffffffff


	//   ....[178]....
        /*20c4*/ 	.word	0xffffffff


	//   ....[179]....
        /*20c8*/ 	.word	0xffffffff


	//   ....[180]....
        /*20cc*/ 	.word	0xffffffff


	//   ....[181]....
        /*20d0*/ 	.word	0xffffffff


	//   ....[182]....
        /*20d4*/ 	.word	0xffffffff


	//   ....[183]....
        /*20d8*/ 	.word	0xffffffff


	//   ....[184]....
        /*20dc*/ 	.word	0xffffffff


	//   ....[185]....
        /*20e0*/ 	.word	0xffffffff


	//   ....[186]....
        /*20e4*/ 	.word	0xffffffff


	//   ....[187]....
        /*20e8*/ 	.word	0xffffffff


	//   ....[188]....
        /*20ec*/ 	.word	0xffffffff


	//   ....[189]....
        /*20f0*/ 	.word	0xffffffff


	//   ....[190]....
        /*20f4*/ 	.word	0xffffffff


	//   ....[191]....
        /*20f8*/ 	.word	0xffffffff


	//   ....[192]....
        /*20fc*/ 	.word	0xffffffff


	//   ....[193]....
        /*2100*/ 	.word	0xffffffff


	//   ....[194]....
        /*2104*/ 	.word	0xffffffff


	//   ....[195]....
        /*2108*/ 	.word	0xffffffff


	//   ....[196]....
        /*210c*/ 	.word	0xffffffff


	//   ....[197]....
        /*2110*/ 	.word	0xffffffff


	//   ....[198]....
        /*2114*/ 	.word	0xffffffff


	//   ....[199]....
        /*2118*/ 	.word	0xffffffff


	//   ....[200]....
        /*211c*/ 	.word	0xffffffff


	//   ....[201]....
        /*2120*/ 	.word	0xffffffff


	//   ....[202]....
        /*2124*/ 	.word	0xffffffff


	//   ....[203]....
        /*2128*/ 	.word	0xffffffff


	//   ....[204]....
        /*212c*/ 	.word	0xffffffff


	//   ....[205]....
        /*2130*/ 	.word	0xffffffff


	//   ....[206]....
        /*2134*/ 	.word	0xffffffff


	//   ....[207]....
        /*2138*/ 	.word	0xffffffff


	//   ....[208]....
        /*213c*/ 	.word	0xffffffff


	//   ....[209]....
        /*2140*/ 	.word	0xffffffff


	//   ....[210]....
        /*2144*/ 	.word	0xffffffff


	//   ....[211]....
        /*2148*/ 	.word	0xffffffff


	//   ....[212]....
        /*214c*/ 	.word	0xffffffff


	//   ....[213]....
        /*2150*/ 	.word	0xffffffff


	//   ....[214]....
        /*2154*/ 	.word	0xffffffff


	//   ....[215]....
        /*2158*/ 	.word	0xffffffff


	//   ....[216]....
        /*215c*/ 	.word	0xffffffff


	//   ....[217]....
        /*2160*/ 	.word	0xffffffff


	//   ....[218]....
        /*2164*/ 	.word	0xffffffff


	//   ....[219]....
        /*2168*/ 	.word	0xffffffff


	//   ....[220]....
        /*216c*/ 	.word	0xffffffff


	//   ....[221]....
        /*2170*/ 	.word	0xffffffff


	//   ....[222]....
        /*2174*/ 	.word	0xffffffff


	//   ....[223]....
        /*2178*/ 	.word	0xffffffff


	//   ....[224]....
        /*217c*/ 	.word	0xffffffff


	//   ....[225]....
        /*2180*/ 	.word	0xffffffff


	//   ....[226]....
        /*2184*/ 	.word	0xffffffff


	//   ....[227]....
        /*2188*/ 	.word	0xffffffff


	//   ....[228]....
        /*218c*/ 	.word	0xffffffff


	//   ....[229]....
        /*2190*/ 	.word	0xffffffff


	//   ....[230]....
        /*2194*/ 	.word	0xffffffff


	//   ....[231]....
        /*2198*/ 	.word	0xffffffff


	//----- nvinfo : EIATTR_COOP_GROUP_INSTR_OFFSETS
	.align		4
.L_530:
        /*219c*/ 	.byte	0x04, 0x28
        /*219e*/ 	.short	(.L_532 - .L_531)


	//   ....[0]....
.L_531:
        /*21a0*/ 	.word	0x00000050


	//   ....[1]....
        /*21a4*/ 	.word	0x00000200


	//   ....[2]....
        /*21a8*/ 	.word	0x00000230


	//   ....[3]....
        /*21ac*/ 	.word	0x00000260


	//   ....[4]....
        /*21b0*/ 	.word	0x00000290


	//   ....[5]....
        /*21b4*/ 	.word	0x000002c0


	//   ....[6]....
        /*21b8*/ 	.word	0x000002f0


	//   ....[7]....
        /*21bc*/ 	.word	0x00000450


	//   ....[8]....
        /*21c0*/ 	.word	0x00000490


	//   ....[9]....
        /*21c4*/ 	.word	0x000004c0


	//   ....[10]....
        /*21c8*/ 	.word	0x000004f0


	//   ....[11]....
        /*21cc*/ 	.word	0x00000520


	//   ....[12]....
        /*21d0*/ 	.word	0x00000550


	//   ....[13]....
        /*21d4*/ 	.word	0x000005e0


	//   ....[14]....
        /*21d8*/ 	.word	0x00000630


	//   ....[15]....
        /*21dc*/ 	.word	0x00000650


	//   ....[16]....
        /*21e0*/ 	.word	0x000006b0


	//   ....[17]....
        /*21e4*/ 	.word	0x00003550


	//   ....[18]....
        /*21e8*/ 	.word	0x00003580


	//   ....[19]....
        /*21ec*/ 	.word	0x000035b0


	//   ....[20]....
        /*21f0*/ 	.word	0x000035d0


	//   ....[21]....
        /*21f4*/ 	.word	0x000037b0


	//   ....[22]....
        /*21f8*/ 	.word	0x000037d0


	//   ....[23]....
        /*21fc*/ 	.word	0x00003810


	//   ....[24]....
        /*2200*/ 	.word	0x00003840


	//   ....[25]....
        /*2204*/ 	.word	0x00003a90


	//   ....[26]....
        /*2208*/ 	.word	0x00003ac0


	//   ....[27]....
        /*220c*/ 	.word	0x00003cc0


	//   ....[28]....
        /*2210*/ 	.word	0x00003d10


	//   ....[29]....
        /*2214*/ 	.word	0x00003ff0


	//   ....[30]....
        /*2218*/ 	.word	0x00004000


	//   ....[31]....
        /*221c*/ 	.word	0x00004500


	//   ....[32]....
        /*2220*/ 	.word	0x00004510


	//   ....[33]....
        /*2224*/ 	.word	0x00005760


	//   ....[34]....
        /*2228*/ 	.word	0x00005780


	//   ....[35]....
        /*222c*/ 	.word	0x000059e0


	//   ....[36]....
        /*2230*/ 	.word	0x000059f0


	//   ....[37]....
        /*2234*/ 	.word	0x00005d60


	//   ....[38]....
        /*2238*/ 	.word	0x00006320


	//   ....[39]....
        /*223c*/ 	.word	0x00006910


	//   ....[40]....
        /*2240*/ 	.word	0x00006940


	//   ....[41]....
        /*2244*/ 	.word	0x00006960


	//   ....[42]....
        /*2248*/ 	.word	0x00006970


	//   ....[43]....
        /*224c*/ 	.word	0x00008190


	//   ....[44]....
        /*2250*/ 	.word	0x000081b0


	//   ....[45]....
        /*2254*/ 	.word	0x00008400


	//   ....[46]....
        /*2258*/ 	.word	0x00008410


	//   ....[47]....
        /*225c*/ 	.word	0x00009500


	//   ....[48]....
        /*2260*/ 	.word	0x00009520


	//   ....[49]....
        /*2264*/ 	.word	0x00009790


	//   ....[50]....
        /*2268*/ 	.word	0x000097a0


	//   ....[51]....
        /*226c*/ 	.word	0x00009b20


	//   ....[52]....
        /*2270*/ 	.word	0x0000a140


	//   ....[53]....
        /*2274*/ 	.word	0x0000a7f0


	//   ....[54]....
        /*2278*/ 	.word	0x0000a820


	//   ....[55]....
        /*227c*/ 	.word	0x0000a840


	//   ....[56]....
        /*2280*/ 	.word	0x0000a860


	//   ....[57]....
        /*2284*/ 	.word	0x0000c690


	//   ....[58]....
        /*2288*/ 	.word	0x0000c6b0


	//   ....[59]....
        /*228c*/ 	.word	0x0000c900


	//   ....[60]....
        /*2290*/ 	.word	0x0000c910


	//   ....[61]....
        /*2294*/ 	.word	0x0000d9d0


	//   ....[62]....
        /*2298*/ 	.word	0x0000d9f0


	//   ....[63]....
        /*229c*/ 	.word	0x0000dc60


	//   ....[64]....
        /*22a0*/ 	.word	0x0000dc70


	//   ....[65]....
        /*22a4*/ 	.word	0x0000e090


	//   ....[66]....
        /*22a8*/ 	.word	0x0000e0c0


	//   ....[67]....
        /*22ac*/ 	.word	0x0000e0e0


	//   ....[68]....
        /*22b0*/ 	.word	0x0000e100


	//   ....[69]....
        /*22b4*/ 	.word	0x0000fc10


	//   ....[70]....
        /*22b8*/ 	.word	0x0000fd00


	//   ....[71]....
        /*22bc*/ 	.word	0x0000fe70


	//   ....[72]....
        /*22c0*/ 	.word	0x0000fe80


	//   ....[73]....
        /*22c4*/ 	.word	0x00010f70


	//   ....[74]....
        /*22c8*/ 	.word	0x00010f90


	//   ....[75]....
        /*22cc*/ 	.word	0x00011140


	//   ....[76]....
        /*22d0*/ 	.word	0x00011150


	//   ....[77]....
        /*22d4*/ 	.word	0x00011410


	//   ....[78]....
        /*22d8*/ 	.word	0x00011a30


	//   ....[79]....
        /*22dc*/ 	.word	0x000120e0


	//   ....[80]....
        /*22e0*/ 	.word	0x00012110


	//   ....[81]....
        /*22e4*/ 	.word	0x00012130


	//   ....[82]....
        /*22e8*/ 	.word	0x00012150


	//   ....[83]....
        /*22ec*/ 	.word	0x00013ab0


	//   ....[84]....
        /*22f0*/ 	.word	0x00013b00


	//   ....[85]....
        /*22f4*/ 	.word	0x00013b20


	//   ....[86]....
        /*22f8*/ 	.word	0x00013b30


	//   ....[87]....
        /*22fc*/ 	.word	0x000153b0


	//   ....[88]....
        /*2300*/ 	.word	0x000153d0


	//   ....[89]....
        /*2304*/ 	.word	0x000153f0


	//   ....[90]....
        /*2308*/ 	.word	0x00015410


	//   ....[91]....
        /*230c*/ 	.word	0x000157d0


	//   ....[92]....
        /*2310*/ 	.word	0x000157f0


	//   ....[93]....
        /*2314*/ 	.word	0x00015a30


	//   ....[94]....
        /*2318*/ 	.word	0x00015a40


	//   ....[95]....
        /*231c*/ 	.word	0x00015c30


	//   ....[96]....
        /*2320*/ 	.word	0x00015c50


	//   ....[97]....
        /*2324*/ 	.word	0x00015e40


	//   ....[98]....
        /*2328*/ 	.word	0x00015e50


	//   ....[99]....
        /*232c*/ 	.word	0x00016230


	//   ....[100]....
        /*2330*/ 	.word	0x00016250


	//   ....[101]....
        /*2334*/ 	.word	0x00016ea0


	//   ....[102]....
        /*2338*/ 	.word	0x00016eb0


	//   ....[103]....
        /*233c*/ 	.word	0x00018330


	//   ....[104]....
        /*2340*/ 	.word	0x00018350


	//   ....[105]....
        /*2344*/ 	.word	0x000185a0


	//   ....[106]....
        /*2348*/ 	.word	0x000185b0


	//   ....[107]....
        /*234c*/ 	.word	0x000187a0


	//   ....[108]....
        /*2350*/ 	.word	0x000187c0


	//   ....[109]....
        /*2354*/ 	.word	0x000189b0


	//   ....[110]....
        /*2358*/ 	.word	0x000189c0


	//   ....[111]....
        /*235c*/ 	.word	0x00018c70


	//   ....[112]....
        /*2360*/ 	.word	0x00018c90


	//   ....[113]....
        /*2364*/ 	.word	0x00018dc0


	//   ....[114]....
        /*2368*/ 	.word	0x00018e00


	//   ....[115]....
        /*236c*/ 	.word	0x00018e30


	//   ....[116]....
        /*2370*/ 	.word	0x00018e60


	//   ....[117]....
        /*2374*/ 	.word	0x00018e90


	//   ....[118]....
        /*2378*/ 	.word	0x00018ec0


	//   ....[119]....
        /*237c*/ 	.word	0x00019020


	//   ....[120]....
        /*2380*/ 	.word	0x00019060


	//   ....[121]....
        /*2384*/ 	.word	0x00019090


	//   ....[122]....
        /*2388*/ 	.word	0x000190c0


	//   ....[123]....
        /*238c*/ 	.word	0x000190f0


	//   ....[124]....
        /*2390*/ 	.word	0x00019120


	//   ....[125]....
        /*2394*/ 	.word	0x000191b0


	//   ....[126]....
        /*2398*/ 	.word	0x00019210


	//   ....[127]....
        /*239c*/ 	.word	0x00019220


	//   ....[128]....
        /*23a0*/ 	.word	0x00019280


	//   ....[129]....
        /*23a4*/ 	.word	0x00019cf0


	//   ....[130]....
        /*23a8*/ 	.word	0x00019d50


	//   ....[131]....
        /*23ac*/ 	.word	0x00019da0


	//   ....[132]....
        /*23b0*/ 	.word	0x00019df0


	//   ....[133]....
        /*23b4*/ 	.word	0x00019e40


	//   ....[134]....
        /*23b8*/ 	.word	0x00019ed0


	//   ....[135]....
        /*23bc*/ 	.word	0x00019f20


	//   ....[136]....
        /*23c0*/ 	.word	0x00019fb0


	//   ....[137]....
        /*23c4*/ 	.word	0x0001a040


	//   ....[138]....
        /*23c8*/ 	.word	0x0001a0d0


	//   ....[139]....
        /*23cc*/ 	.word	0x0001a160


	//   ....[140]....
        /*23d0*/ 	.word	0x0001a1e0


	//   ....[141]....
        /*23d4*/ 	.word	0x0001a270


	//   ....[142]....
        /*23d8*/ 	.word	0x0001a300


	//   ....[143]....
        /*23dc*/ 	.word	0x0001a390


	//   ....[144]....
        /*23e0*/ 	.word	0x0001a410


	//   ....[145]....
        /*23e4*/ 	.word	0x0001a4a0


	//   ....[146]....
        /*23e8*/ 	.word	0x0001a530


	//   ....[147]....
        /*23ec*/ 	.word	0x0001a580


	//   ....[148]....
        /*23f0*/ 	.word	0x0001a5c0


	//   ....[149]....
        /*23f4*/ 	.word	0x0001a610


	//   ....[150]....
        /*23f8*/ 	.word	0x0001a660


	//   ....[151]....
        /*23fc*/ 	.word	0x0001a6f0


	//   ....[152]....
        /*2400*/ 	.word	0x0001a780


	//   ....[153]....
        /*2404*/ 	.word	0x0001a810


	//   ....[154]....
        /*2408*/ 	.word	0x0001a890


	//   ....[155]....
        /*240c*/ 	.word	0x0001a920


	//   ....[156]....
        /*2410*/ 	.word	0x0001a9b0


	//   ....[157]....
        /*2414*/ 	.word	0x0001aa40


	//   ....[158]....
        /*2418*/ 	.word	0x0001aac0


	//   ....[159]....
        /*241c*/ 	.word	0x0001ab50


	//   ....[160]....
        /*2420*/ 	.word	0x0001abe0


	//   ....[161]....
        /*2424*/ 	.word	0x0001ac30


	//   ....[162]....
        /*2428*/ 	.word	0x0001ac70


	//   ....[163]....
        /*242c*/ 	.word	0x0001acc0


	//   ....[164]....
        /*2430*/ 	.word	0x0001ad00


	//   ....[165]....
        /*2434*/ 	.word	0x0001ad80


	//   ....[166]....
        /*2438*/ 	.word	0x0001ae10


	//   ....[167]....
        /*243c*/ 	.word	0x0001aea0


	//   ....[168]....
        /*2440*/ 	.word	0x0001af20


	//   ....[169]....
        /*2444*/ 	.word	0x0001afb0


	//   ....[170]....
        /*2448*/ 	.word	0x0001b040


	//   ....[171]....
        /*244c*/ 	.word	0x0001b0d0


	//   ....[172]....
        /*2450*/ 	.word	0x0001b150


	//   ....[173]....
        /*2454*/ 	.word	0x0001b1a0


	//   ....[174]....
        /*2458*/ 	.word	0x0001b1e0


	//   ....[175]....
        /*245c*/ 	.word	0x0001b230


	//   ....[176]....
        /*2460*/ 	.word	0x0001b270


	//   ....[177]....
        /*2464*/ 	.word	0x0001b2f0


	//   ....[178]....
        /*2468*/ 	.word	0x0001b380


	//   ....[179]....
        /*246c*/ 	.word	0x0001b400


	//   ....[180]....
        /*2470*/ 	.word	0x0001b490


	//   ....[181]....
        /*2474*/ 	.word	0x0001b520


	//   ....[182]....
        /*2478*/ 	.word	0x0001b5b0


	//   ....[183]....
        /*247c*/ 	.word	0x0001b630


	//   ....[184]....
        /*2480*/ 	.word	0x0001b6c0


	//   ....[185]....
        /*2484*/ 	.word	0x0001b750


	//   ....[186]....
        /*2488*/ 	.word	0x0001b7a0


	//   ....[187]....
        /*248c*/ 	.word	0x0001b7e0


	//   ....[188]....
        /*2490*/ 	.word	0x0001b830


	//   ....[189]....
        /*2494*/ 	.word	0x0001b870


	//   ....[190]....
        /*2498*/ 	.word	0x0001b8c0


	//   ....[191]....
        /*249c*/ 	.word	0x0001b910


	//   ....[192]....
        /*24a0*/ 	.word	0x0001b960


	//   ....[193]....
        /*24a4*/ 	.word	0x0001b9b0


	//   ....[194]....
        /*24a8*/ 	.word	0x0001ba40


	//   ....[195]....
        /*24ac*/ 	.word	0x0001bad0


	//   ....[196]....
        /*24b0*/ 	.word	0x0001bb60


	//   ....[197]....
        /*24b4*/ 	.word	0x0001bbe0


	//   ....[198]....
        /*24b8*/ 	.word	0x0001bc70


	//   ....[199]....
        /*24bc*/ 	.word	0x0001bd00


	//   ....[200]....
        /*24c0*/ 	.word	0x0001bd90


	//   ....[201]....
        /*24c4*/ 	.word	0x0001be10


	//   ....[202]....
        /*24c8*/ 	.word	0x0001bea0


	//   ....[203]....
        /*24cc*/ 	.word	0x0001bf30


	//   ....[204]....
        /*24d0*/ 	.word	0x0001bfc0


	//   ....[205]....
        /*24d4*/ 	.word	0x0001c040


	//   ....[206]....
        /*24d8*/ 	.word	0x0001c0d0


	//   ....[207]....
        /*24dc*/ 	.word	0x0001c160


	//   ....[208]....
        /*24e0*/ 	.word	0x0001c1f0


	//   ....[209]....
        /*24e4*/ 	.word	0x0001c270


	//   ....[210]....
        /*24e8*/ 	.word	0x0001c300


	//   ....[211]....
        /*24ec*/ 	.word	0x0001c390


	//   ....[212]....
        /*24f0*/ 	.word	0x0001c420


	//   ....[213]....
        /*24f4*/ 	.word	0x0001c4a0


	//   ....[214]....
        /*24f8*/ 	.word	0x0001c530


	//   ....[215]....
        /*24fc*/ 	.word	0x0001c5c0


	//   ....[216]....
        /*2500*/ 	.word	0x0001c610


	//   ....[217]....
        /*2504*/ 	.word	0x0001c650


	//   ....[218]....
        /*2508*/ 	.word	0x0001c6a0


	//   ....[219]....
        /*250c*/ 	.word	0x0001c6f0


	//   ....[220]....
        /*2510*/ 	.word	0x0001c740


	//   ....[221]....
        /*2514*/ 	.word	0x0001c7d0


	//   ....[222]....
        /*2518*/ 	.word	0x0001c820


	//   ....[223]....
        /*251c*/ 	.word	0x0001c870


	//   ....[224]....
        /*2520*/ 	.word	0x0001c8c0


	//   ....[225]....
        /*2524*/ 	.word	0x0001c910


	//   ....[226]....
        /*2528*/ 	.word	0x0001c960


	//   ....[227]....
        /*252c*/ 	.word	0x0001c9f0


	//   ....[228]....
        /*2530*/ 	.word	0x0001ca40


	//   ....[229]....
        /*2534*/ 	.word	0x0001cad0


	//   ....[230]....
        /*2538*/ 	.word	0x0001cb50


	//   ....[231]....
        /*253c*/ 	.word	0x0001cbe0


	//----- nvinfo : EIATTR_EXIT_INSTR_OFFSETS
	.align		4
.L_532:
        /*2540*/ 	.byte	0x04, 0x1c
        /*2542*/ 	.short	(.L_534 - .L_533)


	//   ....[0]....
.L_533:
        /*2544*/ 	.word	0x000010d0


	//   ....[1]....
        /*2548*/ 	.word	0x00019cb0


	//----- nvinfo : EIATTR_MAX_THREADS
	.align		4
.L_534:
        /*254c*/ 	.byte	0x04, 0x05
        /*254e*/ 	.short	(.L_536 - .L_535)
.L_535:
        /*2550*/ 	.word	0x00000100
        /*2554*/ 	.word	0x00000001
        /*2558*/ 	.word	0x00000001


	//----- nvinfo : EIATTR_CRS_STACK_SIZE
	.align		4
.L_536:
        /*255c*/ 	.byte	0x04, 0x1e
        /*255e*/ 	.short	(.L_538 - .L_537)
.L_537:
        /*2560*/ 	.word	0x00000000
.L_538:


//--------------------- .nv.info._ZN7cutlass13device_kernelIN5flash19enable_sm80_to_sm89INS1_16FlashAttnFwdSm80INS1_25CollectiveMainloopFwdSm80ILi8ELi1ELb0EN4cute5tupleIJNS5_1CILi128EEENS7_ILi32EEENS7_ILi256EEEEEELi256ENS_6half_tEfNS_4arch4Sm80ELb0ELb1ELb1ELb1ELb1ELb1ELb1ELb1EEENS1_21CollectiveEpilogueFwdINS6_IJS8_SA_S9_EEENS6_IJNS7_ILi1EEESI_SI_EEESC_SE_Li256ELb1ELb1ELb1ELb0EEENS1_36VarlenDynamicPersistentTileSchedulerILi128ELi32ELi256ELi256ELb1ELb1ELb0ELb1ELb0ELb1EEEEEEEEEvNT_6ParamsE --------------------------
	.section	.nv.info._ZN7cutlass13device_kernelIN5flash19enable_sm80_to_sm89INS1_16FlashAttnFwdSm80INS1_25CollectiveMainloopFwdSm80ILi8ELi1ELb0EN4cute5tupleIJNS5_1CILi128EEENS7_ILi32EEENS7_ILi256EEEEEELi256ENS_6half_tEfNS_4arch4Sm80ELb0ELb1ELb1ELb1ELb1ELb1ELb1ELb1EEENS1_21CollectiveEpilogueFwdINS6_IJS8_SA_S9_EEENS6_IJNS7_ILi1EEESI_SI_EEESC_SE_Li256ELb1ELb1ELb1ELb0EEENS1_36VarlenDynamicPersistentTileSchedulerILi128ELi32ELi256ELi256ELb1ELb1ELb0ELb1ELb0ELb1EEEEEEEEEvNT_6ParamsE,"",@"SHT_CUDA_INFO"
	.sectionflags	@""
	.align	4


	//----- nvinfo : EIATTR_CUDA_API_VERSION
	.align		4
        /*0000*/ 	.byte	0x04, 0x37
        /*0002*/ 	.short	(.L_540 - .L_539)
.L_539:
        /*0004*/ 	.word	0x00000082


	//----- nvinfo : EIATTR_SW2861232_WAR
	.align		4
.L_540:
        /*0008*/ 	.byte	0x01, 0x35
	.zero		2


	//----- nvinfo : EIATTR_PARAM_CBANK
	.align		4
        /*000c*/ 	.byte	0x04, 0x0a
        /*000e*/ 	.short	(.L_542 - .L_541)
	.align		4
.L_541:
        /*0010*/ 	.word	index@(.nv.constant0._ZN7cutlass13device_kernelIN5flash19enable_sm80_to_sm89INS1_16FlashAttnFwdSm80INS1_25CollectiveMainloopFwdSm80ILi8ELi1ELb0EN4cute5tupleIJNS5_1CILi128EEENS7_ILi32EEENS7_ILi256EEEEEELi256ENS_6half_tEfNS_4arch4Sm80ELb0ELb1ELb1ELb1ELb1ELb1ELb1ELb1EEENS1_21CollectiveEpilogueFwdINS6_IJS8_SA_S9_EEENS6_IJNS7_ILi1EEESI_SI_EEESC_SE_Li256ELb1ELb1ELb1ELb0EEENS1_36VarlenDynamicPersistentTileSchedulerILi128ELi32ELi256ELi256ELb1ELb1ELb0ELb1ELb0ELb1EEEEEEEEEvNT_6ParamsE)
        /*0014*/ 	.short	0x0160
        /*0016*/ 	.short	0x0438


	//----- nvinfo : EIATTR_CBANK_PARAM_SIZE
	.align		4
.L_542:
        /*0018*/ 	.byte	0x03, 0x19
        /*001a*/ 	.short	0x0438


	//----- nvinfo : EIATTR_KPARAM_INFO
	.align		4
        /*001c*/ 	.byte	0x04, 0x17
        /*001e*/ 	.short	(.L_544 - .L_543)
.L_543:
        /*0020*/ 	.word	0x00000000
        /*0024*/ 	.short	0x0000
        /*0026*/ 	.short	0x0000
        /*0028*/ 	.byte	0x00, 0xf0, 0xe1, 0x10


	//----- nvinfo : EIATTR_MAXREG_COUNT
	.align		4
.L_544:
        /*002c*/ 	.byte	0x03, 0x1b
        /*002e*/ 	.short	0x00ff


	//----- nvinfo : EIATTR_NUM_BARRIERS
	.align		4
        /*0030*/ 	.byte	0x02, 0x4c
        /*0032*/ 	.byte	0x06
	.zero		1


	//----- nvinfo : EIATTR_ANNOTATIONS
	.align		4
        /*0034*/ 	.byte	0x04, 0x55
        /*0036*/ 	.short	(.L_546 - .L_545)


	//   ....[0]....
.L_545:
        /* <DEDUP_REMOVED lines=21> */


	//----- nvinfo : EIATTR_MERCURY_ISA_VERSION
	.align		4
.L_546:
        /*0170*/ 	.byte	0x03, 0x5f
        /*0172*/ 	.short	0x0000


	//----- nvinfo : EIATTR_INT_WARP_WIDE_INSTR_OFFSETS
	.align		4
        /*0174*/ 	.byte	0x04, 0x31
        /*0176*/ 	.short	(.L_548 - .L_547)


	//   ....[0]....
.L_547:
        /*0178*/ 	.word	0x0001b7a0


	//   ....[1]....
        /*017c*/ 	.word	0x0001b810


	//----- nvinfo : EIATTR_COOP_GROUP_MASK_REGIDS
	.align		4
.L_548:
        /*0180*/ 	.byte	0x04, 0x29
        /*0182*/ 	.short	(.L_550 - .L_549)


	//   ....[0]....
.L_549:
        /*0184*/ 	.word	0xffffffff


	//   ....[1]....
        /*0188*/ 	.word	0xffffffff


	//   ....[2]....
        /*018c*/ 	.word	0xffffffff


	//   ....[3]....
        /*0190*/ 	.word	0xffffffff


	//   ....[4]....
        /*0194*/ 	.word	0xffffffff


	//   ....[5]....
        /*0198*/ 	.word	0xffffffff


	//   ....[6]....
        /*019c*/ 	.word	0xffffffff


	//   ....[7]....
        /*01a0*/ 	.word	0xffffffff


	//   ....[8]....
        /*01a4*/ 	.word	0xffffffff


	//   ....[9]....
        /*01a8*/ 	.word	0xffffffff


	//   ....[10]....
        /*01ac*/ 	.word	0xffffffff


	//   ....[11]....
        /*01b0*/ 	.word	0xffffffff


	//   ....[12]....
        /*01b4*/ 	.word	0xffffffff


	//   ....[13]....
        /*01b8*/ 	.word	0xffffffff


	//   ....[14]....
        /*01bc*/ 	.word	0xffffffff


	//   ....[15]....
        /*01c0*/ 	.word	0xffffffff


	//   ....[16]....
        /*01c4*/ 	.word	0xffffffff


	//   ....[17]....
        /*01c8*/ 	.word	0xffffffff


	//   ....[18]....
        /*01cc*/ 	.word	0xffffffff


	//   ....[19]....
        /*01d0*/ 	.word	0xffffffff


	//   ....[20]....
        /*01d4*/ 	.word	0xffffffff


	//   ....[21]....
        /*01d8*/ 	.word	0xffffffff


	//   ....[22]....
        /*01dc*/ 	.word	0xffffffff


	//   ....[23]....
        /*01e0*/ 	.word	0xffffffff


	//   ....[24]....
        /*01e4*/ 	.word	0xffffffff


	//   ....[25]....
        /*01e8*/ 	.word	0xffffffff


	//   ....[26]....
        /*01ec*/ 	.word	0xffffffff


	//   ....[27]....
        /*01f0*/ 	.word	0xffffffff


	//   ....[28]....
        /*01f4*/ 	.word	0xffffffff


	//   ....[29]....
        /*01f8*/ 	.word	0xffffffff


	//   ....[30]....
        /*01fc*/ 	.word	0xffffffff


	//   ....[31]....
        /*0200*/ 	.word	0xffffffff


	//   ....[32]....
        /*0204*/ 	.word	0xffffffff


	//   ....[33]....
        /*0208*/ 	.word	0xffffffff


	//   ....[34]....
        /*020c*/ 	.word	0xffffffff


	//   ....[35]....
        /*0210*/ 	.word	0xffffffff


	//   ....[36]....
        /*0214*/ 	.word	0xffffffff


	//   ....[37]....
        /*0218*/ 	.word	0xffffffff


	//   ....[38]....
        /*021c*/ 	.word	0xffffffff


	//   ....[39]....
        /*0220*/ 	.word	0xffffffff


	//   ....[40]....
        /*0224*/ 	.word	0xffffffff


	//   ....[41]....
        /*0228*/ 	.word	0xffffffff


	//   ....[42]....
        /*022c*/ 	.word	0xffffffff


	//   ....[43]....
        /*0230*/ 	.word	0xffffffff


	//   ....[44]....
        /*0234*/ 	.word	0xffffffff


	//   ....[45]....
        /*0238*/ 	.word	0xffffffff


	//   ....[46]....
        /*023c*/ 	.word	0xffffffff


	//   ....[47]....
        /*0240*/ 	.word	0xffffffff


	//   ....[48]....
        /*0244*/ 	.word	0xffffffff


	//   ....[49]....
        /*0248*/ 	.word	0xffffffff


	//   ....[50]....
        /*024c*/ 	.word	0xffffffff


	//   ....[51]....
        /*0250*/ 	.word	0xffffffff


	//   ....[52]....
        /*0254*/ 	.word	0xffffffff


	//   ....[53]....
        /*0258*/ 	.word	0xffffffff


	//   ....[54]....
        /*025c*/ 	.word	0xffffffff


	//   ....[55]....
        /*0260*/ 	.word	0xffffffff


	//   ....[56]....
        /*0264*/ 	.word	0xffffffff


	//   ....[57]....
        /*0268*/ 	.word	0xffffffff


	//   ....[58]....
        /*026c*/ 	.word	0xffffffff


	//   ....[59]....
        /*0270*/ 	.word	0xffffffff


	//   ....[60]....
        /*0274*/ 	.word	0xffffffff


	//   ....[61]....
        /*0278*/ 	.word	0xffffffff


	//   ....[62]....
        /*027c*/ 	.word	0xffffffff


	//   ....[63]....
        /*0280*/ 	.word	0xffffffff


	//   ....[64]....
        /*0284*/ 	.word	0xffffffff


	//   ....[65]....
        /*0288*/ 	.word	0xffffffff


	//   ....[66]....
        /*028c*/ 	.word	0xffffffff


	//   ....[67]....
        /*0290*/ 	.word	0xffffffff


	//   ....[68]....
        /*0294*/ 	.word	0xffffffff


	//   ....[69]....
        /*0298*/ 	.word	0xffffffff


	//   ....[70]....
        /*029c*/ 	.word	0xffffffff


	//   ....[71]....
        /*02a0*/ 	.word	0xffffffff


	//   ....[72]....
        /*02a4*/ 	.word	0xffffffff


	//   ....[73]....
        /*02a8*/ 	.word	0xffffffff


	//   ....[74]....
        /*02ac*/ 	.word	0xffffffff


	//   ....[75]....
        /*02b0*/ 	.word	0xffffffff


	//   ....[76]....
        /*02b4*/ 	.word	0xffffffff


	//   ....[77]....
        /*02b8*/ 	.word	0xffffffff


	//   ....[78]....
        /*02bc*/ 	.word	0xffffffff


	//   ....[79]....
        /*02c0*/ 	.word	0xffffffff


	//   ....[80]....
        /*02c4*/ 	.word	0xffffffff


	//   ....[81]....
        /*02c8*/ 	.word	0xffffffff


	//   ....[82]....
        /*02cc*/ 	.word	0xffffffff


	//   ....[83]....
        /*02d0*/ 	.word	0xffffffff


	//   ....[84]....
        /*02d4*/ 	.word	0xffffffff


	//   ....[85]....
        /*02d8*/ 	.word	0xffffffff


	//   ....[86]....
        /*02dc*/ 	.word	0xffffffff


	//   ....[87]....
        /*02e0*/ 	.word	0xffffffff


	//   ....[88]....
        /*02e4*/ 	.word	0xffffffff


	//   ....[89]....
        /*02e8*/ 	.word	0xffffffff


	//   ....[90]....
        /*02ec*/ 	.word	0xffffffff


	//   ....[91]....
        /*02f0*/ 	.word	0xffffffff


	//   ....[92]....
        /*02f4*/ 	.word	0xffffffff


	//   ....[93]....
        /*02f8*/ 	.word	0xffffffff


	//   ....[94]....
        /*02fc*/ 	.word	0xffffffff


	//   ....[95]....
        /*0300*/ 	.word	0xffffffff


	//   ....[96]....
        /*0304*/ 	.word	0xffffffff


	//   ....[97]....
        /*0308*/ 	.word	0xffffffff


	//   ....[98]....
        /*030c*/ 	.word	0xffffffff


	//   ....[99]....
        /*0310*/ 	.word	0xffffffff


	//   ....[100]....
        /*0314*/ 	.word	0xffffffff


	//   ....[101]....
        /*0318*/ 	.word	0xffffffff


	//   ....[102]....
        /*031c*/ 	.word	0xffffffff


	//   ....[103]....
        /*0320*/ 	.word	0xffffffff


	//   ....[104]....
        /*0324*/ 	.word	0xffffffff


	//   ....[105]....
        /*0328*/ 	.word	0xffffffff


	//   ....[106]....
        /*032c*/ 	.word	0xffffffff


	//   ....[107]....
        /*0330*/ 	.word	0xffffffff


	//   ....[108]....
        /*0334*/ 	.word	0xffffffff


	//   ....[109]....
        /*0338*/ 	.word	0xffffffff


	//   ....[110]....
        /*033c*/ 	.word	0xffffffff


	//   ....[111]....
        /*0340*/ 	.word	0xffffffff


	//   ....[112]....
        /*0344*/ 	.word	0xffffffff


	//   ....[113]....
        /*0348*/ 	.word	0xffffffff


	//   ....[114]....
        /*034c*/ 	.word	0xffffffff


	//   ....[115]....
        /*0350*/ 	.word	0xffffffff


	//   ....[116]....
        /*0354*/ 	.word	0xffffffff


	//   ....[117]....
        /*0358*/ 	.word	0xffffffff


	//   ....[118]....
        /*035c*/ 	.word	0xffffffff


	//   ....[119]....
        /*0360*/ 	.word	0xffffffff


	//   ....[120]....
        /*0364*/ 	.word	0xffffffff


	//   ....[121]....
        /*0368*/ 	.word	0xffffffff


	//   ....[122]....
        /*036c*/ 	.word	0xffffffff


	//   ....[123]....
        /*0370*/ 	.word	0xffffffff


	//   ....[124]....
        /*0374*/ 	.word	0xffffffff


	//   ....[125]....
        /*0378*/ 	.word	0xffffffff


	//   ....[126]....
        /*037c*/ 	.word	0xffffffff


	//   ....[127]....
        /*0380*/ 	.word	0xffffffff


	//   ....[128]....
        /*0384*/ 	.word	0xffffffff


	//   ....[129]....
        /*0388*/ 	.word	0xffffffff


	//   ....[130]....
        /*038c*/ 	.word	0xffffffff


	//   ....[131]....
        /*0390*/ 	.word	0xffffffff


	//   ....[132]....
        /*0394*/ 	.word	0xffffffff


	//   ....[133]....
        /*0398*/ 	.word	0xffffffff


	//   ....[134]....
        /*039c*/ 	.word	0xffffffff


	//   ....[135]....
        /*03a0*/ 	.word	0xffffffff


	//   ....[136]....
        /*03a4*/ 	.word	0xffffffff


	//   ....[137]....
        /*03a8*/ 	.word	0xffffffff


	//   ....[138]....
        /*03ac*/ 	.word	0xffffffff


	//   ....[139]....
        /*03b0*/ 	.word	0xffffffff


	//   ....[140]....
        /*03b4*/ 	.word	0xffffffff


	//   ....[141]....
        /*03b8*/ 	.word	0xffffffff


	//   ....[142]....
        /*03bc*/ 	.word	0xffffffff


	//   ....[143]....
        /*03c0*/ 	.word	0xffffffff


	//   ....[144]....
        /*03c4*/ 	.word	0xffffffff


	//   ....[145]....
        /*03c8*/ 	.word	0xffffffff


	//   ....[146]....
        /*03cc*/ 	.word	0xffffffff


	//   ....[147]....
        /*03d0*/ 	.word	0xffffffff


	//   ....[148]....
        /*03d4*/ 	.word	0xffffffff


	//   ....[149]....
        /*03d8*/ 	.word	0xffffffff


	//   ....[150]....
        /*03dc*/ 	.word	0xffffffff


	//   ....[151]....
        /*03e0*/ 	.word	0xffffffff


	//   ....[152]....
        /*03e4*/ 	.word	0xffffffff


	//   ....[153]....
        /*03e8*/ 	.word	0xffffffff


	//   ....[154]....
        /*03ec*/ 	.word	0xffffffff


	//   ....[155]....
        /*03f0*/ 	.word	0xffffffff


	//   ....[156]....
        /*03f4*/ 	.word	0xffffffff


	//   ....[157]....
        /*03f8*/ 	.word	0xffffffff


	//   ....[158]....
        /*03fc*/ 	.word	0xffffffff


	//   ....[159]....
        /*0400*/ 	.word	0xffffffff


	//   ....[160]....
        /*0404*/ 	.word	0xffffffff


	//   ....[161]....
        /*0408*/ 	.word	0xffffffff


	//   ....[162]....
        /*040c*/ 	.word	0xffffffff


	//   ....[163]....
        /*0410*/ 	.word	0xffffffff


	//   ....[164]....
        /*0414*/ 	.word	0xffffffff


	//   ....[165]....
        /*0418*/ 	.word	0xffffffff


	//   ....[166]....
        /*041c*/ 	.word	0xffffffff


	//   ....[167]....
        /*0420*/ 	.word	0xffffffff


	//   ....[168]....
        /*0424*/ 	.word	0xffffffff


	//   ....[169]....
        /*0428*/ 	.word	0xffffffff


	//   ....[170]....
        /*042c*/ 	.word	0xffffffff


	//   ....[171]....
        /*0430*/ 	.word	0xffffffff


	//   ....[172]....
        /*0434*/ 	.word	0xffffffff


	//   ....[173]....
        /*0438*/ 	.word	0xffffffff


	//   ....[174]....
        /*043c*/ 	.word	0xffffffff


	//   ....[175]....
        /*0440*/ 	.word	0xffffffff


	//   ....[176]....
        /*0444*/ 	.word	0xffffffff


	//   ....[177]....
        /*0448*/ 	.word	0xffffffff


	//   ....[178]....
        /*044c*/ 	.word	0xffffffff


	//   ....[179]....
        /*0450*/ 	.word	0xffffffff


	//   ....[180]....
        /*0454*/ 	.word	0xffffffff


	//   ....[181]....
        /*0458*/ 	.word	0xffffffff


	//   ....[182]....
        /*045c*/ 	.word	0xffffffff


	//   ....[183]....
        /*0460*/ 	.word	0xffffffff


	//   ....[184]....
        /*0464*/ 	.word	0xffffffff


	//   ....[185]....
        /*0468*/ 	.word	0xffffffff


	//   ....[186]....
        /*046c*/ 	.word	0xffffffff


	//   ....[187]....
        /*0470*/ 	.word	0xffffffff


	//   ....[188]....
        /*0474*/ 	.word	0xffffffff


	//   ....[189]....
        /*0478*/ 	.word	0xffffffff


	//   ....[190]....
        /*047c*/ 	.word	0xffffffff


	//   ....[191]....
        /*0480*/ 	.word	0xffffffff


	//   ....[192]....
        /*0484*/ 	.word	0xffffffff


	//   ....[193]....
        /*0488*/ 	.word	0xffffffff


	//   ....[194]....
        /*048c*/ 	.word	0xffffffff


	//   ....[195]....
        /*0490*/ 	.word	0xffffffff


	//   ....[196]....
        /*0494*/ 	.word	0xffffffff


	//   ....[197]....
        /*0498*/ 	.word	0xffffffff


	//   ....[198]....
        /*049c*/ 	.word	0xffffffff


	//   ....[199]....
        /*04a0*/ 	.word	0xffffffff


	//   ....[200]....
        /*04a4*/ 	.word	0xffffffff


	//   ....[201]....
        /*04a8*/ 	.word	0xffffffff


	//   ....[202]....
        /*04ac*/ 	.word	0xffffffff


	//   ....[203]....
        /*04b0*/ 	.word	0xffffffff


	//   ....[204]....
        /*04b4*/ 	.word	0xffffffff


	//   ....[205]....
        /*04b8*/ 	.word	0xffffffff


	//   ....[206]....
        /*04bc*/ 	.word	0xffffffff


	//   ....[207]....
        /*04c0*/ 	.word	0xffffffff


	//   ....[208]....
        /*04c4*/ 	.word	0xffffffff


	//   ....[209]....
        /*04c8*/ 	.word	0xffffffff


	//   ....[210]....
        /*04cc*/ 	.word	0xffffffff


	//   ....[211]....
        /*04d0*/ 	.word	0xffffffff


	//   ....[212]....
        /*04d4*/ 	.word	0xffffffff


	//   ....[213]....
        /*04d8*/ 	.word	0xffffffff


	//   ....[214]....
        /*04dc*/ 	.word	0xffffffff


	//   ....[215]....
        /*04e0*/ 	.word	0xffffffff


	//   ....[216]....
        /*04e4*/ 	.word	0xffffffff


	//   ....[217]....
        /*04e8*/ 	.word	0xffffffff


	//   ....[218]....
        /*04ec*/ 	.word	0xffffffff


	//   ....[219]....
        /*04f0*/ 	.word	0xffffffff


	//   ....[220]....
        /*04f4*/ 	.word	0xffffffff


	//   ....[221]....
        /*04f8*/ 	.word	0xffffffff


	//   ....[222]....
        /*04fc*/ 	.word	0xffffffff


	//   ....[223]....
        /*0500*/ 	.word	0xffffffff


	//   ....[224]....
        /*0504*/ 	.word	0xffffffff


	//   ....[225]....
        /*0508*/ 	.word	0xffffffff


	//   ....[226]....
        /*050c*/ 	.word	0xffffffff


	//   ....[227]....
        /*0510*/ 	.word	0xffffffff


	//   ....[228]....
        /*0514*/ 	.word	0xffffffff


	//   ....[229]....
        /*0518*/ 	.word	0xffffffff


	//   ....[230]....
        /*051c*/ 	.word	0xffffffff


	//   ....[231]....
        /*0520*/ 	.word	0xffffffff


	//   ....[232]....
        /*0524*/ 	.word	0xffffffff


	//   ....[233]....
        /*0528*/ 	.word	0xffffffff


	//   ....[234]....
        /*052c*/ 	.word	0xffffffff


	//   ....[235]....
        /*0530*/ 	.word	0xffffffff


	//   ....[236]....
        /*0534*/ 	.word	0xffffffff


	//   ....[237]....
        /*0538*/ 	.word	0xffffffff


	//   ....[238]....
        /*053c*/ 	.word	0xffffffff


	//   ....[239]....
        /*0540*/ 	.word	0xffffffff


	//   ....[240]....
        /*0544*/ 	.word	0xffffffff


	//   ....[241]....
        /*0548*/ 	.word	0xffffffff


	//   ....[242]....
        /*054c*/ 	.word	0xffffffff


	//   ....[243]....
        /*0550*/ 	.word	0xffffffff


	//   ....[244]....
        /*0554*/ 	.word	0xffffffff


	//   ....[245]....
        /*0558*/ 	.word	0xffffffff


	//----- nvinfo : EIATTR_COOP_GROUP_INSTR_OFFSETS
	.align		4
.L_550:
        /*055c*/ 	.byte	0x04, 0x28
        /*055e*/ 	.short	(.L_552 - .L_551)


	//   ....[0]....
.L_551:
        /*0560*/ 	.word	0x00000050


	//   ....[1]....
        /*0564*/ 	.word	0x000001e0


	//   ....[2]....
        /*0568*/ 	.word	0x00000210


	//   ....[3]....
        /*056c*/ 	.word	0x00000240


	//   ....[4]....
        /*0570*/ 	.word	0x00000270


	//   ....[5]....
        /*0574*/ 	.word	0x000002a0


	//   ....[6]....
        /*0578*/ 	.word	0x000002d0


	//   ....[7]....
        /*057c*/ 	.word	0x00000430


	//   ....[8]....
        /*0580*/ 	.word	0x00000470


	//   ....[9]....
        /*0584*/ 	.word	0x000004a0


	//   ....[10]....
        /*0588*/ 	.word	0x000004d0


	//   ....[11]....
        /*058c*/ 	.word	0x00000500


	//   ....[12]....
        /*0590*/ 	.word	0x00000530


	//   ....[13]....
        /*0594*/ 	.word	0x000005c0


	//   ....[14]....
        /*0598*/ 	.word	0x00000600


	//   ....[15]....
        /*059c*/ 	.word	0x00000620


	//   ....[16]....
        /*05a0*/ 	.word	0x00000680


	//   ....[17]....
        /*05a4*/ 	.word	0x00003b00


	//   ....[18]....
        /*05a8*/ 	.word	0x00003b10


	//   ....[19]....
        /*05ac*/ 	.word	0x00004d20


	//   ....[20]....
        /*05b0*/ 	.word	0x00004d30


	//   ....[21]....
        /*05b4*/ 	.word	0x00005e40


	//   ....[22]....
        /*05b8*/ 	.word	0x00005e60


	//   ....[23]....
        /*05bc*/ 	.word	0x00006220


	//   ....[24]....
        /*05c0*/ 	.word	0x00006230


	//   ....[25]....
        /*05c4*/ 	.word	0x000072a0


	//   ....[26]....
        /*05c8*/ 	.word	0x000072c0


	//   ....[27]....
        /*05cc*/ 	.word	0x00007440


	//   ....[28]....
        /*05d0*/ 	.word	0x00007450


	//   ....[29]....
        /*05d4*/ 	.word	0x000075d0


	//   ....[30]....
        /*05d8*/ 	.word	0x000075f0


	//   ....[31]....
        /*05dc*/ 	.word	0x00007770


	//   ....[32]....
        /*05e0*/ 	.word	0x00007780


	//   ....[33]....
        /*05e4*/ 	.word	0x00007b70


	//   ....[34]....
        /*05e8*/ 	.word	0x00007b80


	//   ....[35]....
        /*05ec*/ 	.word	0x00007f60


	//   ....[36]....
        /*05f0*/ 	.word	0x00007f80


	//   ....[37]....
        /*05f4*/ 	.word	0x00007fa0


	//   ....[38]....
        /*05f8*/ 	.word	0x00007fc0


	//   ....[39]....
        /*05fc*/ 	.word	0x000084a0


	//   ....[40]....
        /*0600*/ 	.word	0x000084e0


	//   ....[41]....
        /*0604*/ 	.word	0x00008520


	//   ....[42]....
        /*0608*/ 	.word	0x00008560


	//   ....[43]....
        /*060c*/ 	.word	0x00008a10


	//   ....[44]....
        /*0610*/ 	.word	0x00008a50


	//   ....[45]....
        /*0614*/ 	.word	0x00008a90


	//   ....[46]....
        /*0618*/ 	.word	0x00008ad0


	//   ....[47]....
        /*061c*/ 	.word	0x00008e10


	//   ....[48]....
        /*0620*/ 	.word	0x00008e50


	//   ....[49]....
        /*0624*/ 	.word	0x00008e90


	//   ....[50]....
        /*0628*/ 	.word	0x00009000


	//   ....[51]....
        /*062c*/ 	.word	0x0000c570


	//   ....[52]....
        /*0630*/ 	.word	0x0000c5c0


	//   ....[53]....
        /*0634*/ 	.word	0x0000c5e0


	//   ....[54]....
        /*0638*/ 	.word	0x0000c5f0


	//   ....[55]....
        /*063c*/ 	.word	0x0000c7f0


	//   ....[56]....
        /*0640*/ 	.word	0x0000c890


	//   ....[57]....
        /*0644*/ 	.word	0x0000c900


	//   ....[58]....
        /*0648*/ 	.word	0x0000c9c0


	//   ....[59]....
        /*064c*/ 	.word	0x0000cc50


	//   ....[60]....
        /*0650*/ 	.word	0x0000cd00


	//   ....[61]....
        /*0654*/ 	.word	0x0000cd80


	//   ....[62]....
        /*0658*/ 	.word	0x0000ce00


	//   ....[63]....
        /*065c*/ 	.word	0x0000d0a0


	//   ....[64]....
        /*0660*/ 	.word	0x0000d0e0


	//   ....[65]....
        /*0664*/ 	.word	0x0000d120


	//   ....[66]....
        /*0668*/ 	.word	0x0000d190


	//   ....[67]....
        /*066c*/ 	.word	0x00010c80


	//   ....[68]....
        /*0670*/ 	.word	0x00010ca0


	//   ....[69]....
        /*0674*/ 	.word	0x000119a0


	//   ....[70]....
        /*0678*/ 	.word	0x000119c0


	//   ....[71]....
        /*067c*/ 	.word	0x00011c00


	//   ....[72]....
        /*0680*/ 	.word	0x00011f60


	//   ....[73]....
        /*0684*/ 	.word	0x00012390


	//   ....[74]....
        /*0688*/ 	.word	0x000123c0


	//   ....[75]....
        /*068c*/ 	.word	0x000123d0


	//   ....[76]....
        /*0690*/ 	.word	0x00012400


	//   ....[77]....
        /*0694*/ 	.word	0x00013250


	//   ....[78]....
        /*0698*/ 	.word	0x00013270


	//   ....[79]....
        /*069c*/ 	.word	0x00013e80


	//   ....[80]....
        /*06a0*/ 	.word	0x00013ea0


	//   ....[81]....
        /*06a4*/ 	.word	0x000140c0


	//   ....[82]....
        /*06a8*/ 	.word	0x00014450


	//   ....[83]....
        /*06ac*/ 	.word	0x000148d0


	//   ....[84]....
        /*06b0*/ 	.word	0x00014900


	//   ....[85]....
        /*06b4*/ 	.word	0x00014920


	//   ....[86]....
        /*06b8*/ 	.word	0x00014940


	//   ....[87]....
        /*06bc*/ 	.word	0x00016030


	//   ....[88]....
        /*06c0*/ 	.word	0x00016050


	//   ....[89]....
        /*06c4*/ 	.word	0x00016c90


	//   ....[90]....
        /*06c8*/ 	.word	0x00016cb0


	//   ....[91]....
        /*06cc*/ 	.word	0x00016f30


	//   ....[92]....
        /*06d0*/ 	.word	0x00016f60


	//   ....[93]....
        /*06d4*/ 	.word	0x00016f80


	//   ....[94]....
        /*06d8*/ 	.word	0x00016fa0


	//   ....[95]....
        /*06dc*/ 	.word	0x000183e0


	//   ....[96]....
        /*06e0*/ 	.word	0x00018400


	//   ....[97]....
        /*06e4*/ 	.word	0x00018ff0


	//   ....[98]....
        /*06e8*/ 	.word	0x00019010


	//   ....[99]....
        /*06ec*/ 	.word	0x000191f0


	//   ....[100]....
        /*06f0*/ 	.word	0x00019580


	//   ....[101]....
        /*06f4*/ 	.word	0x00019a00


	//   ....[102]....
        /*06f8*/ 	.word	0x00019a30


	//   ....[103]....
        /*06fc*/ 	.word	0x00019a50


	//   ....[104]....
        /*0700*/ 	.word	0x00019a70


	//   ....[105]....
        /*0704*/ 	.word	0x0001ad90


	//   ....[106]....
        /*0708*/ 	.word	0x0001adc0


	//   ....[107]....
        /*070c*/ 	.word	0x0001ade0


	//   ....[108]....
        /*0710*/ 	.word	0x0001ae00


	//   ....[109]....
        /*0714*/ 	.word	0x0001c580


	//   ....[110]....
        /*0718*/ 	.word	0x0001c5a0


	//   ....[111]....
        /*071c*/ 	.word	0x0001c5b0


	//   ....[112]....
        /*0720*/ 	.word	0x0001c5c0


	//   ....[113]....
        /*0724*/ 	.word	0x0001c980


	//   ....[114]....
        /*0728*/ 	.word	0x0001c9a0


	//   ....[115]....
        /*072c*/ 	.word	0x0001cb00


	//   ....[116]....
        /*0730*/ 	.word	0x0001cb10


	//   ....[117]....
        /*0734*/ 	.word	0x0001cc80


	//   ....[118]....
        /*0738*/ 	.word	0x0001cca0


	//   ....[119]....
        /*073c*/ 	.word	0x0001ce10


	//   ....[120]....
        /*0740*/ 	.word	0x0001ce20


	//   ....[121]....
        /*0744*/ 	.word	0x0001d180


	//   ....[122]....
        /*0748*/ 	.word	0x0001d1a0


	//   ....[123]....
        /*074c*/ 	.word	0x0001ded0


	//   ....[124]....
        /*0750*/ 	.word	0x0001dee0


	//   ....[125]....
        /*0754*/ 	.word	0x0001f3e0


	//   ....[126]....
        /*0758*/ 	.word	0x0001f400


	//   ....[127]....
        /*075c*/ 	.word	0x0001f570


	//   ....[128]....
        /*0760*/ 	.word	0x0001f580


	//   ....[129]....
        /*0764*/ 	.word	0x0001f6f0


	//   ....[130]....
        /*0768*/ 	.word	0x0001f710


	//   ....[131]....
        /*076c*/ 	.word	0x0001f880


	//   ....[132]....
        /*0770*/ 	.word	0x0001f890


	//   ....[133]....
        /*0774*/ 	.word	0x0001faa0


	//   ....[134]....
        /*0778*/ 	.word	0x0001fac0


	//   ....[135]....
        /*077c*/ 	.word	0x0001fbe0


	//   ....[136]....
        /*0780*/ 	.word	0x0001fc20


	//   ....[137]....
        /*0784*/ 	.word	0x0001fc50


	//   ....[138]....
        /*0788*/ 	.word	0x0001fc80


	//   ....[139]....
        /*078c*/ 	.word	0x0001fcb0


	//   ....[140]....
        /*0790*/ 	.word	0x0001fce0


	//   ....[141]....
        /*0794*/ 	.word	0x0001fe40


	//   ....[142]....
        /*0798*/ 	.word	0x0001fe80


	//   ....[143]....
        /*079c*/ 	.word	0x0001feb0


	//   ....[144]....
        /*07a0*/ 	.word	0x0001fee0


	//   ....[145]....
        /*07a4*/ 	.word	0x0001ff10


	//   ....[146]....
        /*07a8*/ 	.word	0x0001ff40


	//   ....[147]....
        /*07ac*/ 	.word	0x0001ffd0


	//   ....[148]....
        /*07b0*/ 	.word	0x00020010


	//   ....[149]....
        /*07b4*/ 	.word	0x00020020


	//   ....[150]....
        /*07b8*/ 	.word	0x00020080


	//   ....[151]....
        /*07bc*/ 	.word	0x00020a50


	//   ....[152]....
        /*07c0*/ 	.word	0x00020ab0


	//   ....[153]....
        /*07c4*/ 	.word	0x00020b00


	//   ....[154]....
        /*07c8*/ 	.word	0x00020b50


	//   ....[155]....
        /*07cc*/ 	.word	0x00020ba0


	//   ....[156]....
        /*07d0*/ 	.word	0x00020c10


	//   ....[157]....
        /*07d4*/ 	.word	0x00020c50


	//   ....[158]....
        /*07d8*/ 	.word	0x00020cc0


	//   ....[159]....
        /*07dc*/ 	.word	0x00020d30


	//   ....[160]....
        /*07e0*/ 	.word	0x00020d90


	//   ....[161]....
        /*07e4*/ 	.word	0x00020e00


	//   ....[162]....
        /*07e8*/ 	.word	0x00020e70


	//   ....[163]....
        /*07ec*/ 	.word	0x00020ed0


	//   ....[164]....
        /*07f0*/ 	.word	0x00020f30


	//   ....[165]....
        /*07f4*/ 	.word	0x00020f90


	//   ....[166]....
        /*07f8*/ 	.word	0x00021000


	//   ....[167]....
        /*07fc*/ 	.word	0x00021060


	//   ....[168]....
        /*0800*/ 	.word	0x000210c0


	//   ....[169]....
        /*0804*/ 	.word	0x00021110


	//   ....[170]....
        /*0808*/ 	.word	0x00021180


	//   ....[171]....
        /*080c*/ 	.word	0x000211e0


	//   ....[172]....
        /*0810*/ 	.word	0x00021250


	//   ....[173]....
        /*0814*/ 	.word	0x000212a0


	//   ....[174]....
        /*0818*/ 	.word	0x000212e0


	//   ....[175]....
        /*081c*/ 	.word	0x00021330


	//   ....[176]....
        /*0820*/ 	.word	0x00021380


	//   ....[177]....
        /*0824*/ 	.word	0x000213e0


	//   ....[178]....
        /*0828*/ 	.word	0x00021450


	//   ....[179]....
        /*082c*/ 	.word	0x000214a0


	//   ....[180]....
        /*0830*/ 	.word	0x00021510


	//   ....[181]....
        /*0834*/ 	.word	0x00021570


	//   ....[182]....
        /*0838*/ 	.word	0x000215e0


	//   ....[183]....
        /*083c*/ 	.word	0x00021630


	//   ....[184]....
        /*0840*/ 	.word	0x00021670


	//   ....[185]....
        /*0844*/ 	.word	0x000216c0


	//   ....[186]....
        /*0848*/ 	.word	0x00021700


	//   ....[187]....
        /*084c*/ 	.word	0x00021750


	//   ....[188]....
        /*0850*/ 	.word	0x000217c0


	//   ....[189]....
        /*0854*/ 	.word	0x00021810


	//   ....[190]....
        /*0858*/ 	.word	0x00021880


	//   ....[191]....
        /*085c*/ 	.word	0x000218c0


	//   ....[192]....
        /*0860*/ 	.word	0x00021900


	//   ....[193]....
        /*0864*/ 	.word	0x00021950


	//   ....[194]....
        /*0868*/ 	.word	0x00021990


	//   ....[195]....
        /*086c*/ 	.word	0x000219e0


	//   ....[196]....
        /*0870*/ 	.word	0x00021a30


	//   ....[197]....
        /*0874*/ 	.word	0x00021aa0


	//   ....[198]....
        /*0878*/ 	.word	0x00021b00


	//   ....[199]....
        /*087c*/ 	.word	0x00021b70


	//   ....[200]....
        /*0880*/ 	.word	0x00021bc0


	//   ....[201]....
        /*0884*/ 	.word	0x00021c00


	//   ....[202]....
        /*0888*/ 	.word	0x00021c50


	//   ....[203]....
        /*088c*/ 	.word	0x00021c90


	//   ....[204]....
        /*0890*/ 	.word	0x00021ce0


	//   ....[205]....
        /*0894*/ 	.word	0x00021d30


	//   ....[206]....
        /*0898*/ 	.word	0x00021d80


	//   ....[207]....
        /*089c*/ 	.word	0x00021dc0


	//   ....[208]....
        /*08a0*/ 	.word	0x00021e30


	//   ....[209]....
        /*08a4*/ 	.word	0x00021ea0


	//   ....[210]....
        /*08a8*/ 	.word	0x00021f00


	//   ....[211]....
        /*08ac*/ 	.word	0x00021f60


	//   ....[212]....
        /*08b0*/ 	.word	0x00021fc0


	//   ....[213]....
        /*08b4*/ 	.word	0x00022030


	//   ....[214]....
        /*08b8*/ 	.word	0x00022090


	//   ....[215]....
        /*08bc*/ 	.word	0x000220f0


	//   ....[216]....
        /*08c0*/ 	.word	0x00022150


	//   ....[217]....
        /*08c4*/ 	.word	0x000221c0


	//   ....[218]....
        /*08c8*/ 	.word	0x00022220


	//   ....[219]....
        /*08cc*/ 	.word	0x00022280


	//   ....[220]....
        /*08d0*/ 	.word	0x000222e0


	//   ....[221]....
        /*08d4*/ 	.word	0x00022350


	//   ....[222]....
        /*08d8*/ 	.word	0x000223b0


	//   ....[223]....
        /*08dc*/ 	.word	0x00022410


	//   ....[224]....
        /*08e0*/ 	.word	0x00022470


	//   ....[225]....
        /*08e4*/ 	.word	0x000224e0


	//   ....[226]....
        /*08e8*/ 	.word	0x00022540


	//   ....[227]....
        /*08ec*/ 	.word	0x000225a0


	//   ....[228]....
        /*08f0*/ 	.word	0x00022600


	//   ....[229]....
        /*08f4*/ 	.word	0x00022670


	//   ....[230]....
        /*08f8*/ 	.word	0x000226c0


	//   ....[231]....
        /*08fc*/ 	.word	0x00022700


	//   ....[232]....
        /*0900*/ 	.word	0x00022750


	//   ....[233]....
        /*0904*/ 	.word	0x000227a0


	//   ....[234]....
        /*0908*/ 	.word	0x000227f0


	//   ....[235]....
        /*090c*/ 	.word	0x00022860


	//   ....[236]....
        /*0910*/ 	.word	0x000228a0


	//   ....[237]....
        /*0914*/ 	.word	0x000228f0


	//   ....[238]....
        /*0918*/ 	.word	0x00022940


	//   ....[239]....
        /*091c*/ 	.word	0x00022990


	//   ....[240]....
        /*0920*/ 	.word	0x000229e0


	//   ....[241]....
        /*0924*/ 	.word	0x00022a50


	//   ....[242]....
        /*0928*/ 	.word	0x00022a90


	//   ....[243]....
        /*092c*/ 	.word	0x00022b00


	//   ....[244]....
        /*0930*/ 	.word	0x00022b60


	//   ....[245]....
        /*0934*/ 	.word	0x00022bd0


	//----- nvinfo : EIATTR_EXIT_INSTR_OFFSETS
	.align		4
.L_552:
        /*0938*/ 	.byte	0x04, 0x1c
        /*093a*/ 	.short	(.L_554 - .L_553)


	//   ....[0]....
.L_553:
        /*093c*/ 	.word	0x00000fe0


	//   ....[1]....
        /*0940*/ 	.word	0x00020a10


	//----- nvinfo : EIATTR_MAX_THREADS
	.align		4
.L_554:
        /*0944*/ 	.byte	0x04, 0x05
        /*0946*/ 	.short	(.L_556 - .L_555)
.L_555:
        /*0948*/ 	.word	0x00000100
        /*094c*/ 	.word	0x00000001
        /*0950*/ 	.word	0x00000001


	//----- nvinfo : EIATTR_CRS_STACK_SIZE
	.align		4
.L_556:
        /*0954*/ 	.byte	0x04, 0x1e
        /*0956*/ 	.short	(.L_558 - .L_557)
.L_557:
        /*0958*/ 	.word	0x00000000
.L_558:


//--------------------- .nv.info._ZN7cutlass13device_kernelIN5flash19enable_sm80_to_sm89INS1_16FlashAttnFwdSm80INS1_25CollectiveMainloopFwdSm80ILi8ELi1ELb1EN4cute5tupleIJNS5_1CILi128EEENS7_ILi64EEENS7_ILi256EEEEEELi256ENS_6half_tEfNS_4arch4Sm80ELb1ELb0ELb1ELb0ELb1ELb0ELb1ELb1EEENS1_21CollectiveEpilogueFwdINS6_IJS8_SA_S9_EEENS6_IJNS7_ILi1EEESI_SI_EEESC_SE_Li256ELb0ELb1ELb1ELb0EEENS1_30DynamicPersistentTileSchedulerILi256ELi256ELb1ELb1ELb0EEEEEEEEEvNT_6ParamsE --------------------------
	.section	.nv.info._ZN7cutlass13device_kernelIN5flash19enable_sm80_to_sm89INS1_16FlashAttnFwdSm80INS1_25CollectiveMainloopFwdSm80ILi8ELi1ELb1EN4cute5tupleIJNS5_1CILi128EEENS7_ILi64EEENS7_ILi256EEEEEELi256ENS_6half_tEfNS_4arch4Sm80ELb1ELb0ELb1ELb0ELb1ELb0ELb1ELb1EEENS1_21CollectiveEpilogueFwdINS6_IJS8_SA_S9_EEENS6_IJNS7_ILi1EEESI_SI_EEESC_SE_Li256ELb0ELb1ELb1ELb0EEENS1_30DynamicPersistentTileSchedulerILi256ELi256ELb1ELb1ELb0EEEEEEEEEvNT_6ParamsE,"",@"SHT_CUDA_INFO"
	.sectionflags	@""
	.align	4


	//----- nvinfo : EIATTR_CUDA_API_VERSION
	.align		4
        /*0000*/ 	.byte	0x04, 0x37
        /*0002*/ 	.short	(.L_560 - .L_559)
.L_559:
        /*0004*/ 	.word	0x00000082


	//----- nvinfo : EIATTR_SW2861232_WAR
	.align		4
.L_560:
        /*0008*/ 	.byte	0x01, 0x35
	.zero		2


	//----- nvinfo : EIATTR_PARAM_CBANK
	.align		4
        /*000c*/ 	.byte	0x04, 0x0a
        /*000e*/ 	.short	(.L_562 - .L_561)
	.align		4
.L_561:
        /*0010*/ 	.word	index@(.nv.constant0._ZN7cutlass13device_kernelIN5flash19enable_sm80_to_sm89INS1_16FlashAttnFwdSm80INS1_25CollectiveMainloopFwdSm80ILi8ELi1ELb1EN4cute5tupleIJNS5_1CILi128EEENS7_ILi64EEENS7_ILi256EEEEEELi256ENS_6half_tEfNS_4arch4Sm80ELb1ELb0ELb1ELb0ELb1ELb0ELb1ELb1EEENS1_21CollectiveEpilogueFwdINS6_IJS8_SA_S9_EEENS6_IJNS7_ILi1EEESI_SI_EEESC_SE_Li256ELb0ELb1ELb1ELb0EEENS1_30DynamicPersistentTileSchedulerILi256ELi256ELb1ELb1ELb0EEEEEEEEEvNT_6ParamsE)
        /*0014*/ 	.short	0x0160
        /*0016*/ 	.short	0x0428


	//----- nvinfo : EIATTR_CBANK_PARAM_SIZE
	.align		4
.L_562:
        /*0018*/ 	.byte	0x03, 0x19
        /*001a*/ 	.short	0x0428


	//----- nvinfo : EIATTR_KPARAM_INFO
	.align		4
        /*001c*/ 	.byte	0x04, 0x17
        /*001e*/ 	.short	(.L_564 - .L_563)
.L_563:
        /*0020*/ 	.word	0x00000000
        /*0024*/ 	.short	0x0000
        /*0026*/ 	.short	0x0000
        /*0028*/ 	.byte	0x00, 0xf0, 0xa1, 0x10


	//----- nvinfo : EIATTR_MAXREG_COUNT
	.align		4
.L_564:
        /*002c*/ 	.byte	0x03, 0x1b
        /*002e*/ 	.short	0x00ff


	//----- nvinfo : EIATTR_NUM_BARRIERS
	.align		4
        /*0030*/ 	.byte	0x02, 0x4c
        /*0032*/ 	.byte	0x06
	.zero		1


	//----- nvinfo : EIATTR_ANNOTATIONS
	.align		4
        /*0034*/ 	.byte	0x04, 0x55
        /*0036*/ 	.short	(.L_566 - .L_565)


	//   ....[0]....
.L_565:
        /* <DEDUP_REMOVED lines=223> */


	//----- nvinfo : EIATTR_MERCURY_ISA_VERSION
	.align		4
.L_566:
        /*0e10*/ 	.byte	0x03, 0x5f
        /*0e12*/ 	.short	0x0000


	//----- nvinfo : EIATTR_INT_WARP_WIDE_INSTR_OFFSETS
	.align		4
        /*0e14*/ 	.byte	0x04, 0x31
        /*0e16*/ 	.short	(.L_568 - .L_567)


	//   ....[0]....
.L_567:
        /*0e18*/ 	.word	0x0000faa0


	//   ....[1]....
        /*0e1c*/ 	.word	0x0000fb20


	//----- nvinfo : EIATTR_COOP_GROUP_MASK_REGIDS
	.align		4
.L_568:
        /*0e20*/ 	.byte	0x04, 0x29
        /*0e22*/ 	.short	(.L_570 - .L_569)


	//   ....[0]....
.L_569:
        /*0e24*/ 	.word	0xffffffff


	//   ....[1]....
        /*0e28*/ 	.word	0xffffffff


	//   ....[2]....
        /*0e2c*/ 	.word	0xffffffff


	//   ....[3]....
        /*0e30*/ 	.word	0xffffffff


	//   ....[4]....
        /*0e34*/ 	.word	0xffffffff


	//   ....[5]....
        /*0e38*/ 	.word	0xffffffff


	//   ....[6]....
        /*0e3c*/ 	.word	0xffffffff


	//   ....[7]....
        /*0e40*/ 	.word	0xffffffff


	//   ....[8]....
        /*0e44*/ 	.word	0xffffffff


	//   ....[9]....
        /*0e48*/ 	.word	0xffffffff


	//   ....[10]....
        /*0e4c*/ 	.word	0xffffffff


	//   ....[11]....
        /*0e50*/ 	.word	0xffffffff


	//   ....[12]....
        /*0e54*/ 	.word	0xffffffff


	//   ....[13]....
        /*0e58*/ 	.word	0xffffffff


	//   ....[14]....
        /*0e5c*/ 	.word	0xffffffff


	//   ....[15]....
        /*0e60*/ 	.word	0xffffffff


	//   ....[16]....
        /*0e64*/ 	.word	0xffffffff


	//   ....[17]....
        /*0e68*/ 	.word	0xffffffff


	//   ....[18]....
        /*0e6c*/ 	.word	0xffffffff


	//   ....[19]....
        /*0e70*/ 	.word	0xffffffff


	//   ....[20]....
        /*0e74*/ 	.word	0xffffffff


	//   ....[21]....
        /*0e78*/ 	.word	0xffffffff


	//   ....[22]....
        /*0e7c*/ 	.word	0xffffffff


	//   ....[23]....
        /*0e80*/ 	.word	0xffffffff


	//   ....[24]....
        /*0e84*/ 	.word	0xffffffff


	//   ....[25]....
        /*0e88*/ 	.word	0xffffffff


	//   ....[26]....
        /*0e8c*/ 	.word	0xffffffff


	//   ....[27]....
        /*0e90*/ 	.word	0xffffffff


	//   ....[28]....
        /*0e94*/ 	.word	0xffffffff


	//   ....[29]....
        /*0e98*/ 	.word	0xffffffff


	//   ....[30]....
        /*0e9c*/ 	.word	0xffffffff


	//   ....[31]....
        /*0ea0*/ 	.word	0xffffffff


	//   ....[32]....
        /*0ea4*/ 	.word	0xffffffff


	//   ....[33]....
        /*0ea8*/ 	.word	0xffffffff


	//   ....[34]....
        /*0eac*/ 	.word	0xffffffff


	//   ....[35]....
        /*0eb0*/ 	.word	0xffffffff


	//   ....[36]....
        /*0eb4*/ 	.word	0xffffffff


	//   ....[37]....
        /*0eb8*/ 	.word	0xffffffff


	//   ....[38]....
        /*0ebc*/ 	.word	0xffffffff


	//   ....[39]....
        /*0ec0*/ 	.word	0xffffffff


	//   ....[40]....
        /*0ec4*/ 	.word	0xffffffff


	//   ....[41]....
        /*0ec8*/ 	.word	0xffffffff


	//   ....[42]....
        /*0ecc*/ 	.word	0xffffffff


	//   ....[43]....
        /*0ed0*/ 	.word	0xffffffff


	//   ....[44]....
        /*0ed4*/ 	.word	0xffffffff


	//   ....[45]....
        /*0ed8*/ 	.word	0xffffffff


	//   ....[46]....
        /*0edc*/ 	.word	0xffffffff


	//   ....[47]....
        /*0ee0*/ 	.word	0xffffffff


	//   ....[48]....
        /*0ee4*/ 	.word	0xffffffff


	//   ....[49]....
        /*0ee8*/ 	.word	0xffffffff


	//   ....[50]....
        /*0eec*/ 	.word	0xffffffff


	//   ....[51]....
        /*0ef0*/ 	.word	0xffffffff


	//   ....[52]....
        /*0ef4*/ 	.word	0xffffffff


	//   ....[53]....
        /*0ef8*/ 	.word	0xffffffff


	//   ....[54]....
        /*0efc*/ 	.word	0xffffffff


	//   ....[55]....
        /*0f00*/ 	.word	0xffffffff


	//   ....[56]....
        /*0f04*/ 	.word	0xffffffff


	//   ....[57]....
        /*0f08*/ 	.word	0xffffffff


	//   ....[58]....
        /*0f0c*/ 	.word	0xffffffff


	//   ....[59]....
        /*0f10*/ 	.word	0xffffffff


	//   ....[60]....
        /*0f14*/ 	.word	0xffffffff


	//   ....[61]....
        /*0f18*/ 	.word	0xffffffff


	//   ....[62]....
        /*0f1c*/ 	.word	0xffffffff


	//   ....[63]....
        /*0f20*/ 	.word	0xffffffff


	//   ....[64]....
        /*0f24*/ 	.word	0xffffffff


	//   ....[65]....
        /*0f28*/ 	.word	0xffffffff


	//   ....[66]....
        /*0f2c*/ 	.word	0xffffffff


	//   ....[67]....
        /*0f30*/ 	.word	0xffffffff


	//   ....[68]....
        /*0f34*/ 	.word	0xffffffff


	//   ....[69]....
        /*0f38*/ 	.word	0xffffffff


	//   ....[70]....
        /*0f3c*/ 	.word	0xffffffff


	//   ....[71]....
        /*0f40*/ 	.word	0xffffffff


	//   ....[72]....
        /*0f44*/ 	.word	0xffffffff


	//   ....[73]....
        /*0f48*/ 	.word	0xffffffff


	//   ....[74]....
        /*0f4c*/ 	.word	0xffffffff


	//   ....[75]....
        /*0f50*/ 	.word	0xffffffff


	//   ....[76]....
        /*0f54*/ 	.word	0xffffffff


	//   ....[77]....
        /*0f58*/ 	.word	0xffffffff


	//   ....[78]....
        /*0f5c*/ 	.word	0xffffffff


	//   ....[79]....
        /*0f60*/ 	.word	0xffffffff


	//   ....[80]....
        /*0f64*/ 	.word	0xffffffff


	//   ....[81]....
        /*0f68*/ 	.word	0xffffffff


	//   ....[82]....
        /*0f6c*/ 	.word	0xffffffff


	//   ....[83]....
        /*0f70*/ 	.word	0xffffffff


	//   ....[84]....
        /*0f74*/ 	.word	0xffffffff


	//   ....[85]....
        /*0f78*/ 	.word	0xffffffff


	//   ....[86]....
        /*0f7c*/ 	.word	0xffffffff


	//   ....[87]....
        /*0f80*/ 	.word	0xffffffff


	//   ....[88]....
        /*0f84*/ 	.word	0xffffffff


	//   ....[89]....
        /*0f88*/ 	.word	0xffffffff


	//   ....[90]....
        /*0f8c*/ 	.word	0xffffffff


	//   ....[91]....
        /*0f90*/ 	.word	0xffffffff


	//   ....[92]....
        /*0f94*/ 	.word	0xffffffff


	//   ....[93]....
        /*0f98*/ 	.word	0xffffffff


	//   ....[94]....
        /*0f9c*/ 	.word	0xffffffff


	//   ....[95]....
        /*0fa0*/ 	.word	0xffffffff


	//   ....[96]....
        /*0fa4*/ 	.word	0xffffffff


	//   ....[97]....
        /*0fa8*/ 	.word	0xffffffff


	//   ....[98]....
        /*0fac*/ 	.word	0xffffffff


	//   ....[99]....
        /*0fb0*/ 	.word	0xffffffff


	//   ....[100]....
        /*0fb4*/ 	.word	0xffffffff


	//   ....[101]....
        /*0fb8*/ 	.word	0xffffffff


	//   ....[102]....
        /*0fbc*/ 	.word	0xffffffff


	//   ....[103]....
        /*0fc0*/ 	.word	0xffffffff


	//   ....[104]....
        /*0fc4*/ 	.word	0xffffffff


	//----- nvinfo : EIATTR_COOP_GROUP_INSTR_OFFSETS
	.align		4
.L_570:
        /*0fc8*/ 	.byte	0x04, 0x28
        /*0fca*/ 	.short	(.L_572 - .L_571)


	//   ....[0]....
.L_571:
        /*0fcc*/ 	.word	0x00000050


	//   ....[1]....
        /*0fd0*/ 	.word	0x00002010


	//   ....[2]....
        /*0fd4*/ 	.word	0x00002030


	//   ....[3]....
        /*0fd8*/ 	.word	0x00002060


	//   ....[4]....
        /*0fdc*/ 	.word	0x00002080


	//   ....[5]....
        /*0fe0*/ 	.word	0x00002250


	//   ....[6]....
        /*0fe4*/ 	.word	0x00002270


	//   ....[7]....
        /*0fe8*/ 	.word	0x000022b0


	//   ....[8]....
        /*0fec*/ 	.word	0x000022f0


	//   ....[9]....
        /*0ff0*/ 	.word	0x000025f0


	//   ....[10]....
        /*0ff4*/ 	.word	0x00002610


	//   ....[11]....
        /*0ff8*/ 	.word	0x00002650


	//   ....[12]....
        /*0ffc*/ 	.word	0x00002670


	//   ....[13]....
        /*1000*/ 	.word	0x00002a50


	//   ....[14]....
        /*1004*/ 	.word	0x00002b50


	//   ....[15]....
        /*1008*/ 	.word	0x00002ba0


	//   ....[16]....
        /*100c*/ 	.word	0x00002bc0


	//   ....[17]....
        /*1010*/ 	.word	0x00004320


	//   ....[18]....
        /*1014*/ 	.word	0x00004390


	//   ....[19]....
        /*1018*/ 	.word	0x00004430


	//   ....[20]....
        /*101c*/ 	.word	0x00004470


	//   ....[21]....
        /*1020*/ 	.word	0x000047e0


	//   ....[22]....
        /*1024*/ 	.word	0x00004a20


	//   ....[23]....
        /*1028*/ 	.word	0x00004e20


	//   ....[24]....
        /*102c*/ 	.word	0x00004e40


	//   ....[25]....
        /*1030*/ 	.word	0x00004e60


	//   ....[26]....
        /*1034*/ 	.word	0x00004e80


	//   ....[27]....
        /*1038*/ 	.word	0x00006b60


	//   ....[28]....
        /*103c*/ 	.word	0x00006be0


	//   ....[29]....
        /*1040*/ 	.word	0x00006ce0


	//   ....[30]....
        /*1044*/ 	.word	0x00006d10


	//   ....[31]....
        /*1048*/ 	.word	0x000084c0


	//   ....[32]....
        /*104c*/ 	.word	0x00008530


	//   ....[33]....
        /*1050*/ 	.word	0x00008640


	//   ....[34]....
        /*1054*/ 	.word	0x00008670


	//   ....[35]....
        /*1058*/ 	.word	0x00008990


	//   ....[36]....
        /*105c*/ 	.word	0x00008c40


	//   ....[37]....
        /*1060*/ 	.word	0x00008f80


	//   ....[38]....
        /*1064*/ 	.word	0x00008fa0


	//   ....[39]....
        /*1068*/ 	.word	0x000090d0


	//   ....[40]....
        /*106c*/ 	.word	0x000090f0


	//   ....[41]....
        /*1070*/ 	.word	0x0000b350


	//   ....[42]....
        /*1074*/ 	.word	0x0000b3d0


	//   ....[43]....
        /*1078*/ 	.word	0x0000b4c0


	//   ....[44]....
        /*107c*/ 	.word	0x0000b4d0


	//   ....[45]....
        /*1080*/ 	.word	0x0000cbe0


	//   ....[46]....
        /*1084*/ 	.word	0x0000cc20


	//   ....[47]....
        /*1088*/ 	.word	0x0000cd10


	//   ....[48]....
        /*108c*/ 	.word	0x0000cd40


	//   ....[49]....
        /*1090*/ 	.word	0x0000d100


	//   ....[50]....
        /*1094*/ 	.word	0x0000d120


	//   ....[51]....
        /*1098*/ 	.word	0x0000d140


	//   ....[52]....
        /*109c*/ 	.word	0x0000d160


	//   ....[53]....
        /*10a0*/ 	.word	0x0000f010


	//   ....[54]....
        /*10a4*/ 	.word	0x0000f060


	//   ....[55]....
        /*10a8*/ 	.word	0x0000f080


	//   ....[56]....
        /*10ac*/ 	.word	0x0000f0a0


	//   ....[57]....
        /*10b0*/ 	.word	0x0000fc70


	//   ....[58]....
        /*10b4*/ 	.word	0x000104a0


	//   ....[59]....
        /*10b8*/ 	.word	0x000104b0


	//   ....[60]....
        /*10bc*/ 	.word	0x000104c0


	//   ....[61]....
        /*10c0*/ 	.word	0x000104d0


	//   ....[62]....
        /*10c4*/ 	.word	0x00010600


	//   ....[63]....
        /*10c8*/ 	.word	0x00010620


	//   ....[64]....
        /*10cc*/ 	.word	0x00010e50


	//   ....[65]....
        /*10d0*/ 	.word	0x00010e60


	//   ....[66]....
        /*10d4*/ 	.word	0x000119f0


	//   ....[67]....
        /*10d8*/ 	.word	0x00011b00


	//   ....[68]....
        /*10dc*/ 	.word	0x00011b70


	//   ....[69]....
        /*10e0*/ 	.word	0x00011d80


	//   ....[70]....
        /*10e4*/ 	.word	0x00011de0


	//   ....[71]....
        /*10e8*/ 	.word	0x00011e40


	//   ....[72]....
        /*10ec*/ 	.word	0x00011ea0


	//   ....[73]....
        /*10f0*/ 	.word	0x000122e0


	//   ....[74]....
        /*10f4*/ 	.word	0x00012330


	//   ....[75]....
        /*10f8*/ 	.word	0x00012380


	//   ....[76]....
        /*10fc*/ 	.word	0x000123d0


	//   ....[77]....
        /*1100*/ 	.word	0x00012440


	//   ....[78]....
        /*1104*/ 	.word	0x000124b0


	//   ....[79]....
        /*1108*/ 	.word	0x000126d0


	//   ....[80]....
        /*110c*/ 	.word	0x00012730


	//   ....[81]....
        /*1110*/ 	.word	0x00012790


	//   ....[82]....
        /*1114*/ 	.word	0x00012800


	//   ....[83]....
        /*1118*/ 	.word	0x00012a10


	//   ....[84]....
        /*111c*/ 	.word	0x00012a70


	//   ....[85]....
        /*1120*/ 	.word	0x00012ad0


	//   ....[86]....
        /*1124*/ 	.word	0x00012b30


	//   ....[87]....
        /*1128*/ 	.word	0x00013000


	//   ....[88]....
        /*112c*/ 	.word	0x00013040


	//   ....[89]....
        /*1130*/ 	.word	0x00013090


	//   ....[90]....
        /*1134*/ 	.word	0x000130d0


	//   ....[91]....
        /*1138*/ 	.word	0x00013130


	//   ....[92]....
        /*113c*/ 	.word	0x00013190


	//   ....[93]....
        /*1140*/ 	.word	0x00013200


	//   ....[94]....
        /*1144*/ 	.word	0x00013390


	//   ....[95]....
        /*1148*/ 	.word	0x000133f0


	//   ....[96]....
        /*114c*/ 	.word	0x00013430


	//   ....[97]....
        /*1150*/ 	.word	0x00013470


	//   ....[98]....
        /*1154*/ 	.word	0x000134c0


	//   ....[99]....
        /*1158*/ 	.word	0x00013500


	//   ....[100]....
        /*115c*/ 	.word	0x00013550


	//   ....[101]....
        /*1160*/ 	.word	0x000135b0


	//   ....[102]....
        /*1164*/ 	.word	0x00013600


	//   ....[103]....
        /*1168*/ 	.word	0x00013650


	//   ....[104]....
        /*116c*/ 	.word	0x000136c0


	//----- nvinfo : EIATTR_EXIT_INSTR_OFFSETS
	.align		4
.L_572:
        /*1170*/ 	.byte	0x04, 0x1c
        /*1172*/ 	.short	(.L_574 - .L_573)


	//   ....[0]....
.L_573:
        /*1174*/ 	.word	0x000000a0


	//   ....[1]....
        /*1178*/ 	.word	0x00011ab0


	//----- nvinfo : EIATTR_MAX_THREADS
	.align		4
.L_574:
        /*117c*/ 	.byte	0x04, 0x05
        /*117e*/ 	.short	(.L_576 - .L_575)
.L_575:
        /*1180*/ 	.word	0x00000100
        /*1184*/ 	.word	0x00000001
        /*1188*/ 	.word	0x00000001


	//----- nvinfo : EIATTR_CRS_STACK_SIZE
	.align		4
.L_576:
        /*118c*/ 	.byte	0x04, 0x1e
        /*118e*/ 	.short	(.L_578 - .L_577)
.L_577:
        /*1190*/ 	.word	0x00000000
.L_578:


//--------------------- .nv.info._ZN7cutlass13device_kernelIN5flash19enable_sm80_to_sm89INS1_16FlashAttnFwdSm80INS1_25CollectiveMainloopFwdSm80ILi8ELi1ELb1EN4cute5tupleIJNS5_1CILi128EEENS7_ILi48EEENS7_ILi256EEEEEELi256ENS_6half_tEfNS_4arch4Sm80ELb1ELb0ELb1ELb1ELb1ELb0ELb1ELb1EEENS1_21CollectiveEpilogueFwdINS6_IJS8_SA_S9_EEENS6_IJNS7_ILi1EEESI_SI_EEESC_SE_Li256ELb1ELb1ELb1ELb0EEENS1_36VarlenDynamicPersistentTileSchedulerILi128ELi48ELi256ELi256ELb1ELb1ELb0ELb1ELb1ELb1EEEEEEEEEvNT_6ParamsE --------------------------
	.section	.nv.info._ZN7cutlass13device_kernelIN5flash19enable_sm80_to_sm89INS1_16FlashAttnFwdSm80INS1_25CollectiveMainloopFwdSm80ILi8ELi1ELb1EN4cute5tupleIJNS5_1CILi128EEENS7_ILi48EEENS7_ILi256EEEEEELi256ENS_6half_tEfNS_4arch4Sm80ELb1ELb0ELb1ELb1ELb1ELb0ELb1ELb1EEENS1_21CollectiveEpilogueFwdINS6_IJS8_SA_S9_EEENS6_IJNS7_ILi1EEESI_SI_EEESC_SE_Li256ELb1ELb1ELb1ELb0EEENS1_36VarlenDynamicPersistentTileSchedulerILi128ELi48ELi256ELi256ELb1ELb1ELb0ELb1ELb1ELb1EEEEEEEEEvNT_6ParamsE,"",@"SHT_CUDA_INFO"
	.sectionflags	@""
	.align	4


	//----- nvinfo : EIATTR_CUDA_API_VERSION
	.align		4
        /*0000*/ 	.byte	0x04, 0x37
        /*0002*/ 	.short	(.L_580 - .L_579)
.L_579:
        /*0004*/ 	.word	0x00000082


	//----- nvinfo : EIATTR_SW2861232_WAR
	.align		4
.L_580:
        /*0008*/ 	.byte	0x01, 0x35
	.zero		2


	//----- nvinfo : EIATTR_PARAM_CBANK
	.align		4
        /*000c*/ 	.byte	0x04, 0x0a
        /*000e*/ 	.short	(.L_582 - .L_581)
	.align		4
.L_581:
        /*0010*/ 	.word	index@(.nv.constant0._ZN7cutlass13device_kernelIN5flash19enable_sm80_to_sm89INS1_16FlashAttnFwdSm80INS1_25CollectiveMainloopFwdSm80ILi8ELi1ELb1EN4cute5tupleIJNS5_1CILi128EEENS7_ILi48EEENS7_ILi256EEEEEELi256ENS_6half_tEfNS_4arch4Sm80ELb1ELb0ELb1ELb1ELb1ELb0ELb1ELb1EEENS1_21CollectiveEpilogueFwdINS6_IJS8_SA_S9_EEENS6_IJNS7_ILi1EEESI_SI_EEESC_SE_Li256ELb1ELb1ELb1ELb0EEENS1_36VarlenDynamicPersistentTileSchedulerILi128ELi48ELi256ELi256ELb1ELb1ELb0ELb1ELb1ELb1EEEEEEEEEvNT_6ParamsE)
        /*0014*/ 	.short	0x0160
        /*0016*/ 	.short	0x0438


	//----- nvinfo : EIATTR_CBANK_PARAM_SIZE
	.align		4
.L_582:
        /*0018*/ 	.byte	0x03, 0x19
        /*001a*/ 	.short	0x0438


	//----- nvinfo : EIATTR_KPARAM_INFO
	.align		4
        /*001c*/ 	.byte	0x04, 0x17
        /*001e*/ 	.short	(.L_584 - .L_583)
.L_583:
        /*0020*/ 	.word	0x00000000
        /*0024*/ 	.short	0x0000
        /*0026*/ 	.short	0x0000
        /*0028*/ 	.byte	0x00, 0xf0, 0xe1, 0x10


	//----- nvinfo : EIATTR_MAXREG_COUNT
	.align		4
.L_584:
        /*002c*/ 	.byte	0x03, 0x1b
        /*002e*/ 	.short	0x00ff


	//----- nvinfo : EIATTR_NUM_BARRIERS
	.align		4
        /*0030*/ 	.byte	0x02, 0x4c
        /*0032*/ 	.byte	0x06
	.zero		1


	//----- nvinfo : EIATTR_ANNOTATIONS
	.align		4
        /*0034*/ 	.byte	0x04, 0x55
        /*0036*/ 	.short	(.L_586 - .L_585)


	//   ....[0]....
.L_585:
        /* <DEDUP_REMOVED lines=350> */


	//----- nvinfo : EIATTR_MERCURY_ISA_VERSION
	.align		4
.L_586:
        /*1608*/ 	.byte	0x03, 0x5f
        /*160a*/ 	.short	0x0000


	//----- nvinfo : EIATTR_INT_WARP_WIDE_INSTR_OFFSETS
	.align		4
        /*160c*/ 	.byte	0x04, 0x31
        /*160e*/ 	.short	(.L_588 - .L_587)


	//   ....[0]....
.L_587:
        /*1610*/ 	.word	0x0000ec10


	//   ....[1]....
        /*1614*/ 	.word	0x0000ec90


	//----- nvinfo : EIATTR_COOP_GROUP_MASK_REGIDS
	.align		4
.L_588:
        /*1618*/ 	.byte	0x04, 0x29
        /*161a*/ 	.short	(.L_590 - .L_589)


	//   ....[0]....
.L_589:
        /*161c*/ 	.word	0xffffffff


	//   ....[1]....
        /*1620*/ 	.word	0xffffffff


	//   ....[2]....
        /*1624*/ 	.word	0xffffffff


	//   ....[3]....
        /*1628*/ 	.word	0xffffffff


	//   ....[4]....
        /*162c*/ 	.word	0xffffffff


	//   ....[5]....
        /*1630*/ 	.word	0xffffffff


	//   ....[6]....
        /*1634*/ 	.word	0xffffffff


	//   ....[7]....
        /*1638*/ 	.word	0xffffffff


	//   ....[8]....
        /*163c*/ 	.word	0xffffffff


	//   ....[9]....
        /*1640*/ 	.word	0xffffffff


	//   ....[10]....
        /*1644*/ 	.word	0xffffffff


	//   ....[11]....
        /*1648*/ 	.word	0xffffffff


	//   ....[12]....
        /*164c*/ 	.word	0xffffffff


	//   ....[13]....
        /*1650*/ 	.word	0xffffffff


	//   ....[14]....
        /*1654*/ 	.word	0xffffffff


	//   ....[15]....
        /*1658*/ 	.word	0xffffffff


	//   ....[16]....
        /*165c*/ 	.word	0xffffffff


	//   ....[17]....
        /*1660*/ 	.word	0xffffffff


	//   ....[18]....
        /*1664*/ 	.word	0xffffffff


	//   ....[19]....
        /*1668*/ 	.word	0xffffffff


	//   ....[20]....
        /*166c*/ 	.word	0xffffffff


	//   ....[21]....
        /*1670*/ 	.word	0xffffffff


	//   ....[22]....
        /*1674*/ 	.word	0xffffffff


	//   ....[23]....
        /*1678*/ 	.word	0xffffffff


	//   ....[24]....
        /*167c*/ 	.word	0xffffffff


	//   ....[25]....
        /*1680*/ 	.word	0xffffffff


	//   ....[26]....
        /*1684*/ 	.word	0xffffffff


	//   ....[27]....
        /*1688*/ 	.word	0xffffffff


	//   ....[28]....
        /*168c*/ 	.word	0xffffffff


	//   ....[29]....
        /*1690*/ 	.word	0xffffffff


	//   ....[30]....
        /*1694*/ 	.word	0xffffffff


	//   ....[31]....
        /*1698*/ 	.word	0xffffffff


	//   ....[32]....
        /*169c*/ 	.word	0xffffffff


	//   ....[33]....
        /*16a0*/ 	.word	0xffffffff


	//   ....[34]....
        /*16a4*/ 	.word	0xffffffff


	//   ....[35]....
        /*16a8*/ 	.word	0xffffffff


	//   ....[36]....
        /*16ac*/ 	.word	0xffffffff


	//   ....[37]....
        /*16b0*/ 	.word	0xffffffff


	//   ....[38]....
        /*16b4*/ 	.word	0xffffffff


	//   ....[39]....
        /*16b8*/ 	.word	0xffffffff


	//   ....[40]....
        /*16bc*/ 	.word	0xffffffff


	//   ....[41]....
        /*16c0*/ 	.word	0xffffffff


	//   ....[42]....
        /*16c4*/ 	.word	0xffffffff


	//   ....[43]....
        /*16c8*/ 	.word	0xffffffff


	//   ....[44]....
        /*16cc*/ 	.word	0xffffffff


	//   ....[45]....
        /*16d0*/ 	.word	0xffffffff


	//   ....[46]....
        /*16d4*/ 	.word	0xffffffff


	//   ....[47]....
        /*16d8*/ 	.word	0xffffffff


	//   ....[48]....
        /*16dc*/ 	.word	0xffffffff


	//   ....[49]....
        /*16e0*/ 	.word	0xffffffff


	//   ....[50]....
        /*16e4*/ 	.word	0xffffffff


	//   ....[51]....
        /*16e8*/ 	.word	0xffffffff


	//   ....[52]....
        /*16ec*/ 	.word	0xffffffff


	//   ....[53]....
        /*16f0*/ 	.word	0xffffffff


	//   ....[54]....
        /*16f4*/ 	.word	0xffffffff


	//   ....[55]....
        /*16f8*/ 	.word	0xffffffff


	//   ....[56]....
        /*16fc*/ 	.word	0xffffffff


	//   ....[57]....
        /*1700*/ 	.word	0xffffffff


	//   ....[58]....
        /*1704*/ 	.word	0xffffffff


	//   ....[59]....
        /*1708*/ 	.word	0xffffffff


	//   ....[60]....
        /*170c*/ 	.word	0xffffffff


	//   ....[61]....
        /*1710*/ 	.word	0xffffffff


	//   ....[62]....
        /*1714*/ 	.word	0xffffffff


	//   ....[63]....
        /*1718*/ 	.word	0xffffffff


	//   ....[64]....
        /*171c*/ 	.word	0xffffffff


	//   ....[65]....
        /*1720*/ 	.word	0xffffffff


	//   ....[66]....
        /*1724*/ 	.word	0xffffffff


	//   ....[67]....
        /*1728*/ 	.word	0xffffffff


	//   ....[68]....
        /*172c*/ 	.word	0xffffffff


	//   ....[69]....
        /*1730*/ 	.word	0xffffffff


	//   ....[70]....
        /*1734*/ 	.word	0xffffffff


	//   ....[71]....
        /*1738*/ 	.word	0xffffffff


	//   ....[72]....
        /*173c*/ 	.word	0xffffffff


	//   ....[73]....
        /*1740*/ 	.word	0xffffffff


	//   ....[74]....
        /*1744*/ 	.word	0xffffffff


	//   ....[75]....
        /*1748*/ 	.word	0xffffffff


	//   ....[76]....
        /*174c*/ 	.word	0xffffffff


	//   ....[77]....
        /*1750*/ 	.word	0xffffffff


	//   ....[78]....
        /*1754*/ 	.word	0xffffffff


	//   ....[79]....
        /*1758*/ 	.word	0xffffffff


	//   ....[80]....
        /*175c*/ 	.word	0xffffffff


	//   ....[81]....
        /*1760*/ 	.word	0xffffffff


	//   ....[82]....
        /*1764*/ 	.word	0xffffffff


	//   ....[83]....
        /*1768*/ 	.word	0xffffffff


	//   ....[84]....
        /*176c*/ 	.word	0xffffffff


	//   ....[85]....
        /*1770*/ 	.word	0xffffffff


	//   ....[86]....
        /*1774*/ 	.word	0xffffffff


	//   ....[87]....
        /*1778*/ 	.word	0xffffffff


	//   ....[88]....
        /*177c*/ 	.word	0xffffffff


	//   ....[89]....
        /*1780*/ 	.word	0xffffffff


	//   ....[90]....
        /*1784*/ 	.word	0xffffffff


	//   ....[91]....
        /*1788*/ 	.word	0xffffffff


	//   ....[92]....
        /*178c*/ 	.word	0xffffffff


	//   ....[93]....
        /*1790*/ 	.word	0xffffffff


	//   ....[94]....
        /*1794*/ 	.word	0xffffffff


	//   ....[95]....
        /*1798*/ 	.word	0xffffffff


	//   ....[96]....
        /*179c*/ 	.word	0xffffffff


	//   ....[97]....
        /*17a0*/ 	.word	0xffffffff


	//   ....[98]....
        /*17a4*/ 	.word	0xffffffff


	//   ....[99]....
        /*17a8*/ 	.word	0xffffffff


	//   ....[100]....
        /*17ac*/ 	.word	0xffffffff


	//   ....[101]....
        /*17b0*/ 	.word	0xffffffff


	//   ....[102]....
        /*17b4*/ 	.word	0xffffffff


	//   ....[103]....
        /*17b8*/ 	.word	0xffffffff


	//   ....[104]....
        /*17bc*/ 	.word	0xffffffff


	//   ....[105]....
        /*17c0*/ 	.word	0xffffffff


	//   ....[106]....
        /*17c4*/ 	.word	0xffffffff


	//   ....[107]....
        /*17c8*/ 	.word	0xffffffff


	//   ....[108]....
        /*17cc*/ 	.word	0xffffffff


	//   ....[109]....
        /*17d0*/ 	.word	0xffffffff


	//   ....[110]....
        /*17d4*/ 	.word	0xffffffff


	//   ....[111]....
        /*17d8*/ 	.word	0xffffffff


	//   ....[112]....
        /*17dc*/ 	.word	0xffffffff


	//   ....[113]....
        /*17e0*/ 	.word	0xffffffff


	//   ....[114]....
        /*17e4*/ 	.word	0xffffffff


	//   ....[115]....
        /*17e8*/ 	.word	0xffffffff


	//   ....[116]....
        /*17ec*/ 	.word	0xffffffff


	//   ....[117]....
        /*17f0*/ 	.word	0xffffffff


	//   ....[118]....
        /*17f4*/ 	.word	0xffffffff


	//   ....[119]....
        /*17f8*/ 	.word	0xffffffff


	//   ....[120]....
        /*17fc*/ 	.word	0xffffffff


	//   ....[121]....
        /*1800*/ 	.word	0xffffffff


	//   ....[122]....
        /*1804*/ 	.word	0xffffffff


	//   ....[123]....
        /*1808*/ 	.word	0xffffffff


	//   ....[124]....
        /*180c*/ 	.word	0xffffffff


	//   ....[125]....
        /*1810*/ 	.word	0xffffffff


	//   ....[126]....
        /*1814*/ 	.word	0xffffffff


	//   ....[127]....
        /*1818*/ 	.word	0xffffffff


	//   ....[128]....
        /*181c*/ 	.word	0xffffffff


	//   ....[129]....
        /*1820*/ 	.word	0xffffffff


	//   ....[130]....
        /*1824*/ 	.word	0xffffffff


	//   ....[131]....
        /*1828*/ 	.word	0xffffffff


	//   ....[132]....
        /*182c*/ 	.word	0xffffffff


	//   ....[133]....
        /*1830*/ 	.word	0xffffffff


	//   ....[134]....
        /*1834*/ 	.word	0xffffffff


	//   ....[135]....
        /*1838*/ 	.word	0xffffffff


	//   ....[136]....
        /*183c*/ 	.word	0xffffffff


	//   ....[137]....
        /*1840*/ 	.word	0xffffffff


	//   ....[138]....
        /*1844*/ 	.word	0xffffffff


	//   ....[139]....
        /*1848*/ 	.word	0xffffffff


	//   ....[140]....
        /*184c*/ 	.word	0xffffffff


	//   ....[141]....
        /*1850*/ 	.word	0xffffffff


	//   ....[142]....
        /*1854*/ 	.word	0xffffffff


	//   ....[143]....
        /*1858*/ 	.word	0xffffffff


	//   ....[144]....
        /*185c*/ 	.word	0xffffffff


	//   ....[145]....
        /*1860*/ 	.word	0xffffffff


	//   ....[146]....
        /*1864*/ 	.word	0xffffffff


	//   ....[147]....
        /*1868*/ 	.word	0xffffffff


	//   ....[148]....
        /*186c*/ 	.word	0xffffffff


	//   ....[149]....
        /*1870*/ 	.word	0xffffffff


	//   ....[150]....
        /*1874*/ 	.word	0xffffffff


	//   ....[151]....
        /*1878*/ 	.word	0xffffffff


	//   ....[152]....
        /*187c*/ 	.word	0xffffffff


	//   ....[153]....
        /*1880*/ 	.word	0xffffffff


	//   ....[154]....
        /*1884*/ 	.word	0xffffffff


	//   ....[155]....
        /*1888*/ 	.word	0xffffffff


	//   ....[156]....
        /*188c*/ 	.word	0xffffffff


	//   ....[157]....
        /*1890*/ 	.word	0xffffffff


	//   ....[158]....
        /*1894*/ 	.word	0xffffffff


	//   ....[159]....
        /*1898*/ 	.word	0xffffffff


	//   ....[160]....
        /*189c*/ 	.word	0xffffffff


	//   ....[161]....
        /*18a0*/ 	.word	0xffffffff


	//   ....[162]....
        /*18a4*/ 	.word	0xffffffff


	//   ....[163]....
        /*18a8*/ 	.word	0xffffffff


	//   ....[164]....
        /*18ac*/ 	.word	0xffffffff


	//   ....[165]....
        /*18b0*/ 	.word	0xffffffff


	//   ....[166]....
        /*18b4*/ 	.word	0xffffffff


	//   ....[167]....
        /*18b8*/ 	.word	0xffffffff


	//   ....[168]....
        /*18bc*/ 	.word	0xffffffff


	//   ....[169]....
        /*18c0*/ 	.word	0xffffffff


	//   ....[170]....
        /*18c4*/ 	.word	0xffffffff


	//   ....[171]....
        /*18c8*/ 	.word	0xffffffff


	//   ....[172]....
        /*18cc*/ 	.word	0xffffffff


	//   ....[173]....
        /*18d0*/ 	.word	0xffffffff


	//   ....[174]....
        /*18d4*/ 	.word	0xffffffff


	//   ....[175]....
        /*18d8*/ 	.word	0xffffffff


	//   ....[176]....
        /*18dc*/ 	.word	0xffffffff


	//   ....[177]....
        /*18e0*/ 	.word	0xffffffff


	//   ....[178]....
        /*18e4*/ 	.word	0xffffffff


	//   ....[179]....
        /*18e8*/ 	.word	0xffffffff


	//   ....[180]....
        /*18ec*/ 	.word	0xffffffff


	//   ....[181]....
        /*18f0*/ 	.word	0xffffffff


	//   ....[182]....
        /*18f4*/ 	.word	0xffffffff


	//   ....[183]....
        /*18f8*/ 	.word	0xffffffff


	//   ....[184]....
        /*18fc*/ 	.word	0xffffffff


	//   ....[185]....
        /*1900*/ 	.word	0xffffffff


	//   ....[186]....
        /*1904*/ 	.word	0xffffffff


	//   ....[187]....
        /*1908*/ 	.word	0xffffffff


	//   ....[188]....
        /*190c*/ 	.word	0xffffffff


	//   ....[189]....
        /*1910*/ 	.word	0xffffffff


	//   ....[190]....
        /*1914*/ 	.word	0xffffffff


	//   ....[191]....
        /*1918*/ 	.word	0xffffffff


	//   ....[192]....
        /*191c*/ 	.word	0xffffffff


	//   ....[193]....
        /*1920*/ 	.word	0xffffffff


	//   ....[194]....
        /*1924*/ 	.word	0xffffffff


	//   ....[195]....
        /*1928*/ 	.word	0xffffffff


	//   ....[196]....
        /*192c*/ 	.word	0xffffffff


	//   ....[197]....
        /*1930*/ 	.word	0xffffffff


	//   ....[198]....
        /*1934*/ 	.word	0xffffffff


	//   ....[199]....
        /*1938*/ 	.word	0xffffffff


	//   ....[200]....
        /*193c*/ 	.word	0xffffffff


	//   ....[201]....
        /*1940*/ 	.word	0xffffffff


	//   ....[202]....
        /*1944*/ 	.word	0xffffffff


	//   ....[203]....
        /*1948*/ 	.word	0xffffffff


	//----- nvinfo : EIATTR_COOP_GROUP_INSTR_OFFSETS
	.align		4
.L_590:
        /*194c*/ 	.byte	0x04, 0x28
        /*194e*/ 	.short	(.L_592 - .L_591)


	//   ....[0]....
.L_591:
        /*1950*/ 	.word	0x00000050


	//   ....[1]....
        /*1954*/ 	.word	0x00000200


	//   ....[2]....
        /*1958*/ 	.word	0x00000230


	//   ....[3]....
        /*195c*/ 	.word	0x00000260


	//   ....[4]....
        /*1960*/ 	.word	0x00000290


	//   ....[5]....
        /*1964*/ 	.word	0x000002c0


	//   ....[6]....
        /*1968*/ 	.word	0x000002f0


	//   ....[7]....
        /*196c*/ 	.word	0x00000450


	//   ....[8]....
        /*1970*/ 	.word	0x00000490


	//   ....[9]....
        /*1974*/ 	.word	0x000004c0


	//   ....[10]....
        /*1978*/ 	.word	0x000004f0


	//   ....[11]....
        /*197c*/ 	.word	0x00000520


	//   ....[12]....
        /*1980*/ 	.word	0x00000550


	//   ....[13]....
        /*1984*/ 	.word	0x000005e0


	//   ....[14]....
        /*1988*/ 	.word	0x00000630


	//   ....[15]....
        /*198c*/ 	.word	0x00000650


	//   ....[16]....
        /*1990*/ 	.word	0x000006b0


	//   ....[17]....
        /*1994*/ 	.word	0x000032f0


	//   ....[18]....
        /*1998*/ 	.word	0x00003320


	//   ....[19]....
        /*199c*/ 	.word	0x00003350


	//   ....[20]....
        /*19a0*/ 	.word	0x00003370


	//   ....[21]....
        /*19a4*/ 	.word	0x00003560


	//   ....[22]....
        /*19a8*/ 	.word	0x00003580


	//   ....[23]....
        /*19ac*/ 	.word	0x00003660


	//   ....[24]....
        /*19b0*/ 	.word	0x000036b0


	//   ....[25]....
        /*19b4*/ 	.word	0x00003820


	//   ....[26]....
        /*19b8*/ 	.word	0x00003840


	//   ....[27]....
        /*19bc*/ 	.word	0x00003960


	//   ....[28]....
        /*19c0*/ 	.word	0x00003af0


	//   ....[29]....
        /*19c4*/ 	.word	0x00003d80


	//   ....[30]....
        /*19c8*/ 	.word	0x00003d90


	//   ....[31]....
        /*19cc*/ 	.word	0x00004260


	//   ....[32]....
        /*19d0*/ 	.word	0x00004270


	//   ....[33]....
        /*19d4*/ 	.word	0x00005490


	//   ....[34]....
        /*19d8*/ 	.word	0x000054b0


	//   ....[35]....
        /*19dc*/ 	.word	0x00005710


	//   ....[36]....
        /*19e0*/ 	.word	0x00005720


	//   ....[37]....
        /*19e4*/ 	.word	0x00005a40


	//   ....[38]....
        /*19e8*/ 	.word	0x00005c00


	//   ....[39]....
        /*19ec*/ 	.word	0x00005f00


	//   ....[40]....
        /*19f0*/ 	.word	0x00005f20


	//   ....[41]....
        /*19f4*/ 	.word	0x00005f50


	//   ....[42]....
        /*19f8*/ 	.word	0x00005f60


	//   ....[43]....
        /*19fc*/ 	.word	0x00007630


	//   ....[44]....
        /*1a00*/ 	.word	0x00007650


	//   ....[45]....
        /*1a04*/ 	.word	0x000078b0


	//   ....[46]....
        /*1a08*/ 	.word	0x000078c0


	//   ....[47]....
        /*1a0c*/ 	.word	0x00008990


	//   ....[48]....
        /*1a10*/ 	.word	0x000089b0


	//   ....[49]....
        /*1a14*/ 	.word	0x00008be0


	//   ....[50]....
        /*1a18*/ 	.word	0x00008bf0


	//   ....[51]....
        /*1a1c*/ 	.word	0x00008f10


	//   ....[52]....
        /*1a20*/ 	.word	0x00009100


	//   ....[53]....
        /*1a24*/ 	.word	0x00009360


	//   ....[54]....
        /*1a28*/ 	.word	0x00009380


	//   ....[55]....
        /*1a2c*/ 	.word	0x00009460


	//   ....[56]....
        /*1a30*/ 	.word	0x00009480


	//   ....[57]....
        /*1a34*/ 	.word	0x0000aff0


	//   ....[58]....
        /*1a38*/ 	.word	0x0000b0d0


	//   ....[59]....
        /*1a3c*/ 	.word	0x0000b250


	//   ....[60]....
        /*1a40*/ 	.word	0x0000b260


	//   ....[61]....
        /*1a44*/ 	.word	0x0000c310


	//   ....[62]....
        /*1a48*/ 	.word	0x0000c330


	//   ....[63]....
        /*1a4c*/ 	.word	0x0000c4e0


	//   ....[64]....
        /*1a50*/ 	.word	0x0000c4f0


	//   ....[65]....
        /*1a54*/ 	.word	0x0000c850


	//   ....[66]....
        /*1a58*/ 	.word	0x0000c880


	//   ....[67]....
        /*1a5c*/ 	.word	0x0000c8a0


	//   ....[68]....
        /*1a60*/ 	.word	0x0000c8c0


	//   ....[69]....
        /*1a64*/ 	.word	0x0000e1d0


	//   ....[70]....
        /*1a68*/ 	.word	0x0000e220


	//   ....[71]....
        /*1a6c*/ 	.word	0x0000e240


	//   ....[72]....
        /*1a70*/ 	.word	0x0000e250


	//   ....[73]....
        /*1a74*/ 	.word	0x0000fb00


	//   ....[74]....
        /*1a78*/ 	.word	0x0000fb20


	//   ....[75]....
        /*1a7c*/ 	.word	0x0000fb40


	//   ....[76]....
        /*1a80*/ 	.word	0x0000fb60


	//   ....[77]....
        /*1a84*/ 	.word	0x0000ff10


	//   ....[78]....
        /*1a88*/ 	.word	0x0000ff30


	//   ....[79]....
        /*1a8c*/ 	.word	0x00010170


	//   ....[80]....
        /*1a90*/ 	.word	0x00010180


	//   ....[81]....
        /*1a94*/ 	.word	0x00010370


	//   ....[82]....
        /*1a98*/ 	.word	0x00010390


	//   ....[83]....
        /*1a9c*/ 	.word	0x00010580


	//   ....[84]....
        /*1aa0*/ 	.word	0x00010590


	//   ....[85]....
        /*1aa4*/ 	.word	0x00010970


	//   ....[86]....
        /*1aa8*/ 	.word	0x00010990


	//   ....[87]....
        /*1aac*/ 	.word	0x000115e0


	//   ....[88]....
        /*1ab0*/ 	.word	0x000115f0


	//   ....[89]....
        /*1ab4*/ 	.word	0x00012aa0


	//   ....[90]....
        /*1ab8*/ 	.word	0x00012ac0


	//   ....[91]....
        /*1abc*/ 	.word	0x00012d10


	//   ....[92]....
        /*1ac0*/ 	.word	0x00012d20


	//   ....[93]....
        /*1ac4*/ 	.word	0x00012f10


	//   ....[94]....
        /*1ac8*/ 	.word	0x00012f30


	//   ....[95]....
        /*1acc*/ 	.word	0x00013120


	//   ....[96]....
        /*1ad0*/ 	.word	0x00013130


	//   ....[97]....
        /*1ad4*/ 	.word	0x000133e0


	//   ....[98]....
        /*1ad8*/ 	.word	0x00013400


	//   ....[99]....
        /*1adc*/ 	.word	0x00013530


	//   ....[100]....
        /*1ae0*/ 	.word	0x00013570


	//   ....[101]....
        /*1ae4*/ 	.word	0x000135a0


	//   ....[102]....
        /*1ae8*/ 	.word	0x000135d0


	//   ....[103]....
        /*1aec*/ 	.word	0x00013600


	//   ....[104]....
        /*1af0*/ 	.word	0x00013630


	//   ....[105]....
        /*1af4*/ 	.word	0x00013790


	//   ....[106]....
        /*1af8*/ 	.word	0x000137d0


	//   ....[107]....
        /*1afc*/ 	.word	0x00013800


	//   ....[108]....
        /*1b00*/ 	.word	0x00013830


	//   ....[109]....
        /*1b04*/ 	.word	0x00013860


	//   ....[110]....
        /*1b08*/ 	.word	0x00013890


	//   ....[111]....
        /*1b0c*/ 	.word	0x00013920


	//   ....[112]....
        /*1b10*/ 	.word	0x00013980


	//   ....[113]....
        /*1b14*/ 	.word	0x00013990


	//   ....[114]....
        /*1b18*/ 	.word	0x000139f0


	//   ....[115]....
        /*1b1c*/ 	.word	0x00014460


	//   ....[116]....
        /*1b20*/ 	.word	0x000144c0


	//   ....[117]....
        /*1b24*/ 	.word	0x00014510


	//   ....[118]....
        /*1b28*/ 	.word	0x00014560


	//   ....[119]....
        /*1b2c*/ 	.word	0x000145b0


	//   ....[120]....
        /*1b30*/ 	.word	0x00014620


	//   ....[121]....
        /*1b34*/ 	.word	0x00014660


	//   ....[122]....
        /*1b38*/ 	.word	0x000146d0


	//   ....[123]....
        /*1b3c*/ 	.word	0x00014740


	//   ....[124]....
        /*1b40*/ 	.word	0x000147a0


	//   ....[125]....
        /*1b44*/ 	.word	0x00014810


	//   ....[126]....
        /*1b48*/ 	.word	0x00014870


	//   ....[127]....
        /*1b4c*/ 	.word	0x000148d0


	//   ....[128]....
        /*1b50*/ 	.word	0x00014940


	//   ....[129]....
        /*1b54*/ 	.word	0x000149a0


	//   ....[130]....
        /*1b58*/ 	.word	0x00014a00


	//   ....[131]....
        /*1b5c*/ 	.word	0x00014a60


	//   ....[132]....
        /*1b60*/ 	.word	0x00014ac0


	//   ....[133]....
        /*1b64*/ 	.word	0x00014e00


	//   ....[134]....
        /*1b68*/ 	.word	0x00014e50


	//   ....[135]....
        /*1b6c*/ 	.word	0x00014ea0


	//   ....[136]....
        /*1b70*/ 	.word	0x00014ee0


	//   ....[137]....
        /*1b74*/ 	.word	0x00014f50


	//   ....[138]....
        /*1b78*/ 	.word	0x00014fc0


	//   ....[139]....
        /*1b7c*/ 	.word	0x00015020


	//   ....[140]....
        /*1b80*/ 	.word	0x00015080


	//   ....[141]....
        /*1b84*/ 	.word	0x000150e0


	//   ....[142]....
        /*1b88*/ 	.word	0x00015150


	//   ....[143]....
        /*1b8c*/ 	.word	0x000151b0


	//   ....[144]....
        /*1b90*/ 	.word	0x00015210


	//   ....[145]....
        /*1b94*/ 	.word	0x00015270


	//   ....[146]....
        /*1b98*/ 	.word	0x000152d0


	//   ....[147]....
        /*1b9c*/ 	.word	0x00015650


	//   ....[148]....
        /*1ba0*/ 	.word	0x00015690


	//   ....[149]....
        /*1ba4*/ 	.word	0x000156e0


	//   ....[150]....
        /*1ba8*/ 	.word	0x00015720


	//   ....[151]....
        /*1bac*/ 	.word	0x00015780


	//   ....[152]....
        /*1bb0*/ 	.word	0x000157e0


	//   ....[153]....
        /*1bb4*/ 	.word	0x00015840


	//   ....[154]....
        /*1bb8*/ 	.word	0x000158a0


	//   ....[155]....
        /*1bbc*/ 	.word	0x00015910


	//   ....[156]....
        /*1bc0*/ 	.word	0x00015970


	//   ....[157]....
        /*1bc4*/ 	.word	0x000159d0


	//   ....[158]....
        /*1bc8*/ 	.word	0x00015a10


	//   ....[159]....
        /*1bcc*/ 	.word	0x00015a50


	//   ....[160]....
        /*1bd0*/ 	.word	0x00015aa0


	//   ....[161]....
        /*1bd4*/ 	.word	0x00015ae0


	//   ....[162]....
        /*1bd8*/ 	.word	0x00015b30


	//   ....[163]....
        /*1bdc*/ 	.word	0x00015b80


	//   ....[164]....
        /*1be0*/ 	.word	0x00015bd0


	//   ....[165]....
        /*1be4*/ 	.word	0x00015c20


	//   ....[166]....
        /*1be8*/ 	.word	0x00015c90


	//   ....[167]....
        /*1bec*/ 	.word	0x00015d00


	//   ....[168]....
        /*1bf0*/ 	.word	0x00015d60


	//   ....[169]....
        /*1bf4*/ 	.word	0x00015dc0


	//   ....[170]....
        /*1bf8*/ 	.word	0x00015e20


	//   ....[171]....
        /*1bfc*/ 	.word	0x00015e90


	//   ....[172]....
        /*1c00*/ 	.word	0x00015ef0


	//   ....[173]....
        /*1c04*/ 	.word	0x00015f50


	//   ....[174]....
        /*1c08*/ 	.word	0x00015fb0


	//   ....[175]....
        /*1c0c*/ 	.word	0x00016020


	//   ....[176]....
        /*1c10*/ 	.word	0x00016080


	//   ....[177]....
        /*1c14*/ 	.word	0x000160e0


	//   ....[178]....
        /*1c18*/ 	.word	0x00016140


	//   ....[179]....
        /*1c1c*/ 	.word	0x000161b0


	//   ....[180]....
        /*1c20*/ 	.word	0x00016210


	//   ....[181]....
        /*1c24*/ 	.word	0x00016270


	//   ....[182]....
        /*1c28*/ 	.word	0x000162d0


	//   ....[183]....
        /*1c2c*/ 	.word	0x00016340


	//   ....[184]....
        /*1c30*/ 	.word	0x000163a0


	//   ....[185]....
        /*1c34*/ 	.word	0x00016400


	//   ....[186]....
        /*1c38*/ 	.word	0x00016460


	//   ....[187]....
        /*1c3c*/ 	.word	0x000164d0


	//   ....[188]....
        /*1c40*/ 	.word	0x00016520


	//   ....[189]....
        /*1c44*/ 	.word	0x00016560


	//   ....[190]....
        /*1c48*/ 	.word	0x000165b0


	//   ....[191]....
        /*1c4c*/ 	.word	0x00016600


	//   ....[192]....
        /*1c50*/ 	.word	0x00016650


	//   ....[193]....
        /*1c54*/ 	.word	0x000166c0


	//   ....[194]....
        /*1c58*/ 	.word	0x00016700


	//   ....[195]....
        /*1c5c*/ 	.word	0x00016750


	//   ....[196]....
        /*1c60*/ 	.word	0x000167a0


	//   ....[197]....
        /*1c64*/ 	.word	0x000167f0


	//   ....[198]....
        /*1c68*/ 	.word	0x00016840


	//   ....[199]....
        /*1c6c*/ 	.word	0x000168b0


	//   ....[200]....
        /*1c70*/ 	.word	0x000168f0


	//   ....[201]....
        /*1c74*/ 	.word	0x00016960


	//   ....[202]....
        /*1c78*/ 	.word	0x000169c0


	//   ....[203]....
        /*1c7c*/ 	.word	0x00016a30


	//----- nvinfo : EIATTR_EXIT_INSTR_OFFSETS
	.align		4
.L_592:
        /*1c80*/ 	.byte	0x04, 0x1c
        /*1c82*/ 	.short	(.L_594 - .L_593)


	//   ....[0]....
.L_593:
        /*1c84*/ 	.word	0x000010d0


	//   ....[1]....
        /*1c88*/ 	.word	0x00014420


	//----- nvinfo : EIATTR_MAX_THREADS
	.align		4
.L_594:
        /*1c8c*/ 	.byte	0x04, 0x05
        /*1c8e*/ 	.short	(.L_596 - .L_595)
.L_595:
        /*1c90*/ 	.word	0x00000100
        /*1c94*/ 	.word	0x00000001
        /*1c98*/ 	.word	0x00000001


	//----- nvinfo : EIATTR_CRS_STACK_SIZE
	.align		4
.L_596:
        /*1c9c*/ 	.byte	0x04, 0x1e
        /*1c9e*/ 	.short	(.L_598 - .L_597)
.L_597:
        /*1ca0*/ 	.word	0x00000000
.L_598:


//--------------------- .nv.info._ZN7cutlass13device_kernelIN5flash19enable_sm80_to_sm89INS1_16FlashAttnFwdSm80INS1_25CollectiveMainloopFwdSm80ILi8ELi1ELb0EN4cute5tupleIJNS5_1CILi128EEENS7_ILi32EEENS7_ILi256EEEEEELi256ENS_6half_tEfNS_4arch4Sm80ELb1ELb0ELb1ELb1ELb1ELb1ELb1ELb1EEENS1_21CollectiveEpilogueFwdINS6_IJS8_SA_S9_EEENS6_IJNS7_ILi1EEESI_SI_EEESC_SE_Li256ELb1ELb1ELb1ELb0EEENS1_36VarlenDynamicPersistentTileSchedulerILi128ELi32ELi256ELi256ELb1ELb1ELb0ELb1ELb1ELb1EEEEEEEEEvNT_6ParamsE --------------------------
	.section	.nv.info._ZN7cutlass13device_kernelIN5flash19enable_sm80_to_sm89INS1_16FlashAttnFwdSm80INS1_25CollectiveMainloopFwdSm80ILi8ELi1ELb0EN4cute5tupleIJNS5_1CILi128EEENS7_ILi32EEENS7_ILi256EEEEEELi256ENS_6half_tEfNS_4arch4Sm80ELb1ELb0ELb1ELb1ELb1ELb1ELb1ELb1EEENS1_21CollectiveEpilogueFwdINS6_IJS8_SA_S9_EEENS6_IJNS7_ILi1EEESI_SI_EEESC_SE_Li256ELb1ELb1ELb1ELb0EEENS1_36VarlenDynamicPersistentTileSchedulerILi128ELi32ELi256ELi256ELb1ELb1ELb0ELb1ELb1ELb1EEEEEEEEEvNT_6ParamsE,"",@"SHT_CUDA_INFO"
	.sectionflags	@""
	.align	4


	//----- nvinfo : EIATTR_CUDA_API_VERSION
	.align		4
        /*0000*/ 	.byte	0x04, 0x37
        /*0002*/ 	.short	(.L_600 - .L_599)
.L_599:
        /*0004*/ 	.word	0x00000082


	//----- nvinfo : EIATTR_SW2861232_WAR
	.align		4
.L_600:
        /*0008*/ 	.byte	0x01, 0x35
	.zero		2


	//----- nvinfo : EIATTR_PARAM_CBANK
	.align		4
        /*000c*/ 	.byte	0x04, 0x0a
        /*000e*/ 	.short	(.L_602 - .L_601)
	.align		4
.L_601:
        /*0010*/ 	.word	index@(.nv.constant0._ZN7cutlass13device_kernelIN5flash19enable_sm80_to_sm89INS1_16FlashAttnFwdSm80INS1_25CollectiveMainloopFwdSm80ILi8ELi1ELb0EN4cute5tupleIJNS5_1CILi128EEENS7_ILi32EEENS7_ILi256EEEEEELi256ENS_6half_tEfNS_4arch4Sm80ELb1ELb0ELb1ELb1ELb1ELb1ELb1ELb1EEENS1_21CollectiveEpilogueFwdINS6_IJS8_SA_S9_EEENS6_IJNS7_ILi1EEESI_SI_EEESC_SE_Li256ELb1ELb1ELb1ELb0EEENS1_36VarlenDynamicPersistentTileSchedulerILi128ELi32ELi256ELi256ELb1ELb1ELb0ELb1ELb1ELb1EEEEEEEEEvNT_6ParamsE)
        /*0014*/ 	.short	0x0160
        /*0016*/ 	.short	0x0438


	//----- nvinfo : EIATTR_CBANK_PARAM_SIZE
	.align		4
.L_602:
        /*0018*/ 	.byte	0x03, 0x19
        /*001a*/ 	.short	0x0438


	//----- nvinfo : EIATTR_KPARAM_INFO
	.align		4
        /*001c*/ 	.byte	0x04, 0x17
        /*001e*/ 	.short	(.L_604 - .L_603)
.L_603:
        /*0020*/ 	.word	0x00000000
        /*0024*/ 	.short	0x0000
        /*0026*/ 	.short	0x0000
        /*0028*/ 	.byte	0x00, 0xf0, 0xe1, 0x10


	//----- nvinfo : EIATTR_MAXREG_COUNT
	.align		4
.L_604:
        /*002c*/ 	.byte	0x03, 0x1b
        /*002e*/ 	.short	0x00ff


	//----- nvinfo : EIATTR_NUM_BARRIERS
	.align		4
        /*0030*/ 	.byte	0x02, 0x4c
        /*0032*/ 	.byte	0x06
	.zero		1


	//----- nvinfo : EIATTR_ANNOTATIONS
	.align		4
        /*0034*/ 	.byte	0x04, 0x55
        /*0036*/ 	.short	(.L_606 - .L_605)


	//   ....[0]....
.L_605:
        /* <DEDUP_REMOVED lines=21> */


	//----- nvinfo : EIATTR_MERCURY_ISA_VERSION
	.align		4
.L_606:
        /*0170*/ 	.byte	0x03, 0x5f
        /*0172*/ 	.short	0x0000


	//----- nvinfo : EIATTR_INT_WARP_WIDE_INSTR_OFFSETS
	.align		4
        /*0174*/ 	.byte	0x04, 0x31
        /*0176*/ 	.short	(.L_608 - .L_607)


	//   ....[0]....
.L_607:
        /*0178*/ 	.word	0x00017920


	//   ....[1]....
        /*017c*/ 	.word	0x00017990


	//----- nvinfo : EIATTR_COOP_GROUP_MASK_REGIDS
	.align		4
.L_608:
        /*0180*/ 	.byte	0x04, 0x29
        /*0182*/ 	.short	(.L_610 - .L_609)


	//   ....[0]....
.L_609:
        /*0184*/ 	.word	0xffffffff


	//   ....[1]....
        /*0188*/ 	.word	0xffffffff


	//   ....[2]....
        /*018c*/ 	.word	0xffffffff


	//   ....[3]....
        /*0190*/ 	.word	0xffffffff


	//   ....[4]....
        /*0194*/ 	.word	0xffffffff


	//   ....[5]....
        /*0198*/ 	.word	0xffffffff


	//   ....[6]....
        /*019c*/ 	.word	0xffffffff


	//   ....[7]....
        /*01a0*/ 	.word	0xffffffff


	//   ....[8]....
        /*01a4*/ 	.word	0xffffffff


	//   ....[9]....
        /*01a8*/ 	.word	0xffffffff


	//   ....[10]....
        /*01ac*/ 	.word	0xffffffff


	//   ....[11]....
        /*01b0*/ 	.word	0xffffffff


	//   ....[12]....
        /*01b4*/ 	.word	0xffffffff


	//   ....[13]....
        /*01b8*/ 	.word	0xffffffff


	//   ....[14]....
        /*01bc*/ 	.word	0xffffffff


	//   ....[15]....
        /*01c0*/ 	.word	0xffffffff


	//   ....[16]....
        /*01c4*/ 	.word	0xffffffff


	//   ....[17]....
        /*01c8*/ 	.word	0xffffffff


	//   ....[18]....
        /*01cc*/ 	.word	0xffffffff


	//   ....[19]....
        /*01d0*/ 	.word	0xffffffff


	//   ....[20]....
        /*01d4*/ 	.word	0xffffffff


	//   ....[21]....
        /*01d8*/ 	.word	0xffffffff


	//   ....[22]....
        /*01dc*/ 	.word	0xffffffff


	//   ....[23]....
        /*01e0*/ 	.word	0xffffffff


	//   ....[24]....
        /*01e4*/ 	.word	0xffffffff


	//   ....[25]....
        /*01e8*/ 	.word	0xffffffff


	//   ....[26]....
        /*01ec*/ 	.word	0xffffffff


	//   ....[27]....
        /*01f0*/ 	.word	0xffffffff


	//   ....[28]....
        /*01f4*/ 	.word	0xffffffff


	//   ....[29]....
        /*01f8*/ 	.word	0xffffffff


	//   ....[30]....
        /*01fc*/ 	.word	0xffffffff


	//   ....[31]....
        /*0200*/ 	.word	0xffffffff


	//   ....[32]....
        /*0204*/ 	.word	0xffffffff


	//   ....[33]....
        /*0208*/ 	.word	0xffffffff


	//   ....[34]....
        /*020c*/ 	.word	0xffffffff


	//   ....[35]....
        /*0210*/ 	.word	0xffffffff


	//   ....[36]....
        /*0214*/ 	.word	0xffffffff


	//   ....[37]....
        /*0218*/ 	.word	0xffffffff


	//   ....[38]....
        /*021c*/ 	.word	0xffffffff


	//   ....[39]....
        /*0220*/ 	.word	0xffffffff


	//   ....[40]....
        /*0224*/ 	.word	0xffffffff


	//   ....[41]....
        /*0228*/ 	.word	0xffffffff


	//   ....[42]....
        /*022c*/ 	.word	0xffffffff


	//   ....[43]....
        /*0230*/ 	.word	0xffffffff


	//   ....[44]....
        /*0234*/ 	.word	0xffffffff


	//   ....[45]....
        /*0238*/ 	.word	0xffffffff


	//   ....[46]....
        /*023c*/ 	.word	0xffffffff


	//   ....[47]....
        /*0240*/ 	.word	0xffffffff


	//   ....[48]....
        /*0244*/ 	.word	0xffffffff


	//   ....[49]....
        /*0248*/ 	.word	0xffffffff


	//   ....[50]....
        /*024c*/ 	.word	0xffffffff


	//   ....[51]....
        /*0250*/ 	.word	0xffffffff


	//   ....[52]....
        /*0254*/ 	.word	0xffffffff


	//   ....[53]....
        /*0258*/ 	.word	0xffffffff


	//   ....[54]....
        /*025c*/ 	.word	0xffffffff


	//   ....[55]....
        /*0260*/ 	.word	0xffffffff


	//   ....[56]....
        /*0264*/ 	.word	0xffffffff


	//   ....[57]....
        /*0268*/ 	.word	0xffffffff


	//   ....[58]....
        /*026c*/ 	.word	0xffffffff


	//   ....[59]....
        /*0270*/ 	.word	0xffffffff


	//   ....[60]....
        /*0274*/ 	.word	0xffffffff


	//   ....[61]....
        /*0278*/ 	.word	0xffffffff


	//   ....[62]....
        /*027c*/ 	.word	0xffffffff


	//   ....[63]....
        /*0280*/ 	.word	0xffffffff


	//   ....[64]....
        /*0284*/ 	.word	0xffffffff


	//   ....[65]....
        /*0288*/ 	.word	0xffffffff


	//   ....[66]....
        /*028c*/ 	.word	0xffffffff


	//   ....[67]....
        /*0290*/ 	.word	0xffffffff


	//   ....[68]....
        /*0294*/ 	.word	0xffffffff


	//   ....[69]....
        /*0298*/ 	.word	0xffffffff


	//   ....[70]....
        /*029c*/ 	.word	0xffffffff


	//   ....[71]....
        /*02a0*/ 	.word	0xffffffff


	//   ....[72]....
        /*02a4*/ 	.word	0xffffffff


	//   ....[73]....
        /*02a8*/ 	.word	0xffffffff


	//   ....[74]....
        /*02ac*/ 	.word	0xffffffff


	//   ....[75]....
        /*02b0*/ 	.word	0xffffffff


	//   ....[76]....
        /*02b4*/ 	.word	0xffffffff


	//   ....[77]....
        /*02b8*/ 	.word	0xffffffff


	//   ....[78]....
        /*02bc*/ 	.word	0xffffffff


	//   ....[79]....
        /*02c0*/ 	.word	0xffffffff


	//   ....[80]....
        /*02c4*/ 	.word	0xffffffff


	//   ....[81]....
        /*02c8*/ 	.word	0xffffffff


	//   ....[82]....
        /*02cc*/ 	.word	0xffffffff


	//   ....[83]....
        /*02d0*/ 	.word	0xffffffff


	//   ....[84]....
        /*02d4*/ 	.word	0xffffffff


	//   ....[85]....
        /*02d8*/ 	.word	0xffffffff


	//   ....[86]....
        /*02dc*/ 	.word	0xffffffff


	//   ....[87]....
        /*02e0*/ 	.word	0xffffffff


	//   ....[88]....
        /*02e4*/ 	.word	0xffffffff


	//   ....[89]....
        /*02e8*/ 	.word	0xffffffff


	//   ....[90]....
        /*02ec*/ 	.word	0xffffffff


	//   ....[91]....
        /*02f0*/ 	.word	0xffffffff


	//   ....[92]....
        /*02f4*/ 	.word	0xffffffff


	//   ....[93]....
        /*02f8*/ 	.word	0xffffffff


	//   ....[94]....
        /*02fc*/ 	.word	0xffffffff


	//   ....[95]....
        /*0300*/ 	.word	0xffffffff


	//   ....[96]....
        /*0304*/ 	.word	0xffffffff


	//   ....[97]....
        /*0308*/ 	.word	0xffffffff


	//   ....[98]....
        /*030c*/ 	.word	0xffffffff


	//   ....[99]....
        /*0310*/ 	.word	0xffffffff


	//   ....[100]....
        /*0314*/ 	.word	0xffffffff


	//   ....[101]....
        /*0318*/ 	.word	0xffffffff


	//   ....[102]....
        /*031c*/ 	.word	0xffffffff


	//   ....[103]....
        /*0320*/ 	.word	0xffffffff


	//   ....[104]....
        /*0324*/ 	.word	0xffffffff


	//   ....[105]....
        /*0328*/ 	.word	0xffffffff


	//   ....[106]....
        /*032c*/ 	.word	0xffffffff


	//   ....[107]....
        /*0330*/ 	.word	0xffffffff


	//   ....[108]....
        /*0334*/ 	.word	0xffffffff


	//   ....[109]....
        /*0338*/ 	.word	0xffffffff


	//   ....[110]....
        /*033c*/ 	.word	0xffffffff


	//   ....[111]....
        /*0340*/ 	.word	0xffffffff


	//   ....[112]....
        /*0344*/ 	.word	0xffffffff


	//   ....[113]....
        /*0348*/ 	.word	0xffffffff


	//   ....[114]....
        /*034c*/ 	.word	0xffffffff


	//   ....[115]....
        /*0350*/ 	.word	0xffffffff


	//   ....[116]....
        /*0354*/ 	.word	0xffffffff


	//   ....[117]....
        /*0358*/ 	.word	0xffffffff


	//   ....[118]....
        /*035c*/ 	.word	0xffffffff


	//   ....[119]....
        /*0360*/ 	.word	0xffffffff


	//   ....[120]....
        /*0364*/ 	.word	0xffffffff


	//   ....[121]....
        /*0368*/ 	.word	0xffffffff


	//   ....[122]....
        /*036c*/ 	.word	0xffffffff


	//   ....[123]....
        /*0370*/ 	.word	0xffffffff


	//   ....[124]....
        /*0374*/ 	.word	0xffffffff


	//   ....[125]....
        /*0378*/ 	.word	0xffffffff


	//   ....[126]....
        /*037c*/ 	.word	0xffffffff


	//   ....[127]....
        /*0380*/ 	.word	0xffffffff


	//   ....[128]....
        /*0384*/ 	.word	0xffffffff


	//   ....[129]....
        /*0388*/ 	.word	0xffffffff


	//   ....[130]....
        /*038c*/ 	.word	0xffffffff


	//   ....[131]....
        /*0390*/ 	.word	0xffffffff


	//   ....[132]....
        /*0394*/ 	.word	0xffffffff


	//   ....[133]....
        /*0398*/ 	.word	0xffffffff


	//   ....[134]....
        /*039c*/ 	.word	0xffffffff


	//   ....[135]....
        /*03a0*/ 	.word	0xffffffff


	//   ....[136]....
        /*03a4*/ 	.word	0xffffffff


	//   ....[137]....
        /*03a8*/ 	.word	0xffffffff


	//   ....[138]....
        /*03ac*/ 	.word	0xffffffff


	//   ....[139]....
        /*03b0*/ 	.word	0xffffffff


	//   ....[140]....
        /*03b4*/ 	.word	0xffffffff


	//   ....[141]....
        /*03b8*/ 	.word	0xffffffff


	//   ....[142]....
        /*03bc*/ 	.word	0xffffffff


	//   ....[143]....
        /*03c0*/ 	.word	0xffffffff


	//   ....[144]....
        /*03c4*/ 	.word	0xffffffff


	//   ....[145]....
        /*03c8*/ 	.word	0xffffffff


	//   ....[146]....
        /*03cc*/ 	.word	0xffffffff


	//   ....[147]....
        /*03d0*/ 	.word	0xffffffff


	//   ....[148]....
        /*03d4*/ 	.word	0xffffffff


	//   ....[149]....
        /*03d8*/ 	.word	0xffffffff


	//   ....[150]....
        /*03dc*/ 	.word	0xffffffff


	//   ....[151]....
        /*03e0*/ 	.word	0xffffffff


	//   ....[152]....
        /*03e4*/ 	.word	0xffffffff


	//   ....[153]....
        /*03e8*/ 	.word	0xffffffff


	//   ....[154]....
        /*03ec*/ 	.word	0xffffffff


	//   ....[155]....
        /*03f0*/ 	.word	0xffffffff


	//   ....[156]....
        /*03f4*/ 	.word	0xffffffff


	//   ....[157]....
        /*03f8*/ 	.word	0xffffffff


	//   ....[158]....
        /*03fc*/ 	.word	0xffffffff


	//   ....[159]....
        /*0400*/ 	.word	0xffffffff


	//   ....[160]....
        /*0404*/ 	.word	0xffffffff


	//   ....[161]....
        /*0408*/ 	.word	0xffffffff


	//   ....[162]....
        /*040c*/ 	.word	0xffffffff


	//   ....[163]....
        /*0410*/ 	.word	0xffffffff


	//   ....[164]....
        /*0414*/ 	.word	0xffffffff


	//   ....[165]....
        /*0418*/ 	.word	0xffffffff


	//   ....[166]....
        /*041c*/ 	.word	0xffffffff


	//   ....[167]....
        /*0420*/ 	.word	0xffffffff


	//   ....[168]....
        /*0424*/ 	.word	0xffffffff


	//   ....[169]....
        /*0428*/ 	.word	0xffffffff


	//   ....[170]....
        /*042c*/ 	.word	0xffffffff


	//   ....[171]....
        /*0430*/ 	.word	0xffffffff


	//   ....[172]....
        /*0434*/ 	.word	0xffffffff


	//   ....[173]....
        /*0438*/ 	.word	0xffffffff


	//   ....[174]....
        /*043c*/ 	.word	0xffffffff


	//   ....[175]....
        /*0440*/ 	.word	0xffffffff


	//   ....[176]....
        /*0444*/ 	.word	0xffffffff


	//   ....[177]....
        /*0448*/ 	.word	0xffffffff


	//   ....[178]....
        /*044c*/ 	.word	0xffffffff


	//   ....[179]....
        /*0450*/ 	.word	0xffffffff


	//   ....[180]....
        /*0454*/ 	.word	0xffffffff


	//   ....[181]....
        /*0458*/ 	.word	0xffffffff


	//   ....[182]....
        /*045c*/ 	.word	0xffffffff


	//   ....[183]....
        /*0460*/ 	.word	0xffffffff


	//   ....[184]....
        /*0464*/ 	.word	0xffffffff


	//   ....[185]....
        /*0468*/ 	.word	0xffffffff


	//   ....[186]....
        /*046c*/ 	.word	0xffffffff


	//   ....[187]....
        /*0470*/ 	.word	0xffffffff


	//   ....[188]....
        /*0474*/ 	.word	0xffffffff


	//   ....[189]....
        /*0478*/ 	.word	0xffffffff


	//   ....[190]....
        /*047c*/ 	.word	0xffffffff


	//   ....[191]....
        /*0480*/ 	.word	0xffffffff


	//   ....[192]....
        /*0484*/ 	.word	0xffffffff


	//   ....[193]....
        /*0488*/ 	.word	0xffffffff


	//   ....[194]....
        /*048c*/ 	.word	0xffffffff


	//   ....[195]....
        /*0490*/ 	.word	0xffffffff


	//   ....[196]....
        /*0494*/ 	.word	0xffffffff


	//   ....[197]....
        /*0498*/ 	.word	0xffffffff


	//   ....[198]....
        /*049c*/ 	.word	0xffffffff


	//   ....[199]....
        /*04a0*/ 	.word	0xffffffff


	//   ....[200]....
        /*04a4*/ 	.word	0xffffffff


	//   ....[201]....
        /*04a8*/ 	.word	0xffffffff


	//   ....[202]....
        /*04ac*/ 	.word	0xffffffff


	//   ....[203]....
        /*04b0*/ 	.word	0xffffffff


	//   ....[204]....
        /*04b4*/ 	.word	0xffffffff


	//   ....[205]....
        /*04b8*/ 	.word	0xffffffff


	//   ....[206]....
        /*04bc*/ 	.word	0xffffffff


	//   ....[207]....
        /*04c0*/ 	.word	0xffffffff


	//   ....[208]....
        /*04c4*/ 	.word	0xffffffff


	//   ....[209]....
        /*04c8*/ 	.word	0xffffffff


	//   ....[210]....
        /*04cc*/ 	.word	0xffffffff


	//   ....[211]....
        /*04d0*/ 	.word	0xffffffff


	//   ....[212]....
        /*04d4*/ 	.word	0xffffffff


	//   ....[213]....
        /*04d8*/ 	.word	0xffffffff


	//   ....[214]....
        /*04dc*/ 	.word	0xffffffff


	//   ....[215]....
        /*04e0*/ 	.word	0xffffffff


	//   ....[216]....
        /*04e4*/ 	.word	0xffffffff


	//   ....[217]....
        /*04e8*/ 	.word	0xffffffff


	//   ....[218]....
        /*04ec*/ 	.word	0xffffffff


	//   ....[219]....
        /*04f0*/ 	.word	0xffffffff


	//   ....[220]....
        /*04f4*/ 	.word	0xffffffff


	//   ....[221]....
        /*04f8*/ 	.word	0xffffffff


	//   ....[222]....
        /*04fc*/ 	.word	0xffffffff


	//   ....[223]....
        /*0500*/ 	.word	0xffffffff


	//   ....[224]....
        /*0504*/ 	.word	0xffffffff


	//   ....[225]....
        /*0508*/ 	.word	0xffffffff


	//----- nvinfo : EIATTR_COOP_GROUP_INSTR_OFFSETS
	.align		4
.L_610:
        /*050c*/ 	.byte	0x04, 0x28
        /*050e*/ 	.short	(.L_612 - .L_611)


	//   ....[0]....
.L_611:
        /*0510*/ 	.word	0x00000050


	//   ....[1]....
        /*0514*/ 	.word	0x000001e0


	//   ....[2]....
        /*0518*/ 	.word	0x00000210


	//   ....[3]....
        /*051c*/ 	.word	0x00000240


	//   ....[4]....
        /*0520*/ 	.word	0x00000270


	//   ....[5]....
        /*0524*/ 	.word	0x000002a0


	//   ....[6]....
        /*0528*/ 	.word	0x000002d0


	//   ....[7]....
        /*052c*/ 	.word	0x00000430


	//   ....[8]....
        /*0530*/ 	.word	0x00000470


	//   ....[9]....
        /*0534*/ 	.word	0x000004a0


	//   ....[10]....
        /*0538*/ 	.word	0x000004d0


	//   ....[11]....
        /*053c*/ 	.word	0x00000500


	//   ....[12]....
        /*0540*/ 	.word	0x00000530


	//   ....[13]....
        /*0544*/ 	.word	0x000005c0


	//   ....[14]....
        /*0548*/ 	.word	0x00000600


	//   ....[15]....
        /*054c*/ 	.word	0x00000620


	//   ....[16]....
        /*0550*/ 	.word	0x00000680


	//   ....[17]....
        /*0554*/ 	.word	0x00003890


	//   ....[18]....
        /*0558*/ 	.word	0x000038a0


	//   ....[19]....
        /*055c*/ 	.word	0x00004ab0


	//   ....[20]....
        /*0560*/ 	.word	0x00004ac0


	//   ....[21]....
        /*0564*/ 	.word	0x00005bd0


	//   ....[22]....
        /*0568*/ 	.word	0x00005bf0


	//   ....[23]....
        /*056c*/ 	.word	0x00005fb0


	//   ....[24]....
        /*0570*/ 	.word	0x00005fc0


	//   ....[25]....
        /*0574*/ 	.word	0x00006cf0


	//   ....[26]....
        /*0578*/ 	.word	0x00006d10


	//   ....[27]....
        /*057c*/ 	.word	0x00006e90


	//   ....[28]....
        /*0580*/ 	.word	0x00006ea0


	//   ....[29]....
        /*0584*/ 	.word	0x00007020


	//   ....[30]....
        /*0588*/ 	.word	0x00007040


	//   ....[31]....
        /*058c*/ 	.word	0x000071c0


	//   ....[32]....
        /*0590*/ 	.word	0x000071d0


	//   ....[33]....
        /*0594*/ 	.word	0x000075d0


	//   ....[34]....
        /*0598*/ 	.word	0x000075e0


	//   ....[35]....
        /*059c*/ 	.word	0x000079c0


	//   ....[36]....
        /*05a0*/ 	.word	0x000079e0


	//   ....[37]....
        /*05a4*/ 	.word	0x00007a00


	//   ....[38]....
        /*05a8*/ 	.word	0x00007a20


	//   ....[39]....
        /*05ac*/ 	.word	0x00007db0


	//   ....[40]....
        /*05b0*/ 	.word	0x00007ee0


	//   ....[41]....
        /*05b4*/ 	.word	0x00007f40


	//   ....[42]....
        /*05b8*/ 	.word	0x00007f80


	//   ....[43]....
        /*05bc*/ 	.word	0x00008460


	//   ....[44]....
        /*05c0*/ 	.word	0x000084a0


	//   ....[45]....
        /*05c4*/ 	.word	0x000084e0


	//   ....[46]....
        /*05c8*/ 	.word	0x00008520


	//   ....[47]....
        /*05cc*/ 	.word	0x00008870


	//   ....[48]....
        /*05d0*/ 	.word	0x000088d0


	//   ....[49]....
        /*05d4*/ 	.word	0x00008910


	//   ....[50]....
        /*05d8*/ 	.word	0x00008a50


	//   ....[51]....
        /*05dc*/ 	.word	0x0000bfc0


	//   ....[52]....
        /*05e0*/ 	.word	0x0000c010


	//   ....[53]....
        /*05e4*/ 	.word	0x0000c030


	//   ....[54]....
        /*05e8*/ 	.word	0x0000c040


	//   ....[55]....
        /*05ec*/ 	.word	0x0000c240


	//   ....[56]....
        /*05f0*/ 	.word	0x0000c2e0


	//   ....[57]....
        /*05f4*/ 	.word	0x0000c330


	//   ....[58]....
        /*05f8*/ 	.word	0x0000c3b0


	//   ....[59]....
        /*05fc*/ 	.word	0x0000c6a0


	//   ....[60]....
        /*0600*/ 	.word	0x0000c750


	//   ....[61]....
        /*0604*/ 	.word	0x0000c7d0


	//   ....[62]....
        /*0608*/ 	.word	0x0000c850


	//   ....[63]....
        /*060c*/ 	.word	0x0000cb10


	//   ....[64]....
        /*0610*/ 	.word	0x0000cb70


	//   ....[65]....
        /*0614*/ 	.word	0x0000cbe0


	//   ....[66]....
        /*0618*/ 	.word	0x0000cc20


	//   ....[67]....
        /*061c*/ 	.word	0x000106f0


	//   ....[68]....
        /*0620*/ 	.word	0x00010710


	//   ....[69]....
        /*0624*/ 	.word	0x00011400


	//   ....[70]....
        /*0628*/ 	.word	0x00011420


	//   ....[71]....
        /*062c*/ 	.word	0x00011640


	//   ....[72]....
        /*0630*/ 	.word	0x00011780


	//   ....[73]....
        /*0634*/ 	.word	0x00011980


	//   ....[74]....
        /*0638*/ 	.word	0x000119a0


	//   ....[75]....
        /*063c*/ 	.word	0x000119c0


	//   ....[76]....
        /*0640*/ 	.word	0x000119e0


	//   ....[77]....
        /*0644*/ 	.word	0x000126a0


	//   ....[78]....
        /*0648*/ 	.word	0x000126c0


	//   ....[79]....
        /*064c*/ 	.word	0x00013300


	//   ....[80]....
        /*0650*/ 	.word	0x00013320


	//   ....[81]....
        /*0654*/ 	.word	0x00013540


	//   ....[82]....
        /*0658*/ 	.word	0x00013670


	//   ....[83]....
        /*065c*/ 	.word	0x00013810


	//   ....[84]....
        /*0660*/ 	.word	0x00013830


	//   ....[85]....
        /*0664*/ 	.word	0x000138d0


	//   ....[86]....
        /*0668*/ 	.word	0x000138f0


	//   ....[87]....
        /*066c*/ 	.word	0x00014d90


	//   ....[88]....
        /*0670*/ 	.word	0x00014db0


	//   ....[89]....
        /*0674*/ 	.word	0x000159a0


	//   ....[90]....
        /*0678*/ 	.word	0x000159c0


	//   ....[91]....
        /*067c*/ 	.word	0x00015bf0


	//   ....[92]....
        /*0680*/ 	.word	0x00015c10


	//   ....[93]....
        /*0684*/ 	.word	0x00015c30


	//   ....[94]....
        /*0688*/ 	.word	0x00015c50


	//   ....[95]....
        /*068c*/ 	.word	0x00016f10


	//   ....[96]....
        /*0690*/ 	.word	0x00016f40


	//   ....[97]....
        /*0694*/ 	.word	0x00016f60


	//   ....[98]....
        /*0698*/ 	.word	0x00016f80


	//   ....[99]....
        /*069c*/ 	.word	0x00018700


	//   ....[100]....
        /*06a0*/ 	.word	0x00018720


	//   ....[101]....
        /*06a4*/ 	.word	0x00018730


	//   ....[102]....
        /*06a8*/ 	.word	0x00018740


	//   ....[103]....
        /*06ac*/ 	.word	0x00018b00


	//   ....[104]....
        /*06b0*/ 	.word	0x00018b20


	//   ....[105]....
        /*06b4*/ 	.word	0x00018c80


	//   ....[106]....
        /*06b8*/ 	.word	0x00018c90


	//   ....[107]....
        /*06bc*/ 	.word	0x00018e00


	//   ....[108]....
        /*06c0*/ 	.word	0x00018e20


	//   ....[109]....
        /*06c4*/ 	.word	0x00018f90


	//   ....[110]....
        /*06c8*/ 	.word	0x00018fa0


	//   ....[111]....
        /*06cc*/ 	.word	0x00019300


	//   ....[112]....
        /*06d0*/ 	.word	0x00019320


	//   ....[113]....
        /*06d4*/ 	.word	0x0001a0b0


	//   ....[114]....
        /*06d8*/ 	.word	0x0001a0c0


	//   ....[115]....
        /*06dc*/ 	.word	0x0001b620


	//   ....[116]....
        /*06e0*/ 	.word	0x0001b640


	//   ....[117]....
        /*06e4*/ 	.word	0x0001b7b0


	//   ....[118]....
        /*06e8*/ 	.word	0x0001b7c0


	//   ....[119]....
        /*06ec*/ 	.word	0x0001b930


	//   ....[120]....
        /*06f0*/ 	.word	0x0001b950


	//   ....[121]....
        /*06f4*/ 	.word	0x0001bac0


	//   ....[122]....
        /*06f8*/ 	.word	0x0001bad0


	//   ....[123]....
        /*06fc*/ 	.word	0x0001bce0


	//   ....[124]....
        /*0700*/ 	.word	0x0001bd00


	//   ....[125]....
        /*0704*/ 	.word	0x0001be20


	//   ....[126]....
        /*0708*/ 	.word	0x0001be60


	//   ....[127]....
        /*070c*/ 	.word	0x0001be90


	//   ....[128]....
        /*0710*/ 	.word	0x0001bec0


	//   ....[129]....
        /*0714*/ 	.word	0x0001bef0


	//   ....[130]....
        /*0718*/ 	.word	0x0001bf20


	//   ....[131]....
        /*071c*/ 	.word	0x0001c080


	//   ....[132]....
        /*0720*/ 	.word	0x0001c0c0


	//   ....[133]....
        /*0724*/ 	.word	0x0001c0f0


	//   ....[134]....
        /*0728*/ 	.word	0x0001c120


	//   ....[135]....
        /*072c*/ 	.word	0x0001c150


	//   ....[136]....
        /*0730*/ 	.word	0x0001c180


	//   ....[137]....
        /*0734*/ 	.word	0x0001c210


	//   ....[138]....
        /*0738*/ 	.word	0x0001c250


	//   ....[139]....
        /*073c*/ 	.word	0x0001c260


	//   ....[140]....
        /*0740*/ 	.word	0x0001c2c0


	//   ....[141]....
        /*0744*/ 	.word	0x0001cc90


	//   ....[142]....
        /*0748*/ 	.word	0x0001ccf0


	//   ....[143]....
        /*074c*/ 	.word	0x0001cd40


	//   ....[144]....
        /*0750*/ 	.word	0x0001cd90


	//   ....[145]....
        /*0754*/ 	.word	0x0001cde0


	//   ....[146]....
        /*0758*/ 	.word	0x0001ce50


	//   ....[147]....
        /*075c*/ 	.word	0x0001ce90


	//   ....[148]....
        /*0760*/ 	.word	0x0001cf00


	//   ....[149]....
        /*0764*/ 	.word	0x0001cf70


	//   ....[150]....
        /*0768*/ 	.word	0x0001cfd0


	//   ....[151]....
        /*076c*/ 	.word	0x0001d040


	//   ....[152]....
        /*0770*/ 	.word	0x0001d0b0


	//   ....[153]....
        /*0774*/ 	.word	0x0001d110


	//   ....[154]....
        /*0778*/ 	.word	0x0001d170


	//   ....[155]....
        /*077c*/ 	.word	0x0001d1d0


	//   ....[156]....
        /*0780*/ 	.word	0x0001d240


	//   ....[157]....
        /*0784*/ 	.word	0x0001d2a0


	//   ....[158]....
        /*0788*/ 	.word	0x0001d300


	//   ....[159]....
        /*078c*/ 	.word	0x0001d350


	//   ....[160]....
        /*0790*/ 	.word	0x0001d3c0


	//   ....[161]....
        /*0794*/ 	.word	0x0001d420


	//   ....[162]....
        /*0798*/ 	.word	0x0001d480


	//   ....[163]....
        /*079c*/ 	.word	0x0001d6c0


	//   ....[164]....
        /*07a0*/ 	.word	0x0001d710


	//   ....[165]....
        /*07a4*/ 	.word	0x0001d760


	//   ....[166]....
        /*07a8*/ 	.word	0x0001d7b0


	//   ....[167]....
        /*07ac*/ 	.word	0x0001d810


	//   ....[168]....
        /*07b0*/ 	.word	0x0001d880


	//   ....[169]....
        /*07b4*/ 	.word	0x0001d8d0


	//   ....[170]....
        /*07b8*/ 	.word	0x0001d940


	//   ....[171]....
        /*07bc*/ 	.word	0x0001d9a0


	//   ....[172]....
        /*07c0*/ 	.word	0x0001da00


	//   ....[173]....
        /*07c4*/ 	.word	0x0001dc40


	//   ....[174]....
        /*07c8*/ 	.word	0x0001dc80


	//   ....[175]....
        /*07cc*/ 	.word	0x0001dcd0


	//   ....[176]....
        /*07d0*/ 	.word	0x0001dd10


	//   ....[177]....
        /*07d4*/ 	.word	0x0001dd60


	//   ....[178]....
        /*07d8*/ 	.word	0x0001ddb0


	//   ....[179]....
        /*07dc*/ 	.word	0x0001de20


	//   ....[180]....
        /*07e0*/ 	.word	0x0001de60


	//   ....[181]....
        /*07e4*/ 	.word	0x0001dea0


	//   ....[182]....
        /*07e8*/ 	.word	0x0001def0


	//   ....[183]....
        /*07ec*/ 	.word	0x0001df30


	//   ....[184]....
        /*07f0*/ 	.word	0x0001df80


	//   ....[185]....
        /*07f4*/ 	.word	0x0001dfd0


	//   ....[186]....
        /*07f8*/ 	.word	0x0001e020


	//   ....[187]....
        /*07fc*/ 	.word	0x0001e060


	//   ....[188]....
        /*0800*/ 	.word	0x0001e0d0


	//   ....[189]....
        /*0804*/ 	.word	0x0001e140


	//   ....[190]....
        /*0808*/ 	.word	0x0001e1a0


	//   ....[191]....
        /*080c*/ 	.word	0x0001e200


	//   ....[192]....
        /*0810*/ 	.word	0x0001e260


	//   ....[193]....
        /*0814*/ 	.word	0x0001e2d0


	//   ....[194]....
        /*0818*/ 	.word	0x0001e330


	//   ....[195]....
        /*081c*/ 	.word	0x0001e390


	//   ....[196]....
        /*0820*/ 	.word	0x0001e3f0


	//   ....[197]....
        /*0824*/ 	.word	0x0001e460


	//   ....[198]....
        /*0828*/ 	.word	0x0001e4c0


	//   ....[199]....
        /*082c*/ 	.word	0x0001e520


	//   ....[200]....
        /*0830*/ 	.word	0x0001e580


	//   ....[201]....
        /*0834*/ 	.word	0x0001e5f0


	//   ....[202]....
        /*0838*/ 	.word	0x0001e650


	//   ....[203]....
        /*083c*/ 	.word	0x0001e6b0


	//   ....[204]....
        /*0840*/ 	.word	0x0001e710


	//   ....[205]....
        /*0844*/ 	.word	0x0001e780


	//   ....[206]....
        /*0848*/ 	.word	0x0001e7e0


	//   ....[207]....
        /*084c*/ 	.word	0x0001e840


	//   ....[208]....
        /*0850*/ 	.word	0x0001e8a0


	//   ....[209]....
        /*0854*/ 	.word	0x0001e910


	//   ....[210]....
        /*0858*/ 	.word	0x0001e960


	//   ....[211]....
        /*085c*/ 	.word	0x0001e9a0


	//   ....[212]....
        /*0860*/ 	.word	0x0001e9f0


	//   ....[213]....
        /*0864*/ 	.word	0x0001ea40


	//   ....[214]....
        /*0868*/ 	.word	0x0001ea90


	//   ....[215]....
        /*086c*/ 	.word	0x0001eb00


	//   ....[216]....
        /*0870*/ 	.word	0x0001eb40


	//   ....[217]....
        /*0874*/ 	.word	0x0001eb90


	//   ....[218]....
        /*0878*/ 	.word	0x0001ebe0


	//   ....[219]....
        /*087c*/ 	.word	0x0001ec30


	//   ....[220]....
        /*0880*/ 	.word	0x0001ec80


	//   ....[221]....
        /*0884*/ 	.word	0x0001ecf0


	//   ....[222]....
        /*0888*/ 	.word	0x0001ed30


	//   ....[223]....
        /*088c*/ 	.word	0x0001eda0


	//   ....[224]....
        /*0890*/ 	.word	0x0001ee00


	//   ....[225]....
        /*0894*/ 	.word	0x0001ee70


	//----- nvinfo : EIATTR_EXIT_INSTR_OFFSETS
	.align		4
.L_612:
        /*0898*/ 	.byte	0x04, 0x1c
        /*089a*/ 	.short	(.L_614 - .L_613)


	//   ....[0]....
.L_613:
        /*089c*/ 	.word	0x00000fe0


	//   ....[1]....
        /*08a0*/ 	.word	0x0001cc50


	//----- nvinfo : EIATTR_MAX_THREADS
	.align		4
.L_614:
        /*08a4*/ 	.byte	0x04, 0x05
        /*08a6*/ 	.short	(.L_616 - .L_615)
.L_615:
        /*08a8*/ 	.word	0x00000100
        /*08ac*/ 	.word	0x00000001
        /*08b0*/ 	.word	0x00000001


	//----- nvinfo : EIATTR_CRS_STACK_SIZE
	.align		4
.L_616:
        /*08b4*/ 	.byte	0x04, 0x1e
        /*08b6*/ 	.short	(.L_618 - .L_617)
.L_617:
        /*08b8*/ 	.word	0x00000000
.L_618:


//--------------------- .nv.info._ZN7cutlass13device_kernelIN5flash19enable_sm80_to_sm89INS1_16FlashAttnFwdSm80INS1_25CollectiveMainloopFwdSm80ILi8ELi1ELb0EN4cute5tupleIJNS5_1CILi128EEENS7_ILi96EEENS7_ILi256EEEEEELi256ENS_6half_tEfNS_4arch4Sm80ELb0ELb0ELb1ELb0ELb1ELb0ELb1ELb1EEENS1_21CollectiveEpilogueFwdINS6_IJS8_SA_S9_EEENS6_IJNS7_ILi1EEESI_SI_EEESC_SE_Li256ELb0ELb1ELb1ELb0EEENS1_19SingleTileSchedulerILb0ELb1ELb1ELi128EEEEEEEEEvNT_6ParamsE --------------------------
	.section	.nv.info._ZN7cutlass13device_kernelIN5flash19enable_sm80_to_sm89INS1_16FlashAttnFwdSm80INS1_25CollectiveMainloopFwdSm80ILi8ELi1ELb0EN4cute5tupleIJNS5_1CILi128EEENS7_ILi96EEENS7_ILi256EEEEEELi256ENS_6half_tEfNS_4arch4Sm80ELb0ELb0ELb1ELb0ELb1ELb0ELb1ELb1EEENS1_21CollectiveEpilogueFwdINS6_IJS8_SA_S9_EEENS6_IJNS7_ILi1EEESI_SI_EEESC_SE_Li256ELb0ELb1ELb1ELb0EEENS1_19SingleTileSchedulerILb0ELb1ELb1ELi128EEEEEEEEEvNT_6ParamsE,"",@"SHT_CUDA_INFO"
	.sectionflags	@""
	.align	4


	//----- nvinfo : EIATTR_CUDA_API_VERSION
	.align		4
        /*0000*/ 	.byte	0x04, 0x37
        /*0002*/ 	.short	(.L_620 - .L_619)
.L_619:
        /*0004*/ 	.word	0x00000082


	//----- nvinfo : EIATTR_SW2861232_WAR
	.align		4
.L_620:
        /*0008*/ 	.byte	0x01, 0x35
	.zero		2


	//----- nvinfo : EIATTR_PARAM_CBANK
	.align		4
        /*000c*/ 	.byte	0x04, 0x0a
        /*000e*/ 	.short	(.L_622 - .L_621)
	.align		4
.L_621:
        /*0010*/ 	.word	index@(.nv.constant0._ZN7cutlass13device_kernelIN5flash19enable_sm80_to_sm89INS1_16FlashAttnFwdSm80INS1_25CollectiveMainloopFwdSm80ILi8ELi1ELb0EN4cute5tupleIJNS5_1CILi128EEENS7_ILi96EEENS7_ILi256EEEEEELi256ENS_6half_tEfNS_4arch4Sm80ELb0ELb0ELb1ELb0ELb1ELb0ELb1ELb1EEENS1_21CollectiveEpilogueFwdINS6_IJS8_SA_S9_EEENS6_IJNS7_ILi1EEESI_SI_EEESC_SE_Li256ELb0ELb1ELb1ELb0EEENS1_19SingleTileSchedulerILb0ELb1ELb1ELi128EEEEEEEEEvNT_6ParamsE)
        /*0014*/ 	.short	0x0160
        /*0016*/ 	.short	0x0418


	//----- nvinfo : EIATTR_CBANK_PARAM_SIZE
	.align		4
.L_622:
        /*0018*/ 	.byte	0x03, 0x19
        /*001a*/ 	.short	0x0418


	//----- nvinfo : EIATTR_KPARAM_INFO
	.align		4
        /*001c*/ 	.byte	0x04, 0x17
        /*001e*/ 	.short	(.L_624 - .L_623)
.L_623:
        /*0020*/ 	.word	0x00000000
        /*0024*/ 	.short	0x0000
        /*0026*/ 	.short	0x0000
        /*0028*/ 	.byte	0x00, 0xf0, 0x61, 0x10


	//----- nvinfo : EIATTR_MAXREG_COUNT
	.align		4
.L_624:
        /*002c*/ 	.byte	0x03, 0x1b
        /*002e*/ 	.short	0x00ff


	//----- nvinfo : EIATTR_NUM_BARRIERS
	.align		4
        /*0030*/ 	.byte	0x02, 0x4c
        /*0032*/ 	.byte	0x02
	.zero		1


	//----- nvinfo : EIATTR_ANNOTATIONS
	.align		4
        /*0034*/ 	.byte	0x04, 0x55
        /*0036*/ 	.short	(.L_626 - .L_625)


	//   ....[0]....
.L_625:
        /* <DEDUP_REMOVED lines=31> */


	//----- nvinfo : EIATTR_MERCURY_ISA_VERSION
	.align		4
.L_626:
        /*0218*/ 	.byte	0x03, 0x5f
        /*021a*/ 	.short	0x0000


	//----- nvinfo : EIATTR_COOP_GROUP_MASK_REGIDS
	.align		4
        /*021c*/ 	.byte	0x04, 0x29
        /*021e*/ 	.short	(.L_628 - .L_627)


	//   ....[0]....
.L_627:
        /*0220*/ 	.word	0xffffffff


	//   ....[1]....
        /*0224*/ 	.word	0xffffffff


	//   ....[2]....
        /*0228*/ 	.word	0xffffffff


	//   ....[3]....
        /*022c*/ 	.word	0xffffffff


	//   ....[4]....
        /*0230*/ 	.word	0xffffffff


	//   ....[5]....
        /*0234*/ 	.word	0xffffffff


	//   ....[6]....
        /*0238*/ 	.word	0xffffffff


	//   ....[7]....
        /*023c*/ 	.word	0xffffffff


	//   ....[8]....
        /*0240*/ 	.word	0xffffffff


	//   ....[9]....
        /*0244*/ 	.word	0xffffffff


	//   ....[10]....
        /*0248*/ 	.word	0xffffffff


	//   ....[11]....
        /*024c*/ 	.word	0xffffffff


	//   ....[12]....
        /*0250*/ 	.word	0xffffffff


	//   ....[13]....
        /*0254*/ 	.word	0xffffffff


	//   ....[14]....
        /*0258*/ 	.word	0xffffffff


	//   ....[15]....
        /*025c*/ 	.word	0xffffffff


	//   ....[16]....
        /*0260*/ 	.word	0xffffffff


	//   ....[17]....
        /*0264*/ 	.word	0xffffffff


	//   ....[18]....
        /*0268*/ 	.word	0xffffffff


	//   ....[19]....
        /*026c*/ 	.word	0xffffffff


	//   ....[20]....
        /*0270*/ 	.word	0xffffffff


	//   ....[21]....
        /*0274*/ 	.word	0xffffffff


	//   ....[22]....
        /*0278*/ 	.word	0xffffffff


	//   ....[23]....
        /*027c*/ 	.word	0xffffffff


	//   ....[24]....
        /*0280*/ 	.word	0xffffffff


	//   ....[25]....
        /*0284*/ 	.word	0xffffffff


	//   ....[26]....
        /*0288*/ 	.word	0xffffffff


	//   ....[27]....
        /*028c*/ 	.word	0xffffffff


	//   ....[28]....
        /*0290*/ 	.word	0xffffffff


	//   ....[29]....
        /*0294*/ 	.word	0xffffffff


	//   ....[30]....
        /*0298*/ 	.word	0xffffffff


	//   ....[31]....
        /*029c*/ 	.word	0xffffffff


	//   ....[32]....
        /*02a0*/ 	.word	0xffffffff


	//   ....[33]....
        /*02a4*/ 	.word	0xffffffff


	//   ....[34]....
        /*02a8*/ 	.word	0xffffffff


	//   ....[35]....
        /*02ac*/ 	.word	0xffffffff


	//   ....[36]....
        /*02b0*/ 	.word	0xffffffff


	//   ....[37]....
        /*02b4*/ 	.word	0xffffffff


	//   ....[38]....
        /*02b8*/ 	.word	0xffffffff


	//   ....[39]....
        /*02bc*/ 	.word	0xffffffff


	//   ....[40]....
        /*02c0*/ 	.word	0xffffffff


	//   ....[41]....
        /*02c4*/ 	.word	0xffffffff


	//   ....[42]....
        /*02c8*/ 	.word	0xffffffff


	//   ....[43]....
        /*02cc*/ 	.word	0xffffffff


	//   ....[44]....
        /*02d0*/ 	.word	0xffffffff


	//   ....[45]....
        /*02d4*/ 	.word	0xffffffff


	//   ....[46]....
        /*02d8*/ 	.word	0xffffffff


	//   ....[47]....
        /*02dc*/ 	.word	0xffffffff


	//   ....[48]....
        /*02e0*/ 	.word	0xffffffff


	//   ....[49]....
        /*02e4*/ 	.word	0xffffffff


	//   ....[50]....
        /*02e8*/ 	.word	0xffffffff


	//   ....[51]....
        /*02ec*/ 	.word	0xffffffff


	//   ....[52]....
        /*02f0*/ 	.word	0xffffffff


	//   ....[53]....
        /*02f4*/ 	.word	0xffffffff


	//   ....[54]....
        /*02f8*/ 	.word	0xffffffff


	//   ....[55]....
        /*02fc*/ 	.word	0xffffffff


	//   ....[56]....
        /*0300*/ 	.word	0xffffffff


	//   ....[57]....
        /*0304*/ 	.word	0xffffffff


	//   ....[58]....
        /*0308*/ 	.word	0xffffffff


	//----- nvinfo : EIATTR_COOP_GROUP_INSTR_OFFSETS
	.align		4
.L_628:
        /*030c*/ 	.byte	0x04, 0x28
        /*030e*/ 	.short	(.L_630 - .L_629)


	//   ....[0]....
.L_629:
        /*0310*/ 	.word	0x00000060


	//   ....[1]....
        /*0314*/ 	.word	0x00000ea0


	//   ....[2]....
        /*0318*/ 	.word	0x00000ed0


	//   ....[3]....
        /*031c*/ 	.word	0x00001150


	//   ....[4]....
        /*0320*/ 	.word	0x00001180


	//   ....[5]....
        /*0324*/ 	.word	0x000012f0


	//   ....[6]....
        /*0328*/ 	.word	0x00001320


	//   ....[7]....
        /*032c*/ 	.word	0x00001480


	//   ....[8]....
        /*0330*/ 	.word	0x000014c0


	//   ....[9]....
        /*0334*/ 	.word	0x00001c50


	//   ....[10]....
        /*0338*/ 	.word	0x00001c80


	//   ....[11]....
        /*033c*/ 	.word	0x00001cb0


	//   ....[12]....
        /*0340*/ 	.word	0x00001cf0


	//   ....[13]....
        /*0344*/ 	.word	0x00001d30


	//   ....[14]....
        /*0348*/ 	.word	0x00001d70


	//   ....[15]....
        /*034c*/ 	.word	0x00001da0


	//   ....[16]....
        /*0350*/ 	.word	0x00001dd0


	//   ....[17]....
        /*0354*/ 	.word	0x00001e00


	//   ....[18]....
        /*0358*/ 	.word	0x00001e30


	//   ....[19]....
        /*035c*/ 	.word	0x00001f40


	//   ....[20]....
        /*0360*/ 	.word	0x00001f80


	//   ....[21]....
        /*0364*/ 	.word	0x000041b0


	//   ....[22]....
        /*0368*/ 	.word	0x000041e0


	//   ....[23]....
        /*036c*/ 	.word	0x00004210


	//   ....[24]....
        /*0370*/ 	.word	0x00004230


	//   ....[25]....
        /*0374*/ 	.word	0x000042d0


	//   ....[26]....
        /*0378*/ 	.word	0x000042e0


	//   ....[27]....
        /*037c*/ 	.word	0x00004dc0


	//   ....[28]....
        /*0380*/ 	.word	0x00004e50


	//   ....[29]....
        /*0384*/ 	.word	0x00004e80


	//   ....[30]....
        /*0388*/ 	.word	0x00004f00


	//   ....[31]....
        /*038c*/ 	.word	0x00006e50


	//   ....[32]....
        /*0390*/ 	.word	0x00006e60


	//   ....[33]....
        /*0394*/ 	.word	0x00006e70


	//   ....[34]....
        /*0398*/ 	.word	0x00006e80


	//   ....[35]....
        /*039c*/ 	.word	0x00006e90


	//   ....[36]....
        /*03a0*/ 	.word	0x00006ea0


	//   ....[37]....
        /*03a4*/ 	.word	0x000073e0


	//   ....[38]....
        /*03a8*/ 	.word	0x00007400


	//   ....[39]....
        /*03ac*/ 	.word	0x00007420


	//   ....[40]....
        /*03b0*/ 	.word	0x00007430


	//   ....[41]....
        /*03b4*/ 	.word	0x00007450


	//   ....[42]....
        /*03b8*/ 	.word	0x00007480


	//   ....[43]....
        /*03bc*/ 	.word	0x00009450


	//   ....[44]....
        /*03c0*/ 	.word	0x00009460


	//   ....[45]....
        /*03c4*/ 	.word	0x00009480


	//   ....[46]....
        /*03c8*/ 	.word	0x000094a0


	//   ....[47]....
        /*03cc*/ 	.word	0x0000bcc0


	//   ....[48]....
        /*03d0*/ 	.word	0x0000bce0


	//   ....[49]....
        /*03d4*/ 	.word	0x0000bd50


	//   ....[50]....
        /*03d8*/ 	.word	0x0000bd80


	//   ....[51]....
        /*03dc*/ 	.word	0x0000cc00


	//   ....[52]....
        /*03e0*/ 	.word	0x0000cc40


	//   ....[53]....
        /*03e4*/ 	.word	0x0000cc70


	//   ....[54]....
        /*03e8*/ 	.word	0x0000ccb0


	//   ....[55]....
        /*03ec*/ 	.word	0x0000cd50


	//   ....[56]....
        /*03f0*/ 	.word	0x0000cd70


	//   ....[57]....
        /*03f4*/ 	.word	0x0000d9c0


	//   ....[58]....
        /*03f8*/ 	.word	0x0000d9d0


	//----- nvinfo : EIATTR_EXIT_INSTR_OFFSETS
	.align		4
.L_630:
        /*03fc*/ 	.byte	0x04, 0x1c
        /*03fe*/ 	.short	(.L_632 - .L_631)


	//   ....[0]....
.L_631:
        /*0400*/ 	.word	0x000001c0


	//   ....[1]....
        /*0404*/ 	.word	0x0000d9e0


	//   ....[2]....
        /*0408*/ 	.word	0x0000e580


	//   ....[3]....
        /*040c*/ 	.word	0x0000e5d0


	//   ....[4]....
        /*0410*/ 	.word	0x0000e600


	//   ....[5]....
        /*0414*/ 	.word	0x0000e660


	//   ....[6]....
        /*0418*/ 	.word	0x0000e8f0


	//----- nvinfo : EIATTR_CTAIDZ_USED
	.align		4
.L_632:
        /*041c*/ 	.byte	0x01, 0x04
	.zero		2


	//----- nvinfo : EIATTR_MAX_THREADS
	.align		4
        /*0420*/ 	.byte	0x04, 0x05
        /*0422*/ 	.short	(.L_634 - .L_633)
.L_633:
        /*0424*/ 	.word	0x00000100
        /*0428*/ 	.word	0x00000001
        /*042c*/ 	.word	0x00000001


	//----- nvinfo : EIATTR_CRS_STACK_SIZE
	.align		4
.L_634:
        /*0430*/ 	.byte	0x04, 0x1e
        /*0432*/ 	.short	(.L_636 - .L_635)
.L_635:
        /*0434*/ 	.word	0x00000000
.L_636:


//--------------------- .nv.info._ZN7cutlass13device_kernelIN5flash19enable_sm80_to_sm89INS1_16FlashAttnFwdSm80INS1_25CollectiveMainloopFwdSm80ILi8ELi1ELb0EN4cute5tupleIJNS5_1CILi128EEENS7_ILi64EEENS7_ILi256EEEEEELi256ENS_6half_tEfNS_4arch4Sm80ELb0ELb0ELb1ELb1ELb1ELb0ELb1ELb1EEENS1_21CollectiveEpilogueFwdINS6_IJS8_SA_S9_EEENS6_IJNS7_ILi1EEESI_SI_EEESC_SE_Li256ELb1ELb1ELb1ELb0EEENS1_36VarlenDynamicPersistentTileSchedulerILi128ELi64ELi256ELi256ELb1ELb1ELb0ELb0ELb1ELb1EEEEEEEEEvNT_6ParamsE --------------------------
	.section	.nv.info._ZN7cutlass13device_kernelIN5flash19enable_sm80_to_sm89INS1_16FlashAttnFwdSm80INS1_25CollectiveMainloopFwdSm80ILi8ELi1ELb0EN4cute5tupleIJNS5_1CILi128EEENS7_ILi64EEENS7_ILi256EEEEEELi256ENS_6half_tEfNS_4arch4Sm80ELb0ELb0ELb1ELb1ELb1ELb0ELb1ELb1EEENS1_21CollectiveEpilogueFwdINS6_IJS8_SA_S9_EEENS6_IJNS7_ILi1EEESI_SI_EEESC_SE_Li256ELb1ELb1ELb1ELb0EEENS1_36VarlenDynamicPersistentTileSchedulerILi128ELi64ELi256ELi256ELb1ELb1ELb0ELb0ELb1ELb1EEEEEEEEEvNT_6ParamsE,"",@"SHT_CUDA_INFO"
	.sectionflags	@""
	.align	4


	//----- nvinfo : EIATTR_CUDA_API_VERSION
	.align		4
        /*0000*/ 	.byte	0x04, 0x37
        /*0002*/ 	.short	(.L_638 - .L_637)
.L_637:
        /*0004*/ 	.word	0x00000082


	//----- nvinfo : EIATTR_SW2861232_WAR
	.align		4
.L_638:
        /*0008*/ 	.byte	0x01, 0x35
	.zero		2


	//----- nvinfo : EIATTR_PARAM_CBANK
	.align		4
        /*000c*/ 	.byte	0x04, 0x0a
        /*000e*/ 	.short	(.L_640 - .L_639)
	.align		4
.L_639:
        /*0010*/ 	.word	index@(.nv.constant0._ZN7cutlass13device_kernelIN5flash19enable_sm80_to_sm89INS1_16FlashAttnFwdSm80INS1_25CollectiveMainloopFwdSm80ILi8ELi1ELb0EN4cute5tupleIJNS5_1CILi128EEENS7_ILi64EEENS7_ILi256EEEEEELi256ENS_6half_tEfNS_4arch4Sm80ELb0ELb0ELb1ELb1ELb1ELb0ELb1ELb1EEENS1_21CollectiveEpilogueFwdINS6_IJS8_SA_S9_EEENS6_IJNS7_ILi1EEESI_SI_EEESC_SE_Li256ELb1ELb1ELb1ELb0EEENS1_36VarlenDynamicPersistentTileSchedulerILi128ELi64ELi256ELi256ELb1ELb1ELb0ELb0ELb1ELb1EEEEEEEEEvNT_6ParamsE)
        /*0014*/ 	.short	0x0160
        /*0016*/ 	.short	0x0438


	//----- nvinfo : EIATTR_CBANK_PARAM_SIZE
	.align		4
.L_640:
        /*0018*/ 	.byte	0x03, 0x19
        /*001a*/ 	.short	0x0438


	//----- nvinfo : EIATTR_KPARAM_INFO
	.align		4
        /*001c*/ 	.byte	0x04, 0x17
        /*001e*/ 	.short	(.L_642 - .L_641)
.L_641:
        /*0020*/ 	.word	0x00000000
        /*0024*/ 	.short	0x0000
        /*0026*/ 	.short	0x0000
        /*0028*/ 	.byte	0x00, 0xf0, 0xe1, 0x10


	//----- nvinfo : EIATTR_MAXREG_COUNT
	.align		4
.L_642:
        /*002c*/ 	.byte	0x03, 0x1b
        /*002e*/ 	.short	0x00ff


	//----- nvinfo : EIATTR_NUM_BARRIERS
	.align		4
        /*0030*/ 	.byte	0x02, 0x4c
        /*0032*/ 	.byte	0x06
	.zero		1


	//----- nvinfo : EIATTR_ANNOTATIONS
	.align		4
        /*0034*/ 	.byte	0x04, 0x55
        /*0036*/ 	.short	(.L_644 - .L_643)


	//   ....[0]....
.L_643:
        /* <DEDUP_REMOVED lines=141> */


	//----- nvinfo : EIATTR_MERCURY_ISA_VERSION
	.align		4
.L_644:
        /*08f0*/ 	.byte	0x03, 0x5f
        /*08f2*/ 	.short	0x0000


	//----- nvinfo : EIATTR_INT_WARP_WIDE_INSTR_OFFSETS
	.align		4
        /*08f4*/ 	.byte	0x04, 0x31
        /*08f6*/ 	.short	(.L_646 - .L_645)


	//   ....[0]....
.L_645:
        /*08f8*/ 	.word	0x0000b150


	//   ....[1]....
        /*08fc*/ 	.word	0x0000b1d0


	//----- nvinfo : EIATTR_COOP_GROUP_MASK_REGIDS
	.align		4
.L_646:
        /*0900*/ 	.byte	0x04, 0x29
        /*0902*/ 	.short	(.L_648 - .L_647)


	//   ....[0]....
.L_647:
        /*0904*/ 	.word	0xffffffff


	//   ....[1]....
        /*0908*/ 	.word	0xffffffff


	//   ....[2]....
        /*090c*/ 	.word	0xffffffff


	//   ....[3]....
        /*0910*/ 	.word	0xffffffff


	//   ....[4]....
        /*0914*/ 	.word	0xffffffff


	//   ....[5]....
        /*0918*/ 	.word	0xffffffff


	//   ....[6]....
        /*091c*/ 	.word	0xffffffff


	//   ....[7]....
        /*0920*/ 	.word	0xffffffff


	//   ....[8]....
        /*0924*/ 	.word	0xffffffff


	//   ....[9]....
        /*0928*/ 	.word	0xffffffff


	//   ....[10]....
        /*092c*/ 	.word	0xffffffff


	//   ....[11]....
        /*0930*/ 	.word	0xffffffff


	//   ....[12]....
        /*0934*/ 	.word	0xffffffff


	//   ....[13]....
        /*0938*/ 	.word	0xffffffff


	//   ....[14]....
        /*093c*/ 	.word	0xffffffff


	//   ....[15]....
        /*0940*/ 	.word	0xffffffff


	//   ....[16]....
        /*0944*/ 	.word	0xffffffff


	//   ....[17]....
        /*0948*/ 	.word	0xffffffff


	//   ....[18]....
        /*094c*/ 	.word	0xffffffff


	//   ....[19]....
        /*0950*/ 	.word	0xffffffff


	//   ....[20]....
        /*0954*/ 	.word	0xffffffff


	//   ....[21]....
        /*0958*/ 	.word	0xffffffff


	//   ....[22]....
        /*095c*/ 	.word	0xffffffff


	//   ....[23]....
        /*0960*/ 	.word	0xffffffff


	//   ....[24]....
        /*0964*/ 	.word	0xffffffff


	//   ....[25]....
        /*0968*/ 	.word	0xffffffff


	//   ....[26]....
        /*096c*/ 	.word	0xffffffff


	//   ....[27]....
        /*0970*/ 	.word	0xffffffff


	//   ....[28]....
        /*0974*/ 	.word	0xffffffff


	//   ....[29]....
        /*0978*/ 	.word	0xffffffff


	//   ....[30]....
        /*097c*/ 	.word	0xffffffff


	//   ....[31]....
        /*0980*/ 	.word	0xffffffff


	//   ....[32]....
        /*0984*/ 	.word	0xffffffff


	//   ....[33]....
        /*0988*/ 	.word	0xffffffff


	//   ....[34]....
        /*098c*/ 	.word	0xffffffff


	//   ....[35]....
        /*0990*/ 	.word	0xffffffff


	//   ....[36]....
        /*0994*/ 	.word	0xffffffff


	//   ....[37]....
        /*0998*/ 	.word	0xffffffff


	//   ....[38]....
        /*099c*/ 	.word	0xffffffff


	//   ....[39]....
        /*09a0*/ 	.word	0xffffffff


	//   ....[40]....
        /*09a4*/ 	.word	0xffffffff


	//   ....[41]....
        /*09a8*/ 	.word	0xffffffff


	//   ....[42]....
        /*09ac*/ 	.word	0xffffffff


	//   ....[43]....
        /*09b0*/ 	.word	0xffffffff


	//   ....[44]....
        /*09b4*/ 	.word	0xffffffff


	//   ....[45]....
        /*09b8*/ 	.word	0xffffffff


	//   ....[46]....
        /*09bc*/ 	.word	0xffffffff


	//   ....[47]....
        /*09c0*/ 	.word	0xffffffff


	//   ....[48]....
        /*09c4*/ 	.word	0xffffffff


	//   ....[49]....
        /*09c8*/ 	.word	0xffffffff


	//   ....[50]....
        /*09cc*/ 	.word	0xffffffff


	//   ....[51]....
        /*09d0*/ 	.word	0xffffffff


	//   ....[52]....
        /*09d4*/ 	.word	0xffffffff


	//   ....[53]....
        /*09d8*/ 	.word	0xffffffff


	//   ....[54]....
        /*09dc*/ 	.word	0xffffffff


	//   ....[55]....
        /*09e0*/ 	.word	0xffffffff


	//   ....[56]....
        /*09e4*/ 	.word	0xffffffff


	//   ....[57]....
        /*09e8*/ 	.word	0xffffffff


	//   ....[58]....
        /*09ec*/ 	.word	0xffffffff


	//   ....[59]....
        /*09f0*/ 	.word	0xffffffff


	//   ....[60]....
        /*09f4*/ 	.word	0xffffffff


	//   ....[61]....
        /*09f8*/ 	.word	0xffffffff


	//   ....[62]....
        /*09fc*/ 	.word	0xffffffff


	//   ....[63]....
        /*0a00*/ 	.word	0xffffffff


	//   ....[64]....
        /*0a04*/ 	.word	0xffffffff


	//   ....[65]....
        /*0a08*/ 	.word	0xffffffff


	//   ....[66]....
        /*0a0c*/ 	.word	0xffffffff


	//   ....[67]....
        /*0a10*/ 	.word	0xffffffff


	//   ....[68]....
        /*0a14*/ 	.word	0xffffffff


	//   ....[69]....
        /*0a18*/ 	.word	0xffffffff


	//   ....[70]....
        /*0a1c*/ 	.word	0xffffffff


	//   ....[71]....
        /*0a20*/ 	.word	0xffffffff


	//   ....[72]....
        /*0a24*/ 	.word	0xffffffff


	//   ....[73]....
        /*0a28*/ 	.word	0xffffffff


	//   ....[74]....
        /*0a2c*/ 	.word	0xffffffff


	//   ....[75]....
        /*0a30*/ 	.word	0xffffffff


	//   ....[76]....
        /*0a34*/ 	.word	0xffffffff


	//   ....[77]....
        /*0a38*/ 	.word	0xffffffff


	//   ....[78]....
        /*0a3c*/ 	.word	0xffffffff


	//   ....[79]....
        /*0a40*/ 	.word	0xffffffff


	//   ....[80]....
        /*0a44*/ 	.word	0xffffffff


	//   ....[81]....
        /*0a48*/ 	.word	0xffffffff


	//   ....[82]....
        /*0a4c*/ 	.word	0xffffffff


	//   ....[83]....
        /*0a50*/ 	.word	0xffffffff


	//   ....[84]....
        /*0a54*/ 	.word	0xffffffff


	//   ....[85]....
        /*0a58*/ 	.word	0xffffffff


	//   ....[86]....
        /*0a5c*/ 	.word	0xffffffff


	//   ....[87]....
        /*0a60*/ 	.word	0xffffffff


	//   ....[88]....
        /*0a64*/ 	.word	0xffffffff


	//   ....[89]....
        /*0a68*/ 	.word	0xffffffff


	//   ....[90]....
        /*0a6c*/ 	.word	0xffffffff


	//   ....[91]....
        /*0a70*/ 	.word	0xffffffff


	//   ....[92]....
        /*0a74*/ 	.word	0xffffffff


	//   ....[93]....
        /*0a78*/ 	.word	0xffffffff


	//   ....[94]....
        /*0a7c*/ 	.word	0xffffffff


	//   ....[95]....
        /*0a80*/ 	.word	0xffffffff


	//   ....[96]....
        /*0a84*/ 	.word	0xffffffff


	//   ....[97]....
        /*0a88*/ 	.word	0xffffffff


	//   ....[98]....
        /*0a8c*/ 	.word	0xffffffff


	//   ....[99]....
        /*0a90*/ 	.word	0xffffffff


	//   ....[100]....
        /*0a94*/ 	.word	0xffffffff


	//   ....[101]....
        /*0a98*/ 	.word	0xffffffff


	//   ....[102]....
        /*0a9c*/ 	.word	0xffffffff


	//   ....[103]....
        /*0aa0*/ 	.word	0xffffffff


	//   ....[104]....
        /*0aa4*/ 	.word	0xffffffff


	//   ....[105]....
        /*0aa8*/ 	.word	0xffffffff


	//   ....[106]....
        /*0aac*/ 	.word	0xffffffff


	//   ....[107]....
        /*0ab0*/ 	.word	0xffffffff


	//   ....[108]....
        /*0ab4*/ 	.word	0xffffffff


	//   ....[109]....
        /*0ab8*/ 	.word	0xffffffff


	//   ....[110]....
        /*0abc*/ 	.word	0xffffffff


	//   ....[111]....
        /*0ac0*/ 	.word	0xffffffff


	//   ....[112]....
        /*0ac4*/ 	.word	0xffffffff


	//   ....[113]....
        /*0ac8*/ 	.word	0xffffffff


	//   ....[114]....
        /*0acc*/ 	.word	0xffffffff


	//   ....[115]....
        /*0ad0*/ 	.word	0xffffffff


	//   ....[116]....
        /*0ad4*/ 	.word	0xffffffff


	//   ....[117]....
        /*0ad8*/ 	.word	0xffffffff


	//   ....[118]....
        /*0adc*/ 	.word	0xffffffff


	//   ....[119]....
        /*0ae0*/ 	.word	0xffffffff


	//   ....[120]....
        /*0ae4*/ 	.word	0xffffffff


	//   ....[121]....
        /*0ae8*/ 	.word	0xffffffff


	//   ....[122]....
        /*0aec*/ 	.word	0xffffffff


	//   ....[123]....
        /*0af0*/ 	.word	0xffffffff


	//   ....[124]....
        /*0af4*/ 	.word	0xffffffff


	//   ....[125]....
        /*0af8*/ 	.word	0xffffffff


	//   ....[126]....
        /*0afc*/ 	.word	0xffffffff


	//   ....[127]....
        /*0b00*/ 	.word	0xffffffff


	//   ....[128]....
        /*0b04*/ 	.word	0xffffffff


	//   ....[129]....
        /*0b08*/ 	.word	0xffffffff


	//   ....[130]....
        /*0b0c*/ 	.word	0xffffffff


	//   ....[131]....
        /*0b10*/ 	.word	0xffffffff


	//   ....[132]....
        /*0b14*/ 	.word	0xffffffff


	//   ....[133]....
        /*0b18*/ 	.word	0xffffffff


	//   ....[134]....
        /*0b1c*/ 	.word	0xffffffff


	//   ....[135]....
        /*0b20*/ 	.word	0xffffffff


	//   ....[136]....
        /*0b24*/ 	.word	0xffffffff


	//   ....[137]....
        /*0b28*/ 	.word	0xffffffff


	//   ....[138]....
        /*0b2c*/ 	.word	0xffffffff


	//   ....[139]....
        /*0b30*/ 	.word	0xffffffff


	//   ....[140]....
        /*0b34*/ 	.word	0xffffffff


	//   ....[141]....
        /*0b38*/ 	.word	0xffffffff


	//   ....[142]....
        /*0b3c*/ 	.word	0xffffffff


	//   ....[143]....
        /*0b40*/ 	.word	0xffffffff


	//   ....[144]....
        /*0b44*/ 	.word	0xffffffff


	//   ....[145]....
        /*0b48*/ 	.word	0xffffffff


	//   ....[146]....
        /*0b4c*/ 	.word	0xffffffff


	//   ....[147]....
        /*0b50*/ 	.word	0xffffffff


	//   ....[148]....
        /*0b54*/ 	.word	0xffffffff


	//   ....[149]....
        /*0b58*/ 	.word	0xffffffff


	//   ....[150]....
        /*0b5c*/ 	.word	0xffffffff


	//   ....[151]....
        /*0b60*/ 	.word	0xffffffff


	//   ....[152]....
        /*0b64*/ 	.word	0xffffffff


	//   ....[153]....
        /*0b68*/ 	.word	0xffffffff


	//   ....[154]....
        /*0b6c*/ 	.word	0xffffffff


	//   ....[155]....
        /*0b70*/ 	.word	0xffffffff


	//   ....[156]....
        /*0b74*/ 	.word	0xffffffff


	//   ....[157]....
        /*0b78*/ 	.word	0xffffffff


	//   ....[158]....
        /*0b7c*/ 	.word	0xffffffff


	//   ....[159]....
        /*0b80*/ 	.word	0xffffffff


	//   ....[160]....
        /*0b84*/ 	.word	0xffffffff


	//   ....[161]....
        /*0b88*/ 	.word	0xffffffff


	//   ....[162]....
        /*0b8c*/ 	.word	0xffffffff


	//   ....[163]....
        /*0b90*/ 	.word	0xffffffff


	//   ....[164]....
        /*0b94*/ 	.word	0xffffffff


	//   ....[165]....
        /*0b98*/ 	.word	0xffffffff


	//   ....[166]....
        /*0b9c*/ 	.word	0xffffffff


	//   ....[167]....
        /*0ba0*/ 	.word	0xffffffff


	//   ....[168]....
        /*0ba4*/ 	.word	0xffffffff


	//   ....[169]....
        /*0ba8*/ 	.word	0xffffffff


	//   ....[170]....
        /*0bac*/ 	.word	0xffffffff


	//   ....[171]....
        /*0bb0*/ 	.word	0xffffffff


	//   ....[172]....
        /*0bb4*/ 	.word	0xffffffff


	//   ....[173]....
        /*0bb8*/ 	.word	0xffffffff


	//   ....[174]....
        /*0bbc*/ 	.word	0xffffffff


	//   ....[175]....
        /*0bc0*/ 	.word	0xffffffff


	//----- nvinfo : EIATTR_COOP_GROUP_INSTR_OFFSETS
	.align		4
.L_648:
        /*0bc4*/ 	.byte	0x04, 0x28
        /*0bc6*/ 	.short	(.L_650 - .L_649)


	//   ....[0]....
.L_649:
        /*0bc8*/ 	.word	0x00000050


	//   ....[1]....
        /*0bcc*/ 	.word	0x00000200


	//   ....[2]....
        /*0bd0*/ 	.word	0x00000230


	//   ....[3]....
        /*0bd4*/ 	.word	0x00000260


	//   ....[4]....
        /*0bd8*/ 	.word	0x00000290


	//   ....[5]....
        /*0bdc*/ 	.word	0x000002c0


	//   ....[6]....
        /*0be0*/ 	.word	0x000002f0


	//   ....[7]....
        /*0be4*/ 	.word	0x00000460


	//   ....[8]....
        /*0be8*/ 	.word	0x000004a0


	//   ....[9]....
        /*0bec*/ 	.word	0x000004d0


	//   ....[10]....
        /*0bf0*/ 	.word	0x00000500


	//   ....[11]....
        /*0bf4*/ 	.word	0x00000530


	//   ....[12]....
        /*0bf8*/ 	.word	0x00000560


	//   ....[13]....
        /*0bfc*/ 	.word	0x000005f0


	//   ....[14]....
        /*0c00*/ 	.word	0x00000620


	//   ....[15]....
        /*0c04*/ 	.word	0x00000640


	//   ....[16]....
        /*0c08*/ 	.word	0x000006a0


	//   ....[17]....
        /*0c0c*/ 	.word	0x00002960


	//   ....[18]....
        /*0c10*/ 	.word	0x00002980


	//   ....[19]....
        /*0c14*/ 	.word	0x00002b50


	//   ....[20]....
        /*0c18*/ 	.word	0x00002b60


	//   ....[21]....
        /*0c1c*/ 	.word	0x00002d10


	//   ....[22]....
        /*0c20*/ 	.word	0x00002d30


	//   ....[23]....
        /*0c24*/ 	.word	0x00002ee0


	//   ....[24]....
        /*0c28*/ 	.word	0x00002ef0


	//   ....[25]....
        /*0c2c*/ 	.word	0x000034a0


	//   ....[26]....
        /*0c30*/ 	.word	0x000034d0


	//   ....[27]....
        /*0c34*/ 	.word	0x000034f0


	//   ....[28]....
        /*0c38*/ 	.word	0x00003500


	//   ....[29]....
        /*0c3c*/ 	.word	0x00003700


	//   ....[30]....
        /*0c40*/ 	.word	0x00003720


	//   ....[31]....
        /*0c44*/ 	.word	0x00003870


	//   ....[32]....
        /*0c48*/ 	.word	0x000039f0


	//   ....[33]....
        /*0c4c*/ 	.word	0x00004e10


	//   ....[34]....
        /*0c50*/ 	.word	0x00004e30


	//   ....[35]....
        /*0c54*/ 	.word	0x00004f00


	//   ....[36]....
        /*0c58*/ 	.word	0x00004f60


	//   ....[37]....
        /*0c5c*/ 	.word	0x00005670


	//   ....[38]....
        /*0c60*/ 	.word	0x00005680


	//   ....[39]....
        /*0c64*/ 	.word	0x000056b0


	//   ....[40]....
        /*0c68*/ 	.word	0x000056c0


	//   ....[41]....
        /*0c6c*/ 	.word	0x00006fa0


	//   ....[42]....
        /*0c70*/ 	.word	0x00006fb0


	//   ....[43]....
        /*0c74*/ 	.word	0x00006ff0


	//   ....[44]....
        /*0c78*/ 	.word	0x00007000


	//   ....[45]....
        /*0c7c*/ 	.word	0x000085d0


	//   ....[46]....
        /*0c80*/ 	.word	0x000085f0


	//   ....[47]....
        /*0c84*/ 	.word	0x00008700


	//   ....[48]....
        /*0c88*/ 	.word	0x00008720


	//   ....[49]....
        /*0c8c*/ 	.word	0x00008a90


	//   ....[50]....
        /*0c90*/ 	.word	0x00008ab0


	//   ....[51]....
        /*0c94*/ 	.word	0x00008ad0


	//   ....[52]....
        /*0c98*/ 	.word	0x00008af0


	//   ....[53]....
        /*0c9c*/ 	.word	0x0000a730


	//   ....[54]....
        /*0ca0*/ 	.word	0x0000a760


	//   ....[55]....
        /*0ca4*/ 	.word	0x0000a780


	//   ....[56]....
        /*0ca8*/ 	.word	0x0000a790


	//   ....[57]....
        /*0cac*/ 	.word	0x0000c030


	//   ....[58]....
        /*0cb0*/ 	.word	0x0000c040


	//   ....[59]....
        /*0cb4*/ 	.word	0x0000c060


	//   ....[60]....
        /*0cb8*/ 	.word	0x0000c080


	//   ....[61]....
        /*0cbc*/ 	.word	0x0000c430


	//   ....[62]....
        /*0cc0*/ 	.word	0x0000c450


	//   ....[63]....
        /*0cc4*/ 	.word	0x0000c610


	//   ....[64]....
        /*0cc8*/ 	.word	0x0000c620


	//   ....[65]....
        /*0ccc*/ 	.word	0x0000c7d0


	//   ....[66]....
        /*0cd0*/ 	.word	0x0000c7f0


	//   ....[67]....
        /*0cd4*/ 	.word	0x0000c9a0


	//   ....[68]....
        /*0cd8*/ 	.word	0x0000c9b0


	//   ....[69]....
        /*0cdc*/ 	.word	0x0000cd50


	//   ....[70]....
        /*0ce0*/ 	.word	0x0000cd70


	//   ....[71]....
        /*0ce4*/ 	.word	0x0000d9c0


	//   ....[72]....
        /*0ce8*/ 	.word	0x0000d9d0


	//   ....[73]....
        /*0cec*/ 	.word	0x0000ee70


	//   ....[74]....
        /*0cf0*/ 	.word	0x0000ee90


	//   ....[75]....
        /*0cf4*/ 	.word	0x0000f060


	//   ....[76]....
        /*0cf8*/ 	.word	0x0000f070


	//   ....[77]....
        /*0cfc*/ 	.word	0x0000f220


	//   ....[78]....
        /*0d00*/ 	.word	0x0000f240


	//   ....[79]....
        /*0d04*/ 	.word	0x0000f3f0


	//   ....[80]....
        /*0d08*/ 	.word	0x0000f400


	//   ....[81]....
        /*0d0c*/ 	.word	0x0000f670


	//   ....[82]....
        /*0d10*/ 	.word	0x0000f690


	//   ....[83]....
        /*0d14*/ 	.word	0x0000f7c0


	//   ....[84]....
        /*0d18*/ 	.word	0x0000f800


	//   ....[85]....
        /*0d1c*/ 	.word	0x0000f830


	//   ....[86]....
        /*0d20*/ 	.word	0x0000f860


	//   ....[87]....
        /*0d24*/ 	.word	0x0000f890


	//   ....[88]....
        /*0d28*/ 	.word	0x0000f8c0


	//   ....[89]....
        /*0d2c*/ 	.word	0x0000fa20


	//   ....[90]....
        /*0d30*/ 	.word	0x0000fa60


	//   ....[91]....
        /*0d34*/ 	.word	0x0000fa90


	//   ....[92]....
        /*0d38*/ 	.word	0x0000fac0


	//   ....[93]....
        /*0d3c*/ 	.word	0x0000faf0


	//   ....[94]....
        /*0d40*/ 	.word	0x0000fb20


	//   ....[95]....
        /*0d44*/ 	.word	0x0000fbb0


	//   ....[96]....
        /*0d48*/ 	.word	0x0000fbe0


	//   ....[97]....
        /*0d4c*/ 	.word	0x0000fbf0


	//   ....[98]....
        /*0d50*/ 	.word	0x0000fc50


	//   ....[99]....
        /*0d54*/ 	.word	0x00010230


	//   ....[100]....
        /*0d58*/ 	.word	0x00010290


	//   ....[101]....
        /*0d5c*/ 	.word	0x000102e0


	//   ....[102]....
        /*0d60*/ 	.word	0x00010330


	//   ....[103]....
        /*0d64*/ 	.word	0x00010380


	//   ....[104]....
        /*0d68*/ 	.word	0x000103f0


	//   ....[105]....
        /*0d6c*/ 	.word	0x00010440


	//   ....[106]....
        /*0d70*/ 	.word	0x000104a0


	//   ....[107]....
        /*0d74*/ 	.word	0x00010510


	//   ....[108]....
        /*0d78*/ 	.word	0x00010570


	//   ....[109]....
        /*0d7c*/ 	.word	0x000105e0


	//   ....[110]....
        /*0d80*/ 	.word	0x00010650


	//   ....[111]....
        /*0d84*/ 	.word	0x000106c0


	//   ....[112]....
        /*0d88*/ 	.word	0x00010720


	//   ....[113]....
        /*0d8c*/ 	.word	0x00010790


	//   ....[114]....
        /*0d90*/ 	.word	0x00010800


	//   ....[115]....
        /*0d94*/ 	.word	0x00010870


	//   ....[116]....
        /*0d98*/ 	.word	0x000108d0


	//   ....[117]....
        /*0d9c*/ 	.word	0x00010940


	//   ....[118]....
        /*0da0*/ 	.word	0x000109b0


	//   ....[119]....
        /*0da4*/ 	.word	0x00010b50


	//   ....[120]....
        /*0da8*/ 	.word	0x00010bb0


	//   ....[121]....
        /*0dac*/ 	.word	0x00010c00


	//   ....[122]....
        /*0db0*/ 	.word	0x00010c40


	//   ....[123]....
        /*0db4*/ 	.word	0x00010c90


	//   ....[124]....
        /*0db8*/ 	.word	0x00010ce0


	//   ....[125]....
        /*0dbc*/ 	.word	0x00010d50


	//   ....[126]....
        /*0dc0*/ 	.word	0x00010dc0


	//   ....[127]....
        /*0dc4*/ 	.word	0x00010e30


	//   ....[128]....
        /*0dc8*/ 	.word	0x00010fb0


	//   ....[129]....
        /*0dcc*/ 	.word	0x00011010


	//   ....[130]....
        /*0dd0*/ 	.word	0x00011060


	//   ....[131]....
        /*0dd4*/ 	.word	0x000110a0


	//   ....[132]....
        /*0dd8*/ 	.word	0x000110f0


	//   ....[133]....
        /*0ddc*/ 	.word	0x00011130


	//   ....[134]....
        /*0de0*/ 	.word	0x00011180


	//   ....[135]....
        /*0de4*/ 	.word	0x000111d0


	//   ....[136]....
        /*0de8*/ 	.word	0x00011220


	//   ....[137]....
        /*0dec*/ 	.word	0x00011260


	//   ....[138]....
        /*0df0*/ 	.word	0x000112d0


	//   ....[139]....
        /*0df4*/ 	.word	0x00011340


	//   ....[140]....
        /*0df8*/ 	.word	0x000113b0


	//   ....[141]....
        /*0dfc*/ 	.word	0x00011410


	//   ....[142]....
        /*0e00*/ 	.word	0x00011480


	//   ....[143]....
        /*0e04*/ 	.word	0x000114f0


	//   ....[144]....
        /*0e08*/ 	.word	0x00011560


	//   ....[145]....
        /*0e0c*/ 	.word	0x000115c0


	//   ....[146]....
        /*0e10*/ 	.word	0x00011630


	//   ....[147]....
        /*0e14*/ 	.word	0x000116a0


	//   ....[148]....
        /*0e18*/ 	.word	0x00011710


	//   ....[149]....
        /*0e1c*/ 	.word	0x00011770


	//   ....[150]....
        /*0e20*/ 	.word	0x000117e0


	//   ....[151]....
        /*0e24*/ 	.word	0x00011850


	//   ....[152]....
        /*0e28*/ 	.word	0x000118c0


	//   ....[153]....
        /*0e2c*/ 	.word	0x00011920


	//   ....[154]....
        /*0e30*/ 	.word	0x00011990


	//   ....[155]....
        /*0e34*/ 	.word	0x00011a00


	//   ....[156]....
        /*0e38*/ 	.word	0x00011a70


	//   ....[157]....
        /*0e3c*/ 	.word	0x00011ad0


	//   ....[158]....
        /*0e40*/ 	.word	0x00011b40


	//   ....[159]....
        /*0e44*/ 	.word	0x00011bb0


	//   ....[160]....
        /*0e48*/ 	.word	0x00011c00


	//   ....[161]....
        /*0e4c*/ 	.word	0x00011c40


	//   ....[162]....
        /*0e50*/ 	.word	0x00011c90


	//   ....[163]....
        /*0e54*/ 	.word	0x00011ce0


	//   ....[164]....
        /*0e58*/ 	.word	0x00011d30


	//   ....[165]....
        /*0e5c*/ 	.word	0x00011da0


	//   ....[166]....
        /*0e60*/ 	.word	0x00011df0


	//   ....[167]....
        /*0e64*/ 	.word	0x00011e40


	//   ....[168]....
        /*0e68*/ 	.word	0x00011e90


	//   ....[169]....
        /*0e6c*/ 	.word	0x00011ee0


	//   ....[170]....
        /*0e70*/ 	.word	0x00011f30


	//   ....[171]....
        /*0e74*/ 	.word	0x00011fa0


	//   ....[172]....
        /*0e78*/ 	.word	0x00011ff0


	//   ....[173]....
        /*0e7c*/ 	.word	0x00012050


	//   ....[174]....
        /*0e80*/ 	.word	0x000120b0


	//   ....[175]....
        /*0e84*/ 	.word	0x00012120


	//----- nvinfo : EIATTR_EXIT_INSTR_OFFSETS
	.align		4
.L_650:
        /*0e88*/ 	.byte	0x04, 0x1c
        /*0e8a*/ 	.short	(.L_652 - .L_651)


	//   ....[0]....
.L_651:
        /*0e8c*/ 	.word	0x00000c10


	//   ....[1]....
        /*0e90*/ 	.word	0x000101f0


	//----- nvinfo : EIATTR_MAX_THREADS
	.align		4
.L_652:
        /*0e94*/ 	.byte	0x04, 0x05
        /*0e96*/ 	.short	(.L_654 - .L_653)
.L_653:
        /*0e98*/ 	.word	0x00000100
        /*0e9c*/ 	.word	0x00000001
        /*0ea0*/ 	.word	0x00000001


	//----- nvinfo : EIATTR_CRS_STACK_SIZE
	.align		4
.L_654:
        /*0ea4*/ 	.byte	0x04, 0x1e
        /*0ea6*/ 	.short	(.L_656 - .L_655)
.L_655:
        /*0ea8*/ 	.word	0x00000000
.L_656:


//--------------------- .nv.info._ZN7cutlass13device_kernelIN5flash19enable_sm80_to_sm89INS1_16FlashAttnFwdSm80INS1_25CollectiveMainloopFwdSm80ILi8ELi1ELb0EN4cute5tupleIJNS5_1CILi128EEENS7_ILi48EEENS7_ILi256EEEEEELi256ENS_6half_tEfNS_4arch4Sm80ELb0ELb0ELb1ELb1ELb1ELb1ELb1ELb1EEENS1_21CollectiveEpilogueFwdINS6_IJS8_SA_S9_EEENS6_IJNS7_ILi1EEESI_SI_EEESC_SE_Li256ELb1ELb1ELb1ELb0EEENS1_36VarlenDynamicPersistentTileSchedulerILi128ELi48ELi256ELi256ELb1ELb1ELb0ELb0ELb1ELb1EEEEEEEEEvNT_6ParamsE --------------------------
	.section	.nv.info._ZN7cutlass13device_kernelIN5flash19enable_sm80_to_sm89INS1_16FlashAttnFwdSm80INS1_25CollectiveMainloopFwdSm80ILi8ELi1ELb0EN4cute5tupleIJNS5_1CILi128EEENS7_ILi48EEENS7_ILi256EEEEEELi256ENS_6half_tEfNS_4arch4Sm80ELb0ELb0ELb1ELb1ELb1ELb1ELb1ELb1EEENS1_21CollectiveEpilogueFwdINS6_IJS8_SA_S9_EEENS6_IJNS7_ILi1EEESI_SI_EEESC_SE_Li256ELb1ELb1ELb1ELb0EEENS1_36VarlenDynamicPersistentTileSchedulerILi128ELi48ELi256ELi256ELb1ELb1ELb0ELb0ELb1ELb1EEEEEEEEEvNT_6ParamsE,"",@"SHT_CUDA_INFO"
	.sectionflags	@""
	.align	4


	//----- nvinfo : EIATTR_CUDA_API_VERSION
	.align		4
        /*0000*/ 	.byte	0x04, 0x37
        /*0002*/ 	.short	(.L_658 - .L_657)
.L_657:
        /*0004*/ 	.word	0x00000082


	//----- nvinfo : EIATTR_SW2861232_WAR
	.align		4
.L_658:
        /*0008*/ 	.byte	0x01, 0x35
	.zero		2


	//----- nvinfo : EIATTR_PARAM_CBANK
	.align		4
        /*000c*/ 	.byte	0x04, 0x0a
        /*000e*/ 	.short	(.L_660 - .L_659)
	.align		4
.L_659:
        /*0010*/ 	.word	index@(.nv.constant0._ZN7cutlass13device_kernelIN5flash19enable_sm80_to_sm89INS1_16FlashAttnFwdSm80INS1_25CollectiveMainloopFwdSm80ILi8ELi1ELb0EN4cute5tupleIJNS5_1CILi128EEENS7_ILi48EEENS7_ILi256EEEEEELi256ENS_6half_tEfNS_4arch4Sm80ELb0ELb0ELb1ELb1ELb1ELb1ELb1ELb1EEENS1_21CollectiveEpilogueFwdINS6_IJS8_SA_S9_EEENS6_IJNS7_ILi1EEESI_SI_EEESC_SE_Li256ELb1ELb1ELb1ELb0EEENS1_36VarlenDynamicPersistentTileSchedulerILi128ELi48ELi256ELi256ELb1ELb1ELb0ELb0ELb1ELb1EEEEEEEEEvNT_6ParamsE)
        /*0014*/ 	.short	0x0160
        /*0016*/ 	.short	0x0438


	//----- nvinfo : EIATTR_CBANK_PARAM_SIZE
	.align		4
.L_660:
        /*0018*/ 	.byte	0x03, 0x19
        /*001a*/ 	.short	0x0438


	//----- nvinfo : EIATTR_KPARAM_INFO
	.align		4
        /*001c*/ 	.byte	0x04, 0x17
        /*001e*/ 	.short	(.L_662 - .L_661)
.L_661:
        /*0020*/ 	.word	0x00000000
        /*0024*/ 	.short	0x0000
        /*0026*/ 	.short	0x0000
        /*0028*/ 	.byte	0x00, 0xf0, 0xe1, 0x10


	//----- nvinfo : EIATTR_MAXREG_COUNT
	.align		4
.L_662:
        /*002c*/ 	.byte	0x03, 0x1b
        /*002e*/ 	.short	0x00ff


	//----- nvinfo : EIATTR_NUM_BARRIERS
	.align		4
        /*0030*/ 	.byte	0x02, 0x4c
        /*0032*/ 	.byte	0x06
	.zero		1


	//----- nvinfo : EIATTR_ANNOTATIONS
	.align		4
        /*0034*/ 	.byte	0x04, 0x55
        /*0036*/ 	.short	(.L_664 - .L_663)


	//   ....[0]....
.L_663:
        /* <DEDUP_REMOVED lines=159> */


	//----- nvinfo : EIATTR_MERCURY_ISA_VERSION
	.align		4
.L_664:
        /*0a18*/ 	.byte	0x03, 0x5f
        /*0a1a*/ 	.short	0x0000


	//----- nvinfo : EIATTR_INT_WARP_WIDE_INSTR_OFFSETS
	.align		4
        /*0a1c*/ 	.byte	0x04, 0x31
        /*0a1e*/ 	.short	(.L_666 - .L_665)


	//   ....[0]....
.L_665:
        /*0a20*/ 	.word	0x00017690


	//   ....[1]....
        /*0a24*/ 	.word	0x00017700


	//----- nvinfo : EIATTR_COOP_GROUP_MASK_REGIDS
	.align		4
.L_666:
        /*0a28*/ 	.byte	0x04, 0x29
        /*0a2a*/ 	.short	(.L_668 - .L_667)


	//   ....[0]....
.L_667:
        /*0a2c*/ 	.word	0xffffffff


	//   ....[1]....
        /*0a30*/ 	.word	0xffffffff


	//   ....[2]....
        /*0a34*/ 	.word	0xffffffff


	//   ....[3]....
        /*0a38*/ 	.word	0xffffffff


	//   ....[4]....
        /*0a3c*/ 	.word	0xffffffff


	//   ....[5]....
        /*0a40*/ 	.word	0xffffffff


	//   ....[6]....
        /*0a44*/ 	.word	0xffffffff


	//   ....[7]....
        /*0a48*/ 	.word	0xffffffff


	//   ....[8]....
        /*0a4c*/ 	.word	0xffffffff


	//   ....[9]....
        /*0a50*/ 	.word	0xffffffff


	//   ....[10]....
        /*0a54*/ 	.word	0xffffffff


	//   ....[11]....
        /*0a58*/ 	.word	0xffffffff


	//   ....[12]....
        /*0a5c*/ 	.word	0xffffffff


	//   ....[13]....
        /*0a60*/ 	.word	0xffffffff


	//   ....[14]....
        /*0a64*/ 	.word	0xffffffff


	//   ....[15]....
        /*0a68*/ 	.word	0xffffffff


	//   ....[16]....
        /*0a6c*/ 	.word	0xffffffff


	//   ....[17]....
        /*0a70*/ 	.word	0xffffffff


	//   ....[18]....
        /*0a74*/ 	.word	0xffffffff


	//   ....[19]....
        /*0a78*/ 	.word	0xffffffff


	//   ....[20]....
        /*0a7c*/ 	.word	0xffffffff


	//   ....[21]....
        /*0a80*/ 	.word	0xffffffff


	//   ....[22]....
        /*0a84*/ 	.word	0xffffffff


	//   ....[23]....
        /*0a88*/ 	.word	0xffffffff


	//   ....[24]....
        /*0a8c*/ 	.word	0xffffffff


	//   ....[25]....
        /*0a90*/ 	.word	0xffffffff


	//   ....[26]....
        /*0a94*/ 	.word	0xffffffff


	//   ....[27]....
        /*0a98*/ 	.word	0xffffffff


	//   ....[28]....
        /*0a9c*/ 	.word	0xffffffff


	//   ....[29]....
        /*0aa0*/ 	.word	0xffffffff


	//   ....[30]....
        /*0aa4*/ 	.word	0xffffffff


	//   ....[31]....
        /*0aa8*/ 	.word	0xffffffff


	//   ....[32]....
        /*0aac*/ 	.word	0xffffffff


	//   ....[33]....
        /*0ab0*/ 	.word	0xffffffff


	//   ....[34]....
        /*0ab4*/ 	.word	0xffffffff


	//   ....[35]....
        /*0ab8*/ 	.word	0xffffffff


	//   ....[36]....
        /*0abc*/ 	.word	0xffffffff


	//   ....[37]....
        /*0ac0*/ 	.word	0xffffffff


	//   ....[38]....
        /*0ac4*/ 	.word	0xffffffff


	//   ....[39]....
        /*0ac8*/ 	.word	0xffffffff


	//   ....[40]....
        /*0acc*/ 	.word	0xffffffff


	//   ....[41]....
        /*0ad0*/ 	.word	0xffffffff


	//   ....[42]....
        /*0ad4*/ 	.word	0xffffffff


	//   ....[43]....
        /*0ad8*/ 	.word	0xffffffff


	//   ....[44]....
        /*0adc*/ 	.word	0xffffffff


	//   ....[45]....
        /*0ae0*/ 	.word	0xffffffff


	//   ....[46]....
        /*0ae4*/ 	.word	0xffffffff


	//   ....[47]....
        /*0ae8*/ 	.word	0xffffffff


	//   ....[48]....
        /*0aec*/ 	.word	0xffffffff


	//   ....[49]....
        /*0af0*/ 	.word	0xffffffff


	//   ....[50]....
        /*0af4*/ 	.word	0xffffffff


	//   ....[51]....
        /*0af8*/ 	.word	0xffffffff


	//   ....[52]....
        /*0afc*/ 	.word	0xffffffff


	//   ....[53]....
        /*0b00*/ 	.word	0xffffffff


	//   ....[54]....
        /*0b04*/ 	.word	0xffffffff


	//   ....[55]....
        /*0b08*/ 	.word	0xffffffff


	//   ....[56]....
        /*0b0c*/ 	.word	0xffffffff


	//   ....[57]....
        /*0b10*/ 	.word	0xffffffff


	//   ....[58]....
        /*0b14*/ 	.word	0xffffffff


	//   ....[59]....
        /*0b18*/ 	.word	0xffffffff


	//   ....[60]....
        /*0b1c*/ 	.word	0xffffffff


	//   ....[61]....
        /*0b20*/ 	.word	0xffffffff


	//   ....[62]....
        /*0b24*/ 	.word	0xffffffff


	//   ....[63]....
        /*0b28*/ 	.word	0xffffffff


	//   ....[64]....
        /*0b2c*/ 	.word	0xffffffff


	//   ....[65]....
        /*0b30*/ 	.word	0xffffffff


	//   ....[66]....
        /*0b34*/ 	.word	0xffffffff


	//   ....[67]....
        /*0b38*/ 	.word	0xffffffff


	//   ....[68]....
        /*0b3c*/ 	.word	0xffffffff


	//   ....[69]....
        /*0b40*/ 	.word	0xffffffff


	//   ....[70]....
        /*0b44*/ 	.word	0xffffffff


	//   ....[71]....
        /*0b48*/ 	.word	0xffffffff


	//   ....[72]....
        /*0b4c*/ 	.word	0xffffffff


	//   ....[73]....
        /*0b50*/ 	.word	0xffffffff


	//   ....[74]....
        /*0b54*/ 	.word	0xffffffff


	//   ....[75]....
        /*0b58*/ 	.word	0xffffffff


	//   ....[76]....
        /*0b5c*/ 	.word	0xffffffff


	//   ....[77]....
        /*0b60*/ 	.word	0xffffffff


	//   ....[78]....
        /*0b64*/ 	.word	0xffffffff


	//   ....[79]....
        /*0b68*/ 	.word	0xffffffff


	//   ....[80]....
        /*0b6c*/ 	.word	0xffffffff


	//   ....[81]....
        /*0b70*/ 	.word	0xffffffff


	//   ....[82]....
        /*0b74*/ 	.word	0xffffffff


	//   ....[83]....
        /*0b78*/ 	.word	0xffffffff


	//   ....[84]....
        /*0b7c*/ 	.word	0xffffffff


	//   ....[85]....
        /*0b80*/ 	.word	0xffffffff


	//   ....[86]....
        /*0b84*/ 	.word	0xffffffff


	//   ....[87]....
        /*0b88*/ 	.word	0xffffffff


	//   ....[88]....
        /*0b8c*/ 	.word	0xffffffff


	//   ....[89]....
        /*0b90*/ 	.word	0xffffffff


	//   ....[90]....
        /*0b94*/ 	.word	0xffffffff


	//   ....[91]....
        /*0b98*/ 	.word	0xffffffff


	//   ....[92]....
        /*0b9c*/ 	.word	0xffffffff


	//   ....[93]....
        /*0ba0*/ 	.word	0xffffffff


	//   ....[94]....
        /*0ba4*/ 	.word	0xffffffff


	//   ....[95]....
        /*0ba8*/ 	.word	0xffffffff


	//   ....[96]....
        /*0bac*/ 	.word	0xffffffff


	//   ....[97]....
        /*0bb0*/ 	.word	0xffffffff


	//   ....[98]....
        /*0bb4*/ 	.word	0xffffffff


	//   ....[99]....
        /*0bb8*/ 	.word	0xffffffff


	//   ....[100]....
        /*0bbc*/ 	.word	0xffffffff


	//   ....[101]....
        /*0bc0*/ 	.word	0xffffffff


	//   ....[102]....
        /*0bc4*/ 	.word	0xffffffff


	//   ....[103]....
        /*0bc8*/ 	.word	0xffffffff


	//   ....[104]....
        /*0bcc*/ 	.word	0xffffffff


	//   ....[105]....
        /*0bd0*/ 	.word	0xffffffff


	//   ....[106]....
        /*0bd4*/ 	.word	0xffffffff


	//   ....[107]....
        /*0bd8*/ 	.word	0xffffffff


	//   ....[108]....
        /*0bdc*/ 	.word	0xffffffff


	//   ....[109]....
        /*0be0*/ 	.word	0xffffffff


	//   ....[110]....
        /*0be4*/ 	.word	0xffffffff


	//   ....[111]....
        /*0be8*/ 	.word	0xffffffff


	//   ....[112]....
        /*0bec*/ 	.word	0xffffffff


	//   ....[113]....
        /*0bf0*/ 	.word	0xffffffff


	//   ....[114]....
        /*0bf4*/ 	.word	0xffffffff


	//   ....[115]....
        /*0bf8*/ 	.word	0xffffffff


	//   ....[116]....
        /*0bfc*/ 	.word	0xffffffff


	//   ....[117]....
        /*0c00*/ 	.word	0xffffffff


	//   ....[118]....
        /*0c04*/ 	.word	0xffffffff


	//   ....[119]....
        /*0c08*/ 	.word	0xffffffff


	//   ....[120]....
        /*0c0c*/ 	.word	0xffffffff


	//   ....[121]....
        /*0c10*/ 	.word	0xffffffff


	//   ....[122]....
        /*0c14*/ 	.word	0xffffffff


	//   ....[123]....
        /*0c18*/ 	.word	0xffffffff


	//   ....[124]....
        /*0c1c*/ 	.word	0xffffffff


	//   ....[125]....
        /*0c20*/ 	.word	0xffffffff


	//   ....[126]....
        /*0c24*/ 	.word	0xffffffff


	//   ....[127]....
        /*0c28*/ 	.word	0xffffffff


	//   ....[128]....
        /*0c2c*/ 	.word	0xffffffff


	//   ....[129]....
        /*0c30*/ 	.word	0xffffffff


	//   ....[130]....
        /*0c34*/ 	.word	0xffffffff


	//   ....[131]....
        /*0c38*/ 	.word	0xffffffff


	//   ....[132]....
        /*0c3c*/ 	.word	0xffffffff


	//   ....[133]....
        /*0c40*/ 	.word	0xffffffff


	//   ....[134]....
        /*0c44*/ 	.word	0xffffffff


	//   ....[135]....
        /*0c48*/ 	.word	0xffffffff


	//   ....[136]....
        /*0c4c*/ 	.word	0xffffffff


	//   ....[137]....
        /*0c50*/ 	.word	0xffffffff


	//   ....[138]....
        /*0c54*/ 	.word	0xffffffff


	//   ....[139]....
        /*0c58*/ 	.word	0xffffffff


	//   ....[140]....
        /*0c5c*/ 	.word	0xffffffff


	//   ....[141]....
        /*0c60*/ 	.word	0xffffffff


	//   ....[142]....
        /*0c64*/ 	.word	0xffffffff


	//   ....[143]....
        /*0c68*/ 	.word	0xffffffff


	//   ....[144]....
        /*0c6c*/ 	.word	0xffffffff


	//   ....[145]....
        /*0c70*/ 	.word	0xffffffff


	//   ....[146]....
        /*0c74*/ 	.word	0xffffffff


	//   ....[147]....
        /*0c78*/ 	.word	0xffffffff


	//   ....[148]....
        /*0c7c*/ 	.word	0xffffffff


	//   ....[149]....
        /*0c80*/ 	.word	0xffffffff


	//   ....[150]....
        /*0c84*/ 	.word	0xffffffff


	//   ....[151]....
        /*0c88*/ 	.word	0xffffffff


	//   ....[152]....
        /*0c8c*/ 	.word	0xffffffff


	//   ....[153]....
        /*0c90*/ 	.word	0xffffffff


	//   ....[154]....
        /*0c94*/ 	.word	0xffffffff


	//   ....[155]....
        /*0c98*/ 	.word	0xffffffff


	//   ....[156]....
        /*0c9c*/ 	.word	0xffffffff


	//   ....[157]....
        /*0ca0*/ 	.word	0xffffffff


	//   ....[158]....
        /*0ca4*/ 	.word	0xffffffff


	//   ....[159]....
        /*0ca8*/ 	.word	0xffffffff


	//   ....[160]....
        /*0cac*/ 	.word	0xffffffff


	//   ....[161]....
        /*0cb0*/ 	.word	0xffffffff


	//   ....[162]....
        /*0cb4*/ 	.word	0xffffffff


	//   ....[163]....
        /*0cb8*/ 	.word	0xffffffff


	//   ....[164]....
        /*0cbc*/ 	.word	0xffffffff


	//   ....[165]....
        /*0cc0*/ 	.word	0xffffffff


	//   ....[166]....
        /*0cc4*/ 	.word	0xffffffff


	//   ....[167]....
        /*0cc8*/ 	.word	0xffffffff


	//   ....[168]....
        /*0ccc*/ 	.word	0xffffffff


	//   ....[169]....
        /*0cd0*/ 	.word	0xffffffff


	//   ....[170]....
        /*0cd4*/ 	.word	0xffffffff


	//   ....[171]....
        /*0cd8*/ 	.word	0xffffffff


	//   ....[172]....
        /*0cdc*/ 	.word	0xffffffff


	//   ....[173]....
        /*0ce0*/ 	.word	0xffffffff


	//   ....[174]....
        /*0ce4*/ 	.word	0xffffffff


	//   ....[175]....
        /*0ce8*/ 	.word	0xffffffff


	//   ....[176]....
        /*0cec*/ 	.word	0xffffffff


	//   ....[177]....
        /*0cf0*/ 	.word	0xffffffff


	//   ....[178]....
        /*0cf4*/ 	.word	0xffffffff


	//   ....[179]....
        /*0cf8*/ 	.word	0xffffffff


	//   ....[180]....
        /*0cfc*/ 	.word	0xffffffff


	//   ....[181]....
        /*0d00*/ 	.word	0xffffffff


	//   ....[182]....
        /*0d04*/ 	.word	0xffffffff


	//   ....[183]....
        /*0d08*/ 	.word	0xffffffff


	//   ....[184]....
        /*0d0c*/ 	.word	0xffffffff


	//   ....[185]....
        /*0d10*/ 	.word	0xffffffff


	//   ....[186]....
        /*0d14*/ 	.word	0xffffffff


	//   ....[187]....
        /*0d18*/ 	.word	0xffffffff


	//   ....[188]....
        /*0d1c*/ 	.word	0xffffffff


	//   ....[189]....
        /*0d20*/ 	.word	0xffffffff


	//   ....[190]....
        /*0d24*/ 	.word	0xffffffff


	//   ....[191]....
        /*0d28*/ 	.word	0xffffffff


	//   ....[192]....
        /*0d2c*/ 	.word	0xffffffff


	//   ....[193]....
        /*0d30*/ 	.word	0xffffffff


	//   ....[194]....
        /*0d34*/ 	.word	0xffffffff


	//   ....[195]....
        /*0d38*/ 	.word	0xffffffff


	//   ....[196]....
        /*0d3c*/ 	.word	0xffffffff


	//   ....[197]....
        /*0d40*/ 	.word	0xffffffff


	//   ....[198]....
        /*0d44*/ 	.word	0xffffffff


	//   ....[199]....
        /*0d48*/ 	.word	0xffffffff


	//   ....[200]....
        /*0d4c*/ 	.word	0xffffffff


	//   ....[201]....
        /*0d50*/ 	.word	0xffffffff


	//   ....[202]....
        /*0d54*/ 	.word	0xffffffff


	//   ....[203]....
        /*0d58*/ 	.word	0xffffffff


	//----- nvinfo : EIATTR_COOP_GROUP_INSTR_OFFSETS
	.align		4
.L_668:
        /*0d5c*/ 	.byte	0x04, 0x28
        /*0d5e*/ 	.short	(.L_670 - .L_669)


	//   ....[0]....
.L_669:
        /*0d60*/ 	.word	0x00000050


	//   ....[1]....
        /*0d64*/ 	.word	0x00000200


	//   ....[2]....
        /*0d68*/ 	.word	0x00000230


	//   ....[3]....
        /*0d6c*/ 	.word	0x00000260


	//   ....[4]....
        /*0d70*/ 	.word	0x00000290


	//   ....[5]....
        /*0d74*/ 	.word	0x000002c0


	//   ....[6]....
        /*0d78*/ 	.word	0x000002f0


	//   ....[7]....
        /*0d7c*/ 	.word	0x00000460


	//   ....[8]....
        /*0d80*/ 	.word	0x000004a0


	//   ....[9]....
        /*0d84*/ 	.word	0x000004d0


	//   ....[10]....
        /*0d88*/ 	.word	0x00000500


	//   ....[11]....
        /*0d8c*/ 	.word	0x00000530


	//   ....[12]....
        /*0d90*/ 	.word	0x00000560


	//   ....[13]....
        /*0d94*/ 	.word	0x000005f0


	//   ....[14]....
        /*0d98*/ 	.word	0x00000620


	//   ....[15]....
        /*0d9c*/ 	.word	0x00000640


	//   ....[16]....
        /*0da0*/ 	.word	0x000006a0


	//   ....[17]....
        /*0da4*/ 	.word	0x00003fd0


	//   ....[18]....
        /*0da8*/ 	.word	0x00004060


	//   ....[19]....
        /*0dac*/ 	.word	0x00005070


	//   ....[20]....
        /*0db0*/ 	.word	0x00005080


	//   ....[21]....
        /*0db4*/ 	.word	0x00006590


	//   ....[22]....
        /*0db8*/ 	.word	0x00006600


	//   ....[23]....
        /*0dbc*/ 	.word	0x000076a0


	//   ....[24]....
        /*0dc0*/ 	.word	0x000076b0


	//   ....[25]....
        /*0dc4*/ 	.word	0x00008650


	//   ....[26]....
        /*0dc8*/ 	.word	0x00008680


	//   ....[27]....
        /*0dcc*/ 	.word	0x00008840


	//   ....[28]....
        /*0dd0*/ 	.word	0x00008860


	//   ....[29]....
        /*0dd4*/ 	.word	0x00008c90


	//   ....[30]....
        /*0dd8*/ 	.word	0x00008d50


	//   ....[31]....
        /*0ddc*/ 	.word	0x00008ef0


	//   ....[32]....
        /*0de0*/ 	.word	0x00008f10


	//   ....[33]....
        /*0de4*/ 	.word	0x00009db0


	//   ....[34]....
        /*0de8*/ 	.word	0x00009dd0


	//   ....[35]....
        /*0dec*/ 	.word	0x00009f60


	//   ....[36]....
        /*0df0*/ 	.word	0x00009f70


	//   ....[37]....
        /*0df4*/ 	.word	0x0000a0e0


	//   ....[38]....
        /*0df8*/ 	.word	0x0000a100


	//   ....[39]....
        /*0dfc*/ 	.word	0x0000a270


	//   ....[40]....
        /*0e00*/ 	.word	0x0000a280


	//   ....[41]....
        /*0e04*/ 	.word	0x0000a6f0


	//   ....[42]....
        /*0e08*/ 	.word	0x0000a710


	//   ....[43]....
        /*0e0c*/ 	.word	0x0000a800


	//   ....[44]....
        /*0e10*/ 	.word	0x0000a810


	//   ....[45]....
        /*0e14*/ 	.word	0x0000aa70


	//   ....[46]....
        /*0e18*/ 	.word	0x0000aab0


	//   ....[47]....
        /*0e1c*/ 	.word	0x0000aaf0


	//   ....[48]....
        /*0e20*/ 	.word	0x0000ab20


	//   ....[49]....
        /*0e24*/ 	.word	0x0000dc60


	//   ....[50]....
        /*0e28*/ 	.word	0x0000dca0


	//   ....[51]....
        /*0e2c*/ 	.word	0x0000dce0


	//   ....[52]....
        /*0e30*/ 	.word	0x0000dd10


	//   ....[53]....
        /*0e34*/ 	.word	0x00011380


	//   ....[54]....
        /*0e38*/ 	.word	0x000113b0


	//   ....[55]....
        /*0e3c*/ 	.word	0x000115a0


	//   ....[56]....
        /*0e40*/ 	.word	0x000115b0


	//   ....[57]....
        /*0e44*/ 	.word	0x00012660


	//   ....[58]....
        /*0e48*/ 	.word	0x00012680


	//   ....[59]....
        /*0e4c*/ 	.word	0x000127e0


	//   ....[60]....
        /*0e50*/ 	.word	0x000127f0


	//   ....[61]....
        /*0e54*/ 	.word	0x00012d00


	//   ....[62]....
        /*0e58*/ 	.word	0x00012d30


	//   ....[63]....
        /*0e5c*/ 	.word	0x00012d40


	//   ....[64]....
        /*0e60*/ 	.word	0x00012d70


	//   ....[65]....
        /*0e64*/ 	.word	0x00013f10


	//   ....[66]....
        /*0e68*/ 	.word	0x00013f20


	//   ....[67]....
        /*0e6c*/ 	.word	0x00014060


	//   ....[68]....
        /*0e70*/ 	.word	0x00014070


	//   ....[69]....
        /*0e74*/ 	.word	0x000150b0


	//   ....[70]....
        /*0e78*/ 	.word	0x000150d0


	//   ....[71]....
        /*0e7c*/ 	.word	0x000151f0


	//   ....[72]....
        /*0e80*/ 	.word	0x00015200


	//   ....[73]....
        /*0e84*/ 	.word	0x000154b0


	//   ....[74]....
        /*0e88*/ 	.word	0x000154e0


	//   ....[75]....
        /*0e8c*/ 	.word	0x00015500


	//   ....[76]....
        /*0e90*/ 	.word	0x00015520


	//   ....[77]....
        /*0e94*/ 	.word	0x00016c80


	//   ....[78]....
        /*0e98*/ 	.word	0x00016ca0


	//   ....[79]....
        /*0e9c*/ 	.word	0x00016cc0


	//   ....[80]....
        /*0ea0*/ 	.word	0x00016ce0


	//   ....[81]....
        /*0ea4*/ 	.word	0x00018570


	//   ....[82]....
        /*0ea8*/ 	.word	0x00018590


	//   ....[83]....
        /*0eac*/ 	.word	0x000185b0


	//   ....[84]....
        /*0eb0*/ 	.word	0x000185d0


	//   ....[85]....
        /*0eb4*/ 	.word	0x00018970


	//   ....[86]....
        /*0eb8*/ 	.word	0x00018990


	//   ....[87]....
        /*0ebc*/ 	.word	0x00018af0


	//   ....[88]....
        /*0ec0*/ 	.word	0x00018b00


	//   ....[89]....
        /*0ec4*/ 	.word	0x00018c70


	//   ....[90]....
        /*0ec8*/ 	.word	0x00018c90


	//   ....[91]....
        /*0ecc*/ 	.word	0x00018e00


	//   ....[92]....
        /*0ed0*/ 	.word	0x00018e10


	//   ....[93]....
        /*0ed4*/ 	.word	0x000191b0


	//   ....[94]....
        /*0ed8*/ 	.word	0x000191d0


	//   ....[95]....
        /*0edc*/ 	.word	0x00019e10


	//   ....[96]....
        /*0ee0*/ 	.word	0x00019e20


	//   ....[97]....
        /*0ee4*/ 	.word	0x0001b2b0


	//   ....[98]....
        /*0ee8*/ 	.word	0x0001b2d0


	//   ....[99]....
        /*0eec*/ 	.word	0x0001b440


	//   ....[100]....
        /*0ef0*/ 	.word	0x0001b450


	//   ....[101]....
        /*0ef4*/ 	.word	0x0001b5c0


	//   ....[102]....
        /*0ef8*/ 	.word	0x0001b5e0


	//   ....[103]....
        /*0efc*/ 	.word	0x0001b750


	//   ....[104]....
        /*0f00*/ 	.word	0x0001b760


	//   ....[105]....
        /*0f04*/ 	.word	0x0001b990


	//   ....[106]....
        /*0f08*/ 	.word	0x0001b9b0


	//   ....[107]....
        /*0f0c*/ 	.word	0x0001bae0


	//   ....[108]....
        /*0f10*/ 	.word	0x0001bb20


	//   ....[109]....
        /*0f14*/ 	.word	0x0001bb50


	//   ....[110]....
        /*0f18*/ 	.word	0x0001bb80


	//   ....[111]....
        /*0f1c*/ 	.word	0x0001bbb0


	//   ....[112]....
        /*0f20*/ 	.word	0x0001bbe0


	//   ....[113]....
        /*0f24*/ 	.word	0x0001bd40


	//   ....[114]....
        /*0f28*/ 	.word	0x0001bd80


	//   ....[115]....
        /*0f2c*/ 	.word	0x0001bdb0


	//   ....[116]....
        /*0f30*/ 	.word	0x0001bde0


	//   ....[117]....
        /*0f34*/ 	.word	0x0001be10


	//   ....[118]....
        /*0f38*/ 	.word	0x0001be40


	//   ....[119]....
        /*0f3c*/ 	.word	0x0001bed0


	//   ....[120]....
        /*0f40*/ 	.word	0x0001bf00


	//   ....[121]....
        /*0f44*/ 	.word	0x0001bf10


	//   ....[122]....
        /*0f48*/ 	.word	0x0001bf70


	//   ....[123]....
        /*0f4c*/ 	.word	0x0001c560


	//   ....[124]....
        /*0f50*/ 	.word	0x0001c5c0


	//   ....[125]....
        /*0f54*/ 	.word	0x0001c620


	//   ....[126]....
        /*0f58*/ 	.word	0x0001c680


	//   ....[127]....
        /*0f5c*/ 	.word	0x0001c6e0


	//   ....[128]....
        /*0f60*/ 	.word	0x0001c750


	//   ....[129]....
        /*0f64*/ 	.word	0x0001c7a0


	//   ....[130]....
        /*0f68*/ 	.word	0x0001c800


	//   ....[131]....
        /*0f6c*/ 	.word	0x0001c870


	//   ....[132]....
        /*0f70*/ 	.word	0x0001c8d0


	//   ....[133]....
        /*0f74*/ 	.word	0x0001c940


	//   ....[134]....
        /*0f78*/ 	.word	0x0001c9b0


	//   ....[135]....
        /*0f7c*/ 	.word	0x0001ca20


	//   ....[136]....
        /*0f80*/ 	.word	0x0001ca80


	//   ....[137]....
        /*0f84*/ 	.word	0x0001caf0


	//   ....[138]....
        /*0f88*/ 	.word	0x0001cb60


	//   ....[139]....
        /*0f8c*/ 	.word	0x0001cbd0


	//   ....[140]....
        /*0f90*/ 	.word	0x0001cc30


	//   ....[141]....
        /*0f94*/ 	.word	0x0001cca0


	//   ....[142]....
        /*0f98*/ 	.word	0x0001cd00


	//   ....[143]....
        /*0f9c*/ 	.word	0x0001cd70


	//   ....[144]....
        /*0fa0*/ 	.word	0x0001cde0


	//   ....[145]....
        /*0fa4*/ 	.word	0x0001ce50


	//   ....[146]....
        /*0fa8*/ 	.word	0x0001ceb0


	//   ....[147]....
        /*0fac*/ 	.word	0x0001cf10


	//   ....[148]....
        /*0fb0*/ 	.word	0x0001cf70


	//   ....[149]....
        /*0fb4*/ 	.word	0x0001cfc0


	//   ....[150]....
        /*0fb8*/ 	.word	0x0001d010


	//   ....[151]....
        /*0fbc*/ 	.word	0x0001d080


	//   ....[152]....
        /*0fc0*/ 	.word	0x0001d0f0


	//   ....[153]....
        /*0fc4*/ 	.word	0x0001d150


	//   ....[154]....
        /*0fc8*/ 	.word	0x0001d1c0


	//   ....[155]....
        /*0fcc*/ 	.word	0x0001d230


	//   ....[156]....
        /*0fd0*/ 	.word	0x0001d2a0


	//   ....[157]....
        /*0fd4*/ 	.word	0x0001d300


	//   ....[158]....
        /*0fd8*/ 	.word	0x0001d350


	//   ....[159]....
        /*0fdc*/ 	.word	0x0001d3a0


	//   ....[160]....
        /*0fe0*/ 	.word	0x0001d3f0


	//   ....[161]....
        /*0fe4*/ 	.word	0x0001d430


	//   ....[162]....
        /*0fe8*/ 	.word	0x0001d490


	//   ....[163]....
        /*0fec*/ 	.word	0x0001d4d0


	//   ....[164]....
        /*0ff0*/ 	.word	0x0001d520


	//   ....[165]....
        /*0ff4*/ 	.word	0x0001d560


	//   ....[166]....
        /*0ff8*/ 	.word	0x0001d5d0


	//   ....[167]....
        /*0ffc*/ 	.word	0x0001d640


	//   ....[168]....
        /*1000*/ 	.word	0x0001d6b0


	//   ....[169]....
        /*1004*/ 	.word	0x0001d710


	//   ....[170]....
        /*1008*/ 	.word	0x0001d780


	//   ....[171]....
        /*100c*/ 	.word	0x0001d7f0


	//   ....[172]....
        /*1010*/ 	.word	0x0001d860


	//   ....[173]....
        /*1014*/ 	.word	0x0001d8c0


	//   ....[174]....
        /*1018*/ 	.word	0x0001d930


	//   ....[175]....
        /*101c*/ 	.word	0x0001d9a0


	//   ....[176]....
        /*1020*/ 	.word	0x0001da10


	//   ....[177]....
        /*1024*/ 	.word	0x0001da70


	//   ....[178]....
        /*1028*/ 	.word	0x0001dae0


	//   ....[179]....
        /*102c*/ 	.word	0x0001db50


	//   ....[180]....
        /*1030*/ 	.word	0x0001dbc0


	//   ....[181]....
        /*1034*/ 	.word	0x0001dc20


	//   ....[182]....
        /*1038*/ 	.word	0x0001dc90


	//   ....[183]....
        /*103c*/ 	.word	0x0001dd00


	//   ....[184]....
        /*1040*/ 	.word	0x0001dd70


	//   ....[185]....
        /*1044*/ 	.word	0x0001ddd0


	//   ....[186]....
        /*1048*/ 	.word	0x0001de40


	//   ....[187]....
        /*104c*/ 	.word	0x0001deb0


	//   ....[188]....
        /*1050*/ 	.word	0x0001df10


	//   ....[189]....
        /*1054*/ 	.word	0x0001df60


	//   ....[190]....
        /*1058*/ 	.word	0x0001dfc0


	//   ....[191]....
        /*105c*/ 	.word	0x0001e020


	//   ....[192]....
        /*1060*/ 	.word	0x0001e080


	//   ....[193]....
        /*1064*/ 	.word	0x0001e0f0


	//   ....[194]....
        /*1068*/ 	.word	0x0001e150


	//   ....[195]....
        /*106c*/ 	.word	0x0001e1b0


	//   ....[196]....
        /*1070*/ 	.word	0x0001e210


	//   ....[197]....
        /*1074*/ 	.word	0x0001e270


	//   ....[198]....
        /*1078*/ 	.word	0x0001e2d0


	//   ....[199]....
        /*107c*/ 	.word	0x0001e340


	//   ....[200]....
        /*1080*/ 	.word	0x0001e390


	//   ....[201]....
        /*1084*/ 	.word	0x0001e3f0


	//   ....[202]....
        /*1088*/ 	.word	0x0001e450


	//   ....[203]....
        /*108c*/ 	.word	0x0001e4c0


	//----- nvinfo : EIATTR_EXIT_INSTR_OFFSETS
	.align		4
.L_670:
        /*1090*/ 	.byte	0x04, 0x1c
        /*1092*/ 	.short	(.L_672 - .L_671)


	//   ....[0]....
.L_671:
        /*1094*/ 	.word	0x00000c10


	//   ....[1]....
        /*1098*/ 	.word	0x0001c520


	//----- nvinfo : EIATTR_MAX_THREADS
	.align		4
.L_672:
        /*109c*/ 	.byte	0x04, 0x05
        /*109e*/ 	.short	(.L_674 - .L_673)
.L_673:
        /*10a0*/ 	.word	0x00000100
        /*10a4*/ 	.word	0x00000001
        /*10a8*/ 	.word	0x00000001


	//----- nvinfo : EIATTR_CRS_STACK_SIZE
	.align		4
.L_674:
        /*10ac*/ 	.byte	0x04, 0x1e
        /*10ae*/ 	.short	(.L_676 - .L_675)
.L_675:
        /*10b0*/ 	.word	0x00000000
.L_676:


//--------------------- .nv.info._ZN7cutlass13device_kernelIN5flash19enable_sm80_to_sm89INS1_16FlashAttnFwdSm80INS1_25CollectiveMainloopFwdSm80ILi8ELi1ELb0EN4cute5tupleIJNS5_1CILi128EEENS7_ILi64EEENS7_ILi256EEEEEELi256ENS_6half_tEfNS_4arch4Sm80ELb0ELb1ELb1ELb0ELb1ELb0ELb1ELb1EEENS1_21CollectiveEpilogueFwdINS6_IJS8_SA_S9_EEENS6_IJNS7_ILi1EEESI_SI_EEESC_SE_Li256ELb0ELb1ELb1ELb0EEENS1_19SingleTileSchedulerILb0ELb1ELb1ELi128EEEEEEEEEvNT_6ParamsE --------------------------
	.section	.nv.info._ZN7cutlass13device_kernelIN5flash19enable_sm80_to_sm89INS1_16FlashAttnFwdSm80INS1_25CollectiveMainloopFwdSm80ILi8ELi1ELb0EN4cute5tupleIJNS5_1CILi128EEENS7_ILi64EEENS7_ILi256EEEEEELi256ENS_6half_tEfNS_4arch4Sm80ELb0ELb1ELb1ELb0ELb1ELb0ELb1ELb1EEENS1_21CollectiveEpilogueFwdINS6_IJS8_SA_S9_EEENS6_IJNS7_ILi1EEESI_SI_EEESC_SE_Li256ELb0ELb1ELb1ELb0EEENS1_19SingleTileSchedulerILb0ELb1ELb1ELi128EEEEEEEEEvNT_6ParamsE,"",@"SHT_CUDA_INFO"
	.sectionflags	@""
	.align	4


	//----- nvinfo : EIATTR_CUDA_API_VERSION
	.align		4
        /*0000*/ 	.byte	0x04, 0x37
        /*0002*/ 	.short	(.L_678 - .L_677)
.L_677:
        /*0004*/ 	.word	0x00000082


	//----- nvinfo : EIATTR_SW2861232_WAR
	.align		4
.L_678:
        /*0008*/ 	.byte	0x01, 0x35
	.zero		2


	//----- nvinfo : EIATTR_PARAM_CBANK
	.align		4
        /*000c*/ 	.byte	0x04, 0x0a
        /*000e*/ 	.short	(.L_680 - .L_679)
	.align		4
.L_679:
        /*0010*/ 	.word	index@(.nv.constant0._ZN7cutlass13device_kernelIN5flash19enable_sm80_to_sm89INS1_16FlashAttnFwdSm80INS1_25CollectiveMainloopFwdSm80ILi8ELi1ELb0EN4cute5tupleIJNS5_1CILi128EEENS7_ILi64EEENS7_ILi256EEEEEELi256ENS_6half_tEfNS_4arch4Sm80ELb0ELb1ELb1ELb0ELb1ELb0ELb1ELb1EEENS1_21CollectiveEpilogueFwdINS6_IJS8_SA_S9_EEENS6_IJNS7_ILi1EEESI_SI_EEESC_SE_Li256ELb0ELb1ELb1ELb0EEENS1_19SingleTileSchedulerILb0ELb1ELb1ELi128EEEEEEEEEvNT_6ParamsE)
        /*0014*/ 	.short	0x0160
        /*0016*/ 	.short	0x0418


	//----- nvinfo : EIATTR_CBANK_PARAM_SIZE
	.align		4
.L_680:
        /*0018*/ 	.byte	0x03, 0x19
        /*001a*/ 	.short	0x0418


	//----- nvinfo : EIATTR_KPARAM_INFO
	.align		4
        /*001c*/ 	.byte	0x04, 0x17
        /*001e*/ 	.short	(.L_682 - .L_681)
.L_681:
        /*0020*/ 	.word	0x00000000
        /*0024*/ 	.short	0x0000
        /*0026*/ 	.short	0x0000
        /*0028*/ 	.byte	0x00, 0xf0, 0x61, 0x10


	//----- nvinfo : EIATTR_MAXREG_COUNT
	.align		4
.L_682:
        /*002c*/ 	.byte	0x03, 0x1b
        /*002e*/ 	.short	0x00ff


	//----- nvinfo : EIATTR_NUM_BARRIERS
	.align		4
        /*0030*/ 	.byte	0x02, 0x4c
        /*0032*/ 	.byte	0x02
	.zero		1


	//----- nvinfo : EIATTR_ANNOTATIONS
	.align		4
        /*0034*/ 	.byte	0x04, 0x55
        /*0036*/ 	.short	(.L_684 - .L_683)


	//   ....[0]....
.L_683:
        /*0038*/ 	.word	0x00000001
        /*003c*/ 	.byte	0xd0, 0xc1, 0x00, 0x00, 0x01, 0x00, 0x00, 0x00, 0xb0, 0xc8, 0x00, 0x00


	//----- nvinfo : EIATTR_MERCURY_ISA_VERSION
	.align		4
.L_684:
        /*0048*/ 	.byte	0x03, 0x5f
        /*004a*/ 	.short	0x0000


	//----- nvinfo : EIATTR_COOP_GROUP_MASK_REGIDS
	.align		4
        /*004c*/ 	.byte	0x04, 0x29
        /*004e*/ 	.short	(.L_686 - .L_685)


	//   ....[0]....
.L_685:
        /*0050*/ 	.word	0xffffffff


	//   ....[1]....
        /*0054*/ 	.word	0xffffffff


	//   ....[2]....
        /*0058*/ 	.word	0xffffffff


	//   ....[3]....
        /*005c*/ 	.word	0xffffffff


	//   ....[4]....
        /*0060*/ 	.word	0xffffffff


	//   ....[5]....
        /*0064*/ 	.word	0xffffffff


	//   ....[6]....
        /*0068*/ 	.word	0xffffffff


	//   ....[7]....
        /*006c*/ 	.word	0xffffffff


	//   ....[8]....
        /*0070*/ 	.word	0xffffffff


	//   ....[9]....
        /*0074*/ 	.word	0xffffffff


	//   ....[10]....
        /*0078*/ 	.word	0xffffffff


	//   ....[11]....
        /*007c*/ 	.word	0xffffffff


	//   ....[12]....
        /*0080*/ 	.word	0xffffffff


	//   ....[13]....
        /*0084*/ 	.word	0xffffffff


	//   ....[14]....
        /*0088*/ 	.word	0xffffffff


	//   ....[15]....
        /*008c*/ 	.word	0xffffffff


	//   ....[16]....
        /*0090*/ 	.word	0xffffffff


	//   ....[17]....
        /*0094*/ 	.word	0xffffffff


	//   ....[18]....
        /*0098*/ 	.word	0xffffffff


	//   ....[19]....
        /*009c*/ 	.word	0xffffffff


	//   ....[20]....
        /*00a0*/ 	.word	0xffffffff


	//   ....[21]....
        /*00a4*/ 	.word	0xffffffff


	//   ....[22]....
        /*00a8*/ 	.word	0xffffffff


	//   ....[23]....
        /*00ac*/ 	.word	0xffffffff


	//   ....[24]....
        /*00b0*/ 	.word	0xffffffff


	//   ....[25]....
        /*00b4*/ 	.word	0xffffffff


	//   ....[26]....
        /*00b8*/ 	.word	0xffffffff


	//   ....[27]....
        /*00bc*/ 	.word	0xffffffff


	//   ....[28]....
        /*00c0*/ 	.word	0xffffffff


	//   ....[29]....
        /*00c4*/ 	.word	0xffffffff


	//   ....[30]....
        /*00c8*/ 	.word	0xffffffff


	//   ....[31]....
        /*00cc*/ 	.word	0xffffffff


	//   ....[32]....
        /*00d0*/ 	.word	0xffffffff


	//   ....[33]....
        /*00d4*/ 	.word	0xffffffff


	//   ....[34]....
        /*00d8*/ 	.word	0xffffffff


	//   ....[35]....
        /*00dc*/ 	.word	0xffffffff


	//   ....[36]....
        /*00e0*/ 	.word	0xffffffff


	//   ....[37]....
        /*00e4*/ 	.word	0xffffffff


	//   ....[38]....
        /*00e8*/ 	.word	0xffffffff


	//   ....[39]....
        /*00ec*/ 	.word	0xffffffff


	//   ....[40]....
        /*00f0*/ 	.word	0xffffffff


	//   ....[41]....
        /*00f4*/ 	.word	0xffffffff


	//   ....[42]....
        /*00f8*/ 	.word	0xffffffff


	//   ....[43]....
        /*00fc*/ 	.word	0xffffffff


	//   ....[44]....
        /*0100*/ 	.word	0xffffffff


	//   ....[45]....
        /*0104*/ 	.word	0xffffffff


	//   ....[46]....
        /*0108*/ 	.word	0xffffffff


	//   ....[47]....
        /*010c*/ 	.word	0xffffffff


	//   ....[48]....
        /*0110*/ 	.word	0xffffffff


	//   ....[49]....
        /*0114*/ 	.word	0xffffffff


	//   ....[50]....
        /*0118*/ 	.word	0xffffffff


	//   ....[51]....
        /*011c*/ 	.word	0xffffffff


	//   ....[52]....
        /*0120*/ 	.word	0xffffffff


	//   ....[53]....
        /*0124*/ 	.word	0xffffffff


	//   ....[54]....
        /*0128*/ 	.word	0xffffffff


	//   ....[55]....
        /*012c*/ 	.word	0xffffffff


	//   ....[56]....
        /*0130*/ 	.word	0xffffffff


	//   ....[57]....
        /*0134*/ 	.word	0xffffffff


	//   ....[58]....
        /*0138*/ 	.word	0xffffffff


	//   ....[59]....
        /*013c*/ 	.word	0xffffffff


	//   ....[60]....
        /*0140*/ 	.word	0xffffffff


	//   ....[61]....
        /*0144*/ 	.word	0xffffffff


	//   ....[62]....
        /*0148*/ 	.word	0xffffffff


	//   ....[63]....
        /*014c*/ 	.word	0xffffffff


	//   ....[64]....
        /*0150*/ 	.word	0xffffffff


	//   ....[65]....
        /*0154*/ 	.word	0xffffffff


	//   ....[66]....
        /*0158*/ 	.word	0xffffffff


	//   ....[67]....
        /*015c*/ 	.word	0xffffffff


	//   ....[68]....
        /*0160*/ 	.word	0xffffffff


	//   ....[69]....
        /*0164*/ 	.word	0xffffffff


	//   ....[70]....
        /*0168*/ 	.word	0xffffffff


	//   ....[71]....
        /*016c*/ 	.word	0xffffffff


	//   ....[72]....
        /*0170*/ 	.word	0xffffffff


	//   ....[73]....
        /*0174*/ 	.word	0xffffffff


	//   ....[74]....
        /*0178*/ 	.word	0xffffffff


	//   ....[75]....
        /*017c*/ 	.word	0xffffffff


	//   ....[76]....
        /*0180*/ 	.word	0xffffffff


	//   ....[77]....
        /*0184*/ 	.word	0xffffffff


	//   ....[78]....
        /*0188*/ 	.word	0xffffffff


	//----- nvinfo : EIATTR_COOP_GROUP_INSTR_OFFSETS
	.align		4
.L_686:
        /*018c*/ 	.byte	0x04, 0x28
        /*018e*/ 	.short	(.L_688 - .L_687)


	//   ....[0]....
.L_687:
        /*0190*/ 	.word	0x00000060


	//   ....[1]....
        /*0194*/ 	.word	0x000013e0


	//   ....[2]....
        /*0198*/ 	.word	0x00001410


	//   ....[3]....
        /*019c*/ 	.word	0x000016a0


	//   ....[4]....
        /*01a0*/ 	.word	0x000016d0


	//   ....[5]....
        /*01a4*/ 	.word	0x00001840


	//   ....[6]....
        /*01a8*/ 	.word	0x00001870


	//   ....[7]....
        /*01ac*/ 	.word	0x000019d0


	//   ....[8]....
        /*01b0*/ 	.word	0x00001a10


	//   ....[9]....
        /*01b4*/ 	.word	0x00002140


	//   ....[10]....
        /*01b8*/ 	.word	0x00002170


	//   ....[11]....
        /*01bc*/ 	.word	0x000021a0


	//   ....[12]....
        /*01c0*/ 	.word	0x000021d0


	//   ....[13]....
        /*01c4*/ 	.word	0x00002200


	//   ....[14]....
        /*01c8*/ 	.word	0x00002230


	//   ....[15]....
        /*01cc*/ 	.word	0x00002250


	//   ....[16]....
        /*01d0*/ 	.word	0x00002270


	//   ....[17]....
        /*01d4*/ 	.word	0x00003870


	//   ....[18]....
        /*01d8*/ 	.word	0x000038a0


	//   ....[19]....
        /*01dc*/ 	.word	0x000038b0


	//   ....[20]....
        /*01e0*/ 	.word	0x000038c0


	//   ....[21]....
        /*01e4*/ 	.word	0x00003e00


	//   ....[22]....
        /*01e8*/ 	.word	0x00004080


	//   ....[23]....
        /*01ec*/ 	.word	0x00004d20


	//   ....[24]....
        /*01f0*/ 	.word	0x00004db0


	//   ....[25]....
        /*01f4*/ 	.word	0x00004e10


	//   ....[26]....
        /*01f8*/ 	.word	0x00004ee0


	//   ....[27]....
        /*01fc*/ 	.word	0x000065b0


	//   ....[28]....
        /*0200*/ 	.word	0x000065d0


	//   ....[29]....
        /*0204*/ 	.word	0x000065e0


	//   ....[30]....
        /*0208*/ 	.word	0x000065f0


	//   ....[31]....
        /*020c*/ 	.word	0x00007b00


	//   ....[32]....
        /*0210*/ 	.word	0x00007b30


	//   ....[33]....
        /*0214*/ 	.word	0x00007b40


	//   ....[34]....
        /*0218*/ 	.word	0x00007b50


	//   ....[35]....
        /*021c*/ 	.word	0x00007de0


	//   ....[36]....
        /*0220*/ 	.word	0x00008020


	//   ....[37]....
        /*0224*/ 	.word	0x00008980


	//   ....[38]....
        /*0228*/ 	.word	0x00008bd0


	//   ....[39]....
        /*022c*/ 	.word	0x00008ca0


	//   ....[40]....
        /*0230*/ 	.word	0x00008db0


	//   ....[41]....
        /*0234*/ 	.word	0x0000b110


	//   ....[42]....
        /*0238*/ 	.word	0x0000b140


	//   ....[43]....
        /*023c*/ 	.word	0x0000b150


	//   ....[44]....
        /*0240*/ 	.word	0x0000b160


	//   ....[45]....
        /*0244*/ 	.word	0x0000c680


	//   ....[46]....
        /*0248*/ 	.word	0x0000c6b0


	//   ....[47]....
        /*024c*/ 	.word	0x0000c6c0


	//   ....[48]....
        /*0250*/ 	.word	0x0000c6d0


	//   ....[49]....
        /*0254*/ 	.word	0x0000ca60


	//   ....[50]....
        /*0258*/ 	.word	0x0000caf0


	//   ....[51]....
        /*025c*/ 	.word	0x0000cb80


	//   ....[52]....
        /*0260*/ 	.word	0x0000cba0


	//   ....[53]....
        /*0264*/ 	.word	0x0000eb90


	//   ....[54]....
        /*0268*/ 	.word	0x0000eba0


	//   ....[55]....
        /*026c*/ 	.word	0x0000ecc0


	//   ....[56]....
        /*0270*/ 	.word	0x0000ed10


	//   ....[57]....
        /*0274*/ 	.word	0x00010060


	//   ....[58]....
        /*0278*/ 	.word	0x00010070


	//   ....[59]....
        /*027c*/ 	.word	0x00010080


	//   ....[60]....
        /*0280*/ 	.word	0x00010090


	//   ....[61]....
        /*0284*/ 	.word	0x000102d0


	//   ....[62]....
        /*0288*/ 	.word	0x00010500


	//   ....[63]....
        /*028c*/ 	.word	0x00010fd0


	//   ....[64]....
        /*0290*/ 	.word	0x00011140


	//   ....[65]....
        /*0294*/ 	.word	0x00011170


	//   ....[66]....
        /*0298*/ 	.word	0x00011200


	//   ....[67]....
        /*029c*/ 	.word	0x00012de0


	//   ....[68]....
        /*02a0*/ 	.word	0x00012e10


	//   ....[69]....
        /*02a4*/ 	.word	0x00012e60


	//   ....[70]....
        /*02a8*/ 	.word	0x00012e70


	//   ....[71]....
        /*02ac*/ 	.word	0x00013d40


	//   ....[72]....
        /*02b0*/ 	.word	0x00013d70


	//   ....[73]....
        /*02b4*/ 	.word	0x00013db0


	//   ....[74]....
        /*02b8*/ 	.word	0x00013de0


	//   ....[75]....
        /*02bc*/ 	.word	0x00013ed0


	//   ....[76]....
        /*02c0*/ 	.word	0x00013ee0


	//   ....[77]....
        /*02c4*/ 	.word	0x00014b10


	//   ....[78]....
        /*02c8*/ 	.word	0x00014b20


	//----- nvinfo : EIATTR_EXIT_INSTR_OFFSETS
	.align		4
.L_688:
        /*02cc*/ 	.byte	0x04, 0x1c
        /*02ce*/ 	.short	(.L_690 - .L_689)


	//   ....[0]....
.L_689:
        /*02d0*/ 	.word	0x000001c0


	//   ....[1]....
        /*02d4*/ 	.word	0x00014b30


	//   ....[2]....
        /*02d8*/ 	.word	0x000156d0


	//   ....[3]....
        /*02dc*/ 	.word	0x00015720


	//   ....[4]....
        /*02e0*/ 	.word	0x00015750


	//   ....[5]....
        /*02e4*/ 	.word	0x000157b0


	//   ....[6]....
        /*02e8*/ 	.word	0x00015a40


	//----- nvinfo : EIATTR_CTAIDZ_USED
	.align		4
.L_690:
        /*02ec*/ 	.byte	0x01, 0x04
	.zero		2


	//----- nvinfo : EIATTR_MAX_THREADS
	.align		4
        /*02f0*/ 	.byte	0x04, 0x05
        /*02f2*/ 	.short	(.L_692 - .L_691)
.L_691:
        /*02f4*/ 	.word	0x00000100
        /*02f8*/ 	.word	0x00000001
        /*02fc*/ 	.word	0x00000001


	//----- nvinfo : EIATTR_CRS_STACK_SIZE
	.align		4
.L_692:
        /*0300*/ 	.byte	0x04, 0x1e
        /*0302*/ 	.short	(.L_694 - .L_693)
.L_693:
        /*0304*/ 	.word	0x00000000
.L_694:


//--------------------- .nv.info._ZN7cutlass13device_kernelIN5flash19enable_sm80_to_sm89INS1_16FlashAttnFwdSm80INS1_25CollectiveMainloopFwdSm80ILi8ELi1ELb0EN4cute5tupleIJNS5_1CILi128EEENS7_ILi64EEENS7_ILi256EEEEEELi256ENS_6half_tEfNS_4arch4Sm80ELb0ELb1ELb1ELb1ELb1ELb0ELb1ELb1EEENS1_21CollectiveEpilogueFwdINS6_IJS8_SA_S9_EEENS6_IJNS7_ILi1EEESI_SI_EEESC_SE_Li256ELb1ELb1ELb1ELb0EEENS1_36VarlenDynamicPersistentTileSchedulerILi128ELi64ELi256ELi256ELb1ELb1ELb0ELb1ELb0ELb1EEEEEEEEEvNT_6ParamsE --------------------------
	.section	.nv.info._ZN7cutlass13device_kernelIN5flash19enable_sm80_to_sm89INS1_16FlashAttnFwdSm80INS1_25CollectiveMainloopFwdSm80ILi8ELi1ELb0EN4cute5tupleIJNS5_1CILi128EEENS7_ILi64EEENS7_ILi256EEEEEELi256ENS_6half_tEfNS_4arch4Sm80ELb0ELb1ELb1ELb1ELb1ELb0ELb1ELb1EEENS1_21CollectiveEpilogueFwdINS6_IJS8_SA_S9_EEENS6_IJNS7_ILi1EEESI_SI_EEESC_SE_Li256ELb1ELb1ELb1ELb0EEENS1_36VarlenDynamicPersistentTileSchedulerILi128ELi64ELi256ELi256ELb1ELb1ELb0ELb1ELb0ELb1EEEEEEEEEvNT_6ParamsE,"",@"SHT_CUDA_INFO"
	.sectionflags	@""
	.align	4


	//----- nvinfo : EIATTR_CUDA_API_VERSION
	.align		4
        /*0000*/ 	.byte	0x04, 0x37
        /*0002*/ 	.short	(.L_696 - .L_695)
.L_695:
        /*0004*/ 	.word	0x00000082


	//----- nvinfo : EIATTR_SW2861232_WAR
	.align		4
.L_696:
        /*0008*/ 	.byte	0x01, 0x35
	.zero		2


	//----- nvinfo : EIATTR_PARAM_CBANK
	.align		4
        /*000c*/ 	.byte	0x04, 0x0a
        /*000e*/ 	.short	(.L_698 - .L_697)
	.align		4
.L_697:
        /*0010*/ 	.word	index@(.nv.constant0._ZN7cutlass13device_kernelIN5flash19enable_sm80_to_sm89INS1_16FlashAttnFwdSm80INS1_25CollectiveMainloopFwdSm80ILi8ELi1ELb0EN4cute5tupleIJNS5_1CILi128EEENS7_ILi64EEENS7_ILi256EEEEEELi256ENS_6half_tEfNS_4arch4Sm80ELb0ELb1ELb1ELb1ELb1ELb0ELb1ELb1EEENS1_21CollectiveEpilogueFwdINS6_IJS8_SA_S9_EEENS6_IJNS7_ILi1EEESI_SI_EEESC_SE_Li256ELb1ELb1ELb1ELb0EEENS1_36VarlenDynamicPersistentTileSchedulerILi128ELi64ELi256ELi256ELb1ELb1ELb0ELb1ELb0ELb1EEEEEEEEEvNT_6ParamsE)
        /*0014*/ 	.short	0x0160
        /*0016*/ 	.short	0x0438


	//----- nvinfo : EIATTR_CBANK_PARAM_SIZE
	.align		4
.L_698:
        /*0018*/ 	.byte	0x03, 0x19
        /*001a*/ 	.short	0x0438


	//----- nvinfo : EIATTR_KPARAM_INFO
	.align		4
        /*001c*/ 	.byte	0x04, 0x17
        /*001e*/ 	.short	(.L_700 - .L_699)
.L_699:
        /*0020*/ 	.word	0x00000000
        /*0024*/ 	.short	0x0000
        /*0026*/ 	.short	0x0000
        /*0028*/ 	.byte	0x00, 0xf0, 0xe1, 0x10


	//----- nvinfo : EIATTR_MAXREG_COUNT
	.align		4
.L_700:
        /*002c*/ 	.byte	0x03, 0x1b
        /*002e*/ 	.short	0x00ff


	//----- nvinfo : EIATTR_NUM_BARRIERS
	.align		4
        /*0030*/ 	.byte	0x02, 0x4c
        /*0032*/ 	.byte	0x06
	.zero		1


	//----- nvinfo : EIATTR_ANNOTATIONS
	.align		4
        /*0034*/ 	.byte	0x04, 0x55
        /*0036*/ 	.short	(.L_702 - .L_701)


	//   ....[0]....
.L_701:
        /* <DEDUP_REMOVED lines=15> */


	//----- nvinfo : EIATTR_MERCURY_ISA_VERSION
	.align		4
.L_702:
        /*0118*/ 	.byte	0x03, 0x5f
        /*011a*/ 	.short	0x0000


	//----- nvinfo : EIATTR_INT_WARP_WIDE_INSTR_OFFSETS
	.align		4
        /*011c*/ 	.byte	0x04, 0x31
        /*011e*/ 	.short	(.L_704 - .L_703)


	//   ....[0]....
.L_703:
        /*0120*/ 	.word	0x00014c30


	//   ....[1]....
        /*0124*/ 	.word	0x00014cb0


	//----- nvinfo : EIATTR_COOP_GROUP_MASK_REGIDS
	.align		4
.L_704:
        /*0128*/ 	.byte	0x04, 0x29
        /*012a*/ 	.short	(.L_706 - .L_705)


	//   ....[0]....
.L_705:
        /*012c*/ 	.word	0xffffffff


	//   ....[1]....
        /*0130*/ 	.word	0xffffffff


	//   ....[2]....
        /*0134*/ 	.word	0xffffffff


	//   ....[3]....
        /*0138*/ 	.word	0xffffffff


	//   ....[4]....
        /*013c*/ 	.word	0xffffffff


	//   ....[5]....
        /*0140*/ 	.word	0xffffffff


	//   ....[6]....
        /*0144*/ 	.word	0xffffffff


	//   ....[7]....
        /*0148*/ 	.word	0xffffffff


	//   ....[8]....
        /*014c*/ 	.word	0xffffffff


	//   ....[9]....
        /*0150*/ 	.word	0xffffffff


	//   ....[10]....
        /*0154*/ 	.word	0xffffffff


	//   ....[11]....
        /*0158*/ 	.word	0xffffffff


	//   ....[12]....
        /*015c*/ 	.word	0xffffffff


	//   ....[13]....
        /*0160*/ 	.word	0xffffffff


	//   ....[14]....
        /*0164*/ 	.word	0xffffffff


	//   ....[15]....
        /*0168*/ 	.word	0xffffffff


	//   ....[16]....
        /*016c*/ 	.word	0xffffffff


	//   ....[17]....
        /*0170*/ 	.word	0xffffffff


	//   ....[18]....
        /*0174*/ 	.word	0xffffffff


	//   ....[19]....
        /*0178*/ 	.word	0xffffffff


	//   ....[20]....
        /*017c*/ 	.word	0xffffffff


	//   ....[21]....
        /*0180*/ 	.word	0xffffffff


	//   ....[22]....
        /*0184*/ 	.word	0xffffffff


	//   ....[23]....
        /*0188*/ 	.word	0xffffffff


	//   ....[24]....
        /*018c*/ 	.word	0xffffffff


	//   ....[25]....
        /*0190*/ 	.word	0xffffffff


	//   ....[26]....
        /*0194*/ 	.word	0xffffffff


	//   ....[27]....
        /*0198*/ 	.word	0xffffffff


	//   ....[28]....
        /*019c*/ 	.word	0xffffffff


	//   ....[29]....
        /*01a0*/ 	.word	0xffffffff


	//   ....[30]....
        /*01a4*/ 	.word	0xffffffff


	//   ....[31]....
        /*01a8*/ 	.word	0xffffffff


	//   ....[32]....
        /*01ac*/ 	.word	0xffffffff


	//   ....[33]....
        /*01b0*/ 	.word	0xffffffff


	//   ....[34]....
        /*01b4*/ 	.word	0xffffffff


	//   ....[35]....
        /*01b8*/ 	.word	0xffffffff


	//   ....[36]....
        /*01bc*/ 	.word	0xffffffff


	//   ....[37]....
        /*01c0*/ 	.word	0xffffffff


	//   ....[38]....
        /*01c4*/ 	.word	0xffffffff


	//   ....[39]....
        /*01c8*/ 	.word	0xffffffff


	//   ....[40]....
        /*01cc*/ 	.word	0xffffffff


	//   ....[41]....
        /*01d0*/ 	.word	0xffffffff


	//   ....[42]....
        /*01d4*/ 	.word	0xffffffff


	//   ....[43]....
        /*01d8*/ 	.word	0xffffffff


	//   ....[44]....
        /*01dc*/ 	.word	0xffffffff


	//   ....[45]....
        /*01e0*/ 	.word	0xffffffff


	//   ....[46]....
        /*01e4*/ 	.word	0xffffffff


	//   ....[47]....
        /*01e8*/ 	.word	0xffffffff


	//   ....[48]....
        /*01ec*/ 	.word	0xffffffff


	//   ....[49]....
        /*01f0*/ 	.word	0xffffffff


	//   ....[50]....
        /*01f4*/ 	.word	0xffffffff


	//   ....[51]....
        /*01f8*/ 	.word	0xffffffff


	//   ....[52]....
        /*01fc*/ 	.word	0xffffffff


	//   ....[53]....
        /*0200*/ 	.word	0xffffffff


	//   ....[54]....
        /*0204*/ 	.word	0xffffffff


	//   ....[55]....
        /*0208*/ 	.word	0xffffffff


	//   ....[56]....
        /*020c*/ 	.word	0xffffffff


	//   ....[57]....
        /*0210*/ 	.word	0xffffffff


	//   ....[58]....
        /*0214*/ 	.word	0xffffffff


	//   ....[59]....
        /*0218*/ 	.word	0xffffffff


	//   ....[60]....
        /*021c*/ 	.word	0xffffffff


	//   ....[61]....
        /*0220*/ 	.word	0xffffffff


	//   ....[62]....
        /*0224*/ 	.word	0xffffffff


	//   ....[63]....
        /*0228*/ 	.word	0xffffffff


	//   ....[64]....
        /*022c*/ 	.word	0xffffffff


	//   ....[65]....
        /*0230*/ 	.word	0xffffffff


	//   ....[66]....
        /*0234*/ 	.word	0xffffffff


	//   ....[67]....
        /*0238*/ 	.word	0xffffffff


	//   ....[68]....
        /*023c*/ 	.word	0xffffffff


	//   ....[69]....
        /*0240*/ 	.word	0xffffffff


	//   ....[70]....
        /*0244*/ 	.word	0xffffffff


	//   ....[71]....
        /*0248*/ 	.word	0xffffffff


	//   ....[72]....
        /*024c*/ 	.word	0xffffffff


	//   ....[73]....
        /*0250*/ 	.word	0xffffffff


	//   ....[74]....
        /*0254*/ 	.word	0xffffffff


	//   ....[75]....
        /*0258*/ 	.word	0xffffffff


	//   ....[76]....
        /*025c*/ 	.word	0xffffffff


	//   ....[77]....
        /*0260*/ 	.word	0xffffffff


	//   ....[78]....
        /*0264*/ 	.word	0xffffffff


	//   ....[79]....
        /*0268*/ 	.word	0xffffffff


	//   ....[80]....
        /*026c*/ 	.word	0xffffffff


	//   ....[81]....
        /*0270*/ 	.word	0xffffffff


	//   ....[82]....
        /*0274*/ 	.word	0xffffffff


	//   ....[83]....
        /*0278*/ 	.word	0xffffffff


	//   ....[84]....
        /*027c*/ 	.word	0xffffffff


	//   ....[85]....
        /*0280*/ 	.word	0xffffffff


	//   ....[86]....
        /*0284*/ 	.word	0xffffffff


	//   ....[87]....
        /*0288*/ 	.word	0xffffffff


	//   ....[88]....
        /*028c*/ 	.word	0xffffffff


	//   ....[89]....
        /*0290*/ 	.word	0xffffffff


	//   ....[90]....
        /*0294*/ 	.word	0xffffffff


	//   ....[91]....
        /*0298*/ 	.word	0xffffffff


	//   ....[92]....
        /*029c*/ 	.word	0xffffffff


	//   ....[93]....
        /*02a0*/ 	.word	0xffffffff


	//   ....[94]....
        /*02a4*/ 	.word	0xffffffff


	//   ....[95]....
        /*02a8*/ 	.word	0xffffffff


	//   ....[96]....
        /*02ac*/ 	.word	0xffffffff


	//   ....[97]....
        /*02b0*/ 	.word	0xffffffff


	//   ....[98]....
        /*02b4*/ 	.word	0xffffffff


	//   ....[99]....
        /*02b8*/ 	.word	0xffffffff


	//   ....[100]....
        /*02bc*/ 	.word	0xffffffff


	//   ....[101]....
        /*02c0*/ 	.word	0xffffffff


	//   ....[102]....
        /*02c4*/ 	.word	0xffffffff


	//   ....[103]....
        /*02c8*/ 	.word	0xffffffff


	//   ....[104]....
        /*02cc*/ 	.word	0xffffffff


	//   ....[105]....
        /*02d0*/ 	.word	0xffffffff


	//   ....[106]....
        /*02d4*/ 	.word	0xffffffff


	//   ....[107]....
        /*02d8*/ 	.word	0xffffffff


	//   ....[108]....
        /*02dc*/ 	.word	0xffffffff


	//   ....[109]....
        /*02e0*/ 	.word	0xffffffff


	//   ....[110]....
        /*02e4*/ 	.word	0xffffffff


	//   ....[111]....
        /*02e8*/ 	.word	0xffffffff


	//   ....[112]....
        /*02ec*/ 	.word	0xffffffff


	//   ....[113]....
        /*02f0*/ 	.word	0xffffffff


	//   ....[114]....
        /*02f4*/ 	.word	0xffffffff


	//   ....[115]....
        /*02f8*/ 	.word	0xffffffff


	//   ....[116]....
        /*02fc*/ 	.word	0xffffffff


	//   ....[117]....
        /*0300*/ 	.word	0xffffffff


	//   ....[118]....
        /*0304*/ 	.word	0xffffffff


	//   ....[119]....
        /*0308*/ 	.word	0xffffffff


	//   ....[120]....
        /*030c*/ 	.word	0xffffffff


	//   ....[121]....
        /*0310*/ 	.word	0xffffffff


	//   ....[122]....
        /*0314*/ 	.word	0xffffffff


	//   ....[123]....
        /*0318*/ 	.word	0xffffffff


	//   ....[124]....
        /*031c*/ 	.word	0xffffffff


	//   ....[125]....
        /*0320*/ 	.word	0xffffffff


	//   ....[126]....
        /*0324*/ 	.word	0xffffffff


	//   ....[127]....
        /*0328*/ 	.word	0xffffffff


	//   ....[128]....
        /*032c*/ 	.word	0xffffffff


	//   ....[129]....
        /*0330*/ 	.word	0xffffffff


	//   ....[130]....
        /*0334*/ 	.word	0xffffffff


	//   ....[131]....
        /*0338*/ 	.word	0xffffffff


	//   ....[132]....
        /*033c*/ 	.word	0xffffffff


	//   ....[133]....
        /*0340*/ 	.word	0xffffffff


	//   ....[134]....
        /*0344*/ 	.word	0xffffffff


	//   ....[135]....
        /*0348*/ 	.word	0xffffffff


	//   ....[136]....
        /*034c*/ 	.word	0xffffffff


	//   ....[137]....
        /*0350*/ 	.word	0xffffffff


	//   ....[138]....
        /*0354*/ 	.word	0xffffffff


	//   ....[139]....
        /*0358*/ 	.word	0xffffffff


	//   ....[140]....
        /*035c*/ 	.word	0xffffffff


	//   ....[141]....
        /*0360*/ 	.word	0xffffffff


	//   ....[142]....
        /*0364*/ 	.word	0xffffffff


	//   ....[143]....
        /*0368*/ 	.word	0xffffffff


	//   ....[144]....
        /*036c*/ 	.word	0xffffffff


	//   ....[145]....
        /*0370*/ 	.word	0xffffffff


	//   ....[146]....
        /*0374*/ 	.word	0xffffffff


	//   ....[147]....
        /*0378*/ 	.word	0xffffffff


	//   ....[148]....
        /*037c*/ 	.word	0xffffffff


	//   ....[149]....
        /*0380*/ 	.word	0xffffffff


	//   ....[150]....
        /*0384*/ 	.word	0xffffffff


	//   ....[151]....
        /*0388*/ 	.word	0xffffffff


	//   ....[152]....
        /*038c*/ 	.word	0xffffffff


	//   ....[153]....
        /*0390*/ 	.word	0xffffffff


	//   ....[154]....
        /*0394*/ 	.word	0xffffffff


	//   ....[155]....
        /*0398*/ 	.word	0xffffffff


	//   ....[156]....
        /*039c*/ 	.word	0xffffffff


	//   ....[157]....
        /*03a0*/ 	.word	0xffffffff


	//   ....[158]....
        /*03a4*/ 	.word	0xffffffff


	//   ....[159]....
        /*03a8*/ 	.word	0xffffffff


	//   ....[160]....
        /*03ac*/ 	.word	0xffffffff


	//   ....[161]....
        /*03b0*/ 	.word	0xffffffff


	//   ....[162]....
        /*03b4*/ 	.word	0xffffffff


	//   ....[163]....
        /*03b8*/ 	.word	0xffffffff


	//   ....[164]....
        /*03bc*/ 	.word	0xffffffff


	//   ....[165]....
        /*03c0*/ 	.word	0xffffffff


	//   ....[166]....
        /*03c4*/ 	.word	0xffffffff


	//   ....[167]....
        /*03c8*/ 	.word	0xffffffff


	//   ....[168]....
        /*03cc*/ 	.word	0xffffffff


	//   ....[169]....
        /*03d0*/ 	.word	0xffffffff


	//   ....[170]....
        /*03d4*/ 	.word	0xffffffff


	//   ....[171]....
        /*03d8*/ 	.word	0xffffffff


	//   ....[172]....
        /*03dc*/ 	.word	0xffffffff


	//   ....[173]....
        /*03e0*/ 	.word	0xffffffff


	//   ....[174]....
        /*03e4*/ 	.word	0xffffffff


	//   ....[175]....
        /*03e8*/ 	.word	0xffffffff


	//   ....[176]....
        /*03ec*/ 	.word	0xffffffff


	//   ....[177]....
        /*03f0*/ 	.word	0xffffffff


	//   ....[178]....
        /*03f4*/ 	.word	0xffffffff


	//   ....[179]....
        /*03f8*/ 	.word	0xffffffff


	//   ....[180]....
        /*03fc*/ 	.word	0xffffffff


	//   ....[181]....
        /*0400*/ 	.word	0xffffffff


	//   ....[182]....
        /*0404*/ 	.word	0xffffffff


	//   ....[183]....
        /*0408*/ 	.word	0xffffffff


	//   ....[184]....
        /*040c*/ 	.word	0xffffffff


	//   ....[185]....
        /*0410*/ 	.word	0xffffffff


	//   ....[186]....
        /*0414*/ 	.word	0xffffffff


	//   ....[187]....
        /*0418*/ 	.word	0xffffffff


	//   ....[188]....
        /*041c*/ 	.word	0xffffffff


	//   ....[189]....
        /*0420*/ 	.word	0xffffffff


	//   ....[190]....
        /*0424*/ 	.word	0xffffffff


	//   ....[191]....
        /*0428*/ 	.word	0xffffffff


	//   ....[192]....
        /*042c*/ 	.word	0xffffffff


	//   ....[193]....
        /*0430*/ 	.word	0xffffffff


	//   ....[194]....
        /*0434*/ 	.word	0xffffffff


	//   ....[195]....
        /*0438*/ 	.word	0xffffffff


	//   ....[196]....
        /*043c*/ 	.word	0xffffffff


	//   ....[197]....
        /*0440*/ 	.word	0xffffffff


	//   ....[198]....
        /*0444*/ 	.word	0xffffffff


	//   ....[199]....
        /*0448*/ 	.word	0xffffffff


	//   ....[200]....
        /*044c*/ 	.word	0xffffffff


	//   ....[201]....
        /*0450*/ 	.word	0xffffffff


	//   ....[202]....
        /*0454*/ 	.word	0xffffffff


	//   ....[203]....
        /*0458*/ 	.word	0xffffffff


	//   ....[204]....
        /*045c*/ 	.word	0xffffffff


	//   ....[205]....
        /*0460*/ 	.word	0xffffffff


	//   ....[206]....
        /*0464*/ 	.word	0xffffffff


	//   ....[207]....
        /*0468*/ 	.word	0xffffffff


	//   ....[208]....
        /*046c*/ 	.word	0xffffffff


	//   ....[209]....
        /*0470*/ 	.word	0xffffffff


	//   ....[210]....
        /*0474*/ 	.word	0xffffffff


	//   ....[211]....
        /*0478*/ 	.word	0xffffffff


	//   ....[212]....
        /*047c*/ 	.word	0xffffffff


	//   ....[213]....
        /*0480*/ 	.word	0xffffffff


	//   ....[214]....
        /*0484*/ 	.word	0xffffffff


	//   ....[215]....
        /*0488*/ 	.word	0xffffffff


	//   ....[216]....
        /*048c*/ 	.word	0xffffffff


	//   ....[217]....
        /*0490*/ 	.word	0xffffffff


	//   ....[218]....
        /*0494*/ 	.word	0xffffffff


	//   ....[219]....
        /*0498*/ 	.word	0xffffffff


	//   ....[220]....
        /*049c*/ 	.word	0xffffffff


	//   ....[221]....
        /*04a0*/ 	.word	0xffffffff


	//   ....[222]....
        /*04a4*/ 	.word	0xffffffff


	//   ....[223]....
        /*04a8*/ 	.word	0xffffffff


	//   ....[224]....
        /*04ac*/ 	.word	0xffffffff


	//   ....[225]....
        /*04b0*/ 	.word	0xffffffff


	//   ....[226]....
        /*04b4*/ 	.word	0xffffffff


	//   ....[227]....
        /*04b8*/ 	.word	0xffffffff


	//   ....[228]....
        /*04bc*/ 	.word	0xffffffff


	//   ....[229]....
        /*04c0*/ 	.word	0xffffffff


	//   ....[230]....
        /*04c4*/ 	.word	0xffffffff


	//   ....[231]....
        /*04c8*/ 	.word	0xffffffff


	//   ....[232]....
        /*04cc*/ 	.word	0xffffffff


	//   ....[233]....
        /*04d0*/ 	.word	0xffffffff


	//   ....[234]....
        /*04d4*/ 	.word	0xffffffff


	//   ....[235]....
        /*04d8*/ 	.word	0xffffffff


	//----- nvinfo : EIATTR_COOP_GROUP_INSTR_OFFSETS
	.align		4
.L_706:
        /*04dc*/ 	.byte	0x04, 0x28
        /*04de*/ 	.short	(.L_708 - .L_707)


	//   ....[0]....
.L_707:
        /*04e0*/ 	.word	0x00000050


	//   ....[1]....
        /*04e4*/ 	.word	0x000001e0


	//   ....[2]....
        /*04e8*/ 	.word	0x00000210


	//   ....[3]....
        /*04ec*/ 	.word	0x00000240


	//   ....[4]....
        /*04f0*/ 	.word	0x00000270


	//   ....[5]....
        /*04f4*/ 	.word	0x000002a0


	//   ....[6]....
        /*04f8*/ 	.word	0x000002d0


	//   ....[7]....
        /*04fc*/ 	.word	0x00000430


	//   ....[8]....
        /*0500*/ 	.word	0x00000470


	//   ....[9]....
        /*0504*/ 	.word	0x000004a0


	//   ....[10]....
        /*0508*/ 	.word	0x000004d0


	//   ....[11]....
        /*050c*/ 	.word	0x00000500


	//   ....[12]....
        /*0510*/ 	.word	0x00000530


	//   ....[13]....
        /*0514*/ 	.word	0x000005c0


	//   ....[14]....
        /*0518*/ 	.word	0x00000600


	//   ....[15]....
        /*051c*/ 	.word	0x00000620


	//   ....[16]....
        /*0520*/ 	.word	0x00000680


	//   ....[17]....
        /*0524*/ 	.word	0x00002c40


	//   ....[18]....
        /*0528*/ 	.word	0x00002c60


	//   ....[19]....
        /*052c*/ 	.word	0x00002e10


	//   ....[20]....
        /*0530*/ 	.word	0x00002e20


	//   ....[21]....
        /*0534*/ 	.word	0x00002fc0


	//   ....[22]....
        /*0538*/ 	.word	0x00002fe0


	//   ....[23]....
        /*053c*/ 	.word	0x00003180


	//   ....[24]....
        /*0540*/ 	.word	0x00003190


	//   ....[25]....
        /*0544*/ 	.word	0x000036a0


	//   ....[26]....
        /*0548*/ 	.word	0x000036c0


	//   ....[27]....
        /*054c*/ 	.word	0x000036d0


	//   ....[28]....
        /*0550*/ 	.word	0x00003720


	//   ....[29]....
        /*0554*/ 	.word	0x00003950


	//   ....[30]....
        /*0558*/ 	.word	0x00003970


	//   ....[31]....
        /*055c*/ 	.word	0x00003980


	//   ....[32]....
        /*0560*/ 	.word	0x00003990


	//   ....[33]....
        /*0564*/ 	.word	0x00005070


	//   ....[34]....
        /*0568*/ 	.word	0x00005090


	//   ....[35]....
        /*056c*/ 	.word	0x000051d0


	//   ....[36]....
        /*0570*/ 	.word	0x000051f0


	//   ....[37]....
        /*0574*/ 	.word	0x000054d0


	//   ....[38]....
        /*0578*/ 	.word	0x000059b0


	//   ....[39]....
        /*057c*/ 	.word	0x00006060


	//   ....[40]....
        /*0580*/ 	.word	0x00006090


	//   ....[41]....
        /*0584*/ 	.word	0x000060a0


	//   ....[42]....
        /*0588*/ 	.word	0x000060d0


	//   ....[43]....
        /*058c*/ 	.word	0x00007990


	//   ....[44]....
        /*0590*/ 	.word	0x000079b0


	//   ....[45]....
        /*0594*/ 	.word	0x00007aa0


	//   ....[46]....
        /*0598*/ 	.word	0x00007ad0


	//   ....[47]....
        /*059c*/ 	.word	0x00009060


	//   ....[48]....
        /*05a0*/ 	.word	0x00009080


	//   ....[49]....
        /*05a4*/ 	.word	0x000091a0


	//   ....[50]....
        /*05a8*/ 	.word	0x000091d0


	//   ....[51]....
        /*05ac*/ 	.word	0x000094c0


	//   ....[52]....
        /*05b0*/ 	.word	0x000099d0


	//   ....[53]....
        /*05b4*/ 	.word	0x0000a0d0


	//   ....[54]....
        /*05b8*/ 	.word	0x0000a100


	//   ....[55]....
        /*05bc*/ 	.word	0x0000a120


	//   ....[56]....
        /*05c0*/ 	.word	0x0000a140


	//   ....[57]....
        /*05c4*/ 	.word	0x0000c2a0


	//   ....[58]....
        /*05c8*/ 	.word	0x0000c2c0


	//   ....[59]....
        /*05cc*/ 	.word	0x0000c3b0


	//   ....[60]....
        /*05d0*/ 	.word	0x0000c3e0


	//   ....[61]....
        /*05d4*/ 	.word	0x0000d970


	//   ....[62]....
        /*05d8*/ 	.word	0x0000d990


	//   ....[63]....
        /*05dc*/ 	.word	0x0000dab0


	//   ....[64]....
        /*05e0*/ 	.word	0x0000dae0


	//   ....[65]....
        /*05e4*/ 	.word	0x0000df00


	//   ....[66]....
        /*05e8*/ 	.word	0x0000df30


	//   ....[67]....
        /*05ec*/ 	.word	0x0000df50


	//   ....[68]....
        /*05f0*/ 	.word	0x0000df70


	//   ....[69]....
        /*05f4*/ 	.word	0x0000fef0


	//   ....[70]....
        /*05f8*/ 	.word	0x0000ff00


	//   ....[71]....
        /*05fc*/ 	.word	0x0000ff50


	//   ....[72]....
        /*0600*/ 	.word	0x0000ff80


	//   ....[73]....
        /*0604*/ 	.word	0x00011590


	//   ....[74]....
        /*0608*/ 	.word	0x000115b0


	//   ....[75]....
        /*060c*/ 	.word	0x000116c0


	//   ....[76]....
        /*0610*/ 	.word	0x000116e0


	//   ....[77]....
        /*0614*/ 	.word	0x00011900


	//   ....[78]....
        /*0618*/ 	.word	0x00011e10


	//   ....[79]....
        /*061c*/ 	.word	0x00012510


	//   ....[80]....
        /*0620*/ 	.word	0x00012540


	//   ....[81]....
        /*0624*/ 	.word	0x00012560


	//   ....[82]....
        /*0628*/ 	.word	0x00012580


	//   ....[83]....
        /*062c*/ 	.word	0x00014220


	//   ....[84]....
        /*0630*/ 	.word	0x00014250


	//   ....[85]....
        /*0634*/ 	.word	0x00014270


	//   ....[86]....
        /*0638*/ 	.word	0x00014280


	//   ....[87]....
        /*063c*/ 	.word	0x00015aa0


	//   ....[88]....
        /*0640*/ 	.word	0x00015ab0


	//   ....[89]....
        /*0644*/ 	.word	0x00015ad0


	//   ....[90]....
        /*0648*/ 	.word	0x00015af0


	//   ....[91]....
        /*064c*/ 	.word	0x00015e80


	//   ....[92]....
        /*0650*/ 	.word	0x00015ea0


	//   ....[93]....
        /*0654*/ 	.word	0x00016050


	//   ....[94]....
        /*0658*/ 	.word	0x00016060


	//   ....[95]....
        /*065c*/ 	.word	0x00016210


	//   ....[96]....
        /*0660*/ 	.word	0x00016230


	//   ....[97]....
        /*0664*/ 	.word	0x000163e0


	//   ....[98]....
        /*0668*/ 	.word	0x000163f0


	//   ....[99]....
        /*066c*/ 	.word	0x00016790


	//   ....[100]....
        /*0670*/ 	.word	0x000167b0


	//   ....[101]....
        /*0674*/ 	.word	0x000175e0


	//   ....[102]....
        /*0678*/ 	.word	0x000175f0


	//   ....[103]....
        /*067c*/ 	.word	0x00018bf0


	//   ....[104]....
        /*0680*/ 	.word	0x00018c10


	//   ....[105]....
        /*0684*/ 	.word	0x00018dd0


	//   ....[106]....
        /*0688*/ 	.word	0x00018de0


	//   ....[107]....
        /*068c*/ 	.word	0x00018f90


	//   ....[108]....
        /*0690*/ 	.word	0x00018fb0


	//   ....[109]....
        /*0694*/ 	.word	0x00019160


	//   ....[110]....
        /*0698*/ 	.word	0x00019170


	//   ....[111]....
        /*069c*/ 	.word	0x000193c0


	//   ....[112]....
        /*06a0*/ 	.word	0x000193e0


	//   ....[113]....
        /*06a4*/ 	.word	0x00019500


	//   ....[114]....
        /*06a8*/ 	.word	0x00019540


	//   ....[115]....
        /*06ac*/ 	.word	0x00019570


	//   ....[116]....
        /*06b0*/ 	.word	0x000195a0


	//   ....[117]....
        /*06b4*/ 	.word	0x000195d0


	//   ....[118]....
        /*06b8*/ 	.word	0x00019600


	//   ....[119]....
        /*06bc*/ 	.word	0x00019750


	//   ....[120]....
        /*06c0*/ 	.word	0x00019790


	//   ....[121]....
        /*06c4*/ 	.word	0x000197c0


	//   ....[122]....
        /*06c8*/ 	.word	0x000197f0


	//   ....[123]....
        /*06cc*/ 	.word	0x00019820


	//   ....[124]....
        /*06d0*/ 	.word	0x00019850


	//   ....[125]....
        /*06d4*/ 	.word	0x000198e0


	//   ....[126]....
        /*06d8*/ 	.word	0x00019920


	//   ....[127]....
        /*06dc*/ 	.word	0x00019930


	//   ....[128]....
        /*06e0*/ 	.word	0x00019990


	//   ....[129]....
        /*06e4*/ 	.word	0x0001a340


	//   ....[130]....
        /*06e8*/ 	.word	0x0001a3a0


	//   ....[131]....
        /*06ec*/ 	.word	0x0001a3f0


	//   ....[132]....
        /*06f0*/ 	.word	0x0001a440


	//   ....[133]....
        /*06f4*/ 	.word	0x0001a490


	//   ....[134]....
        /*06f8*/ 	.word	0x0001a500


	//   ....[135]....
        /*06fc*/ 	.word	0x0001a550


	//   ....[136]....
        /*0700*/ 	.word	0x0001a5c0


	//   ....[137]....
        /*0704*/ 	.word	0x0001a630


	//   ....[138]....
        /*0708*/ 	.word	0x0001a6a0


	//   ....[139]....
        /*070c*/ 	.word	0x0001a710


	//   ....[140]....
        /*0710*/ 	.word	0x0001a780


	//   ....[141]....
        /*0714*/ 	.word	0x0001a7f0


	//   ....[142]....
        /*0718*/ 	.word	0x0001a850


	//   ....[143]....
        /*071c*/ 	.word	0x0001a8c0


	//   ....[144]....
        /*0720*/ 	.word	0x0001a930


	//   ....[145]....
        /*0724*/ 	.word	0x0001a9a0


	//   ....[146]....
        /*0728*/ 	.word	0x0001aa00


	//   ....[147]....
        /*072c*/ 	.word	0x0001aa70


	//   ....[148]....
        /*0730*/ 	.word	0x0001aae0


	//   ....[149]....
        /*0734*/ 	.word	0x0001aca0


	//   ....[150]....
        /*0738*/ 	.word	0x0001ad00


	//   ....[151]....
        /*073c*/ 	.word	0x0001ad70


	//   ....[152]....
        /*0740*/ 	.word	0x0001ade0


	//   ....[153]....
        /*0744*/ 	.word	0x0001ae30


	//   ....[154]....
        /*0748*/ 	.word	0x0001ae70


	//   ....[155]....
        /*074c*/ 	.word	0x0001aec0


	//   ....[156]....
        /*0750*/ 	.word	0x0001af10


	//   ....[157]....
        /*0754*/ 	.word	0x0001af80


	//   ....[158]....
        /*0758*/ 	.word	0x0001aff0


	//   ....[159]....
        /*075c*/ 	.word	0x0001b1b0


	//   ....[160]....
        /*0760*/ 	.word	0x0001b210


	//   ....[161]....
        /*0764*/ 	.word	0x0001b280


	//   ....[162]....
        /*0768*/ 	.word	0x0001b2f0


	//   ....[163]....
        /*076c*/ 	.word	0x0001b4b0


	//   ....[164]....
        /*0770*/ 	.word	0x0001b510


	//   ....[165]....
        /*0774*/ 	.word	0x0001b580


	//   ....[166]....
        /*0778*/ 	.word	0x0001b5f0


	//   ....[167]....
        /*077c*/ 	.word	0x0001b640


	//   ....[168]....
        /*0780*/ 	.word	0x0001b680


	//   ....[169]....
        /*0784*/ 	.word	0x0001b6d0


	//   ....[170]....
        /*0788*/ 	.word	0x0001b710


	//   ....[171]....
        /*078c*/ 	.word	0x0001b770


	//   ....[172]....
        /*0790*/ 	.word	0x0001b7e0


	//   ....[173]....
        /*0794*/ 	.word	0x0001b9a0


	//   ....[174]....
        /*0798*/ 	.word	0x0001ba00


	//   ....[175]....
        /*079c*/ 	.word	0x0001ba70


	//   ....[176]....
        /*07a0*/ 	.word	0x0001bae0


	//   ....[177]....
        /*07a4*/ 	.word	0x0001bca0


	//   ....[178]....
        /*07a8*/ 	.word	0x0001bd00


	//   ....[179]....
        /*07ac*/ 	.word	0x0001bd50


	//   ....[180]....
        /*07b0*/ 	.word	0x0001bd90


	//   ....[181]....
        /*07b4*/ 	.word	0x0001bde0


	//   ....[182]....
        /*07b8*/ 	.word	0x0001be20


	//   ....[183]....
        /*07bc*/ 	.word	0x0001be80


	//   ....[184]....
        /*07c0*/ 	.word	0x0001bef0


	//   ....[185]....
        /*07c4*/ 	.word	0x0001bf60


	//   ....[186]....
        /*07c8*/ 	.word	0x0001c0e0


	//   ....[187]....
        /*07cc*/ 	.word	0x0001c140


	//   ....[188]....
        /*07d0*/ 	.word	0x0001c1b0


	//   ....[189]....
        /*07d4*/ 	.word	0x0001c220


	//   ....[190]....
        /*07d8*/ 	.word	0x0001c270


	//   ....[191]....
        /*07dc*/ 	.word	0x0001c2b0


	//   ....[192]....
        /*07e0*/ 	.word	0x0001c300


	//   ....[193]....
        /*07e4*/ 	.word	0x0001c340


	//   ....[194]....
        /*07e8*/ 	.word	0x0001c390


	//   ....[195]....
        /*07ec*/ 	.word	0x0001c3e0


	//   ....[196]....
        /*07f0*/ 	.word	0x0001c430


	//   ....[197]....
        /*07f4*/ 	.word	0x0001c470


	//   ....[198]....
        /*07f8*/ 	.word	0x0001c4e0


	//   ....[199]....
        /*07fc*/ 	.word	0x0001c550


	//   ....[200]....
        /*0800*/ 	.word	0x0001c5c0


	//   ....[201]....
        /*0804*/ 	.word	0x0001c620


	//   ....[202]....
        /*0808*/ 	.word	0x0001c690


	//   ....[203]....
        /*080c*/ 	.word	0x0001c700


	//   ....[204]....
        /*0810*/ 	.word	0x0001c770


	//   ....[205]....
        /*0814*/ 	.word	0x0001c7d0


	//   ....[206]....
        /*0818*/ 	.word	0x0001c840


	//   ....[207]....
        /*081c*/ 	.word	0x0001c8b0


	//   ....[208]....
        /*0820*/ 	.word	0x0001c920


	//   ....[209]....
        /*0824*/ 	.word	0x0001c980


	//   ....[210]....
        /*0828*/ 	.word	0x0001c9f0


	//   ....[211]....
        /*082c*/ 	.word	0x0001ca60


	//   ....[212]....
        /*0830*/ 	.word	0x0001cad0


	//   ....[213]....
        /*0834*/ 	.word	0x0001cb30


	//   ....[214]....
        /*0838*/ 	.word	0x0001cba0


	//   ....[215]....
        /*083c*/ 	.word	0x0001cc10


	//   ....[216]....
        /*0840*/ 	.word	0x0001cc80


	//   ....[217]....
        /*0844*/ 	.word	0x0001cce0


	//   ....[218]....
        /*0848*/ 	.word	0x0001cd50


	//   ....[219]....
        /*084c*/ 	.word	0x0001cdc0


	//   ....[220]....
        /*0850*/ 	.word	0x0001ce10


	//   ....[221]....
        /*0854*/ 	.word	0x0001ce50


	//   ....[222]....
        /*0858*/ 	.word	0x0001cea0


	//   ....[223]....
        /*085c*/ 	.word	0x0001cef0


	//   ....[224]....
        /*0860*/ 	.word	0x0001cf40


	//   ....[225]....
        /*0864*/ 	.word	0x0001cfb0


	//   ....[226]....
        /*0868*/ 	.word	0x0001d000


	//   ....[227]....
        /*086c*/ 	.word	0x0001d050


	//   ....[228]....
        /*0870*/ 	.word	0x0001d0a0


	//   ....[229]....
        /*0874*/ 	.word	0x0001d0f0


	//   ....[230]....
        /*0878*/ 	.word	0x0001d140


	//   ....[231]....
        /*087c*/ 	.word	0x0001d1b0


	//   ....[232]....
        /*0880*/ 	.word	0x0001d200


	//   ....[233]....
        /*0884*/ 	.word	0x0001d270


	//   ....[234]....
        /*0888*/ 	.word	0x0001d2d0


	//   ....[235]....
        /*088c*/ 	.word	0x0001d340


	//----- nvinfo : EIATTR_EXIT_INSTR_OFFSETS
	.align		4
.L_708:
        /*0890*/ 	.byte	0x04, 0x1c
        /*0892*/ 	.short	(.L_710 - .L_709)


	//   ....[0]....
.L_709:
        /*0894*/ 	.word	0x00000fe0


	//   ....[1]....
        /*0898*/ 	.word	0x0001a300


	//----- nvinfo : EIATTR_MAX_THREADS
	.align		4
.L_710:
        /*089c*/ 	.byte	0x04, 0x05
        /*089e*/ 	.short	(.L_712 - .L_711)
.L_711:
        /*08a0*/ 	.word	0x00000100
        /*08a4*/ 	.word	0x00000001
        /*08a8*/ 	.word	0x00000001


	//----- nvinfo : EIATTR_CRS_STACK_SIZE
	.align		4
.L_712:
        /*08ac*/ 	.byte	0x04, 0x1e
        /*08ae*/ 	.short	(.L_714 - .L_713)
.L_713:
        /*08b0*/ 	.word	0x00000000
.L_714:


//--------------------- .nv.info._ZN7cutlass13device_kernelIN5flash19enable_sm80_to_sm89INS1_16FlashAttnFwdSm80INS1_25CollectiveMainloopFwdSm80ILi8ELi1ELb0EN4cute5tupleIJNS5_1CILi128EEENS7_ILi48EEENS7_ILi256EEEEEELi256ENS_6half_tEfNS_4arch4Sm80ELb0ELb1ELb1ELb1ELb1ELb1ELb1ELb1EEENS1_21CollectiveEpilogueFwdINS6_IJS8_SA_S9_EEENS6_IJNS7_ILi1EEESI_SI_EEESC_SE_Li256ELb1ELb1ELb1ELb0EEENS1_36VarlenDynamicPersistentTileSchedulerILi128ELi48ELi256ELi256ELb1ELb1ELb0ELb1ELb0ELb1EEEEEEEEEvNT_6ParamsE --------------------------
	.section	.nv.info._ZN7cutlass13device_kernelIN5flash19enable_sm80_to_sm89INS1_16FlashAttnFwdSm80INS1_25CollectiveMainloopFwdSm80ILi8ELi1ELb0EN4cute5tupleIJNS5_1CILi128EEENS7_ILi48EEENS7_ILi256EEEEEELi256ENS_6half_tEfNS_4arch4Sm80ELb0ELb1ELb1ELb1ELb1ELb1ELb1ELb1EEENS1_21CollectiveEpilogueFwdINS6_IJS8_SA_S9_EEENS6_IJNS7_ILi1EEESI_SI_EEESC_SE_Li256ELb1ELb1ELb1ELb0EEENS1_36VarlenDynamicPersistentTileSchedulerILi128ELi48ELi256ELi256ELb1ELb1ELb0ELb1ELb0ELb1EEEEEEEEEvNT_6ParamsE,"",@"SHT_CUDA_INFO"
	.sectionflags	@""
	.align	4


	//----- nvinfo : EIATTR_CUDA_API_VERSION
	.align		4
        /*0000*/ 	.byte	0x04, 0x37
        /*0002*/ 	.short	(.L_716 - .L_715)
.L_715:
        /*0004*/ 	.word	0x00000082


	//----- nvinfo : EIATTR_SW2861232_WAR
	.align		4
.L_716:
        /*0008*/ 	.byte	0x01, 0x35
	.zero		2


	//----- nvinfo : EIATTR_PARAM_CBANK
	.align		4
        /*000c*/ 	.byte	0x04, 0x0a
        /*000e*/ 	.short	(.L_718 - .L_717)
	.align		4
.L_717:
        /*0010*/ 	.word	index@(.nv.constant0._ZN7cutlass13device_kernelIN5flash19enable_sm80_to_sm89INS1_16FlashAttnFwdSm80INS1_25CollectiveMainloopFwdSm80ILi8ELi1ELb0EN4cute5tupleIJNS5_1CILi128EEENS7_ILi48EEENS7_ILi256EEEEEELi256ENS_6half_tEfNS_4arch4Sm80ELb0ELb1ELb1ELb1ELb1ELb1ELb1ELb1EEENS1_21CollectiveEpilogueFwdINS6_IJS8_SA_S9_EEENS6_IJNS7_ILi1EEESI_SI_EEESC_SE_Li256ELb1ELb1ELb1ELb0EEENS1_36VarlenDynamicPersistentTileSchedulerILi128ELi48ELi256ELi256ELb1ELb1ELb0ELb1ELb0ELb1EEEEEEEEEvNT_6ParamsE)
        /*0014*/ 	.short	0x0160
        /*0016*/ 	.short	0x0438


	//----- nvinfo : EIATTR_CBANK_PARAM_SIZE
	.align		4
.L_718:
        /*0018*/ 	.byte	0x03, 0x19
        /*001a*/ 	.short	0x0438


	//----- nvinfo : EIATTR_KPARAM_INFO
	.align		4
        /*001c*/ 	.byte	0x04, 0x17
        /*001e*/ 	.short	(.L_720 - .L_719)
.L_719:
        /*0020*/ 	.word	0x00000000
        /*0024*/ 	.short	0x0000
        /*0026*/ 	.short	0x0000
        /*0028*/ 	.byte	0x00, 0xf0, 0xe1, 0x10


	//----- nvinfo : EIATTR_MAXREG_COUNT
	.align		4
.L_720:
        /*002c*/ 	.byte	0x03, 0x1b
        /*002e*/ 	.short	0x00ff


	//----- nvinfo : EIATTR_NUM_BARRIERS
	.align		4
        /*0030*/ 	.byte	0x02, 0x4c
        /*0032*/ 	.byte	0x06
	.zero		1


	//----- nvinfo : EIATTR_ANNOTATIONS
	.align		4
        /*0034*/ 	.byte	0x04, 0x55
        /*0036*/ 	.short	(.L_722 - .L_721)


	//   ....[0]....
.L_721:
        /* <DEDUP_REMOVED lines=160> */


	//----- nvinfo : EIATTR_MERCURY_ISA_VERSION
	.align		4
.L_722:
        /*0a20*/ 	.byte	0x03, 0x5f
        /*0a22*/ 	.short	0x0000


	//----- nvinfo : EIATTR_INT_WARP_WIDE_INSTR_OFFSETS
	.align		4
        /*0a24*/ 	.byte	0x04, 0x31
        /*0a26*/ 	.short	(.L_724 - .L_723)


	//   ....[0]....
.L_723:
        /*0a28*/ 	.word	0x0001acd0


	//   ....[1]....
        /*0a2c*/ 	.word	0x0001ad50


	//----- nvinfo : EIATTR_COOP_GROUP_MASK_REGIDS
	.align		4
.L_724:
        /*0a30*/ 	.byte	0x04, 0x29
        /*0a32*/ 	.short	(.L_726 - .L_725)


	//   ....[0]....
.L_725:
        /*0a34*/ 	.word	0xffffffff


	//   ....[1]....
        /*0a38*/ 	.word	0xffffffff


	//   ....[2]....
        /*0a3c*/ 	.word	0xffffffff


	//   ....[3]....
        /*0a40*/ 	.word	0xffffffff


	//   ....[4]....
        /*0a44*/ 	.word	0xffffffff


	//   ....[5]....
        /*0a48*/ 	.word	0xffffffff


	//   ....[6]....
        /*0a4c*/ 	.word	0xffffffff


	//   ....[7]....
        /*0a50*/ 	.word	0xffffffff


	//   ....[8]....
        /*0a54*/ 	.word	0xffffffff


	//   ....[9]....
        /*0a58*/ 	.word	0xffffffff


	//   ....[10]....
        /*0a5c*/ 	.word	0xffffffff


	//   ....[11]....
        /*0a60*/ 	.word	0xffffffff


	//   ....[12]....
        /*0a64*/ 	.word	0xffffffff


	//   ....[13]....
        /*0a68*/ 	.word	0xffffffff


	//   ....[14]....
        /*0a6c*/ 	.word	0xffffffff


	//   ....[15]....
        /*0a70*/ 	.word	0xffffffff


	//   ....[16]....
        /*0a74*/ 	.word	0xffffffff


	//   ....[17]....
        /*0a78*/ 	.word	0xffffffff


	//   ....[18]....
        /*0a7c*/ 	.word	0xffffffff


	//   ....[19]....
        /*0a80*/ 	.word	0xffffffff


	//   ....[20]....
        /*0a84*/ 	.word	0xffffffff


	//   ....[21]....
        /*0a88*/ 	.word	0xffffffff


	//   ....[22]....
        /*0a8c*/ 	.word	0xffffffff


	//   ....[23]....
        /*0a90*/ 	.word	0xffffffff


	//   ....[24]....
        /*0a94*/ 	.word	0xffffffff


	//   ....[25]....
        /*0a98*/ 	.word	0xffffffff


	//   ....[26]....
        /*0a9c*/ 	.word	0xffffffff


	//   ....[27]....
        /*0aa0*/ 	.word	0xffffffff


	//   ....[28]....
        /*0aa4*/ 	.word	0xffffffff


	//   ....[29]....
        /*0aa8*/ 	.word	0xffffffff


	//   ....[30]....
        /*0aac*/ 	.word	0xffffffff


	//   ....[31]....
        /*0ab0*/ 	.word	0xffffffff


	//   ....[32]....
        /*0ab4*/ 	.word	0xffffffff


	//   ....[33]....
        /*0ab8*/ 	.word	0xffffffff


	//   ....[34]....
        /*0abc*/ 	.word	0xffffffff


	//   ....[35]....
        /*0ac0*/ 	.word	0xffffffff


	//   ....[36]....
        /*0ac4*/ 	.word	0xffffffff


	//   ....[37]....
        /*0ac8*/ 	.word	0xffffffff


	//   ....[38]....
        /*0acc*/ 	.word	0xffffffff


	//   ....[39]....
        /*0ad0*/ 	.word	0xffffffff


	//   ....[40]....
        /*0ad4*/ 	.word	0xffffffff


	//   ....[41]....
        /*0ad8*/ 	.word	0xffffffff


	//   ....[42]....
        /*0adc*/ 	.word	0xffffffff


	//   ....[43]....
        /*0ae0*/ 	.word	0xffffffff


	//   ....[44]....
        /*0ae4*/ 	.word	0xffffffff


	//   ....[45]....
        /*0ae8*/ 	.word	0xffffffff


	//   ....[46]....
        /*0aec*/ 	.word	0xffffffff


	//   ....[47]....
        /*0af0*/ 	.word	0xffffffff


	//   ....[48]....
        /*0af4*/ 	.word	0xffffffff


	//   ....[49]....
        /*0af8*/ 	.word	0xffffffff


	//   ....[50]....
        /*0afc*/ 	.word	0xffffffff


	//   ....[51]....
        /*0b00*/ 	.word	0xffffffff


	//   ....[52]....
        /*0b04*/ 	.word	0xffffffff


	//   ....[53]....
        /*0b08*/ 	.word	0xffffffff


	//   ....[54]....
        /*0b0c*/ 	.word	0xffffffff


	//   ....[55]....
        /*0b10*/ 	.word	0xffffffff


	//   ....[56]....
        /*0b14*/ 	.word	0xffffffff


	//   ....[57]....
        /*0b18*/ 	.word	0xffffffff


	//   ....[58]....
        /*0b1c*/ 	.word	0xffffffff


	//   ....[59]....
        /*0b20*/ 	.word	0xffffffff


	//   ....[60]....
        /*0b24*/ 	.word	0xffffffff


	//   ....[61]....
        /*0b28*/ 	.word	0xffffffff


	//   ....[62]....
        /*0b2c*/ 	.word	0xffffffff


	//   ....[63]....
        /*0b30*/ 	.word	0xffffffff


	//   ....[64]....
        /*0b34*/ 	.word	0xffffffff


	//   ....[65]....
        /*0b38*/ 	.word	0xffffffff


	//   ....[66]....
        /*0b3c*/ 	.word	0xffffffff


	//   ....[67]....
        /*0b40*/ 	.word	0xffffffff


	//   ....[68]....
        /*0b44*/ 	.word	0xffffffff


	//   ....[69]....
        /*0b48*/ 	.word	0xffffffff


	//   ....[70]....
        /*0b4c*/ 	.word	0xffffffff


	//   ....[71]....
        /*0b50*/ 	.word	0xffffffff


	//   ....[72]....
        /*0b54*/ 	.word	0xffffffff


	//   ....[73]....
        /*0b58*/ 	.word	0xffffffff


	//   ....[74]....
        /*0b5c*/ 	.word	0xffffffff


	//   ....[75]....
        /*0b60*/ 	.word	0xffffffff


	//   ....[76]....
        /*0b64*/ 	.word	0xffffffff


	//   ....[77]....
        /*0b68*/ 	.word	0xffffffff


	//   ....[78]....
        /*0b6c*/ 	.word	0xffffffff


	//   ....[79]....
        /*0b70*/ 	.word	0xffffffff


	//   ....[80]....
        /*0b74*/ 	.word	0xffffffff


	//   ....[81]....
        /*0b78*/ 	.word	0xffffffff


	//   ....[82]....
        /*0b7c*/ 	.word	0xffffffff


	//   ....[83]....
        /*0b80*/ 	.word	0xffffffff


	//   ....[84]....
        /*0b84*/ 	.word	0xffffffff


	//   ....[85]....
        /*0b88*/ 	.word	0xffffffff


	//   ....[86]....
        /*0b8c*/ 	.word	0xffffffff


	//   ....[87]....
        /*0b90*/ 	.word	0xffffffff


	//   ....[88]....
        /*0b94*/ 	.word	0xffffffff


	//   ....[89]....
        /*0b98*/ 	.word	0xffffffff


	//   ....[90]....
        /*0b9c*/ 	.word	0xffffffff


	//   ....[91]....
        /*0ba0*/ 	.word	0xffffffff


	//   ....[92]....
        /*0ba4*/ 	.word	0xffffffff


	//   ....[93]....
        /*0ba8*/ 	.word	0xffffffff


	//   ....[94]....
        /*0bac*/ 	.word	0xffffffff


	//   ....[95]....
        /*0bb0*/ 	.word	0xffffffff


	//   ....[96]....
        /*0bb4*/ 	.word	0xffffffff


	//   ....[97]....
        /*0bb8*/ 	.word	0xffffffff


	//   ....[98]....
        /*0bbc*/ 	.word	0xffffffff


	//   ....[99]....
        /*0bc0*/ 	.word	0xffffffff


	//   ....[100]....
        /*0bc4*/ 	.word	0xffffffff


	//   ....[101]....
        /*0bc8*/ 	.word	0xffffffff


	//   ....[102]....
        /*0bcc*/ 	.word	0xffffffff


	//   ....[103]....
        /*0bd0*/ 	.word	0xffffffff


	//   ....[104]....
        /*0bd4*/ 	.word	0xffffffff


	//   ....[105]....
        /*0bd8*/ 	.word	0xffffffff


	//   ....[106]....
        /*0bdc*/ 	.word	0xffffffff


	//   ....[107]....
        /*0be0*/ 	.word	0xffffffff


	//   ....[108]....
        /*0be4*/ 	.word	0xffffffff


	//   ....[109]....
        /*0be8*/ 	.word	0xffffffff


	//   ....[110]....
        /*0bec*/ 	.word	0xffffffff


	//   ....[111]....
        /*0bf0*/ 	.word	0xffffffff


	//   ....[112]....
        /*0bf4*/ 	.word	0xffffffff


	//   ....[113]....
        /*0bf8*/ 	.word	0xffffffff


	//   ....[114]....
        /*0bfc*/ 	.word	0xffffffff


	//   ....[115]....
        /*0c00*/ 	.word	0xffffffff


	//   ....[116]....
        /*0c04*/ 	.word	0xffffffff


	//   ....[117]....
        /*0c08*/ 	.word	0xffffffff


	//   ....[118]....
        /*0c0c*/ 	.word	0xffffffff


	//   ....[119]....
        /*0c10*/ 	.word	0xffffffff


	//   ....[120]....
        /*0c14*/ 	.word	0xffffffff


	//   ....[121]....
        /*0c18*/ 	.word	0xffffffff


	//   ....[122]....
        /*0c1c*/ 	.word	0xffffffff


	//   ....[123]....
        /*0c20*/ 	.word	0xffffffff


	//   ....[124]....
        /*0c24*/ 	.word	0xffffffff


	//   ....[125]....
        /*0c28*/ 	.word	0xffffffff


	//   ....[126]....
        /*0c2c*/ 	.word	0xffffffff


	//   ....[127]....
        /*0c30*/ 	.word	0xffffffff


	//   ....[128]....
        /*0c34*/ 	.word	0xffffffff


	//   ....[129]....
        /*0c38*/ 	.word	0xffffffff


	//   ....[130]....
        /*0c3c*/ 	.word	0xffffffff


	//   ....[131]....
        /*0c40*/ 	.word	0xffffffff


	//   ....[132]....
        /*0c44*/ 	.word	0xffffffff


	//   ....[133]....
        /*0c48*/ 	.word	0xffffffff


	//   ....[134]....
        /*0c4c*/ 	.word	0xffffffff


	//   ....[135]....
        /*0c50*/ 	.word	0xffffffff


	//   ....[136]....
        /*0c54*/ 	.word	0xffffffff


	//   ....[137]....
        /*0c58*/ 	.word	0xffffffff


	//   ....[138]....
        /*0c5c*/ 	.word	0xffffffff


	//   ....[139]....
        /*0c60*/ 	.word	0xffffffff


	//   ....[140]....
        /*0c64*/ 	.word	0xffffffff


	//   ....[141]....
        /*0c68*/ 	.word	0xffffffff


	//   ....[142]....
        /*0c6c*/ 	.word	0xffffffff


	//   ....[143]....
        /*0c70*/ 	.word	0xffffffff


	//   ....[144]....
        /*0c74*/ 	.word	0xffffffff


	//   ....[145]....
        /*0c78*/ 	.word	0xffffffff


	//   ....[146]....
        /*0c7c*/ 	.word	0xffffffff


	//   ....[147]....
        /*0c80*/ 	.word	0xffffffff


	//   ....[148]....
        /*0c84*/ 	.word	0xffffffff


	//   ....[149]....
        /*0c88*/ 	.word	0xffffffff


	//   ....[150]....
        /*0c8c*/ 	.word	0xffffffff


	//   ....[151]....
        /*0c90*/ 	.word	0xffffffff


	//   ....[152]....
        /*0c94*/ 	.word	0xffffffff


	//   ....[153]....
        /*0c98*/ 	.word	0xffffffff


	//   ....[154]....
        /*0c9c*/ 	.word	0xffffffff


	//   ....[155]....
        /*0ca0*/ 	.word	0xffffffff


	//   ....[156]....
        /*0ca4*/ 	.word	0xffffffff


	//   ....[157]....
        /*0ca8*/ 	.word	0xffffffff


	//   ....[158]....
        /*0cac*/ 	.word	0xffffffff


	//   ....[159]....
        /*0cb0*/ 	.word	0xffffffff


	//   ....[160]....
        /*0cb4*/ 	.word	0xffffffff


	//   ....[161]....
        /*0cb8*/ 	.word	0xffffffff


	//   ....[162]....
        /*0cbc*/ 	.word	0xffffffff


	//   ....[163]....
        /*0cc0*/ 	.word	0xffffffff


	//   ....[164]....
        /*0cc4*/ 	.word	0xffffffff


	//   ....[165]....
        /*0cc8*/ 	.word	0xffffffff


	//   ....[166]....
        /*0ccc*/ 	.word	0xffffffff


	//   ....[167]....
        /*0cd0*/ 	.word	0xffffffff


	//   ....[168]....
        /*0cd4*/ 	.word	0xffffffff


	//   ....[169]....
        /*0cd8*/ 	.word	0xffffffff


	//   ....[170]....
        /*0cdc*/ 	.word	0xffffffff


	//   ....[171]....
        /*0ce0*/ 	.word	0xffffffff


	//   ....[172]....
        /*0ce4*/ 	.word	0xffffffff


	//   ....[173]....
        /*0ce8*/ 	.word	0xffffffff


	//   ....[174]....
        /*0cec*/ 	.word	0xffffffff


	//   ....[175]....
        /*0cf0*/ 	.word	0xffffffff


	//   ....[176]....
        /*0cf4*/ 	.word	0xffffffff


	//   ....[177]....
        /*0cf8*/ 	.word	0xffffffff


	//   ....[178]....
        /*0cfc*/ 	.word	0xffffffff


	//   ....[179]....
        /*0d00*/ 	.word	0xffffffff


	//   ....[180]....
        /*0d04*/ 	.word	0xffffffff


	//   ....[181]....
        /*0d08*/ 	.word	0xffffffff


	//   ....[182]....
        /*0d0c*/ 	.word	0xffffffff


	//   ....[183]....
        /*0d10*/ 	.word	0xffffffff


	//   ....[184]....
        /*0d14*/ 	.word	0xffffffff


	//   ....[185]....
        /*0d18*/ 	.word	0xffffffff


	//   ....[186]....
        /*0d1c*/ 	.word	0xffffffff


	//   ....[187]....
        /*0d20*/ 	.word	0xffffffff


	//   ....[188]....
        /*0d24*/ 	.word	0xffffffff


	//   ....[189]....
        /*0d28*/ 	.word	0xffffffff


	//   ....[190]....
        /*0d2c*/ 	.word	0xffffffff


	//   ....[191]....
        /*0d30*/ 	.word	0xffffffff


	//   ....[192]....
        /*0d34*/ 	.word	0xffffffff


	//   ....[193]....
        /*0d38*/ 	.word	0xffffffff


	//   ....[194]....
        /*0d3c*/ 	.word	0xffffffff


	//   ....[195]....
        /*0d40*/ 	.word	0xffffffff


	//   ....[196]....
        /*0d44*/ 	.word	0xffffffff


	//   ....[197]....
        /*0d48*/ 	.word	0xffffffff


	//   ....[198]....
        /*0d4c*/ 	.word	0xffffffff


	//   ....[199]....
        /*0d50*/ 	.word	0xffffffff


	//   ....[200]....
        /*0d54*/ 	.word	0xffffffff


	//   ....[201]....
        /*0d58*/ 	.word	0xffffffff


	//   ....[202]....
        /*0d5c*/ 	.word	0xffffffff


	//   ....[203]....
        /*0d60*/ 	.word	0xffffffff


	//   ....[204]....
        /*0d64*/ 	.word	0xffffffff


	//   ....[205]....
        /*0d68*/ 	.word	0xffffffff


	//   ....[206]....
        /*0d6c*/ 	.word	0xffffffff


	//   ....[207]....
        /*0d70*/ 	.word	0xffffffff


	//   ....[208]....
        /*0d74*/ 	.word	0xffffffff


	//   ....[209]....
        /*0d78*/ 	.word	0xffffffff


	//   ....[210]....
        /*0d7c*/ 	.word	0xffffffff


	//   ....[211]....
        /*0d80*/ 	.word	0xffffffff


	//   ....[212]....
        /*0d84*/ 	.word	0xffffffff


	//   ....[213]....
        /*0d88*/ 	.word	0xffffffff


	//   ....[214]....
        /*0d8c*/ 	.word	0xffffffff


	//   ....[215]....
        /*0d90*/ 	.word	0xffffffff


	//   ....[216]....
        /*0d94*/ 	.word	0xffffffff


	//   ....[217]....
        /*0d98*/ 	.word	0xffffffff


	//   ....[218]....
        /*0d9c*/ 	.word	0xffffffff


	//   ....[219]....
        /*0da0*/ 	.word	0xffffffff


	//   ....[220]....
        /*0da4*/ 	.word	0xffffffff


	//   ....[221]....
        /*0da8*/ 	.word	0xffffffff


	//   ....[222]....
        /*0dac*/ 	.word	0xffffffff


	//   ....[223]....
        /*0db0*/ 	.word	0xffffffff


	//   ....[224]....
        /*0db4*/ 	.word	0xffffffff


	//   ....[225]....
        /*0db8*/ 	.word	0xffffffff


	//   ....[226]....
        /*0dbc*/ 	.word	0xffffffff


	//   ....[227]....
        /*0dc0*/ 	.word	0xffffffff


	//   ....[228]....
        /*0dc4*/ 	.word	0xffffffff


	//   ....[229]....
        /*0dc8*/ 	.word	0xffffffff


	//   ....[230]....
        /*0dcc*/ 	.word	0xffffffff


	//   ....[231]....
        /*0dd0*/ 	.word	0xffffffff


	//   ....[232]....
        /*0dd4*/ 	.word	0xffffffff


	//   ....[233]....
        /*0dd8*/ 	.word	0xffffffff


	//   ....[234]....
        /*0ddc*/ 	.word	0xffffffff


	//   ....[235]....
        /*0de0*/ 	.word	0xffffffff


	//   ....[236]....
        /*0de4*/ 	.word	0xffffffff


	//   ....[237]....
        /*0de8*/ 	.word	0xffffffff


	//   ....[238]....
        /*0dec*/ 	.word	0xffffffff


	//   ....[239]....
        /*0df0*/ 	.word	0xffffffff


	//   ....[240]....
        /*0df4*/ 	.word	0xffffffff


	//   ....[241]....
        /*0df8*/ 	.word	0xffffffff


	//   ....[242]....
        /*0dfc*/ 	.word	0xffffffff


	//   ....[243]....
        /*0e00*/ 	.word	0xffffffff


	//   ....[244]....
        /*0e04*/ 	.word	0xffffffff


	//   ....[245]....
        /*0e08*/ 	.word	0xffffffff


	//   ....[246]....
        /*0e0c*/ 	.word	0xffffffff


	//   ....[247]....
        /*0e10*/ 	.word	0xffffffff


	//   ....[248]....
        /*0e14*/ 	.word	0xffffffff


	//   ....[249]....
        /*0e18*/ 	.word	0xffffffff


	//   ....[250]....
        /*0e1c*/ 	.word	0xffffffff


	//   ....[251]....
        /*0e20*/ 	.word	0xffffffff


	//   ....[252]....
        /*0e24*/ 	.word	0xffffffff


	//   ....[253]....
        /*0e28*/ 	.word	0xffffffff


	//   ....[254]....
        /*0e2c*/ 	.word	0xffffffff


	//   ....[255]....
        /*0e30*/ 	.word	0xffffffff


	//   ....[0]....
        /*0e34*/ 	.word	0xffffffff


	//   ....[1]....
        /*0e38*/ 	.word	0xffffffff


	//   ....[2]....
        /*0e3c*/ 	.word	0xffffffff


	//   ....[3]....
        /*0e40*/ 	.word	0xffffffff


	//   ....[4]....
        /*0e44*/ 	.word	0xffffffff


	//   ....[5]....
        /*0e48*/ 	.word	0xffffffff


	//   ....[6]....
        /*0e4c*/ 	.word	0xffffffff


	//   ....[7]....
        /*0e50*/ 	.word	0xffffffff


	//   ....[8]....
        /*0e54*/ 	.word	0xffffffff


	//   ....[9]....
        /*0e58*/ 	.word	0xffffffff


	//   ....[10]....
        /*0e5c*/ 	.word	0xffffffff


	//   ....[11]....
        /*0e60*/ 	.word	0xffffffff


	//   ....[12]....
        /*0e64*/ 	.word	0xffffffff


	//   ....[13]....
        /*0e68*/ 	.word	0xffffffff


	//   ....[14]....
        /*0e6c*/ 	.word	0xffffffff


	//   ....[15]....
        /*0e70*/ 	.word	0xffffffff


	//   ....[16]....
        /*0e74*/ 	.word	0xffffffff


	//   ....[17]....
        /*0e78*/ 	.word	0xffffffff


	//   ....[18]....
        /*0e7c*/ 	.word	0xffffffff


	//   ....[19]....
        /*0e80*/ 	.word	0xffffffff


	//   ....[20]....
        /*0e84*/ 	.word	0xffffffff


	//   ....[21]....
        /*0e88*/ 	.word	0xffffffff


	//   ....[22]....
        /*0e8c*/ 	.word	0xffffffff


	//   ....[23]....
        /*0e90*/ 	.word	0xffffffff


	//   ....[24]....
        /*0e94*/ 	.word	0xffffffff


	//   ....[25]....
        /*0e98*/ 	.word	0xffffffff


	//   ....[26]....
        /*0e9c*/ 	.word	0xffffffff


	//   ....[27]....
        /*0ea0*/ 	.word	0xffffffff


	//   ....[28]....
        /*0ea4*/ 	.word	0xffffffff


	//   ....[29]....
        /*0ea8*/ 	.word	0xffffffff


	//   ....[30]....
        /*0eac*/ 	.word	0xffffffff


	//   ....[31]....
        /*0eb0*/ 	.word	0xffffffff


	//   ....[32]....
        /*0eb4*/ 	.word	0xffffffff


	//   ....[33]....
        /*0eb8*/ 	.word	0xffffffff


	//   ....[34]....
        /*0ebc*/ 	.word	0xffffffff


	//   ....[35]....
        /*0ec0*/ 	.word	0xffffffff


	//   ....[36]....
        /*0ec4*/ 	.word	0xffffffff


	//   ....[37]....
        /*0ec8*/ 	.word	0xffffffff


	//   ....[38]....
        /*0ecc*/ 	.word	0xffffffff


	//   ....[39]....
        /*0ed0*/ 	.word	0xffffffff


	//   ....[40]....
        /*0ed4*/ 	.word	0xffffffff


	//   ....[41]....
        /*0ed8*/ 	.word	0xffffffff


	//   ....[42]....
        /*0edc*/ 	.word	0xffffffff


	//   ....[43]....
        /*0ee0*/ 	.word	0xffffffff


	//   ....[44]....
        /*0ee4*/ 	.word	0xffffffff


	//   ....[45]....
        /*0ee8*/ 	.word	0xffffffff


	//   ....[46]....
        /*0eec*/ 	.word	0xffffffff


	//   ....[47]....
        /*0ef0*/ 	.word	0xffffffff


	//   ....[48]....
        /*0ef4*/ 	.word	0xffffffff


	//   ....[49]....
        /*0ef8*/ 	.word	0xffffffff


	//   ....[50]....
        /*0efc*/ 	.word	0xffffffff


	//   ....[51]....
        /*0f00*/ 	.word	0xffffffff


	//   ....[52]....
        /*0f04*/ 	.word	0xffffffff


	//   ....[53]....
        /*0f08*/ 	.word	0xffffffff


	//   ....[54]....
        /*0f0c*/ 	.word	0xffffffff


	//   ....[55]....
        /*0f10*/ 	.word	0xffffffff


	//   ....[56]....
        /*0f14*/ 	.word	0xffffffff


	//   ....[57]....
        /*0f18*/ 	.word	0xffffffff


	//   ....[58]....
        /*0f1c*/ 	.word	0xffffffff


	//   ....[59]....
        /*0f20*/ 	.word	0xffffffff


	//   ....[60]....
        /*0f24*/ 	.word	0xffffffff


	//   ....[61]....
        /*0f28*/ 	.word	0xffffffff


	//   ....[62]....
        /*0f2c*/ 	.word	0xffffffff


	//   ....[63]....
        /*0f30*/ 	.word	0xffffffff


	//   ....[64]....
        /*0f34*/ 	.word	0xffffffff


	//----- nvinfo : EIATTR_COOP_GROUP_INSTR_OFFSETS
	.align		4
.L_726:
        /*0f38*/ 	.byte	0x04, 0x28
        /*0f3a*/ 	.short	(.L_728 - .L_727)


	//   ....[0]....
.L_727:
        /*0f3c*/ 	.word	0x00000060


	//   ....[1]....
        /*0f40*/ 	.word	0x00000260


	//   ....[2]....
        /*0f44*/ 	.word	0x00000290


	//   ....[3]....
        /*0f48*/ 	.word	0x000002c0


	//   ....[4]....
        /*0f4c*/ 	.word	0x000002f0


	//   ....[5]....
        /*0f50*/ 	.word	0x00000320


	//   ....[6]....
        /*0f54*/ 	.word	0x00000350


	//   ....[7]....
        /*0f58*/ 	.word	0x000004d0


	//   ....[8]....
        /*0f5c*/ 	.word	0x00000510


	//   ....[9]....
        /*0f60*/ 	.word	0x00000540


	//   ....[10]....
        /*0f64*/ 	.word	0x00000570


	//   ....[11]....
        /*0f68*/ 	.word	0x000005a0


	//   ....[12]....
        /*0f6c*/ 	.word	0x000005d0


	//   ....[13]....
        /*0f70*/ 	.word	0x00000660


	//   ....[14]....
        /*0f74*/ 	.word	0x000006b0


	//   ....[15]....
        /*0f78*/ 	.word	0x000006d0


	//   ....[16]....
        /*0f7c*/ 	.word	0x00000730


	//   ....[17]....
        /*0f80*/ 	.word	0x000044d0


	//   ....[18]....
        /*0f84*/ 	.word	0x00004530


	//   ....[19]....
        /*0f88*/ 	.word	0x00005570


	//   ....[20]....
        /*0f8c*/ 	.word	0x00005580


	//   ....[21]....
        /*0f90*/ 	.word	0x00006b00


	//   ....[22]....
        /*0f94*/ 	.word	0x00006b80


	//   ....[23]....
        /*0f98*/ 	.word	0x00007c80


	//   ....[24]....
        /*0f9c*/ 	.word	0x00007c90


	//   ....[25]....
        /*0fa0*/ 	.word	0x00008c50


	//   ....[26]....
        /*0fa4*/ 	.word	0x00008c80


	//   ....[27]....
        /*0fa8*/ 	.word	0x00008e40


	//   ....[28]....
        /*0fac*/ 	.word	0x00008e60


	//   ....[29]....
        /*0fb0*/ 	.word	0x00009340


	//   ....[30]....
        /*0fb4*/ 	.word	0x00009360


	//   ....[31]....
        /*0fb8*/ 	.word	0x000094f0


	//   ....[32]....
        /*0fbc*/ 	.word	0x00009510


	//   ....[33]....
        /*0fc0*/ 	.word	0x0000a900


	//   ....[34]....
        /*0fc4*/ 	.word	0x0000a920


	//   ....[35]....
        /*0fc8*/ 	.word	0x0000aa90


	//   ....[36]....
        /*0fcc*/ 	.word	0x0000aaa0


	//   ....[37]....
        /*0fd0*/ 	.word	0x0000ac10


	//   ....[38]....
        /*0fd4*/ 	.word	0x0000ac30


	//   ....[39]....
        /*0fd8*/ 	.word	0x0000ada0


	//   ....[40]....
        /*0fdc*/ 	.word	0x0000adb0


	//   ....[41]....
        /*0fe0*/ 	.word	0x0000b490


	//   ....[42]....
        /*0fe4*/ 	.word	0x0000b4d0


	//   ....[43]....
        /*0fe8*/ 	.word	0x0000b500


	//   ....[44]....
        /*0fec*/ 	.word	0x0000b530


	//   ....[45]....
        /*0ff0*/ 	.word	0x0000ba00


	//   ....[46]....
        /*0ff4*/ 	.word	0x0000ba10


	//   ....[47]....
        /*0ff8*/ 	.word	0x0000bbf0


	//   ....[48]....
        /*0ffc*/ 	.word	0x0000bc00


	//   ....[49]....
        /*1000*/ 	.word	0x0000cd90


	//   ....[50]....
        /*1004*/ 	.word	0x0000cdb0


	//   ....[51]....
        /*1008*/ 	.word	0x0000cf70


	//   ....[52]....
        /*100c*/ 	.word	0x0000cf80


	//   ....[53]....
        /*1010*/ 	.word	0x0000d3e0


	//   ....[54]....
        /*1014*/ 	.word	0x0000d960


	//   ....[55]....
        /*1018*/ 	.word	0x0000df10


	//   ....[56]....
        /*101c*/ 	.word	0x0000df40


	//   ....[57]....
        /*1020*/ 	.word	0x0000df50


	//   ....[58]....
        /*1024*/ 	.word	0x0000df80


	//   ....[59]....
        /*1028*/ 	.word	0x0000f4f0


	//   ....[60]....
        /*102c*/ 	.word	0x0000f510


	//   ....[61]....
        /*1030*/ 	.word	0x0000f740


	//   ....[62]....
        /*1034*/ 	.word	0x0000f750


	//   ....[63]....
        /*1038*/ 	.word	0x00010840


	//   ....[64]....
        /*103c*/ 	.word	0x00010860


	//   ....[65]....
        /*1040*/ 	.word	0x00010a00


	//   ....[66]....
        /*1044*/ 	.word	0x00010a10


	//   ....[67]....
        /*1048*/ 	.word	0x00010cd0


	//   ....[68]....
        /*104c*/ 	.word	0x00011270


	//   ....[69]....
        /*1050*/ 	.word	0x00011860


	//   ....[70]....
        /*1054*/ 	.word	0x00011890


	//   ....[71]....
        /*1058*/ 	.word	0x000118b0


	//   ....[72]....
        /*105c*/ 	.word	0x000118d0


	//   ....[73]....
        /*1060*/ 	.word	0x000134f0


	//   ....[74]....
        /*1064*/ 	.word	0x00013510


	//   ....[75]....
        /*1068*/ 	.word	0x00013740


	//   ....[76]....
        /*106c*/ 	.word	0x00013750


	//   ....[77]....
        /*1070*/ 	.word	0x00014840


	//   ....[78]....
        /*1074*/ 	.word	0x00014860


	//   ....[79]....
        /*1078*/ 	.word	0x00014a00


	//   ....[80]....
        /*107c*/ 	.word	0x00014a10


	//   ....[81]....
        /*1080*/ 	.word	0x00014d40


	//   ....[82]....
        /*1084*/ 	.word	0x00014d70


	//   ....[83]....
        /*1088*/ 	.word	0x00014d90


	//   ....[84]....
        /*108c*/ 	.word	0x00014db0


	//   ....[85]....
        /*1090*/ 	.word	0x000166e0


	//   ....[86]....
        /*1094*/ 	.word	0x00016700


	//   ....[87]....
        /*1098*/ 	.word	0x00016930


	//   ....[88]....
        /*109c*/ 	.word	0x00016940


	//   ....[89]....
        /*10a0*/ 	.word	0x00017a10


	//   ....[90]....
        /*10a4*/ 	.word	0x00017a30


	//   ....[91]....
        /*10a8*/ 	.word	0x00017bc0


	//   ....[92]....
        /*10ac*/ 	.word	0x00017bd0


	//   ....[93]....
        /*10b0*/ 	.word	0x00017e90


	//   ....[94]....
        /*10b4*/ 	.word	0x00018450


	//   ....[95]....
        /*10b8*/ 	.word	0x00018a60


	//   ....[96]....
        /*10bc*/ 	.word	0x00018a90


	//   ....[97]....
        /*10c0*/ 	.word	0x00018ab0


	//   ....[98]....
        /*10c4*/ 	.word	0x00018ad0


	//   ....[99]....
        /*10c8*/ 	.word	0x0001a2b0


	//   ....[100]....
        /*10cc*/ 	.word	0x0001a2e0


	//   ....[101]....
        /*10d0*/ 	.word	0x0001a300


	//   ....[102]....
        /*10d4*/ 	.word	0x0001a310


	//   ....[103]....
        /*10d8*/ 	.word	0x0001bba0


	//   ....[104]....
        /*10dc*/ 	.word	0x0001bbb0


	//   ....[105]....
        /*10e0*/ 	.word	0x0001bbd0


	//   ....[106]....
        /*10e4*/ 	.word	0x0001bbe0


	//   ....[107]....
        /*10e8*/ 	.word	0x0001bf90


	//   ....[108]....
        /*10ec*/ 	.word	0x0001bfb0


	//   ....[109]....
        /*10f0*/ 	.word	0x0001c120


	//   ....[110]....
        /*10f4*/ 	.word	0x0001c130


	//   ....[111]....
        /*10f8*/ 	.word	0x0001c2a0


	//   ....[112]....
        /*10fc*/ 	.word	0x0001c2c0


	//   ....[113]....
        /*1100*/ 	.word	0x0001c430


	//   ....[114]....
        /*1104*/ 	.word	0x0001c440


	//   ....[115]....
        /*1108*/ 	.word	0x0001c7c0


	//   ....[116]....
        /*110c*/ 	.word	0x0001c7e0


	//   ....[117]....
        /*1110*/ 	.word	0x0001d4d0


	//   ....[118]....
        /*1114*/ 	.word	0x0001d4e0


	//   ....[119]....
        /*1118*/ 	.word	0x0001e970


	//   ....[120]....
        /*111c*/ 	.word	0x0001e990


	//   ....[121]....
        /*1120*/ 	.word	0x0001eb00


	//   ....[122]....
        /*1124*/ 	.word	0x0001eb10


	//   ....[123]....
        /*1128*/ 	.word	0x0001ec80


	//   ....[124]....
        /*112c*/ 	.word	0x0001eca0


	//   ....[125]....
        /*1130*/ 	.word	0x0001ee10


	//   ....[126]....
        /*1134*/ 	.word	0x0001ee20


	//   ....[127]....
        /*1138*/ 	.word	0x0001f080


	//   ....[128]....
        /*113c*/ 	.word	0x0001f0a0


	//   ....[129]....
        /*1140*/ 	.word	0x0001f1d0


	//   ....[130]....
        /*1144*/ 	.word	0x0001f210


	//   ....[131]....
        /*1148*/ 	.word	0x0001f240


	//   ....[132]....
        /*114c*/ 	.word	0x0001f270


	//   ....[133]....
        /*1150*/ 	.word	0x0001f2a0


	//   ....[134]....
        /*1154*/ 	.word	0x0001f2d0


	//   ....[135]....
        /*1158*/ 	.word	0x0001f440


	//   ....[136]....
        /*115c*/ 	.word	0x0001f480


	//   ....[137]....
        /*1160*/ 	.word	0x0001f4b0


	//   ....[138]....
        /*1164*/ 	.word	0x0001f4e0


	//   ....[139]....
        /*1168*/ 	.word	0x0001f510


	//   ....[140]....
        /*116c*/ 	.word	0x0001f540


	//   ....[141]....
        /*1170*/ 	.word	0x0001f5d0


	//   ....[142]....
        /*1174*/ 	.word	0x0001f630


	//   ....[143]....
        /*1178*/ 	.word	0x0001f640


	//   ....[144]....
        /*117c*/ 	.word	0x0001f6a0


	//   ....[145]....
        /*1180*/ 	.word	0x00020110


	//   ....[146]....
        /*1184*/ 	.word	0x00020170


	//   ....[147]....
        /*1188*/ 	.word	0x000201c0


	//   ....[148]....
        /*118c*/ 	.word	0x00020210


	//   ....[149]....
        /*1190*/ 	.word	0x00020260


	//   ....[150]....
        /*1194*/ 	.word	0x000202d0


	//   ....[151]....
        /*1198*/ 	.word	0x00020320


	//   ....[152]....
        /*119c*/ 	.word	0x00020390


	//   ....[153]....
        /*11a0*/ 	.word	0x00020400


	//   ....[154]....
        /*11a4*/ 	.word	0x00020470


	//   ....[155]....
        /*11a8*/ 	.word	0x000204e0


	//   ....[156]....
        /*11ac*/ 	.word	0x00020550


	//   ....[157]....
        /*11b0*/ 	.word	0x000205c0


	//   ....[158]....
        /*11b4*/ 	.word	0x00020620


	//   ....[159]....
        /*11b8*/ 	.word	0x00020690


	//   ....[160]....
        /*11bc*/ 	.word	0x00020700


	//   ....[161]....
        /*11c0*/ 	.word	0x00020770


	//   ....[162]....
        /*11c4*/ 	.word	0x000207d0


	//   ....[163]....
        /*11c8*/ 	.word	0x00020840


	//   ....[164]....
        /*11cc*/ 	.word	0x000208b0


	//   ....[165]....
        /*11d0*/ 	.word	0x00020910


	//   ....[166]....
        /*11d4*/ 	.word	0x00020980


	//   ....[167]....
        /*11d8*/ 	.word	0x000209f0


	//   ....[168]....
        /*11dc*/ 	.word	0x00020a60


	//   ....[169]....
        /*11e0*/ 	.word	0x00020ac0


	//   ....[170]....
        /*11e4*/ 	.word	0x00020b30


	//   ....[171]....
        /*11e8*/ 	.word	0x00020ba0


	//   ....[172]....
        /*11ec*/ 	.word	0x00020c00


	//   ....[173]....
        /*11f0*/ 	.word	0x00020c50


	//   ....[174]....
        /*11f4*/ 	.word	0x00020ca0


	//   ....[175]....
        /*11f8*/ 	.word	0x00020cf0


	//   ....[176]....
        /*11fc*/ 	.word	0x00020d50


	//   ....[177]....
        /*1200*/ 	.word	0x00020dc0


	//   ....[178]....
        /*1204*/ 	.word	0x00020e30


	//   ....[179]....
        /*1208*/ 	.word	0x00020e90


	//   ....[180]....
        /*120c*/ 	.word	0x00020f00


	//   ....[181]....
        /*1210*/ 	.word	0x00020f70


	//   ....[182]....
        /*1214*/ 	.word	0x00020fe0


	//   ....[183]....
        /*1218*/ 	.word	0x00021040


	//   ....[184]....
        /*121c*/ 	.word	0x000210b0


	//   ....[185]....
        /*1220*/ 	.word	0x00021120


	//   ....[186]....
        /*1224*/ 	.word	0x00021170


	//   ....[187]....
        /*1228*/ 	.word	0x000211c0


	//   ....[188]....
        /*122c*/ 	.word	0x00021210


	//   ....[189]....
        /*1230*/ 	.word	0x00021250


	//   ....[190]....
        /*1234*/ 	.word	0x000212c0


	//   ....[191]....
        /*1238*/ 	.word	0x00021330


	//   ....[192]....
        /*123c*/ 	.word	0x000213a0


	//   ....[193]....
        /*1240*/ 	.word	0x00021400


	//   ....[194]....
        /*1244*/ 	.word	0x00021470


	//   ....[195]....
        /*1248*/ 	.word	0x000214e0


	//   ....[196]....
        /*124c*/ 	.word	0x00021550


	//   ....[197]....
        /*1250*/ 	.word	0x000215b0


	//   ....[198]....
        /*1254*/ 	.word	0x00021600


	//   ....[199]....
        /*1258*/ 	.word	0x00021650


	//   ....[200]....
        /*125c*/ 	.word	0x000216a0


	//   ....[201]....
        /*1260*/ 	.word	0x000216e0


	//   ....[202]....
        /*1264*/ 	.word	0x00021750


	//   ....[203]....
        /*1268*/ 	.word	0x000217c0


	//   ....[204]....
        /*126c*/ 	.word	0x00021820


	//   ....[205]....
        /*1270*/ 	.word	0x00021890


	//   ....[206]....
        /*1274*/ 	.word	0x00021900


	//   ....[207]....
        /*1278*/ 	.word	0x00021970


	//   ....[208]....
        /*127c*/ 	.word	0x000219d0


	//   ....[209]....
        /*1280*/ 	.word	0x00021a40


	//   ....[210]....
        /*1284*/ 	.word	0x00021ab0


	//   ....[211]....
        /*1288*/ 	.word	0x00021b00


	//   ....[212]....
        /*128c*/ 	.word	0x00021b50


	//   ....[213]....
        /*1290*/ 	.word	0x00021ba0


	//   ....[214]....
        /*1294*/ 	.word	0x00021be0


	//   ....[215]....
        /*1298*/ 	.word	0x00021c40


	//   ....[216]....
        /*129c*/ 	.word	0x00021ca0


	//   ....[217]....
        /*12a0*/ 	.word	0x00021cf0


	//   ....[218]....
        /*12a4*/ 	.word	0x00021d40


	//   ....[219]....
        /*12a8*/ 	.word	0x00021db0


	//   ....[220]....
        /*12ac*/ 	.word	0x00021e20


	//   ....[221]....
        /*12b0*/ 	.word	0x00021e90


	//   ....[222]....
        /*12b4*/ 	.word	0x00021ef0


	//   ....[223]....
        /*12b8*/ 	.word	0x00021f60


	//   ....[224]....
        /*12bc*/ 	.word	0x00021fd0


	//   ....[225]....
        /*12c0*/ 	.word	0x00022040


	//   ....[226]....
        /*12c4*/ 	.word	0x000220a0


	//   ....[227]....
        /*12c8*/ 	.word	0x00022110


	//   ....[228]....
        /*12cc*/ 	.word	0x00022180


	//   ....[229]....
        /*12d0*/ 	.word	0x000221f0


	//   ....[230]....
        /*12d4*/ 	.word	0x00022250


	//   ....[231]....
        /*12d8*/ 	.word	0x000222c0


	//   ....[232]....
        /*12dc*/ 	.word	0x00022330


	//   ....[233]....
        /*12e0*/ 	.word	0x000223a0


	//   ....[234]....
        /*12e4*/ 	.word	0x00022400


	//   ....[235]....
        /*12e8*/ 	.word	0x00022470


	//   ....[236]....
        /*12ec*/ 	.word	0x000224e0


	//   ....[237]....
        /*12f0*/ 	.word	0x00022550


	//   ....[238]....
        /*12f4*/ 	.word	0x000225b0


	//   ....[239]....
        /*12f8*/ 	.word	0x00022620


	//   ....[240]....
        /*12fc*/ 	.word	0x00022690


	//   ....[241]....
        /*1300*/ 	.word	0x000226e0


	//   ....[242]....
        /*1304*/ 	.word	0x00022720


	//   ....[243]....
        /*1308*/ 	.word	0x00022770


	//   ....[244]....
        /*130c*/ 	.word	0x000227c0


	//   ....[245]....
        /*1310*/ 	.word	0x00022810


	//   ....[246]....
        /*1314*/ 	.word	0x00022880


	//   ....[247]....
        /*1318*/ 	.word	0x000228d0


	//   ....[248]....
        /*131c*/ 	.word	0x00022920


	//   ....[249]....
        /*1320*/ 	.word	0x00022970


	//   ....[250]....
        /*1324*/ 	.word	0x000229c0


	//   ....[251]....
        /*1328*/ 	.word	0x00022a10


	//   ....[252]....
        /*132c*/ 	.word	0x00022a80


	//   ....[253]....
        /*1330*/ 	.word	0x00022ad0


	//   ....[254]....
        /*1334*/ 	.word	0x00022b40


	//   ....[255]....
        /*1338*/ 	.word	0x00022ba0


	//   ....[0]....
        /*133c*/ 	.word	0x00022c10


	//   ....[1]....
        /*1340*/ 	.word	0x00023040


	//   ....[2]....
        /*1344*/ 	.word	0x00023060


	//   ....[3]....
        /*1348*/ 	.word	0x00023080


	//   ....[4]....
        /*134c*/ 	.word	0x00023090


	//   ....[5]....
        /*1350*/ 	.word	0x000235e0


	//   ....[6]....
        /*1354*/ 	.word	0x000235f0


	//   ....[7]....
        /*1358*/ 	.word	0x00023600


	//   ....[8]....
        /*135c*/ 	.word	0x00023610


	//   ....[9]....
        /*1360*/ 	.word	0x00023b80


	//   ....[10]....
        /*1364*/ 	.word	0x00023ba0


	//   ....[11]....
        /*1368*/ 	.word	0x00023bc0


	//   ....[12]....
        /*136c*/ 	.word	0x00023bd0


	//   ....[13]....
        /*1370*/ 	.word	0x000241a0


	//   ....[14]....
        /*1374*/ 	.word	0x000241c0


	//   ....[15]....
        /*1378*/ 	.word	0x000241d0


	//   ....[16]....
        /*137c*/ 	.word	0x000241e0


	//   ....[17]....
        /*1380*/ 	.word	0x00027a30


	//   ....[18]....
        /*1384*/ 	.word	0x00027a50


	//   ....[19]....
        /*1388*/ 	.word	0x00027a70


	//   ....[20]....
        /*138c*/ 	.word	0x00027a80


	//   ....[21]....
        /*1390*/ 	.word	0x00027ef0


	//   ....[22]....
        /*1394*/ 	.word	0x00027f00


	//   ....[23]....
        /*1398*/ 	.word	0x00027f10


	//   ....[24]....
        /*139c*/ 	.word	0x00027f20


	//   ....[25]....
        /*13a0*/ 	.word	0x00028350


	//   ....[26]....
        /*13a4*/ 	.word	0x00028370


	//   ....[27]....
        /*13a8*/ 	.word	0x00028390


	//   ....[28]....
        /*13ac*/ 	.word	0x000283a0


	//   ....[29]....
        /*13b0*/ 	.word	0x00028830


	//   ....[30]....
        /*13b4*/ 	.word	0x00028850


	//   ....[31]....
        /*13b8*/ 	.word	0x00028870


	//   ....[32]....
        /*13bc*/ 	.word	0x00028880


	//   ....[33]....
        /*13c0*/ 	.word	0x0002c520


	//   ....[34]....
        /*13c4*/ 	.word	0x0002c590


	//   ....[35]....
        /*13c8*/ 	.word	0x0002c600


	//   ....[36]....
        /*13cc*/ 	.word	0x0002c660


	//   ....[37]....
        /*13d0*/ 	.word	0x0002c6d0


	//   ....[38]....
        /*13d4*/ 	.word	0x0002c730


	//   ....[39]....
        /*13d8*/ 	.word	0x0002c7a0


	//   ....[40]....
        /*13dc*/ 	.word	0x0002c800


	//   ....[41]....
        /*13e0*/ 	.word	0x0002c870


	//   ....[42]....
        /*13e4*/ 	.word	0x0002c8e0


	//   ....[43]....
        /*13e8*/ 	.word	0x0002c950


	//   ....[44]....
        /*13ec*/ 	.word	0x0002c9b0


	//   ....[45]....
        /*13f0*/ 	.word	0x0002ca20


	//   ....[46]....
        /*13f4*/ 	.word	0x0002ca90


	//   ....[47]....
        /*13f8*/ 	.word	0x0002caf0


	//   ....[48]....
        /*13fc*/ 	.word	0x0002cb50


	//   ....[49]....
        /*1400*/ 	.word	0x0002cbc0


	//   ....[50]....
        /*1404*/ 	.word	0x0002cc30


	//   ....[51]....
        /*1408*/ 	.word	0x0002cca0


	//   ....[52]....
        /*140c*/ 	.word	0x0002cd00


	//   ....[53]....
        /*1410*/ 	.word	0x0002cd70


	//   ....[54]....
        /*1414*/ 	.word	0x0002cdd0


	//   ....[55]....
        /*1418*/ 	.word	0x0002ce30


	//   ....[56]....
        /*141c*/ 	.word	0x0002ce90


	//   ....[57]....
        /*1420*/ 	.word	0x0002cf00


	//   ....[58]....
        /*1424*/ 	.word	0x0002cf70


	//   ....[59]....
        /*1428*/ 	.word	0x0002cfe0


	//   ....[60]....
        /*142c*/ 	.word	0x0002d040


	//   ....[61]....
        /*1430*/ 	.word	0x0002d0b0


	//   ....[62]....
        /*1434*/ 	.word	0x0002d120


	//   ....[63]....
        /*1438*/ 	.word	0x0002d190


	//   ....[64]....
        /*143c*/ 	.word	0x0002d1f0


	//----- nvinfo : EIATTR_EXIT_INSTR_OFFSETS
	.align		4
.L_728:
        /*1440*/ 	.byte	0x04, 0x1c
        /*1442*/ 	.short	(.L_730 - .L_729)


	//   ....[0]....
.L_729:
        /*1444*/ 	.word	0x00001170


	//   ....[1]....
        /*1448*/ 	.word	0x000200d0


	//----- nvinfo : EIATTR_MAX_THREADS
	.align		4
.L_730:
        /*144c*/ 	.byte	0x04, 0x05
        /*144e*/ 	.short	(.L_732 - .L_731)
.L_731:
        /*1450*/ 	.word	0x00000100
        /*1454*/ 	.word	0x00000001
        /*1458*/ 	.word	0x00000001


	//----- nvinfo : EIATTR_CRS_STACK_SIZE
	.align		4
.L_732:
        /*145c*/ 	.byte	0x04, 0x1e
        /*145e*/ 	.short	(.L_734 - .L_733)
.L_733:
        /*1460*/ 	.word	0x00000000
.L_734:


//--------------------- .nv.info._ZN7cutlass13device_kernelIN5flash19enable_sm80_to_sm89INS1_16FlashAttnFwdSm80INS1_25CollectiveMainloopFwdSm80ILi8ELi1ELb0EN4cute5tupleIJNS5_1CILi128EEENS7_ILi96EEENS7_ILi256EEEEEELi256ENS_6half_tEfNS_4arch4Sm80ELb1ELb0ELb1ELb0ELb1ELb0ELb1ELb1EEENS1_21CollectiveEpilogueFwdINS6_IJS8_SA_S9_EEENS6_IJNS7_ILi1EEESI_SI_EEESC_SE_Li256ELb0ELb1ELb1ELb0EEENS1_30DynamicPersistentTileSchedulerILi256ELi256ELb1ELb1ELb0EEEEEEEEEvNT_6ParamsE --------------------------
	.section	.nv.info._ZN7cutlass13device_kernelIN5flash19enable_sm80_to_sm89INS1_16FlashAttnFwdSm80INS1_25CollectiveMainloopFwdSm80ILi8ELi1ELb0EN4cute5tupleIJNS5_1CILi128EEENS7_ILi96EEENS7_ILi256EEEEEELi256ENS_6half_tEfNS_4arch4Sm80ELb1ELb0ELb1ELb0ELb1ELb0ELb1ELb1EEENS1_21CollectiveEpilogueFwdINS6_IJS8_SA_S9_EEENS6_IJNS7_ILi1EEESI_SI_EEESC_SE_Li256ELb0ELb1ELb1ELb0EEENS1_30DynamicPersistentTileSchedulerILi256ELi256ELb1ELb1ELb0EEEEEEEEEvNT_6ParamsE,"",@"SHT_CUDA_INFO"
	.sectionflags	@""
	.align	4


	//----- nvinfo : EIATTR_CUDA_API_VERSION
	.align		4
        /*0000*/ 	.byte	0x04, 0x37
        /*0002*/ 	.short	(.L_736 - .L_735)
.L_735:
        /*0004*/ 	.word	0x00000082


	//----- nvinfo : EIATTR_SW2861232_WAR
	.align		4
.L_736:
        /*0008*/ 	.byte	0x01, 0x35
	.zero		2


	//----- nvinfo : EIATTR_PARAM_CBANK
	.align		4
        /*000c*/ 	.byte	0x04, 0x0a
        /*000e*/ 	.short	(.L_738 - .L_737)
	.align		4
.L_737:
        /*0010*/ 	.word	index@(.nv.constant0._ZN7cutlass13device_kernelIN5flash19enable_sm80_to_sm89INS1_16FlashAttnFwdSm80INS1_25CollectiveMainloopFwdSm80ILi8ELi1ELb0EN4cute5tupleIJNS5_1CILi128EEENS7_ILi96EEENS7_ILi256EEEEEELi256ENS_6half_tEfNS_4arch4Sm80ELb1ELb0ELb1ELb0ELb1ELb0ELb1ELb1EEENS1_21CollectiveEpilogueFwdINS6_IJS8_SA_S9_EEENS6_IJNS7_ILi1EEESI_SI_EEESC_SE_Li256ELb0ELb1ELb1ELb0EEENS1_30DynamicPersistentTileSchedulerILi256ELi256ELb1ELb1ELb0EEEEEEEEEvNT_6ParamsE)
        /*0014*/ 	.short	0x0160
        /*0016*/ 	.short	0x0428


	//----- nvinfo : EIATTR_CBANK_PARAM_SIZE
	.align		4
.L_738:
        /*0018*/ 	.byte	0x03, 0x19
        /*001a*/ 	.short	0x0428


	//----- nvinfo : EIATTR_KPARAM_INFO
	.align		4
        /*001c*/ 	.byte	0x04, 0x17
        /*001e*/ 	.short	(.L_740 - .L_739)
.L_739:
        /*0020*/ 	.word	0x00000000
        /*0024*/ 	.short	0x0000
        /*0026*/ 	.short	0x0000
        /*0028*/ 	.byte	0x00, 0xf0, 0xa1, 0x10


	//----- nvinfo : EIATTR_MAXREG_COUNT
	.align		4
.L_740:
        /*002c*/ 	.byte	0x03, 0x1b
        /*002e*/ 	.short	0x00ff


	//----- nvinfo : EIATTR_NUM_BARRIERS
	.align		4
        /*0030*/ 	.byte	0x02, 0x4c
        /*0032*/ 	.byte	0x06
	.zero		1


	//----- nvinfo : EIATTR_ANNOTATIONS
	.align		4
        /*0034*/ 	.byte	0x04, 0x55
        /*0036*/ 	.short	(.L_742 - .L_741)


	//   ....[0]....
.L_741:
        /* <DEDUP_REMOVED lines=175> */


	//----- nvinfo : EIATTR_MERCURY_ISA_VERSION
	.align		4
.L_742:
        /*0b10*/ 	.byte	0x03, 0x5f
        /*0b12*/ 	.short	0x0000


	//----- nvinfo : EIATTR_INT_WARP_WIDE_INSTR_OFFSETS
	.align		4
        /*0b14*/ 	.byte	0x04, 0x31
        /*0b16*/ 	.short	(.L_744 - .L_743)


	//   ....[0]....
.L_743:
        /*0b18*/ 	.word	0x00013a30


	//   ....[1]....
        /*0b1c*/ 	.word	0x00013ab0


	//----- nvinfo : EIATTR_COOP_GROUP_MASK_REGIDS
	.align		4
.L_744:
        /*0b20*/ 	.byte	0x04, 0x29
        /*0b22*/ 	.short	(.L_746 - .L_745)


	//   ....[0]....
.L_745:
        /*0b24*/ 	.word	0xffffffff


	//   ....[1]....
        /*0b28*/ 	.word	0xffffffff


	//   ....[2]....
        /*0b2c*/ 	.word	0xffffffff


	//   ....[3]....
        /*0b30*/ 	.word	0xffffffff


	//   ....[4]....
        /*0b34*/ 	.word	0xffffffff


	//   ....[5]....
        /*0b38*/ 	.word	0xffffffff


	//   ....[6]....
        /*0b3c*/ 	.word	0xffffffff


	//   ....[7]....
        /*0b40*/ 	.word	0xffffffff


	//   ....[8]....
        /*0b44*/ 	.word	0xffffffff


	//   ....[9]....
        /*0b48*/ 	.word	0xffffffff


	//   ....[10]....
        /*0b4c*/ 	.word	0xffffffff


	//   ....[11]....
        /*0b50*/ 	.word	0xffffffff


	//   ....[12]....
        /*0b54*/ 	.word	0xffffffff


	//   ....[13]....
        /*0b58*/ 	.word	0xffffffff


	//   ....[14]....
        /*0b5c*/ 	.word	0xffffffff


	//   ....[15]....
        /*0b60*/ 	.word	0xffffffff


	//   ....[16]....
        /*0b64*/ 	.word	0xffffffff


	//   ....[17]....
        /*0b68*/ 	.word	0xffffffff


	//   ....[18]....
        /*0b6c*/ 	.word	0xffffffff


	//   ....[19]....
        /*0b70*/ 	.word	0xffffffff


	//   ....[20]....
        /*0b74*/ 	.word	0xffffffff


	//   ....[21]....
        /*0b78*/ 	.word	0xffffffff


	//   ....[22]....
        /*0b7c*/ 	.word	0xffffffff


	//   ....[23]....
        /*0b80*/ 	.word	0xffffffff


	//   ....[24]....
        /*0b84*/ 	.word	0xffffffff


	//   ....[25]....
        /*0b88*/ 	.word	0xffffffff


	//   ....[26]....
        /*0b8c*/ 	.word	0xffffffff


	//   ....[27]....
        /*0b90*/ 	.word	0xffffffff


	//   ....[28]....
        /*0b94*/ 	.word	0xffffffff


	//   ....[29]....
        /*0b98*/ 	.word	0xffffffff


	//   ....[30]....
        /*0b9c*/ 	.word	0xffffffff


	//   ....[31]....
        /*0ba0*/ 	.word	0xffffffff


	//   ....[32]....
        /*0ba4*/ 	.word	0xffffffff


	//   ....[33]....
        /*0ba8*/ 	.word	0xffffffff


	//   ....[34]....
        /*0bac*/ 	.word	0xffffffff


	//   ....[35]....
        /*0bb0*/ 	.word	0xffffffff


	//   ....[36]....
        /*0bb4*/ 	.word	0xffffffff


	//   ....[37]....
        /*0bb8*/ 	.word	0xffffffff


	//   ....[38]....
        /*0bbc*/ 	.word	0xffffffff


	//   ....[39]....
        /*0bc0*/ 	.word	0xffffffff


	//   ....[40]....
        /*0bc4*/ 	.word	0xffffffff


	//   ....[41]....
        /*0bc8*/ 	.word	0xffffffff


	//   ....[42]....
        /*0bcc*/ 	.word	0xffffffff


	//   ....[43]....
        /*0bd0*/ 	.word	0xffffffff


	//   ....[44]....
        /*0bd4*/ 	.word	0xffffffff


	//   ....[45]....
        /*0bd8*/ 	.word	0xffffffff


	//   ....[46]....
        /*0bdc*/ 	.word	0xffffffff


	//   ....[47]....
        /*0be0*/ 	.word	0xffffffff


	//   ....[48]....
        /*0be4*/ 	.word	0xffffffff


	//   ....[49]....
        /*0be8*/ 	.word	0xffffffff


	//   ....[50]....
        /*0bec*/ 	.word	0xffffffff


	//   ....[51]....
        /*0bf0*/ 	.word	0xffffffff


	//   ....[52]....
        /*0bf4*/ 	.word	0xffffffff


	//   ....[53]....
        /*0bf8*/ 	.word	0xffffffff


	//   ....[54]....
        /*0bfc*/ 	.word	0xffffffff


	//   ....[55]....
        /*0c00*/ 	.word	0xffffffff


	//   ....[56]....
        /*0c04*/ 	.word	0xffffffff


	//   ....[57]....
        /*0c08*/ 	.word	0xffffffff


	//   ....[58]....
        /*0c0c*/ 	.word	0xffffffff


	//   ....[59]....
        /*0c10*/ 	.word	0xffffffff


	//   ....[60]....
        /*0c14*/ 	.word	0xffffffff


	//   ....[61]....
        /*0c18*/ 	.word	0xffffffff


	//   ....[62]....
        /*0c1c*/ 	.word	0xffffffff


	//   ....[63]....
        /*0c20*/ 	.word	0xffffffff


	//   ....[64]....
        /*0c24*/ 	.word	0xffffffff


	//   ....[65]....
        /*0c28*/ 	.word	0xffffffff


	//   ....[66]....
        /*0c2c*/ 	.word	0xffffffff


	//   ....[67]....
        /*0c30*/ 	.word	0xffffffff


	//   ....[68]....
        /*0c34*/ 	.word	0xffffffff


	//   ....[69]....
        /*0c38*/ 	.word	0xffffffff


	//   ....[70]....
        /*0c3c*/ 	.word	0xffffffff


	//   ....[71]....
        /*0c40*/ 	.word	0xffffffff


	//   ....[72]....
        /*0c44*/ 	.word	0xffffffff


	//   ....[73]....
        /*0c48*/ 	.word	0xffffffff


	//   ....[74]....
        /*0c4c*/ 	.word	0xffffffff


	//   ....[75]....
        /*0c50*/ 	.word	0xffffffff


	//   ....[76]....
        /*0c54*/ 	.word	0xffffffff


	//   ....[77]....
        /*0c58*/ 	.word	0xffffffff


	//   ....[78]....
        /*0c5c*/ 	.word	0xffffffff


	//   ....[79]....
        /*0c60*/ 	.word	0xffffffff


	//   ....[80]....
        /*0c64*/ 	.word	0xffffffff


	//   ....[81]....
        /*0c68*/ 	.word	0xffffffff


	//   ....[82]....
        /*0c6c*/ 	.word	0xffffffff


	//   ....[83]....
        /*0c70*/ 	.word	0xffffffff


	//   ....[84]....
        /*0c74*/ 	.word	0xffffffff


	//   ....[85]....
        /*0c78*/ 	.word	0xffffffff


	//   ....[86]....
        /*0c7c*/ 	.word	0xffffffff


	//   ....[87]....
        /*0c80*/ 	.word	0xffffffff


	//   ....[88]....
        /*0c84*/ 	.word	0xffffffff


	//   ....[89]....
        /*0c88*/ 	.word	0xffffffff


	//   ....[90]....
        /*0c8c*/ 	.word	0xffffffff


	//   ....[91]....
        /*0c90*/ 	.word	0xffffffff


	//   ....[92]....
        /*0c94*/ 	.word	0xffffffff


	//   ....[93]....
        /*0c98*/ 	.word	0xffffffff


	//   ....[94]....
        /*0c9c*/ 	.word	0xffffffff


	//   ....[95]....
        /*0ca0*/ 	.word	0xffffffff


	//   ....[96]....
        /*0ca4*/ 	.word	0xffffffff


	//   ....[97]....
        /*0ca8*/ 	.word	0xffffffff


	//   ....[98]....
        /*0cac*/ 	.word	0xffffffff


	//   ....[99]....
        /*0cb0*/ 	.word	0xffffffff


	//   ....[100]....
        /*0cb4*/ 	.word	0xffffffff


	//   ....[101]....
        /*0cb8*/ 	.word	0xffffffff


	//   ....[102]....
        /*0cbc*/ 	.word	0xffffffff


	//   ....[103]....
        /*0cc0*/ 	.word	0xffffffff


	//   ....[104]....
        /*0cc4*/ 	.word	0xffffffff


	//   ....[105]....
        /*0cc8*/ 	.word	0xffffffff


	//   ....[106]....
        /*0ccc*/ 	.word	0xffffffff


	//   ....[107]....
        /*0cd0*/ 	.word	0xffffffff


	//   ....[108]....
        /*0cd4*/ 	.word	0xffffffff


	//   ....[109]....
        /*0cd8*/ 	.word	0xffffffff


	//   ....[110]....
        /*0cdc*/ 	.word	0xffffffff


	//   ....[111]....
        /*0ce0*/ 	.word	0xffffffff


	//   ....[112]....
        /*0ce4*/ 	.word	0xffffffff


	//   ....[113]....
        /*0ce8*/ 	.word	0xffffffff


	//   ....[114]....
        /*0cec*/ 	.word	0xffffffff


	//   ....[115]....
        /*0cf0*/ 	.word	0xffffffff


	//   ....[116]....
        /*0cf4*/ 	.word	0xffffffff


	//   ....[117]....
        /*0cf8*/ 	.word	0xffffffff


	//   ....[118]....
        /*0cfc*/ 	.word	0xffffffff


	//   ....[119]....
        /*0d00*/ 	.word	0xffffffff


	//   ....[120]....
        /*0d04*/ 	.word	0xffffffff


	//   ....[121]....
        /*0d08*/ 	.word	0xffffffff


	//   ....[122]....
        /*0d0c*/ 	.word	0xffffffff


	//   ....[123]....
        /*0d10*/ 	.word	0xffffffff


	//   ....[124]....
        /*0d14*/ 	.word	0xffffffff


	//   ....[125]....
        /*0d18*/ 	.word	0xffffffff


	//   ....[126]....
        /*0d1c*/ 	.word	0xffffffff


	//   ....[127]....
        /*0d20*/ 	.word	0xffffffff


	//   ....[128]....
        /*0d24*/ 	.word	0xffffffff


	//   ....[129]....
        /*0d28*/ 	.word	0xffffffff


	//   ....[130]....
        /*0d2c*/ 	.word	0xffffffff


	//   ....[131]....
        /*0d30*/ 	.word	0xffffffff


	//   ....[132]....
        /*0d34*/ 	.word	0xffffffff


	//   ....[133]....
        /*0d38*/ 	.word	0xffffffff


	//   ....[134]....
        /*0d3c*/ 	.word	0xffffffff


	//----- nvinfo : EIATTR_COOP_GROUP_INSTR_OFFSETS
	.align		4
.L_746:
        /*0d40*/ 	.byte	0x04, 0x28
        /*0d42*/ 	.short	(.L_748 - .L_747)


	//   ....[0]....
.L_747:
        /*0d44*/ 	.word	0x00000050


	//   ....[1]....
        /*0d48*/ 	.word	0x00001dc0


	//   ....[2]....
        /*0d4c*/ 	.word	0x00001de0


	//   ....[3]....
        /*0d50*/ 	.word	0x00002030


	//   ....[4]....
        /*0d54*/ 	.word	0x00002040


	//   ....[5]....
        /*0d58*/ 	.word	0x00002220


	//   ....[6]....
        /*0d5c*/ 	.word	0x00002240


	//   ....[7]....
        /*0d60*/ 	.word	0x00002420


	//   ....[8]....
        /*0d64*/ 	.word	0x00002430


	//   ....[9]....
        /*0d68*/ 	.word	0x00002a90


	//   ....[10]....
        /*0d6c*/ 	.word	0x00002ab0


	//   ....[11]....
        /*0d70*/ 	.word	0x00002ac0


	//   ....[12]....
        /*0d74*/ 	.word	0x00002af0


	//   ....[13]....
        /*0d78*/ 	.word	0x00002c30


	//   ....[14]....
        /*0d7c*/ 	.word	0x00002c70


	//   ....[15]....
        /*0d80*/ 	.word	0x00002ec0


	//   ....[16]....
        /*0d84*/ 	.word	0x00002f80


	//   ....[17]....
        /*0d88*/ 	.word	0x00002f90


	//   ....[18]....
        /*0d8c*/ 	.word	0x00002fa0


	//   ....[19]....
        /*0d90*/ 	.word	0x00003290


	//   ....[20]....
        /*0d94*/ 	.word	0x000032d0


	//   ....[21]....
        /*0d98*/ 	.word	0x00005090


	//   ....[22]....
        /*0d9c*/ 	.word	0x000050f0


	//   ....[23]....
        /*0da0*/ 	.word	0x00005100


	//   ....[24]....
        /*0da4*/ 	.word	0x00005110


	//   ....[25]....
        /*0da8*/ 	.word	0x000051f0


	//   ....[26]....
        /*0dac*/ 	.word	0x00005240


	//   ....[27]....
        /*0db0*/ 	.word	0x000055f0


	//   ....[28]....
        /*0db4*/ 	.word	0x00005930


	//   ....[29]....
        /*0db8*/ 	.word	0x00005f30


	//   ....[30]....
        /*0dbc*/ 	.word	0x00005f50


	//   ....[31]....
        /*0dc0*/ 	.word	0x00005f70


	//   ....[32]....
        /*0dc4*/ 	.word	0x00005f90


	//   ....[33]....
        /*0dc8*/ 	.word	0x000085b0


	//   ....[34]....
        /*0dcc*/ 	.word	0x00008610


	//   ....[35]....
        /*0dd0*/ 	.word	0x00008620


	//   ....[36]....
        /*0dd4*/ 	.word	0x00008690


	//   ....[37]....
        /*0dd8*/ 	.word	0x00008750


	//   ....[38]....
        /*0ddc*/ 	.word	0x00008810


	//   ....[39]....
        /*0de0*/ 	.word	0x0000a6f0


	//   ....[40]....
        /*0de4*/ 	.word	0x0000a750


	//   ....[41]....
        /*0de8*/ 	.word	0x0000a760


	//   ....[42]....
        /*0dec*/ 	.word	0x0000a7d0


	//   ....[43]....
        /*0df0*/ 	.word	0x0000a890


	//   ....[44]....
        /*0df4*/ 	.word	0x0000a950


	//   ....[45]....
        /*0df8*/ 	.word	0x0000ac50


	//   ....[46]....
        /*0dfc*/ 	.word	0x0000afb0


	//   ....[47]....
        /*0e00*/ 	.word	0x0000b450


	//   ....[48]....
        /*0e04*/ 	.word	0x0000b470


	//   ....[49]....
        /*0e08*/ 	.word	0x0000b610


	//   ....[50]....
        /*0e0c*/ 	.word	0x0000b630


	//   ....[51]....
        /*0e10*/ 	.word	0x0000e110


	//   ....[52]....
        /*0e14*/ 	.word	0x0000e170


	//   ....[53]....
        /*0e18*/ 	.word	0x0000e180


	//   ....[54]....
        /*0e1c*/ 	.word	0x0000e190


	//   ....[55]....
        /*0e20*/ 	.word	0x0000e290


	//   ....[56]....
        /*0e24*/ 	.word	0x0000e350


	//   ....[57]....
        /*0e28*/ 	.word	0x000101a0


	//   ....[58]....
        /*0e2c*/ 	.word	0x000101c0


	//   ....[59]....
        /*0e30*/ 	.word	0x000102c0


	//   ....[60]....
        /*0e34*/ 	.word	0x000102e0


	//   ....[61]....
        /*0e38*/ 	.word	0x00010310


	//   ....[62]....
        /*0e3c*/ 	.word	0x000103a0


	//   ....[63]....
        /*0e40*/ 	.word	0x00010830


	//   ....[64]....
        /*0e44*/ 	.word	0x00010850


	//   ....[65]....
        /*0e48*/ 	.word	0x00010870


	//   ....[66]....
        /*0e4c*/ 	.word	0x00010890


	//   ....[67]....
        /*0e50*/ 	.word	0x00012fa0


	//   ....[68]....
        /*0e54*/ 	.word	0x00012ff0


	//   ....[69]....
        /*0e58*/ 	.word	0x00013010


	//   ....[70]....
        /*0e5c*/ 	.word	0x00013030


	//   ....[71]....
        /*0e60*/ 	.word	0x00013c00


	//   ....[72]....
        /*0e64*/ 	.word	0x00014420


	//   ....[73]....
        /*0e68*/ 	.word	0x00014430


	//   ....[74]....
        /*0e6c*/ 	.word	0x00014460


	//   ....[75]....
        /*0e70*/ 	.word	0x00014480


	//   ....[76]....
        /*0e74*/ 	.word	0x00014590


	//   ....[77]....
        /*0e78*/ 	.word	0x000145b0


	//   ....[78]....
        /*0e7c*/ 	.word	0x00014de0


	//   ....[79]....
        /*0e80*/ 	.word	0x00014df0


	//   ....[80]....
        /*0e84*/ 	.word	0x00015980


	//   ....[81]....
        /*0e88*/ 	.word	0x00015a90


	//   ....[82]....
        /*0e8c*/ 	.word	0x00015b00


	//   ....[83]....
        /*0e90*/ 	.word	0x00015b60


	//   ....[84]....
        /*0e94*/ 	.word	0x00015bc0


	//   ....[85]....
        /*0e98*/ 	.word	0x00015c20


	//   ....[86]....
        /*0e9c*/ 	.word	0x00015c90


	//   ....[87]....
        /*0ea0*/ 	.word	0x00015cf0


	//   ....[88]....
        /*0ea4*/ 	.word	0x00015d50


	//   ....[89]....
        /*0ea8*/ 	.word	0x00015db0


	//   ....[90]....
        /*0eac*/ 	.word	0x00015e20


	//   ....[91]....
        /*0eb0*/ 	.word	0x00016020


	//   ....[92]....
        /*0eb4*/ 	.word	0x00016080


	//   ....[93]....
        /*0eb8*/ 	.word	0x00016280


	//   ....[94]....
        /*0ebc*/ 	.word	0x000162e0


	//   ....[95]....
        /*0ec0*/ 	.word	0x00016340


	//   ....[96]....
        /*0ec4*/ 	.word	0x000163a0


	//   ....[97]....
        /*0ec8*/ 	.word	0x000169e0


	//   ....[98]....
        /*0ecc*/ 	.word	0x00016a30


	//   ....[99]....
        /*0ed0*/ 	.word	0x00016a80


	//   ....[100]....
        /*0ed4*/ 	.word	0x00016ad0


	//   ....[101]....
        /*0ed8*/ 	.word	0x00016b40


	//   ....[102]....
        /*0edc*/ 	.word	0x00016bb0


	//   ....[103]....
        /*0ee0*/ 	.word	0x00016db0


	//   ....[104]....
        /*0ee4*/ 	.word	0x00016e10


	//   ....[105]....
        /*0ee8*/ 	.word	0x00017010


	//   ....[106]....
        /*0eec*/ 	.word	0x00017070


	//   ....[107]....
        /*0ef0*/ 	.word	0x000170d0


	//   ....[108]....
        /*0ef4*/ 	.word	0x00017140


	//   ....[109]....
        /*0ef8*/ 	.word	0x00017340


	//   ....[110]....
        /*0efc*/ 	.word	0x000173a0


	//   ....[111]....
        /*0f00*/ 	.word	0x000175a0


	//   ....[112]....
        /*0f04*/ 	.word	0x00017600


	//   ....[113]....
        /*0f08*/ 	.word	0x00017660


	//   ....[114]....
        /*0f0c*/ 	.word	0x000176c0


	//   ....[115]....
        /*0f10*/ 	.word	0x00017d30


	//   ....[116]....
        /*0f14*/ 	.word	0x00017d70


	//   ....[117]....
        /*0f18*/ 	.word	0x00017dc0


	//   ....[118]....
        /*0f1c*/ 	.word	0x00017e00


	//   ....[119]....
        /*0f20*/ 	.word	0x00017e60


	//   ....[120]....
        /*0f24*/ 	.word	0x00017ec0


	//   ....[121]....
        /*0f28*/ 	.word	0x00017f30


	//   ....[122]....
        /*0f2c*/ 	.word	0x000180b0


	//   ....[123]....
        /*0f30*/ 	.word	0x00018110


	//   ....[124]....
        /*0f34*/ 	.word	0x00018290


	//   ....[125]....
        /*0f38*/ 	.word	0x000182f0


	//   ....[126]....
        /*0f3c*/ 	.word	0x00018330


	//   ....[127]....
        /*0f40*/ 	.word	0x00018370


	//   ....[128]....
        /*0f44*/ 	.word	0x000183c0


	//   ....[129]....
        /*0f48*/ 	.word	0x00018400


	//   ....[130]....
        /*0f4c*/ 	.word	0x00018450


	//   ....[131]....
        /*0f50*/ 	.word	0x000184b0


	//   ....[132]....
        /*0f54*/ 	.word	0x00018500


	//   ....[133]....
        /*0f58*/ 	.word	0x00018550


	//   ....[134]....
        /*0f5c*/ 	.word	0x000185c0


	//----- nvinfo : EIATTR_EXIT_INSTR_OFFSETS
	.align		4
.L_748:
        /*0f60*/ 	.byte	0x04, 0x1c
        /*0f62*/ 	.short	(.L_750 - .L_749)


	//   ....[0]....
.L_749:
        /*0f64*/ 	.word	0x000000a0


	//   ....[1]....
        /*0f68*/ 	.word	0x00015a40


	//----- nvinfo : EIATTR_MAX_THREADS
	.align		4
.L_750:
        /*0f6c*/ 	.byte	0x04, 0x05
        /*0f6e*/ 	.short	(.L_752 - .L_751)
.L_751:
        /*0f70*/ 	.word	0x00000100
        /*0f74*/ 	.word	0x00000001
        /*0f78*/ 	.word	0x00000001


	//----- nvinfo : EIATTR_CRS_STACK_SIZE
	.align		4
.L_752:
        /*0f7c*/ 	.byte	0x04, 0x1e
        /*0f7e*/ 	.short	(.L_754 - .L_753)
.L_753:
        /*0f80*/ 	.word	0x00000000
.L_754:


//--------------------- .nv.info._ZN7cutlass13device_kernelIN5flash19enable_sm80_to_sm89INS1_16FlashAttnFwdSm80INS1_25CollectiveMainloopFwdSm80ILi8ELi1ELb0EN4cute5tupleIJNS5_1CILi128EEENS7_ILi64EEENS7_ILi256EEEEEELi256ENS_6half_tEfNS_4arch4Sm80ELb1ELb0ELb1ELb1ELb1ELb0ELb1ELb1EEENS1_21CollectiveEpilogueFwdINS6_IJS8_SA_S9_EEENS6_IJNS7_ILi1EEESI_SI_EEESC_SE_Li256ELb1ELb1ELb1ELb0EEENS1_36VarlenDynamicPersistentTileSchedulerILi128ELi64ELi256ELi256ELb1ELb1ELb0ELb1ELb1ELb1EEEEEEEEEvNT_6ParamsE --------------------------
	.section	.nv.info._ZN7cutlass13device_kernelIN5flash19enable_sm80_to_sm89INS1_16FlashAttnFwdSm80INS1_25CollectiveMainloopFwdSm80ILi8ELi1ELb0EN4cute5tupleIJNS5_1CILi128EEENS7_ILi64EEENS7_ILi256EEEEEELi256ENS_6half_tEfNS_4arch4Sm80ELb1ELb0ELb1ELb1ELb1ELb0ELb1ELb1EEENS1_21CollectiveEpilogueFwdINS6_IJS8_SA_S9_EEENS6_IJNS7_ILi1EEESI_SI_EEESC_SE_Li256ELb1ELb1ELb1ELb0EEENS1_36VarlenDynamicPersistentTileSchedulerILi128ELi64ELi256ELi256ELb1ELb1ELb0ELb1ELb1ELb1EEEEEEEEEvNT_6ParamsE,"",@"SHT_CUDA_INFO"
	.sectionflags	@""
	.align	4


	//----- nvinfo : EIATTR_CUDA_API_VERSION
	.align		4
        /*0000*/ 	.byte	0x04, 0x37
        /*0002*/ 	.short	(.L_756 - .L_755)
.L_755:
        /*0004*/ 	.word	0x00000082


	//----- nvinfo : EIATTR_SW2861232_WAR
	.align		4
.L_756:
        /*0008*/ 	.byte	0x01, 0x35
	.zero		2


	//----- nvinfo : EIATTR_PARAM_CBANK
	.align		4
        /*000c*/ 	.byte	0x04, 0x0a
        /*000e*/ 	.short	(.L_758 - .L_757)
	.align		4
.L_757:
        /*0010*/ 	.word	index@(.nv.constant0._ZN7cutlass13device_kernelIN5flash19enable_sm80_to_sm89INS1_16FlashAttnFwdSm80INS1_25CollectiveMainloopFwdSm80ILi8ELi1ELb0EN4cute5tupleIJNS5_1CILi128EEENS7_ILi64EEENS7_ILi256EEEEEELi256ENS_6half_tEfNS_4arch4Sm80ELb1ELb0ELb1ELb1ELb1ELb0ELb1ELb1EEENS1_21CollectiveEpilogueFwdINS6_IJS8_SA_S9_EEENS6_IJNS7_ILi1EEESI_SI_EEESC_SE_Li256ELb1ELb1ELb1ELb0EEENS1_36VarlenDynamicPersistentTileSchedulerILi128ELi64ELi256ELi256ELb1ELb1ELb0ELb1ELb1ELb1EEEEEEEEEvNT_6ParamsE)
        /*0014*/ 	.short	0x0160
        /*0016*/ 	.short	0x0438


	//----- nvinfo : EIATTR_CBANK_PARAM_SIZE
	.align		4
.L_758:
        /*0018*/ 	.byte	0x03, 0x19
        /*001a*/ 	.short	0x0438


	//----- nvinfo : EIATTR_KPARAM_INFO
	.align		4
        /*001c*/ 	.byte	0x04, 0x17
        /*001e*/ 	.short	(.L_760 - .L_759)
.L_759:
        /*0020*/ 	.word	0x00000000
        /*0024*/ 	.short	0x0000
        /*0026*/ 	.short	0x0000
        /*0028*/ 	.byte	0x00, 0xf0, 0xe1, 0x10


	//----- nvinfo : EIATTR_MAXREG_COUNT
	.align		4
.L_760:
        /*002c*/ 	.byte	0x03, 0x1b
        /*002e*/ 	.short	0x00ff


	//----- nvinfo : EIATTR_NUM_BARRIERS
	.align		4
        /*0030*/ 	.byte	0x02, 0x4c
        /*0032*/ 	.byte	0x06
	.zero		1


	//----- nvinfo : EIATTR_ANNOTATIONS
	.align		4
        /*0034*/ 	.byte	0x04, 0x55
        /*0036*/ 	.short	(.L_762 - .L_761)


	//   ....[0]....
.L_761:
        /* <DEDUP_REMOVED lines=18> */


	//----- nvinfo : EIATTR_MERCURY_ISA_VERSION
	.align		4
.L_762:
        /*0140*/ 	.byte	0x03, 0x5f
        /*0142*/ 	.short	0x0000


	//----- nvinfo : EIATTR_INT_WARP_WIDE_INSTR_OFFSETS
	.align		4
        /*0144*/ 	.byte	0x04, 0x31
        /*0146*/ 	.short	(.L_764 - .L_763)


	//   ....[0]....
.L_763:
        /*0148*/ 	.word	0x0000f250


	//   ....[1]....
        /*014c*/ 	.word	0x0000f2d0


	//----- nvinfo : EIATTR_COOP_GROUP_MASK_REGIDS
	.align		4
.L_764:
        /*0150*/ 	.byte	0x04, 0x29
        /*0152*/ 	.short	(.L_766 - .L_765)


	//   ....[0]....
.L_765:
        /*0154*/ 	.word	0xffffffff


	//   ....[1]....
        /*0158*/ 	.word	0xffffffff


	//   ....[2]....
        /*015c*/ 	.word	0xffffffff


	//   ....[3]....
        /*0160*/ 	.word	0xffffffff


	//   ....[4]....
        /*0164*/ 	.word	0xffffffff


	//   ....[5]....
        /*0168*/ 	.word	0xffffffff


	//   ....[6]....
        /*016c*/ 	.word	0xffffffff


	//   ....[7]....
        /*0170*/ 	.word	0xffffffff


	//   ....[8]....
        /*0174*/ 	.word	0xffffffff


	//   ....[9]....
        /*0178*/ 	.word	0xffffffff


	//   ....[10]....
        /*017c*/ 	.word	0xffffffff


	//   ....[11]....
        /*0180*/ 	.word	0xffffffff


	//   ....[12]....
        /*0184*/ 	.word	0xffffffff


	//   ....[13]....
        /*0188*/ 	.word	0xffffffff


	//   ....[14]....
        /*018c*/ 	.word	0xffffffff


	//   ....[15]....
        /*0190*/ 	.word	0xffffffff


	//   ....[16]....
        /*0194*/ 	.word	0xffffffff


	//   ....[17]....
        /*0198*/ 	.word	0xffffffff


	//   ....[18]....
        /*019c*/ 	.word	0xffffffff


	//   ....[19]....
        /*01a0*/ 	.word	0xffffffff


	//   ....[20]....
        /*01a4*/ 	.word	0xffffffff


	//   ....[21]....
        /*01a8*/ 	.word	0xffffffff


	//   ....[22]....
        /*01ac*/ 	.word	0xffffffff


	//   ....[23]....
        /*01b0*/ 	.word	0xffffffff


	//   ....[24]....
        /*01b4*/ 	.word	0xffffffff


	//   ....[25]....
        /*01b8*/ 	.word	0xffffffff


	//   ....[26]....
        /*01bc*/ 	.word	0xffffffff


	//   ....[27]....
        /*01c0*/ 	.word	0xffffffff


	//   ....[28]....
        /*01c4*/ 	.word	0xffffffff


	//   ....[29]....
        /*01c8*/ 	.word	0xffffffff


	//   ....[30]....
        /*01cc*/ 	.word	0xffffffff


	//   ....[31]....
        /*01d0*/ 	.word	0xffffffff


	//   ....[32]....
        /*01d4*/ 	.word	0xffffffff


	//   ....[33]....
        /*01d8*/ 	.word	0xffffffff


	//   ....[34]....
        /*01dc*/ 	.word	0xffffffff


	//   ....[35]....
        /*01e0*/ 	.word	0xffffffff


	//   ....[36]....
        /*01e4*/ 	.word	0xffffffff


	//   ....[37]....
        /*01e8*/ 	.word	0xffffffff


	//   ....[38]....
        /*01ec*/ 	.word	0xffffffff


	//   ....[39]....
        /*01f0*/ 	.word	0xffffffff


	//   ....[40]....
        /*01f4*/ 	.word	0xffffffff


	//   ....[41]....
        /*01f8*/ 	.word	0xffffffff


	//   ....[42]....
        /*01fc*/ 	.word	0xffffffff


	//   ....[43]....
        /*0200*/ 	.word	0xffffffff


	//   ....[44]....
        /*0204*/ 	.word	0xffffffff


	//   ....[45]....
        /*0208*/ 	.word	0xffffffff


	//   ....[46]....
        /*020c*/ 	.word	0xffffffff


	//   ....[47]....
        /*0210*/ 	.word	0xffffffff


	//   ....[48]....
        /*0214*/ 	.word	0xffffffff


	//   ....[49]....
        /*0218*/ 	.word	0xffffffff


	//   ....[50]....
        /*021c*/ 	.word	0xffffffff


	//   ....[51]....
        /*0220*/ 	.word	0xffffffff


	//   ....[52]....
        /*0224*/ 	.word	0xffffffff


	//   ....[53]....
        /*0228*/ 	.word	0xffffffff


	//   ....[54]....
        /*022c*/ 	.word	0xffffffff


	//   ....[55]....
        /*0230*/ 	.word	0xffffffff


	//   ....[56]....
        /*0234*/ 	.word	0xffffffff


	//   ....[57]....
        /*0238*/ 	.word	0xffffffff


	//   ....[58]....
        /*023c*/ 	.word	0xffffffff


	//   ....[59]....
        /*0240*/ 	.word	0xffffffff


	//   ....[60]....
        /*0244*/ 	.word	0xffffffff


	//   ....[61]....
        /*0248*/ 	.word	0xffffffff


	//   ....[62]....
        /*024c*/ 	.word	0xffffffff


	//   ....[63]....
        /*0250*/ 	.word	0xffffffff


	//   ....[64]....
        /*0254*/ 	.word	0xffffffff


	//   ....[65]....
        /*0258*/ 	.word	0xffffffff


	//   ....[66]....
        /*025c*/ 	.word	0xffffffff


	//   ....[67]....
        /*0260*/ 	.word	0xffffffff


	//   ....[68]....
        /*0264*/ 	.word	0xffffffff


	//   ....[69]....
        /*0268*/ 	.word	0xffffffff


	//   ....[70]....
        /*026c*/ 	.word	0xffffffff


	//   ....[71]....
        /*0270*/ 	.word	0xffffffff


	//   ....[72]....
        /*0274*/ 	.word	0xffffffff


	//   ....[73]....
        /*0278*/ 	.word	0xffffffff


	//   ....[74]....
        /*027c*/ 	.word	0xffffffff


	//   ....[75]....
        /*0280*/ 	.word	0xffffffff


	//   ....[76]....
        /*0284*/ 	.word	0xffffffff


	//   ....[77]....
        /*0288*/ 	.word	0xffffffff


	//   ....[78]....
        /*028c*/ 	.word	0xffffffff


	//   ....[79]....
        /*0290*/ 	.word	0xffffffff


	//   ....[80]....
        /*0294*/ 	.word	0xffffffff


	//   ....[81]....
        /*0298*/ 	.word	0xffffffff


	//   ....[82]....
        /*029c*/ 	.word	0xffffffff


	//   ....[83]....
        /*02a0*/ 	.word	0xffffffff


	//   ....[84]....
        /*02a4*/ 	.word	0xffffffff


	//   ....[85]....
        /*02a8*/ 	.word	0xffffffff


	//   ....[86]....
        /*02ac*/ 	.word	0xffffffff


	//   ....[87]....
        /*02b0*/ 	.word	0xffffffff


	//   ....[88]....
        /*02b4*/ 	.word	0xffffffff


	//   ....[89]....
        /*02b8*/ 	.word	0xffffffff


	//   ....[90]....
        /*02bc*/ 	.word	0xffffffff


	//   ....[91]....
        /*02c0*/ 	.word	0xffffffff


	//   ....[92]....
        /*02c4*/ 	.word	0xffffffff


	//   ....[93]....
        /*02c8*/ 	.word	0xffffffff


	//   ....[94]....
        /*02cc*/ 	.word	0xffffffff


	//   ....[95]....
        /*02d0*/ 	.word	0xffffffff


	//   ....[96]....
        /*02d4*/ 	.word	0xffffffff


	//   ....[97]....
        /*02d8*/ 	.word	0xffffffff


	//   ....[98]....
        /*02dc*/ 	.word	0xffffffff


	//   ....[99]....
        /*02e0*/ 	.word	0xffffffff


	//   ....[100]....
        /*02e4*/ 	.word	0xffffffff


	//   ....[101]....
        /*02e8*/ 	.word	0xffffffff


	//   ....[102]....
        /*02ec*/ 	.word	0xffffffff


	//   ....[103]....
        /*02f0*/ 	.word	0xffffffff


	//   ....[104]....
        /*02f4*/ 	.word	0xffffffff


	//   ....[105]....
        /*02f8*/ 	.word	0xffffffff


	//   ....[106]....
        /*02fc*/ 	.word	0xffffffff


	//   ....[107]....
        /*0300*/ 	.word	0xffffffff


	//   ....[108]....
        /*0304*/ 	.word	0xffffffff


	//   ....[109]....
        /*0308*/ 	.word	0xffffffff


	//   ....[110]....
        /*030c*/ 	.word	0xffffffff


	//   ....[111]....
        /*0310*/ 	.word	0xffffffff


	//   ....[112]....
        /*0314*/ 	.word	0xffffffff


	//   ....[113]....
        /*0318*/ 	.word	0xffffffff


	//   ....[114]....
        /*031c*/ 	.word	0xffffffff


	//   ....[115]....
        /*0320*/ 	.word	0xffffffff


	//   ....[116]....
        /*0324*/ 	.word	0xffffffff


	//   ....[117]....
        /*0328*/ 	.word	0xffffffff


	//   ....[118]....
        /*032c*/ 	.word	0xffffffff


	//   ....[119]....
        /*0330*/ 	.word	0xffffffff


	//   ....[120]....
        /*0334*/ 	.word	0xffffffff


	//   ....[121]....
        /*0338*/ 	.word	0xffffffff


	//   ....[122]....
        /*033c*/ 	.word	0xffffffff


	//   ....[123]....
        /*0340*/ 	.word	0xffffffff


	//   ....[124]....
        /*0344*/ 	.word	0xffffffff


	//   ....[125]....
        /*0348*/ 	.word	0xffffffff


	//   ....[126]....
        /*034c*/ 	.word	0xffffffff


	//   ....[127]....
        /*0350*/ 	.word	0xffffffff


	//   ....[128]....
        /*0354*/ 	.word	0xffffffff


	//   ....[129]....
        /*0358*/ 	.word	0xffffffff


	//   ....[130]....
        /*035c*/ 	.word	0xffffffff


	//   ....[131]....
        /*0360*/ 	.word	0xffffffff


	//   ....[132]....
        /*0364*/ 	.word	0xffffffff


	//   ....[133]....
        /*0368*/ 	.word	0xffffffff


	//   ....[134]....
        /*036c*/ 	.word	0xffffffff


	//   ....[135]....
        /*0370*/ 	.word	0xffffffff


	//   ....[136]....
        /*0374*/ 	.word	0xffffffff


	//   ....[137]....
        /*0378*/ 	.word	0xffffffff


	//   ....[138]....
        /*037c*/ 	.word	0xffffffff


	//   ....[139]....
        /*0380*/ 	.word	0xffffffff


	//   ....[140]....
        /*0384*/ 	.word	0xffffffff


	//   ....[141]....
        /*0388*/ 	.word	0xffffffff


	//   ....[142]....
        /*038c*/ 	.word	0xffffffff


	//   ....[143]....
        /*0390*/ 	.word	0xffffffff


	//   ....[144]....
        /*0394*/ 	.word	0xffffffff


	//   ....[145]....
        /*0398*/ 	.word	0xffffffff


	//   ....[146]....
        /*039c*/ 	.word	0xffffffff


	//   ....[147]....
        /*03a0*/ 	.word	0xffffffff


	//   ....[148]....
        /*03a4*/ 	.word	0xffffffff


	//   ....[149]....
        /*03a8*/ 	.word	0xffffffff


	//   ....[150]....
        /*03ac*/ 	.word	0xffffffff


	//   ....[151]....
        /*03b0*/ 	.word	0xffffffff


	//   ....[152]....
        /*03b4*/ 	.word	0xffffffff


	//   ....[153]....
        /*03b8*/ 	.word	0xffffffff


	//   ....[154]....
        /*03bc*/ 	.word	0xffffffff


	//   ....[155]....
        /*03c0*/ 	.word	0xffffffff


	//   ....[156]....
        /*03c4*/ 	.word	0xffffffff


	//   ....[157]....
        /*03c8*/ 	.word	0xffffffff


	//   ....[158]....
        /*03cc*/ 	.word	0xffffffff


	//   ....[159]....
        /*03d0*/ 	.word	0xffffffff


	//   ....[160]....
        /*03d4*/ 	.word	0xffffffff


	//   ....[161]....
        /*03d8*/ 	.word	0xffffffff


	//   ....[162]....
        /*03dc*/ 	.word	0xffffffff


	//   ....[163]....
        /*03e0*/ 	.word	0xffffffff


	//   ....[164]....
        /*03e4*/ 	.word	0xffffffff


	//   ....[165]....
        /*03e8*/ 	.word	0xffffffff


	//   ....[166]....
        /*03ec*/ 	.word	0xffffffff


	//   ....[167]....
        /*03f0*/ 	.word	0xffffffff


	//   ....[168]....
        /*03f4*/ 	.word	0xffffffff


	//   ....[169]....
        /*03f8*/ 	.word	0xffffffff


	//   ....[170]....
        /*03fc*/ 	.word	0xffffffff


	//   ....[171]....
        /*0400*/ 	.word	0xffffffff


	//   ....[172]....
        /*0404*/ 	.word	0xffffffff


	//   ....[173]....
        /*0408*/ 	.word	0xffffffff


	//   ....[174]....
        /*040c*/ 	.word	0xffffffff


	//   ....[175]....
        /*0410*/ 	.word	0xffffffff


	//   ....[176]....
        /*0414*/ 	.word	0xffffffff


	//   ....[177]....
        /*0418*/ 	.word	0xffffffff


	//   ....[178]....
        /*041c*/ 	.word	0xffffffff


	//   ....[179]....
        /*0420*/ 	.word	0xffffffff


	//   ....[180]....
        /*0424*/ 	.word	0xffffffff


	//   ....[181]....
        /*0428*/ 	.word	0xffffffff


	//   ....[182]....
        /*042c*/ 	.word	0xffffffff


	//   ....[183]....
        /*0430*/ 	.word	0xffffffff


	//   ....[184]....
        /*0434*/ 	.word	0xffffffff


	//   ....[185]....
        /*0438*/ 	.word	0xffffffff


	//   ....[186]....
        /*043c*/ 	.word	0xffffffff


	//   ....[187]....
        /*0440*/ 	.word	0xffffffff


	//   ....[188]....
        /*0444*/ 	.word	0xffffffff


	//   ....[189]....
        /*0448*/ 	.word	0xffffffff


	//   ....[190]....
        /*044c*/ 	.word	0xffffffff


	//   ....[191]....
        /*0450*/ 	.word	0xffffffff


	//   ....[192]....
        /*0454*/ 	.word	0xffffffff


	//   ....[193]....
        /*0458*/ 	.word	0xffffffff


	//   ....[194]....
        /*045c*/ 	.word	0xffffffff


	//   ....[195]....
        /*0460*/ 	.word	0xffffffff


	//   ....[196]....
        /*0464*/ 	.word	0xffffffff


	//   ....[197]....
        /*0468*/ 	.word	0xffffffff


	//   ....[198]....
        /*046c*/ 	.word	0xffffffff


	//   ....[199]....
        /*0470*/ 	.word	0xffffffff


	//   ....[200]....
        /*0474*/ 	.word	0xffffffff


	//   ....[201]....
        /*0478*/ 	.word	0xffffffff


	//   ....[202]....
        /*047c*/ 	.word	0xffffffff


	//   ....[203]....
        /*0480*/ 	.word	0xffffffff


	//   ....[204]....
        /*0484*/ 	.word	0xffffffff


	//   ....[205]....
        /*0488*/ 	.word	0xffffffff


	//   ....[206]....
        /*048c*/ 	.word	0xffffffff


	//   ....[207]....
        /*0490*/ 	.word	0xffffffff


	//----- nvinfo : EIATTR_COOP_GROUP_INSTR_OFFSETS
	.align		4
.L_766:
        /*0494*/ 	.byte	0x04, 0x28
        /*0496*/ 	.short	(.L_768 - .L_767)


	//   ....[0]....
.L_767:
        /*0498*/ 	.word	0x00000050


	//   ....[1]....
        /*049c*/ 	.word	0x000001e0


	//   ....[2]....
        /*04a0*/ 	.word	0x00000210


	//   ....[3]....
        /*04a4*/ 	.word	0x00000240


	//   ....[4]....
        /*04a8*/ 	.word	0x00000270


	//   ....[5]....
        /*04ac*/ 	.word	0x000002a0


	//   ....[6]....
        /*04b0*/ 	.word	0x000002d0


	//   ....[7]....
        /*04b4*/ 	.word	0x00000430


	//   ....[8]....
        /*04b8*/ 	.word	0x00000470


	//   ....[9]....
        /*04bc*/ 	.word	0x000004a0


	//   ....[10]....
        /*04c0*/ 	.word	0x000004d0


	//   ....[11]....
        /*04c4*/ 	.word	0x00000500


	//   ....[12]....
        /*04c8*/ 	.word	0x00000530


	//   ....[13]....
        /*04cc*/ 	.word	0x000005c0


	//   ....[14]....
        /*04d0*/ 	.word	0x00000600


	//   ....[15]....
        /*04d4*/ 	.word	0x00000620


	//   ....[16]....
        /*04d8*/ 	.word	0x00000680


	//   ....[17]....
        /*04dc*/ 	.word	0x00002990


	//   ....[18]....
        /*04e0*/ 	.word	0x000029b0


	//   ....[19]....
        /*04e4*/ 	.word	0x00002b60


	//   ....[20]....
        /*04e8*/ 	.word	0x00002b70


	//   ....[21]....
        /*04ec*/ 	.word	0x00002d10


	//   ....[22]....
        /*04f0*/ 	.word	0x00002d30


	//   ....[23]....
        /*04f4*/ 	.word	0x00002ed0


	//   ....[24]....
        /*04f8*/ 	.word	0x00002ee0


	//   ....[25]....
        /*04fc*/ 	.word	0x000033f0


	//   ....[26]....
        /*0500*/ 	.word	0x00003410


	//   ....[27]....
        /*0504*/ 	.word	0x00003420


	//   ....[28]....
        /*0508*/ 	.word	0x00003430


	//   ....[29]....
        /*050c*/ 	.word	0x00003610


	//   ....[30]....
        /*0510*/ 	.word	0x00003640


	//   ....[31]....
        /*0514*/ 	.word	0x00003670


	//   ....[32]....
        /*0518*/ 	.word	0x00003690


	//   ....[33]....
        /*051c*/ 	.word	0x00004d30


	//   ....[34]....
        /*0520*/ 	.word	0x00004d50


	//   ....[35]....
        /*0524*/ 	.word	0x00004e70


	//   ....[36]....
        /*0528*/ 	.word	0x00004ec0


	//   ....[37]....
        /*052c*/ 	.word	0x00005150


	//   ....[38]....
        /*0530*/ 	.word	0x00005390


	//   ....[39]....
        /*0534*/ 	.word	0x00005790


	//   ....[40]....
        /*0538*/ 	.word	0x000057b0


	//   ....[41]....
        /*053c*/ 	.word	0x000057d0


	//   ....[42]....
        /*0540*/ 	.word	0x000057f0


	//   ....[43]....
        /*0544*/ 	.word	0x00006f30


	//   ....[44]....
        /*0548*/ 	.word	0x00006f50


	//   ....[45]....
        /*054c*/ 	.word	0x00007060


	//   ....[46]....
        /*0550*/ 	.word	0x00007090


	//   ....[47]....
        /*0554*/ 	.word	0x000085e0


	//   ....[48]....
        /*0558*/ 	.word	0x00008600


	//   ....[49]....
        /*055c*/ 	.word	0x00008700


	//   ....[50]....
        /*0560*/ 	.word	0x00008730


	//   ....[51]....
        /*0564*/ 	.word	0x000089f0


	//   ....[52]....
        /*0568*/ 	.word	0x00008c20


	//   ....[53]....
        /*056c*/ 	.word	0x00008f40


	//   ....[54]....
        /*0570*/ 	.word	0x00008f60


	//   ....[55]....
        /*0574*/ 	.word	0x00009080


	//   ....[56]....
        /*0578*/ 	.word	0x000090a0


	//   ....[57]....
        /*057c*/ 	.word	0x0000b080


	//   ....[58]....
        /*0580*/ 	.word	0x0000b090


	//   ....[59]....
        /*0584*/ 	.word	0x0000b0e0


	//   ....[60]....
        /*0588*/ 	.word	0x0000b100


	//   ....[61]....
        /*058c*/ 	.word	0x0000c6c0


	//   ....[62]....
        /*0590*/ 	.word	0x0000c6e0


	//   ....[63]....
        /*0594*/ 	.word	0x0000c7f0


	//   ....[64]....
        /*0598*/ 	.word	0x0000c810


	//   ....[65]....
        /*059c*/ 	.word	0x0000cba0


	//   ....[66]....
        /*05a0*/ 	.word	0x0000cbc0


	//   ....[67]....
        /*05a4*/ 	.word	0x0000cbe0


	//   ....[68]....
        /*05a8*/ 	.word	0x0000cc00


	//   ....[69]....
        /*05ac*/ 	.word	0x0000e840


	//   ....[70]....
        /*05b0*/ 	.word	0x0000e870


	//   ....[71]....
        /*05b4*/ 	.word	0x0000e890


	//   ....[72]....
        /*05b8*/ 	.word	0x0000e8a0


	//   ....[73]....
        /*05bc*/ 	.word	0x00010100


	//   ....[74]....
        /*05c0*/ 	.word	0x00010110


	//   ....[75]....
        /*05c4*/ 	.word	0x00010120


	//   ....[76]....
        /*05c8*/ 	.word	0x00010130


	//   ....[77]....
        /*05cc*/ 	.word	0x000104c0


	//   ....[78]....
        /*05d0*/ 	.word	0x000104e0


	//   ....[79]....
        /*05d4*/ 	.word	0x00010690


	//   ....[80]....
        /*05d8*/ 	.word	0x000106a0


	//   ....[81]....
        /*05dc*/ 	.word	0x00010850


	//   ....[82]....
        /*05e0*/ 	.word	0x00010870


	//   ....[83]....
        /*05e4*/ 	.word	0x00010a20


	//   ....[84]....
        /*05e8*/ 	.word	0x00010a30


	//   ....[85]....
        /*05ec*/ 	.word	0x00010dd0


	//   ....[86]....
        /*05f0*/ 	.word	0x00010df0


	//   ....[87]....
        /*05f4*/ 	.word	0x00011c20


	//   ....[88]....
        /*05f8*/ 	.word	0x00011c30


	//   ....[89]....
        /*05fc*/ 	.word	0x00013150


	//   ....[90]....
        /*0600*/ 	.word	0x00013170


	//   ....[91]....
        /*0604*/ 	.word	0x00013330


	//   ....[92]....
        /*0608*/ 	.word	0x00013340


	//   ....[93]....
        /*060c*/ 	.word	0x000134f0


	//   ....[94]....
        /*0610*/ 	.word	0x00013510


	//   ....[95]....
        /*0614*/ 	.word	0x000136c0


	//   ....[96]....
        /*0618*/ 	.word	0x000136d0


	//   ....[97]....
        /*061c*/ 	.word	0x00013920


	//   ....[98]....
        /*0620*/ 	.word	0x00013940


	//   ....[99]....
        /*0624*/ 	.word	0x00013a60


	//   ....[100]....
        /*0628*/ 	.word	0x00013aa0


	//   ....[101]....
        /*062c*/ 	.word	0x00013ad0


	//   ....[102]....
        /*0630*/ 	.word	0x00013b00


	//   ....[103]....
        /*0634*/ 	.word	0x00013b30


	//   ....[104]....
        /*0638*/ 	.word	0x00013b60


	//   ....[105]....
        /*063c*/ 	.word	0x00013cb0


	//   ....[106]....
        /*0640*/ 	.word	0x00013cf0


	//   ....[107]....
        /*0644*/ 	.word	0x00013d20


	//   ....[108]....
        /*0648*/ 	.word	0x00013d50


	//   ....[109]....
        /*064c*/ 	.word	0x00013d80


	//   ....[110]....
        /*0650*/ 	.word	0x00013db0


	//   ....[111]....
        /*0654*/ 	.word	0x00013e40


	//   ....[112]....
        /*0658*/ 	.word	0x00013e80


	//   ....[113]....
        /*065c*/ 	.word	0x00013e90


	//   ....[114]....
        /*0660*/ 	.word	0x00013ef0


	//   ....[115]....
        /*0664*/ 	.word	0x000148a0


	//   ....[116]....
        /*0668*/ 	.word	0x00014900


	//   ....[117]....
        /*066c*/ 	.word	0x00014950


	//   ....[118]....
        /*0670*/ 	.word	0x000149a0


	//   ....[119]....
        /*0674*/ 	.word	0x000149f0


	//   ....[120]....
        /*0678*/ 	.word	0x00014a60


	//   ....[121]....
        /*067c*/ 	.word	0x00014ab0


	//   ....[122]....
        /*0680*/ 	.word	0x00014b20


	//   ....[123]....
        /*0684*/ 	.word	0x00014b90


	//   ....[124]....
        /*0688*/ 	.word	0x00014c00


	//   ....[125]....
        /*068c*/ 	.word	0x00014c70


	//   ....[126]....
        /*0690*/ 	.word	0x00014ce0


	//   ....[127]....
        /*0694*/ 	.word	0x00014d50


	//   ....[128]....
        /*0698*/ 	.word	0x00014db0


	//   ....[129]....
        /*069c*/ 	.word	0x00014e20


	//   ....[130]....
        /*06a0*/ 	.word	0x00014e90


	//   ....[131]....
        /*06a4*/ 	.word	0x00014f00


	//   ....[132]....
        /*06a8*/ 	.word	0x00014f60


	//   ....[133]....
        /*06ac*/ 	.word	0x00014fd0


	//   ....[134]....
        /*06b0*/ 	.word	0x00015040


	//   ....[135]....
        /*06b4*/ 	.word	0x00015200


	//   ....[136]....
        /*06b8*/ 	.word	0x00015260


	//   ....[137]....
        /*06bc*/ 	.word	0x000152d0


	//   ....[138]....
        /*06c0*/ 	.word	0x00015340


	//   ....[139]....
        /*06c4*/ 	.word	0x00015780


	//   ....[140]....
        /*06c8*/ 	.word	0x000157d0


	//   ....[141]....
        /*06cc*/ 	.word	0x00015820


	//   ....[142]....
        /*06d0*/ 	.word	0x00015860


	//   ....[143]....
        /*06d4*/ 	.word	0x000158d0


	//   ....[144]....
        /*06d8*/ 	.word	0x00015940


	//   ....[145]....
        /*06dc*/ 	.word	0x00015b00


	//   ....[146]....
        /*06e0*/ 	.word	0x00015b60


	//   ....[147]....
        /*06e4*/ 	.word	0x00015bd0


	//   ....[148]....
        /*06e8*/ 	.word	0x00015c40


	//   ....[149]....
        /*06ec*/ 	.word	0x00015e00


	//   ....[150]....
        /*06f0*/ 	.word	0x00015e60


	//   ....[151]....
        /*06f4*/ 	.word	0x00015ed0


	//   ....[152]....
        /*06f8*/ 	.word	0x00015f40


	//   ....[153]....
        /*06fc*/ 	.word	0x00016380


	//   ....[154]....
        /*0700*/ 	.word	0x000163c0


	//   ....[155]....
        /*0704*/ 	.word	0x00016410


	//   ....[156]....
        /*0708*/ 	.word	0x00016450


	//   ....[157]....
        /*070c*/ 	.word	0x000164b0


	//   ....[158]....
        /*0710*/ 	.word	0x00016520


	//   ....[159]....
        /*0714*/ 	.word	0x00016590


	//   ....[160]....
        /*0718*/ 	.word	0x00016710


	//   ....[161]....
        /*071c*/ 	.word	0x00016770


	//   ....[162]....
        /*0720*/ 	.word	0x000167c0


	//   ....[163]....
        /*0724*/ 	.word	0x00016800


	//   ....[164]....
        /*0728*/ 	.word	0x00016850


	//   ....[165]....
        /*072c*/ 	.word	0x00016890


	//   ....[166]....
        /*0730*/ 	.word	0x000168e0


	//   ....[167]....
        /*0734*/ 	.word	0x00016930


	//   ....[168]....
        /*0738*/ 	.word	0x00016980


	//   ....[169]....
        /*073c*/ 	.word	0x000169c0


	//   ....[170]....
        /*0740*/ 	.word	0x00016a30


	//   ....[171]....
        /*0744*/ 	.word	0x00016aa0


	//   ....[172]....
        /*0748*/ 	.word	0x00016b10


	//   ....[173]....
        /*074c*/ 	.word	0x00016b70


	//   ....[174]....
        /*0750*/ 	.word	0x00016be0


	//   ....[175]....
        /*0754*/ 	.word	0x00016c50


	//   ....[176]....
        /*0758*/ 	.word	0x00016cc0


	//   ....[177]....
        /*075c*/ 	.word	0x00016d20


	//   ....[178]....
        /*0760*/ 	.word	0x00016d90


	//   ....[179]....
        /*0764*/ 	.word	0x00016e00


	//   ....[180]....
        /*0768*/ 	.word	0x00016e70


	//   ....[181]....
        /*076c*/ 	.word	0x00016ed0


	//   ....[182]....
        /*0770*/ 	.word	0x00016f40


	//   ....[183]....
        /*0774*/ 	.word	0x00016fb0


	//   ....[184]....
        /*0778*/ 	.word	0x00017020


	//   ....[185]....
        /*077c*/ 	.word	0x00017080


	//   ....[186]....
        /*0780*/ 	.word	0x000170f0


	//   ....[187]....
        /*0784*/ 	.word	0x00017160


	//   ....[188]....
        /*0788*/ 	.word	0x000171d0


	//   ....[189]....
        /*078c*/ 	.word	0x00017230


	//   ....[190]....
        /*0790*/ 	.word	0x000172a0


	//   ....[191]....
        /*0794*/ 	.word	0x00017310


	//   ....[192]....
        /*0798*/ 	.word	0x00017360


	//   ....[193]....
        /*079c*/ 	.word	0x000173a0


	//   ....[194]....
        /*07a0*/ 	.word	0x000173f0


	//   ....[195]....
        /*07a4*/ 	.word	0x00017440


	//   ....[196]....
        /*07a8*/ 	.word	0x00017490


	//   ....[197]....
        /*07ac*/ 	.word	0x00017500


	//   ....[198]....
        /*07b0*/ 	.word	0x00017550


	//   ....[199]....
        /*07b4*/ 	.word	0x000175a0


	//   ....[200]....
        /*07b8*/ 	.word	0x000175f0


	//   ....[201]....
        /*07bc*/ 	.word	0x00017640


	//   ....[202]....
        /*07c0*/ 	.word	0x00017690


	//   ....[203]....
        /*07c4*/ 	.word	0x00017700


	//   ....[204]....
        /*07c8*/ 	.word	0x00017750


	//   ....[205]....
        /*07cc*/ 	.word	0x000177c0


	//   ....[206]....
        /*07d0*/ 	.word	0x00017820


	//   ....[207]....
        /*07d4*/ 	.word	0x00017890


	//----- nvinfo : EIATTR_EXIT_INSTR_OFFSETS
	.align		4
.L_768:
        /*07d8*/ 	.byte	0x04, 0x1c
        /*07da*/ 	.short	(.L_770 - .L_769)


	//   ....[0]....
.L_769:
        /*07dc*/ 	.word	0x00000fe0


	//   ....[1]....
        /*07e0*/ 	.word	0x00014860


	//----- nvinfo : EIATTR_MAX_THREADS
	.align		4
.L_770:
        /*07e4*/ 	.byte	0x04, 0x05
        /*07e6*/ 	.short	(.L_772 - .L_771)
.L_771:
        /*07e8*/ 	.word	0x00000100
        /*07ec*/ 	.word	0x00000001
        /*07f0*/ 	.word	0x00000001


	//----- nvinfo : EIATTR_CRS_STACK_SIZE
	.align		4
.L_772:
        /*07f4*/ 	.byte	0x04, 0x1e
        /*07f6*/ 	.short	(.L_774 - .L_773)
.L_773:
        /*07f8*/ 	.word	0x00000000
.L_774:


//--------------------- .nv.info._ZN7cutlass13device_kernelIN5flash19enable_sm80_to_sm89INS1_16FlashAttnFwdSm80INS1_25CollectiveMainloopFwdSm80ILi8ELi1ELb0EN4cute5tupleIJNS5_1CILi128EEENS7_ILi48EEENS7_ILi256EEEEEELi256ENS_6half_tEfNS_4arch4Sm80ELb1ELb0ELb1ELb1ELb1ELb1ELb1ELb1EEENS1_21CollectiveEpilogueFwdINS6_IJS8_SA_S9_EEENS6_IJNS7_ILi1EEESI_SI_EEESC_SE_Li256ELb1ELb1ELb1ELb0EEENS1_36VarlenDynamicPersistentTileSchedulerILi128ELi48ELi256ELi256ELb1ELb1ELb0ELb1ELb1ELb1EEEEEEEEEvNT_6ParamsE --------------------------
	.section	.nv.info._ZN7cutlass13device_kernelIN5flash19enable_sm80_to_sm89INS1_16FlashAttnFwdSm80INS1_25CollectiveMainloopFwdSm80ILi8ELi1ELb0EN4cute5tupleIJNS5_1CILi128EEENS7_ILi48EEENS7_ILi256EEEEEELi256ENS_6half_tEfNS_4arch4Sm80ELb1ELb0ELb1ELb1ELb1ELb1ELb1ELb1EEENS1_21CollectiveEpilogueFwdINS6_IJS8_SA_S9_EEENS6_IJNS7_ILi1EEESI_SI_EEESC_SE_Li256ELb1ELb1ELb1ELb0EEENS1_36VarlenDynamicPersistentTileSchedulerILi128ELi48ELi256ELi256ELb1ELb1ELb0ELb1ELb1ELb1EEEEEEEEEvNT_6ParamsE,"",@"SHT_CUDA_INFO"
	.sectionflags	@""
	.align	4


	//----- nvinfo : EIATTR_CUDA_API_VERSION
	.align		4
        /*0000*/ 	.byte	0x04, 0x37
        /*0002*/ 	.short	(.L_776 - .L_775)
.L_775:
        /*0004*/ 	.word	0x00000082


	//----- nvinfo : EIATTR_SW2861232_WAR
	.align		4
.L_776:
        /*0008*/ 	.byte	0x01, 0x35
	.zero		2


	//----- nvinfo : EIATTR_PARAM_CBANK
	.align		4
        /*000c*/ 	.byte	0x04, 0x0a
        /*000e*/ 	.short	(.L_778 - .L_777)
	.align		4
.L_777:
        /*0010*/ 	.word	index@(.nv.constant0._ZN7cutlass13device_kernelIN5flash19enable_sm80_to_sm89INS1_16FlashAttnFwdSm80INS1_25CollectiveMainloopFwdSm80ILi8ELi1ELb0EN4cute5tupleIJNS5_1CILi128EEENS7_ILi48EEENS7_ILi256EEEEEELi256ENS_6half_tEfNS_4arch4Sm80ELb1ELb0ELb1ELb1ELb1ELb1ELb1ELb1EEENS1_21CollectiveEpilogueFwdINS6_IJS8_SA_S9_EEENS6_IJNS7_ILi1EEESI_SI_EEESC_SE_Li256ELb1ELb1ELb1ELb0EEENS1_36VarlenDynamicPersistentTileSchedulerILi128ELi48ELi256ELi256ELb1ELb1ELb0ELb1ELb1ELb1EEEEEEEEEvNT_6ParamsE)
        /*0014*/ 	.short	0x0160
        /*0016*/ 	.short	0x0438


	//----- nvinfo : EIATTR_CBANK_PARAM_SIZE
	.align		4
.L_778:
        /*0018*/ 	.byte	0x03, 0x19
        /*001a*/ 	.short	0x0438


	//----- nvinfo : EIATTR_KPARAM_INFO
	.align		4
        /*001c*/ 	.byte	0x04, 0x17
        /*001e*/ 	.short	(.L_780 - .L_779)
.L_779:
        /*0020*/ 	.word	0x00000000
        /*0024*/ 	.short	0x0000
        /*0026*/ 	.short	0x0000
        /*0028*/ 	.byte	0x00, 0xf0, 0xe1, 0x10


	//----- nvinfo : EIATTR_MAXREG_COUNT
	.align		4
.L_780:
        /*002c*/ 	.byte	0x03, 0x1b
        /*002e*/ 	.short	0x00ff


	//----- nvinfo : EIATTR_NUM_BARRIERS
	.align		4
        /*0030*/ 	.byte	0x02, 0x4c
        /*0032*/ 	.byte	0x06
	.zero		1


	//----- nvinfo : EIATTR_ANNOTATIONS
	.align		4
        /*0034*/ 	.byte	0x04, 0x55
        /*0036*/ 	.short	(.L_782 - .L_781)


	//   ....[0]....
.L_781:
        /* <DEDUP_REMOVED lines=171> */


	//----- nvinfo : EIATTR_MERCURY_ISA_VERSION
	.align		4
.L_782:
        /*0ad8*/ 	.byte	0x03, 0x5f
        /*0ada*/ 	.short	0x0000


	//----- nvinfo : EIATTR_INT_WARP_WIDE_INSTR_OFFSETS
	.align		4
        /*0adc*/ 	.byte	0x04, 0x31
        /*0ade*/ 	.short	(.L_784 - .L_783)


	//   ....[0]....
.L_783:
        /*0ae0*/ 	.word	0x0001dde0


	//   ....[1]....
        /*0ae4*/ 	.word	0x0001de50


	//----- nvinfo : EIATTR_COOP_GROUP_MASK_REGIDS
	.align		4
.L_784:
        /*0ae8*/ 	.byte	0x04, 0x29
        /*0aea*/ 	.short	(.L_786 - .L_785)


	//   ....[0]....
.L_785:
        /*0aec*/ 	.word	0xffffffff


	//   ....[1]....
        /*0af0*/ 	.word	0xffffffff


	//   ....[2]....
        /*0af4*/ 	.word	0xffffffff


	//   ....[3]....
        /*0af8*/ 	.word	0xffffffff


	//   ....[4]....
        /*0afc*/ 	.word	0xffffffff


	//   ....[5]....
        /*0b00*/ 	.word	0xffffffff


	//   ....[6]....
        /*0b04*/ 	.word	0xffffffff


	//   ....[7]....
        /*0b08*/ 	.word	0xffffffff


	//   ....[8]....
        /*0b0c*/ 	.word	0xffffffff


	//   ....[9]....
        /*0b10*/ 	.word	0xffffffff


	//   ....[10]....
        /*0b14*/ 	.word	0xffffffff


	//   ....[11]....
        /*0b18*/ 	.word	0xffffffff


	//   ....[12]....
        /*0b1c*/ 	.word	0xffffffff


	//   ....[13]....
        /*0b20*/ 	.word	0xffffffff


	//   ....[14]....
        /*0b24*/ 	.word	0xffffffff


	//   ....[15]....
        /*0b28*/ 	.word	0xffffffff


	//   ....[16]....
        /*0b2c*/ 	.word	0xffffffff


	//   ....[17]....
        /*0b30*/ 	.word	0xffffffff


	//   ....[18]....
        /*0b34*/ 	.word	0xffffffff


	//   ....[19]....
        /*0b38*/ 	.word	0xffffffff


	//   ....[20]....
        /*0b3c*/ 	.word	0xffffffff


	//   ....[21]....
        /*0b40*/ 	.word	0xffffffff


	//   ....[22]....
        /*0b44*/ 	.word	0xffffffff


	//   ....[23]....
        /*0b48*/ 	.word	0xffffffff


	//   ....[24]....
        /*0b4c*/ 	.word	0xffffffff


	//   ....[25]....
        /*0b50*/ 	.word	0xffffffff


	//   ....[26]....
        /*0b54*/ 	.word	0xffffffff


	//   ....[27]....
        /*0b58*/ 	.word	0xffffffff


	//   ....[28]....
        /*0b5c*/ 	.word	0xffffffff


	//   ....[29]....
        /*0b60*/ 	.word	0xffffffff


	//   ....[30]....
        /*0b64*/ 	.word	0xffffffff


	//   ....[31]....
        /*0b68*/ 	.word	0xffffffff


	//   ....[32]....
        /*0b6c*/ 	.word	0xffffffff


	//   ....[33]....
        /*0b70*/ 	.word	0xffffffff


	//   ....[34]....
        /*0b74*/ 	.word	0xffffffff


	//   ....[35]....
        /*0b78*/ 	.word	0xffffffff


	//   ....[36]....
        /*0b7c*/ 	.word	0xffffffff


	//   ....[37]....
        /*0b80*/ 	.word	0xffffffff


	//   ....[38]....
        /*0b84*/ 	.word	0xffffffff


	//   ....[39]....
        /*0b88*/ 	.word	0xffffffff


	//   ....[40]....
        /*0b8c*/ 	.word	0xffffffff


	//   ....[41]....
        /*0b90*/ 	.word	0xffffffff


	//   ....[42]....
        /*0b94*/ 	.word	0xffffffff


	//   ....[43]....
        /*0b98*/ 	.word	0xffffffff


	//   ....[44]....
        /*0b9c*/ 	.word	0xffffffff


	//   ....[45]....
        /*0ba0*/ 	.word	0xffffffff


	//   ....[46]....
        /*0ba4*/ 	.word	0xffffffff


	//   ....[47]....
        /*0ba8*/ 	.word	0xffffffff


	//   ....[48]....
        /*0bac*/ 	.word	0xffffffff


	//   ....[49]....
        /*0bb0*/ 	.word	0xffffffff


	//   ....[50]....
        /*0bb4*/ 	.word	0xffffffff


	//   ....[51]....
        /*0bb8*/ 	.word	0xffffffff


	//   ....[52]....
        /*0bbc*/ 	.word	0xffffffff


	//   ....[53]....
        /*0bc0*/ 	.word	0xffffffff


	//   ....[54]....
        /*0bc4*/ 	.word	0xffffffff


	//   ....[55]....
        /*0bc8*/ 	.word	0xffffffff


	//   ....[56]....
        /*0bcc*/ 	.word	0xffffffff


	//   ....[57]....
        /*0bd0*/ 	.word	0xffffffff


	//   ....[58]....
        /*0bd4*/ 	.word	0xffffffff


	//   ....[59]....
        /*0bd8*/ 	.word	0xffffffff


	//   ....[60]....
        /*0bdc*/ 	.word	0xffffffff


	//   ....[61]....
        /*0be0*/ 	.word	0xffffffff


	//   ....[62]....
        /*0be4*/ 	.word	0xffffffff


	//   ....[63]....
        /*0be8*/ 	.word	0xffffffff


	//   ....[64]....
        /*0bec*/ 	.word	0xffffffff


	//   ....[65]....
        /*0bf0*/ 	.word	0xffffffff


	//   ....[66]....
        /*0bf4*/ 	.word	0xffffffff


	//   ....[67]....
        /*0bf8*/ 	.word	0xffffffff


	//   ....[68]....
        /*0bfc*/ 	.word	0xffffffff


	//   ....[69]....
        /*0c00*/ 	.word	0xffffffff


	//   ....[70]....
        /*0c04*/ 	.word	0xffffffff


	//   ....[71]....
        /*0c08*/ 	.word	0xffffffff


	//   ....[72]....
        /*0c0c*/ 	.word	0xffffffff


	//   ....[73]....
        /*0c10*/ 	.word	0xffffffff


	//   ....[74]....
        /*0c14*/ 	.word	0xffffffff


	//   ....[75]....
        /*0c18*/ 	.word	0xffffffff


	//   ....[76]....
        /*0c1c*/ 	.word	0xffffffff


	//   ....[77]....
        /*0c20*/ 	.word	0xffffffff


	//   ....[78]....
        /*0c24*/ 	.word	0xffffffff


	//   ....[79]....
        /*0c28*/ 	.word	0xffffffff


	//   ....[80]....
        /*0c2c*/ 	.word	0xffffffff


	//   ....[81]....
        /*0c30*/ 	.word	0xffffffff


	//   ....[82]....
        /*0c34*/ 	.word	0xffffffff


	//   ....[83]....
        /*0c38*/ 	.word	0xffffffff


	//   ....[84]....
        /*0c3c*/ 	.word	0xffffffff


	//   ....[85]....
        /*0c40*/ 	.word	0xffffffff


	//   ....[86]....
        /*0c44*/ 	.word	0xffffffff


	//   ....[87]....
        /*0c48*/ 	.word	0xffffffff


	//   ....[88]....
        /*0c4c*/ 	.word	0xffffffff


	//   ....[89]....
        /*0c50*/ 	.word	0xffffffff


	//   ....[90]....
        /*0c54*/ 	.word	0xffffffff


	//   ....[91]....
        /*0c58*/ 	.word	0xffffffff


	//   ....[92]....
        /*0c5c*/ 	.word	0xffffffff


	//   ....[93]....
        /*0c60*/ 	.word	0xffffffff


	//   ....[94]....
        /*0c64*/ 	.word	0xffffffff


	//   ....[95]....
        /*0c68*/ 	.word	0xffffffff


	//   ....[96]....
        /*0c6c*/ 	.word	0xffffffff


	//   ....[97]....
        /*0c70*/ 	.word	0xffffffff


	//   ....[98]....
        /*0c74*/ 	.word	0xffffffff


	//   ....[99]....
        /*0c78*/ 	.word	0xffffffff


	//   ....[100]....
        /*0c7c*/ 	.word	0xffffffff


	//   ....[101]....
        /*0c80*/ 	.word	0xffffffff


	//   ....[102]....
        /*0c84*/ 	.word	0xffffffff


	//   ....[103]....
        /*0c88*/ 	.word	0xffffffff


	//   ....[104]....
        /*0c8c*/ 	.word	0xffffffff


	//   ....[105]....
        /*0c90*/ 	.word	0xffffffff


	//   ....[106]....
        /*0c94*/ 	.word	0xffffffff


	//   ....[107]....
        /*0c98*/ 	.word	0xffffffff


	//   ....[108]....
        /*0c9c*/ 	.word	0xffffffff


	//   ....[109]....
        /*0ca0*/ 	.word	0xffffffff


	//   ....[110]....
        /*0ca4*/ 	.word	0xffffffff


	//   ....[111]....
        /*0ca8*/ 	.word	0xffffffff


	//   ....[112]....
        /*0cac*/ 	.word	0xffffffff


	//   ....[113]....
        /*0cb0*/ 	.word	0xffffffff


	//   ....[114]....
        /*0cb4*/ 	.word	0xffffffff


	//   ....[115]....
        /*0cb8*/ 	.word	0xffffffff


	//   ....[116]....
        /*0cbc*/ 	.word	0xffffffff


	//   ....[117]....
        /*0cc0*/ 	.word	0xffffffff


	//   ....[118]....
        /*0cc4*/ 	.word	0xffffffff


	//   ....[119]....
        /*0cc8*/ 	.word	0xffffffff


	//   ....[120]....
        /*0ccc*/ 	.word	0xffffffff


	//   ....[121]....
        /*0cd0*/ 	.word	0xffffffff


	//   ....[122]....
        /*0cd4*/ 	.word	0xffffffff


	//   ....[123]....
        /*0cd8*/ 	.word	0xffffffff


	//   ....[124]....
        /*0cdc*/ 	.word	0xffffffff


	//   ....[125]....
        /*0ce0*/ 	.word	0xffffffff


	//   ....[126]....
        /*0ce4*/ 	.word	0xffffffff


	//   ....[127]....
        /*0ce8*/ 	.word	0xffffffff


	//   ....[128]....
        /*0cec*/ 	.word	0xffffffff


	//   ....[129]....
        /*0cf0*/ 	.word	0xffffffff


	//   ....[130]....
        /*0cf4*/ 	.word	0xffffffff


	//   ....[131]....
        /*0cf8*/ 	.word	0xffffffff


	//   ....[132]....
        /*0cfc*/ 	.word	0xffffffff


	//   ....[133]....
        /*0d00*/ 	.word	0xffffffff


	//   ....[134]....
        /*0d04*/ 	.word	0xffffffff


	//   ....[135]....
        /*0d08*/ 	.word	0xffffffff


	//   ....[136]....
        /*0d0c*/ 	.word	0xffffffff


	//   ....[137]....
        /*0d10*/ 	.word	0xffffffff


	//   ....[138]....
        /*0d14*/ 	.word	0xffffffff


	//   ....[139]....
        /*0d18*/ 	.word	0xffffffff


	//   ....[140]....
        /*0d1c*/ 	.word	0xffffffff


	//   ....[141]....
        /*0d20*/ 	.word	0xffffffff


	//   ....[142]....
        /*0d24*/ 	.word	0xffffffff


	//   ....[143]....
        /*0d28*/ 	.word	0xffffffff


	//   ....[144]....
        /*0d2c*/ 	.word	0xffffffff


	//   ....[145]....
        /*0d30*/ 	.word	0xffffffff


	//   ....[146]....
        /*0d34*/ 	.word	0xffffffff


	//   ....[147]....
        /*0d38*/ 	.word	0xffffffff


	//   ....[148]....
        /*0d3c*/ 	.word	0xffffffff


	//   ....[149]....
        /*0d40*/ 	.word	0xffffffff


	//   ....[150]....
        /*0d44*/ 	.word	0xffffffff


	//   ....[151]....
        /*0d48*/ 	.word	0xffffffff


	//   ....[152]....
        /*0d4c*/ 	.word	0xffffffff


	//   ....[153]....
        /*0d50*/ 	.word	0xffffffff


	//   ....[154]....
        /*0d54*/ 	.word	0xffffffff


	//   ....[155]....
        /*0d58*/ 	.word	0xffffffff


	//   ....[156]....
        /*0d5c*/ 	.word	0xffffffff


	//   ....[157]....
        /*0d60*/ 	.word	0xffffffff


	//   ....[158]....
        /*0d64*/ 	.word	0xffffffff


	//   ....[159]....
        /*0d68*/ 	.word	0xffffffff


	//   ....[160]....
        /*0d6c*/ 	.word	0xffffffff


	//   ....[161]....
        /*0d70*/ 	.word	0xffffffff


	//   ....[162]....
        /*0d74*/ 	.word	0xffffffff


	//   ....[163]....
        /*0d78*/ 	.word	0xffffffff


	//   ....[164]....
        /*0d7c*/ 	.word	0xffffffff


	//   ....[165]....
        /*0d80*/ 	.word	0xffffffff


	//   ....[166]....
        /*0d84*/ 	.word	0xffffffff


	//   ....[167]....
        /*0d88*/ 	.word	0xffffffff


	//   ....[168]....
        /*0d8c*/ 	.word	0xffffffff


	//   ....[169]....
        /*0d90*/ 	.word	0xffffffff


	//   ....[170]....
        /*0d94*/ 	.word	0xffffffff


	//   ....[171]....
        /*0d98*/ 	.word	0xffffffff


	//   ....[172]....
        /*0d9c*/ 	.word	0xffffffff


	//   ....[173]....
        /*0da0*/ 	.word	0xffffffff


	//   ....[174]....
        /*0da4*/ 	.word	0xffffffff


	//   ....[175]....
        /*0da8*/ 	.word	0xffffffff


	//   ....[176]....
        /*0dac*/ 	.word	0xffffffff


	//   ....[177]....
        /*0db0*/ 	.word	0xffffffff


	//   ....[178]....
        /*0db4*/ 	.word	0xffffffff


	//   ....[179]....
        /*0db8*/ 	.word	0xffffffff


	//   ....[180]....
        /*0dbc*/ 	.word	0xffffffff


	//   ....[181]....
        /*0dc0*/ 	.word	0xffffffff


	//   ....[182]....
        /*0dc4*/ 	.word	0xffffffff


	//   ....[183]....
        /*0dc8*/ 	.word	0xffffffff


	//   ....[184]....
        /*0dcc*/ 	.word	0xffffffff


	//   ....[185]....
        /*0dd0*/ 	.word	0xffffffff


	//   ....[186]....
        /*0dd4*/ 	.word	0xffffffff


	//   ....[187]....
        /*0dd8*/ 	.word	0xffffffff


	//   ....[188]....
        /*0ddc*/ 	.word	0xffffffff


	//   ....[189]....
        /*0de0*/ 	.word	0xffffffff


	//   ....[190]....
        /*0de4*/ 	.word	0xffffffff


	//   ....[191]....
        /*0de8*/ 	.word	0xffffffff


	//   ....[192]....
        /*0dec*/ 	.word	0xffffffff


	//   ....[193]....
        /*0df0*/ 	.word	0xffffffff


	//   ....[194]....
        /*0df4*/ 	.word	0xffffffff


	//   ....[195]....
        /*0df8*/ 	.word	0xffffffff


	//   ....[196]....
        /*0dfc*/ 	.word	0xffffffff


	//   ....[197]....
        /*0e00*/ 	.word	0xffffffff


	//   ....[198]....
        /*0e04*/ 	.word	0xffffffff


	//   ....[199]....
        /*0e08*/ 	.word	0xffffffff


	//   ....[200]....
        /*0e0c*/ 	.word	0xffffffff


	//   ....[201]....
        /*0e10*/ 	.word	0xffffffff


	//   ....[202]....
        /*0e14*/ 	.word	0xffffffff


	//   ....[203]....
        /*0e18*/ 	.word	0xffffffff


	//   ....[204]....
        /*0e1c*/ 	.word	0xffffffff


	//   ....[205]....
        /*0e20*/ 	.word	0xffffffff


	//   ....[206]....
        /*0e24*/ 	.word	0xffffffff


	//   ....[207]....
        /*0e28*/ 	.word	0xffffffff


	//   ....[208]....
        /*0e2c*/ 	.word	0xffffffff


	//   ....[209]....
        /*0e30*/ 	.word	0xffffffff


	//   ....[210]....
        /*0e34*/ 	.word	0xffffffff


	//   ....[211]....
        /*0e38*/ 	.word	0xffffffff


	//   ....[212]....
        /*0e3c*/ 	.word	0xffffffff


	//   ....[213]....
        /*0e40*/ 	.word	0xffffffff


	//   ....[214]....
        /*0e44*/ 	.word	0xffffffff


	//   ....[215]....
        /*0e48*/ 	.word	0xffffffff


	//   ....[216]....
        /*0e4c*/ 	.word	0xffffffff


	//   ....[217]....
        /*0e50*/ 	.word	0xffffffff


	//   ....[218]....
        /*0e54*/ 	.word	0xffffffff


	//   ....[219]....
        /*0e58*/ 	.word	0xffffffff


	//   ....[220]....
        /*0e5c*/ 	.word	0xffffffff


	//   ....[221]....
        /*0e60*/ 	.word	0xffffffff


	//   ....[222]....
        /*0e64*/ 	.word	0xffffffff


	//   ....[223]....
        /*0e68*/ 	.word	0xffffffff


	//   ....[224]....
        /*0e6c*/ 	.word	0xffffffff


	//   ....[225]....
        /*0e70*/ 	.word	0xffffffff


	//   ....[226]....
        /*0e74*/ 	.word	0xffffffff


	//   ....[227]....
        /*0e78*/ 	.word	0xffffffff


	//   ....[228]....
        /*0e7c*/ 	.word	0xffffffff


	//   ....[229]....
        /*0e80*/ 	.word	0xffffffff


	//   ....[230]....
        /*0e84*/ 	.word	0xffffffff


	//   ....[231]....
        /*0e88*/ 	.word	0xffffffff


	//   ....[232]....
        /*0e8c*/ 	.word	0xffffffff


	//   ....[233]....
        /*0e90*/ 	.word	0xffffffff


	//   ....[234]....
        /*0e94*/ 	.word	0xffffffff


	//   ....[235]....
        /*0e98*/ 	.word	0xffffffff


	//   ....[236]....
        /*0e9c*/ 	.word	0xffffffff


	//   ....[237]....
        /*0ea0*/ 	.word	0xffffffff


	//   ....[238]....
        /*0ea4*/ 	.word	0xffffffff


	//   ....[239]....
        /*0ea8*/ 	.word	0xffffffff


	//   ....[240]....
        /*0eac*/ 	.word	0xffffffff


	//   ....[241]....
        /*0eb0*/ 	.word	0xffffffff


	//   ....[242]....
        /*0eb4*/ 	.word	0xffffffff


	//   ....[243]....
        /*0eb8*/ 	.word	0xffffffff


	//   ....[244]....
        /*0ebc*/ 	.word	0xffffffff


	//   ....[245]....
        /*0ec0*/ 	.word	0xffffffff


	//   ....[246]....
        /*0ec4*/ 	.word	0xffffffff


	//   ....[247]....
        /*0ec8*/ 	.word	0xffffffff


	//   ....[248]....
        /*0ecc*/ 	.word	0xffffffff


	//   ....[249]....
        /*0ed0*/ 	.word	0xffffffff


	//   ....[250]....
        /*0ed4*/ 	.word	0xffffffff


	//   ....[251]....
        /*0ed8*/ 	.word	0xffffffff


	//   ....[252]....
        /*0edc*/ 	.word	0xffffffff


	//   ....[253]....
        /*0ee0*/ 	.word	0xffffffff


	//   ....[254]....
        /*0ee4*/ 	.word	0xffffffff


	//   ....[255]....
        /*0ee8*/ 	.word	0xffffffff


	//   ....[0]....
        /*0eec*/ 	.word	0xffffffff


	//   ....[1]....
        /*0ef0*/ 	.word	0xffffffff


	//   ....[2]....
        /*0ef4*/ 	.word	0xffffffff


	//   ....[3]....
        /*0ef8*/ 	.word	0xffffffff


	//----- nvinfo : EIATTR_COOP_GROUP_INSTR_OFFSETS
	.align		4
.L_786:
        /*0efc*/ 	.byte	0x04, 0x28
        /*0efe*/ 	.short	(.L_788 - .L_787)


	//   ....[0]....
.L_787:
        /*0f00*/ 	.word	0x00000050


	//   ....[1]....
        /*0f04*/ 	.word	0x00000200


	//   ....[2]....
        /*0f08*/ 	.word	0x00000230


	//   ....[3]....
        /*0f0c*/ 	.word	0x00000260


	//   ....[4]....
        /*0f10*/ 	.word	0x00000290


	//   ....[5]....
        /*0f14*/ 	.word	0x000002c0


	//   ....[6]....
        /*0f18*/ 	.word	0x000002f0


	//   ....[7]....
        /*0f1c*/ 	.word	0x00000450


	//   ....[8]....
        /*0f20*/ 	.word	0x00000490


	//   ....[9]....
        /*0f24*/ 	.word	0x000004c0


	//   ....[10]....
        /*0f28*/ 	.word	0x000004f0


	//   ....[11]....
        /*0f2c*/ 	.word	0x00000520


	//   ....[12]....
        /*0f30*/ 	.word	0x00000550


	//   ....[13]....
        /*0f34*/ 	.word	0x000005e0


	//   ....[14]....
        /*0f38*/ 	.word	0x00000630


	//   ....[15]....
        /*0f3c*/ 	.word	0x00000650


	//   ....[16]....
        /*0f40*/ 	.word	0x000006b0


	//   ....[17]....
        /*0f44*/ 	.word	0x00004550


	//   ....[18]....
        /*0f48*/ 	.word	0x000045e0


	//   ....[19]....
        /*0f4c*/ 	.word	0x000055f0


	//   ....[20]....
        /*0f50*/ 	.word	0x00005600


	//   ....[21]....
        /*0f54*/ 	.word	0x00006b20


	//   ....[22]....
        /*0f58*/ 	.word	0x00006b90


	//   ....[23]....
        /*0f5c*/ 	.word	0x00007c30


	//   ....[24]....
        /*0f60*/ 	.word	0x00007c40


	//   ....[25]....
        /*0f64*/ 	.word	0x00008be0


	//   ....[26]....
        /*0f68*/ 	.word	0x00008c10


	//   ....[27]....
        /*0f6c*/ 	.word	0x00008dd0


	//   ....[28]....
        /*0f70*/ 	.word	0x00008df0


	//   ....[29]....
        /*0f74*/ 	.word	0x00009220


	//   ....[30]....
        /*0f78*/ 	.word	0x000092e0


	//   ....[31]....
        /*0f7c*/ 	.word	0x00009480


	//   ....[32]....
        /*0f80*/ 	.word	0x000094a0


	//   ....[33]....
        /*0f84*/ 	.word	0x0000a3c0


	//   ....[34]....
        /*0f88*/ 	.word	0x0000a3e0


	//   ....[35]....
        /*0f8c*/ 	.word	0x0000a570


	//   ....[36]....
        /*0f90*/ 	.word	0x0000a580


	//   ....[37]....
        /*0f94*/ 	.word	0x0000a700


	//   ....[38]....
        /*0f98*/ 	.word	0x0000a720


	//   ....[39]....
        /*0f9c*/ 	.word	0x0000a8a0


	//   ....[40]....
        /*0fa0*/ 	.word	0x0000a8b0


	//   ....[41]....
        /*0fa4*/ 	.word	0x0000acf0


	//   ....[42]....
        /*0fa8*/ 	.word	0x0000ad10


	//   ....[43]....
        /*0fac*/ 	.word	0x0000ae50


	//   ....[44]....
        /*0fb0*/ 	.word	0x0000ae60


	//   ....[45]....
        /*0fb4*/ 	.word	0x0000b210


	//   ....[46]....
        /*0fb8*/ 	.word	0x0000b230


	//   ....[47]....
        /*0fbc*/ 	.word	0x0000b250


	//   ....[48]....
        /*0fc0*/ 	.word	0x0000b270


	//   ....[49]....
        /*0fc4*/ 	.word	0x0000b750


	//   ....[50]....
        /*0fc8*/ 	.word	0x0000b790


	//   ....[51]....
        /*0fcc*/ 	.word	0x0000b7d0


	//   ....[52]....
        /*0fd0*/ 	.word	0x0000b810


	//   ....[53]....
        /*0fd4*/ 	.word	0x0000bcc0


	//   ....[54]....
        /*0fd8*/ 	.word	0x0000bd00


	//   ....[55]....
        /*0fdc*/ 	.word	0x0000bd40


	//   ....[56]....
        /*0fe0*/ 	.word	0x0000bd80


	//   ....[57]....
        /*0fe4*/ 	.word	0x0000c0e0


	//   ....[58]....
        /*0fe8*/ 	.word	0x0000c140


	//   ....[59]....
        /*0fec*/ 	.word	0x0000c2f0


	//   ....[60]....
        /*0ff0*/ 	.word	0x0000c300


	//   ....[61]....
        /*0ff4*/ 	.word	0x0000f870


	//   ....[62]....
        /*0ff8*/ 	.word	0x0000f890


	//   ....[63]....
        /*0ffc*/ 	.word	0x0000f8b0


	//   ....[64]....
        /*1000*/ 	.word	0x0000f8c0


	//   ....[65]....
        /*1004*/ 	.word	0x0000fac0


	//   ....[66]....
        /*1008*/ 	.word	0x0000fc60


	//   ....[67]....
        /*100c*/ 	.word	0x0000fca0


	//   ....[68]....
        /*1010*/ 	.word	0x0000fce0


	//   ....[69]....
        /*1014*/ 	.word	0x0000ff40


	//   ....[70]....
        /*1018*/ 	.word	0x000100e0


	//   ....[71]....
        /*101c*/ 	.word	0x00010120


	//   ....[72]....
        /*1020*/ 	.word	0x00010160


	//   ....[73]....
        /*1024*/ 	.word	0x000103f0


	//   ....[74]....
        /*1028*/ 	.word	0x00010450


	//   ....[75]....
        /*102c*/ 	.word	0x000104b0


	//   ....[76]....
        /*1030*/ 	.word	0x00010510


	//   ....[77]....
        /*1034*/ 	.word	0x00014070


	//   ....[78]....
        /*1038*/ 	.word	0x00014080


	//   ....[79]....
        /*103c*/ 	.word	0x00014290


	//   ....[80]....
        /*1040*/ 	.word	0x000142a0


	//   ....[81]....
        /*1044*/ 	.word	0x000153b0


	//   ....[82]....
        /*1048*/ 	.word	0x000153d0


	//   ....[83]....
        /*104c*/ 	.word	0x00015560


	//   ....[84]....
        /*1050*/ 	.word	0x00015570


	//   ....[85]....
        /*1054*/ 	.word	0x000157c0


	//   ....[86]....
        /*1058*/ 	.word	0x00015980


	//   ....[87]....
        /*105c*/ 	.word	0x00015c80


	//   ....[88]....
        /*1060*/ 	.word	0x00015ca0


	//   ....[89]....
        /*1064*/ 	.word	0x00015cc0


	//   ....[90]....
        /*1068*/ 	.word	0x00015ce0


	//   ....[91]....
        /*106c*/ 	.word	0x00017200


	//   ....[92]....
        /*1070*/ 	.word	0x00017220


	//   ....[93]....
        /*1074*/ 	.word	0x000173a0


	//   ....[94]....
        /*1078*/ 	.word	0x000173b0


	//   ....[95]....
        /*107c*/ 	.word	0x000183b0


	//   ....[96]....
        /*1080*/ 	.word	0x000183d0


	//   ....[97]....
        /*1084*/ 	.word	0x00018540


	//   ....[98]....
        /*1088*/ 	.word	0x00018550


	//   ....[99]....
        /*108c*/ 	.word	0x000187a0


	//   ....[100]....
        /*1090*/ 	.word	0x00018950


	//   ....[101]....
        /*1094*/ 	.word	0x00018bb0


	//   ....[102]....
        /*1098*/ 	.word	0x00018bd0


	//   ....[103]....
        /*109c*/ 	.word	0x00018cb0


	//   ....[104]....
        /*10a0*/ 	.word	0x00018cd0


	//   ....[105]....
        /*10a4*/ 	.word	0x0001a650


	//   ....[106]....
        /*10a8*/ 	.word	0x0001a660


	//   ....[107]....
        /*10ac*/ 	.word	0x0001a7e0


	//   ....[108]....
        /*10b0*/ 	.word	0x0001a7f0


	//   ....[109]....
        /*10b4*/ 	.word	0x0001b7f0


	//   ....[110]....
        /*10b8*/ 	.word	0x0001b810


	//   ....[111]....
        /*10bc*/ 	.word	0x0001b930


	//   ....[112]....
        /*10c0*/ 	.word	0x0001b940


	//   ....[113]....
        /*10c4*/ 	.word	0x0001bbf0


	//   ....[114]....
        /*10c8*/ 	.word	0x0001bc20


	//   ....[115]....
        /*10cc*/ 	.word	0x0001bc40


	//   ....[116]....
        /*10d0*/ 	.word	0x0001bc60


	//   ....[117]....
        /*10d4*/ 	.word	0x0001d3c0


	//   ....[118]....
        /*10d8*/ 	.word	0x0001d3f0


	//   ....[119]....
        /*10dc*/ 	.word	0x0001d410


	//   ....[120]....
        /*10e0*/ 	.word	0x0001d430


	//   ....[121]....
        /*10e4*/ 	.word	0x0001ecd0


	//   ....[122]....
        /*10e8*/ 	.word	0x0001ecf0


	//   ....[123]....
        /*10ec*/ 	.word	0x0001ed10


	//   ....[124]....
        /*10f0*/ 	.word	0x0001ed30


	//   ....[125]....
        /*10f4*/ 	.word	0x0001f0e0


	//   ....[126]....
        /*10f8*/ 	.word	0x0001f100


	//   ....[127]....
        /*10fc*/ 	.word	0x0001f260


	//   ....[128]....
        /*1100*/ 	.word	0x0001f270


	//   ....[129]....
        /*1104*/ 	.word	0x0001f3e0


	//   ....[130]....
        /*1108*/ 	.word	0x0001f400


	//   ....[131]....
        /*110c*/ 	.word	0x0001f570


	//   ....[132]....
        /*1110*/ 	.word	0x0001f580


	//   ....[133]....
        /*1114*/ 	.word	0x0001f910


	//   ....[134]....
        /*1118*/ 	.word	0x0001f930


	//   ....[135]....
        /*111c*/ 	.word	0x00020570


	//   ....[136]....
        /*1120*/ 	.word	0x00020580


	//   ....[137]....
        /*1124*/ 	.word	0x00021a20


	//   ....[138]....
        /*1128*/ 	.word	0x00021a40


	//   ....[139]....
        /*112c*/ 	.word	0x00021bb0


	//   ....[140]....
        /*1130*/ 	.word	0x00021bc0


	//   ....[141]....
        /*1134*/ 	.word	0x00021d30


	//   ....[142]....
        /*1138*/ 	.word	0x00021d50


	//   ....[143]....
        /*113c*/ 	.word	0x00021ec0


	//   ....[144]....
        /*1140*/ 	.word	0x00021ed0


	//   ....[145]....
        /*1144*/ 	.word	0x00022100


	//   ....[146]....
        /*1148*/ 	.word	0x00022120


	//   ....[147]....
        /*114c*/ 	.word	0x00022250


	//   ....[148]....
        /*1150*/ 	.word	0x00022290


	//   ....[149]....
        /*1154*/ 	.word	0x000222c0


	//   ....[150]....
        /*1158*/ 	.word	0x000222f0


	//   ....[151]....
        /*115c*/ 	.word	0x00022320


	//   ....[152]....
        /*1160*/ 	.word	0x00022350


	//   ....[153]....
        /*1164*/ 	.word	0x000224b0


	//   ....[154]....
        /*1168*/ 	.word	0x000224f0


	//   ....[155]....
        /*116c*/ 	.word	0x00022520


	//   ....[156]....
        /*1170*/ 	.word	0x00022550


	//   ....[157]....
        /*1174*/ 	.word	0x00022580


	//   ....[158]....
        /*1178*/ 	.word	0x000225b0


	//   ....[159]....
        /*117c*/ 	.word	0x00022640


	//   ....[160]....
        /*1180*/ 	.word	0x000226a0


	//   ....[161]....
        /*1184*/ 	.word	0x000226b0


	//   ....[162]....
        /*1188*/ 	.word	0x00022710


	//   ....[163]....
        /*118c*/ 	.word	0x00023170


	//   ....[164]....
        /*1190*/ 	.word	0x000231d0


	//   ....[165]....
        /*1194*/ 	.word	0x00023230


	//   ....[166]....
        /*1198*/ 	.word	0x00023290


	//   ....[167]....
        /*119c*/ 	.word	0x000232f0


	//   ....[168]....
        /*11a0*/ 	.word	0x00023360


	//   ....[169]....
        /*11a4*/ 	.word	0x000233b0


	//   ....[170]....
        /*11a8*/ 	.word	0x00023410


	//   ....[171]....
        /*11ac*/ 	.word	0x00023480


	//   ....[172]....
        /*11b0*/ 	.word	0x000234e0


	//   ....[173]....
        /*11b4*/ 	.word	0x00023550


	//   ....[174]....
        /*11b8*/ 	.word	0x000235c0


	//   ....[175]....
        /*11bc*/ 	.word	0x00023630


	//   ....[176]....
        /*11c0*/ 	.word	0x00023690


	//   ....[177]....
        /*11c4*/ 	.word	0x00023700


	//   ....[178]....
        /*11c8*/ 	.word	0x00023770


	//   ....[179]....
        /*11cc*/ 	.word	0x000237e0


	//   ....[180]....
        /*11d0*/ 	.word	0x00023840


	//   ....[181]....
        /*11d4*/ 	.word	0x000238b0


	//   ....[182]....
        /*11d8*/ 	.word	0x00023910


	//   ....[183]....
        /*11dc*/ 	.word	0x00023980


	//   ....[184]....
        /*11e0*/ 	.word	0x000239f0


	//   ....[185]....
        /*11e4*/ 	.word	0x00023a60


	//   ....[186]....
        /*11e8*/ 	.word	0x00023ac0


	//   ....[187]....
        /*11ec*/ 	.word	0x00023b30


	//   ....[188]....
        /*11f0*/ 	.word	0x00023ba0


	//   ....[189]....
        /*11f4*/ 	.word	0x00023ee0


	//   ....[190]....
        /*11f8*/ 	.word	0x00023f30


	//   ....[191]....
        /*11fc*/ 	.word	0x00023f80


	//   ....[192]....
        /*1200*/ 	.word	0x00023fd0


	//   ....[193]....
        /*1204*/ 	.word	0x00024040


	//   ....[194]....
        /*1208*/ 	.word	0x000240b0


	//   ....[195]....
        /*120c*/ 	.word	0x00024120


	//   ....[196]....
        /*1210*/ 	.word	0x00024180


	//   ....[197]....
        /*1214*/ 	.word	0x000241f0


	//   ....[198]....
        /*1218*/ 	.word	0x00024260


	//   ....[199]....
        /*121c*/ 	.word	0x000242d0


	//   ....[200]....
        /*1220*/ 	.word	0x00024330


	//   ....[201]....
        /*1224*/ 	.word	0x000243a0


	//   ....[202]....
        /*1228*/ 	.word	0x00024410


	//   ....[203]....
        /*122c*/ 	.word	0x00024750


	//   ....[204]....
        /*1230*/ 	.word	0x00024790


	//   ....[205]....
        /*1234*/ 	.word	0x000247e0


	//   ....[206]....
        /*1238*/ 	.word	0x00024820


	//   ....[207]....
        /*123c*/ 	.word	0x00024890


	//   ....[208]....
        /*1240*/ 	.word	0x00024900


	//   ....[209]....
        /*1244*/ 	.word	0x00024960


	//   ....[210]....
        /*1248*/ 	.word	0x000249d0


	//   ....[211]....
        /*124c*/ 	.word	0x00024a40


	//   ....[212]....
        /*1250*/ 	.word	0x00024ab0


	//   ....[213]....
        /*1254*/ 	.word	0x00024b10


	//   ....[214]....
        /*1258*/ 	.word	0x00024b60


	//   ....[215]....
        /*125c*/ 	.word	0x00024bb0


	//   ....[216]....
        /*1260*/ 	.word	0x00024c00


	//   ....[217]....
        /*1264*/ 	.word	0x00024c40


	//   ....[218]....
        /*1268*/ 	.word	0x00024ca0


	//   ....[219]....
        /*126c*/ 	.word	0x00024cf0


	//   ....[220]....
        /*1270*/ 	.word	0x00024d40


	//   ....[221]....
        /*1274*/ 	.word	0x00024d80


	//   ....[222]....
        /*1278*/ 	.word	0x00024df0


	//   ....[223]....
        /*127c*/ 	.word	0x00024e60


	//   ....[224]....
        /*1280*/ 	.word	0x00024ed0


	//   ....[225]....
        /*1284*/ 	.word	0x00024f30


	//   ....[226]....
        /*1288*/ 	.word	0x00024fa0


	//   ....[227]....
        /*128c*/ 	.word	0x00025010


	//   ....[228]....
        /*1290*/ 	.word	0x00025080


	//   ....[229]....
        /*1294*/ 	.word	0x000250e0


	//   ....[230]....
        /*1298*/ 	.word	0x00025150


	//   ....[231]....
        /*129c*/ 	.word	0x000251c0


	//   ....[232]....
        /*12a0*/ 	.word	0x00025230


	//   ....[233]....
        /*12a4*/ 	.word	0x00025290


	//   ....[234]....
        /*12a8*/ 	.word	0x00025300


	//   ....[235]....
        /*12ac*/ 	.word	0x00025370


	//   ....[236]....
        /*12b0*/ 	.word	0x000253e0


	//   ....[237]....
        /*12b4*/ 	.word	0x00025440


	//   ....[238]....
        /*12b8*/ 	.word	0x000254b0


	//   ....[239]....
        /*12bc*/ 	.word	0x00025520


	//   ....[240]....
        /*12c0*/ 	.word	0x00025590


	//   ....[241]....
        /*12c4*/ 	.word	0x000255f0


	//   ....[242]....
        /*12c8*/ 	.word	0x00025660


	//   ....[243]....
        /*12cc*/ 	.word	0x000256d0


	//   ....[244]....
        /*12d0*/ 	.word	0x00025730


	//   ....[245]....
        /*12d4*/ 	.word	0x00025780


	//   ....[246]....
        /*12d8*/ 	.word	0x000257e0


	//   ....[247]....
        /*12dc*/ 	.word	0x00025840


	//   ....[248]....
        /*12e0*/ 	.word	0x000258a0


	//   ....[249]....
        /*12e4*/ 	.word	0x00025910


	//   ....[250]....
        /*12e8*/ 	.word	0x00025970


	//   ....[251]....
        /*12ec*/ 	.word	0x000259d0


	//   ....[252]....
        /*12f0*/ 	.word	0x00025a30


	//   ....[253]....
        /*12f4*/ 	.word	0x00025a90


	//   ....[254]....
        /*12f8*/ 	.word	0x00025af0


	//   ....[255]....
        /*12fc*/ 	.word	0x00025b60


	//   ....[0]....
        /*1300*/ 	.word	0x00025bb0


	//   ....[1]....
        /*1304*/ 	.word	0x00025c10


	//   ....[2]....
        /*1308*/ 	.word	0x00025c70


	//   ....[3]....
        /*130c*/ 	.word	0x00025ce0


	//----- nvinfo : EIATTR_EXIT_INSTR_OFFSETS
	.align		4
.L_788:
        /*1310*/ 	.byte	0x04, 0x1c
        /*1312*/ 	.short	(.L_790 - .L_789)


	//   ....[0]....
.L_789:
        /*1314*/ 	.word	0x000010d0


	//   ....[1]....
        /*1318*/ 	.word	0x00023130


	//----- nvinfo : EIATTR_MAX_THREADS
	.align		4
.L_790:
        /*131c*/ 	.byte	0x04, 0x05
        /*131e*/ 	.short	(.L_792 - .L_791)
.L_791:
        /*1320*/ 	.word	0x00000100
        /*1324*/ 	.word	0x00000001
        /*1328*/ 	.word	0x00000001


	//----- nvinfo : EIATTR_CRS_STACK_SIZE
	.align		4
.L_792:
        /*132c*/ 	.byte	0x04, 0x1e
        /*132e*/ 	.short	(.L_794 - .L_793)
.L_793:
        /*1330*/ 	.word	0x00000000
.L_794:


//--------------------- .nv.info._ZN7cutlass13device_kernelIN5flash19enable_sm80_to_sm89INS1_16FlashAttnFwdSm80INS1_25CollectiveMainloopFwdSm80ILi8ELi1ELb1EN4cute5tupleIJNS5_1CILi128EEENS7_ILi64EEENS7_ILi256EEEEEELi256ENS_6half_tEfNS_4arch4Sm80ELb0ELb0ELb0ELb0ELb1ELb0ELb1ELb1EEENS1_21CollectiveEpilogueFwdINS6_IJS8_SA_S9_EEENS6_IJNS7_ILi1EEESI_SI_EEESC_SE_Li256ELb0ELb1ELb1ELb0EEENS1_19SingleTileSchedulerILb0ELb1ELb1ELi128EEEEEEEEEvNT_6ParamsE --------------------------
	.section	.nv.info._ZN7cutlass13device_kernelIN5flash19enable_sm80_to_sm89INS1_16FlashAttnFwdSm80INS1_25CollectiveMainloopFwdSm80ILi8ELi1ELb1EN4cute5tupleIJNS5_1CILi128EEENS7_ILi64EEENS7_ILi256EEEEEELi256ENS_6half_tEfNS_4arch4Sm80ELb0ELb0ELb0ELb0ELb1ELb0ELb1ELb1EEENS1_21CollectiveEpilogueFwdINS6_IJS8_SA_S9_EEENS6_IJNS7_ILi1EEESI_SI_EEESC_SE_Li256ELb0ELb1ELb1ELb0EEENS1_19SingleTileSchedulerILb0ELb1ELb1ELi128EEEEEEEEEvNT_6ParamsE,"",@"SHT_CUDA_INFO"
	.sectionflags	@""
	.align	4


	//----- nvinfo : EIATTR_CUDA_API_VERSION
	.align		4
        /*0000*/ 	.byte	0x04, 0x37
        /*0002*/ 	.short	(.L_796 - .L_795)
.L_795:
        /*0004*/ 	.word	0x00000082


	//----- nvinfo : EIATTR_SW2861232_WAR
	.align		4
.L_796:
        /*0008*/ 	.byte	0x01, 0x35
	.zero		2


	//----- nvinfo : EIATTR_PARAM_CBANK
	.align		4
        /*000c*/ 	.byte	0x04, 0x0a
        /*000e*/ 	.short	(.L_798 - .L_797)
	.align		4
.L_797:
        /*0010*/ 	.word	index@(.nv.constant0._ZN7cutlass13device_kernelIN5flash19enable_sm80_to_sm89INS1_16FlashAttnFwdSm80INS1_25CollectiveMainloopFwdSm80ILi8ELi1ELb1EN4cute5tupleIJNS5_1CILi128EEENS7_ILi64EEENS7_ILi256EEEEEELi256ENS_6half_tEfNS_4arch4Sm80ELb0ELb0ELb0ELb0ELb1ELb0ELb1ELb1EEENS1_21CollectiveEpilogueFwdINS6_IJS8_SA_S9_EEENS6_IJNS7_ILi1EEESI_SI_EEESC_SE_Li256ELb0ELb1ELb1ELb0EEENS1_19SingleTileSchedulerILb0ELb1ELb1ELi128EEEEEEEEEvNT_6ParamsE)
        /*0014*/ 	.short	0x0160
        /*0016*/ 	.short	0x0418


	//----- nvinfo : EIATTR_CBANK_PARAM_SIZE
	.align		4
.L_798:
        /*0018*/ 	.byte	0x03, 0x19
        /*001a*/ 	.short	0x0418


	//----- nvinfo : EIATTR_KPARAM_INFO
	.align		4
        /*001c*/ 	.byte	0x04, 0x17
        /*001e*/ 	.short	(.L_800 - .L_799)
.L_799:
        /*0020*/ 	.word	0x00000000
        /*0024*/ 	.short	0x0000
        /*0026*/ 	.short	0x0000
        /*0028*/ 	.byte	0x00, 0xf0, 0x61, 0x10


	//----- nvinfo : EIATTR_MAXREG_COUNT
	.align		4
.L_800:
        /*002c*/ 	.byte	0x03, 0x1b
        /*002e*/ 	.short	0x00ff


	//----- nvinfo : EIATTR_NUM_BARRIERS
	.align		4
        /*0030*/ 	.byte	0x02, 0x4c
        /*0032*/ 	.byte	0x02
	.zero		1


	//----- nvinfo : EIATTR_ANNOTATIONS
	.align		4
        /*0034*/ 	.byte	0x04, 0x55
        /*0036*/ 	.short	(.L_802 - .L_801)


	//   ....[0]....
.L_801:
        /* <DEDUP_REMOVED lines=36> */


	//----- nvinfo : EIATTR_MERCURY_ISA_VERSION
	.align		4
.L_802:
        /*0260*/ 	.byte	0x03, 0x5f
        /*0262*/ 	.short	0x0000


	//----- nvinfo : EIATTR_COOP_GROUP_MASK_REGIDS
	.align		4
        /*0264*/ 	.byte	0x04, 0x29
        /*0266*/ 	.short	(.L_804 - .L_803)


	//   ....[0]....
.L_803:
        /*0268*/ 	.word	0xffffffff


	//   ....[1]....
        /*026c*/ 	.word	0xffffffff


	//   ....[2]....
        /*0270*/ 	.word	0xffffffff


	//   ....[3]....
        /*0274*/ 	.word	0xffffffff


	//   ....[4]....
        /*0278*/ 	.word	0xffffffff


	//   ....[5]....
        /*027c*/ 	.word	0xffffffff


	//   ....[6]....
        /*0280*/ 	.word	0xffffffff


	//   ....[7]....
        /*0284*/ 	.word	0xffffffff


	//   ....[8]....
        /*0288*/ 	.word	0xffffffff


	//   ....[9]....
        /*028c*/ 	.word	0xffffffff


	//   ....[10]....
        /*0290*/ 	.word	0xffffffff


	//   ....[11]....
        /*0294*/ 	.word	0xffffffff


	//   ....[12]....
        /*0298*/ 	.word	0xffffffff


	//   ....[13]....
        /*029c*/ 	.word	0xffffffff


	//   ....[14]....
        /*02a0*/ 	.word	0xffffffff


	//   ....[15]....
        /*02a4*/ 	.word	0xffffffff


	//   ....[16]....
        /*02a8*/ 	.word	0xffffffff


	//   ....[17]....
        /*02ac*/ 	.word	0xffffffff


	//   ....[18]....
        /*02b0*/ 	.word	0xffffffff


	//   ....[19]....
        /*02b4*/ 	.word	0xffffffff


	//   ....[20]....
        /*02b8*/ 	.word	0xffffffff


	//   ....[21]....
        /*02bc*/ 	.word	0xffffffff


	//   ....[22]....
        /*02c0*/ 	.word	0xffffffff


	//   ....[23]....
        /*02c4*/ 	.word	0xffffffff


	//   ....[24]....
        /*02c8*/ 	.word	0xffffffff


	//   ....[25]....
        /*02cc*/ 	.word	0xffffffff


	//   ....[26]....
        /*02d0*/ 	.word	0xffffffff


	//   ....[27]....
        /*02d4*/ 	.word	0xffffffff


	//   ....[28]....
        /*02d8*/ 	.word	0xffffffff


	//   ....[29]....
        /*02dc*/ 	.word	0xffffffff


	//   ....[30]....
        /*02e0*/ 	.word	0xffffffff


	//   ....[31]....
        /*02e4*/ 	.word	0xffffffff


	//   ....[32]....
        /*02e8*/ 	.word	0xffffffff


	//   ....[33]....
        /*02ec*/ 	.word	0xffffffff


	//   ....[34]....
        /*02f0*/ 	.word	0xffffffff


	//   ....[35]....
        /*02f4*/ 	.word	0xffffffff


	//   ....[36]....
        /*02f8*/ 	.word	0xffffffff


	//   ....[37]....
        /*02fc*/ 	.word	0xffffffff


	//   ....[38]....
        /*0300*/ 	.word	0xffffffff


	//   ....[39]....
        /*0304*/ 	.word	0xffffffff


	//   ....[40]....
        /*0308*/ 	.word	0xffffffff


	//   ....[41]....
        /*030c*/ 	.word	0xffffffff


	//   ....[42]....
        /*0310*/ 	.word	0xffffffff


	//   ....[43]....
        /*0314*/ 	.word	0xffffffff


	//   ....[44]....
        /*0318*/ 	.word	0xffffffff


	//   ....[45]....
        /*031c*/ 	.word	0xffffffff


	//   ....[46]....
        /*0320*/ 	.word	0xffffffff


	//   ....[47]....
        /*0324*/ 	.word	0xffffffff


	//   ....[48]....
        /*0328*/ 	.word	0xffffffff


	//----- nvinfo : EIATTR_COOP_GROUP_INSTR_OFFSETS
	.align		4
.L_804:
        /*032c*/ 	.byte	0x04, 0x28
        /*032e*/ 	.short	(.L_806 - .L_805)


	//   ....[0]....
.L_805:
        /*0330*/ 	.word	0x00000060


	//   ....[1]....
        /*0334*/ 	.word	0x00001130


	//   ....[2]....
        /*0338*/ 	.word	0x00001160


	//   ....[3]....
        /*033c*/ 	.word	0x000011f0


	//   ....[4]....
        /*0340*/ 	.word	0x00001250


	//   ....[5]....
        /*0344*/ 	.word	0x00001490


	//   ....[6]....
        /*0348*/ 	.word	0x000014b0


	//   ....[7]....
        /*034c*/ 	.word	0x00001530


	//   ....[8]....
        /*0350*/ 	.word	0x00001540


	//   ....[9]....
        /*0354*/ 	.word	0x000015e0


	//   ....[10]....
        /*0358*/ 	.word	0x00001620


	//   ....[11]....
        /*035c*/ 	.word	0x00001650


	//   ....[12]....
        /*0360*/ 	.word	0x00001660


	//   ....[13]....
        /*0364*/ 	.word	0x000016a0


	//   ....[14]....
        /*0368*/ 	.word	0x000016c0


	//   ....[15]....
        /*036c*/ 	.word	0x000018a0


	//   ....[16]....
        /*0370*/ 	.word	0x000018c0


	//   ....[17]....
        /*0374*/ 	.word	0x00002f60


	//   ....[18]....
        /*0378*/ 	.word	0x00002f70


	//   ....[19]....
        /*037c*/ 	.word	0x00003050


	//   ....[20]....
        /*0380*/ 	.word	0x00003070


	//   ....[21]....
        /*0384*/ 	.word	0x000037e0


	//   ....[22]....
        /*0388*/ 	.word	0x00003880


	//   ....[23]....
        /*038c*/ 	.word	0x000038a0


	//   ....[24]....
        /*0390*/ 	.word	0x00003900


	//   ....[25]....
        /*0394*/ 	.word	0x00005cf0


	//   ....[26]....
        /*0398*/ 	.word	0x00005d00


	//   ....[27]....
        /*039c*/ 	.word	0x00005d80


	//   ....[28]....
        /*03a0*/ 	.word	0x00005d90


	//   ....[29]....
        /*03a4*/ 	.word	0x00006160


	//   ....[30]....
        /*03a8*/ 	.word	0x00006170


	//   ....[31]....
        /*03ac*/ 	.word	0x00006180


	//   ....[32]....
        /*03b0*/ 	.word	0x000061f0


	//   ....[33]....
        /*03b4*/ 	.word	0x00007120


	//   ....[34]....
        /*03b8*/ 	.word	0x00007140


	//   ....[35]....
        /*03bc*/ 	.word	0x00007810


	//   ....[36]....
        /*03c0*/ 	.word	0x00007830


	//   ....[37]....
        /*03c4*/ 	.word	0x000090a0


	//   ....[38]....
        /*03c8*/ 	.word	0x000090b0


	//   ....[39]....
        /*03cc*/ 	.word	0x000090e0


	//   ....[40]....
        /*03d0*/ 	.word	0x000090f0


	//   ....[41]....
        /*03d4*/ 	.word	0x00009fd0


	//   ....[42]....
        /*03d8*/ 	.word	0x0000a010


	//   ....[43]....
        /*03dc*/ 	.word	0x0000a050


	//   ....[44]....
        /*03e0*/ 	.word	0x0000a080


	//   ....[45]....
        /*03e4*/ 	.word	0x0000a170


	//   ....[46]....
        /*03e8*/ 	.word	0x0000a190


	//   ....[47]....
        /*03ec*/ 	.word	0x0000adb0


	//   ....[48]....
        /*03f0*/ 	.word	0x0000adc0


	//----- nvinfo : EIATTR_EXIT_INSTR_OFFSETS
	.align		4
.L_806:
        /*03f4*/ 	.byte	0x04, 0x1c
        /*03f6*/ 	.short	(.L_808 - .L_807)


	//   ....[0]....
.L_807:
        /*03f8*/ 	.word	0x000001c0


	//   ....[1]....
        /*03fc*/ 	.word	0x0000add0


	//   ....[2]....
        /*0400*/ 	.word	0x0000b970


	//   ....[3]....
        /*0404*/ 	.word	0x0000b9c0


	//   ....[4]....
        /*0408*/ 	.word	0x0000b9f0


	//   ....[5]....
        /*040c*/ 	.word	0x0000ba50


	//   ....[6]....
        /*0410*/ 	.word	0x0000bce0


	//----- nvinfo : EIATTR_CTAIDZ_USED
	.align		4
.L_808:
        /*0414*/ 	.byte	0x01, 0x04
	.zero		2


	//----- nvinfo : EIATTR_MAX_THREADS
	.align		4
        /*0418*/ 	.byte	0x04, 0x05
        /*041a*/ 	.short	(.L_810 - .L_809)
.L_809:
        /*041c*/ 	.word	0x00000100
        /*0420*/ 	.word	0x00000001
        /*0424*/ 	.word	0x00000001


	//----- nvinfo : EIATTR_CRS_STACK_SIZE
	.align		4
.L_810:
        /*0428*/ 	.byte	0x04, 0x1e
        /*042a*/ 	.short	(.L_812 - .L_811)
.L_811:
        /*042c*/ 	.word	0x00000000
.L_812:


//--------------------- .nv.info._ZN7cutlass13device_kernelIN5flash19enable_sm80_to_sm89INS1_16FlashAttnFwdSm80INS1_25CollectiveMainloopFwdSm80ILi8ELi1ELb1EN4cute5tupleIJNS5_1CILi128EEENS7_ILi48EEENS7_ILi256EEEEEELi256ENS_6half_tEfNS_4arch4Sm80ELb0ELb0ELb0ELb1ELb1ELb0ELb1ELb1EEENS1_21CollectiveEpilogueFwdINS6_IJS8_SA_S9_EEENS6_IJNS7_ILi1EEESI_SI_EEESC_SE_Li256ELb1ELb1ELb1ELb0EEENS1_36VarlenDynamicPersistentTileSchedulerILi128ELi48ELi256ELi256ELb1ELb1ELb0ELb0ELb1ELb1EEEEEEEEEvNT_6ParamsE --------------------------
	.section	.nv.info._ZN7cutlass13device_kernelIN5flash19enable_sm80_to_sm89INS1_16FlashAttnFwdSm80INS1_25CollectiveMainloopFwdSm80ILi8ELi1ELb1EN4cute5tupleIJNS5_1CILi128EEENS7_ILi48EEENS7_ILi256EEEEEELi256ENS_6half_tEfNS_4arch4Sm80ELb0ELb0ELb0ELb1ELb1ELb0ELb1ELb1EEENS1_21CollectiveEpilogueFwdINS6_IJS8_SA_S9_EEENS6_IJNS7_ILi1EEESI_SI_EEESC_SE_Li256ELb1ELb1ELb1ELb0EEENS1_36VarlenDynamicPersistentTileSchedulerILi128ELi48ELi256ELi256ELb1ELb1ELb0ELb0ELb1ELb1EEEEEEEEEvNT_6ParamsE,"",@"SHT_CUDA_INFO"
	.sectionflags	@""
	.align	4


	//----- nvinfo : EIATTR_CUDA_API_VERSION
	.align		4
        /*0000*/ 	.byte	0x04, 0x37
        /*0002*/ 	.short	(.L_814 - .L_813)
.L_813:
        /*0004*/ 	.word	0x00000082


	//----- nvinfo : EIATTR_SW2861232_WAR
	.align		4
.L_814:
        /*0008*/ 	.byte	0x01, 0x35
	.zero		2


	//----- nvinfo : EIATTR_PARAM_CBANK
	.align		4
        /*000c*/ 	.byte	0x04, 0x0a
        /*000e*/ 	.short	(.L_816 - .L_815)
	.align		4
.L_815:
        /*0010*/ 	.word	index@(.nv.constant0._ZN7cutlass13device_kernelIN5flash19enable_sm80_to_sm89INS1_16FlashAttnFwdSm80INS1_25CollectiveMainloopFwdSm80ILi8ELi1ELb1EN4cute5tupleIJNS5_1CILi128EEENS7_ILi48EEENS7_ILi256EEEEEELi256ENS_6half_tEfNS_4arch4Sm80ELb0ELb0ELb0ELb1ELb1ELb0ELb1ELb1EEENS1_21CollectiveEpilogueFwdINS6_IJS8_SA_S9_EEENS6_IJNS7_ILi1EEESI_SI_EEESC_SE_Li256ELb1ELb1ELb1ELb0EEENS1_36VarlenDynamicPersistentTileSchedulerILi128ELi48ELi256ELi256ELb1ELb1ELb0ELb0ELb1ELb1EEEEEEEEEvNT_6ParamsE)
        /*0014*/ 	.short	0x0160
        /*0016*/ 	.short	0x0438


	//----- nvinfo : EIATTR_CBANK_PARAM_SIZE
	.align		4
.L_816:
        /*0018*/ 	.byte	0x03, 0x19
        /*001a*/ 	.short	0x0438


	//----- nvinfo : EIATTR_KPARAM_INFO
	.align		4
        /*001c*/ 	.byte	0x04, 0x17
        /*001e*/ 	.short	(.L_818 - .L_817)
.L_817:
        /*0020*/ 	.word	0x00000000
        /*0024*/ 	.short	0x0000
        /*0026*/ 	.short	0x0000
        /*0028*/ 	.byte	0x00, 0xf0, 0xe1, 0x10


	//----- nvinfo : EIATTR_MAXREG_COUNT
	.align		4
.L_818:
        /*002c*/ 	.byte	0x03, 0x1b
        /*002e*/ 	.short	0x00ff


	//----- nvinfo : EIATTR_NUM_BARRIERS
	.align		4
        /*0030*/ 	.byte	0x02, 0x4c
        /*0032*/ 	.byte	0x06
	.zero		1


	//----- nvinfo : EIATTR_ANNOTATIONS
	.align		4
        /*0034*/ 	.byte	0x04, 0x55
        /*0036*/ 	.short	(.L_820 - .L_819)


	//   ....[0]....
.L_819:
        /* <DEDUP_REMOVED lines=182> */


	//----- nvinfo : EIATTR_MERCURY_ISA_VERSION
	.align		4
.L_820:
        /*0b88*/ 	.byte	0x03, 0x5f
        /*0b8a*/ 	.short	0x0000


	//----- nvinfo : EIATTR_INT_WARP_WIDE_INSTR_OFFSETS
	.align		4
        /*0b8c*/ 	.byte	0x04, 0x31
        /*0b8e*/ 	.short	(.L_822 - .L_821)


	//   ....[0]....
.L_821:
        /*0b90*/ 	.word	0x00009e50


	//   ....[1]....
        /*0b94*/ 	.word	0x00009ed0


	//----- nvinfo : EIATTR_COOP_GROUP_MASK_REGIDS
	.align		4
.L_822:
        /*0b98*/ 	.byte	0x04, 0x29
        /*0b9a*/ 	.short	(.L_824 - .L_823)


	//   ....[0]....
.L_823:
        /*0b9c*/ 	.word	0xffffffff


	//   ....[1]....
        /*0ba0*/ 	.word	0xffffffff


	//   ....[2]....
        /*0ba4*/ 	.word	0xffffffff


	//   ....[3]....
        /*0ba8*/ 	.word	0xffffffff


	//   ....[4]....
        /*0bac*/ 	.word	0xffffffff


	//   ....[5]....
        /*0bb0*/ 	.word	0xffffffff


	//   ....[6]....
        /*0bb4*/ 	.word	0xffffffff


	//   ....[7]....
        /*0bb8*/ 	.word	0xffffffff


	//   ....[8]....
        /*0bbc*/ 	.word	0xffffffff


	//   ....[9]....
        /*0bc0*/ 	.word	0xffffffff


	//   ....[10]....
        /*0bc4*/ 	.word	0xffffffff


	//   ....[11]....
        /*0bc8*/ 	.word	0xffffffff


	//   ....[12]....
        /*0bcc*/ 	.word	0xffffffff


	//   ....[13]....
        /*0bd0*/ 	.word	0xffffffff


	//   ....[14]....
        /*0bd4*/ 	.word	0xffffffff


	//   ....[15]....
        /*0bd8*/ 	.word	0xffffffff


	//   ....[16]....
        /*0bdc*/ 	.word	0xffffffff


	//   ....[17]....
        /*0be0*/ 	.word	0xffffffff


	//   ....[18]....
        /*0be4*/ 	.word	0xffffffff


	//   ....[19]....
        /*0be8*/ 	.word	0xffffffff


	//   ....[20]....
        /*0bec*/ 	.word	0xffffffff


	//   ....[21]....
        /*0bf0*/ 	.word	0xffffffff


	//   ....[22]....
        /*0bf4*/ 	.word	0xffffffff


	//   ....[23]....
        /*0bf8*/ 	.word	0xffffffff


	//   ....[24]....
        /*0bfc*/ 	.word	0xffffffff


	//   ....[25]....
        /*0c00*/ 	.word	0xffffffff


	//   ....[26]....
        /*0c04*/ 	.word	0xffffffff


	//   ....[27]....
        /*0c08*/ 	.word	0xffffffff


	//   ....[28]....
        /*0c0c*/ 	.word	0xffffffff


	//   ....[29]....
        /*0c10*/ 	.word	0xffffffff


	//   ....[30]....
        /*0c14*/ 	.word	0xffffffff


	//   ....[31]....
        /*0c18*/ 	.word	0xffffffff


	//   ....[32]....
        /*0c1c*/ 	.word	0xffffffff


	//   ....[33]....
        /*0c20*/ 	.word	0xffffffff


	//   ....[34]....
        /*0c24*/ 	.word	0xffffffff


	//   ....[35]....
        /*0c28*/ 	.word	0xffffffff


	//   ....[36]....
        /*0c2c*/ 	.word	0xffffffff


	//   ....[37]....
        /*0c30*/ 	.word	0xffffffff


	//   ....[38]....
        /*0c34*/ 	.word	0xffffffff


	//   ....[39]....
        /*0c38*/ 	.word	0xffffffff


	//   ....[40]....
        /*0c3c*/ 	.word	0xffffffff


	//   ....[41]....
        /*0c40*/ 	.word	0xffffffff


	//   ....[42]....
        /*0c44*/ 	.word	0xffffffff


	//   ....[43]....
        /*0c48*/ 	.word	0xffffffff


	//   ....[44]....
        /*0c4c*/ 	.word	0xffffffff


	//   ....[45]....
        /*0c50*/ 	.word	0xffffffff


	//   ....[46]....
        /*0c54*/ 	.word	0xffffffff


	//   ....[47]....
        /*0c58*/ 	.word	0xffffffff


	//   ....[48]....
        /*0c5c*/ 	.word	0xffffffff


	//   ....[49]....
        /*0c60*/ 	.word	0xffffffff


	//   ....[50]....
        /*0c64*/ 	.word	0xffffffff


	//   ....[51]....
        /*0c68*/ 	.word	0xffffffff


	//   ....[52]....
        /*0c6c*/ 	.word	0xffffffff


	//   ....[53]....
        /*0c70*/ 	.word	0xffffffff


	//   ....[54]....
        /*0c74*/ 	.word	0xffffffff


	//   ....[55]....
        /*0c78*/ 	.word	0xffffffff


	//   ....[56]....
        /*0c7c*/ 	.word	0xffffffff


	//   ....[57]....
        /*0c80*/ 	.word	0xffffffff


	//   ....[58]....
        /*0c84*/ 	.word	0xffffffff


	//   ....[59]....
        /*0c88*/ 	.word	0xffffffff


	//   ....[60]....
        /*0c8c*/ 	.word	0xffffffff


	//   ....[61]....
        /*0c90*/ 	.word	0xffffffff


	//   ....[62]....
        /*0c94*/ 	.word	0xffffffff


	//   ....[63]....
        /*0c98*/ 	.word	0xffffffff


	//   ....[64]....
        /*0c9c*/ 	.word	0xffffffff


	//   ....[65]....
        /*0ca0*/ 	.word	0xffffffff


	//   ....[66]....
        /*0ca4*/ 	.word	0xffffffff


	//   ....[67]....
        /*0ca8*/ 	.word	0xffffffff


	//   ....[68]....
        /*0cac*/ 	.word	0xffffffff


	//   ....[69]....
        /*0cb0*/ 	.word	0xffffffff


	//   ....[70]....
        /*0cb4*/ 	.word	0xffffffff


	//   ....[71]....
        /*0cb8*/ 	.word	0xffffffff


	//   ....[72]....
        /*0cbc*/ 	.word	0xffffffff


	//   ....[73]....
        /*0cc0*/ 	.word	0xffffffff


	//   ....[74]....
        /*0cc4*/ 	.word	0xffffffff


	//   ....[75]....
        /*0cc8*/ 	.word	0xffffffff


	//   ....[76]....
        /*0ccc*/ 	.word	0xffffffff


	//   ....[77]....
        /*0cd0*/ 	.word	0xffffffff


	//   ....[78]....
        /*0cd4*/ 	.word	0xffffffff


	//   ....[79]....
        /*0cd8*/ 	.word	0xffffffff


	//   ....[80]....
        /*0cdc*/ 	.word	0xffffffff


	//   ....[81]....
        /*0ce0*/ 	.word	0xffffffff


	//   ....[82]....
        /*0ce4*/ 	.word	0xffffffff


	//   ....[83]....
        /*0ce8*/ 	.word	0xffffffff


	//   ....[84]....
        /*0cec*/ 	.word	0xffffffff


	//   ....[85]....
        /*0cf0*/ 	.word	0xffffffff


	//   ....[86]....
        /*0cf4*/ 	.word	0xffffffff


	//   ....[87]....
        /*0cf8*/ 	.word	0xffffffff


	//   ....[88]....
        /*0cfc*/ 	.word	0xffffffff


	//   ....[89]....
        /*0d00*/ 	.word	0xffffffff


	//   ....[90]....
        /*0d04*/ 	.word	0xffffffff


	//   ....[91]....
        /*0d08*/ 	.word	0xffffffff


	//   ....[92]....
        /*0d0c*/ 	.word	0xffffffff


	//   ....[93]....
        /*0d10*/ 	.word	0xffffffff


	//   ....[94]....
        /*0d14*/ 	.word	0xffffffff


	//   ....[95]....
        /*0d18*/ 	.word	0xffffffff


	//   ....[96]....
        /*0d1c*/ 	.word	0xffffffff


	//   ....[97]....
        /*0d20*/ 	.word	0xffffffff


	//   ....[98]....
        /*0d24*/ 	.word	0xffffffff


	//   ....[99]....
        /*0d28*/ 	.word	0xffffffff


	//   ....[100]....
        /*0d2c*/ 	.word	0xffffffff


	//   ....[101]....
        /*0d30*/ 	.word	0xffffffff


	//   ....[102]....
        /*0d34*/ 	.word	0xffffffff


	//   ....[103]....
        /*0d38*/ 	.word	0xffffffff


	//   ....[104]....
        /*0d3c*/ 	.word	0xffffffff


	//   ....[105]....
        /*0d40*/ 	.word	0xffffffff


	//   ....[106]....
        /*0d44*/ 	.word	0xffffffff


	//   ....[107]....
        /*0d48*/ 	.word	0xffffffff


	//   ....[108]....
        /*0d4c*/ 	.word	0xffffffff


	//   ....[109]....
        /*0d50*/ 	.word	0xffffffff


	//   ....[110]....
        /*0d54*/ 	.word	0xffffffff


	//   ....[111]....
        /*0d58*/ 	.word	0xffffffff


	//   ....[112]....
        /*0d5c*/ 	.word	0xffffffff


	//   ....[113]....
        /*0d60*/ 	.word	0xffffffff


	//   ....[114]....
        /*0d64*/ 	.word	0xffffffff


	//   ....[115]....
        /*0d68*/ 	.word	0xffffffff


	//   ....[116]....
        /*0d6c*/ 	.word	0xffffffff


	//   ....[117]....
        /*0d70*/ 	.word	0xffffffff


	//   ....[118]....
        /*0d74*/ 	.word	0xffffffff


	//   ....[119]....
        /*0d78*/ 	.word	0xffffffff


	//   ....[120]....
        /*0d7c*/ 	.word	0xffffffff


	//   ....[121]....
        /*0d80*/ 	.word	0xffffffff


	//   ....[122]....
        /*0d84*/ 	.word	0xffffffff


	//   ....[123]....
        /*0d88*/ 	.word	0xffffffff


	//   ....[124]....
        /*0d8c*/ 	.word	0xffffffff


	//   ....[125]....
        /*0d90*/ 	.word	0xffffffff


	//   ....[126]....
        /*0d94*/ 	.word	0xffffffff


	//   ....[127]....
        /*0d98*/ 	.word	0xffffffff


	//   ....[128]....
        /*0d9c*/ 	.word	0xffffffff


	//   ....[129]....
        /*0da0*/ 	.word	0xffffffff


	//   ....[130]....
        /*0da4*/ 	.word	0xffffffff


	//   ....[131]....
        /*0da8*/ 	.word	0xffffffff


	//   ....[132]....
        /*0dac*/ 	.word	0xffffffff


	//   ....[133]....
        /*0db0*/ 	.word	0xffffffff


	//   ....[134]....
        /*0db4*/ 	.word	0xffffffff


	//   ....[135]....
        /*0db8*/ 	.word	0xffffffff


	//   ....[136]....
        /*0dbc*/ 	.word	0xffffffff


	//   ....[137]....
        /*0dc0*/ 	.word	0xffffffff


	//   ....[138]....
        /*0dc4*/ 	.word	0xffffffff


	//   ....[139]....
        /*0dc8*/ 	.word	0xffffffff


	//   ....[140]....
        /*0dcc*/ 	.word	0xffffffff


	//   ....[141]....
        /*0dd0*/ 	.word	0xffffffff


	//   ....[142]....
        /*0dd4*/ 	.word	0xffffffff


	//   ....[143]....
        /*0dd8*/ 	.word	0xffffffff


	//   ....[144]....
        /*0ddc*/ 	.word	0xffffffff


	//   ....[145]....
        /*0de0*/ 	.word	0xffffffff


	//   ....[146]....
        /*0de4*/ 	.word	0xffffffff


	//   ....[147]....
        /*0de8*/ 	.word	0xffffffff


	//   ....[148]....
        /*0dec*/ 	.word	0xffffffff


	//   ....[149]....
        /*0df0*/ 	.word	0xffffffff


	//   ....[150]....
        /*0df4*/ 	.word	0xffffffff


	//   ....[151]....
        /*0df8*/ 	.word	0xffffffff


	//   ....[152]....
        /*0dfc*/ 	.word	0xffffffff


	//   ....[153]....
        /*0e00*/ 	.word	0xffffffff


	//   ....[154]....
        /*0e04*/ 	.word	0xffffffff


	//   ....[155]....
        /*0e08*/ 	.word	0xffffffff


	//   ....[156]....
        /*0e0c*/ 	.word	0xffffffff


	//   ....[157]....
        /*0e10*/ 	.word	0xffffffff


	//   ....[158]....
        /*0e14*/ 	.word	0xffffffff


	//   ....[159]....
        /*0e18*/ 	.word	0xffffffff


	//   ....[160]....
        /*0e1c*/ 	.word	0xffffffff


	//   ....[161]....
        /*0e20*/ 	.word	0xffffffff


	//   ....[162]....
        /*0e24*/ 	.word	0xffffffff


	//   ....[163]....
        /*0e28*/ 	.word	0xffffffff


	//   ....[164]....
        /*0e2c*/ 	.word	0xffffffff


	//   ....[165]....
        /*0e30*/ 	.word	0xffffffff


	//   ....[166]....
        /*0e34*/ 	.word	0xffffffff


	//   ....[167]....
        /*0e38*/ 	.word	0xffffffff


	//   ....[168]....
        /*0e3c*/ 	.word	0xffffffff


	//   ....[169]....
        /*0e40*/ 	.word	0xffffffff


	//   ....[170]....
        /*0e44*/ 	.word	0xffffffff


	//   ....[171]....
        /*0e48*/ 	.word	0xffffffff


	//----- nvinfo : EIATTR_COOP_GROUP_INSTR_OFFSETS
	.align		4
.L_824:
        /*0e4c*/ 	.byte	0x04, 0x28
        /*0e4e*/ 	.short	(.L_826 - .L_825)


	//   ....[0]....
.L_825:
        /*0e50*/ 	.word	0x00000050


	//   ....[1]....
        /*0e54*/ 	.word	0x00000200


	//   ....[2]....
        /*0e58*/ 	.word	0x00000230


	//   ....[3]....
        /*0e5c*/ 	.word	0x00000260


	//   ....[4]....
        /*0e60*/ 	.word	0x00000290


	//   ....[5]....
        /*0e64*/ 	.word	0x000002c0


	//   ....[6]....
        /*0e68*/ 	.word	0x000002f0


	//   ....[7]....
        /*0e6c*/ 	.word	0x00000460


	//   ....[8]....
        /*0e70*/ 	.word	0x000004a0


	//   ....[9]....
        /*0e74*/ 	.word	0x000004d0


	//   ....[10]....
        /*0e78*/ 	.word	0x00000500


	//   ....[11]....
        /*0e7c*/ 	.word	0x00000530


	//   ....[12]....
        /*0e80*/ 	.word	0x00000560


	//   ....[13]....
        /*0e84*/ 	.word	0x000005f0


	//   ....[14]....
        /*0e88*/ 	.word	0x00000620


	//   ....[15]....
        /*0e8c*/ 	.word	0x00000640


	//   ....[16]....
        /*0e90*/ 	.word	0x000006a0


	//   ....[17]....
        /*0e94*/ 	.word	0x00002b60


	//   ....[18]....
        /*0e98*/ 	.word	0x00002b80


	//   ....[19]....
        /*0e9c*/ 	.word	0x00002bb0


	//   ....[20]....
        /*0ea0*/ 	.word	0x00002c20


	//   ....[21]....
        /*0ea4*/ 	.word	0x00002db0


	//   ....[22]....
        /*0ea8*/ 	.word	0x00002df0


	//   ....[23]....
        /*0eac*/ 	.word	0x00002f30


	//   ....[24]....
        /*0eb0*/ 	.word	0x00002fd0


	//   ....[25]....
        /*0eb4*/ 	.word	0x00003100


	//   ....[26]....
        /*0eb8*/ 	.word	0x00003120


	//   ....[27]....
        /*0ebc*/ 	.word	0x000031b0


	//   ....[28]....
        /*0ec0*/ 	.word	0x00003210


	//   ....[29]....
        /*0ec4*/ 	.word	0x000034d0


	//   ....[30]....
        /*0ec8*/ 	.word	0x000034e0


	//   ....[31]....
        /*0ecc*/ 	.word	0x000038d0


	//   ....[32]....
        /*0ed0*/ 	.word	0x000038e0


	//   ....[33]....
        /*0ed4*/ 	.word	0x00004760


	//   ....[34]....
        /*0ed8*/ 	.word	0x00004780


	//   ....[35]....
        /*0edc*/ 	.word	0x00004970


	//   ....[36]....
        /*0ee0*/ 	.word	0x00004980


	//   ....[37]....
        /*0ee4*/ 	.word	0x00004f20


	//   ....[38]....
        /*0ee8*/ 	.word	0x00004f50


	//   ....[39]....
        /*0eec*/ 	.word	0x00004f60


	//   ....[40]....
        /*0ef0*/ 	.word	0x00004f90


	//   ....[41]....
        /*0ef4*/ 	.word	0x000065d0


	//   ....[42]....
        /*0ef8*/ 	.word	0x000065f0


	//   ....[43]....
        /*0efc*/ 	.word	0x000067d0


	//   ....[44]....
        /*0f00*/ 	.word	0x000067e0


	//   ....[45]....
        /*0f04*/ 	.word	0x000075d0


	//   ....[46]....
        /*0f08*/ 	.word	0x000075f0


	//   ....[47]....
        /*0f0c*/ 	.word	0x000077b0


	//   ....[48]....
        /*0f10*/ 	.word	0x000077c0


	//   ....[49]....
        /*0f14*/ 	.word	0x00007b10


	//   ....[50]....
        /*0f18*/ 	.word	0x00007b40


	//   ....[51]....
        /*0f1c*/ 	.word	0x00007b60


	//   ....[52]....
        /*0f20*/ 	.word	0x00007b80


	//   ....[53]....
        /*0f24*/ 	.word	0x00009440


	//   ....[54]....
        /*0f28*/ 	.word	0x00009450


	//   ....[55]....
        /*0f2c*/ 	.word	0x00009480


	//   ....[56]....
        /*0f30*/ 	.word	0x00009490


	//   ....[57]....
        /*0f34*/ 	.word	0x0000ad40


	//   ....[58]....
        /*0f38*/ 	.word	0x0000ad50


	//   ....[59]....
        /*0f3c*/ 	.word	0x0000ad70


	//   ....[60]....
        /*0f40*/ 	.word	0x0000ad80


	//   ....[61]....
        /*0f44*/ 	.word	0x0000b1b0


	//   ....[62]....
        /*0f48*/ 	.word	0x0000b1d0


	//   ....[63]....
        /*0f4c*/ 	.word	0x0000b430


	//   ....[64]....
        /*0f50*/ 	.word	0x0000b440


	//   ....[65]....
        /*0f54*/ 	.word	0x0000b650


	//   ....[66]....
        /*0f58*/ 	.word	0x0000b670


	//   ....[67]....
        /*0f5c*/ 	.word	0x0000b880


	//   ....[68]....
        /*0f60*/ 	.word	0x0000b890


	//   ....[69]....
        /*0f64*/ 	.word	0x0000bc90


	//   ....[70]....
        /*0f68*/ 	.word	0x0000bcb0


	//   ....[71]....
        /*0f6c*/ 	.word	0x0000c900


	//   ....[72]....
        /*0f70*/ 	.word	0x0000c910


	//   ....[73]....
        /*0f74*/ 	.word	0x0000dd40


	//   ....[74]....
        /*0f78*/ 	.word	0x0000dd60


	//   ....[75]....
        /*0f7c*/ 	.word	0x0000dfd0


	//   ....[76]....
        /*0f80*/ 	.word	0x0000dfe0


	//   ....[77]....
        /*0f84*/ 	.word	0x0000e1f0


	//   ....[78]....
        /*0f88*/ 	.word	0x0000e210


	//   ....[79]....
        /*0f8c*/ 	.word	0x0000e420


	//   ....[80]....
        /*0f90*/ 	.word	0x0000e430


	//   ....[81]....
        /*0f94*/ 	.word	0x0000e700


	//   ....[82]....
        /*0f98*/ 	.word	0x0000e720


	//   ....[83]....
        /*0f9c*/ 	.word	0x0000e850


	//   ....[84]....
        /*0fa0*/ 	.word	0x0000e890


	//   ....[85]....
        /*0fa4*/ 	.word	0x0000e8c0


	//   ....[86]....
        /*0fa8*/ 	.word	0x0000e8f0


	//   ....[87]....
        /*0fac*/ 	.word	0x0000e920


	//   ....[88]....
        /*0fb0*/ 	.word	0x0000e950


	//   ....[89]....
        /*0fb4*/ 	.word	0x0000eab0


	//   ....[90]....
        /*0fb8*/ 	.word	0x0000eaf0


	//   ....[91]....
        /*0fbc*/ 	.word	0x0000eb20


	//   ....[92]....
        /*0fc0*/ 	.word	0x0000eb50


	//   ....[93]....
        /*0fc4*/ 	.word	0x0000eb80


	//   ....[94]....
        /*0fc8*/ 	.word	0x0000ebb0


	//   ....[95]....
        /*0fcc*/ 	.word	0x0000ec40


	//   ....[96]....
        /*0fd0*/ 	.word	0x0000ec70


	//   ....[97]....
        /*0fd4*/ 	.word	0x0000ec80


	//   ....[98]....
        /*0fd8*/ 	.word	0x0000ece0


	//   ....[99]....
        /*0fdc*/ 	.word	0x0000f2c0


	//   ....[100]....
        /*0fe0*/ 	.word	0x0000f320


	//   ....[101]....
        /*0fe4*/ 	.word	0x0000f370


	//   ....[102]....
        /*0fe8*/ 	.word	0x0000f3c0


	//   ....[103]....
        /*0fec*/ 	.word	0x0000f410


	//   ....[104]....
        /*0ff0*/ 	.word	0x0000f480


	//   ....[105]....
        /*0ff4*/ 	.word	0x0000f4c0


	//   ....[106]....
        /*0ff8*/ 	.word	0x0000f530


	//   ....[107]....
        /*0ffc*/ 	.word	0x0000f5a0


	//   ....[108]....
        /*1000*/ 	.word	0x0000f600


	//   ....[109]....
        /*1004*/ 	.word	0x0000f670


	//   ....[110]....
        /*1008*/ 	.word	0x0000f6d0


	//   ....[111]....
        /*100c*/ 	.word	0x0000f730


	//   ....[112]....
        /*1010*/ 	.word	0x0000f7a0


	//   ....[113]....
        /*1014*/ 	.word	0x0000f800


	//   ....[114]....
        /*1018*/ 	.word	0x0000f860


	//   ....[115]....
        /*101c*/ 	.word	0x0000f8b0


	//   ....[116]....
        /*1020*/ 	.word	0x0000f900


	//   ....[117]....
        /*1024*/ 	.word	0x0000f950


	//   ....[118]....
        /*1028*/ 	.word	0x0000f9a0


	//   ....[119]....
        /*102c*/ 	.word	0x0000fa10


	//   ....[120]....
        /*1030*/ 	.word	0x0000fa70


	//   ....[121]....
        /*1034*/ 	.word	0x0000fad0


	//   ....[122]....
        /*1038*/ 	.word	0x0000fb30


	//   ....[123]....
        /*103c*/ 	.word	0x0000fba0


	//   ....[124]....
        /*1040*/ 	.word	0x0000fc00


	//   ....[125]....
        /*1044*/ 	.word	0x0000fc60


	//   ....[126]....
        /*1048*/ 	.word	0x0000fca0


	//   ....[127]....
        /*104c*/ 	.word	0x0000fce0


	//   ....[128]....
        /*1050*/ 	.word	0x0000fd30


	//   ....[129]....
        /*1054*/ 	.word	0x0000fd70


	//   ....[130]....
        /*1058*/ 	.word	0x0000fdc0


	//   ....[131]....
        /*105c*/ 	.word	0x0000fe10


	//   ....[132]....
        /*1060*/ 	.word	0x0000fe60


	//   ....[133]....
        /*1064*/ 	.word	0x0000fec0


	//   ....[134]....
        /*1068*/ 	.word	0x0000ff30


	//   ....[135]....
        /*106c*/ 	.word	0x0000ffa0


	//   ....[136]....
        /*1070*/ 	.word	0x00010000


	//   ....[137]....
        /*1074*/ 	.word	0x00010060


	//   ....[138]....
        /*1078*/ 	.word	0x000100c0


	//   ....[139]....
        /*107c*/ 	.word	0x00010130


	//   ....[140]....
        /*1080*/ 	.word	0x00010190


	//   ....[141]....
        /*1084*/ 	.word	0x000101f0


	//   ....[142]....
        /*1088*/ 	.word	0x00010250


	//   ....[143]....
        /*108c*/ 	.word	0x000102c0


	//   ....[144]....
        /*1090*/ 	.word	0x00010320


	//   ....[145]....
        /*1094*/ 	.word	0x00010380


	//   ....[146]....
        /*1098*/ 	.word	0x000103e0


	//   ....[147]....
        /*109c*/ 	.word	0x00010450


	//   ....[148]....
        /*10a0*/ 	.word	0x000104b0


	//   ....[149]....
        /*10a4*/ 	.word	0x00010510


	//   ....[150]....
        /*10a8*/ 	.word	0x00010570


	//   ....[151]....
        /*10ac*/ 	.word	0x000105e0


	//   ....[152]....
        /*10b0*/ 	.word	0x00010640


	//   ....[153]....
        /*10b4*/ 	.word	0x000106a0


	//   ....[154]....
        /*10b8*/ 	.word	0x00010700


	//   ....[155]....
        /*10bc*/ 	.word	0x00010770


	//   ....[156]....
        /*10c0*/ 	.word	0x000107c0


	//   ....[157]....
        /*10c4*/ 	.word	0x00010800


	//   ....[158]....
        /*10c8*/ 	.word	0x00010850


	//   ....[159]....
        /*10cc*/ 	.word	0x000108a0


	//   ....[160]....
        /*10d0*/ 	.word	0x000108f0


	//   ....[161]....
        /*10d4*/ 	.word	0x00010960


	//   ....[162]....
        /*10d8*/ 	.word	0x000109a0


	//   ....[163]....
        /*10dc*/ 	.word	0x000109f0


	//   ....[164]....
        /*10e0*/ 	.word	0x00010a40


	//   ....[165]....
        /*10e4*/ 	.word	0x00010a90


	//   ....[166]....
        /*10e8*/ 	.word	0x00010ae0


	//   ....[167]....
        /*10ec*/ 	.word	0x00010b50


	//   ....[168]....
        /*10f0*/ 	.word	0x00010b90


	//   ....[169]....
        /*10f4*/ 	.word	0x00010c00


	//   ....[170]....
        /*10f8*/ 	.word	0x00010c60


	//   ....[171]....
        /*10fc*/ 	.word	0x00010cd0


	//----- nvinfo : EIATTR_EXIT_INSTR_OFFSETS
	.align		4
.L_826:
        /*1100*/ 	.byte	0x04, 0x1c
        /*1102*/ 	.short	(.L_828 - .L_827)


	//   ....[0]....
.L_827:
        /*1104*/ 	.word	0x00000c10


	//   ....[1]....
        /*1108*/ 	.word	0x0000f280


	//----- nvinfo : EIATTR_MAX_THREADS
	.align		4
.L_828:
        /*110c*/ 	.byte	0x04, 0x05
        /*110e*/ 	.short	(.L_830 - .L_829)
.L_829:
        /*1110*/ 	.word	0x00000100
        /*1114*/ 	.word	0x00000001
        /*1118*/ 	.word	0x00000001


	//----- nvinfo : EIATTR_CRS_STACK_SIZE
	.align		4
.L_830:
        /*111c*/ 	.byte	0x04, 0x1e
        /*111e*/ 	.short	(.L_832 - .L_831)
.L_831:
        /*1120*/ 	.word	0x00000000
.L_832:


//--------------------- .nv.info._ZN7cutlass13device_kernelIN5flash19enable_sm80_to_sm89INS1_16FlashAttnFwdSm80INS1_25CollectiveMainloopFwdSm80ILi8ELi1ELb0EN4cute5tupleIJNS5_1CILi128EEENS7_ILi32EEENS7_ILi256EEEEEELi256ENS_6half_tEfNS_4arch4Sm80ELb0ELb0ELb0ELb1ELb1ELb1ELb1ELb1EEENS1_21CollectiveEpilogueFwdINS6_IJS8_SA_S9_EEENS6_IJNS7_ILi1EEESI_SI_EEESC_SE_Li256ELb1ELb1ELb1ELb0EEENS1_36VarlenDynamicPersistentTileSchedulerILi128ELi32ELi256ELi256ELb1ELb1ELb0ELb0ELb1ELb1EEEEEEEEEvNT_6ParamsE --------------------------
	.section	.nv.info._ZN7cutlass13device_kernelIN5flash19enable_sm80_to_sm89INS1_16FlashAttnFwdSm80INS1_25CollectiveMainloopFwdSm80ILi8ELi1ELb0EN4cute5tupleIJNS5_1CILi128EEENS7_ILi32EEENS7_ILi256EEEEEELi256ENS_6half_tEfNS_4arch4Sm80ELb0ELb0ELb0ELb1ELb1ELb1ELb1ELb1EEENS1_21CollectiveEpilogueFwdINS6_IJS8_SA_S9_EEENS6_IJNS7_ILi1EEESI_SI_EEESC_SE_Li256ELb1ELb1ELb1ELb0EEENS1_36VarlenDynamicPersistentTileSchedulerILi128ELi32ELi256ELi256ELb1ELb1ELb0ELb0ELb1ELb1EEEEEEEEEvNT_6ParamsE,"",@"SHT_CUDA_INFO"
	.sectionflags	@""
	.align	4


	//----- nvinfo : EIATTR_CUDA_API_VERSION
	.align		4
        /*0000*/ 	.byte	0x04, 0x37
        /*0002*/ 	.short	(.L_834 - .L_833)
.L_833:
        /*0004*/ 	.word	0x00000082


	//----- nvinfo : EIATTR_SW2861232_WAR
	.align		4
.L_834:
        /*0008*/ 	.byte	0x01, 0x35
	.zero		2


	//----- nvinfo : EIATTR_PARAM_CBANK
	.align		4
        /*000c*/ 	.byte	0x04, 0x0a
        /*000e*/ 	.short	(.L_836 - .L_835)
	.align		4
.L_835:
        /*0010*/ 	.word	index@(.nv.constant0._ZN7cutlass13device_kernelIN5flash19enable_sm80_to_sm89INS1_16FlashAttnFwdSm80INS1_25CollectiveMainloopFwdSm80ILi8ELi1ELb0EN4cute5tupleIJNS5_1CILi128EEENS7_ILi32EEENS7_ILi256EEEEEELi256ENS_6half_tEfNS_4arch4Sm80ELb0ELb0ELb0ELb1ELb1ELb1ELb1ELb1EEENS1_21CollectiveEpilogueFwdINS6_IJS8_SA_S9_EEENS6_IJNS7_ILi1EEESI_SI_EEESC_SE_Li256ELb1ELb1ELb1ELb0EEENS1_36VarlenDynamicPersistentTileSchedulerILi128ELi32ELi256ELi256ELb1ELb1ELb0ELb0ELb1ELb1EEEEEEEEEvNT_6ParamsE)
        /*0014*/ 	.short	0x0160
        /*0016*/ 	.short	0x0438


	//----- nvinfo : EIATTR_CBANK_PARAM_SIZE
	.align		4
.L_836:
        /*0018*/ 	.byte	0x03, 0x19
        /*001a*/ 	.short	0x0438


	//----- nvinfo : EIATTR_KPARAM_INFO
	.align		4
        /*001c*/ 	.byte	0x04, 0x17
        /*001e*/ 	.short	(.L_838 - .L_837)
.L_837:
        /*0020*/ 	.word	0x00000000
        /*0024*/ 	.short	0x0000
        /*0026*/ 	.short	0x0000
        /*0028*/ 	.byte	0x00, 0xf0, 0xe1, 0x10


	//----- nvinfo : EIATTR_MAXREG_COUNT
	.align		4
.L_838:
        /*002c*/ 	.byte	0x03, 0x1b
        /*002e*/ 	.short	0x00ff


	//----- nvinfo : EIATTR_NUM_BARRIERS
	.align		4
        /*0030*/ 	.byte	0x02, 0x4c
        /*0032*/ 	.byte	0x06
	.zero		1


	//----- nvinfo : EIATTR_ANNOTATIONS
	.align		4
        /*0034*/ 	.byte	0x04, 0x55
        /*0036*/ 	.short	(.L_840 - .L_839)


	//   ....[0]....
.L_839:
        /* <DEDUP_REMOVED lines=25> */


	//----- nvinfo : EIATTR_MERCURY_ISA_VERSION
	.align		4
.L_840:
        /*01b0*/ 	.byte	0x03, 0x5f
        /*01b2*/ 	.short	0x0000


	//----- nvinfo : EIATTR_INT_WARP_WIDE_INSTR_OFFSETS
	.align		4
        /*01b4*/ 	.byte	0x04, 0x31
        /*01b6*/ 	.short	(.L_842 - .L_841)


	//   ....[0]....
.L_841:
        /*01b8*/ 	.word	0x00012140


	//   ....[1]....
        /*01bc*/ 	.word	0x000121b0


	//----- nvinfo : EIATTR_COOP_GROUP_MASK_REGIDS
	.align		4
.L_842:
        /*01c0*/ 	.byte	0x04, 0x29
        /*01c2*/ 	.short	(.L_844 - .L_843)


	//   ....[0]....
.L_843:
        /*01c4*/ 	.word	0xffffffff


	//   ....[1]....
        /*01c8*/ 	.word	0xffffffff


	//   ....[2]....
        /*01cc*/ 	.word	0xffffffff


	//   ....[3]....
        /*01d0*/ 	.word	0xffffffff


	//   ....[4]....
        /*01d4*/ 	.word	0xffffffff


	//   ....[5]....
        /*01d8*/ 	.word	0xffffffff


	//   ....[6]....
        /*01dc*/ 	.word	0xffffffff


	//   ....[7]....
        /*01e0*/ 	.word	0xffffffff


	//   ....[8]....
        /*01e4*/ 	.word	0xffffffff


	//   ....[9]....
        /*01e8*/ 	.word	0xffffffff


	//   ....[10]....
        /*01ec*/ 	.word	0xffffffff


	//   ....[11]....
        /*01f0*/ 	.word	0xffffffff


	//   ....[12]....
        /*01f4*/ 	.word	0xffffffff


	//   ....[13]....
        /*01f8*/ 	.word	0xffffffff


	//   ....[14]....
        /*01fc*/ 	.word	0xffffffff


	//   ....[15]....
        /*0200*/ 	.word	0xffffffff


	//   ....[16]....
        /*0204*/ 	.word	0xffffffff


	//   ....[17]....
        /*0208*/ 	.word	0xffffffff


	//   ....[18]....
        /*020c*/ 	.word	0xffffffff


	//   ....[19]....
        /*0210*/ 	.word	0xffffffff


	//   ....[20]....
        /*0214*/ 	.word	0xffffffff


	//   ....[21]....
        /*0218*/ 	.word	0xffffffff


	//   ....[22]....
        /*021c*/ 	.word	0xffffffff


	//   ....[23]....
        /*0220*/ 	.word	0xffffffff


	//   ....[24]....
        /*0224*/ 	.word	0xffffffff


	//   ....[25]....
        /*0228*/ 	.word	0xffffffff


	//   ....[26]....
        /*022c*/ 	.word	0xffffffff


	//   ....[27]....
        /*0230*/ 	.word	0xffffffff


	//   ....[28]....
        /*0234*/ 	.word	0xffffffff


	//   ....[29]....
        /*0238*/ 	.word	0xffffffff


	//   ....[30]....
        /*023c*/ 	.word	0xffffffff


	//   ....[31]....
        /*0240*/ 	.word	0xffffffff


	//   ....[32]....
        /*0244*/ 	.word	0xffffffff


	//   ....[33]....
        /*0248*/ 	.word	0xffffffff


	//   ....[34]....
        /*024c*/ 	.word	0xffffffff


	//   ....[35]....
        /*0250*/ 	.word	0xffffffff


	//   ....[36]....
        /*0254*/ 	.word	0xffffffff


	//   ....[37]....
        /*0258*/ 	.word	0xffffffff


	//   ....[38]....
        /*025c*/ 	.word	0xffffffff


	//   ....[39]....
        /*0260*/ 	.word	0xffffffff


	//   ....[40]....
        /*0264*/ 	.word	0xffffffff


	//   ....[41]....
        /*0268*/ 	.word	0xffffffff


	//   ....[42]....
        /*026c*/ 	.word	0xffffffff


	//   ....[43]....
        /*0270*/ 	.word	0xffffffff


	//   ....[44]....
        /*0274*/ 	.word	0xffffffff


	//   ....[45]....
        /*0278*/ 	.word	0xffffffff


	//   ....[46]....
        /*027c*/ 	.word	0xffffffff


	//   ....[47]....
        /*0280*/ 	.word	0xffffffff


	//   ....[48]....
        /*0284*/ 	.word	0xffffffff


	//   ....[49]....
        /*0288*/ 	.word	0xffffffff


	//   ....[50]....
        /*028c*/ 	.word	0xffffffff


	//   ....[51]....
        /*0290*/ 	.word	0xffffffff


	//   ....[52]....
        /*0294*/ 	.word	0xffffffff


	//   ....[53]....
        /*0298*/ 	.word	0xffffffff


	//   ....[54]....
        /*029c*/ 	.word	0xffffffff


	//   ....[55]....
        /*02a0*/ 	.word	0xffffffff


	//   ....[56]....
        /*02a4*/ 	.word	0xffffffff


	//   ....[57]....
        /*02a8*/ 	.word	0xffffffff


	//   ....[58]....
        /*02ac*/ 	.word	0xffffffff


	//   ....[59]....
        /*02b0*/ 	.word	0xffffffff


	//   ....[60]....
        /*02b4*/ 	.word	0xffffffff


	//   ....[61]....
        /*02b8*/ 	.word	0xffffffff


	//   ....[62]....
        /*02bc*/ 	.word	0xffffffff


	//   ....[63]....
        /*02c0*/ 	.word	0xffffffff


	//   ....[64]....
        /*02c4*/ 	.word	0xffffffff


	//   ....[65]....
        /*02c8*/ 	.word	0xffffffff


	//   ....[66]....
        /*02cc*/ 	.word	0xffffffff


	//   ....[67]....
        /*02d0*/ 	.word	0xffffffff


	//   ....[68]....
        /*02d4*/ 	.word	0xffffffff


	//   ....[69]....
        /*02d8*/ 	.word	0xffffffff


	//   ....[70]....
        /*02dc*/ 	.word	0xffffffff


	//   ....[71]....
        /*02e0*/ 	.word	0xffffffff


	//   ....[72]....
        /*02e4*/ 	.word	0xffffffff


	//   ....[73]....
        /*02e8*/ 	.word	0xffffffff


	//   ....[74]....
        /*02ec*/ 	.word	0xffffffff


	//   ....[75]....
        /*02f0*/ 	.word	0xffffffff


	//   ....[76]....
        /*02f4*/ 	.word	0xffffffff


	//   ....[77]....
        /*02f8*/ 	.word	0xffffffff


	//   ....[78]....
        /*02fc*/ 	.word	0xffffffff


	//   ....[79]....
        /*0300*/ 	.word	0xffffffff


	//   ....[80]....
        /*0304*/ 	.word	0xffffffff


	//   ....[81]....
        /*0308*/ 	.word	0xffffffff


	//   ....[82]....
        /*030c*/ 	.word	0xffffffff


	//   ....[83]....
        /*0310*/ 	.word	0xffffffff


	//   ....[84]....
        /*0314*/ 	.word	0xffffffff


	//   ....[85]....
        /*0318*/ 	.word	0xffffffff


	//   ....[86]....
        /*031c*/ 	.word	0xffffffff


	//   ....[87]....
        /*0320*/ 	.word	0xffffffff


	//   ....[88]....
        /*0324*/ 	.word	0xffffffff


	//   ....[89]....
        /*0328*/ 	.word	0xffffffff


	//   ....[90]....
        /*032c*/ 	.word	0xffffffff


	//   ....[91]....
        /*0330*/ 	.word	0xffffffff


	//   ....[92]....
        /*0334*/ 	.word	0xffffffff


	//   ....[93]....
        /*0338*/ 	.word	0xffffffff


	//   ....[94]....
        /*033c*/ 	.word	0xffffffff


	//   ....[95]....
        /*0340*/ 	.word	0xffffffff


	//   ....[96]....
        /*0344*/ 	.word	0xffffffff


	//   ....[97]....
        /*0348*/ 	.word	0xffffffff


	//   ....[98]....
        /*034c*/ 	.word	0xffffffff


	//   ....[99]....
        /*0350*/ 	.word	0xffffffff


	//   ....[100]....
        /*0354*/ 	.word	0xffffffff


	//   ....[101]....
        /*0358*/ 	.word	0xffffffff


	//   ....[102]....
        /*035c*/ 	.word	0xffffffff


	//   ....[103]....
        /*0360*/ 	.word	0xffffffff


	//   ....[104]....
        /*0364*/ 	.word	0xffffffff


	//   ....[105]....
        /*0368*/ 	.word	0xffffffff


	//   ....[106]....
        /*036c*/ 	.word	0xffffffff


	//   ....[107]....
        /*0370*/ 	.word	0xffffffff


	//   ....[108]....
        /*0374*/ 	.word	0xffffffff


	//   ....[109]....
        /*0378*/ 	.word	0xffffffff


	//   ....[110]....
        /*037c*/ 	.word	0xffffffff


	//   ....[111]....
        /*0380*/ 	.word	0xffffffff


	//   ....[112]....
        /*0384*/ 	.word	0xffffffff


	//   ....[113]....
        /*0388*/ 	.word	0xffffffff


	//   ....[114]....
        /*038c*/ 	.word	0xffffffff


	//   ....[115]....
        /*0390*/ 	.word	0xffffffff


	//   ....[116]....
        /*0394*/ 	.word	0xffffffff


	//   ....[117]....
        /*0398*/ 	.word	0xffffffff


	//   ....[118]....
        /*039c*/ 	.word	0xffffffff


	//   ....[119]....
        /*03a0*/ 	.word	0xffffffff


	//   ....[120]....
        /*03a4*/ 	.word	0xffffffff


	//   ....[121]....
        /*03a8*/ 	.word	0xffffffff


	//   ....[122]....
        /*03ac*/ 	.word	0xffffffff


	//   ....[123]....
        /*03b0*/ 	.word	0xffffffff


	//   ....[124]....
        /*03b4*/ 	.word	0xffffffff


	//   ....[125]....
        /*03b8*/ 	.word	0xffffffff


	//   ....[126]....
        /*03bc*/ 	.word	0xffffffff


	//   ....[127]....
        /*03c0*/ 	.word	0xffffffff


	//   ....[128]....
        /*03c4*/ 	.word	0xffffffff


	//   ....[129]....
        /*03c8*/ 	.word	0xffffffff


	//   ....[130]....
        /*03cc*/ 	.word	0xffffffff


	//   ....[131]....
        /*03d0*/ 	.word	0xffffffff


	//   ....[132]....
        /*03d4*/ 	.word	0xffffffff


	//   ....[133]....
        /*03d8*/ 	.word	0xffffffff


	//   ....[134]....
        /*03dc*/ 	.word	0xffffffff


	//   ....[135]....
        /*03e0*/ 	.word	0xffffffff


	//   ....[136]....
        /*03e4*/ 	.word	0xffffffff


	//   ....[137]....
        /*03e8*/ 	.word	0xffffffff


	//   ....[138]....
        /*03ec*/ 	.word	0xffffffff


	//   ....[139]....
        /*03f0*/ 	.word	0xffffffff


	//   ....[140]....
        /*03f4*/ 	.word	0xffffffff


	//   ....[141]....
        /*03f8*/ 	.word	0xffffffff


	//   ....[142]....
        /*03fc*/ 	.word	0xffffffff


	//   ....[143]....
        /*0400*/ 	.word	0xffffffff


	//   ....[144]....
        /*0404*/ 	.word	0xffffffff


	//   ....[145]....
        /*0408*/ 	.word	0xffffffff


	//   ....[146]....
        /*040c*/ 	.word	0xffffffff


	//   ....[147]....
        /*0410*/ 	.word	0xffffffff


	//   ....[148]....
        /*0414*/ 	.word	0xffffffff


	//   ....[149]....
        /*0418*/ 	.word	0xffffffff


	//   ....[150]....
        /*041c*/ 	.word	0xffffffff


	//   ....[151]....
        /*0420*/ 	.word	0xffffffff


	//   ....[152]....
        /*0424*/ 	.word	0xffffffff


	//   ....[153]....
        /*0428*/ 	.word	0xffffffff


	//   ....[154]....
        /*042c*/ 	.word	0xffffffff


	//   ....[155]....
        /*0430*/ 	.word	0xffffffff


	//   ....[156]....
        /*0434*/ 	.word	0xffffffff


	//   ....[157]....
        /*0438*/ 	.word	0xffffffff


	//   ....[158]....
        /*043c*/ 	.word	0xffffffff


	//   ....[159]....
        /*0440*/ 	.word	0xffffffff


	//   ....[160]....
        /*0444*/ 	.word	0xffffffff


	//   ....[161]....
        /*0448*/ 	.word	0xffffffff


	//   ....[162]....
        /*044c*/ 	.word	0xffffffff


	//   ....[163]....
        /*0450*/ 	.word	0xffffffff


	//   ....[164]....
        /*0454*/ 	.word	0xffffffff


	//   ....[165]....
        /*0458*/ 	.word	0xffffffff


	//   ....[166]....
        /*045c*/ 	.word	0xffffffff


	//   ....[167]....
        /*0460*/ 	.word	0xffffffff


	//   ....[168]....
        /*0464*/ 	.word	0xffffffff


	//   ....[169]....
        /*0468*/ 	.word	0xffffffff


	//   ....[170]....
        /*046c*/ 	.word	0xffffffff


	//   ....[171]....
        /*0470*/ 	.word	0xffffffff


	//   ....[172]....
        /*0474*/ 	.word	0xffffffff


	//   ....[173]....
        /*0478*/ 	.word	0xffffffff


	//   ....[174]....
        /*047c*/ 	.word	0xffffffff


	//   ....[175]....
        /*0480*/ 	.word	0xffffffff


	//   ....[176]....
        /*0484*/ 	.word	0xffffffff


	//   ....[177]....
        /*0488*/ 	.word	0xffffffff


	//----- nvinfo : EIATTR_COOP_GROUP_INSTR_OFFSETS
	.align		4
.L_844:
        /*048c*/ 	.byte	0x04, 0x28
        /*048e*/ 	.short	(.L_846 - .L_845)


	//   ....[0]....
.L_845:
        /*0490*/ 	.word	0x00000050


	//   ....[1]....
        /*0494*/ 	.word	0x000001e0


	//   ....[2]....
        /*0498*/ 	.word	0x00000210


	//   ....[3]....
        /*049c*/ 	.word	0x00000240


	//   ....[4]....
        /*04a0*/ 	.word	0x00000270


	//   ....[5]....
        /*04a4*/ 	.word	0x000002a0


	//   ....[6]....
        /*04a8*/ 	.word	0x000002d0


	//   ....[7]....
        /*04ac*/ 	.word	0x00000440


	//   ....[8]....
        /*04b0*/ 	.word	0x00000480


	//   ....[9]....
        /*04b4*/ 	.word	0x000004b0


	//   ....[10]....
        /*04b8*/ 	.word	0x000004e0


	//   ....[11]....
        /*04bc*/ 	.word	0x00000510


	//   ....[12]....
        /*04c0*/ 	.word	0x00000540


	//   ....[13]....
        /*04c4*/ 	.word	0x000005d0


	//   ....[14]....
        /*04c8*/ 	.word	0x00000600


	//   ....[15]....
        /*04cc*/ 	.word	0x00000620


	//   ....[16]....
        /*04d0*/ 	.word	0x00000680


	//   ....[17]....
        /*04d4*/ 	.word	0x000033b0


	//   ....[18]....
        /*04d8*/ 	.word	0x000033c0


	//   ....[19]....
        /*04dc*/ 	.word	0x000045d0


	//   ....[20]....
        /*04e0*/ 	.word	0x000045e0


	//   ....[21]....
        /*04e4*/ 	.word	0x000056f0


	//   ....[22]....
        /*04e8*/ 	.word	0x00005710


	//   ....[23]....
        /*04ec*/ 	.word	0x00005ad0


	//   ....[24]....
        /*04f0*/ 	.word	0x00005ae0


	//   ....[25]....
        /*04f4*/ 	.word	0x00006790


	//   ....[26]....
        /*04f8*/ 	.word	0x000067b0


	//   ....[27]....
        /*04fc*/ 	.word	0x00006930


	//   ....[28]....
        /*0500*/ 	.word	0x00006940


	//   ....[29]....
        /*0504*/ 	.word	0x00006aa0


	//   ....[30]....
        /*0508*/ 	.word	0x00006ac0


	//   ....[31]....
        /*050c*/ 	.word	0x00006c20


	//   ....[32]....
        /*0510*/ 	.word	0x00006c30


	//   ....[33]....
        /*0514*/ 	.word	0x00007020


	//   ....[34]....
        /*0518*/ 	.word	0x00007030


	//   ....[35]....
        /*051c*/ 	.word	0x000072a0


	//   ....[36]....
        /*0520*/ 	.word	0x000072e0


	//   ....[37]....
        /*0524*/ 	.word	0x00007320


	//   ....[38]....
        /*0528*/ 	.word	0x00007350


	//   ....[39]....
        /*052c*/ 	.word	0x0000a470


	//   ....[40]....
        /*0530*/ 	.word	0x0000a4b0


	//   ....[41]....
        /*0534*/ 	.word	0x0000a4f0


	//   ....[42]....
        /*0538*/ 	.word	0x0000a520


	//   ....[43]....
        /*053c*/ 	.word	0x0000db90


	//   ....[44]....
        /*0540*/ 	.word	0x0000dba0


	//   ....[45]....
        /*0544*/ 	.word	0x0000e670


	//   ....[46]....
        /*0548*/ 	.word	0x0000e690


	//   ....[47]....
        /*054c*/ 	.word	0x0000ea30


	//   ....[48]....
        /*0550*/ 	.word	0x0000ea40


	//   ....[49]....
        /*0554*/ 	.word	0x0000ea70


	//   ....[50]....
        /*0558*/ 	.word	0x0000ea80


	//   ....[51]....
        /*055c*/ 	.word	0x0000f7d0


	//   ....[52]....
        /*0560*/ 	.word	0x0000f7e0


	//   ....[53]....
        /*0564*/ 	.word	0x000101c0


	//   ....[54]....
        /*0568*/ 	.word	0x000101e0


	//   ....[55]....
        /*056c*/ 	.word	0x00010410


	//   ....[56]....
        /*0570*/ 	.word	0x00010430


	//   ....[57]....
        /*0574*/ 	.word	0x00010450


	//   ....[58]....
        /*0578*/ 	.word	0x00010470


	//   ....[59]....
        /*057c*/ 	.word	0x00011730


	//   ....[60]....
        /*0580*/ 	.word	0x00011760


	//   ....[61]....
        /*0584*/ 	.word	0x00011780


	//   ....[62]....
        /*0588*/ 	.word	0x000117a0


	//   ....[63]....
        /*058c*/ 	.word	0x00012f20


	//   ....[64]....
        /*0590*/ 	.word	0x00012f40


	//   ....[65]....
        /*0594*/ 	.word	0x00012f50


	//   ....[66]....
        /*0598*/ 	.word	0x00012f70


	//   ....[67]....
        /*059c*/ 	.word	0x00013330


	//   ....[68]....
        /*05a0*/ 	.word	0x00013350


	//   ....[69]....
        /*05a4*/ 	.word	0x000134b0


	//   ....[70]....
        /*05a8*/ 	.word	0x000134c0


	//   ....[71]....
        /*05ac*/ 	.word	0x00013630


	//   ....[72]....
        /*05b0*/ 	.word	0x00013650


	//   ....[73]....
        /*05b4*/ 	.word	0x000137c0


	//   ....[74]....
        /*05b8*/ 	.word	0x000137d0


	//   ....[75]....
        /*05bc*/ 	.word	0x00013b30


	//   ....[76]....
        /*05c0*/ 	.word	0x00013b50


	//   ....[77]....
        /*05c4*/ 	.word	0x000148e0


	//   ....[78]....
        /*05c8*/ 	.word	0x000148f0


	//   ....[79]....
        /*05cc*/ 	.word	0x00015e50


	//   ....[80]....
        /*05d0*/ 	.word	0x00015e70


	//   ....[81]....
        /*05d4*/ 	.word	0x00015fe0


	//   ....[82]....
        /*05d8*/ 	.word	0x00015ff0


	//   ....[83]....
        /*05dc*/ 	.word	0x00016160


	//   ....[84]....
        /*05e0*/ 	.word	0x00016180


	//   ....[85]....
        /*05e4*/ 	.word	0x000162f0


	//   ....[86]....
        /*05e8*/ 	.word	0x00016300


	//   ....[87]....
        /*05ec*/ 	.word	0x00016510


	//   ....[88]....
        /*05f0*/ 	.word	0x00016530


	//   ....[89]....
        /*05f4*/ 	.word	0x00016650


	//   ....[90]....
        /*05f8*/ 	.word	0x00016690


	//   ....[91]....
        /*05fc*/ 	.word	0x000166c0


	//   ....[92]....
        /*0600*/ 	.word	0x000166f0


	//   ....[93]....
        /*0604*/ 	.word	0x00016720


	//   ....[94]....
        /*0608*/ 	.word	0x00016750


	//   ....[95]....
        /*060c*/ 	.word	0x000168b0


	//   ....[96]....
        /*0610*/ 	.word	0x000168f0


	//   ....[97]....
        /*0614*/ 	.word	0x00016920


	//   ....[98]....
        /*0618*/ 	.word	0x00016950


	//   ....[99]....
        /*061c*/ 	.word	0x00016980


	//   ....[100]....
        /*0620*/ 	.word	0x000169b0


	//   ....[101]....
        /*0624*/ 	.word	0x00016a40


	//   ....[102]....
        /*0628*/ 	.word	0x00016a70


	//   ....[103]....
        /*062c*/ 	.word	0x00016a80


	//   ....[104]....
        /*0630*/ 	.word	0x00016ae0


	//   ....[105]....
        /*0634*/ 	.word	0x00017020


	//   ....[106]....
        /*0638*/ 	.word	0x00017080


	//   ....[107]....
        /*063c*/ 	.word	0x000170d0


	//   ....[108]....
        /*0640*/ 	.word	0x00017120


	//   ....[109]....
        /*0644*/ 	.word	0x00017170


	//   ....[110]....
        /*0648*/ 	.word	0x000171e0


	//   ....[111]....
        /*064c*/ 	.word	0x00017230


	//   ....[112]....
        /*0650*/ 	.word	0x00017290


	//   ....[113]....
        /*0654*/ 	.word	0x00017300


	//   ....[114]....
        /*0658*/ 	.word	0x00017360


	//   ....[115]....
        /*065c*/ 	.word	0x000173d0


	//   ....[116]....
        /*0660*/ 	.word	0x00017440


	//   ....[117]....
        /*0664*/ 	.word	0x000174b0


	//   ....[118]....
        /*0668*/ 	.word	0x00017510


	//   ....[119]....
        /*066c*/ 	.word	0x00017580


	//   ....[120]....
        /*0670*/ 	.word	0x000175f0


	//   ....[121]....
        /*0674*/ 	.word	0x00017660


	//   ....[122]....
        /*0678*/ 	.word	0x000176c0


	//   ....[123]....
        /*067c*/ 	.word	0x00017730


	//   ....[124]....
        /*0680*/ 	.word	0x000177a0


	//   ....[125]....
        /*0684*/ 	.word	0x00017800


	//   ....[126]....
        /*0688*/ 	.word	0x00017850


	//   ....[127]....
        /*068c*/ 	.word	0x000178a0


	//   ....[128]....
        /*0690*/ 	.word	0x000178f0


	//   ....[129]....
        /*0694*/ 	.word	0x00017950


	//   ....[130]....
        /*0698*/ 	.word	0x000179c0


	//   ....[131]....
        /*069c*/ 	.word	0x00017a30


	//   ....[132]....
        /*06a0*/ 	.word	0x00017a80


	//   ....[133]....
        /*06a4*/ 	.word	0x00017ac0


	//   ....[134]....
        /*06a8*/ 	.word	0x00017b10


	//   ....[135]....
        /*06ac*/ 	.word	0x00017b50


	//   ....[136]....
        /*06b0*/ 	.word	0x00017ba0


	//   ....[137]....
        /*06b4*/ 	.word	0x00017bf0


	//   ....[138]....
        /*06b8*/ 	.word	0x00017c40


	//   ....[139]....
        /*06bc*/ 	.word	0x00017c90


	//   ....[140]....
        /*06c0*/ 	.word	0x00017d00


	//   ....[141]....
        /*06c4*/ 	.word	0x00017d70


	//   ....[142]....
        /*06c8*/ 	.word	0x00017de0


	//   ....[143]....
        /*06cc*/ 	.word	0x00017e40


	//   ....[144]....
        /*06d0*/ 	.word	0x00017eb0


	//   ....[145]....
        /*06d4*/ 	.word	0x00017f20


	//   ....[146]....
        /*06d8*/ 	.word	0x00017f90


	//   ....[147]....
        /*06dc*/ 	.word	0x00017ff0


	//   ....[148]....
        /*06e0*/ 	.word	0x00018060


	//   ....[149]....
        /*06e4*/ 	.word	0x000180d0


	//   ....[150]....
        /*06e8*/ 	.word	0x00018140


	//   ....[151]....
        /*06ec*/ 	.word	0x000181a0


	//   ....[152]....
        /*06f0*/ 	.word	0x00018210


	//   ....[153]....
        /*06f4*/ 	.word	0x00018280


	//   ....[154]....
        /*06f8*/ 	.word	0x000182f0


	//   ....[155]....
        /*06fc*/ 	.word	0x00018350


	//   ....[156]....
        /*0700*/ 	.word	0x000183c0


	//   ....[157]....
        /*0704*/ 	.word	0x00018430


	//   ....[158]....
        /*0708*/ 	.word	0x000184a0


	//   ....[159]....
        /*070c*/ 	.word	0x00018500


	//   ....[160]....
        /*0710*/ 	.word	0x00018570


	//   ....[161]....
        /*0714*/ 	.word	0x000185e0


	//   ....[162]....
        /*0718*/ 	.word	0x00018630


	//   ....[163]....
        /*071c*/ 	.word	0x00018670


	//   ....[164]....
        /*0720*/ 	.word	0x000186c0


	//   ....[165]....
        /*0724*/ 	.word	0x00018710


	//   ....[166]....
        /*0728*/ 	.word	0x00018760


	//   ....[167]....
        /*072c*/ 	.word	0x000187d0


	//   ....[168]....
        /*0730*/ 	.word	0x00018820


	//   ....[169]....
        /*0734*/ 	.word	0x00018870


	//   ....[170]....
        /*0738*/ 	.word	0x000188c0


	//   ....[171]....
        /*073c*/ 	.word	0x00018910


	//   ....[172]....
        /*0740*/ 	.word	0x00018960


	//   ....[173]....
        /*0744*/ 	.word	0x000189d0


	//   ....[174]....
        /*0748*/ 	.word	0x00018a20


	//   ....[175]....
        /*074c*/ 	.word	0x00018a80


	//   ....[176]....
        /*0750*/ 	.word	0x00018ae0


	//   ....[177]....
        /*0754*/ 	.word	0x00018b50


	//----- nvinfo : EIATTR_EXIT_INSTR_OFFSETS
	.align		4
.L_846:
        /*0758*/ 	.byte	0x04, 0x1c
        /*075a*/ 	.short	(.L_848 - .L_847)


	//   ....[0]....
.L_847:
        /*075c*/ 	.word	0x00000b40


	//   ....[1]....
        /*0760*/ 	.word	0x00016fe0


	//----- nvinfo : EIATTR_MAX_THREADS
	.align		4
.L_848:
        /*0764*/ 	.byte	0x04, 0x05
        /*0766*/ 	.short	(.L_850 - .L_849)
.L_849:
        /*0768*/ 	.word	0x00000100
        /*076c*/ 	.word	0x00000001
        /*0770*/ 	.word	0x00000001


	//----- nvinfo : EIATTR_CRS_STACK_SIZE
	.align		4
.L_850:
        /*0774*/ 	.byte	0x04, 0x1e
        /*0776*/ 	.short	(.L_852 - .L_851)
.L_851:
        /*0778*/ 	.word	0x00000000
.L_852:


//--------------------- .nv.info._ZN7cutlass13device_kernelIN5flash19enable_sm80_to_sm89INS1_16FlashAttnFwdSm80INS1_25CollectiveMainloopFwdSm80ILi8ELi1ELb1EN4cute5tupleIJNS5_1CILi128EEENS7_ILi48EEENS7_ILi256EEEEEELi256ENS_6half_tEfNS_4arch4Sm80ELb0ELb1ELb0ELb0ELb1ELb0ELb1ELb1EEENS1_21CollectiveEpilogueFwdINS6_IJS8_SA_S9_EEENS6_IJNS7_ILi1EEESI_SI_EEESC_SE_Li256ELb0ELb1ELb1ELb0EEENS1_19SingleTileSchedulerILb0ELb1ELb1ELi128EEEEEEEEEvNT_6ParamsE --------------------------
	.section	.nv.info._ZN7cutlass13device_kernelIN5flash19enable_sm80_to_sm89INS1_16FlashAttnFwdSm80INS1_25CollectiveMainloopFwdSm80ILi8ELi1ELb1EN4cute5tupleIJNS5_1CILi128EEENS7_ILi48EEENS7_ILi256EEEEEELi256ENS_6half_tEfNS_4arch4Sm80ELb0ELb1ELb0ELb0ELb1ELb0ELb1ELb1EEENS1_21CollectiveEpilogueFwdINS6_IJS8_SA_S9_EEENS6_IJNS7_ILi1EEESI_SI_EEESC_SE_Li256ELb0ELb1ELb1ELb0EEENS1_19SingleTileSchedulerILb0ELb1ELb1ELi128EEEEEEEEEvNT_6ParamsE,"",@"SHT_CUDA_INFO"
	.sectionflags	@""
	.align	4


	//----- nvinfo : EIATTR_CUDA_API_VERSION
	.align		4
        /*0000*/ 	.byte	0x04, 0x37
        /*0002*/ 	.short	(.L_854 - .L_853)
.L_853:
        /*0004*/ 	.word	0x00000082


	//----- nvinfo : EIATTR_SW2861232_WAR
	.align		4
.L_854:
        /*0008*/ 	.byte	0x01, 0x35
	.zero		2


	//----- nvinfo : EIATTR_PARAM_CBANK
	.align		4
        /*000c*/ 	.byte	0x04, 0x0a
        /*000e*/ 	.short	(.L_856 - .L_855)
	.align		4
.L_855:
        /*0010*/ 	.word	index@(.nv.constant0._ZN7cutlass13device_kernelIN5flash19enable_sm80_to_sm89INS1_16FlashAttnFwdSm80INS1_25CollectiveMainloopFwdSm80ILi8ELi1ELb1EN4cute5tupleIJNS5_1CILi128EEENS7_ILi48EEENS7_ILi256EEEEEELi256ENS_6half_tEfNS_4arch4Sm80ELb0ELb1ELb0ELb0ELb1ELb0ELb1ELb1EEENS1_21CollectiveEpilogueFwdINS6_IJS8_SA_S9_EEENS6_IJNS7_ILi1EEESI_SI_EEESC_SE_Li256ELb0ELb1ELb1ELb0EEENS1_19SingleTileSchedulerILb0ELb1ELb1ELi128EEEEEEEEEvNT_6ParamsE)
        /*0014*/ 	.short	0x0160
        /*0016*/ 	.short	0x0418


	//----- nvinfo : EIATTR_CBANK_PARAM_SIZE
	.align		4
.L_856:
        /*0018*/ 	.byte	0x03, 0x19
        /*001a*/ 	.short	0x0418


	//----- nvinfo : EIATTR_KPARAM_INFO
	.align		4
        /*001c*/ 	.byte	0x04, 0x17
        /*001e*/ 	.short	(.L_858 - .L_857)
.L_857:
        /*0020*/ 	.word	0x00000000
        /*0024*/ 	.short	0x0000
        /*0026*/ 	.short	0x0000
        /*0028*/ 	.byte	0x00, 0xf0, 0x61, 0x10


	//----- nvinfo : EIATTR_MAXREG_COUNT
	.align		4
.L_858:
        /*002c*/ 	.byte	0x03, 0x1b
        /*002e*/ 	.short	0x00ff


	//----- nvinfo : EIATTR_NUM_BARRIERS
	.align		4
        /*0030*/ 	.byte	0x02, 0x4c
        /*0032*/ 	.byte	0x02
	.zero		1


	//----- nvinfo : EIATTR_ANNOTATIONS
	.align		4
        /*0034*/ 	.byte	0x04, 0x55
        /*0036*/ 	.short	(.L_860 - .L_859)


	//   ....[0]....
.L_859:
        /* <DEDUP_REMOVED lines=96> */


	//----- nvinfo : EIATTR_MERCURY_ISA_VERSION
	.align		4
.L_860:
        /*0628*/ 	.byte	0x03, 0x5f
        /*062a*/ 	.short	0x0000


	//----- nvinfo : EIATTR_COOP_GROUP_MASK_REGIDS
	.align		4
        /*062c*/ 	.byte	0x04, 0x29
        /*062e*/ 	.short	(.L_862 - .L_861)


	//   ....[0]....
.L_861:
        /*0630*/ 	.word	0xffffffff


	//   ....[1]....
        /*0634*/ 	.word	0xffffffff


	//   ....[2]....
        /*0638*/ 	.word	0xffffffff


	//   ....[3]....
        /*063c*/ 	.word	0xffffffff


	//   ....[4]....
        /*0640*/ 	.word	0xffffffff


	//   ....[5]....
        /*0644*/ 	.word	0xffffffff


	//   ....[6]....
        /*0648*/ 	.word	0xffffffff


	//   ....[7]....
        /*064c*/ 	.word	0xffffffff


	//   ....[8]....
        /*0650*/ 	.word	0xffffffff


	//   ....[9]....
        /*0654*/ 	.word	0xffffffff


	//   ....[10]....
        /*0658*/ 	.word	0xffffffff


	//   ....[11]....
        /*065c*/ 	.word	0xffffffff


	//   ....[12]....
        /*0660*/ 	.word	0xffffffff


	//   ....[13]....
        /*0664*/ 	.word	0xffffffff


	//   ....[14]....
        /*0668*/ 	.word	0xffffffff


	//   ....[15]....
        /*066c*/ 	.word	0xffffffff


	//   ....[16]....
        /*0670*/ 	.word	0xffffffff


	//   ....[17]....
        /*0674*/ 	.word	0xffffffff


	//   ....[18]....
        /*0678*/ 	.word	0xffffffff


	//   ....[19]....
        /*067c*/ 	.word	0xffffffff


	//   ....[20]....
        /*0680*/ 	.word	0xffffffff


	//   ....[21]....
        /*0684*/ 	.word	0xffffffff


	//   ....[22]....
        /*0688*/ 	.word	0xffffffff


	//   ....[23]....
        /*068c*/ 	.word	0xffffffff


	//   ....[24]....
        /*0690*/ 	.word	0xffffffff


	//   ....[25]....
        /*0694*/ 	.word	0xffffffff


	//   ....[26]....
        /*0698*/ 	.word	0xffffffff


	//   ....[27]....
        /*069c*/ 	.word	0xffffffff


	//   ....[28]....
        /*06a0*/ 	.word	0xffffffff


	//   ....[29]....
        /*06a4*/ 	.word	0xffffffff


	//   ....[30]....
        /*06a8*/ 	.word	0xffffffff


	//   ....[31]....
        /*06ac*/ 	.word	0xffffffff


	//   ....[32]....
        /*06b0*/ 	.word	0xffffffff


	//   ....[33]....
        /*06b4*/ 	.word	0xffffffff


	//   ....[34]....
        /*06b8*/ 	.word	0xffffffff


	//   ....[35]....
        /*06bc*/ 	.word	0xffffffff


	//   ....[36]....
        /*06c0*/ 	.word	0xffffffff


	//   ....[37]....
        /*06c4*/ 	.word	0xffffffff


	//   ....[38]....
        /*06c8*/ 	.word	0xffffffff


	//   ....[39]....
        /*06cc*/ 	.word	0xffffffff


	//   ....[40]....
        /*06d0*/ 	.word	0xffffffff


	//   ....[41]....
        /*06d4*/ 	.word	0xffffffff


	//   ....[42]....
        /*06d8*/ 	.word	0xffffffff


	//   ....[43]....
        /*06dc*/ 	.word	0xffffffff


	//   ....[44]....
        /*06e0*/ 	.word	0xffffffff


	//   ....[45]....
        /*06e4*/ 	.word	0xffffffff


	//   ....[46]....
        /*06e8*/ 	.word	0xffffffff


	//   ....[47]....
        /*06ec*/ 	.word	0xffffffff


	//   ....[48]....
        /*06f0*/ 	.word	0xffffffff


	//   ....[49]....
        /*06f4*/ 	.word	0xffffffff


	//   ....[50]....
        /*06f8*/ 	.word	0xffffffff


	//   ....[51]....
        /*06fc*/ 	.word	0xffffffff


	//   ....[52]....
        /*0700*/ 	.word	0xffffffff


	//   ....[53]....
        /*0704*/ 	.word	0xffffffff


	//   ....[54]....
        /*0708*/ 	.word	0xffffffff


	//   ....[55]....
        /*070c*/ 	.word	0xffffffff


	//   ....[56]....
        /*0710*/ 	.word	0xffffffff


	//   ....[57]....
        /*0714*/ 	.word	0xffffffff


	//   ....[58]....
        /*0718*/ 	.word	0xffffffff


	//   ....[59]....
        /*071c*/ 	.word	0xffffffff


	//   ....[60]....
        /*0720*/ 	.word	0xffffffff


	//   ....[61]....
        /*0724*/ 	.word	0xffffffff


	//   ....[62]....
        /*0728*/ 	.word	0xffffffff


	//   ....[63]....
        /*072c*/ 	.word	0xffffffff


	//   ....[64]....
        /*0730*/ 	.word	0xffffffff


	//   ....[65]....
        /*0734*/ 	.word	0xffffffff


	//   ....[66]....
        /*0738*/ 	.word	0xffffffff


	//   ....[67]....
        /*073c*/ 	.word	0xffffffff


	//   ....[68]....
        /*0740*/ 	.word	0xffffffff


	//   ....[69]....
        /*0744*/ 	.word	0xffffffff


	//   ....[70]....
        /*0748*/ 	.word	0xffffffff


	//   ....[71]....
        /*074c*/ 	.word	0xffffffff


	//   ....[72]....
        /*0750*/ 	.word	0xffffffff


	//   ....[73]....
        /*0754*/ 	.word	0xffffffff


	//   ....[74]....
        /*0758*/ 	.word	0xffffffff


	//   ....[75]....
        /*075c*/ 	.word	0xffffffff


	//   ....[76]....
        /*0760*/ 	.word	0xffffffff


	//   ....[77]....
        /*0764*/ 	.word	0xffffffff


	//   ....[78]....
        /*0768*/ 	.word	0xffffffff


	//   ....[79]....
        /*076c*/ 	.word	0xffffffff


	//   ....[80]....
        /*0770*/ 	.word	0xffffffff


	//   ....[81]....
        /*0774*/ 	.word	0xffffffff


	//   ....[82]....
        /*0778*/ 	.word	0xffffffff


	//   ....[83]....
        /*077c*/ 	.word	0xffffffff


	//   ....[84]....
        /*0780*/ 	.word	0xffffffff


	//   ....[85]....
        /*0784*/ 	.word	0xffffffff


	//   ....[86]....
        /*0788*/ 	.word	0xffffffff


	//----- nvinfo : EIATTR_COOP_GROUP_INSTR_OFFSETS
	.align		4
.L_862:
        /*078c*/ 	.byte	0x04, 0x28
        /*078e*/ 	.short	(.L_864 - .L_863)


	//   ....[0]....
.L_863:
        /*0790*/ 	.word	0x00000060


	//   ....[1]....
        /*0794*/ 	.word	0x000016e0


	//   ....[2]....
        /*0798*/ 	.word	0x00001720


	//   ....[3]....
        /*079c*/ 	.word	0x00001780


	//   ....[4]....
        /*07a0*/ 	.word	0x000017b0


	//   ....[5]....
        /*07a4*/ 	.word	0x00001970


	//   ....[6]....
        /*07a8*/ 	.word	0x00001990


	//   ....[7]....
        /*07ac*/ 	.word	0x000019a0


	//   ....[8]....
        /*07b0*/ 	.word	0x000019b0


	//   ....[9]....
        /*07b4*/ 	.word	0x00001b00


	//   ....[10]....
        /*07b8*/ 	.word	0x00001b40


	//   ....[11]....
        /*07bc*/ 	.word	0x00001df0


	//   ....[12]....
        /*07c0*/ 	.word	0x00001e00


	//   ....[13]....
        /*07c4*/ 	.word	0x00002160


	//   ....[14]....
        /*07c8*/ 	.word	0x00002190


	//   ....[15]....
        /*07cc*/ 	.word	0x00002580


	//   ....[16]....
        /*07d0*/ 	.word	0x00002590


	//   ....[17]....
        /*07d4*/ 	.word	0x000035a0


	//   ....[18]....
        /*07d8*/ 	.word	0x000035b0


	//   ....[19]....
        /*07dc*/ 	.word	0x000036c0


	//   ....[20]....
        /*07e0*/ 	.word	0x000036e0


	//   ....[21]....
        /*07e4*/ 	.word	0x00003a00


	//   ....[22]....
        /*07e8*/ 	.word	0x00003c50


	//   ....[23]....
        /*07ec*/ 	.word	0x000047e0


	//   ....[24]....
        /*07f0*/ 	.word	0x00004830


	//   ....[25]....
        /*07f4*/ 	.word	0x000049d0


	//   ....[26]....
        /*07f8*/ 	.word	0x00004a40


	//   ....[27]....
        /*07fc*/ 	.word	0x00006520


	//   ....[28]....
        /*0800*/ 	.word	0x00006540


	//   ....[29]....
        /*0804*/ 	.word	0x00006690


	//   ....[30]....
        /*0808*/ 	.word	0x000066a0


	//   ....[31]....
        /*080c*/ 	.word	0x00007400


	//   ....[32]....
        /*0810*/ 	.word	0x00007420


	//   ....[33]....
        /*0814*/ 	.word	0x00007530


	//   ....[34]....
        /*0818*/ 	.word	0x00007550


	//   ....[35]....
        /*081c*/ 	.word	0x00007750


	//   ....[36]....
        /*0820*/ 	.word	0x00007d90


	//   ....[37]....
        /*0824*/ 	.word	0x00008110


	//   ....[38]....
        /*0828*/ 	.word	0x00008130


	//   ....[39]....
        /*082c*/ 	.word	0x00008c50


	//   ....[40]....
        /*0830*/ 	.word	0x00008c70


	//   ....[41]....
        /*0834*/ 	.word	0x0000a4d0


	//   ....[42]....
        /*0838*/ 	.word	0x0000a4e0


	//   ....[43]....
        /*083c*/ 	.word	0x0000a640


	//   ....[44]....
        /*0840*/ 	.word	0x0000a650


	//   ....[45]....
        /*0844*/ 	.word	0x0000b3e0


	//   ....[46]....
        /*0848*/ 	.word	0x0000b400


	//   ....[47]....
        /*084c*/ 	.word	0x0000b4f0


	//   ....[48]....
        /*0850*/ 	.word	0x0000b500


	//   ....[49]....
        /*0854*/ 	.word	0x0000b700


	//   ....[50]....
        /*0858*/ 	.word	0x0000b720


	//   ....[51]....
        /*085c*/ 	.word	0x0000bd20


	//   ....[52]....
        /*0860*/ 	.word	0x0000bd40


	//   ....[53]....
        /*0864*/ 	.word	0x0000d380


	//   ....[54]....
        /*0868*/ 	.word	0x0000d390


	//   ....[55]....
        /*086c*/ 	.word	0x0000d560


	//   ....[56]....
        /*0870*/ 	.word	0x0000d570


	//   ....[57]....
        /*0874*/ 	.word	0x0000e350


	//   ....[58]....
        /*0878*/ 	.word	0x0000e360


	//   ....[59]....
        /*087c*/ 	.word	0x0000e420


	//   ....[60]....
        /*0880*/ 	.word	0x0000e450


	//   ....[61]....
        /*0884*/ 	.word	0x0000e630


	//   ....[62]....
        /*0888*/ 	.word	0x0000ec50


	//   ....[63]....
        /*088c*/ 	.word	0x0000efc0


	//   ....[64]....
        /*0890*/ 	.word	0x0000efe0


	//   ....[65]....
        /*0894*/ 	.word	0x0000fb00


	//   ....[66]....
        /*0898*/ 	.word	0x0000fb20


	//   ....[67]....
        /*089c*/ 	.word	0x00010d70


	//   ....[68]....
        /*08a0*/ 	.word	0x00010d80


	//   ....[69]....
        /*08a4*/ 	.word	0x00010db0


	//   ....[70]....
        /*08a8*/ 	.word	0x00010dc0


	//   ....[71]....
        /*08ac*/ 	.word	0x00011cd0


	//   ....[72]....
        /*08b0*/ 	.word	0x00011d10


	//   ....[73]....
        /*08b4*/ 	.word	0x00011d30


	//   ....[74]....
        /*08b8*/ 	.word	0x00011d50


	//   ....[75]....
        /*08bc*/ 	.word	0x00011dd0


	//   ....[76]....
        /*08c0*/ 	.word	0x00011e00


	//   ....[77]....
        /*08c4*/ 	.word	0x00012a60


	//   ....[78]....
        /*08c8*/ 	.word	0x00012a70


	//   ....[79]....
        /*08cc*/ 	.word	0x000139d0


	//   ....[80]....
        /*08d0*/ 	.word	0x00013a20


	//   ....[81]....
        /*08d4*/ 	.word	0x00013a70


	//   ....[82]....
        /*08d8*/ 	.word	0x00013ac0


	//   ....[83]....
        /*08dc*/ 	.word	0x00013b20


	//   ....[84]....
        /*08e0*/ 	.word	0x00013b70


	//   ....[85]....
        /*08e4*/ 	.word	0x00013bc0


	//   ....[86]....
        /*08e8*/ 	.word	0x00013c10


	//----- nvinfo : EIATTR_EXIT_INSTR_OFFSETS
	.align		4
.L_864:
        /*08ec*/ 	.byte	0x04, 0x1c
        /*08ee*/ 	.short	(.L_866 - .L_865)


	//   ....[0]....
.L_865:
        /*08f0*/ 	.word	0x000001c0


	//   ....[1]....
        /*08f4*/ 	.word	0x00012a80


	//   ....[2]....
        /*08f8*/ 	.word	0x00013620


	//   ....[3]....
        /*08fc*/ 	.word	0x00013670


	//   ....[4]....
        /*0900*/ 	.word	0x000136a0


	//   ....[5]....
        /*0904*/ 	.word	0x00013700


	//   ....[6]....
        /*0908*/ 	.word	0x00013990


	//----- nvinfo : EIATTR_CTAIDZ_USED
	.align		4
.L_866:
        /*090c*/ 	.byte	0x01, 0x04
	.zero		2


	//----- nvinfo : EIATTR_MAX_THREADS
	.align		4
        /*0910*/ 	.byte	0x04, 0x05
        /*0912*/ 	.short	(.L_868 - .L_867)
.L_867:
        /*0914*/ 	.word	0x00000100
        /*0918*/ 	.word	0x00000001
        /*091c*/ 	.word	0x00000001


	//----- nvinfo : EIATTR_CRS_STACK_SIZE
	.align		4
.L_868:
        /*0920*/ 	.byte	0x04, 0x1e
        /*0922*/ 	.short	(.L_870 - .L_869)
.L_869:
        /*0924*/ 	.word	0x00000000
.L_870:


//--------------------- .nv.info._ZN7cutlass13device_kernelIN5flash19enable_sm80_to_sm89INS1_16FlashAttnFwdSm80INS1_25CollectiveMainloopFwdSm80ILi8ELi1ELb1EN4cute5tupleIJNS5_1CILi128EEENS7_ILi48EEENS7_ILi256EEEEEELi256ENS_6half_tEfNS_4arch4Sm80ELb0ELb1ELb0ELb1ELb1ELb0ELb1ELb1EEENS1_21CollectiveEpilogueFwdINS6_IJS8_SA_S9_EEENS6_IJNS7_ILi1EEESI_SI_EEESC_SE_Li256ELb1ELb1ELb1ELb0EEENS1_36VarlenDynamicPersistentTileSchedulerILi128ELi48ELi256ELi256ELb1ELb1ELb0ELb1ELb0ELb1EEEEEEEEEvNT_6ParamsE --------------------------
	.section	.nv.info._ZN7cutlass13device_kernelIN5flash19enable_sm80_to_sm89INS1_16FlashAttnFwdSm80INS1_25CollectiveMainloopFwdSm80ILi8ELi1ELb1EN4cute5tupleIJNS5_1CILi128EEENS7_ILi48EEENS7_ILi256EEEEEELi256ENS_6half_tEfNS_4arch4Sm80ELb0ELb1ELb0ELb1ELb1ELb0ELb1ELb1EEENS1_21CollectiveEpilogueFwdINS6_IJS8_SA_S9_EEENS6_IJNS7_ILi1EEESI_SI_EEESC_SE_Li256ELb1ELb1ELb1ELb0EEENS1_36VarlenDynamicPersistentTileSchedulerILi128ELi48ELi256ELi256ELb1ELb1ELb0ELb1ELb0ELb1EEEEEEEEEvNT_6ParamsE,"",@"SHT_CUDA_INFO"
	.sectionflags	@""
	.align	4


	//----- nvinfo : EIATTR_CUDA_API_VERSION
	.align		4
        /*0000*/ 	.byte	0x04, 0x37
        /*0002*/ 	.short	(.L_872 - .L_871)
.L_871:
        /*0004*/ 	.word	0x00000082


	//----- nvinfo : EIATTR_SW2861232_WAR
	.align		4
.L_872:
        /*0008*/ 	.byte	0x01, 0x35
	.zero		2


	//----- nvinfo : EIATTR_PARAM_CBANK
	.align		4
        /*000c*/ 	.byte	0x04, 0x0a
        /*000e*/ 	.short	(.L_874 - .L_873)
	.align		4
.L_873:
        /*0010*/ 	.word	index@(.nv.constant0._ZN7cutlass13device_kernelIN5flash19enable_sm80_to_sm89INS1_16FlashAttnFwdSm80INS1_25CollectiveMainloopFwdSm80ILi8ELi1ELb1EN4cute5tupleIJNS5_1CILi128EEENS7_ILi48EEENS7_ILi256EEEEEELi256ENS_6half_tEfNS_4arch4Sm80ELb0ELb1ELb0ELb1ELb1ELb0ELb1ELb1EEENS1_21CollectiveEpilogueFwdINS6_IJS8_SA_S9_EEENS6_IJNS7_ILi1EEESI_SI_EEESC_SE_Li256ELb1ELb1ELb1ELb0EEENS1_36VarlenDynamicPersistentTileSchedulerILi128ELi48ELi256ELi256ELb1ELb1ELb0ELb1ELb0ELb1EEEEEEEEEvNT_6ParamsE)
        /*0014*/ 	.short	0x0160
        /*0016*/ 	.short	0x0438


	//----- nvinfo : EIATTR_CBANK_PARAM_SIZE
	.align		4
.L_874:
        /*0018*/ 	.byte	0x03, 0x19
        /*001a*/ 	.short	0x0438


	//----- nvinfo : EIATTR_KPARAM_INFO
	.align		4
        /*001c*/ 	.byte	0x04, 0x17
        /*001e*/ 	.short	(.L_876 - .L_875)
.L_875:
        /*0020*/ 	.word	0x00000000
        /*0024*/ 	.short	0x0000
        /*0026*/ 	.short	0x0000
        /*0028*/ 	.byte	0x00, 0xf0, 0xe1, 0x10


	//----- nvinfo : EIATTR_MAXREG_COUNT
	.align		4
.L_876:
        /*002c*/ 	.byte	0x03, 0x1b
        /*002e*/ 	.short	0x00ff


	//----- nvinfo : EIATTR_NUM_BARRIERS
	.align		4
        /*0030*/ 	.byte	0x02, 0x4c
        /*0032*/ 	.byte	0x06
	.zero		1


	//----- nvinfo : EIATTR_ANNOTATIONS
	.align		4
        /*0034*/ 	.byte	0x04, 0x55
        /*0036*/ 	.short	(.L_878 - .L_877)


	//   ....[0]....
.L_877:
        /* <DEDUP_REMOVED lines=470> */


	//----- nvinfo : EIATTR_MERCURY_ISA_VERSION
	.align		4
.L_878:
        /*1d88*/ 	.byte	0x03, 0x5f
        /*1d8a*/ 	.short	0x0000


	//----- nvinfo : EIATTR_INT_WARP_WIDE_INSTR_OFFSETS
	.align		4
        /*1d8c*/ 	.byte	0x04, 0x31
        /*1d8e*/ 	.short	(.L_880 - .L_879)


	//   ....[0]....
.L_879:
        /*1d90*/ 	.word	0x00013730


	//   ....[1]....
        /*1d94*/ 	.word	0x000137b0


	//----- nvinfo : EIATTR_COOP_GROUP_MASK_REGIDS
	.align		4
.L_880:
        /*1d98*/ 	.byte	0x04, 0x29
        /*1d9a*/ 	.short	(.L_882 - .L_881)


	//   ....[0]....
.L_881:
        /*1d9c*/ 	.word	0xffffffff


	//   ....[1]....
        /*1da0*/ 	.word	0xffffffff


	//   ....[2]....
        /*1da4*/ 	.word	0xffffffff


	//   ....[3]....
        /*1da8*/ 	.word	0xffffffff


	//   ....[4]....
        /*1dac*/ 	.word	0xffffffff


	//   ....[5]....
        /*1db0*/ 	.word	0xffffffff


	//   ....[6]....
        /*1db4*/ 	.word	0xffffffff


	//   ....[7]....
        /*1db8*/ 	.word	0xffffffff


	//   ....[8]....
        /*1dbc*/ 	.word	0xffffffff


	//   ....[9]....
        /*1dc0*/ 	.word	0xffffffff


	//   ....[10]....
        /*1dc4*/ 	.word	0xffffffff


	//   ....[11]....
        /*1dc8*/ 	.word	0xffffffff


	//   ....[12]....
        /*1dcc*/ 	.word	0xffffffff


	//   ....[13]....
        /*1dd0*/ 	.word	0xffffffff


	//   ....[14]....
        /*1dd4*/ 	.word	0xffffffff


	//   ....[15]....
        /*1dd8*/ 	.word	0xffffffff


	//   ....[16]....
        /*1ddc*/ 	.word	0xffffffff


	//   ....[17]....
        /*1de0*/ 	.word	0xffffffff


	//   ....[18]....
        /*1de4*/ 	.word	0xffffffff


	//   ....[19]....
        /*1de8*/ 	.word	0xffffffff


	//   ....[20]....
        /*1dec*/ 	.word	0xffffffff


	//   ....[21]....
        /*1df0*/ 	.word	0xffffffff


	//   ....[22]....
        /*1df4*/ 	.word	0xffffffff


	//   ....[23]....
        /*1df8*/ 	.word	0xffffffff


	//   ....[24]....
        /*1dfc*/ 	.word	0xffffffff


	//   ....[25]....
        /*1e00*/ 	.word	0xffffffff


	//   ....[26]....
        /*1e04*/ 	.word	0xffffffff


	//   ....[27]....
        /*1e08*/ 	.word	0xffffffff


	//   ....[28]....
        /*1e0c*/ 	.word	0xffffffff


	//   ....[29]....
        /*1e10*/ 	.word	0xffffffff


	//   ....[30]....
        /*1e14*/ 	.word	0xffffffff


	//   ....[31]....
        /*1e18*/ 	.word	0xffffffff


	//   ....[32]....
        /*1e1c*/ 	.word	0xffffffff


	//   ....[33]....
        /*1e20*/ 	.word	0xffffffff


	//   ....[34]....
        /*1e24*/ 	.word	0xffffffff


	//   ....[35]....
        /*1e28*/ 	.word	0xffffffff


	//   ....[36]....
        /*1e2c*/ 	.word	0xffffffff


	//   ....[37]....
        /*1e30*/ 	.word	0xffffffff


	//   ....[38]....
        /*1e34*/ 	.word	0xffffffff


	//   ....[39]....
        /*1e38*/ 	.word	0xffffffff


	//   ....[40]....
        /*1e3c*/ 	.word	0xffffffff


	//   ....[41]....
        /*1e40*/ 	.word	0xffffffff


	//   ....[42]....
        /*1e44*/ 	.word	0xffffffff


	//   ....[43]....
        /*1e48*/ 	.word	0xffffffff


	//   ....[44]....
        /*1e4c*/ 	.word	0xffffffff


	//   ....[45]....
        /*1e50*/ 	.word	0xffffffff


	//   ....[46]....
        /*1e54*/ 	.word	0xffffffff


	//   ....[47]....
        /*1e58*/ 	.word	0xffffffff


	//   ....[48]....
        /*1e5c*/ 	.word	0xffffffff


	//   ....[49]....
        /*1e60*/ 	.word	0xffffffff


	//   ....[50]....
        /*1e64*/ 	.word	0xffffffff


	//   ....[51]....
        /*1e68*/ 	.word	0xffffffff


	//   ....[52]....
        /*1e6c*/ 	.word	0xffffffff


	//   ....[53]....
        /*1e70*/ 	.word	0xffffffff


	//   ....[54]....
        /*1e74*/ 	.word	0xffffffff


	//   ....[55]....
        /*1e78*/ 	.word	0xffffffff


	//   ....[56]....
        /*1e7c*/ 	.word	0xffffffff


	//   ....[57]....
        /*1e80*/ 	.word	0xffffffff


	//   ....[58]....
        /*1e84*/ 	.word	0xffffffff


	//   ....[59]....
        /*1e88*/ 	.word	0xffffffff


	//   ....[60]....
        /*1e8c*/ 	.word	0xffffffff


	//   ....[61]....
        /*1e90*/ 	.word	0xffffffff


	//   ....[62]....
        /*1e94*/ 	.word	0xffffffff


	//   ....[63]....
        /*1e98*/ 	.word	0xffffffff


	//   ....[64]....
        /*1e9c*/ 	.word	0xffffffff


	//   ....[65]....
        /*1ea0*/ 	.word	0xffffffff


	//   ....[66]....
        /*1ea4*/ 	.word	0xffffffff


	//   ....[67]....
        /*1ea8*/ 	.word	0xffffffff


	//   ....[68]....
        /*1eac*/ 	.word	0xffffffff


	//   ....[69]....
        /*1eb0*/ 	.word	0xffffffff


	//   ....[70]....
        /*1eb4*/ 	.word	0xffffffff


	//   ....[71]....
        /*1eb8*/ 	.word	0xffffffff


	//   ....[72]....
        /*1ebc*/ 	.word	0xffffffff


	//   ....[73]....
        /*1ec0*/ 	.word	0xffffffff


	//   ....[74]....
        /*1ec4*/ 	.word	0xffffffff


	//   ....[75]....
        /*1ec8*/ 	.word	0xffffffff


	//   ....[76]....
        /*1ecc*/ 	.word	0xffffffff


	//   ....[77]....
        /*1ed0*/ 	.word	0xffffffff


	//   ....[78]....
        /*1ed4*/ 	.word	0xffffffff


	//   ....[79]....
        /*1ed8*/ 	.word	0xffffffff


	//   ....[80]....
        /*1edc*/ 	.word	0xffffffff


	//   ....[81]....
        /*1ee0*/ 	.word	0xffffffff


	//   ....[82]....
        /*1ee4*/ 	.word	0xffffffff


	//   ....[83]....
        /*1ee8*/ 	.word	0xffffffff


	//   ....[84]....
        /*1eec*/ 	.word	0xffffffff


	//   ....[85]....
        /*1ef0*/ 	.word	0xffffffff


	//   ....[86]....
        /*1ef4*/ 	.word	0xffffffff


	//   ....[87]....
        /*1ef8*/ 	.word	0xffffffff


	//   ....[88]....
        /*1efc*/ 	.word	0xffffffff


	//   ....[89]....
        /*1f00*/ 	.word	0xffffffff


	//   ....[90]....
        /*1f04*/ 	.word	0xffffffff


	//   ....[91]....
        /*1f08*/ 	.word	0xffffffff


	//   ....[92]....
        /*1f0c*/ 	.word	0xffffffff


	//   ....[93]....
        /*1f10*/ 	.word	0xffffffff


	//   ....[94]....
        /*1f14*/ 	.word	0xffffffff


	//   ....[95]....
        /*1f18*/ 	.word	0xffffffff


	//   ....[96]....
        /*1f1c*/ 	.word	0xffffffff


	//   ....[97]....
        /*1f20*/ 	.word	0xffffffff


	//   ....[98]....
        /*1f24*/ 	.word	0xffffffff


	//   ....[99]....
        /*1f28*/ 	.word	0xffffffff


	//   ....[100]....
        /*1f2c*/ 	.word	0xffffffff


	//   ....[101]....
        /*1f30*/ 	.word	0xffffffff


	//   ....[102]....
        /*1f34*/ 	.word	0xffffffff


	//   ....[103]....
        /*1f38*/ 	.word	0xffffffff


	//   ....[104]....
        /*1f3c*/ 	.word	0xffffffff


	//   ....[105]....
        /*1f40*/ 	.word	0xffffffff


	//   ....[106]....
        /*1f44*/ 	.word	0xffffffff


	//   ....[107]....
        /*1f48*/ 	.word	0xffffffff


	//   ....[108]....
        /*1f4c*/ 	.word	0xffffffff


	//   ....[109]....
        /*1f50*/ 	.word	0xffffffff


	//   ....[110]....
        /*1f54*/ 	.word	0xffffffff


	//   ....[111]....
        /*1f58*/ 	.word	0xffffffff


	//   ....[112]....
        /*1f5c*/ 	.word	0xffffffff


	//   ....[113]....
        /*1f60*/ 	.word	0xffffffff


	//   ....[114]....
        /*1f64*/ 	.word	0xffffffff


	//   ....[115]....
        /*1f68*/ 	.word	0xffffffff


	//   ....[116]....
        /*1f6c*/ 	.word	0xffffffff


	//   ....[117]....
        /*1f70*/ 	.word	0xffffffff


	//   ....[118]....
        /*1f74*/ 	.word	0xffffffff


	//   ....[119]....
        /*1f78*/ 	.word	0xffffffff


	//   ....[120]....
        /*1f7c*/ 	.word	0xffffffff


	//   ....[121]....
        /*1f80*/ 	.word	0xffffffff


	//   ....[122]....
        /*1f84*/ 	.word	0xffffffff


	//   ....[123]....
        /*1f88*/ 	.word	0xffffffff


	//   ....[124]....
        /*1f8c*/ 	.word	0xffffffff


	//   ....[125]....
        /*1f90*/ 	.word	0xffffffff


	//   ....[126]....
        /*1f94*/ 	.word	0xffffffff


	//   ....[127]....
        /*1f98*/ 	.word	0xffffffff


	//   ....[128]....
        /*1f9c*/ 	.word	0xffffffff


	//   ....[129]....
        /*1fa0*/ 	.word	0xffffffff


	//   ....[130]....
        /*1fa4*/ 	.word	0xffffffff


	//   ....[131]....
        /*1fa8*/ 	.word	0xffffffff


	//   ....[132]....
        /*1fac*/ 	.word	0xffffffff


	//   ....[133]....
        /*1fb0*/ 	.word	0xffffffff


	//   ....[134]....
        /*1fb4*/ 	.word	0xffffffff


	//   ....[135]....
        /*1fb8*/ 	.word	0xffffffff


	//   ....[136]....
        /*1fbc*/ 	.word	0xffffffff


	//   ....[137]....
        /*1fc0*/ 	.word	0xffffffff


	//   ....[138]....
        /*1fc4*/ 	.word	0xffffffff


	//   ....[139]....
        /*1fc8*/ 	.word	0xffffffff


	//   ....[140]....
        /*1fcc*/ 	.word	0xffffffff


	//   ....[141]....
        /*1fd0*/ 	.word	0xffffffff


	//   ....[142]....
        /*1fd4*/ 	.word	0xffffffff


	//   ....[143]....
        /*1fd8*/ 	.word	0xffffffff


	//   ....[144]....
        /*1fdc*/ 	.word	0xffffffff


	//   ....[145]....
        /*1fe0*/ 	.word	0xffffffff


	//   ....[146]....
        /*1fe4*/ 	.word	0xffffffff


	//   ....[147]....
        /*1fe8*/ 	.word	0xffffffff


	//   ....[148]....
        /*1fec*/ 	.word	0xffffffff


	//   ....[149]....
        /*1ff0*/ 	.word	0xffffffff


	//   ....[150]....
        /*1ff4*/ 	.word	0xffffffff


	//   ....[151]....
        /*1ff8*/ 	.word	0xffffffff


	//   ....[152]....
        /*1ffc*/ 	.word	0xffffffff


	//   ....[153]....
        /*2000*/ 	.word	0xffffffff


	//   ....[154]....
        /*2004*/ 	.word	0xffffffff


	//   ....[155]....
        /*2008*/ 	.word	0xffffffff


	//   ....[156]....
        /*200c*/ 	.word	0xffffffff


	//   ....[157]....
        /*2010*/ 	.word	0xffffffff


	//   ....[158]....
        /*2014*/ 	.word	0xffffffff


	//   ....[159]....
        /*2018*/ 	.word	0xffffffff


	//   ....[160]....
        /*201c*/ 	.word	0xffffffff


	//   ....[161]....
        /*2020*/ 	.word	0xffffffff


	//   ....[162]....
        /*2024*/ 	.word	0xffffffff


	//   ....[163]....
        /*2028*/ 	.word	0xffffffff


	//   ....[164]....
        /*202c*/ 	.word	0xffffffff


	//   ....[165]....
        /*2030*/ 	.word	0xffffffff


	//   ....[166]....
        /*2034*/ 	.word	0xffffffff


	//   ....[167]....
        /*2038*/ 	.word	0xffffffff


	//   ....[168]....
        /*203c*/ 	.word	0xffffffff


	//   ....[169]....
        /*2040*/ 	.word	0xffffffff


	//   ....[170]....
        /*2044*/ 	.word	0xffffffff


	//   ....[171]....
        /*2048*/ 	.word	0xffffffff


	//   ....[172]....
        /*204c*/ 	.word	0xffffffff


	//   ....[173]....
        /*2050*/ 	.word	0xffffffff


	//   ....[174]....
        /*2054*/ 	.word	0xffffffff


	//   ....[175]....
        /*2058*/ 	.word	0xffffffff


	//   ....[176]....
        /*205c*/ 	.word	0xffffffff


	//   ....[177]....
        /*2060*/ 	.word	0xffffffff


	//   ....[178]....
        /*2064*/ 	.word	0xffffffff


	//   ....[179]....
        /*2068*/ 	.word	0xffffffff


	//   ....[180]....
        /*206c*/ 	.word	0xffffffff


	//   ....[181]....
        /*2070*/ 	.word	0xffffffff


	//   ....[182]....
        /*2074*/ 	.word	0xffffffff


	//   ....[183]....
        /*2078*/ 	.word	0xffffffff


	//   ....[184]....
        /*207c*/ 	.word	0xffffffff


	//   ....[185]....
        /*2080*/ 	.word	0xffffffff


	//   ....[186]....
        /*2084*/ 	.word	0xffffffff


	//   ....[187]....
        /*2088*/ 	.word	0xffffffff


	//   ....[188]....
        /*208c*/ 	.word	0xffffffff


	//   ....[189]....
        /*2090*/ 	.word	0xffffffff


	//   ....[190]....
        /*2094*/ 	.word	0xffffffff


	//   ....[191]....
        /*2098*/ 	.word	0xffffffff


	//   ....[192]....
        /*209c*/ 	.word	0xffffffff


	//   ....[193]....
        /*20a0*/ 	.word	0xffffffff


	//   ....[194]....
        /*20a4*/ 	.word	0xffffffff


	//   ....[195]....
        /*20a8*/ 	.word	0xffffffff


	//   ....[196]....
        /*20ac*/ 	.word	0xffffffff


	//   ....[197]....
        /*20b0*/ 	.word	0xffffffff


	//   ....[198]....
        /*20b4*/ 	.word	0xffffffff


	//   ....[199]....
        /*20b8*/ 	.word	0xffffffff


	//   ....[200]....
        /*20bc*/ 	.word	0xffffffff


	//   ....[201]....
        /*20c0*/ 	.word	0xffffffff


	//   ....[202]....
        /*20c4*/ 	.word	0xffffffff


	//   ....[203]....
        /*20c8*/ 	.word	0xffffffff


	//   ....[204]....
        /*20cc*/ 	.word	0xffffffff


	//   ....[205]....
        /*20d0*/ 	.word	0xffffffff


	//   ....[206]....
        /*20d4*/ 	.word	0xffffffff


	//   ....[207]....
        /*20d8*/ 	.word	0xffffffff


	//   ....[208]....
        /*20dc*/ 	.word	0xffffffff


	//   ....[209]....
        /*20e0*/ 	.word	0xffffffff


	//   ....[210]....
        /*20e4*/ 	.word	0xffffffff


	//   ....[211]....
        /*20e8*/ 	.word	0xffffffff


	//   ....[212]....
        /*20ec*/ 	.word	0xffffffff


	//   ....[213]....
        /*20f0*/ 	.word	0xffffffff


	//   ....[214]....
        /*20f4*/ 	.word	0xffffffff


	//   ....[215]....
        /*20f8*/ 	.word	0xffffffff


	//   ....[216]....
        /*20fc*/ 	.word	0xffffffff


	//   ....[217]....
        /*2100*/ 	.word	0xffffffff


	//   ....[218]....
        /*2104*/ 	.word	0xffffffff


	//   ....[219]....
        /*2108*/ 	.word	0xffffffff


	//   ....[220]....
        /*210c*/ 	.word	0xffffffff


	//   ....[221]....
        /*2110*/ 	.word	0xffffffff


	//   ....[222]....
        /*2114*/ 	.word	0xffffffff


	//   ....[223]....
        /*2118*/ 	.word	0xffffffff


	//   ....[224]....
        /*211c*/ 	.word	0xffffffff


	//   ....[225]....
        /*2120*/ 	.word	0xffffffff


	//   ....[226]....
        /*2124*/ 	.word	0xffffffff


	//   ....[227]....
        /*2128*/ 	.word	0xffffffff


	//   ....[228]....
        /*212c*/ 	.word	0xffffffff


	//   ....[229]....
        /*2130*/ 	.word	0xffffffff


	//   ....[230]....
        /*2134*/ 	.word	0xffffffff


	//   ....[231]....
        /*2138*/ 	.word	0xffffffff


	//----- nvinfo : EIATTR_COOP_GROUP_INSTR_OFFSETS
	.align		4
.L_882:
        /*213c*/ 	.byte	0x04, 0x28
        /*213e*/ 	.short	(.L_884 - .L_883)


	//   ....[0]....
.L_883:
        /*2140*/ 	.word	0x00000050


	//   ....[1]....
        /*2144*/ 	.word	0x00000200


	//   ....[2]....
        /*2148*/ 	.word	0x00000230


	//   ....[3]....
        /*214c*/ 	.word	0x00000260


	//   ....[4]....
        /*2150*/ 	.word	0x00000290


	//   ....[5]....
        /*2154*/ 	.word	0x000002c0


	//   ....[6]....
        /*2158*/ 	.word	0x000002f0


	//   ....[7]....
        /*215c*/ 	.word	0x00000450


	//   ....[8]....
        /*2160*/ 	.word	0x00000490


	//   ....[9]....
        /*2164*/ 	.word	0x000004c0


	//   ....[10]....
        /*2168*/ 	.word	0x000004f0


	//   ....[11]....
        /*216c*/ 	.word	0x00000520


	//   ....[12]....
        /*2170*/ 	.word	0x00000550


	//   ....[13]....
        /*2174*/ 	.word	0x000005e0


	//   ....[14]....
        /*2178*/ 	.word	0x00000630


	//   ....[15]....
        /*217c*/ 	.word	0x00000650


	//   ....[16]....
        /*2180*/ 	.word	0x000006b0


	//   ....[17]....
        /*2184*/ 	.word	0x00003560


	//   ....[18]....
        /*2188*/ 	.word	0x00003590


	//   ....[19]....
        /*218c*/ 	.word	0x000035c0


	//   ....[20]....
        /*2190*/ 	.word	0x000035e0


	//   ....[21]....
        /*2194*/ 	.word	0x000037c0


	//   ....[22]....
        /*2198*/ 	.word	0x000037e0


	//   ....[23]....
        /*219c*/ 	.word	0x00003820


	//   ....[24]....
        /*21a0*/ 	.word	0x00003850


	//   ....[25]....
        /*21a4*/ 	.word	0x00003aa0


	//   ....[26]....
        /*21a8*/ 	.word	0x00003ad0


	//   ....[27]....
        /*21ac*/ 	.word	0x00003cd0


	//   ....[28]....
        /*21b0*/ 	.word	0x00003d20


	//   ....[29]....
        /*21b4*/ 	.word	0x00004000


	//   ....[30]....
        /*21b8*/ 	.word	0x00004010


	//   ....[31]....
        /*21bc*/ 	.word	0x00004510


	//   ....[32]....
        /*21c0*/ 	.word	0x00004520


	//   ....[33]....
        /*21c4*/ 	.word	0x00005490


	//   ....[34]....
        /*21c8*/ 	.word	0x000054b0


	//   ....[35]....
        /*21cc*/ 	.word	0x00005710


	//   ....[36]....
        /*21d0*/ 	.word	0x00005720


	//   ....[37]....
        /*21d4*/ 	.word	0x00005a90


	//   ....[38]....
        /*21d8*/ 	.word	0x00006050


	//   ....[39]....
        /*21dc*/ 	.word	0x00006640


	//   ....[40]....
        /*21e0*/ 	.word	0x00006670


	//   ....[41]....
        /*21e4*/ 	.word	0x00006690


	//   ....[42]....
        /*21e8*/ 	.word	0x000066a0


	//   ....[43]....
        /*21ec*/ 	.word	0x00007e50


	//   ....[44]....
        /*21f0*/ 	.word	0x00007e70


	//   ....[45]....
        /*21f4*/ 	.word	0x000080c0


	//   ....[46]....
        /*21f8*/ 	.word	0x000080d0


	//   ....[47]....
        /*21fc*/ 	.word	0x00008eb0


	//   ....[48]....
        /*2200*/ 	.word	0x00008ed0


	//   ....[49]....
        /*2204*/ 	.word	0x00009140


	//   ....[50]....
        /*2208*/ 	.word	0x00009150


	//   ....[51]....
        /*220c*/ 	.word	0x000094d0


	//   ....[52]....
        /*2210*/ 	.word	0x00009af0


	//   ....[53]....
        /*2214*/ 	.word	0x0000a150


	//   ....[54]....
        /*2218*/ 	.word	0x0000a180


	//   ....[55]....
        /*221c*/ 	.word	0x0000a1a0


	//   ....[56]....
        /*2220*/ 	.word	0x0000a1c0


	//   ....[57]....
        /*2224*/ 	.word	0x0000bfc0


	//   ....[58]....
        /*2228*/ 	.word	0x0000bfe0


	//   ....[59]....
        /*222c*/ 	.word	0x0000c230


	//   ....[60]....
        /*2230*/ 	.word	0x0000c240


	//   ....[61]....
        /*2234*/ 	.word	0x0000d020


	//   ....[62]....
        /*2238*/ 	.word	0x0000d040


	//   ....[63]....
        /*223c*/ 	.word	0x0000d2b0


	//   ....[64]....
        /*2240*/ 	.word	0x0000d2c0


	//   ....[65]....
        /*2244*/ 	.word	0x0000d6c0


	//   ....[66]....
        /*2248*/ 	.word	0x0000d6f0


	//   ....[67]....
        /*224c*/ 	.word	0x0000d710


	//   ....[68]....
        /*2250*/ 	.word	0x0000d730


	//   ....[69]....
        /*2254*/ 	.word	0x0000f1f0


	//   ....[70]....
        /*2258*/ 	.word	0x0000f2e0


	//   ....[71]....
        /*225c*/ 	.word	0x0000f450


	//   ....[72]....
        /*2260*/ 	.word	0x0000f460


	//   ....[73]....
        /*2264*/ 	.word	0x00010240


	//   ....[74]....
        /*2268*/ 	.word	0x00010260


	//   ....[75]....
        /*226c*/ 	.word	0x00010410


	//   ....[76]....
        /*2270*/ 	.word	0x00010420


	//   ....[77]....
        /*2274*/ 	.word	0x000106e0


	//   ....[78]....
        /*2278*/ 	.word	0x00010d00


	//   ....[79]....
        /*227c*/ 	.word	0x00011360


	//   ....[80]....
        /*2280*/ 	.word	0x00011390


	//   ....[81]....
        /*2284*/ 	.word	0x000113b0


	//   ....[82]....
        /*2288*/ 	.word	0x000113d0


	//   ....[83]....
        /*228c*/ 	.word	0x00012cf0


	//   ....[84]....
        /*2290*/ 	.word	0x00012d40


	//   ....[85]....
        /*2294*/ 	.word	0x00012d60


	//   ....[86]....
        /*2298*/ 	.word	0x00012d70


	//   ....[87]....
        /*229c*/ 	.word	0x000145f0


	//   ....[88]....
        /*22a0*/ 	.word	0x00014610


	//   ....[89]....
        /*22a4*/ 	.word	0x00014630


	//   ....[90]....
        /*22a8*/ 	.word	0x00014650


	//   ....[91]....
        /*22ac*/ 	.word	0x00014a10


	//   ....[92]....
        /*22b0*/ 	.word	0x00014a30


	//   ....[93]....
        /*22b4*/ 	.word	0x00014c70


	//   ....[94]....
        /*22b8*/ 	.word	0x00014c80


	//   ....[95]....
        /*22bc*/ 	.word	0x00014e70


	//   ....[96]....
        /*22c0*/ 	.word	0x00014e90


	//   ....[97]....
        /*22c4*/ 	.word	0x00015080


	//   ....[98]....
        /*22c8*/ 	.word	0x00015090


	//   ....[99]....
        /*22cc*/ 	.word	0x00015470


	//   ....[100]....
        /*22d0*/ 	.word	0x00015490


	//   ....[101]....
        /*22d4*/ 	.word	0x000160e0


	//   ....[102]....
        /*22d8*/ 	.word	0x000160f0


	//   ....[103]....
        /*22dc*/ 	.word	0x00017570


	//   ....[104]....
        /*22e0*/ 	.word	0x00017590


	//   ....[105]....
        /*22e4*/ 	.word	0x000177e0


	//   ....[106]....
        /*22e8*/ 	.word	0x000177f0


	//   ....[107]....
        /*22ec*/ 	.word	0x000179e0


	//   ....[108]....
        /*22f0*/ 	.word	0x00017a00


	//   ....[109]....
        /*22f4*/ 	.word	0x00017bf0


	//   ....[110]....
        /*22f8*/ 	.word	0x00017c00


	//   ....[111]....
        /*22fc*/ 	.word	0x00017eb0


	//   ....[112]....
        /*2300*/ 	.word	0x00017ed0


	//   ....[113]....
        /*2304*/ 	.word	0x00018000


	//   ....[114]....
        /*2308*/ 	.word	0x00018040


	//   ....[115]....
        /*230c*/ 	.word	0x00018070


	//   ....[116]....
        /*2310*/ 	.word	0x000180a0


	//   ....[117]....
        /*2314*/ 	.word	0x000180d0


	//   ....[118]....
        /*2318*/ 	.word	0x00018100


	//   ....[119]....
        /*231c*/ 	.word	0x00018260


	//   ....[120]....
        /*2320*/ 	.word	0x000182a0


	//   ....[121]....
        /*2324*/ 	.word	0x000182d0


	//   ....[122]....
        /*2328*/ 	.word	0x00018300


	//   ....[123]....
        /*232c*/ 	.word	0x00018330


	//   ....[124]....
        /*2330*/ 	.word	0x00018360


	//   ....[125]....
        /*2334*/ 	.word	0x000183f0


	//   ....[126]....
        /*2338*/ 	.word	0x00018450


	//   ....[127]....
        /*233c*/ 	.word	0x00018460


	//   ....[128]....
        /*2340*/ 	.word	0x000184c0


	//   ....[129]....
        /*2344*/ 	.word	0x00018f30


	//   ....[130]....
        /*2348*/ 	.word	0x00018f90


	//   ....[131]....
        /*234c*/ 	.word	0x00018fe0


	//   ....[132]....
        /*2350*/ 	.word	0x00019030


	//   ....[133]....
        /*2354*/ 	.word	0x00019080


	//   ....[134]....
        /*2358*/ 	.word	0x00019110


	//   ....[135]....
        /*235c*/ 	.word	0x00019160


	//   ....[136]....
        /*2360*/ 	.word	0x000191f0


	//   ....[137]....
        /*2364*/ 	.word	0x00019280


	//   ....[138]....
        /*2368*/ 	.word	0x00019310


	//   ....[139]....
        /*236c*/ 	.word	0x000193a0


	//   ....[140]....
        /*2370*/ 	.word	0x00019420


	//   ....[141]....
        /*2374*/ 	.word	0x000194b0


	//   ....[142]....
        /*2378*/ 	.word	0x00019540


	//   ....[143]....
        /*237c*/ 	.word	0x000195d0


	//   ....[144]....
        /*2380*/ 	.word	0x00019650


	//   ....[145]....
        /*2384*/ 	.word	0x000196e0


	//   ....[146]....
        /*2388*/ 	.word	0x00019770


	//   ....[147]....
        /*238c*/ 	.word	0x000197d0


	//   ....[148]....
        /*2390*/ 	.word	0x00019820


	//   ....[149]....
        /*2394*/ 	.word	0x00019870


	//   ....[150]....
        /*2398*/ 	.word	0x000198c0


	//   ....[151]....
        /*239c*/ 	.word	0x00019950


	//   ....[152]....
        /*23a0*/ 	.word	0x000199e0


	//   ....[153]....
        /*23a4*/ 	.word	0x00019a70


	//   ....[154]....
        /*23a8*/ 	.word	0x00019af0


	//   ....[155]....
        /*23ac*/ 	.word	0x00019b80


	//   ....[156]....
        /*23b0*/ 	.word	0x00019c10


	//   ....[157]....
        /*23b4*/ 	.word	0x00019ca0


	//   ....[158]....
        /*23b8*/ 	.word	0x00019d20


	//   ....[159]....
        /*23bc*/ 	.word	0x00019db0


	//   ....[160]....
        /*23c0*/ 	.word	0x00019e40


	//   ....[161]....
        /*23c4*/ 	.word	0x00019e90


	//   ....[162]....
        /*23c8*/ 	.word	0x00019ed0


	//   ....[163]....
        /*23cc*/ 	.word	0x00019f20


	//   ....[164]....
        /*23d0*/ 	.word	0x00019f60


	//   ....[165]....
        /*23d4*/ 	.word	0x00019fe0


	//   ....[166]....
        /*23d8*/ 	.word	0x0001a070


	//   ....[167]....
        /*23dc*/ 	.word	0x0001a100


	//   ....[168]....
        /*23e0*/ 	.word	0x0001a180


	//   ....[169]....
        /*23e4*/ 	.word	0x0001a210


	//   ....[170]....
        /*23e8*/ 	.word	0x0001a2a0


	//   ....[171]....
        /*23ec*/ 	.word	0x0001a330


	//   ....[172]....
        /*23f0*/ 	.word	0x0001a3b0


	//   ....[173]....
        /*23f4*/ 	.word	0x0001a400


	//   ....[174]....
        /*23f8*/ 	.word	0x0001a440


	//   ....[175]....
        /*23fc*/ 	.word	0x0001a490


	//   ....[176]....
        /*2400*/ 	.word	0x0001a4d0


	//   ....[177]....
        /*2404*/ 	.word	0x0001a550


	//   ....[178]....
        /*2408*/ 	.word	0x0001a5e0


	//   ....[179]....
        /*240c*/ 	.word	0x0001a660


	//   ....[180]....
        /*2410*/ 	.word	0x0001a6f0


	//   ....[181]....
        /*2414*/ 	.word	0x0001a780


	//   ....[182]....
        /*2418*/ 	.word	0x0001a810


	//   ....[183]....
        /*241c*/ 	.word	0x0001a890


	//   ....[184]....
        /*2420*/ 	.word	0x0001a920


	//   ....[185]....
        /*2424*/ 	.word	0x0001a9b0


	//   ....[186]....
        /*2428*/ 	.word	0x0001aa00


	//   ....[187]....
        /*242c*/ 	.word	0x0001aa40


	//   ....[188]....
        /*2430*/ 	.word	0x0001aa90


	//   ....[189]....
        /*2434*/ 	.word	0x0001aae0


	//   ....[190]....
        /*2438*/ 	.word	0x0001ab30


	//   ....[191]....
        /*243c*/ 	.word	0x0001ab80


	//   ....[192]....
        /*2440*/ 	.word	0x0001abd0


	//   ....[193]....
        /*2444*/ 	.word	0x0001ac30


	//   ....[194]....
        /*2448*/ 	.word	0x0001acc0


	//   ....[195]....
        /*244c*/ 	.word	0x0001ad50


	//   ....[196]....
        /*2450*/ 	.word	0x0001ade0


	//   ....[197]....
        /*2454*/ 	.word	0x0001ae60


	//   ....[198]....
        /*2458*/ 	.word	0x0001aef0


	//   ....[199]....
        /*245c*/ 	.word	0x0001af80


	//   ....[200]....
        /*2460*/ 	.word	0x0001b010


	//   ....[201]....
        /*2464*/ 	.word	0x0001b090


	//   ....[202]....
        /*2468*/ 	.word	0x0001b120


	//   ....[203]....
        /*246c*/ 	.word	0x0001b1b0


	//   ....[204]....
        /*2470*/ 	.word	0x0001b240


	//   ....[205]....
        /*2474*/ 	.word	0x0001b2c0


	//   ....[206]....
        /*2478*/ 	.word	0x0001b350


	//   ....[207]....
        /*247c*/ 	.word	0x0001b3e0


	//   ....[208]....
        /*2480*/ 	.word	0x0001b470


	//   ....[209]....
        /*2484*/ 	.word	0x0001b4f0


	//   ....[210]....
        /*2488*/ 	.word	0x0001b580


	//   ....[211]....
        /*248c*/ 	.word	0x0001b610


	//   ....[212]....
        /*2490*/ 	.word	0x0001b6a0


	//   ....[213]....
        /*2494*/ 	.word	0x0001b720


	//   ....[214]....
        /*2498*/ 	.word	0x0001b7b0


	//   ....[215]....
        /*249c*/ 	.word	0x0001b840


	//   ....[216]....
        /*24a0*/ 	.word	0x0001b890


	//   ....[217]....
        /*24a4*/ 	.word	0x0001b8d0


	//   ....[218]....
        /*24a8*/ 	.word	0x0001b920


	//   ....[219]....
        /*24ac*/ 	.word	0x0001b970


	//   ....[220]....
        /*24b0*/ 	.word	0x0001b9c0


	//   ....[221]....
        /*24b4*/ 	.word	0x0001ba50


	//   ....[222]....
        /*24b8*/ 	.word	0x0001baa0


	//   ....[223]....
        /*24bc*/ 	.word	0x0001baf0


	//   ....[224]....
        /*24c0*/ 	.word	0x0001bb40


	//   ....[225]....
        /*24c4*/ 	.word	0x0001bb90


	//   ....[226]....
        /*24c8*/ 	.word	0x0001bbe0


	//   ....[227]....
        /*24cc*/ 	.word	0x0001bc70


	//   ....[228]....
        /*24d0*/ 	.word	0x0001bcc0


	//   ....[229]....
        /*24d4*/ 	.word	0x0001bd50


	//   ....[230]....
        /*24d8*/ 	.word	0x0001bdd0


	//   ....[231]....
        /*24dc*/ 	.word	0x0001be60


	//----- nvinfo : EIATTR_EXIT_INSTR_OFFSETS
	.align		4
.L_884:
        /*24e0*/ 	.byte	0x04, 0x1c
        /*24e2*/ 	.short	(.L_886 - .L_885)


	//   ....[0]....
.L_885:
        /*24e4*/ 	.word	0x000010d0


	//   ....[1]....
        /*24e8*/ 	.word	0x00018ef0


	//----- nvinfo : EIATTR_MAX_THREADS
	.align		4
.L_886:
        /*24ec*/ 	.byte	0x04, 0x05
        /*24ee*/ 	.short	(.L_888 - .L_887)
.L_887:
        /*24f0*/ 	.word	0x00000100
        /*24f4*/ 	.word	0x00000001
        /*24f8*/ 	.word	0x00000001


	//----- nvinfo : EIATTR_CRS_STACK_SIZE
	.align		4
.L_888:
        /*24fc*/ 	.byte	0x04, 0x1e
        /*24fe*/ 	.short	(.L_890 - .L_889)
.L_889:
        /*2500*/ 	.word	0x00000000
.L_890:


//--------------------- .nv.info._ZN7cutlass13device_kernelIN5flash19enable_sm80_to_sm89INS1_16FlashAttnFwdSm80INS1_25CollectiveMainloopFwdSm80ILi8ELi1ELb0EN4cute5tupleIJNS5_1CILi128EEENS7_ILi32EEENS7_ILi256EEEEEELi256ENS_6half_tEfNS_4arch4Sm80ELb0ELb1ELb0ELb1ELb1ELb1ELb1ELb1EEENS1_21CollectiveEpilogueFwdINS6_IJS8_SA_S9_EEENS6_IJNS7_ILi1EEESI_SI_EEESC_SE_Li256ELb1ELb1ELb1ELb0EEENS1_36VarlenDynamicPersistentTileSchedulerILi128ELi32ELi256ELi256ELb1ELb1ELb0ELb1ELb0ELb1EEEEEEEEEvNT_6ParamsE --------------------------
	.section	.nv.info._ZN7cutlass13device_kernelIN5flash19enable_sm80_to_sm89INS1_16FlashAttnFwdSm80INS1_25CollectiveMainloopFwdSm80ILi8ELi1ELb0EN4cute5tupleIJNS5_1CILi128EEENS7_ILi32EEENS7_ILi256EEEEEELi256ENS_6half_tEfNS_4arch4Sm80ELb0ELb1ELb0ELb1ELb1ELb1ELb1ELb1EEENS1_21CollectiveEpilogueFwdINS6_IJS8_SA_S9_EEENS6_IJNS7_ILi1EEESI_SI_EEESC_SE_Li256ELb1ELb1ELb1ELb0EEENS1_36VarlenDynamicPersistentTileSchedulerILi128ELi32ELi256ELi256ELb1ELb1ELb0ELb1ELb0ELb1EEEEEEEEEvNT_6ParamsE,"",@"SHT_CUDA_INFO"
	.sectionflags	@""
	.align	4


	//----- nvinfo : EIATTR_CUDA_API_VERSION
	.align		4
        /*0000*/ 	.byte	0x04, 0x37
        /*0002*/ 	.short	(.L_892 - .L_891)
.L_891:
        /*0004*/ 	.word	0x00000082


	//----- nvinfo : EIATTR_SW2861232_WAR
	.align		4
.L_892:
        /*0008*/ 	.byte	0x01, 0x35
	.zero		2


	//----- nvinfo : EIATTR_PARAM_CBANK
	.align		4
        /*000c*/ 	.byte	0x04, 0x0a
        /*000e*/ 	.short	(.L_894 - .L_893)
	.align		4
.L_893:
        /*0010*/ 	.word	index@(.nv.constant0._ZN7cutlass13device_kernelIN5flash19enable_sm80_to_sm89INS1_16FlashAttnFwdSm80INS1_25CollectiveMainloopFwdSm80ILi8ELi1ELb0EN4cute5tupleIJNS5_1CILi128EEENS7_ILi32EEENS7_ILi256EEEEEELi256ENS_6half_tEfNS_4arch4Sm80ELb0ELb1ELb0ELb1ELb1ELb1ELb1ELb1EEENS1_21CollectiveEpilogueFwdINS6_IJS8_SA_S9_EEENS6_IJNS7_ILi1EEESI_SI_EEESC_SE_Li256ELb1ELb1ELb1ELb0EEENS1_36VarlenDynamicPersistentTileSchedulerILi128ELi32ELi256ELi256ELb1ELb1ELb0ELb1ELb0ELb1EEEEEEEEEvNT_6ParamsE)
        /*0014*/ 	.short	0x0160
        /*0016*/ 	.short	0x0438


	//----- nvinfo : EIATTR_CBANK_PARAM_SIZE
	.align		4
.L_894:
        /*0018*/ 	.byte	0x03, 0x19
        /*001a*/ 	.short	0x0438


	//----- nvinfo : EIATTR_KPARAM_INFO
	.align		4
        /*001c*/ 	.byte	0x04, 0x17
        /*001e*/ 	.short	(.L_896 - .L_895)
.L_895:
        /*0020*/ 	.word	0x00000000
        /*0024*/ 	.short	0x0000
        /*0026*/ 	.short	0x0000
        /*0028*/ 	.byte	0x00, 0xf0, 0xe1, 0x10


	//----- nvinfo : EIATTR_MAXREG_COUNT
	.align		4
.L_896:
        /*002c*/ 	.byte	0x03, 0x1b
        /*002e*/ 	.short	0x00ff


	//----- nvinfo : EIATTR_NUM_BARRIERS
	.align		4
        /*0030*/ 	.byte	0x02, 0x4c
        /*0032*/ 	.byte	0x06
	.zero		1


	//----- nvinfo : EIATTR_ANNOTATIONS
	.align		4
        /*0034*/ 	.byte	0x04, 0x55
        /*0036*/ 	.short	(.L_898 - .L_897)


	//   ....[0]....
.L_897:
        /* <DEDUP_REMOVED lines=21> */


	//----- nvinfo : EIATTR_MERCURY_ISA_VERSION
	.align		4
.L_898:
        /*0170*/ 	.byte	0x03, 0x5f
        /*0172*/ 	.short	0x0000


	//----- nvinfo : EIATTR_INT_WARP_WIDE_INSTR_OFFSETS
	.align		4
        /*0174*/ 	.byte	0x04, 0x31
        /*0176*/ 	.short	(.L_900 - .L_899)


	//   ....[0]....
.L_899:
        /*0178*/ 	.word	0x0001afe0


	//   ....[1]....
        /*017c*/ 	.word	0x0001b050


	//----- nvinfo : EIATTR_COOP_GROUP_MASK_REGIDS
	.align		4
.L_900:
        /*0180*/ 	.byte	0x04, 0x29
        /*0182*/ 	.short	(.L_902 - .L_901)


	//   ....[0]....
.L_901:
        /*0184*/ 	.word	0xffffffff


	//   ....[1]....
        /*0188*/ 	.word	0xffffffff


	//   ....[2]....
        /*018c*/ 	.word	0xffffffff


	//   ....[3]....
        /*0190*/ 	.word	0xffffffff


	//   ....[4]....
        /*0194*/ 	.word	0xffffffff


	//   ....[5]....
        /*0198*/ 	.word	0xffffffff


	//   ....[6]....
        /*019c*/ 	.word	0xffffffff


	//   ....[7]....
        /*01a0*/ 	.word	0xffffffff


	//   ....[8]....
        /*01a4*/ 	.word	0xffffffff


	//   ....[9]....
        /*01a8*/ 	.word	0xffffffff


	//   ....[10]....
        /*01ac*/ 	.word	0xffffffff


	//   ....[11]....
        /*01b0*/ 	.word	0xffffffff


	//   ....[12]....
        /*01b4*/ 	.word	0xffffffff


	//   ....[13]....
        /*01b8*/ 	.word	0xffffffff


	//   ....[14]....
        /*01bc*/ 	.word	0xffffffff


	//   ....[15]....
        /*01c0*/ 	.word	0xffffffff


	//   ....[16]....
        /*01c4*/ 	.word	0xffffffff


	//   ....[17]....
        /*01c8*/ 	.word	0xffffffff


	//   ....[18]....
        /*01cc*/ 	.word	0xffffffff


	//   ....[19]....
        /*01d0*/ 	.word	0xffffffff


	//   ....[20]....
        /*01d4*/ 	.word	0xffffffff


	//   ....[21]....
        /*01d8*/ 	.word	0xffffffff


	//   ....[22]....
        /*01dc*/ 	.word	0xffffffff


	//   ....[23]....
        /*01e0*/ 	.word	0xffffffff


	//   ....[24]....
        /*01e4*/ 	.word	0xffffffff


	//   ....[25]....
        /*01e8*/ 	.word	0xffffffff


	//   ....[26]....
        /*01ec*/ 	.word	0xffffffff


	//   ....[27]....
        /*01f0*/ 	.word	0xffffffff


	//   ....[28]....
        /*01f4*/ 	.word	0xffffffff


	//   ....[29]....
        /*01f8*/ 	.word	0xffffffff


	//   ....[30]....
        /*01fc*/ 	.word	0xffffffff


	//   ....[31]....
        /*0200*/ 	.word	0xffffffff


	//   ....[32]....
        /*0204*/ 	.word	0xffffffff


	//   ....[33]....
        /*0208*/ 	.word	0xffffffff


	//   ....[34]....
        /*020c*/ 	.word	0xffffffff


	//   ....[35]....
        /*0210*/ 	.word	0xffffffff


	//   ....[36]....
        /*0214*/ 	.word	0xffffffff


	//   ....[37]....
        /*0218*/ 	.word	0xffffffff


	//   ....[38]....
        /*021c*/ 	.word	0xffffffff


	//   ....[39]....
        /*0220*/ 	.word	0xffffffff


	//   ....[40]....
        /*0224*/ 	.word	0xffffffff


	//   ....[41]....
        /*0228*/ 	.word	0xffffffff


	//   ....[42]....
        /*022c*/ 	.word	0xffffffff


	//   ....[43]....
        /*0230*/ 	.word	0xffffffff


	//   ....[44]....
        /*0234*/ 	.word	0xffffffff


	//   ....[45]....
        /*0238*/ 	.word	0xffffffff


	//   ....[46]....
        /*023c*/ 	.word	0xffffffff


	//   ....[47]....
        /*0240*/ 	.word	0xffffffff


	//   ....[48]....
        /*0244*/ 	.word	0xffffffff


	//   ....[49]....
        /*0248*/ 	.word	0xffffffff


	//   ....[50]....
        /*024c*/ 	.word	0xffffffff


	//   ....[51]....
        /*0250*/ 	.word	0xffffffff


	//   ....[52]....
        /*0254*/ 	.word	0xffffffff


	//   ....[53]....
        /*0258*/ 	.word	0xffffffff


	//   ....[54]....
        /*025c*/ 	.word	0xffffffff


	//   ....[55]....
        /*0260*/ 	.word	0xffffffff


	//   ....[56]....
        /*0264*/ 	.word	0xffffffff


	//   ....[57]....
        /*0268*/ 	.word	0xffffffff


	//   ....[58]....
        /*026c*/ 	.word	0xffffffff


	//   ....[59]....
        /*0270*/ 	.word	0xffffffff


	//   ....[60]....
        /*0274*/ 	.word	0xffffffff


	//   ....[61]....
        /*0278*/ 	.word	0xffffffff


	//   ....[62]....
        /*027c*/ 	.word	0xffffffff


	//   ....[63]....
        /*0280*/ 	.word	0xffffffff


	//   ....[64]....
        /*0284*/ 	.word	0xffffffff


	//   ....[65]....
        /*0288*/ 	.word	0xffffffff


	//   ....[66]....
        /*028c*/ 	.word	0xffffffff


	//   ....[67]....
        /*0290*/ 	.word	0xffffffff


	//   ....[68]....
        /*0294*/ 	.word	0xffffffff


	//   ....[69]....
        /*0298*/ 	.word	0xffffffff


	//   ....[70]....
        /*029c*/ 	.word	0xffffffff


	//   ....[71]....
        /*02a0*/ 	.word	0xffffffff


	//   ....[72]....
        /*02a4*/ 	.word	0xffffffff


	//   ....[73]....
        /*02a8*/ 	.word	0xffffffff


	//   ....[74]....
        /*02ac*/ 	.word	0xffffffff


	//   ....[75]....
        /*02b0*/ 	.word	0xffffffff


	//   ....[76]....
        /*02b4*/ 	.word	0xffffffff


	//   ....[77]....
        /*02b8*/ 	.word	0xffffffff


	//   ....[78]....
        /*02bc*/ 	.word	0xffffffff


	//   ....[79]....
        /*02c0*/ 	.word	0xffffffff


	//   ....[80]....
        /*02c4*/ 	.word	0xffffffff


	//   ....[81]....
        /*02c8*/ 	.word	0xffffffff


	//   ....[82]....
        /*02cc*/ 	.word	0xffffffff


	//   ....[83]....
        /*02d0*/ 	.word	0xffffffff


	//   ....[84]....
        /*02d4*/ 	.word	0xffffffff


	//   ....[85]....
        /*02d8*/ 	.word	0xffffffff


	//   ....[86]....
        /*02dc*/ 	.word	0xffffffff


	//   ....[87]....
        /*02e0*/ 	.word	0xffffffff


	//   ....[88]....
        /*02e4*/ 	.word	0xffffffff


	//   ....[89]....
        /*02e8*/ 	.word	0xffffffff


	//   ....[90]....
        /*02ec*/ 	.word	0xffffffff


	//   ....[91]....
        /*02f0*/ 	.word	0xffffffff


	//   ....[92]....
        /*02f4*/ 	.word	0xffffffff


	//   ....[93]....
        /*02f8*/ 	.word	0xffffffff


	//   ....[94]....
        /*02fc*/ 	.word	0xffffffff


	//   ....[95]....
        /*0300*/ 	.word	0xffffffff


	//   ....[96]....
        /*0304*/ 	.word	0xffffffff


	//   ....[97]....
        /*0308*/ 	.word	0xffffffff


	//   ....[98]....
        /*030c*/ 	.word	0xffffffff


	//   ....[99]....
        /*0310*/ 	.word	0xffffffff


	//   ....[100]....
        /*0314*/ 	.word	0xffffffff


	//   ....[101]....
        /*0318*/ 	.word	0xffffffff


	//   ....[102]....
        /*031c*/ 	.word	0xffffffff


	//   ....[103]....
        /*0320*/ 	.word	0xffffffff


	//   ....[104]....
        /*0324*/ 	.word	0xffffffff


	//   ....[105]....
        /*0328*/ 	.word	0xffffffff


	//   ....[106]....
        /*032c*/ 	.word	0xffffffff


	//   ....[107]....
        /*0330*/ 	.word	0xffffffff


	//   ....[108]....
        /*0334*/ 	.word	0xffffffff


	//   ....[109]....
        /*0338*/ 	.word	0xffffffff


	//   ....[110]....
        /*033c*/ 	.word	0xffffffff


	//   ....[111]....
        /*0340*/ 	.word	0xffffffff


	//   ....[112]....
        /*0344*/ 	.word	0xffffffff


	//   ....[113]....
        /*0348*/ 	.word	0xffffffff


	//   ....[114]....
        /*034c*/ 	.word	0xffffffff


	//   ....[115]....
        /*0350*/ 	.word	0xffffffff


	//   ....[116]....
        /*0354*/ 	.word	0xffffffff


	//   ....[117]....
        /*0358*/ 	.word	0xffffffff


	//   ....[118]....
        /*035c*/ 	.word	0xffffffff


	//   ....[119]....
        /*0360*/ 	.word	0xffffffff


	//   ....[120]....
        /*0364*/ 	.word	0xffffffff


	//   ....[121]....
        /*0368*/ 	.word	0xffffffff


	//   ....[122]....
        /*036c*/ 	.word	0xffffffff


	//   ....[123]....
        /*0370*/ 	.word	0xffffffff


	//   ....[124]....
        /*0374*/ 	.word	0xffffffff


	//   ....[125]....
        /*0378*/ 	.word	0xffffffff


	//   ....[126]....
        /*037c*/ 	.word	0xffffffff


	//   ....[127]....
        /*0380*/ 	.word	0xffffffff


	//   ....[128]....
        /*0384*/ 	.word	0xffffffff


	//   ....[129]....
        /*0388*/ 	.word	0xffffffff


	//   ....[130]....
        /*038c*/ 	.word	0xffffffff


	//   ....[131]....
        /*0390*/ 	.word	0xffffffff


	//   ....[132]....
        /*0394*/ 	.word	0xffffffff


	//   ....[133]....
        /*0398*/ 	.word	0xffffffff


	//   ....[134]....
        /*039c*/ 	.word	0xffffffff


	//   ....[135]....
        /*03a0*/ 	.word	0xffffffff


	//   ....[136]....
        /*03a4*/ 	.word	0xffffffff


	//   ....[137]....
        /*03a8*/ 	.word	0xffffffff


	//   ....[138]....
        /*03ac*/ 	.word	0xffffffff


	//   ....[139]....
        /*03b0*/ 	.word	0xffffffff


	//   ....[140]....
        /*03b4*/ 	.word	0xffffffff


	//   ....[141]....
        /*03b8*/ 	.word	0xffffffff


	//   ....[142]....
        /*03bc*/ 	.word	0xffffffff


	//   ....[143]....
        /*03c0*/ 	.word	0xffffffff


	//   ....[144]....
        /*03c4*/ 	.word	0xffffffff


	//   ....[145]....
        /*03c8*/ 	.word	0xffffffff


	//   ....[146]....
        /*03cc*/ 	.word	0xffffffff


	//   ....[147]....
        /*03d0*/ 	.word	0xffffffff


	//   ....[148]....
        /*03d4*/ 	.word	0xffffffff


	//   ....[149]....
        /*03d8*/ 	.word	0xffffffff


	//   ....[150]....
        /*03dc*/ 	.word	0xffffffff


	//   ....[151]....
        /*03e0*/ 	.word	0xffffffff


	//   ....[152]....
        /*03e4*/ 	.word	0xffffffff


	//   ....[153]....
        /*03e8*/ 	.word	0xffffffff


	//   ....[154]....
        /*03ec*/ 	.word	0xffffffff


	//   ....[155]....
        /*03f0*/ 	.word	0xffffffff


	//   ....[156]....
        /*03f4*/ 	.word	0xffffffff


	//   ....[157]....
        /*03f8*/ 	.word	0xffffffff


	//   ....[158]....
        /*03fc*/ 	.word	0xffffffff


	//   ....[159]....
        /*0400*/ 	.word	0xffffffff


	//   ....[160]....
        /*0404*/ 	.word	0xffffffff


	//   ....[161]....
        /*0408*/ 	.word	0xffffffff


	//   ....[162]....
        /*040c*/ 	.word	0xffffffff


	//   ....[163]....
        /*0410*/ 	.word	0xffffffff


	//   ....[164]....
        /*0414*/ 	.word	0xffffffff


	//   ....[165]....
        /*0418*/ 	.word	0xffffffff


	//   ....[166]....
        /*041c*/ 	.word	0xffffffff


	//   ....[167]....
        /*0420*/ 	.word	0xffffffff


	//   ....[168]....
        /*0424*/ 	.word	0xffffffff


	//   ....[169]....
        /*0428*/ 	.word	0xffffffff


	//   ....[170]....
        /*042c*/ 	.word	0xffffffff


	//   ....[171]....
        /*0430*/ 	.word	0xffffffff


	//   ....[172]....
        /*0434*/ 	.word	0xffffffff


	//   ....[173]....
        /*0438*/ 	.word	0xffffffff


	//   ....[174]....
        /*043c*/ 	.word	0xffffffff


	//   ....[175]....
        /*0440*/ 	.word	0xffffffff


	//   ....[176]....
        /*0444*/ 	.word	0xffffffff


	//   ....[177]....
        /*0448*/ 	.word	0xffffffff


	//   ....[178]....
        /*044c*/ 	.word	0xffffffff


	//   ....[179]....
        /*0450*/ 	.word	0xffffffff


	//   ....[180]....
        /*0454*/ 	.word	0xffffffff


	//   ....[181]....
        /*0458*/ 	.word	0xffffffff


	//   ....[182]....
        /*045c*/ 	.word	0xffffffff


	//   ....[183]....
        /*0460*/ 	.word	0xffffffff


	//   ....[184]....
        /*0464*/ 	.word	0xffffffff


	//   ....[185]....
        /*0468*/ 	.word	0xffffffff


	//   ....[186]....
        /*046c*/ 	.word	0xffffffff


	//   ....[187]....
        /*0470*/ 	.word	0xffffffff


	//   ....[188]....
        /*0474*/ 	.word	0xffffffff


	//   ....[189]....
        /*0478*/ 	.word	0xffffffff


	//   ....[190]....
        /*047c*/ 	.word	0xffffffff


	//   ....[191]....
        /*0480*/ 	.word	0xffffffff


	//   ....[192]....
        /*0484*/ 	.word	0xffffffff


	//   ....[193]....
        /*0488*/ 	.word	0xffffffff


	//   ....[194]....
        /*048c*/ 	.word	0xffffffff


	//   ....[195]....
        /*0490*/ 	.word	0xffffffff


	//   ....[196]....
        /*0494*/ 	.word	0xffffffff


	//   ....[197]....
        /*0498*/ 	.word	0xffffffff


	//   ....[198]....
        /*049c*/ 	.word	0xffffffff


	//   ....[199]....
        /*04a0*/ 	.word	0xffffffff


	//   ....[200]....
        /*04a4*/ 	.word	0xffffffff


	//   ....[201]....
        /*04a8*/ 	.word	0xffffffff


	//   ....[202]....
        /*04ac*/ 	.word	0xffffffff


	//   ....[203]....
        /*04b0*/ 	.word	0xffffffff


	//   ....[204]....
        /*04b4*/ 	.word	0xffffffff


	//   ....[205]....
        /*04b8*/ 	.word	0xffffffff


	//   ....[206]....
        /*04bc*/ 	.word	0xffffffff


	//   ....[207]....
        /*04c0*/ 	.word	0xffffffff


	//   ....[208]....
        /*04c4*/ 	.word	0xffffffff


	//   ....[209]....
        /*04c8*/ 	.word	0xffffffff


	//   ....[210]....
        /*04cc*/ 	.word	0xffffffff


	//   ....[211]....
        /*04d0*/ 	.word	0xffffffff


	//   ....[212]....
        /*04d4*/ 	.word	0xffffffff


	//   ....[213]....
        /*04d8*/ 	.word	0xffffffff


	//   ....[214]....
        /*04dc*/ 	.word	0xffffffff


	//   ....[215]....
        /*04e0*/ 	.word	0xffffffff


	//   ....[216]....
        /*04e4*/ 	.word	0xffffffff


	//   ....[217]....
        /*04e8*/ 	.word	0xffffffff


	//   ....[218]....
        /*04ec*/ 	.word	0xffffffff


	//   ....[219]....
        /*04f0*/ 	.word	0xffffffff


	//   ....[220]....
        /*04f4*/ 	.word	0xffffffff


	//   ....[221]....
        /*04f8*/ 	.word	0xffffffff


	//   ....[222]....
        /*04fc*/ 	.word	0xffffffff


	//   ....[223]....
        /*0500*/ 	.word	0xffffffff


	//   ....[224]....
        /*0504*/ 	.word	0xffffffff


	//   ....[225]....
        /*0508*/ 	.word	0xffffffff


	//   ....[226]....
        /*050c*/ 	.word	0xffffffff


	//   ....[227]....
        /*0510*/ 	.word	0xffffffff


	//   ....[228]....
        /*0514*/ 	.word	0xffffffff


	//   ....[229]....
        /*0518*/ 	.word	0xffffffff


	//   ....[230]....
        /*051c*/ 	.word	0xffffffff


	//   ....[231]....
        /*0520*/ 	.word	0xffffffff


	//   ....[232]....
        /*0524*/ 	.word	0xffffffff


	//   ....[233]....
        /*0528*/ 	.word	0xffffffff


	//   ....[234]....
        /*052c*/ 	.word	0xffffffff


	//   ....[235]....
        /*0530*/ 	.word	0xffffffff


	//   ....[236]....
        /*0534*/ 	.word	0xffffffff


	//   ....[237]....
        /*0538*/ 	.word	0xffffffff


	//   ....[238]....
        /*053c*/ 	.word	0xffffffff


	//   ....[239]....
        /*0540*/ 	.word	0xffffffff


	//   ....[240]....
        /*0544*/ 	.word	0xffffffff


	//   ....[241]....
        /*0548*/ 	.word	0xffffffff


	//   ....[242]....
        /*054c*/ 	.word	0xffffffff


	//   ....[243]....
        /*0550*/ 	.word	0xffffffff


	//   ....[244]....
        /*0554*/ 	.word	0xffffffff


	//   ....[245]....
        /*0558*/ 	.word	0xffffffff


	//----- nvinfo : EIATTR_COOP_GROUP_INSTR_OFFSETS
	.align		4
.L_902:
        /*055c*/ 	.byte	0x04, 0x28
        /*055e*/ 	.short	(.L_904 - .L_903)


	//   ....[0]....
.L_903:
        /*0560*/ 	.word	0x00000050


	//   ....[1]....
        /*0564*/ 	.word	0x000001e0


	//   ....[2]....
        /*0568*/ 	.word	0x00000210


	//   ....[3]....
        /*056c*/ 	.word	0x00000240


	//   ....[4]....
        /*0570*/ 	.word	0x00000270


	//   ....[5]....
        /*0574*/ 	.word	0x000002a0


	//   ....[6]....
        /*0578*/ 	.word	0x000002d0


	//   ....[7]....
        /*057c*/ 	.word	0x00000430


	//   ....[8]....
        /*0580*/ 	.word	0x00000470


	//   ....[9]....
        /*0584*/ 	.word	0x000004a0


	//   ....[10]....
        /*0588*/ 	.word	0x000004d0


	//   ....[11]....
        /*058c*/ 	.word	0x00000500


	//   ....[12]....
        /*0590*/ 	.word	0x00000530


	//   ....[13]....
        /*0594*/ 	.word	0x000005c0


	//   ....[14]....
        /*0598*/ 	.word	0x00000600


	//   ....[15]....
        /*059c*/ 	.word	0x00000620


	//   ....[16]....
        /*05a0*/ 	.word	0x00000680


	//   ....[17]....
        /*05a4*/ 	.word	0x00003b00


	//   ....[18]....
        /*05a8*/ 	.word	0x00003b10


	//   ....[19]....
        /*05ac*/ 	.word	0x00004d20


	//   ....[20]....
        /*05b0*/ 	.word	0x00004d30


	//   ....[21]....
        /*05b4*/ 	.word	0x00005e40


	//   ....[22]....
        /*05b8*/ 	.word	0x00005e60


	//   ....[23]....
        /*05bc*/ 	.word	0x00006220


	//   ....[24]....
        /*05c0*/ 	.word	0x00006230


	//   ....[25]....
        /*05c4*/ 	.word	0x000072a0


	//   ....[26]....
        /*05c8*/ 	.word	0x000072c0


	//   ....[27]....
        /*05cc*/ 	.word	0x00007440


	//   ....[28]....
        /*05d0*/ 	.word	0x00007450


	//   ....[29]....
        /*05d4*/ 	.word	0x000075d0


	//   ....[30]....
        /*05d8*/ 	.word	0x000075f0


	//   ....[31]....
        /*05dc*/ 	.word	0x00007770


	//   ....[32]....
        /*05e0*/ 	.word	0x00007780


	//   ....[33]....
        /*05e4*/ 	.word	0x00007b70


	//   ....[34]....
        /*05e8*/ 	.word	0x00007b80


	//   ....[35]....
        /*05ec*/ 	.word	0x00007f60


	//   ....[36]....
        /*05f0*/ 	.word	0x00007f80


	//   ....[37]....
        /*05f4*/ 	.word	0x00007fa0


	//   ....[38]....
        /*05f8*/ 	.word	0x00007fc0


	//   ....[39]....
        /*05fc*/ 	.word	0x000084a0


	//   ....[40]....
        /*0600*/ 	.word	0x000084e0


	//   ....[41]....
        /*0604*/ 	.word	0x00008520


	//   ....[42]....
        /*0608*/ 	.word	0x00008560


	//   ....[43]....
        /*060c*/ 	.word	0x00008a10


	//   ....[44]....
        /*0610*/ 	.word	0x00008a50


	//   ....[45]....
        /*0614*/ 	.word	0x00008a90


	//   ....[46]....
        /*0618*/ 	.word	0x00008ad0


	//   ....[47]....
        /*061c*/ 	.word	0x00008e10


	//   ....[48]....
        /*0620*/ 	.word	0x00008e50


	//   ....[49]....
        /*0624*/ 	.word	0x00008e90


	//   ....[50]....
        /*0628*/ 	.word	0x00009000


	//   ....[51]....
        /*062c*/ 	.word	0x0000c570


	//   ....[52]....
        /*0630*/ 	.word	0x0000c5c0


	//   ....[53]....
        /*0634*/ 	.word	0x0000c5e0


	//   ....[54]....
        /*0638*/ 	.word	0x0000c5f0


	//   ....[55]....
        /*063c*/ 	.word	0x0000c7f0


	//   ....[56]....
        /*0640*/ 	.word	0x0000c890


	//   ....[57]....
        /*0644*/ 	.word	0x0000c900


	//   ....[58]....
        /*0648*/ 	.word	0x0000c9c0


	//   ....[59]....
        /*064c*/ 	.word	0x0000cc50


	//   ....[60]....
        /*0650*/ 	.word	0x0000cd00


	//   ....[61]....
        /*0654*/ 	.word	0x0000cd80


	//   ....[62]....
        /*0658*/ 	.word	0x0000ce00


	//   ....[63]....
        /*065c*/ 	.word	0x0000d0a0


	//   ....[64]....
        /*0660*/ 	.word	0x0000d0e0


	//   ....[65]....
        /*0664*/ 	.word	0x0000d120


	//   ....[66]....
        /*0668*/ 	.word	0x0000d190


	//   ....[67]....
        /*066c*/ 	.word	0x00010c90


	//   ....[68]....
        /*0670*/ 	.word	0x00010ca0


	//   ....[69]....
        /*0674*/ 	.word	0x000117b0


	//   ....[70]....
        /*0678*/ 	.word	0x000117d0


	//   ....[71]....
        /*067c*/ 	.word	0x00011a10


	//   ....[72]....
        /*0680*/ 	.word	0x00011d70


	//   ....[73]....
        /*0684*/ 	.word	0x000121a0


	//   ....[74]....
        /*0688*/ 	.word	0x000121d0


	//   ....[75]....
        /*068c*/ 	.word	0x000121e0


	//   ....[76]....
        /*0690*/ 	.word	0x00012210


	//   ....[77]....
        /*0694*/ 	.word	0x00013060


	//   ....[78]....
        /*0698*/ 	.word	0x00013080


	//   ....[79]....
        /*069c*/ 	.word	0x00013aa0


	//   ....[80]....
        /*06a0*/ 	.word	0x00013ac0


	//   ....[81]....
        /*06a4*/ 	.word	0x00013ce0


	//   ....[82]....
        /*06a8*/ 	.word	0x00014070


	//   ....[83]....
        /*06ac*/ 	.word	0x000144f0


	//   ....[84]....
        /*06b0*/ 	.word	0x00014520


	//   ....[85]....
        /*06b4*/ 	.word	0x00014540


	//   ....[86]....
        /*06b8*/ 	.word	0x00014560


	//   ....[87]....
        /*06bc*/ 	.word	0x00015c50


	//   ....[88]....
        /*06c0*/ 	.word	0x00015c70


	//   ....[89]....
        /*06c4*/ 	.word	0x000166c0


	//   ....[90]....
        /*06c8*/ 	.word	0x000166e0


	//   ....[91]....
        /*06cc*/ 	.word	0x00016960


	//   ....[92]....
        /*06d0*/ 	.word	0x00016990


	//   ....[93]....
        /*06d4*/ 	.word	0x000169b0


	//   ....[94]....
        /*06d8*/ 	.word	0x000169d0


	//   ....[95]....
        /*06dc*/ 	.word	0x00017e10


	//   ....[96]....
        /*06e0*/ 	.word	0x00017e30


	//   ....[97]....
        /*06e4*/ 	.word	0x00018830


	//   ....[98]....
        /*06e8*/ 	.word	0x00018850


	//   ....[99]....
        /*06ec*/ 	.word	0x00018a30


	//   ....[100]....
        /*06f0*/ 	.word	0x00018dc0


	//   ....[101]....
        /*06f4*/ 	.word	0x00019240


	//   ....[102]....
        /*06f8*/ 	.word	0x00019270


	//   ....[103]....
        /*06fc*/ 	.word	0x00019290


	//   ....[104]....
        /*0700*/ 	.word	0x000192b0


	//   ....[105]....
        /*0704*/ 	.word	0x0001a5d0


	//   ....[106]....
        /*0708*/ 	.word	0x0001a600


	//   ....[107]....
        /*070c*/ 	.word	0x0001a620


	//   ....[108]....
        /*0710*/ 	.word	0x0001a640


	//   ....[109]....
        /*0714*/ 	.word	0x0001bdc0


	//   ....[110]....
        /*0718*/ 	.word	0x0001bde0


	//   ....[111]....
        /*071c*/ 	.word	0x0001bdf0


	//   ....[112]....
        /*0720*/ 	.word	0x0001be00


	//   ....[113]....
        /*0724*/ 	.word	0x0001c1c0


	//   ....[114]....
        /*0728*/ 	.word	0x0001c1e0


	//   ....[115]....
        /*072c*/ 	.word	0x0001c340


	//   ....[116]....
        /*0730*/ 	.word	0x0001c350


	//   ....[117]....
        /*0734*/ 	.word	0x0001c4c0


	//   ....[118]....
        /*0738*/ 	.word	0x0001c4e0


	//   ....[119]....
        /*073c*/ 	.word	0x0001c650


	//   ....[120]....
        /*0740*/ 	.word	0x0001c660


	//   ....[121]....
        /*0744*/ 	.word	0x0001c9c0


	//   ....[122]....
        /*0748*/ 	.word	0x0001c9e0


	//   ....[123]....
        /*074c*/ 	.word	0x0001d730


	//   ....[124]....
        /*0750*/ 	.word	0x0001d740


	//   ....[125]....
        /*0754*/ 	.word	0x0001ec60


	//   ....[126]....
        /*0758*/ 	.word	0x0001ec80


	//   ....[127]....
        /*075c*/ 	.word	0x0001edf0


	//   ....[128]....
        /*0760*/ 	.word	0x0001ee00


	//   ....[129]....
        /*0764*/ 	.word	0x0001ef70


	//   ....[130]....
        /*0768*/ 	.word	0x0001ef90


	//   ....[131]....
        /*076c*/ 	.word	0x0001f100


	//   ....[132]....
        /*0770*/ 	.word	0x0001f110


	//   ....[133]....
        /*0774*/ 	.word	0x0001f320


	//   ....[134]....
        /*0778*/ 	.word	0x0001f340


	//   ....[135]....
        /*077c*/ 	.word	0x0001f460


	//   ....[136]....
        /*0780*/ 	.word	0x0001f4a0


	//   ....[137]....
        /*0784*/ 	.word	0x0001f4d0


	//   ....[138]....
        /*0788*/ 	.word	0x0001f500


	//   ....[139]....
        /*078c*/ 	.word	0x0001f530


	//   ....[140]....
        /*0790*/ 	.word	0x0001f560


	//   ....[141]....
        /*0794*/ 	.word	0x0001f6c0


	//   ....[142]....
        /*0798*/ 	.word	0x0001f700


	//   ....[143]....
        /*079c*/ 	.word	0x0001f730


	//   ....[144]....
        /*07a0*/ 	.word	0x0001f760


	//   ....[145]....
        /*07a4*/ 	.word	0x0001f790


	//   ....[146]....
        /*07a8*/ 	.word	0x0001f7c0


	//   ....[147]....
        /*07ac*/ 	.word	0x0001f850


	//   ....[148]....
        /*07b0*/ 	.word	0x0001f890


	//   ....[149]....
        /*07b4*/ 	.word	0x0001f8a0


	//   ....[150]....
        /*07b8*/ 	.word	0x0001f900


	//   ....[151]....
        /*07bc*/ 	.word	0x000202d0


	//   ....[152]....
        /*07c0*/ 	.word	0x00020330


	//   ....[153]....
        /*07c4*/ 	.word	0x00020380


	//   ....[154]....
        /*07c8*/ 	.word	0x000203d0


	//   ....[155]....
        /*07cc*/ 	.word	0x00020420


	//   ....[156]....
        /*07d0*/ 	.word	0x00020490


	//   ....[157]....
        /*07d4*/ 	.word	0x000204d0


	//   ....[158]....
        /*07d8*/ 	.word	0x00020540


	//   ....[159]....
        /*07dc*/ 	.word	0x000205b0


	//   ....[160]....
        /*07e0*/ 	.word	0x00020610


	//   ....[161]....
        /*07e4*/ 	.word	0x00020680


	//   ....[162]....
        /*07e8*/ 	.word	0x000206f0


	//   ....[163]....
        /*07ec*/ 	.word	0x00020750


	//   ....[164]....
        /*07f0*/ 	.word	0x000207b0


	//   ....[165]....
        /*07f4*/ 	.word	0x00020810


	//   ....[166]....
        /*07f8*/ 	.word	0x00020880


	//   ....[167]....
        /*07fc*/ 	.word	0x000208e0


	//   ....[168]....
        /*0800*/ 	.word	0x00020940


	//   ....[169]....
        /*0804*/ 	.word	0x00020990


	//   ....[170]....
        /*0808*/ 	.word	0x00020a00


	//   ....[171]....
        /*080c*/ 	.word	0x00020a60


	//   ....[172]....
        /*0810*/ 	.word	0x00020ad0


	//   ....[173]....
        /*0814*/ 	.word	0x00020b30


	//   ....[174]....
        /*0818*/ 	.word	0x00020b80


	//   ....[175]....
        /*081c*/ 	.word	0x00020bd0


	//   ....[176]....
        /*0820*/ 	.word	0x00020c20


	//   ....[177]....
        /*0824*/ 	.word	0x00020c80


	//   ....[178]....
        /*0828*/ 	.word	0x00020cf0


	//   ....[179]....
        /*082c*/ 	.word	0x00020d40


	//   ....[180]....
        /*0830*/ 	.word	0x00020db0


	//   ....[181]....
        /*0834*/ 	.word	0x00020e10


	//   ....[182]....
        /*0838*/ 	.word	0x00020e80


	//   ....[183]....
        /*083c*/ 	.word	0x00020ed0


	//   ....[184]....
        /*0840*/ 	.word	0x00020f10


	//   ....[185]....
        /*0844*/ 	.word	0x00020f60


	//   ....[186]....
        /*0848*/ 	.word	0x00020fa0


	//   ....[187]....
        /*084c*/ 	.word	0x00020ff0


	//   ....[188]....
        /*0850*/ 	.word	0x00021060


	//   ....[189]....
        /*0854*/ 	.word	0x000210b0


	//   ....[190]....
        /*0858*/ 	.word	0x00021120


	//   ....[191]....
        /*085c*/ 	.word	0x00021160


	//   ....[192]....
        /*0860*/ 	.word	0x000211a0


	//   ....[193]....
        /*0864*/ 	.word	0x000211f0


	//   ....[194]....
        /*0868*/ 	.word	0x00021230


	//   ....[195]....
        /*086c*/ 	.word	0x00021280


	//   ....[196]....
        /*0870*/ 	.word	0x000212d0


	//   ....[197]....
        /*0874*/ 	.word	0x00021340


	//   ....[198]....
        /*0878*/ 	.word	0x000213a0


	//   ....[199]....
        /*087c*/ 	.word	0x00021410


	//   ....[200]....
        /*0880*/ 	.word	0x00021460


	//   ....[201]....
        /*0884*/ 	.word	0x000214a0


	//   ....[202]....
        /*0888*/ 	.word	0x000214f0


	//   ....[203]....
        /*088c*/ 	.word	0x00021540


	//   ....[204]....
        /*0890*/ 	.word	0x00021590


	//   ....[205]....
        /*0894*/ 	.word	0x000215e0


	//   ....[206]....
        /*0898*/ 	.word	0x00021630


	//   ....[207]....
        /*089c*/ 	.word	0x00021680


	//   ....[208]....
        /*08a0*/ 	.word	0x000216f0


	//   ....[209]....
        /*08a4*/ 	.word	0x00021760


	//   ....[210]....
        /*08a8*/ 	.word	0x000217c0


	//   ....[211]....
        /*08ac*/ 	.word	0x00021820


	//   ....[212]....
        /*08b0*/ 	.word	0x00021880


	//   ....[213]....
        /*08b4*/ 	.word	0x000218f0


	//   ....[214]....
        /*08b8*/ 	.word	0x00021950


	//   ....[215]....
        /*08bc*/ 	.word	0x000219b0


	//   ....[216]....
        /*08c0*/ 	.word	0x00021a10


	//   ....[217]....
        /*08c4*/ 	.word	0x00021a80


	//   ....[218]....
        /*08c8*/ 	.word	0x00021ae0


	//   ....[219]....
        /*08cc*/ 	.word	0x00021b40


	//   ....[220]....
        /*08d0*/ 	.word	0x00021ba0


	//   ....[221]....
        /*08d4*/ 	.word	0x00021c10


	//   ....[222]....
        /*08d8*/ 	.word	0x00021c70


	//   ....[223]....
        /*08dc*/ 	.word	0x00021cd0


	//   ....[224]....
        /*08e0*/ 	.word	0x00021d30


	//   ....[225]....
        /*08e4*/ 	.word	0x00021da0


	//   ....[226]....
        /*08e8*/ 	.word	0x00021e00


	//   ....[227]....
        /*08ec*/ 	.word	0x00021e60


	//   ....[228]....
        /*08f0*/ 	.word	0x00021ec0


	//   ....[229]....
        /*08f4*/ 	.word	0x00021f30


	//   ....[230]....
        /*08f8*/ 	.word	0x00021f80


	//   ....[231]....
        /*08fc*/ 	.word	0x00021fc0


	//   ....[232]....
        /*0900*/ 	.word	0x00022010


	//   ....[233]....
        /*0904*/ 	.word	0x00022060


	//   ....[234]....
        /*0908*/ 	.word	0x000220b0


	//   ....[235]....
        /*090c*/ 	.word	0x00022120


	//   ....[236]....
        /*0910*/ 	.word	0x00022160


	//   ....[237]....
        /*0914*/ 	.word	0x000221b0


	//   ....[238]....
        /*0918*/ 	.word	0x00022200


	//   ....[239]....
        /*091c*/ 	.word	0x00022250


	//   ....[240]....
        /*0920*/ 	.word	0x000222a0


	//   ....[241]....
        /*0924*/ 	.word	0x00022310


	//   ....[242]....
        /*0928*/ 	.word	0x00022350


	//   ....[243]....
        /*092c*/ 	.word	0x000223c0


	//   ....[244]....
        /*0930*/ 	.word	0x00022420


	//   ....[245]....
        /*0934*/ 	.word	0x00022490


	//----- nvinfo : EIATTR_EXIT_INSTR_OFFSETS
	.align		4
.L_904:
        /*0938*/ 	.byte	0x04, 0x1c
        /*093a*/ 	.short	(.L_906 - .L_905)


	//   ....[0]....
.L_905:
        /*093c*/ 	.word	0x00000fe0


	//   ....[1]....
        /*0940*/ 	.word	0x00020290


	//----- nvinfo : EIATTR_MAX_THREADS
	.align		4
.L_906:
        /*0944*/ 	.byte	0x04, 0x05
        /*0946*/ 	.short	(.L_908 - .L_907)
.L_907:
        /*0948*/ 	.word	0x00000100
        /*094c*/ 	.word	0x00000001
        /*0950*/ 	.word	0x00000001


	//----- nvinfo : EIATTR_CRS_STACK_SIZE
	.align		4
.L_908:
        /*0954*/ 	.byte	0x04, 0x1e
        /*0956*/ 	.short	(.L_910 - .L_909)
.L_909:
        /*0958*/ 	.word	0x00000000
.L_910:


//--------------------- .nv.info._ZN7cutlass13device_kernelIN5flash19enable_sm80_to_sm89INS1_16FlashAttnFwdSm80INS1_25CollectiveMainloopFwdSm80ILi8ELi1ELb1EN4cute5tupleIJNS5_1CILi128EEENS7_ILi64EEENS7_ILi256EEEEEELi256ENS_6half_tEfNS_4arch4Sm80ELb1ELb0ELb0ELb0ELb1ELb0ELb1ELb1EEENS1_21CollectiveEpilogueFwdINS6_IJS8_SA_S9_EEENS6_IJNS7_ILi1EEESI_SI_EEESC_SE_Li256ELb0ELb1ELb1ELb0EEENS1_30DynamicPersistentTileSchedulerILi256ELi256ELb1ELb1ELb0EEEEEEEEEvNT_6ParamsE --------------------------
	.section	.nv.info._ZN7cutlass13device_kernelIN5flash19enable_sm80_to_sm89INS1_16FlashAttnFwdSm80INS1_25CollectiveMainloopFwdSm80ILi8ELi1ELb1EN4cute5tupleIJNS5_1CILi128EEENS7_ILi64EEENS7_ILi256EEEEEELi256ENS_6half_tEfNS_4arch4Sm80ELb1ELb0ELb0ELb0ELb1ELb0ELb1ELb1EEENS1_21CollectiveEpilogueFwdINS6_IJS8_SA_S9_EEENS6_IJNS7_ILi1EEESI_SI_EEESC_SE_Li256ELb0ELb1ELb1ELb0EEENS1_30DynamicPersistentTileSchedulerILi256ELi256ELb1ELb1ELb0EEEEEEEEEvNT_6ParamsE,"",@"SHT_CUDA_INFO"
	.sectionflags	@""
	.align	4


	//----- nvinfo : EIATTR_CUDA_API_VERSION
	.align		4
        /*0000*/ 	.byte	0x04, 0x37
        /*0002*/ 	.short	(.L_912 - .L_911)
.L_911:
        /*0004*/ 	.word	0x00000082


	//----- nvinfo : EIATTR_SW2861232_WAR
	.align		4
.L_912:
        /*0008*/ 	.byte	0x01, 0x35
	.zero		2


	//----- nvinfo : EIATTR_PARAM_CBANK
	.align		4
        /*000c*/ 	.byte	0x04, 0x0a
        /*000e*/ 	.short	(.L_914 - .L_913)
	.align		4
.L_913:
        /*0010*/ 	.word	index@(.nv.constant0._ZN7cutlass13device_kernelIN5flash19enable_sm80_to_sm89INS1_16FlashAttnFwdSm80INS1_25CollectiveMainloopFwdSm80ILi8ELi1ELb1EN4cute5tupleIJNS5_1CILi128EEENS7_ILi64EEENS7_ILi256EEEEEELi256ENS_6half_tEfNS_4arch4Sm80ELb1ELb0ELb0ELb0ELb1ELb0ELb1ELb1EEENS1_21CollectiveEpilogueFwdINS6_IJS8_SA_S9_EEENS6_IJNS7_ILi1EEESI_SI_EEESC_SE_Li256ELb0ELb1ELb1ELb0EEENS1_30DynamicPersistentTileSchedulerILi256ELi256ELb1ELb1ELb0EEEEEEEEEvNT_6ParamsE)
        /*0014*/ 	.short	0x0160
        /*0016*/ 	.short	0x0428


	//----- nvinfo : EIATTR_CBANK_PARAM_SIZE
	.align		4
.L_914:
        /*0018*/ 	.byte	0x03, 0x19
        /*001a*/ 	.short	0x0428


	//----- nvinfo : EIATTR_KPARAM_INFO
	.align		4
        /*001c*/ 	.byte	0x04, 0x17
        /*001e*/ 	.short	(.L_916 - .L_915)
.L_915:
        /*0020*/ 	.word	0x00000000
        /*0024*/ 	.short	0x0000
        /*0026*/ 	.short	0x0000
        /*0028*/ 	.byte	0x00, 0xf0, 0xa1, 0x10


	//----- nvinfo : EIATTR_MAXREG_COUNT
	.align		4
.L_916:
        /*002c*/ 	.byte	0x03, 0x1b
        /*002e*/ 	.short	0x00ff


	//----- nvinfo : EIATTR_NUM_BARRIERS
	.align		4
        /*0030*/ 	.byte	0x02, 0x4c
        /*0032*/ 	.byte	0x06
	.zero		1


	//----- nvinfo : EIATTR_ANNOTATIONS
	.align		4
        /*0034*/ 	.byte	0x04, 0x55
        /*0036*/ 	.short	(.L_918 - .L_917)


	//   ....[0]....
.L_917:
        /* <DEDUP_REMOVED lines=214> */


	//----- nvinfo : EIATTR_MERCURY_ISA_VERSION
	.align		4
.L_918:
        /*0d88*/ 	.byte	0x03, 0x5f
        /*0d8a*/ 	.short	0x0000


	//----- nvinfo : EIATTR_INT_WARP_WIDE_INSTR_OFFSETS
	.align		4
        /*0d8c*/ 	.byte	0x04, 0x31
        /*0d8e*/ 	.short	(.L_920 - .L_919)


	//   ....[0]....
.L_919:
        /*0d90*/ 	.word	0x0000ed50


	//   ....[1]....
        /*0d94*/ 	.word	0x0000edd0


	//----- nvinfo : EIATTR_COOP_GROUP_MASK_REGIDS
	.align		4
.L_920:
        /*0d98*/ 	.byte	0x04, 0x29
        /*0d9a*/ 	.short	(.L_922 - .L_921)


	//   ....[0]....
.L_921:
        /*0d9c*/ 	.word	0xffffffff


	//   ....[1]....
        /*0da0*/ 	.word	0xffffffff


	//   ....[2]....
        /*0da4*/ 	.word	0xffffffff


	//   ....[3]....
        /*0da8*/ 	.word	0xffffffff


	//   ....[4]....
        /*0dac*/ 	.word	0xffffffff


	//   ....[5]....
        /*0db0*/ 	.word	0xffffffff


	//   ....[6]....
        /*0db4*/ 	.word	0xffffffff


	//   ....[7]....
        /*0db8*/ 	.word	0xffffffff


	//   ....[8]....
        /*0dbc*/ 	.word	0xffffffff


	//   ....[9]....
        /*0dc0*/ 	.word	0xffffffff


	//   ....[10]....
        /*0dc4*/ 	.word	0xffffffff


	//   ....[11]....
        /*0dc8*/ 	.word	0xffffffff


	//   ....[12]....
        /*0dcc*/ 	.word	0xffffffff


	//   ....[13]....
        /*0dd0*/ 	.word	0xffffffff


	//   ....[14]....
        /*0dd4*/ 	.word	0xffffffff


	//   ....[15]....
        /*0dd8*/ 	.word	0xffffffff


	//   ....[16]....
        /*0ddc*/ 	.word	0xffffffff


	//   ....[17]....
        /*0de0*/ 	.word	0xffffffff


	//   ....[18]....
        /*0de4*/ 	.word	0xffffffff


	//   ....[19]....
        /*0de8*/ 	.word	0xffffffff


	//   ....[20]....
        /*0dec*/ 	.word	0xffffffff


	//   ....[21]....
        /*0df0*/ 	.word	0xffffffff


	//   ....[22]....
        /*0df4*/ 	.word	0xffffffff


	//   ....[23]....
        /*0df8*/ 	.word	0xffffffff


	//   ....[24]....
        /*0dfc*/ 	.word	0xffffffff


	//   ....[25]....
        /*0e00*/ 	.word	0xffffffff


	//   ....[26]....
        /*0e04*/ 	.word	0xffffffff


	//   ....[27]....
        /*0e08*/ 	.word	0xffffffff


	//   ....[28]....
        /*0e0c*/ 	.word	0xffffffff


	//   ....[29]....
        /*0e10*/ 	.word	0xffffffff


	//   ....[30]....
        /*0e14*/ 	.word	0xffffffff


	//   ....[31]....
        /*0e18*/ 	.word	0xffffffff


	//   ....[32]....
        /*0e1c*/ 	.word	0xffffffff


	//   ....[33]....
        /*0e20*/ 	.word	0xffffffff


	//   ....[34]....
        /*0e24*/ 	.word	0xffffffff


	//   ....[35]....
        /*0e28*/ 	.word	0xffffffff


	//   ....[36]....
        /*0e2c*/ 	.word	0xffffffff


	//   ....[37]....
        /*0e30*/ 	.word	0xffffffff


	//   ....[38]....
        /*0e34*/ 	.word	0xffffffff


	//   ....[39]....
        /*0e38*/ 	.word	0xffffffff


	//   ....[40]....
        /*0e3c*/ 	.word	0xffffffff


	//   ....[41]....
        /*0e40*/ 	.word	0xffffffff


	//   ....[42]....
        /*0e44*/ 	.word	0xffffffff


	//   ....[43]....
        /*0e48*/ 	.word	0xffffffff


	//   ....[44]....
        /*0e4c*/ 	.word	0xffffffff


	//   ....[45]....
        /*0e50*/ 	.word	0xffffffff


	//   ....[46]....
        /*0e54*/ 	.word	0xffffffff


	//   ....[47]....
        /*0e58*/ 	.word	0xffffffff


	//   ....[48]....
        /*0e5c*/ 	.word	0xffffffff


	//   ....[49]....
        /*0e60*/ 	.word	0xffffffff


	//   ....[50]....
        /*0e64*/ 	.word	0xffffffff


	//   ....[51]....
        /*0e68*/ 	.word	0xffffffff


	//   ....[52]....
        /*0e6c*/ 	.word	0xffffffff


	//   ....[53]....
        /*0e70*/ 	.word	0xffffffff


	//   ....[54]....
        /*0e74*/ 	.word	0xffffffff


	//   ....[55]....
        /*0e78*/ 	.word	0xffffffff


	//   ....[56]....
        /*0e7c*/ 	.word	0xffffffff


	//   ....[57]....
        /*0e80*/ 	.word	0xffffffff


	//   ....[58]....
        /*0e84*/ 	.word	0xffffffff


	//   ....[59]....
        /*0e88*/ 	.word	0xffffffff


	//   ....[60]....
        /*0e8c*/ 	.word	0xffffffff


	//   ....[61]....
        /*0e90*/ 	.word	0xffffffff


	//   ....[62]....
        /*0e94*/ 	.word	0xffffffff


	//   ....[63]....
        /*0e98*/ 	.word	0xffffffff


	//   ....[64]....
        /*0e9c*/ 	.word	0xffffffff


	//   ....[65]....
        /*0ea0*/ 	.word	0xffffffff


	//   ....[66]....
        /*0ea4*/ 	.word	0xffffffff


	//   ....[67]....
        /*0ea8*/ 	.word	0xffffffff


	//   ....[68]....
        /*0eac*/ 	.word	0xffffffff


	//   ....[69]....
        /*0eb0*/ 	.word	0xffffffff


	//   ....[70]....
        /*0eb4*/ 	.word	0xffffffff


	//   ....[71]....
        /*0eb8*/ 	.word	0xffffffff


	//   ....[72]....
        /*0ebc*/ 	.word	0xffffffff


	//   ....[73]....
        /*0ec0*/ 	.word	0xffffffff


	//   ....[74]....
        /*0ec4*/ 	.word	0xffffffff


	//   ....[75]....
        /*0ec8*/ 	.word	0xffffffff


	//   ....[76]....
        /*0ecc*/ 	.word	0xffffffff


	//   ....[77]....
        /*0ed0*/ 	.word	0xffffffff


	//   ....[78]....
        /*0ed4*/ 	.word	0xffffffff


	//   ....[79]....
        /*0ed8*/ 	.word	0xffffffff


	//   ....[80]....
        /*0edc*/ 	.word	0xffffffff


	//   ....[81]....
        /*0ee0*/ 	.word	0xffffffff


	//   ....[82]....
        /*0ee4*/ 	.word	0xffffffff


	//   ....[83]....
        /*0ee8*/ 	.word	0xffffffff


	//   ....[84]....
        /*0eec*/ 	.word	0xffffffff


	//   ....[85]....
        /*0ef0*/ 	.word	0xffffffff


	//   ....[86]....
        /*0ef4*/ 	.word	0xffffffff


	//   ....[87]....
        /*0ef8*/ 	.word	0xffffffff


	//   ....[88]....
        /*0efc*/ 	.word	0xffffffff


	//   ....[89]....
        /*0f00*/ 	.word	0xffffffff


	//   ....[90]....
        /*0f04*/ 	.word	0xffffffff


	//   ....[91]....
        /*0f08*/ 	.word	0xffffffff


	//   ....[92]....
        /*0f0c*/ 	.word	0xffffffff


	//   ....[93]....
        /*0f10*/ 	.word	0xffffffff


	//   ....[94]....
        /*0f14*/ 	.word	0xffffffff


	//   ....[95]....
        /*0f18*/ 	.word	0xffffffff


	//   ....[96]....
        /*0f1c*/ 	.word	0xffffffff


	//   ....[97]....
        /*0f20*/ 	.word	0xffffffff


	//   ....[98]....
        /*0f24*/ 	.word	0xffffffff


	//   ....[99]....
        /*0f28*/ 	.word	0xffffffff


	//   ....[100]....
        /*0f2c*/ 	.word	0xffffffff


	//   ....[101]....
        /*0f30*/ 	.word	0xffffffff


	//   ....[102]....
        /*0f34*/ 	.word	0xffffffff


	//   ....[103]....
        /*0f38*/ 	.word	0xffffffff


	//   ....[104]....
        /*0f3c*/ 	.word	0xffffffff


	//----- nvinfo : EIATTR_COOP_GROUP_INSTR_OFFSETS
	.align		4
.L_922:
        /*0f40*/ 	.byte	0x04, 0x28
        /*0f42*/ 	.short	(.L_924 - .L_923)


	//   ....[0]....
.L_923:
        /*0f44*/ 	.word	0x00000050


	//   ....[1]....
        /*0f48*/ 	.word	0x00002020


	//   ....[2]....
        /*0f4c*/ 	.word	0x00002040


	//   ....[3]....
        /*0f50*/ 	.word	0x00002070


	//   ....[4]....
        /*0f54*/ 	.word	0x00002090


	//   ....[5]....
        /*0f58*/ 	.word	0x00002260


	//   ....[6]....
        /*0f5c*/ 	.word	0x00002280


	//   ....[7]....
        /*0f60*/ 	.word	0x000022c0


	//   ....[8]....
        /*0f64*/ 	.word	0x00002300


	//   ....[9]....
        /*0f68*/ 	.word	0x00002600


	//   ....[10]....
        /*0f6c*/ 	.word	0x00002620


	//   ....[11]....
        /*0f70*/ 	.word	0x00002660


	//   ....[12]....
        /*0f74*/ 	.word	0x00002680


	//   ....[13]....
        /*0f78*/ 	.word	0x00002a60


	//   ....[14]....
        /*0f7c*/ 	.word	0x00002b60


	//   ....[15]....
        /*0f80*/ 	.word	0x00002bb0


	//   ....[16]....
        /*0f84*/ 	.word	0x00002bd0


	//   ....[17]....
        /*0f88*/ 	.word	0x00003f40


	//   ....[18]....
        /*0f8c*/ 	.word	0x00003fb0


	//   ....[19]....
        /*0f90*/ 	.word	0x00004050


	//   ....[20]....
        /*0f94*/ 	.word	0x00004090


	//   ....[21]....
        /*0f98*/ 	.word	0x00004400


	//   ....[22]....
        /*0f9c*/ 	.word	0x00004640


	//   ....[23]....
        /*0fa0*/ 	.word	0x00004a40


	//   ....[24]....
        /*0fa4*/ 	.word	0x00004a60


	//   ....[25]....
        /*0fa8*/ 	.word	0x00004a80


	//   ....[26]....
        /*0fac*/ 	.word	0x00004aa0


	//   ....[27]....
        /*0fb0*/ 	.word	0x00006790


	//   ....[28]....
        /*0fb4*/ 	.word	0x00006800


	//   ....[29]....
        /*0fb8*/ 	.word	0x00006900


	//   ....[30]....
        /*0fbc*/ 	.word	0x00006930


	//   ....[31]....
        /*0fc0*/ 	.word	0x00007c20


	//   ....[32]....
        /*0fc4*/ 	.word	0x00007c90


	//   ....[33]....
        /*0fc8*/ 	.word	0x00007d90


	//   ....[34]....
        /*0fcc*/ 	.word	0x00007dc0


	//   ....[35]....
        /*0fd0*/ 	.word	0x000080f0


	//   ....[36]....
        /*0fd4*/ 	.word	0x00008320


	//   ....[37]....
        /*0fd8*/ 	.word	0x00008640


	//   ....[38]....
        /*0fdc*/ 	.word	0x00008660


	//   ....[39]....
        /*0fe0*/ 	.word	0x00008780


	//   ....[40]....
        /*0fe4*/ 	.word	0x000087a0


	//   ....[41]....
        /*0fe8*/ 	.word	0x0000aa50


	//   ....[42]....
        /*0fec*/ 	.word	0x0000aad0


	//   ....[43]....
        /*0ff0*/ 	.word	0x0000abf0


	//   ....[44]....
        /*0ff4*/ 	.word	0x0000ac00


	//   ....[45]....
        /*0ff8*/ 	.word	0x0000be90


	//   ....[46]....
        /*0ffc*/ 	.word	0x0000bed0


	//   ....[47]....
        /*1000*/ 	.word	0x0000bfd0


	//   ....[48]....
        /*1004*/ 	.word	0x0000c000


	//   ....[49]....
        /*1008*/ 	.word	0x0000c390


	//   ....[50]....
        /*100c*/ 	.word	0x0000c3b0


	//   ....[51]....
        /*1010*/ 	.word	0x0000c3d0


	//   ....[52]....
        /*1014*/ 	.word	0x0000c3f0


	//   ....[53]....
        /*1018*/ 	.word	0x0000e2c0


	//   ....[54]....
        /*101c*/ 	.word	0x0000e310


	//   ....[55]....
        /*1020*/ 	.word	0x0000e330


	//   ....[56]....
        /*1024*/ 	.word	0x0000e350


	//   ....[57]....
        /*1028*/ 	.word	0x0000ef20


	//   ....[58]....
        /*102c*/ 	.word	0x0000f750


	//   ....[59]....
        /*1030*/ 	.word	0x0000f760


	//   ....[60]....
        /*1034*/ 	.word	0x0000f770


	//   ....[61]....
        /*1038*/ 	.word	0x0000f780


	//   ....[62]....
        /*103c*/ 	.word	0x0000f8b0


	//   ....[63]....
        /*1040*/ 	.word	0x0000f8d0


	//   ....[64]....
        /*1044*/ 	.word	0x00010100


	//   ....[65]....
        /*1048*/ 	.word	0x00010110


	//   ....[66]....
        /*104c*/ 	.word	0x00010ca0


	//   ....[67]....
        /*1050*/ 	.word	0x00010db0


	//   ....[68]....
        /*1054*/ 	.word	0x00010e20


	//   ....[69]....
        /*1058*/ 	.word	0x00011040


	//   ....[70]....
        /*105c*/ 	.word	0x000110b0


	//   ....[71]....
        /*1060*/ 	.word	0x00011110


	//   ....[72]....
        /*1064*/ 	.word	0x00011180


	//   ....[73]....
        /*1068*/ 	.word	0x000115c0


	//   ....[74]....
        /*106c*/ 	.word	0x00011610


	//   ....[75]....
        /*1070*/ 	.word	0x00011660


	//   ....[76]....
        /*1074*/ 	.word	0x000116b0


	//   ....[77]....
        /*1078*/ 	.word	0x00011720


	//   ....[78]....
        /*107c*/ 	.word	0x00011790


	//   ....[79]....
        /*1080*/ 	.word	0x000119b0


	//   ....[80]....
        /*1084*/ 	.word	0x00011a20


	//   ....[81]....
        /*1088*/ 	.word	0x00011a80


	//   ....[82]....
        /*108c*/ 	.word	0x00011af0


	//   ....[83]....
        /*1090*/ 	.word	0x00011d10


	//   ....[84]....
        /*1094*/ 	.word	0x00011d80


	//   ....[85]....
        /*1098*/ 	.word	0x00011de0


	//   ....[86]....
        /*109c*/ 	.word	0x00011e50


	//   ....[87]....
        /*10a0*/ 	.word	0x00012290


	//   ....[88]....
        /*10a4*/ 	.word	0x000122d0


	//   ....[89]....
        /*10a8*/ 	.word	0x00012320


	//   ....[90]....
        /*10ac*/ 	.word	0x00012360


	//   ....[91]....
        /*10b0*/ 	.word	0x000123c0


	//   ....[92]....
        /*10b4*/ 	.word	0x00012420


	//   ....[93]....
        /*10b8*/ 	.word	0x00012490


	//   ....[94]....
        /*10bc*/ 	.word	0x00012640


	//   ....[95]....
        /*10c0*/ 	.word	0x000126b0


	//   ....[96]....
        /*10c4*/ 	.word	0x000126f0


	//   ....[97]....
        /*10c8*/ 	.word	0x00012730


	//   ....[98]....
        /*10cc*/ 	.word	0x00012780


	//   ....[99]....
        /*10d0*/ 	.word	0x000127c0


	//   ....[100]....
        /*10d4*/ 	.word	0x00012810


	//   ....[101]....
        /*10d8*/ 	.word	0x00012870


	//   ....[102]....
        /*10dc*/ 	.word	0x000128c0


	//   ....[103]....
        /*10e0*/ 	.word	0x00012920


	//   ....[104]....
        /*10e4*/ 	.word	0x00012990


	//----- nvinfo : EIATTR_EXIT_INSTR_OFFSETS
	.align		4
.L_924:
        /*10e8*/ 	.byte	0x04, 0x1c
        /*10ea*/ 	.short	(.L_926 - .L_925)


	//   ....[0]....
.L_925:
        /*10ec*/ 	.word	0x000000a0


	//   ....[1]....
        /*10f0*/ 	.word	0x00010d60


	//----- nvinfo : EIATTR_MAX_THREADS
	.align		4
.L_926:
        /*10f4*/ 	.byte	0x04, 0x05
        /*10f6*/ 	.short	(.L_928 - .L_927)
.L_927:
        /*10f8*/ 	.word	0x00000100
        /*10fc*/ 	.word	0x00000001
        /*1100*/ 	.word	0x00000001


	//----- nvinfo : EIATTR_CRS_STACK_SIZE
	.align		4
.L_928:
        /*1104*/ 	.byte	0x04, 0x1e
        /*1106*/ 	.short	(.L_930 - .L_929)
.L_929:
        /*1108*/ 	.word	0x00000000
.L_930:


//--------------------- .nv.info._ZN7cutlass13device_kernelIN5flash19enable_sm80_to_sm89INS1_16FlashAttnFwdSm80INS1_25CollectiveMainloopFwdSm80ILi8ELi1ELb1EN4cute5tupleIJNS5_1CILi128EEENS7_ILi48EEENS7_ILi256EEEEEELi256ENS_6half_tEfNS_4arch4Sm80ELb1ELb0ELb0ELb1ELb1ELb0ELb1ELb1EEENS1_21CollectiveEpilogueFwdINS6_IJS8_SA_S9_EEENS6_IJNS7_ILi1EEESI_SI_EEESC_SE_Li256ELb1ELb1ELb1ELb0EEENS1_36VarlenDynamicPersistentTileSchedulerILi128ELi48ELi256ELi256ELb1ELb1ELb0ELb1ELb1ELb1EEEEEEEEEvNT_6ParamsE --------------------------
	.section	.nv.info._ZN7cutlass13device_kernelIN5flash19enable_sm80_to_sm89INS1_16FlashAttnFwdSm80INS1_25CollectiveMainloopFwdSm80ILi8ELi1ELb1EN4cute5tupleIJNS5_1CILi128EEENS7_ILi48EEENS7_ILi256EEEEEELi256ENS_6half_tEfNS_4arch4Sm80ELb1ELb0ELb0ELb1ELb1ELb0ELb1ELb1EEENS1_21CollectiveEpilogueFwdINS6_IJS8_SA_S9_EEENS6_IJNS7_ILi1EEESI_SI_EEESC_SE_Li256ELb1ELb1ELb1ELb0EEENS1_36VarlenDynamicPersistentTileSchedulerILi128ELi48ELi256ELi256ELb1ELb1ELb0ELb1ELb1ELb1EEEEEEEEEvNT_6ParamsE,"",@"SHT_CUDA_INFO"
	.sectionflags	@""
	.align	4


	//----- nvinfo : EIATTR_CUDA_API_VERSION
	.align		4
        /*0000*/ 	.byte	0x04, 0x37
        /*0002*/ 	.short	(.L_932 - .L_931)
.L_931:
        /*0004*/ 	.word	0x00000082


	//----- nvinfo : EIATTR_SW2861232_WAR
	.align		4
.L_932:
        /*0008*/ 	.byte	0x01, 0x35
	.zero		2


	//----- nvinfo : EIATTR_PARAM_CBANK
	.align		4
        /*000c*/ 	.byte	0x04, 0x0a
        /*000e*/ 	.short	(.L_934 - .L_933)
	.align		4
.L_933:
        /*0010*/ 	.word	index@(.nv.constant0._ZN7cutlass13device_kernelIN5flash19enable_sm80_to_sm89INS1_16FlashAttnFwdSm80INS1_25CollectiveMainloopFwdSm80ILi8ELi1ELb1EN4cute5tupleIJNS5_1CILi128EEENS7_ILi48EEENS7_ILi256EEEEEELi256ENS_6half_tEfNS_4arch4Sm80ELb1ELb0ELb0ELb1ELb1ELb0ELb1ELb1EEENS1_21CollectiveEpilogueFwdINS6_IJS8_SA_S9_EEENS6_IJNS7_ILi1EEESI_SI_EEESC_SE_Li256ELb1ELb1ELb1ELb0EEENS1_36VarlenDynamicPersistentTileSchedulerILi128ELi48ELi256ELi256ELb1ELb1ELb0ELb1ELb1ELb1EEEEEEEEEvNT_6ParamsE)
        /*0014*/ 	.short	0x0160
        /*0016*/ 	.short	0x0438


	//----- nvinfo : EIATTR_CBANK_PARAM_SIZE
	.align		4
.L_934:
        /*0018*/ 	.byte	0x03, 0x19
        /*001a*/ 	.short	0x0438


	//----- nvinfo : EIATTR_KPARAM_INFO
	.align		4
        /*001c*/ 	.byte	0x04, 0x17
        /*001e*/ 	.short	(.L_936 - .L_935)
.L_935:
        /*0020*/ 	.word	0x00000000
        /*0024*/ 	.short	0x0000
        /*0026*/ 	.short	0x0000
        /*0028*/ 	.byte	0x00, 0xf0, 0xe1, 0x10


	//----- nvinfo : EIATTR_MAXREG_COUNT
	.align		4
.L_936:
        /*002c*/ 	.byte	0x03, 0x1b
        /*002e*/ 	.short	0x00ff


	//----- nvinfo : EIATTR_NUM_BARRIERS
	.align		4
        /*0030*/ 	.byte	0x02, 0x4c
        /*0032*/ 	.byte	0x06
	.zero		1


	//----- nvinfo : EIATTR_ANNOTATIONS
	.align		4
        /*0034*/ 	.byte	0x04, 0x55
        /*0036*/ 	.short	(.L_938 - .L_937)


	//   ....[0]....
.L_937:
        /* <DEDUP_REMOVED lines=343> */


	//----- nvinfo : EIATTR_MERCURY_ISA_VERSION
	.align		4
.L_938:
        /*1598*/ 	.byte	0x03, 0x5f
        /*159a*/ 	.short	0x0000


	//----- nvinfo : EIATTR_INT_WARP_WIDE_INSTR_OFFSETS
	.align		4
        /*159c*/ 	.byte	0x04, 0x31
        /*159e*/ 	.short	(.L_940 - .L_939)


	//   ....[0]....
.L_939:
        /*15a0*/ 	.word	0x0000e1b0


	//   ....[1]....
        /*15a4*/ 	.word	0x0000e230


	//----- nvinfo : EIATTR_COOP_GROUP_MASK_REGIDS
	.align		4
.L_940:
        /*15a8*/ 	.byte	0x04, 0x29
        /*15aa*/ 	.short	(.L_942 - .L_941)


	//   ....[0]....
.L_941:
        /*15ac*/ 	.word	0xffffffff


	//   ....[1]....
        /*15b0*/ 	.word	0xffffffff


	//   ....[2]....
        /*15b4*/ 	.word	0xffffffff


	//   ....[3]....
        /*15b8*/ 	.word	0xffffffff


	//   ....[4]....
        /*15bc*/ 	.word	0xffffffff


	//   ....[5]....
        /*15c0*/ 	.word	0xffffffff


	//   ....[6]....
        /*15c4*/ 	.word	0xffffffff


	//   ....[7]....
        /*15c8*/ 	.word	0xffffffff


	//   ....[8]....
        /*15cc*/ 	.word	0xffffffff


	//   ....[9]....
        /*15d0*/ 	.word	0xffffffff


	//   ....[10]....
        /*15d4*/ 	.word	0xffffffff


	//   ....[11]....
        /*15d8*/ 	.word	0xffffffff


	//   ....[12]....
        /*15dc*/ 	.word	0xffffffff


	//   ....[13]....
        /*15e0*/ 	.word	0xffffffff


	//   ....[14]....
        /*15e4*/ 	.word	0xffffffff


	//   ....[15]....
        /*15e8*/ 	.word	0xffffffff


	//   ....[16]....
        /*15ec*/ 	.word	0xffffffff


	//   ....[17]....
        /*15f0*/ 	.word	0xffffffff


	//   ....[18]....
        /*15f4*/ 	.word	0xffffffff


	//   ....[19]....
        /*15f8*/ 	.word	0xffffffff


	//   ....[20]....
        /*15fc*/ 	.word	0xffffffff


	//   ....[21]....
        /*1600*/ 	.word	0xffffffff


	//   ....[22]....
        /*1604*/ 	.word	0xffffffff


	//   ....[23]....
        /*1608*/ 	.word	0xffffffff


	//   ....[24]....
        /*160c*/ 	.word	0xffffffff


	//   ....[25]....
        /*1610*/ 	.word	0xffffffff


	//   ....[26]....
        /*1614*/ 	.word	0xffffffff


	//   ....[27]....
        /*1618*/ 	.word	0xffffffff


	//   ....[28]....
        /*161c*/ 	.word	0xffffffff


	//   ....[29]....
        /*1620*/ 	.word	0xffffffff


	//   ....[30]....
        /*1624*/ 	.word	0xffffffff


	//   ....[31]....
        /*1628*/ 	.word	0xffffffff


	//   ....[32]....
        /*162c*/ 	.word	0xffffffff


	//   ....[33]....
        /*1630*/ 	.word	0xffffffff


	//   ....[34]....
        /*1634*/ 	.word	0xffffffff


	//   ....[35]....
        /*1638*/ 	.word	0xffffffff


	//   ....[36]....
        /*163c*/ 	.word	0xffffffff


	//   ....[37]....
        /*1640*/ 	.word	0xffffffff


	//   ....[38]....
        /*1644*/ 	.word	0xffffffff


	//   ....[39]....
        /*1648*/ 	.word	0xffffffff


	//   ....[40]....
        /*164c*/ 	.word	0xffffffff


	//   ....[41]....
        /*1650*/ 	.word	0xffffffff


	//   ....[42]....
        /*1654*/ 	.word	0xffffffff


	//   ....[43]....
        /*1658*/ 	.word	0xffffffff


	//   ....[44]....
        /*165c*/ 	.word	0xffffffff


	//   ....[45]....
        /*1660*/ 	.word	0xffffffff


	//   ....[46]....
        /*1664*/ 	.word	0xffffffff


	//   ....[47]....
        /*1668*/ 	.word	0xffffffff


	//   ....[48]....
        /*166c*/ 	.word	0xffffffff


	//   ....[49]....
        /*1670*/ 	.word	0xffffffff


	//   ....[50]....
        /*1674*/ 	.word	0xffffffff


	//   ....[51]....
        /*1678*/ 	.word	0xffffffff


	//   ....[52]....
        /*167c*/ 	.word	0xffffffff


	//   ....[53]....
        /*1680*/ 	.word	0xffffffff


	//   ....[54]....
        /*1684*/ 	.word	0xffffffff


	//   ....[55]....
        /*1688*/ 	.word	0xffffffff


	//   ....[56]....
        /*168c*/ 	.word	0xffffffff


	//   ....[57]....
        /*1690*/ 	.word	0xffffffff


	//   ....[58]....
        /*1694*/ 	.word	0xffffffff


	//   ....[59]....
        /*1698*/ 	.word	0xffffffff


	//   ....[60]....
        /*169c*/ 	.word	0xffffffff


	//   ....[61]....
        /*16a0*/ 	.word	0xffffffff


	//   ....[62]....
        /*16a4*/ 	.word	0xffffffff


	//   ....[63]....
        /*16a8*/ 	.word	0xffffffff


	//   ....[64]....
        /*16ac*/ 	.word	0xffffffff


	//   ....[65]....
        /*16b0*/ 	.word	0xffffffff


	//   ....[66]....
        /*16b4*/ 	.word	0xffffffff


	//   ....[67]....
        /*16b8*/ 	.word	0xffffffff


	//   ....[68]....
        /*16bc*/ 	.word	0xffffffff


	//   ....[69]....
        /*16c0*/ 	.word	0xffffffff


	//   ....[70]....
        /*16c4*/ 	.word	0xffffffff


	//   ....[71]....
        /*16c8*/ 	.word	0xffffffff


	//   ....[72]....
        /*16cc*/ 	.word	0xffffffff


	//   ....[73]....
        /*16d0*/ 	.word	0xffffffff


	//   ....[74]....
        /*16d4*/ 	.word	0xffffffff


	//   ....[75]....
        /*16d8*/ 	.word	0xffffffff


	//   ....[76]....
        /*16dc*/ 	.word	0xffffffff


	//   ....[77]....
        /*16e0*/ 	.word	0xffffffff


	//   ....[78]....
        /*16e4*/ 	.word	0xffffffff


	//   ....[79]....
        /*16e8*/ 	.word	0xffffffff


	//   ....[80]....
        /*16ec*/ 	.word	0xffffffff


	//   ....[81]....
        /*16f0*/ 	.word	0xffffffff


	//   ....[82]....
        /*16f4*/ 	.word	0xffffffff


	//   ....[83]....
        /*16f8*/ 	.word	0xffffffff


	//   ....[84]....
        /*16fc*/ 	.word	0xffffffff


	//   ....[85]....
        /*1700*/ 	.word	0xffffffff


	//   ....[86]....
        /*1704*/ 	.word	0xffffffff


	//   ....[87]....
        /*1708*/ 	.word	0xffffffff


	//   ....[88]....
        /*170c*/ 	.word	0xffffffff


	//   ....[89]....
        /*1710*/ 	.word	0xffffffff


	//   ....[90]....
        /*1714*/ 	.word	0xffffffff


	//   ....[91]....
        /*1718*/ 	.word	0xffffffff


	//   ....[92]....
        /*171c*/ 	.word	0xffffffff


	//   ....[93]....
        /*1720*/ 	.word	0xffffffff


	//   ....[94]....
        /*1724*/ 	.word	0xffffffff


	//   ....[95]....
        /*1728*/ 	.word	0xffffffff


	//   ....[96]....
        /*172c*/ 	.word	0xffffffff


	//   ....[97]....
        /*1730*/ 	.word	0xffffffff


	//   ....[98]....
        /*1734*/ 	.word	0xffffffff


	//   ....[99]....
        /*1738*/ 	.word	0xffffffff


	//   ....[100]....
        /*173c*/ 	.word	0xffffffff


	//   ....[101]....
        /*1740*/ 	.word	0xffffffff


	//   ....[102]....
        /*1744*/ 	.word	0xffffffff


	//   ....[103]....
        /*1748*/ 	.word	0xffffffff


	//   ....[104]....
        /*174c*/ 	.word	0xffffffff


	//   ....[105]....
        /*1750*/ 	.word	0xffffffff


	//   ....[106]....
        /*1754*/ 	.word	0xffffffff


	//   ....[107]....
        /*1758*/ 	.word	0xffffffff


	//   ....[108]....
        /*175c*/ 	.word	0xffffffff


	//   ....[109]....
        /*1760*/ 	.word	0xffffffff


	//   ....[110]....
        /*1764*/ 	.word	0xffffffff


	//   ....[111]....
        /*1768*/ 	.word	0xffffffff


	//   ....[112]....
        /*176c*/ 	.word	0xffffffff


	//   ....[113]....
        /*1770*/ 	.word	0xffffffff


	//   ....[114]....
        /*1774*/ 	.word	0xffffffff


	//   ....[115]....
        /*1778*/ 	.word	0xffffffff


	//   ....[116]....
        /*177c*/ 	.word	0xffffffff


	//   ....[117]....
        /*1780*/ 	.word	0xffffffff


	//   ....[118]....
        /*1784*/ 	.word	0xffffffff


	//   ....[119]....
        /*1788*/ 	.word	0xffffffff


	//   ....[120]....
        /*178c*/ 	.word	0xffffffff


	//   ....[121]....
        /*1790*/ 	.word	0xffffffff


	//   ....[122]....
        /*1794*/ 	.word	0xffffffff


	//   ....[123]....
        /*1798*/ 	.word	0xffffffff


	//   ....[124]....
        /*179c*/ 	.word	0xffffffff


	//   ....[125]....
        /*17a0*/ 	.word	0xffffffff


	//   ....[126]....
        /*17a4*/ 	.word	0xffffffff


	//   ....[127]....
        /*17a8*/ 	.word	0xffffffff


	//   ....[128]....
        /*17ac*/ 	.word	0xffffffff


	//   ....[129]....
        /*17b0*/ 	.word	0xffffffff


	//   ....[130]....
        /*17b4*/ 	.word	0xffffffff


	//   ....[131]....
        /*17b8*/ 	.word	0xffffffff


	//   ....[132]....
        /*17bc*/ 	.word	0xffffffff


	//   ....[133]....
        /*17c0*/ 	.word	0xffffffff


	//   ....[134]....
        /*17c4*/ 	.word	0xffffffff


	//   ....[135]....
        /*17c8*/ 	.word	0xffffffff


	//   ....[136]....
        /*17cc*/ 	.word	0xffffffff


	//   ....[137]....
        /*17d0*/ 	.word	0xffffffff


	//   ....[138]....
        /*17d4*/ 	.word	0xffffffff


	//   ....[139]....
        /*17d8*/ 	.word	0xffffffff


	//   ....[140]....
        /*17dc*/ 	.word	0xffffffff


	//   ....[141]....
        /*17e0*/ 	.word	0xffffffff


	//   ....[142]....
        /*17e4*/ 	.word	0xffffffff


	//   ....[143]....
        /*17e8*/ 	.word	0xffffffff


	//   ....[144]....
        /*17ec*/ 	.word	0xffffffff


	//   ....[145]....
        /*17f0*/ 	.word	0xffffffff


	//   ....[146]....
        /*17f4*/ 	.word	0xffffffff


	//   ....[147]....
        /*17f8*/ 	.word	0xffffffff


	//   ....[148]....
        /*17fc*/ 	.word	0xffffffff


	//   ....[149]....
        /*1800*/ 	.word	0xffffffff


	//   ....[150]....
        /*1804*/ 	.word	0xffffffff


	//   ....[151]....
        /*1808*/ 	.word	0xffffffff


	//   ....[152]....
        /*180c*/ 	.word	0xffffffff


	//   ....[153]....
        /*1810*/ 	.word	0xffffffff


	//   ....[154]....
        /*1814*/ 	.word	0xffffffff


	//   ....[155]....
        /*1818*/ 	.word	0xffffffff


	//   ....[156]....
        /*181c*/ 	.word	0xffffffff


	//   ....[157]....
        /*1820*/ 	.word	0xffffffff


	//   ....[158]....
        /*1824*/ 	.word	0xffffffff


	//   ....[159]....
        /*1828*/ 	.word	0xffffffff


	//   ....[160]....
        /*182c*/ 	.word	0xffffffff


	//   ....[161]....
        /*1830*/ 	.word	0xffffffff


	//   ....[162]....
        /*1834*/ 	.word	0xffffffff


	//   ....[163]....
        /*1838*/ 	.word	0xffffffff


	//   ....[164]....
        /*183c*/ 	.word	0xffffffff


	//   ....[165]....
        /*1840*/ 	.word	0xffffffff


	//   ....[166]....
        /*1844*/ 	.word	0xffffffff


	//   ....[167]....
        /*1848*/ 	.word	0xffffffff


	//   ....[168]....
        /*184c*/ 	.word	0xffffffff


	//   ....[169]....
        /*1850*/ 	.word	0xffffffff


	//   ....[170]....
        /*1854*/ 	.word	0xffffffff


	//   ....[171]....
        /*1858*/ 	.word	0xffffffff


	//   ....[172]....
        /*185c*/ 	.word	0xffffffff


	//   ....[173]....
        /*1860*/ 	.word	0xffffffff


	//   ....[174]....
        /*1864*/ 	.word	0xffffffff


	//   ....[175]....
        /*1868*/ 	.word	0xffffffff


	//   ....[176]....
        /*186c*/ 	.word	0xffffffff


	//   ....[177]....
        /*1870*/ 	.word	0xffffffff


	//   ....[178]....
        /*1874*/ 	.word	0xffffffff


	//   ....[179]....
        /*1878*/ 	.word	0xffffffff


	//   ....[180]....
        /*187c*/ 	.word	0xffffffff


	//   ....[181]....
        /*1880*/ 	.word	0xffffffff


	//   ....[182]....
        /*1884*/ 	.word	0xffffffff


	//   ....[183]....
        /*1888*/ 	.word	0xffffffff


	//   ....[184]....
        /*188c*/ 	.word	0xffffffff


	//   ....[185]....
        /*1890*/ 	.word	0xffffffff


	//   ....[186]....
        /*1894*/ 	.word	0xffffffff


	//   ....[187]....
        /*1898*/ 	.word	0xffffffff


	//   ....[188]....
        /*189c*/ 	.word	0xffffffff


	//   ....[189]....
        /*18a0*/ 	.word	0xffffffff


	//   ....[190]....
        /*18a4*/ 	.word	0xffffffff


	//   ....[191]....
        /*18a8*/ 	.word	0xffffffff


	//   ....[192]....
        /*18ac*/ 	.word	0xffffffff


	//   ....[193]....
        /*18b0*/ 	.word	0xffffffff


	//   ....[194]....
        /*18b4*/ 	.word	0xffffffff


	//   ....[195]....
        /*18b8*/ 	.word	0xffffffff


	//   ....[196]....
        /*18bc*/ 	.word	0xffffffff


	//   ....[197]....
        /*18c0*/ 	.word	0xffffffff


	//   ....[198]....
        /*18c4*/ 	.word	0xffffffff


	//   ....[199]....
        /*18c8*/ 	.word	0xffffffff


	//   ....[200]....
        /*18cc*/ 	.word	0xffffffff


	//   ....[201]....
        /*18d0*/ 	.word	0xffffffff


	//   ....[202]....
        /*18d4*/ 	.word	0xffffffff


	//   ....[203]....
        /*18d8*/ 	.word	0xffffffff


	//----- nvinfo : EIATTR_COOP_GROUP_INSTR_OFFSETS
	.align		4
.L_942:
        /*18dc*/ 	.byte	0x04, 0x28
        /*18de*/ 	.short	(.L_944 - .L_943)


	//   ....[0]....
.L_943:
        /*18e0*/ 	.word	0x00000050


	//   ....[1]....
        /*18e4*/ 	.word	0x00000200


	//   ....[2]....
        /*18e8*/ 	.word	0x00000230


	//   ....[3]....
        /*18ec*/ 	.word	0x00000260


	//   ....[4]....
        /*18f0*/ 	.word	0x00000290


	//   ....[5]....
        /*18f4*/ 	.word	0x000002c0


	//   ....[6]....
        /*18f8*/ 	.word	0x000002f0


	//   ....[7]....
        /*18fc*/ 	.word	0x00000450


	//   ....[8]....
        /*1900*/ 	.word	0x00000490


	//   ....[9]....
        /*1904*/ 	.word	0x000004c0


	//   ....[10]....
        /*1908*/ 	.word	0x000004f0


	//   ....[11]....
        /*190c*/ 	.word	0x00000520


	//   ....[12]....
        /*1910*/ 	.word	0x00000550


	//   ....[13]....
        /*1914*/ 	.word	0x000005e0


	//   ....[14]....
        /*1918*/ 	.word	0x00000630


	//   ....[15]....
        /*191c*/ 	.word	0x00000650


	//   ....[16]....
        /*1920*/ 	.word	0x000006b0


	//   ....[17]....
        /*1924*/ 	.word	0x000032f0


	//   ....[18]....
        /*1928*/ 	.word	0x00003320


	//   ....[19]....
        /*192c*/ 	.word	0x00003350


	//   ....[20]....
        /*1930*/ 	.word	0x00003370


	//   ....[21]....
        /*1934*/ 	.word	0x00003560


	//   ....[22]....
        /*1938*/ 	.word	0x00003580


	//   ....[23]....
        /*193c*/ 	.word	0x00003660


	//   ....[24]....
        /*1940*/ 	.word	0x000036b0


	//   ....[25]....
        /*1944*/ 	.word	0x00003820


	//   ....[26]....
        /*1948*/ 	.word	0x00003840


	//   ....[27]....
        /*194c*/ 	.word	0x00003960


	//   ....[28]....
        /*1950*/ 	.word	0x00003af0


	//   ....[29]....
        /*1954*/ 	.word	0x00003d80


	//   ....[30]....
        /*1958*/ 	.word	0x00003d90


	//   ....[31]....
        /*195c*/ 	.word	0x00004260


	//   ....[32]....
        /*1960*/ 	.word	0x00004270


	//   ....[33]....
        /*1964*/ 	.word	0x000051c0


	//   ....[34]....
        /*1968*/ 	.word	0x000051e0


	//   ....[35]....
        /*196c*/ 	.word	0x00005440


	//   ....[36]....
        /*1970*/ 	.word	0x00005450


	//   ....[37]....
        /*1974*/ 	.word	0x00005770


	//   ....[38]....
        /*1978*/ 	.word	0x00005930


	//   ....[39]....
        /*197c*/ 	.word	0x00005c30


	//   ....[40]....
        /*1980*/ 	.word	0x00005c50


	//   ....[41]....
        /*1984*/ 	.word	0x00005c80


	//   ....[42]....
        /*1988*/ 	.word	0x00005c90


	//   ....[43]....
        /*198c*/ 	.word	0x000072c0


	//   ....[44]....
        /*1990*/ 	.word	0x000072e0


	//   ....[45]....
        /*1994*/ 	.word	0x00007540


	//   ....[46]....
        /*1998*/ 	.word	0x00007550


	//   ....[47]....
        /*199c*/ 	.word	0x00008320


	//   ....[48]....
        /*19a0*/ 	.word	0x00008340


	//   ....[49]....
        /*19a4*/ 	.word	0x00008570


	//   ....[50]....
        /*19a8*/ 	.word	0x00008580


	//   ....[51]....
        /*19ac*/ 	.word	0x000088a0


	//   ....[52]....
        /*19b0*/ 	.word	0x00008a50


	//   ....[53]....
        /*19b4*/ 	.word	0x00008cb0


	//   ....[54]....
        /*19b8*/ 	.word	0x00008cd0


	//   ....[55]....
        /*19bc*/ 	.word	0x00008db0


	//   ....[56]....
        /*19c0*/ 	.word	0x00008dd0


	//   ....[57]....
        /*19c4*/ 	.word	0x0000a8e0


	//   ....[58]....
        /*19c8*/ 	.word	0x0000a9d0


	//   ....[59]....
        /*19cc*/ 	.word	0x0000ab40


	//   ....[60]....
        /*19d0*/ 	.word	0x0000ab50


	//   ....[61]....
        /*19d4*/ 	.word	0x0000b910


	//   ....[62]....
        /*19d8*/ 	.word	0x0000b930


	//   ....[63]....
        /*19dc*/ 	.word	0x0000bae0


	//   ....[64]....
        /*19e0*/ 	.word	0x0000baf0


	//   ....[65]....
        /*19e4*/ 	.word	0x0000be30


	//   ....[66]....
        /*19e8*/ 	.word	0x0000be60


	//   ....[67]....
        /*19ec*/ 	.word	0x0000be80


	//   ....[68]....
        /*19f0*/ 	.word	0x0000bea0


	//   ....[69]....
        /*19f4*/ 	.word	0x0000d770


	//   ....[70]....
        /*19f8*/ 	.word	0x0000d7c0


	//   ....[71]....
        /*19fc*/ 	.word	0x0000d7e0


	//   ....[72]....
        /*1a00*/ 	.word	0x0000d7f0


	//   ....[73]....
        /*1a04*/ 	.word	0x0000f0a0


	//   ....[74]....
        /*1a08*/ 	.word	0x0000f0c0


	//   ....[75]....
        /*1a0c*/ 	.word	0x0000f0e0


	//   ....[76]....
        /*1a10*/ 	.word	0x0000f100


	//   ....[77]....
        /*1a14*/ 	.word	0x0000f4b0


	//   ....[78]....
        /*1a18*/ 	.word	0x0000f4d0


	//   ....[79]....
        /*1a1c*/ 	.word	0x0000f710


	//   ....[80]....
        /*1a20*/ 	.word	0x0000f720


	//   ....[81]....
        /*1a24*/ 	.word	0x0000f910


	//   ....[82]....
        /*1a28*/ 	.word	0x0000f930


	//   ....[83]....
        /*1a2c*/ 	.word	0x0000fb20


	//   ....[84]....
        /*1a30*/ 	.word	0x0000fb30


	//   ....[85]....
        /*1a34*/ 	.word	0x0000ff10


	//   ....[86]....
        /*1a38*/ 	.word	0x0000ff30


	//   ....[87]....
        /*1a3c*/ 	.word	0x00010b80


	//   ....[88]....
        /*1a40*/ 	.word	0x00010b90


	//   ....[89]....
        /*1a44*/ 	.word	0x00012040


	//   ....[90]....
        /*1a48*/ 	.word	0x00012060


	//   ....[91]....
        /*1a4c*/ 	.word	0x000122b0


	//   ....[92]....
        /*1a50*/ 	.word	0x000122c0


	//   ....[93]....
        /*1a54*/ 	.word	0x000124b0


	//   ....[94]....
        /*1a58*/ 	.word	0x000124d0


	//   ....[95]....
        /*1a5c*/ 	.word	0x000126c0


	//   ....[96]....
        /*1a60*/ 	.word	0x000126d0


	//   ....[97]....
        /*1a64*/ 	.word	0x00012980


	//   ....[98]....
        /*1a68*/ 	.word	0x000129a0


	//   ....[99]....
        /*1a6c*/ 	.word	0x00012ad0


	//   ....[100]....
        /*1a70*/ 	.word	0x00012b10


	//   ....[101]....
        /*1a74*/ 	.word	0x00012b40


	//   ....[102]....
        /*1a78*/ 	.word	0x00012b70


	//   ....[103]....
        /*1a7c*/ 	.word	0x00012ba0


	//   ....[104]....
        /*1a80*/ 	.word	0x00012bd0


	//   ....[105]....
        /*1a84*/ 	.word	0x00012d30


	//   ....[106]....
        /*1a88*/ 	.word	0x00012d70


	//   ....[107]....
        /*1a8c*/ 	.word	0x00012da0


	//   ....[108]....
        /*1a90*/ 	.word	0x00012dd0


	//   ....[109]....
        /*1a94*/ 	.word	0x00012e00


	//   ....[110]....
        /*1a98*/ 	.word	0x00012e30


	//   ....[111]....
        /*1a9c*/ 	.word	0x00012ec0


	//   ....[112]....
        /*1aa0*/ 	.word	0x00012f20


	//   ....[113]....
        /*1aa4*/ 	.word	0x00012f30


	//   ....[114]....
        /*1aa8*/ 	.word	0x00012f90


	//   ....[115]....
        /*1aac*/ 	.word	0x00013a00


	//   ....[116]....
        /*1ab0*/ 	.word	0x00013a60


	//   ....[117]....
        /*1ab4*/ 	.word	0x00013ab0


	//   ....[118]....
        /*1ab8*/ 	.word	0x00013b00


	//   ....[119]....
        /*1abc*/ 	.word	0x00013b50


	//   ....[120]....
        /*1ac0*/ 	.word	0x00013bc0


	//   ....[121]....
        /*1ac4*/ 	.word	0x00013c00


	//   ....[122]....
        /*1ac8*/ 	.word	0x00013c70


	//   ....[123]....
        /*1acc*/ 	.word	0x00013ce0


	//   ....[124]....
        /*1ad0*/ 	.word	0x00013d40


	//   ....[125]....
        /*1ad4*/ 	.word	0x00013db0


	//   ....[126]....
        /*1ad8*/ 	.word	0x00013e10


	//   ....[127]....
        /*1adc*/ 	.word	0x00013e70


	//   ....[128]....
        /*1ae0*/ 	.word	0x00013ee0


	//   ....[129]....
        /*1ae4*/ 	.word	0x00013f40


	//   ....[130]....
        /*1ae8*/ 	.word	0x00013fa0


	//   ....[131]....
        /*1aec*/ 	.word	0x00014000


	//   ....[132]....
        /*1af0*/ 	.word	0x00014060


	//   ....[133]....
        /*1af4*/ 	.word	0x000143a0


	//   ....[134]....
        /*1af8*/ 	.word	0x000143f0


	//   ....[135]....
        /*1afc*/ 	.word	0x00014440


	//   ....[136]....
        /*1b00*/ 	.word	0x00014490


	//   ....[137]....
        /*1b04*/ 	.word	0x00014500


	//   ....[138]....
        /*1b08*/ 	.word	0x00014570


	//   ....[139]....
        /*1b0c*/ 	.word	0x000145d0


	//   ....[140]....
        /*1b10*/ 	.word	0x00014630


	//   ....[141]....
        /*1b14*/ 	.word	0x00014690


	//   ....[142]....
        /*1b18*/ 	.word	0x00014700


	//   ....[143]....
        /*1b1c*/ 	.word	0x00014760


	//   ....[144]....
        /*1b20*/ 	.word	0x000147c0


	//   ....[145]....
        /*1b24*/ 	.word	0x00014820


	//   ....[146]....
        /*1b28*/ 	.word	0x00014880


	//   ....[147]....
        /*1b2c*/ 	.word	0x00014bc0


	//   ....[148]....
        /*1b30*/ 	.word	0x00014c00


	//   ....[149]....
        /*1b34*/ 	.word	0x00014c50


	//   ....[150]....
        /*1b38*/ 	.word	0x00014c90


	//   ....[151]....
        /*1b3c*/ 	.word	0x00014cf0


	//   ....[152]....
        /*1b40*/ 	.word	0x00014d50


	//   ....[153]....
        /*1b44*/ 	.word	0x00014db0


	//   ....[154]....
        /*1b48*/ 	.word	0x00014e10


	//   ....[155]....
        /*1b4c*/ 	.word	0x00014e80


	//   ....[156]....
        /*1b50*/ 	.word	0x00014ee0


	//   ....[157]....
        /*1b54*/ 	.word	0x00014f40


	//   ....[158]....
        /*1b58*/ 	.word	0x00014f80


	//   ....[159]....
        /*1b5c*/ 	.word	0x00014fc0


	//   ....[160]....
        /*1b60*/ 	.word	0x00015010


	//   ....[161]....
        /*1b64*/ 	.word	0x00015050


	//   ....[162]....
        /*1b68*/ 	.word	0x000150a0


	//   ....[163]....
        /*1b6c*/ 	.word	0x000150f0


	//   ....[164]....
        /*1b70*/ 	.word	0x00015140


	//   ....[165]....
        /*1b74*/ 	.word	0x000151a0


	//   ....[166]....
        /*1b78*/ 	.word	0x00015210


	//   ....[167]....
        /*1b7c*/ 	.word	0x00015280


	//   ....[168]....
        /*1b80*/ 	.word	0x000152e0


	//   ....[169]....
        /*1b84*/ 	.word	0x00015340


	//   ....[170]....
        /*1b88*/ 	.word	0x000153a0


	//   ....[171]....
        /*1b8c*/ 	.word	0x00015410


	//   ....[172]....
        /*1b90*/ 	.word	0x00015470


	//   ....[173]....
        /*1b94*/ 	.word	0x000154d0


	//   ....[174]....
        /*1b98*/ 	.word	0x00015530


	//   ....[175]....
        /*1b9c*/ 	.word	0x000155a0


	//   ....[176]....
        /*1ba0*/ 	.word	0x00015600


	//   ....[177]....
        /*1ba4*/ 	.word	0x00015660


	//   ....[178]....
        /*1ba8*/ 	.word	0x000156c0


	//   ....[179]....
        /*1bac*/ 	.word	0x00015730


	//   ....[180]....
        /*1bb0*/ 	.word	0x00015790


	//   ....[181]....
        /*1bb4*/ 	.word	0x000157f0


	//   ....[182]....
        /*1bb8*/ 	.word	0x00015850


	//   ....[183]....
        /*1bbc*/ 	.word	0x000158c0


	//   ....[184]....
        /*1bc0*/ 	.word	0x00015920


	//   ....[185]....
        /*1bc4*/ 	.word	0x00015980


	//   ....[186]....
        /*1bc8*/ 	.word	0x000159e0


	//   ....[187]....
        /*1bcc*/ 	.word	0x00015a50


	//   ....[188]....
        /*1bd0*/ 	.word	0x00015aa0


	//   ....[189]....
        /*1bd4*/ 	.word	0x00015ae0


	//   ....[190]....
        /*1bd8*/ 	.word	0x00015b30


	//   ....[191]....
        /*1bdc*/ 	.word	0x00015b80


	//   ....[192]....
        /*1be0*/ 	.word	0x00015bd0


	//   ....[193]....
        /*1be4*/ 	.word	0x00015c40


	//   ....[194]....
        /*1be8*/ 	.word	0x00015c80


	//   ....[195]....
        /*1bec*/ 	.word	0x00015cd0


	//   ....[196]....
        /*1bf0*/ 	.word	0x00015d20


	//   ....[197]....
        /*1bf4*/ 	.word	0x00015d70


	//   ....[198]....
        /*1bf8*/ 	.word	0x00015dc0


	//   ....[199]....
        /*1bfc*/ 	.word	0x00015e30


	//   ....[200]....
        /*1c00*/ 	.word	0x00015e70


	//   ....[201]....
        /*1c04*/ 	.word	0x00015ee0


	//   ....[202]....
        /*1c08*/ 	.word	0x00015f40


	//   ....[203]....
        /*1c0c*/ 	.word	0x00015fb0


	//----- nvinfo : EIATTR_EXIT_INSTR_OFFSETS
	.align		4
.L_944:
        /*1c10*/ 	.byte	0x04, 0x1c
        /*1c12*/ 	.short	(.L_946 - .L_945)


	//   ....[0]....
.L_945:
        /*1c14*/ 	.word	0x000010d0


	//   ....[1]....
        /*1c18*/ 	.word	0x000139c0


	//----- nvinfo : EIATTR_MAX_THREADS
	.align		4
.L_946:
        /*1c1c*/ 	.byte	0x04, 0x05
        /*1c1e*/ 	.short	(.L_948 - .L_947)
.L_947:
        /*1c20*/ 	.word	0x00000100
        /*1c24*/ 	.word	0x00000001
        /*1c28*/ 	.word	0x00000001


	//----- nvinfo : EIATTR_CRS_STACK_SIZE
	.align		4
.L_948:
        /*1c2c*/ 	.byte	0x04, 0x1e
        /*1c2e*/ 	.short	(.L_950 - .L_949)
.L_949:
        /*1c30*/ 	.word	0x00000000
.L_950:


//--------------------- .nv.info._ZN7cutlass13device_kernelIN5flash19enable_sm80_to_sm89INS1_16FlashAttnFwdSm80INS1_25CollectiveMainloopFwdSm80ILi8ELi1ELb0EN4cute5tupleIJNS5_1CILi128EEENS7_ILi32EEENS7_ILi256EEEEEELi256ENS_6half_tEfNS_4arch4Sm80ELb1ELb0ELb0ELb1ELb1ELb1ELb1ELb1EEENS1_21CollectiveEpilogueFwdINS6_IJS8_SA_S9_EEENS6_IJNS7_ILi1EEESI_SI_EEESC_SE_Li256ELb1ELb1ELb1ELb0EEENS1_36VarlenDynamicPersistentTileSchedulerILi128ELi32ELi256ELi256ELb1ELb1ELb0ELb1ELb1ELb1EEEEEEEEEvNT_6ParamsE --------------------------
	.section	.nv.info._ZN7cutlass13device_kernelIN5flash19enable_sm80_to_sm89INS1_16FlashAttnFwdSm80INS1_25CollectiveMainloopFwdSm80ILi8ELi1ELb0EN4cute5tupleIJNS5_1CILi128EEENS7_ILi32EEENS7_ILi256EEEEEELi256ENS_6half_tEfNS_4arch4Sm80ELb1ELb0ELb0ELb1ELb1ELb1ELb1ELb1EEENS1_21CollectiveEpilogueFwdINS6_IJS8_SA_S9_EEENS6_IJNS7_ILi1EEESI_SI_EEESC_SE_Li256ELb1ELb1ELb1ELb0EEENS1_36VarlenDynamicPersistentTileSchedulerILi128ELi32ELi256ELi256ELb1ELb1ELb0ELb1ELb1ELb1EEEEEEEEEvNT_6ParamsE,"",@"SHT_CUDA_INFO"
	.sectionflags	@""
	.align	4


	//----- nvinfo : EIATTR_CUDA_API_VERSION
	.align		4
        /*0000*/ 	.byte	0x04, 0x37
        /*0002*/ 	.short	(.L_952 - .L_951)
.L_951:
        /*0004*/ 	.word	0x00000082


	//----- nvinfo : EIATTR_SW2861232_WAR
	.align		4
.L_952:
        /*0008*/ 	.byte	0x01, 0x35
	.zero		2


	//----- nvinfo : EIATTR_PARAM_CBANK
	.align		4
        /*000c*/ 	.byte	0x04, 0x0a
        /*000e*/ 	.short	(.L_954 - .L_953)
	.align		4
.L_953:
        /*0010*/ 	.word	index@(.nv.constant0._ZN7cutlass13device_kernelIN5flash19enable_sm80_to_sm89INS1_16FlashAttnFwdSm80INS1_25CollectiveMainloopFwdSm80ILi8ELi1ELb0EN4cute5tupleIJNS5_1CILi128EEENS7_ILi32EEENS7_ILi256EEEEEELi256ENS_6half_tEfNS_4arch4Sm80ELb1ELb0ELb0ELb1ELb1ELb1ELb1ELb1EEENS1_21CollectiveEpilogueFwdINS6_IJS8_SA_S9_EEENS6_IJNS7_ILi1EEESI_SI_EEESC_SE_Li256ELb1ELb1ELb1ELb0EEENS1_36VarlenDynamicPersistentTileSchedulerILi128ELi32ELi256ELi256ELb1ELb1ELb0ELb1ELb1ELb1EEEEEEEEEvNT_6ParamsE)
        /*0014*/ 	.short	0x0160
        /*0016*/ 	.short	0x0438


	//----- nvinfo : EIATTR_CBANK_PARAM_SIZE
	.align		4
.L_954:
        /*0018*/ 	.byte	0x03, 0x19
        /*001a*/ 	.short	0x0438


	//----- nvinfo : EIATTR_KPARAM_INFO
	.align		4
        /*001c*/ 	.byte	0x04, 0x17
        /*001e*/ 	.short	(.L_956 - .L_955)
.L_955:
        /*0020*/ 	.word	0x00000000
        /*0024*/ 	.short	0x0000
        /*0026*/ 	.short	0x0000
        /*0028*/ 	.byte	0x00, 0xf0, 0xe1, 0x10


	//----- nvinfo : EIATTR_MAXREG_COUNT
	.align		4
.L_956:
        /*002c*/ 	.byte	0x03, 0x1b
        /*002e*/ 	.short	0x00ff


	//----- nvinfo : EIATTR_NUM_BARRIERS
	.align		4
        /*0030*/ 	.byte	0x02, 0x4c
        /*0032*/ 	.byte	0x06
	.zero		1


	//----- nvinfo : EIATTR_ANNOTATIONS
	.align		4
        /*0034*/ 	.byte	0x04, 0x55
        /*0036*/ 	.short	(.L_958 - .L_957)


	//   ....[0]....
.L_957:
        /* <DEDUP_REMOVED lines=21> */


	//----- nvinfo : EIATTR_MERCURY_ISA_VERSION
	.align		4
.L_958:
        /*0170*/ 	.byte	0x03, 0x5f
        /*0172*/ 	.short	0x0000


	//----- nvinfo : EIATTR_INT_WARP_WIDE_INSTR_OFFSETS
	.align		4
        /*0174*/ 	.byte	0x04, 0x31
        /*0176*/ 	.short	(.L_960 - .L_959)


	//   ....[0]....
.L_959:
        /*0178*/ 	.word	0x00017350


	//   ....[1]....
        /*017c*/ 	.word	0x000173c0


	//----- nvinfo : EIATTR_COOP_GROUP_MASK_REGIDS
	.align		4
.L_960:
        /*0180*/ 	.byte	0x04, 0x29
        /*0182*/ 	.short	(.L_962 - .L_961)


	//   ....[0]....
.L_961:
        /*0184*/ 	.word	0xffffffff


	//   ....[1]....
        /*0188*/ 	.word	0xffffffff


	//   ....[2]....
        /*018c*/ 	.word	0xffffffff


	//   ....[3]....
        /*0190*/ 	.word	0xffffffff


	//   ....[4]....
        /*0194*/ 	.word	0xffffffff


	//   ....[5]....
        /*0198*/ 	.word	0xffffffff


	//   ....[6]....
        /*019c*/ 	.word	0xffffffff


	//   ....[7]....
        /*01a0*/ 	.word	0xffffffff


	//   ....[8]....
        /*01a4*/ 	.word	0xffffffff


	//   ....[9]....
        /*01a8*/ 	.word	0xffffffff


	//   ....[10]....
        /*01ac*/ 	.word	0xffffffff


	//   ....[11]....
        /*01b0*/ 	.word	0xffffffff


	//   ....[12]....
        /*01b4*/ 	.word	0xffffffff


	//   ....[13]....
        /*01b8*/ 	.word	0xffffffff


	//   ....[14]....
        /*01bc*/ 	.word	0xffffffff


	//   ....[15]....
        /*01c0*/ 	.word	0xffffffff


	//   ....[16]....
        /*01c4*/ 	.word	0xffffffff


	//   ....[17]....
        /*01c8*/ 	.word	0xffffffff


	//   ....[18]....
        /*01cc*/ 	.word	0xffffffff


	//   ....[19]....
        /*01d0*/ 	.word	0xffffffff


	//   ....[20]....
        /*01d4*/ 	.word	0xffffffff


	//   ....[21]....
        /*01d8*/ 	.word	0xffffffff


	//   ....[22]....
        /*01dc*/ 	.word	0xffffffff


	//   ....[23]....
        /*01e0*/ 	.word	0xffffffff


	//   ....[24]....
        /*01e4*/ 	.word	0xffffffff


	//   ....[25]....
        /*01e8*/ 	.word	0xffffffff


	//   ....[26]....
        /*01ec*/ 	.word	0xffffffff


	//   ....[27]....
        /*01f0*/ 	.word	0xffffffff


	//   ....[28]....
        /*01f4*/ 	.word	0xffffffff


	//   ....[29]....
        /*01f8*/ 	.word	0xffffffff


	//   ....[30]....
        /*01fc*/ 	.word	0xffffffff


	//   ....[31]....
        /*0200*/ 	.word	0xffffffff


	//   ....[32]....
        /*0204*/ 	.word	0xffffffff


	//   ....[33]....
        /*0208*/ 	.word	0xffffffff


	//   ....[34]....
        /*020c*/ 	.word	0xffffffff


	//   ....[35]....
        /*0210*/ 	.word	0xffffffff


	//   ....[36]....
        /*0214*/ 	.word	0xffffffff


	//   ....[37]....
        /*0218*/ 	.word	0xffffffff


	//   ....[38]....
        /*021c*/ 	.word	0xffffffff


	//   ....[39]....
        /*0220*/ 	.word	0xffffffff


	//   ....[40]....
        /*0224*/ 	.word	0xffffffff


	//   ....[41]....
        /*0228*/ 	.word	0xffffffff


	//   ....[42]....
        /*022c*/ 	.word	0xffffffff


	//   ....[43]....
        /*0230*/ 	.word	0xffffffff


	//   ....[44]....
        /*0234*/ 	.word	0xffffffff


	//   ....[45]....
        /*0238*/ 	.word	0xffffffff


	//   ....[46]....
        /*023c*/ 	.word	0xffffffff


	//   ....[47]....
        /*0240*/ 	.word	0xffffffff


	//   ....[48]....
        /*0244*/ 	.word	0xffffffff


	//   ....[49]....
        /*0248*/ 	.word	0xffffffff


	//   ....[50]....
        /*024c*/ 	.word	0xffffffff


	//   ....[51]....
        /*0250*/ 	.word	0xffffffff


	//   ....[52]....
        /*0254*/ 	.word	0xffffffff


	//   ....[53]....
        /*0258*/ 	.word	0xffffffff


	//   ....[54]....
        /*025c*/ 	.word	0xffffffff


	//   ....[55]....
        /*0260*/ 	.word	0xffffffff


	//   ....[56]....
        /*0264*/ 	.word	0xffffffff


	//   ....[57]....
        /*0268*/ 	.word	0xffffffff


	//   ....[58]....
        /*026c*/ 	.word	0xffffffff


	//   ....[59]....
        /*0270*/ 	.word	0xffffffff


	//   ....[60]....
        /*0274*/ 	.word	0xffffffff


	//   ....[61]....
        /*0278*/ 	.word	0xffffffff


	//   ....[62]....
        /*027c*/ 	.word	0xffffffff


	//   ....[63]....
        /*0280*/ 	.word	0xffffffff


	//   ....[64]....
        /*0284*/ 	.word	0xffffffff


	//   ....[65]....
        /*0288*/ 	.word	0xffffffff


	//   ....[66]....
        /*028c*/ 	.word	0xffffffff


	//   ....[67]....
        /*0290*/ 	.word	0xffffffff


	//   ....[68]....
        /*0294*/ 	.word	0xffffffff


	//   ....[69]....
        /*0298*/ 	.word	0xffffffff


	//   ....[70]....
        /*029c*/ 	.word	0xffffffff


	//   ....[71]....
        /*02a0*/ 	.word	0xffffffff


	//   ....[72]....
        /*02a4*/ 	.word	0xffffffff


	//   ....[73]....
        /*02a8*/ 	.word	0xffffffff


	//   ....[74]....
        /*02ac*/ 	.word	0xffffffff


	//   ....[75]....
        /*02b0*/ 	.word	0xffffffff


	//   ....[76]....
        /*02b4*/ 	.word	0xffffffff


	//   ....[77]....
        /*02b8*/ 	.word	0xffffffff


	//   ....[78]....
        /*02bc*/ 	.word	0xffffffff


	//   ....[79]....
        /*02c0*/ 	.word	0xffffffff


	//   ....[80]....
        /*02c4*/ 	.word	0xffffffff


	//   ....[81]....
        /*02c8*/ 	.word	0xffffffff


	//   ....[82]....
        /*02cc*/ 	.word	0xffffffff


	//   ....[83]....
        /*02d0*/ 	.word	0xffffffff


	//   ....[84]....
        /*02d4*/ 	.word	0xffffffff


	//   ....[85]....
        /*02d8*/ 	.word	0xffffffff


	//   ....[86]....
        /*02dc*/ 	.word	0xffffffff


	//   ....[87]....
        /*02e0*/ 	.word	0xffffffff


	//   ....[88]....
        /*02e4*/ 	.word	0xffffffff


	//   ....[89]....
        /*02e8*/ 	.word	0xffffffff


	//   ....[90]....
        /*02ec*/ 	.word	0xffffffff


	//   ....[91]....
        /*02f0*/ 	.word	0xffffffff


	//   ....[92]....
        /*02f4*/ 	.word	0xffffffff


	//   ....[93]....
        /*02f8*/ 	.word	0xffffffff


	//   ....[94]....
        /*02fc*/ 	.word	0xffffffff


	//   ....[95]....
        /*0300*/ 	.word	0xffffffff


	//   ....[96]....
        /*0304*/ 	.word	0xffffffff


	//   ....[97]....
        /*0308*/ 	.word	0xffffffff


	//   ....[98]....
        /*030c*/ 	.word	0xffffffff


	//   ....[99]....
        /*0310*/ 	.word	0xffffffff


	//   ....[100]....
        /*0314*/ 	.word	0xffffffff


	//   ....[101]....
        /*0318*/ 	.word	0xffffffff


	//   ....[102]....
        /*031c*/ 	.word	0xffffffff


	//   ....[103]....
        /*0320*/ 	.word	0xffffffff


	//   ....[104]....
        /*0324*/ 	.word	0xffffffff


	//   ....[105]....
        /*0328*/ 	.word	0xffffffff


	//   ....[106]....
        /*032c*/ 	.word	0xffffffff


	//   ....[107]....
        /*0330*/ 	.word	0xffffffff


	//   ....[108]....
        /*0334*/ 	.word	0xffffffff


	//   ....[109]....
        /*0338*/ 	.word	0xffffffff


	//   ....[110]....
        /*033c*/ 	.word	0xffffffff


	//   ....[111]....
        /*0340*/ 	.word	0xffffffff


	//   ....[112]....
        /*0344*/ 	.word	0xffffffff


	//   ....[113]....
        /*0348*/ 	.word	0xffffffff


	//   ....[114]....
        /*034c*/ 	.word	0xffffffff


	//   ....[115]....
        /*0350*/ 	.word	0xffffffff


	//   ....[116]....
        /*0354*/ 	.word	0xffffffff


	//   ....[117]....
        /*0358*/ 	.word	0xffffffff


	//   ....[118]....
        /*035c*/ 	.word	0xffffffff


	//   ....[119]....
        /*0360*/ 	.word	0xffffffff


	//   ....[120]....
        /*0364*/ 	.word	0xffffffff


	//   ....[121]....
        /*0368*/ 	.word	0xffffffff


	//   ....[122]....
        /*036c*/ 	.word	0xffffffff


	//   ....[123]....
        /*0370*/ 	.word	0xffffffff


	//   ....[124]....
        /*0374*/ 	.word	0xffffffff


	//   ....[125]....
        /*0378*/ 	.word	0xffffffff


	//   ....[126]....
        /*037c*/ 	.word	0xffffffff


	//   ....[127]....
        /*0380*/ 	.word	0xffffffff


	//   ....[128]....
        /*0384*/ 	.word	0xffffffff


	//   ....[129]....
        /*0388*/ 	.word	0xffffffff


	//   ....[130]....
        /*038c*/ 	.word	0xffffffff


	//   ....[131]....
        /*0390*/ 	.word	0xffffffff


	//   ....[132]....
        /*0394*/ 	.word	0xffffffff


	//   ....[133]....
        /*0398*/ 	.word	0xffffffff


	//   ....[134]....
        /*039c*/ 	.word	0xffffffff


	//   ....[135]....
        /*03a0*/ 	.word	0xffffffff


	//   ....[136]....
        /*03a4*/ 	.word	0xffffffff


	//   ....[137]....
        /*03a8*/ 	.word	0xffffffff


	//   ....[138]....
        /*03ac*/ 	.word	0xffffffff


	//   ....[139]....
        /*03b0*/ 	.word	0xffffffff


	//   ....[140]....
        /*03b4*/ 	.word	0xffffffff


	//   ....[141]....
        /*03b8*/ 	.word	0xffffffff


	//   ....[142]....
        /*03bc*/ 	.word	0xffffffff


	//   ....[143]....
        /*03c0*/ 	.word	0xffffffff


	//   ....[144]....
        /*03c4*/ 	.word	0xffffffff


	//   ....[145]....
        /*03c8*/ 	.word	0xffffffff


	//   ....[146]....
        /*03cc*/ 	.word	0xffffffff


	//   ....[147]....
        /*03d0*/ 	.word	0xffffffff


	//   ....[148]....
        /*03d4*/ 	.word	0xffffffff


	//   ....[149]....
        /*03d8*/ 	.word	0xffffffff


	//   ....[150]....
        /*03dc*/ 	.word	0xffffffff


	//   ....[151]....
        /*03e0*/ 	.word	0xffffffff


	//   ....[152]....
        /*03e4*/ 	.word	0xffffffff


	//   ....[153]....
        /*03e8*/ 	.word	0xffffffff


	//   ....[154]....
        /*03ec*/ 	.word	0xffffffff


	//   ....[155]....
        /*03f0*/ 	.word	0xffffffff


	//   ....[156]....
        /*03f4*/ 	.word	0xffffffff


	//   ....[157]....
        /*03f8*/ 	.word	0xffffffff


	//   ....[158]....
        /*03fc*/ 	.word	0xffffffff


	//   ....[159]....
        /*0400*/ 	.word	0xffffffff


	//   ....[160]....
        /*0404*/ 	.word	0xffffffff


	//   ....[161]....
        /*0408*/ 	.word	0xffffffff


	//   ....[162]....
        /*040c*/ 	.word	0xffffffff


	//   ....[163]....
        /*0410*/ 	.word	0xffffffff


	//   ....[164]....
        /*0414*/ 	.word	0xffffffff


	//   ....[165]....
        /*0418*/ 	.word	0xffffffff


	//   ....[166]....
        /*041c*/ 	.word	0xffffffff


	//   ....[167]....
        /*0420*/ 	.word	0xffffffff


	//   ....[168]....
        /*0424*/ 	.word	0xffffffff


	//   ....[169]....
        /*0428*/ 	.word	0xffffffff


	//   ....[170]....
        /*042c*/ 	.word	0xffffffff


	//   ....[171]....
        /*0430*/ 	.word	0xffffffff


	//   ....[172]....
        /*0434*/ 	.word	0xffffffff


	//   ....[173]....
        /*0438*/ 	.word	0xffffffff


	//   ....[174]....
        /*043c*/ 	.word	0xffffffff


	//   ....[175]....
        /*0440*/ 	.word	0xffffffff


	//   ....[176]....
        /*0444*/ 	.word	0xffffffff


	//   ....[177]....
        /*0448*/ 	.word	0xffffffff


	//   ....[178]....
        /*044c*/ 	.word	0xffffffff


	//   ....[179]....
        /*0450*/ 	.word	0xffffffff


	//   ....[180]....
        /*0454*/ 	.word	0xffffffff


	//   ....[181]....
        /*0458*/ 	.word	0xffffffff


	//   ....[182]....
        /*045c*/ 	.word	0xffffffff


	//   ....[183]....
        /*0460*/ 	.word	0xffffffff


	//   ....[184]....
        /*0464*/ 	.word	0xffffffff


	//   ....[185]....
        /*0468*/ 	.word	0xffffffff


	//   ....[186]....
        /*046c*/ 	.word	0xffffffff


	//   ....[187]....
        /*0470*/ 	.word	0xffffffff


	//   ....[188]....
        /*0474*/ 	.word	0xffffffff


	//   ....[189]....
        /*0478*/ 	.word	0xffffffff


	//   ....[190]....
        /*047c*/ 	.word	0xffffffff


	//   ....[191]....
        /*0480*/ 	.word	0xffffffff


	//   ....[192]....
        /*0484*/ 	.word	0xffffffff


	//   ....[193]....
        /*0488*/ 	.word	0xffffffff


	//   ....[194]....
        /*048c*/ 	.word	0xffffffff


	//   ....[195]....
        /*0490*/ 	.word	0xffffffff


	//   ....[196]....
        /*0494*/ 	.word	0xffffffff


	//   ....[197]....
        /*0498*/ 	.word	0xffffffff


	//   ....[198]....
        /*049c*/ 	.word	0xffffffff


	//   ....[199]....
        /*04a0*/ 	.word	0xffffffff


	//   ....[200]....
        /*04a4*/ 	.word	0xffffffff


	//   ....[201]....
        /*04a8*/ 	.word	0xffffffff


	//   ....[202]....
        /*04ac*/ 	.word	0xffffffff


	//   ....[203]....
        /*04b0*/ 	.word	0xffffffff


	//   ....[204]....
        /*04b4*/ 	.word	0xffffffff


	//   ....[205]....
        /*04b8*/ 	.word	0xffffffff


	//   ....[206]....
        /*04bc*/ 	.word	0xffffffff


	//   ....[207]....
        /*04c0*/ 	.word	0xffffffff


	//   ....[208]....
        /*04c4*/ 	.word	0xffffffff


	//   ....[209]....
        /*04c8*/ 	.word	0xffffffff


	//   ....[210]....
        /*04cc*/ 	.word	0xffffffff


	//   ....[211]....
        /*04d0*/ 	.word	0xffffffff


	//   ....[212]....
        /*04d4*/ 	.word	0xffffffff


	//   ....[213]....
        /*04d8*/ 	.word	0xffffffff


	//   ....[214]....
        /*04dc*/ 	.word	0xffffffff


	//   ....[215]....
        /*04e0*/ 	.word	0xffffffff


	//   ....[216]....
        /*04e4*/ 	.word	0xffffffff


	//   ....[217]....
        /*04e8*/ 	.word	0xffffffff


	//   ....[218]....
        /*04ec*/ 	.word	0xffffffff


	//   ....[219]....
        /*04f0*/ 	.word	0xffffffff


	//   ....[220]....
        /*04f4*/ 	.word	0xffffffff


	//   ....[221]....
        /*04f8*/ 	.word	0xffffffff


	//   ....[222]....
        /*04fc*/ 	.word	0xffffffff


	//   ....[223]....
        /*0500*/ 	.word	0xffffffff


	//   ....[224]....
        /*0504*/ 	.word	0xffffffff


	//   ....[225]....
        /*0508*/ 	.word	0xffffffff


	//----- nvinfo : EIATTR_COOP_GROUP_INSTR_OFFSETS
	.align		4
.L_962:
        /*050c*/ 	.byte	0x04, 0x28
        /*050e*/ 	.short	(.L_964 - .L_963)


	//   ....[0]....
.L_963:
        /*0510*/ 	.word	0x00000050


	//   ....[1]....
        /*0514*/ 	.word	0x000001e0


	//   ....[2]....
        /*0518*/ 	.word	0x00000210


	//   ....[3]....
        /*051c*/ 	.word	0x00000240


	//   ....[4]....
        /*0520*/ 	.word	0x00000270


	//   ....[5]....
        /*0524*/ 	.word	0x000002a0


	//   ....[6]....
        /*0528*/ 	.word	0x000002d0


	//   ....[7]....
        /*052c*/ 	.word	0x00000430


	//   ....[8]....
        /*0530*/ 	.word	0x00000470


	//   ....[9]....
        /*0534*/ 	.word	0x000004a0


	//   ....[10]....
        /*0538*/ 	.word	0x000004d0


	//   ....[11]....
        /*053c*/ 	.word	0x00000500


	//   ....[12]....
        /*0540*/ 	.word	0x00000530


	//   ....[13]....
        /*0544*/ 	.word	0x000005c0


	//   ....[14]....
        /*0548*/ 	.word	0x00000600


	//   ....[15]....
        /*054c*/ 	.word	0x00000620


	//   ....[16]....
        /*0550*/ 	.word	0x00000680


	//   ....[17]....
        /*0554*/ 	.word	0x00003890


	//   ....[18]....
        /*0558*/ 	.word	0x000038a0


	//   ....[19]....
        /*055c*/ 	.word	0x00004ab0


	//   ....[20]....
        /*0560*/ 	.word	0x00004ac0


	//   ....[21]....
        /*0564*/ 	.word	0x00005bd0


	//   ....[22]....
        /*0568*/ 	.word	0x00005bf0


	//   ....[23]....
        /*056c*/ 	.word	0x00005fb0


	//   ....[24]....
        /*0570*/ 	.word	0x00005fc0


	//   ....[25]....
        /*0574*/ 	.word	0x00006cf0


	//   ....[26]....
        /*0578*/ 	.word	0x00006d10


	//   ....[27]....
        /*057c*/ 	.word	0x00006e90


	//   ....[28]....
        /*0580*/ 	.word	0x00006ea0


	//   ....[29]....
        /*0584*/ 	.word	0x00007020


	//   ....[30]....
        /*0588*/ 	.word	0x00007040


	//   ....[31]....
        /*058c*/ 	.word	0x000071c0


	//   ....[32]....
        /*0590*/ 	.word	0x000071d0


	//   ....[33]....
        /*0594*/ 	.word	0x000075d0


	//   ....[34]....
        /*0598*/ 	.word	0x000075e0


	//   ....[35]....
        /*059c*/ 	.word	0x000079c0


	//   ....[36]....
        /*05a0*/ 	.word	0x000079e0


	//   ....[37]....
        /*05a4*/ 	.word	0x00007a00


	//   ....[38]....
        /*05a8*/ 	.word	0x00007a20


	//   ....[39]....
        /*05ac*/ 	.word	0x00007db0


	//   ....[40]....
        /*05b0*/ 	.word	0x00007ee0


	//   ....[41]....
        /*05b4*/ 	.word	0x00007f40


	//   ....[42]....
        /*05b8*/ 	.word	0x00007f80


	//   ....[43]....
        /*05bc*/ 	.word	0x00008460


	//   ....[44]....
        /*05c0*/ 	.word	0x000084a0


	//   ....[45]....
        /*05c4*/ 	.word	0x000084e0


	//   ....[46]....
        /*05c8*/ 	.word	0x00008520


	//   ....[47]....
        /*05cc*/ 	.word	0x00008870


	//   ....[48]....
        /*05d0*/ 	.word	0x000088d0


	//   ....[49]....
        /*05d4*/ 	.word	0x00008910


	//   ....[50]....
        /*05d8*/ 	.word	0x00008a50


	//   ....[51]....
        /*05dc*/ 	.word	0x0000bfc0


	//   ....[52]....
        /*05e0*/ 	.word	0x0000c010


	//   ....[53]....
        /*05e4*/ 	.word	0x0000c030


	//   ....[54]....
        /*05e8*/ 	.word	0x0000c040


	//   ....[55]....
        /*05ec*/ 	.word	0x0000c240


	//   ....[56]....
        /*05f0*/ 	.word	0x0000c2e0


	//   ....[57]....
        /*05f4*/ 	.word	0x0000c330


	//   ....[58]....
        /*05f8*/ 	.word	0x0000c3b0


	//   ....[59]....
        /*05fc*/ 	.word	0x0000c6a0


	//   ....[60]....
        /*0600*/ 	.word	0x0000c750


	//   ....[61]....
        /*0604*/ 	.word	0x0000c7d0


	//   ....[62]....
        /*0608*/ 	.word	0x0000c850


	//   ....[63]....
        /*060c*/ 	.word	0x0000cb10


	//   ....[64]....
        /*0610*/ 	.word	0x0000cb70


	//   ....[65]....
        /*0614*/ 	.word	0x0000cbe0


	//   ....[66]....
        /*0618*/ 	.word	0x0000cc20


	//   ....[67]....
        /*061c*/ 	.word	0x000106f0


	//   ....[68]....
        /*0620*/ 	.word	0x00010710


	//   ....[69]....
        /*0624*/ 	.word	0x00011210


	//   ....[70]....
        /*0628*/ 	.word	0x00011230


	//   ....[71]....
        /*062c*/ 	.word	0x00011450


	//   ....[72]....
        /*0630*/ 	.word	0x00011590


	//   ....[73]....
        /*0634*/ 	.word	0x00011790


	//   ....[74]....
        /*0638*/ 	.word	0x000117b0


	//   ....[75]....
        /*063c*/ 	.word	0x000117d0


	//   ....[76]....
        /*0640*/ 	.word	0x000117f0


	//   ....[77]....
        /*0644*/ 	.word	0x000124b0


	//   ....[78]....
        /*0648*/ 	.word	0x000124d0


	//   ....[79]....
        /*064c*/ 	.word	0x00012f20


	//   ....[80]....
        /*0650*/ 	.word	0x00012f40


	//   ....[81]....
        /*0654*/ 	.word	0x00013160


	//   ....[82]....
        /*0658*/ 	.word	0x00013290


	//   ....[83]....
        /*065c*/ 	.word	0x00013430


	//   ....[84]....
        /*0660*/ 	.word	0x00013450


	//   ....[85]....
        /*0664*/ 	.word	0x000134f0


	//   ....[86]....
        /*0668*/ 	.word	0x00013510


	//   ....[87]....
        /*066c*/ 	.word	0x000149b0


	//   ....[88]....
        /*0670*/ 	.word	0x000149d0


	//   ....[89]....
        /*0674*/ 	.word	0x000153d0


	//   ....[90]....
        /*0678*/ 	.word	0x000153f0


	//   ....[91]....
        /*067c*/ 	.word	0x00015620


	//   ....[92]....
        /*0680*/ 	.word	0x00015640


	//   ....[93]....
        /*0684*/ 	.word	0x00015660


	//   ....[94]....
        /*0688*/ 	.word	0x00015680


	//   ....[95]....
        /*068c*/ 	.word	0x00016940


	//   ....[96]....
        /*0690*/ 	.word	0x00016970


	//   ....[97]....
        /*0694*/ 	.word	0x00016990


	//   ....[98]....
        /*0698*/ 	.word	0x000169b0


	//   ....[99]....
        /*069c*/ 	.word	0x00018130


	//   ....[100]....
        /*06a0*/ 	.word	0x00018150


	//   ....[101]....
        /*06a4*/ 	.word	0x00018160


	//   ....[102]....
        /*06a8*/ 	.word	0x00018170


	//   ....[103]....
        /*06ac*/ 	.word	0x00018530


	//   ....[104]....
        /*06b0*/ 	.word	0x00018550


	//   ....[105]....
        /*06b4*/ 	.word	0x000186b0


	//   ....[106]....
        /*06b8*/ 	.word	0x000186c0


	//   ....[107]....
        /*06bc*/ 	.word	0x00018830


	//   ....[108]....
        /*06c0*/ 	.word	0x00018850


	//   ....[109]....
        /*06c4*/ 	.word	0x000189c0


	//   ....[110]....
        /*06c8*/ 	.word	0x000189d0


	//   ....[111]....
        /*06cc*/ 	.word	0x00018d30


	//   ....[112]....
        /*06d0*/ 	.word	0x00018d50


	//   ....[113]....
        /*06d4*/ 	.word	0x00019b00


	//   ....[114]....
        /*06d8*/ 	.word	0x00019b10


	//   ....[115]....
        /*06dc*/ 	.word	0x0001b090


	//   ....[116]....
        /*06e0*/ 	.word	0x0001b0b0


	//   ....[117]....
        /*06e4*/ 	.word	0x0001b220


	//   ....[118]....
        /*06e8*/ 	.word	0x0001b230


	//   ....[119]....
        /*06ec*/ 	.word	0x0001b3a0


	//   ....[120]....
        /*06f0*/ 	.word	0x0001b3c0


	//   ....[121]....
        /*06f4*/ 	.word	0x0001b530


	//   ....[122]....
        /*06f8*/ 	.word	0x0001b540


	//   ....[123]....
        /*06fc*/ 	.word	0x0001b750


	//   ....[124]....
        /*0700*/ 	.word	0x0001b770


	//   ....[125]....
        /*0704*/ 	.word	0x0001b890


	//   ....[126]....
        /*0708*/ 	.word	0x0001b8d0


	//   ....[127]....
        /*070c*/ 	.word	0x0001b900


	//   ....[128]....
        /*0710*/ 	.word	0x0001b930


	//   ....[129]....
        /*0714*/ 	.word	0x0001b960


	//   ....[130]....
        /*0718*/ 	.word	0x0001b990


	//   ....[131]....
        /*071c*/ 	.word	0x0001baf0


	//   ....[132]....
        /*0720*/ 	.word	0x0001bb30


	//   ....[133]....
        /*0724*/ 	.word	0x0001bb60


	//   ....[134]....
        /*0728*/ 	.word	0x0001bb90


	//   ....[135]....
        /*072c*/ 	.word	0x0001bbc0


	//   ....[136]....
        /*0730*/ 	.word	0x0001bbf0


	//   ....[137]....
        /*0734*/ 	.word	0x0001bc80


	//   ....[138]....
        /*0738*/ 	.word	0x0001bcc0


	//   ....[139]....
        /*073c*/ 	.word	0x0001bcd0


	//   ....[140]....
        /*0740*/ 	.word	0x0001bd30


	//   ....[141]....
        /*0744*/ 	.word	0x0001c700


	//   ....[142]....
        /*0748*/ 	.word	0x0001c760


	//   ....[143]....
        /*074c*/ 	.word	0x0001c7b0


	//   ....[144]....
        /*0750*/ 	.word	0x0001c800


	//   ....[145]....
        /*0754*/ 	.word	0x0001c850


	//   ....[146]....
        /*0758*/ 	.word	0x0001c8c0


	//   ....[147]....
        /*075c*/ 	.word	0x0001c900


	//   ....[148]....
        /*0760*/ 	.word	0x0001c970


	//   ....[149]....
        /*0764*/ 	.word	0x0001c9e0


	//   ....[150]....
        /*0768*/ 	.word	0x0001ca40


	//   ....[151]....
        /*076c*/ 	.word	0x0001cab0


	//   ....[152]....
        /*0770*/ 	.word	0x0001cb20


	//   ....[153]....
        /*0774*/ 	.word	0x0001cb80


	//   ....[154]....
        /*0778*/ 	.word	0x0001cbe0


	//   ....[155]....
        /*077c*/ 	.word	0x0001cc40


	//   ....[156]....
        /*0780*/ 	.word	0x0001ccb0


	//   ....[157]....
        /*0784*/ 	.word	0x0001cd10


	//   ....[158]....
        /*0788*/ 	.word	0x0001cd70


	//   ....[159]....
        /*078c*/ 	.word	0x0001cdc0


	//   ....[160]....
        /*0790*/ 	.word	0x0001ce30


	//   ....[161]....
        /*0794*/ 	.word	0x0001ce90


	//   ....[162]....
        /*0798*/ 	.word	0x0001cef0


	//   ....[163]....
        /*079c*/ 	.word	0x0001d130


	//   ....[164]....
        /*07a0*/ 	.word	0x0001d180


	//   ....[165]....
        /*07a4*/ 	.word	0x0001d1d0


	//   ....[166]....
        /*07a8*/ 	.word	0x0001d220


	//   ....[167]....
        /*07ac*/ 	.word	0x0001d280


	//   ....[168]....
        /*07b0*/ 	.word	0x0001d2f0


	//   ....[169]....
        /*07b4*/ 	.word	0x0001d340


	//   ....[170]....
        /*07b8*/ 	.word	0x0001d3b0


	//   ....[171]....
        /*07bc*/ 	.word	0x0001d410


	//   ....[172]....
        /*07c0*/ 	.word	0x0001d470


	//   ....[173]....
        /*07c4*/ 	.word	0x0001d6b0


	//   ....[174]....
        /*07c8*/ 	.word	0x0001d6f0


	//   ....[175]....
        /*07cc*/ 	.word	0x0001d740


	//   ....[176]....
        /*07d0*/ 	.word	0x0001d780


	//   ....[177]....
        /*07d4*/ 	.word	0x0001d7d0


	//   ....[178]....
        /*07d8*/ 	.word	0x0001d820


	//   ....[179]....
        /*07dc*/ 	.word	0x0001d890


	//   ....[180]....
        /*07e0*/ 	.word	0x0001d8d0


	//   ....[181]....
        /*07e4*/ 	.word	0x0001d910


	//   ....[182]....
        /*07e8*/ 	.word	0x0001d960


	//   ....[183]....
        /*07ec*/ 	.word	0x0001d9a0


	//   ....[184]....
        /*07f0*/ 	.word	0x0001d9f0


	//   ....[185]....
        /*07f4*/ 	.word	0x0001da40


	//   ....[186]....
        /*07f8*/ 	.word	0x0001da90


	//   ....[187]....
        /*07fc*/ 	.word	0x0001dae0


	//   ....[188]....
        /*0800*/ 	.word	0x0001db50


	//   ....[189]....
        /*0804*/ 	.word	0x0001dbc0


	//   ....[190]....
        /*0808*/ 	.word	0x0001dc20


	//   ....[191]....
        /*080c*/ 	.word	0x0001dc80


	//   ....[192]....
        /*0810*/ 	.word	0x0001dce0


	//   ....[193]....
        /*0814*/ 	.word	0x0001dd50


	//   ....[194]....
        /*0818*/ 	.word	0x0001ddb0


	//   ....[195]....
        /*081c*/ 	.word	0x0001de10


	//   ....[196]....
        /*0820*/ 	.word	0x0001de70


	//   ....[197]....
        /*0824*/ 	.word	0x0001dee0


	//   ....[198]....
        /*0828*/ 	.word	0x0001df40


	//   ....[199]....
        /*082c*/ 	.word	0x0001dfa0


	//   ....[200]....
        /*0830*/ 	.word	0x0001e000


	//   ....[201]....
        /*0834*/ 	.word	0x0001e070


	//   ....[202]....
        /*0838*/ 	.word	0x0001e0d0


	//   ....[203]....
        /*083c*/ 	.word	0x0001e130


	//   ....[204]....
        /*0840*/ 	.word	0x0001e190


	//   ....[205]....
        /*0844*/ 	.word	0x0001e200


	//   ....[206]....
        /*0848*/ 	.word	0x0001e260


	//   ....[207]....
        /*084c*/ 	.word	0x0001e2c0


	//   ....[208]....
        /*0850*/ 	.word	0x0001e320


	//   ....[209]....
        /*0854*/ 	.word	0x0001e390


	//   ....[210]....
        /*0858*/ 	.word	0x0001e3e0


	//   ....[211]....
        /*085c*/ 	.word	0x0001e420


	//   ....[212]....
        /*0860*/ 	.word	0x0001e470


	//   ....[213]....
        /*0864*/ 	.word	0x0001e4c0


	//   ....[214]....
        /*0868*/ 	.word	0x0001e510


	//   ....[215]....
        /*086c*/ 	.word	0x0001e580


	//   ....[216]....
        /*0870*/ 	.word	0x0001e5c0


	//   ....[217]....
        /*0874*/ 	.word	0x0001e610


	//   ....[218]....
        /*0878*/ 	.word	0x0001e660


	//   ....[219]....
        /*087c*/ 	.word	0x0001e6b0


	//   ....[220]....
        /*0880*/ 	.word	0x0001e700


	//   ....[221]....
        /*0884*/ 	.word	0x0001e770


	//   ....[222]....
        /*0888*/ 	.word	0x0001e7b0


	//   ....[223]....
        /*088c*/ 	.word	0x0001e820


	//   ....[224]....
        /*0890*/ 	.word	0x0001e880


	//   ....[225]....
        /*0894*/ 	.word	0x0001e8f0


	//----- nvinfo : EIATTR_EXIT_INSTR_OFFSETS
	.align		4
.L_964:
        /*0898*/ 	.byte	0x04, 0x1c
        /*089a*/ 	.short	(.L_966 - .L_965)


	//   ....[0]....
.L_965:
        /*089c*/ 	.word	0x00000fe0


	//   ....[1]....
        /*08a0*/ 	.word	0x0001c6c0


	//----- nvinfo : EIATTR_MAX_THREADS
	.align		4
.L_966:
        /*08a4*/ 	.byte	0x04, 0x05
        /*08a6*/ 	.short	(.L_968 - .L_967)
.L_967:
        /*08a8*/ 	.word	0x00000100
        /*08ac*/ 	.word	0x00000001
        /*08b0*/ 	.word	0x00000001


	//----- nvinfo : EIATTR_CRS_STACK_SIZE
	.align		4
.L_968:
        /*08b4*/ 	.byte	0x04, 0x1e
        /*08b6*/ 	.short	(.L_970 - .L_969)
.L_969:
        /*08b8*/ 	.word	0x00000000
.L_970:


//--------------------- .nv.info._ZN7cutlass13device_kernelIN5flash19enable_sm80_to_sm89INS1_16FlashAttnFwdSm80INS1_25CollectiveMainloopFwdSm80ILi8ELi1ELb0EN4cute5tupleIJNS5_1CILi128EEENS7_ILi96EEENS7_ILi256EEEEEELi256ENS_6half_tEfNS_4arch4Sm80ELb0ELb0ELb0ELb0ELb1ELb0ELb1ELb1EEENS1_21CollectiveEpilogueFwdINS6_IJS8_SA_S9_EEENS6_IJNS7_ILi1EEESI_SI_EEESC_SE_Li256ELb0ELb1ELb1ELb0EEENS1_19SingleTileSchedulerILb0ELb1ELb1ELi128EEEEEEEEEvNT_6ParamsE --------------------------
	.section	.nv.info._ZN7cutlass13device_kernelIN5flash19enable_sm80_to_sm89INS1_16FlashAttnFwdSm80INS1_25CollectiveMainloopFwdSm80ILi8ELi1ELb0EN4cute5tupleIJNS5_1CILi128EEENS7_ILi96EEENS7_ILi256EEEEEELi256ENS_6half_tEfNS_4arch4Sm80ELb0ELb0ELb0ELb0ELb1ELb0ELb1ELb1EEENS1_21CollectiveEpilogueFwdINS6_IJS8_SA_S9_EEENS6_IJNS7_ILi1EEESI_SI_EEESC_SE_Li256ELb0ELb1ELb1ELb0EEENS1_19SingleTileSchedulerILb0ELb1ELb1ELi128EEEEEEEEEvNT_6ParamsE,"",@"SHT_CUDA_INFO"
	.sectionflags	@""
	.align	4


	//----- nvinfo : EIATTR_CUDA_API_VERSION
	.align		4
        /*0000*/ 	.byte	0x04, 0x37
        /*0002*/ 	.short	(.L_972 - .L_971)
.L_971:
        /*0004*/ 	.word	0x00000082


	//----- nvinfo : EIATTR_SW2861232_WAR
	.align		4
.L_972:
        /*0008*/ 	.byte	0x01, 0x35
	.zero		2


	//----- nvinfo : EIATTR_PARAM_CBANK
	.align		4
        /*000c*/ 	.byte	0x04, 0x0a
        /*000e*/ 	.short	(.L_974 - .L_973)
	.align		4
.L_973:
        /*0010*/ 	.word	index@(.nv.constant0._ZN7cutlass13device_kernelIN5flash19enable_sm80_to_sm89INS1_16FlashAttnFwdSm80INS1_25CollectiveMainloopFwdSm80ILi8ELi1ELb0EN4cute5tupleIJNS5_1CILi128EEENS7_ILi96EEENS7_ILi256EEEEEELi256ENS_6half_tEfNS_4arch4Sm80ELb0ELb0ELb0ELb0ELb1ELb0ELb1ELb1EEENS1_21CollectiveEpilogueFwdINS6_IJS8_SA_S9_EEENS6_IJNS7_ILi1EEESI_SI_EEESC_SE_Li256ELb0ELb1ELb1ELb0EEENS1_19SingleTileSchedulerILb0ELb1ELb1ELi128EEEEEEEEEvNT_6ParamsE)
        /*0014*/ 	.short	0x0160
        /*0016*/ 	.short	0x0418


	//----- nvinfo : EIATTR_CBANK_PARAM_SIZE
	.align		4
.L_974:
        /*0018*/ 	.byte	0x03, 0x19
        /*001a*/ 	.short	0x0418


	//----- nvinfo : EIATTR_KPARAM_INFO
	.align		4
        /*001c*/ 	.byte	0x04, 0x17
        /*001e*/ 	.short	(.L_976 - .L_975)
.L_975:
        /*0020*/ 	.word	0x00000000
        /*0024*/ 	.short	0x0000
        /*0026*/ 	.short	0x0000
        /*0028*/ 	.byte	0x00, 0xf0, 0x61, 0x10


	//----- nvinfo : EIATTR_MAXREG_COUNT
	.align		4
.L_976:
        /*002c*/ 	.byte	0x03, 0x1b
        /*002e*/ 	.short	0x00ff


	//----- nvinfo : EIATTR_NUM_BARRIERS
	.align		4
        /*0030*/ 	.byte	0x02, 0x4c
        /*0032*/ 	.byte	0x02
	.zero		1


	//----- nvinfo : EIATTR_ANNOTATIONS
	.align		4
        /*0034*/ 	.byte	0x04, 0x55
        /*0036*/ 	.short	(.L_978 - .L_977)


	//   ....[0]....
.L_977:
        /* <DEDUP_REMOVED lines=24> */


	//----- nvinfo : EIATTR_MERCURY_ISA_VERSION
	.align		4
.L_978:
        /*01a8*/ 	.byte	0x03, 0x5f
        /*01aa*/ 	.short	0x0000


	//----- nvinfo : EIATTR_COOP_GROUP_MASK_REGIDS
	.align		4
        /*01ac*/ 	.byte	0x04, 0x29
        /*01ae*/ 	.short	(.L_980 - .L_979)


	//   ....[0]....
.L_979:
        /*01b0*/ 	.word	0xffffffff


	//   ....[1]....
        /*01b4*/ 	.word	0xffffffff


	//   ....[2]....
        /*01b8*/ 	.word	0xffffffff


	//   ....[3]....
        /*01bc*/ 	.word	0xffffffff


	//   ....[4]....
        /*01c0*/ 	.word	0xffffffff


	//   ....[5]....
        /*01c4*/ 	.word	0xffffffff


	//   ....[6]....
        /*01c8*/ 	.word	0xffffffff


	//   ....[7]....
        /*01cc*/ 	.word	0xffffffff


	//   ....[8]....
        /*01d0*/ 	.word	0xffffffff


	//   ....[9]....
        /*01d4*/ 	.word	0xffffffff


	//   ....[10]....
        /*01d8*/ 	.word	0xffffffff


	//   ....[11]....
        /*01dc*/ 	.word	0xffffffff


	//   ....[12]....
        /*01e0*/ 	.word	0xffffffff


	//   ....[13]....
        /*01e4*/ 	.word	0xffffffff


	//   ....[14]....
        /*01e8*/ 	.word	0xffffffff


	//   ....[15]....
        /*01ec*/ 	.word	0xffffffff


	//   ....[16]....
        /*01f0*/ 	.word	0xffffffff


	//   ....[17]....
        /*01f4*/ 	.word	0xffffffff


	//   ....[18]....
        /*01f8*/ 	.word	0xffffffff


	//   ....[19]....
        /*01fc*/ 	.word	0xffffffff


	//   ....[20]....
        /*0200*/ 	.word	0xffffffff


	//   ....[21]....
        /*0204*/ 	.word	0xffffffff


	//   ....[22]....
        /*0208*/ 	.word	0xffffffff


	//   ....[23]....
        /*020c*/ 	.word	0xffffffff


	//   ....[24]....
        /*0210*/ 	.word	0xffffffff


	//   ....[25]....
        /*0214*/ 	.word	0xffffffff


	//   ....[26]....
        /*0218*/ 	.word	0xffffffff


	//   ....[27]....
        /*021c*/ 	.word	0xffffffff


	//   ....[28]....
        /*0220*/ 	.word	0xffffffff


	//   ....[29]....
        /*0224*/ 	.word	0xffffffff


	//   ....[30]....
        /*0228*/ 	.word	0xffffffff


	//   ....[31]....
        /*022c*/ 	.word	0xffffffff


	//   ....[32]....
        /*0230*/ 	.word	0xffffffff


	//   ....[33]....
        /*0234*/ 	.word	0xffffffff


	//   ....[34]....
        /*0238*/ 	.word	0xffffffff


	//   ....[35]....
        /*023c*/ 	.word	0xffffffff


	//   ....[36]....
        /*0240*/ 	.word	0xffffffff


	//   ....[37]....
        /*0244*/ 	.word	0xffffffff


	//   ....[38]....
        /*0248*/ 	.word	0xffffffff


	//   ....[39]....
        /*024c*/ 	.word	0xffffffff


	//   ....[40]....
        /*0250*/ 	.word	0xffffffff


	//   ....[41]....
        /*0254*/ 	.word	0xffffffff


	//   ....[42]....
        /*0258*/ 	.word	0xffffffff


	//   ....[43]....
        /*025c*/ 	.word	0xffffffff


	//   ....[44]....
        /*0260*/ 	.word	0xffffffff


	//   ....[45]....
        /*0264*/ 	.word	0xffffffff


	//   ....[46]....
        /*0268*/ 	.word	0xffffffff


	//   ....[47]....
        /*026c*/ 	.word	0xffffffff


	//   ....[48]....
        /*0270*/ 	.word	0xffffffff


	//   ....[49]....
        /*0274*/ 	.word	0xffffffff


	//   ....[50]....
        /*0278*/ 	.word	0xffffffff


	//   ....[51]....
        /*027c*/ 	.word	0xffffffff


	//   ....[52]....
        /*0280*/ 	.word	0xffffffff


	//   ....[53]....
        /*0284*/ 	.word	0xffffffff


	//   ....[54]....
        /*0288*/ 	.word	0xffffffff


	//   ....[55]....
        /*028c*/ 	.word	0xffffffff


	//   ....[56]....
        /*0290*/ 	.word	0xffffffff


	//   ....[57]....
        /*0294*/ 	.word	0xffffffff


	//   ....[58]....
        /*0298*/ 	.word	0xffffffff


	//----- nvinfo : EIATTR_COOP_GROUP_INSTR_OFFSETS
	.align		4
.L_980:
        /*029c*/ 	.byte	0x04, 0x28
        /*029e*/ 	.short	(.L_982 - .L_981)


	//   ....[0]....
.L_981:
        /*02a0*/ 	.word	0x00000060


	//   ....[1]....
        /*02a4*/ 	.word	0x00000ee0


	//   ....[2]....
        /*02a8*/ 	.word	0x00000f00


	//   ....[3]....
        /*02ac*/ 	.word	0x00001150


	//   ....[4]....
        /*02b0*/ 	.word	0x00001180


	//   ....[5]....
        /*02b4*/ 	.word	0x000012f0


	//   ....[6]....
        /*02b8*/ 	.word	0x00001320


	//   ....[7]....
        /*02bc*/ 	.word	0x00001480


	//   ....[8]....
        /*02c0*/ 	.word	0x000014c0


	//   ....[9]....
        /*02c4*/ 	.word	0x00001bf0


	//   ....[10]....
        /*02c8*/ 	.word	0x00001c30


	//   ....[11]....
        /*02cc*/ 	.word	0x00001c60


	//   ....[12]....
        /*02d0*/ 	.word	0x00001ca0


	//   ....[13]....
        /*02d4*/ 	.word	0x00001ce0


	//   ....[14]....
        /*02d8*/ 	.word	0x00001d20


	//   ....[15]....
        /*02dc*/ 	.word	0x00001d50


	//   ....[16]....
        /*02e0*/ 	.word	0x00001d90


	//   ....[17]....
        /*02e4*/ 	.word	0x00001e80


	//   ....[18]....
        /*02e8*/ 	.word	0x00001eb0


	//   ....[19]....
        /*02ec*/ 	.word	0x00001ef0


	//   ....[20]....
        /*02f0*/ 	.word	0x00001f30


	//   ....[21]....
        /*02f4*/ 	.word	0x00003bd0


	//   ....[22]....
        /*02f8*/ 	.word	0x00003bf0


	//   ....[23]....
        /*02fc*/ 	.word	0x00003c00


	//   ....[24]....
        /*0300*/ 	.word	0x00003c10


	//   ....[25]....
        /*0304*/ 	.word	0x00003ca0


	//   ....[26]....
        /*0308*/ 	.word	0x00003cb0


	//   ....[27]....
        /*030c*/ 	.word	0x000047b0


	//   ....[28]....
        /*0310*/ 	.word	0x00004840


	//   ....[29]....
        /*0314*/ 	.word	0x00004870


	//   ....[30]....
        /*0318*/ 	.word	0x000048e0


	//   ....[31]....
        /*031c*/ 	.word	0x00006810


	//   ....[32]....
        /*0320*/ 	.word	0x00006820


	//   ....[33]....
        /*0324*/ 	.word	0x00006830


	//   ....[34]....
        /*0328*/ 	.word	0x00006840


	//   ....[35]....
        /*032c*/ 	.word	0x00006850


	//   ....[36]....
        /*0330*/ 	.word	0x00006860


	//   ....[37]....
        /*0334*/ 	.word	0x00006c20


	//   ....[38]....
        /*0338*/ 	.word	0x00006c30


	//   ....[39]....
        /*033c*/ 	.word	0x00006d90


	//   ....[40]....
        /*0340*/ 	.word	0x00006dc0


	//   ....[41]....
        /*0344*/ 	.word	0x00006dd0


	//   ....[42]....
        /*0348*/ 	.word	0x00006de0


	//   ....[43]....
        /*034c*/ 	.word	0x00008670


	//   ....[44]....
        /*0350*/ 	.word	0x00008680


	//   ....[45]....
        /*0354*/ 	.word	0x000086b0


	//   ....[46]....
        /*0358*/ 	.word	0x000086c0


	//   ....[47]....
        /*035c*/ 	.word	0x0000acf0


	//   ....[48]....
        /*0360*/ 	.word	0x0000ad00


	//   ....[49]....
        /*0364*/ 	.word	0x0000ad30


	//   ....[50]....
        /*0368*/ 	.word	0x0000ad40


	//   ....[51]....
        /*036c*/ 	.word	0x0000bc30


	//   ....[52]....
        /*0370*/ 	.word	0x0000bc70


	//   ....[53]....
        /*0374*/ 	.word	0x0000bca0


	//   ....[54]....
        /*0378*/ 	.word	0x0000bce0


	//   ....[55]....
        /*037c*/ 	.word	0x0000bd80


	//   ....[56]....
        /*0380*/ 	.word	0x0000bda0


	//   ....[57]....
        /*0384*/ 	.word	0x0000c9f0


	//   ....[58]....
        /*0388*/ 	.word	0x0000ca00


	//----- nvinfo : EIATTR_EXIT_INSTR_OFFSETS
	.align		4
.L_982:
        /*038c*/ 	.byte	0x04, 0x1c
        /*038e*/ 	.short	(.L_984 - .L_983)


	//   ....[0]....
.L_983:
        /*0390*/ 	.word	0x000001c0


	//   ....[1]....
        /*0394*/ 	.word	0x0000ca10


	//   ....[2]....
        /*0398*/ 	.word	0x0000d5b0


	//   ....[3]....
        /*039c*/ 	.word	0x0000d600


	//   ....[4]....
        /*03a0*/ 	.word	0x0000d630


	//   ....[5]....
        /*03a4*/ 	.word	0x0000d690


	//   ....[6]....
        /*03a8*/ 	.word	0x0000d920


	//----- nvinfo : EIATTR_CTAIDZ_USED
	.align		4
.L_984:
        /*03ac*/ 	.byte	0x01, 0x04
	.zero		2


	//----- nvinfo : EIATTR_MAX_THREADS
	.align		4
        /*03b0*/ 	.byte	0x04, 0x05
        /*03b2*/ 	.short	(.L_986 - .L_985)
.L_985:
        /*03b4*/ 	.word	0x00000100
        /*03b8*/ 	.word	0x00000001
        /*03bc*/ 	.word	0x00000001


	//----- nvinfo : EIATTR_CRS_STACK_SIZE
	.align		4
.L_986:
        /*03c0*/ 	.byte	0x04, 0x1e
        /*03c2*/ 	.short	(.L_988 - .L_987)
.L_987:
        /*03c4*/ 	.word	0x00000000
.L_988:


//--------------------- .nv.info._ZN7cutlass13device_kernelIN5flash19enable_sm80_to_sm89INS1_16FlashAttnFwdSm80INS1_25CollectiveMainloopFwdSm80ILi8ELi1ELb0EN4cute5tupleIJNS5_1CILi128EEENS7_ILi64EEENS7_ILi256EEEEEELi256ENS_6half_tEfNS_4arch4Sm80ELb0ELb0ELb0ELb1ELb1ELb0ELb1ELb1EEENS1_21CollectiveEpilogueFwdINS6_IJS8_SA_S9_EEENS6_IJNS7_ILi1EEESI_SI_EEESC_SE_Li256ELb1ELb1ELb1ELb0EEENS1_36VarlenDynamicPersistentTileSchedulerILi128ELi64ELi256ELi256ELb1ELb1ELb0ELb0ELb1ELb1EEEEEEEEEvNT_6ParamsE --------------------------
	.section	.nv.info._ZN7cutlass13device_kernelIN5flash19enable_sm80_to_sm89INS1_16FlashAttnFwdSm80INS1_25CollectiveMainloopFwdSm80ILi8ELi1ELb0EN4cute5tupleIJNS5_1CILi128EEENS7_ILi64EEENS7_ILi256EEEEEELi256ENS_6half_tEfNS_4arch4Sm80ELb0ELb0ELb0ELb1ELb1ELb0ELb1ELb1EEENS1_21CollectiveEpilogueFwdINS6_IJS8_SA_S9_EEENS6_IJNS7_ILi1EEESI_SI_EEESC_SE_Li256ELb1ELb1ELb1ELb0EEENS1_36VarlenDynamicPersistentTileSchedulerILi128ELi64ELi256ELi256ELb1ELb1ELb0ELb0ELb1ELb1EEEEEEEEEvNT_6ParamsE,"",@"SHT_CUDA_INFO"
	.sectionflags	@""
	.align	4


	//----- nvinfo : EIATTR_CUDA_API_VERSION
	.align		4
        /*0000*/ 	.byte	0x04, 0x37
        /*0002*/ 	.short	(.L_990 - .L_989)
.L_989:
        /*0004*/ 	.word	0x00000082


	//----- nvinfo : EIATTR_SW2861232_WAR
	.align		4
.L_990:
        /*0008*/ 	.byte	0x01, 0x35
	.zero		2


	//----- nvinfo : EIATTR_PARAM_CBANK
	.align		4
        /*000c*/ 	.byte	0x04, 0x0a
        /*000e*/ 	.short	(.L_992 - .L_991)
	.align		4
.L_991:
        /*0010*/ 	.word	index@(.nv.constant0._ZN7cutlass13device_kernelIN5flash19enable_sm80_to_sm89INS1_16FlashAttnFwdSm80INS1_25CollectiveMainloopFwdSm80ILi8ELi1ELb0EN4cute5tupleIJNS5_1CILi128EEENS7_ILi64EEENS7_ILi256EEEEEELi256ENS_6half_tEfNS_4arch4Sm80ELb0ELb0ELb0ELb1ELb1ELb0ELb1ELb1EEENS1_21CollectiveEpilogueFwdINS6_IJS8_SA_S9_EEENS6_IJNS7_ILi1EEESI_SI_EEESC_SE_Li256ELb1ELb1ELb1ELb0EEENS1_36VarlenDynamicPersistentTileSchedulerILi128ELi64ELi256ELi256ELb1ELb1ELb0ELb0ELb1ELb1EEEEEEEEEvNT_6ParamsE)
        /*0014*/ 	.short	0x0160
        /*0016*/ 	.short	0x0438


	//----- nvinfo : EIATTR_CBANK_PARAM_SIZE
	.align		4
.L_992:
        /*0018*/ 	.byte	0x03, 0x19
        /*001a*/ 	.short	0x0438


	//----- nvinfo : EIATTR_KPARAM_INFO
	.align		4
        /*001c*/ 	.byte	0x04, 0x17
        /*001e*/ 	.short	(.L_994 - .L_993)
.L_993:
        /*0020*/ 	.word	0x00000000
        /*0024*/ 	.short	0x0000
        /*0026*/ 	.short	0x0000
        /*0028*/ 	.byte	0x00, 0xf0, 0xe1, 0x10


	//----- nvinfo : EIATTR_MAXREG_COUNT
	.align		4
.L_994:
        /*002c*/ 	.byte	0x03, 0x1b
        /*002e*/ 	.short	0x00ff


	//----- nvinfo : EIATTR_NUM_BARRIERS
	.align		4
        /*0030*/ 	.byte	0x02, 0x4c
        /*0032*/ 	.byte	0x06
	.zero		1


	//----- nvinfo : EIATTR_ANNOTATIONS
	.align		4
        /*0034*/ 	.byte	0x04, 0x55
        /*0036*/ 	.short	(.L_996 - .L_995)


	//   ....[0]....
.L_995:
        /* <DEDUP_REMOVED lines=142> */


	//----- nvinfo : EIATTR_MERCURY_ISA_VERSION
	.align		4
.L_996:
        /*0908*/ 	.byte	0x03, 0x5f
        /*090a*/ 	.short	0x0000


	//----- nvinfo : EIATTR_INT_WARP_WIDE_INSTR_OFFSETS
	.align		4
        /*090c*/ 	.byte	0x04, 0x31
        /*090e*/ 	.short	(.L_998 - .L_997)


	//   ....[0]....
.L_997:
        /*0910*/ 	.word	0x0000a8d0


	//   ....[1]....
        /*0914*/ 	.word	0x0000a950


	//----- nvinfo : EIATTR_COOP_GROUP_MASK_REGIDS
	.align		4
.L_998:
        /*0918*/ 	.byte	0x04, 0x29
        /*091a*/ 	.short	(.L_1000 - .L_999)


	//   ....[0]....
.L_999:
        /*091c*/ 	.word	0xffffffff


	//   ....[1]....
        /*0920*/ 	.word	0xffffffff


	//   ....[2]....
        /*0924*/ 	.word	0xffffffff


	//   ....[3]....
        /*0928*/ 	.word	0xffffffff


	//   ....[4]....
        /*092c*/ 	.word	0xffffffff


	//   ....[5]....
        /*0930*/ 	.word	0xffffffff


	//   ....[6]....
        /*0934*/ 	.word	0xffffffff


	//   ....[7]....
        /*0938*/ 	.word	0xffffffff


	//   ....[8]....
        /*093c*/ 	.word	0xffffffff


	//   ....[9]....
        /*0940*/ 	.word	0xffffffff


	//   ....[10]....
        /*0944*/ 	.word	0xffffffff


	//   ....[11]....
        /*0948*/ 	.word	0xffffffff


	//   ....[12]....
        /*094c*/ 	.word	0xffffffff


	//   ....[13]....
        /*0950*/ 	.word	0xffffffff


	//   ....[14]....
        /*0954*/ 	.word	0xffffffff


	//   ....[15]....
        /*0958*/ 	.word	0xffffffff


	//   ....[16]....
        /*095c*/ 	.word	0xffffffff


	//   ....[17]....
        /*0960*/ 	.word	0xffffffff


	//   ....[18]....
        /*0964*/ 	.word	0xffffffff


	//   ....[19]....
        /*0968*/ 	.word	0xffffffff


	//   ....[20]....
        /*096c*/ 	.word	0xffffffff


	//   ....[21]....
        /*0970*/ 	.word	0xffffffff


	//   ....[22]....
        /*0974*/ 	.word	0xffffffff


	//   ....[23]....
        /*0978*/ 	.word	0xffffffff


	//   ....[24]....
        /*097c*/ 	.word	0xffffffff


	//   ....[25]....
        /*0980*/ 	.word	0xffffffff


	//   ....[26]....
        /*0984*/ 	.word	0xffffffff


	//   ....[27]....
        /*0988*/ 	.word	0xffffffff


	//   ....[28]....
        /*098c*/ 	.word	0xffffffff


	//   ....[29]....
        /*0990*/ 	.word	0xffffffff


	//   ....[30]....
        /*0994*/ 	.word	0xffffffff


	//   ....[31]....
        /*0998*/ 	.word	0xffffffff


	//   ....[32]....
        /*099c*/ 	.word	0xffffffff


	//   ....[33]....
        /*09a0*/ 	.word	0xffffffff


	//   ....[34]....
        /*09a4*/ 	.word	0xffffffff


	//   ....[35]....
        /*09a8*/ 	.word	0xffffffff


	//   ....[36]....
        /*09ac*/ 	.word	0xffffffff


	//   ....[37]....
        /*09b0*/ 	.word	0xffffffff


	//   ....[38]....
        /*09b4*/ 	.word	0xffffffff


	//   ....[39]....
        /*09b8*/ 	.word	0xffffffff


	//   ....[40]....
        /*09bc*/ 	.word	0xffffffff


	//   ....[41]....
        /*09c0*/ 	.word	0xffffffff


	//   ....[42]....
        /*09c4*/ 	.word	0xffffffff


	//   ....[43]....
        /*09c8*/ 	.word	0xffffffff


	//   ....[44]....
        /*09cc*/ 	.word	0xffffffff


	//   ....[45]....
        /*09d0*/ 	.word	0xffffffff


	//   ....[46]....
        /*09d4*/ 	.word	0xffffffff


	//   ....[47]....
        /*09d8*/ 	.word	0xffffffff


	//   ....[48]....
        /*09dc*/ 	.word	0xffffffff


	//   ....[49]....
        /*09e0*/ 	.word	0xffffffff


	//   ....[50]....
        /*09e4*/ 	.word	0xffffffff


	//   ....[51]....
        /*09e8*/ 	.word	0xffffffff


	//   ....[52]....
        /*09ec*/ 	.word	0xffffffff


	//   ....[53]....
        /*09f0*/ 	.word	0xffffffff


	//   ....[54]....
        /*09f4*/ 	.word	0xffffffff


	//   ....[55]....
        /*09f8*/ 	.word	0xffffffff


	//   ....[56]....
        /*09fc*/ 	.word	0xffffffff


	//   ....[57]....
        /*0a00*/ 	.word	0xffffffff


	//   ....[58]....
        /*0a04*/ 	.word	0xffffffff


	//   ....[59]....
        /*0a08*/ 	.word	0xffffffff


	//   ....[60]....
        /*0a0c*/ 	.word	0xffffffff


	//   ....[61]....
        /*0a10*/ 	.word	0xffffffff


	//   ....[62]....
        /*0a14*/ 	.word	0xffffffff


	//   ....[63]....
        /*0a18*/ 	.word	0xffffffff


	//   ....[64]....
        /*0a1c*/ 	.word	0xffffffff


	//   ....[65]....
        /*0a20*/ 	.word	0xffffffff


	//   ....[66]....
        /*0a24*/ 	.word	0xffffffff


	//   ....[67]....
        /*0a28*/ 	.word	0xffffffff


	//   ....[68]....
        /*0a2c*/ 	.word	0xffffffff


	//   ....[69]....
        /*0a30*/ 	.word	0xffffffff


	//   ....[70]....
        /*0a34*/ 	.word	0xffffffff


	//   ....[71]....
        /*0a38*/ 	.word	0xffffffff


	//   ....[72]....
        /*0a3c*/ 	.word	0xffffffff


	//   ....[73]....
        /*0a40*/ 	.word	0xffffffff


	//   ....[74]....
        /*0a44*/ 	.word	0xffffffff


	//   ....[75]....
        /*0a48*/ 	.word	0xffffffff


	//   ....[76]....
        /*0a4c*/ 	.word	0xffffffff


	//   ....[77]....
        /*0a50*/ 	.word	0xffffffff


	//   ....[78]....
        /*0a54*/ 	.word	0xffffffff


	//   ....[79]....
        /*0a58*/ 	.word	0xffffffff


	//   ....[80]....
        /*0a5c*/ 	.word	0xffffffff


	//   ....[81]....
        /*0a60*/ 	.word	0xffffffff


	//   ....[82]....
        /*0a64*/ 	.word	0xffffffff


	//   ....[83]....
        /*0a68*/ 	.word	0xffffffff


	//   ....[84]....
        /*0a6c*/ 	.word	0xffffffff


	//   ....[85]....
        /*0a70*/ 	.word	0xffffffff


	//   ....[86]....
        /*0a74*/ 	.word	0xffffffff


	//   ....[87]....
        /*0a78*/ 	.word	0xffffffff


	//   ....[88]....
        /*0a7c*/ 	.word	0xffffffff


	//   ....[89]....
        /*0a80*/ 	.word	0xffffffff


	//   ....[90]....
        /*0a84*/ 	.word	0xffffffff


	//   ....[91]....
        /*0a88*/ 	.word	0xffffffff


	//   ....[92]....
        /*0a8c*/ 	.word	0xffffffff


	//   ....[93]....
        /*0a90*/ 	.word	0xffffffff


	//   ....[94]....
        /*0a94*/ 	.word	0xffffffff


	//   ....[95]....
        /*0a98*/ 	.word	0xffffffff


	//   ....[96]....
        /*0a9c*/ 	.word	0xffffffff


	//   ....[97]....
        /*0aa0*/ 	.word	0xffffffff


	//   ....[98]....
        /*0aa4*/ 	.word	0xffffffff


	//   ....[99]....
        /*0aa8*/ 	.word	0xffffffff


	//   ....[100]....
        /*0aac*/ 	.word	0xffffffff


	//   ....[101]....
        /*0ab0*/ 	.word	0xffffffff


	//   ....[102]....
        /*0ab4*/ 	.word	0xffffffff


	//   ....[103]....
        /*0ab8*/ 	.word	0xffffffff


	//   ....[104]....
        /*0abc*/ 	.word	0xffffffff


	//   ....[105]....
        /*0ac0*/ 	.word	0xffffffff


	//   ....[106]....
        /*0ac4*/ 	.word	0xffffffff


	//   ....[107]....
        /*0ac8*/ 	.word	0xffffffff


	//   ....[108]....
        /*0acc*/ 	.word	0xffffffff


	//   ....[109]....
        /*0ad0*/ 	.word	0xffffffff


	//   ....[110]....
        /*0ad4*/ 	.word	0xffffffff


	//   ....[111]....
        /*0ad8*/ 	.word	0xffffffff


	//   ....[112]....
        /*0adc*/ 	.word	0xffffffff


	//   ....[113]....
        /*0ae0*/ 	.word	0xffffffff


	//   ....[114]....
        /*0ae4*/ 	.word	0xffffffff


	//   ....[115]....
        /*0ae8*/ 	.word	0xffffffff


	//   ....[116]....
        /*0aec*/ 	.word	0xffffffff


	//   ....[117]....
        /*0af0*/ 	.word	0xffffffff


	//   ....[118]....
        /*0af4*/ 	.word	0xffffffff


	//   ....[119]....
        /*0af8*/ 	.word	0xffffffff


	//   ....[120]....
        /*0afc*/ 	.word	0xffffffff


	//   ....[121]....
        /*0b00*/ 	.word	0xffffffff


	//   ....[122]....
        /*0b04*/ 	.word	0xffffffff


	//   ....[123]....
        /*0b08*/ 	.word	0xffffffff


	//   ....[124]....
        /*0b0c*/ 	.word	0xffffffff


	//   ....[125]....
        /*0b10*/ 	.word	0xffffffff


	//   ....[126]....
        /*0b14*/ 	.word	0xffffffff


	//   ....[127]....
        /*0b18*/ 	.word	0xffffffff


	//   ....[128]....
        /*0b1c*/ 	.word	0xffffffff


	//   ....[129]....
        /*0b20*/ 	.word	0xffffffff


	//   ....[130]....
        /*0b24*/ 	.word	0xffffffff


	//   ....[131]....
        /*0b28*/ 	.word	0xffffffff


	//   ....[132]....
        /*0b2c*/ 	.word	0xffffffff


	//   ....[133]....
        /*0b30*/ 	.word	0xffffffff


	//   ....[134]....
        /*0b34*/ 	.word	0xffffffff


	//   ....[135]....
        /*0b38*/ 	.word	0xffffffff


	//   ....[136]....
        /*0b3c*/ 	.word	0xffffffff


	//   ....[137]....
        /*0b40*/ 	.word	0xffffffff


	//   ....[138]....
        /*0b44*/ 	.word	0xffffffff


	//   ....[139]....
        /*0b48*/ 	.word	0xffffffff


	//   ....[140]....
        /*0b4c*/ 	.word	0xffffffff


	//   ....[141]....
        /*0b50*/ 	.word	0xffffffff


	//   ....[142]....
        /*0b54*/ 	.word	0xffffffff


	//   ....[143]....
        /*0b58*/ 	.word	0xffffffff


	//   ....[144]....
        /*0b5c*/ 	.word	0xffffffff


	//   ....[145]....
        /*0b60*/ 	.word	0xffffffff


	//   ....[146]....
        /*0b64*/ 	.word	0xffffffff


	//   ....[147]....
        /*0b68*/ 	.word	0xffffffff


	//   ....[148]....
        /*0b6c*/ 	.word	0xffffffff


	//   ....[149]....
        /*0b70*/ 	.word	0xffffffff


	//   ....[150]....
        /*0b74*/ 	.word	0xffffffff


	//   ....[151]....
        /*0b78*/ 	.word	0xffffffff


	//   ....[152]....
        /*0b7c*/ 	.word	0xffffffff


	//   ....[153]....
        /*0b80*/ 	.word	0xffffffff


	//   ....[154]....
        /*0b84*/ 	.word	0xffffffff


	//   ....[155]....
        /*0b88*/ 	.word	0xffffffff


	//   ....[156]....
        /*0b8c*/ 	.word	0xffffffff


	//   ....[157]....
        /*0b90*/ 	.word	0xffffffff


	//   ....[158]....
        /*0b94*/ 	.word	0xffffffff


	//   ....[159]....
        /*0b98*/ 	.word	0xffffffff


	//   ....[160]....
        /*0b9c*/ 	.word	0xffffffff


	//   ....[161]....
        /*0ba0*/ 	.word	0xffffffff


	//   ....[162]....
        /*0ba4*/ 	.word	0xffffffff


	//   ....[163]....
        /*0ba8*/ 	.word	0xffffffff


	//   ....[164]....
        /*0bac*/ 	.word	0xffffffff


	//   ....[165]....
        /*0bb0*/ 	.word	0xffffffff


	//   ....[166]....
        /*0bb4*/ 	.word	0xffffffff


	//   ....[167]....
        /*0bb8*/ 	.word	0xffffffff


	//   ....[168]....
        /*0bbc*/ 	.word	0xffffffff


	//   ....[169]....
        /*0bc0*/ 	.word	0xffffffff


	//   ....[170]....
        /*0bc4*/ 	.word	0xffffffff


	//   ....[171]....
        /*0bc8*/ 	.word	0xffffffff


	//   ....[172]....
        /*0bcc*/ 	.word	0xffffffff


	//   ....[173]....
        /*0bd0*/ 	.word	0xffffffff


	//   ....[174]....
        /*0bd4*/ 	.word	0xffffffff


	//   ....[175]....
        /*0bd8*/ 	.word	0xffffffff


	//----- nvinfo : EIATTR_COOP_GROUP_INSTR_OFFSETS
	.align		4
.L_1000:
        /*0bdc*/ 	.byte	0x04, 0x28
        /*0bde*/ 	.short	(.L_1002 - .L_1001)


	//   ....[0]....
.L_1001:
        /*0be0*/ 	.word	0x00000050


	//   ....[1]....
        /*0be4*/ 	.word	0x00000200


	//   ....[2]....
        /*0be8*/ 	.word	0x00000230


	//   ....[3]....
        /*0bec*/ 	.word	0x00000260


	//   ....[4]....
        /*0bf0*/ 	.word	0x00000290


	//   ....[5]....
        /*0bf4*/ 	.word	0x000002c0


	//   ....[6]....
        /*0bf8*/ 	.word	0x000002f0


	//   ....[7]....
        /*0bfc*/ 	.word	0x00000460


	//   ....[8]....
        /*0c00*/ 	.word	0x000004a0


	//   ....[9]....
        /*0c04*/ 	.word	0x000004d0


	//   ....[10]....
        /*0c08*/ 	.word	0x00000500


	//   ....[11]....
        /*0c0c*/ 	.word	0x00000530


	//   ....[12]....
        /*0c10*/ 	.word	0x00000560


	//   ....[13]....
        /*0c14*/ 	.word	0x000005f0


	//   ....[14]....
        /*0c18*/ 	.word	0x00000620


	//   ....[15]....
        /*0c1c*/ 	.word	0x00000640


	//   ....[16]....
        /*0c20*/ 	.word	0x000006a0


	//   ....[17]....
        /*0c24*/ 	.word	0x00002970


	//   ....[18]....
        /*0c28*/ 	.word	0x00002990


	//   ....[19]....
        /*0c2c*/ 	.word	0x00002b50


	//   ....[20]....
        /*0c30*/ 	.word	0x00002b60


	//   ....[21]....
        /*0c34*/ 	.word	0x00002d00


	//   ....[22]....
        /*0c38*/ 	.word	0x00002d20


	//   ....[23]....
        /*0c3c*/ 	.word	0x00002ec0


	//   ....[24]....
        /*0c40*/ 	.word	0x00002ed0


	//   ....[25]....
        /*0c44*/ 	.word	0x00003410


	//   ....[26]....
        /*0c48*/ 	.word	0x00003440


	//   ....[27]....
        /*0c4c*/ 	.word	0x00003460


	//   ....[28]....
        /*0c50*/ 	.word	0x00003470


	//   ....[29]....
        /*0c54*/ 	.word	0x00003670


	//   ....[30]....
        /*0c58*/ 	.word	0x00003690


	//   ....[31]....
        /*0c5c*/ 	.word	0x00003780


	//   ....[32]....
        /*0c60*/ 	.word	0x00003960


	//   ....[33]....
        /*0c64*/ 	.word	0x00004970


	//   ....[34]....
        /*0c68*/ 	.word	0x00004990


	//   ....[35]....
        /*0c6c*/ 	.word	0x00004a90


	//   ....[36]....
        /*0c70*/ 	.word	0x00004aa0


	//   ....[37]....
        /*0c74*/ 	.word	0x000051b0


	//   ....[38]....
        /*0c78*/ 	.word	0x000051c0


	//   ....[39]....
        /*0c7c*/ 	.word	0x000051f0


	//   ....[40]....
        /*0c80*/ 	.word	0x00005200


	//   ....[41]....
        /*0c84*/ 	.word	0x00006af0


	//   ....[42]....
        /*0c88*/ 	.word	0x00006b00


	//   ....[43]....
        /*0c8c*/ 	.word	0x00006b30


	//   ....[44]....
        /*0c90*/ 	.word	0x00006b40


	//   ....[45]....
        /*0c94*/ 	.word	0x00007d20


	//   ....[46]....
        /*0c98*/ 	.word	0x00007d40


	//   ....[47]....
        /*0c9c*/ 	.word	0x00007e50


	//   ....[48]....
        /*0ca0*/ 	.word	0x00007e70


	//   ....[49]....
        /*0ca4*/ 	.word	0x00008210


	//   ....[50]....
        /*0ca8*/ 	.word	0x00008230


	//   ....[51]....
        /*0cac*/ 	.word	0x00008250


	//   ....[52]....
        /*0cb0*/ 	.word	0x00008270


	//   ....[53]....
        /*0cb4*/ 	.word	0x00009eb0


	//   ....[54]....
        /*0cb8*/ 	.word	0x00009ee0


	//   ....[55]....
        /*0cbc*/ 	.word	0x00009f00


	//   ....[56]....
        /*0cc0*/ 	.word	0x00009f10


	//   ....[57]....
        /*0cc4*/ 	.word	0x0000b7c0


	//   ....[58]....
        /*0cc8*/ 	.word	0x0000b7d0


	//   ....[59]....
        /*0ccc*/ 	.word	0x0000b7f0


	//   ....[60]....
        /*0cd0*/ 	.word	0x0000b800


	//   ....[61]....
        /*0cd4*/ 	.word	0x0000bbb0


	//   ....[62]....
        /*0cd8*/ 	.word	0x0000bbd0


	//   ....[63]....
        /*0cdc*/ 	.word	0x0000bd90


	//   ....[64]....
        /*0ce0*/ 	.word	0x0000bda0


	//   ....[65]....
        /*0ce4*/ 	.word	0x0000bf50


	//   ....[66]....
        /*0ce8*/ 	.word	0x0000bf70


	//   ....[67]....
        /*0cec*/ 	.word	0x0000c120


	//   ....[68]....
        /*0cf0*/ 	.word	0x0000c130


	//   ....[69]....
        /*0cf4*/ 	.word	0x0000c4d0


	//   ....[70]....
        /*0cf8*/ 	.word	0x0000c4f0


	//   ....[71]....
        /*0cfc*/ 	.word	0x0000d140


	//   ....[72]....
        /*0d00*/ 	.word	0x0000d150


	//   ....[73]....
        /*0d04*/ 	.word	0x0000e4f0


	//   ....[74]....
        /*0d08*/ 	.word	0x0000e510


	//   ....[75]....
        /*0d0c*/ 	.word	0x0000e6e0


	//   ....[76]....
        /*0d10*/ 	.word	0x0000e6f0


	//   ....[77]....
        /*0d14*/ 	.word	0x0000e8a0


	//   ....[78]....
        /*0d18*/ 	.word	0x0000e8c0


	//   ....[79]....
        /*0d1c*/ 	.word	0x0000ea70


	//   ....[80]....
        /*0d20*/ 	.word	0x0000ea80


	//   ....[81]....
        /*0d24*/ 	.word	0x0000ecf0


	//   ....[82]....
        /*0d28*/ 	.word	0x0000ed10


	//   ....[83]....
        /*0d2c*/ 	.word	0x0000ee40


	//   ....[84]....
        /*0d30*/ 	.word	0x0000ee80


	//   ....[85]....
        /*0d34*/ 	.word	0x0000eeb0


	//   ....[86]....
        /*0d38*/ 	.word	0x0000eee0


	//   ....[87]....
        /*0d3c*/ 	.word	0x0000ef10


	//   ....[88]....
        /*0d40*/ 	.word	0x0000ef40


	//   ....[89]....
        /*0d44*/ 	.word	0x0000f0a0


	//   ....[90]....
        /*0d48*/ 	.word	0x0000f0e0


	//   ....[91]....
        /*0d4c*/ 	.word	0x0000f110


	//   ....[92]....
        /*0d50*/ 	.word	0x0000f140


	//   ....[93]....
        /*0d54*/ 	.word	0x0000f170


	//   ....[94]....
        /*0d58*/ 	.word	0x0000f1a0


	//   ....[95]....
        /*0d5c*/ 	.word	0x0000f230


	//   ....[96]....
        /*0d60*/ 	.word	0x0000f260


	//   ....[97]....
        /*0d64*/ 	.word	0x0000f270


	//   ....[98]....
        /*0d68*/ 	.word	0x0000f2d0


	//   ....[99]....
        /*0d6c*/ 	.word	0x0000f8b0


	//   ....[100]....
        /*0d70*/ 	.word	0x0000f910


	//   ....[101]....
        /*0d74*/ 	.word	0x0000f960


	//   ....[102]....
        /*0d78*/ 	.word	0x0000f9b0


	//   ....[103]....
        /*0d7c*/ 	.word	0x0000fa00


	//   ....[104]....
        /*0d80*/ 	.word	0x0000fa70


	//   ....[105]....
        /*0d84*/ 	.word	0x0000fac0


	//   ....[106]....
        /*0d88*/ 	.word	0x0000fb20


	//   ....[107]....
        /*0d8c*/ 	.word	0x0000fb90


	//   ....[108]....
        /*0d90*/ 	.word	0x0000fbf0


	//   ....[109]....
        /*0d94*/ 	.word	0x0000fc60


	//   ....[110]....
        /*0d98*/ 	.word	0x0000fcd0


	//   ....[111]....
        /*0d9c*/ 	.word	0x0000fd40


	//   ....[112]....
        /*0da0*/ 	.word	0x0000fda0


	//   ....[113]....
        /*0da4*/ 	.word	0x0000fe10


	//   ....[114]....
        /*0da8*/ 	.word	0x0000fe80


	//   ....[115]....
        /*0dac*/ 	.word	0x0000fef0


	//   ....[116]....
        /*0db0*/ 	.word	0x0000ff50


	//   ....[117]....
        /*0db4*/ 	.word	0x0000ffc0


	//   ....[118]....
        /*0db8*/ 	.word	0x00010030


	//   ....[119]....
        /*0dbc*/ 	.word	0x000101a0


	//   ....[120]....
        /*0dc0*/ 	.word	0x00010200


	//   ....[121]....
        /*0dc4*/ 	.word	0x00010260


	//   ....[122]....
        /*0dc8*/ 	.word	0x000102b0


	//   ....[123]....
        /*0dcc*/ 	.word	0x00010300


	//   ....[124]....
        /*0dd0*/ 	.word	0x00010350


	//   ....[125]....
        /*0dd4*/ 	.word	0x000103c0


	//   ....[126]....
        /*0dd8*/ 	.word	0x00010430


	//   ....[127]....
        /*0ddc*/ 	.word	0x000104a0


	//   ....[128]....
        /*0de0*/ 	.word	0x00010620


	//   ....[129]....
        /*0de4*/ 	.word	0x00010680


	//   ....[130]....
        /*0de8*/ 	.word	0x000106d0


	//   ....[131]....
        /*0dec*/ 	.word	0x00010710


	//   ....[132]....
        /*0df0*/ 	.word	0x00010760


	//   ....[133]....
        /*0df4*/ 	.word	0x000107a0


	//   ....[134]....
        /*0df8*/ 	.word	0x000107f0


	//   ....[135]....
        /*0dfc*/ 	.word	0x00010840


	//   ....[136]....
        /*0e00*/ 	.word	0x00010890


	//   ....[137]....
        /*0e04*/ 	.word	0x000108e0


	//   ....[138]....
        /*0e08*/ 	.word	0x00010950


	//   ....[139]....
        /*0e0c*/ 	.word	0x000109c0


	//   ....[140]....
        /*0e10*/ 	.word	0x00010a30


	//   ....[141]....
        /*0e14*/ 	.word	0x00010a90


	//   ....[142]....
        /*0e18*/ 	.word	0x00010b00


	//   ....[143]....
        /*0e1c*/ 	.word	0x00010b70


	//   ....[144]....
        /*0e20*/ 	.word	0x00010be0


	//   ....[145]....
        /*0e24*/ 	.word	0x00010c40


	//   ....[146]....
        /*0e28*/ 	.word	0x00010cb0


	//   ....[147]....
        /*0e2c*/ 	.word	0x00010d20


	//   ....[148]....
        /*0e30*/ 	.word	0x00010d90


	//   ....[149]....
        /*0e34*/ 	.word	0x00010df0


	//   ....[150]....
        /*0e38*/ 	.word	0x00010e60


	//   ....[151]....
        /*0e3c*/ 	.word	0x00010ed0


	//   ....[152]....
        /*0e40*/ 	.word	0x00010f40


	//   ....[153]....
        /*0e44*/ 	.word	0x00010fa0


	//   ....[154]....
        /*0e48*/ 	.word	0x00011010


	//   ....[155]....
        /*0e4c*/ 	.word	0x00011080


	//   ....[156]....
        /*0e50*/ 	.word	0x000110f0


	//   ....[157]....
        /*0e54*/ 	.word	0x00011150


	//   ....[158]....
        /*0e58*/ 	.word	0x000111c0


	//   ....[159]....
        /*0e5c*/ 	.word	0x00011230


	//   ....[160]....
        /*0e60*/ 	.word	0x00011280


	//   ....[161]....
        /*0e64*/ 	.word	0x000112c0


	//   ....[162]....
        /*0e68*/ 	.word	0x00011310


	//   ....[163]....
        /*0e6c*/ 	.word	0x00011360


	//   ....[164]....
        /*0e70*/ 	.word	0x000113b0


	//   ....[165]....
        /*0e74*/ 	.word	0x00011420


	//   ....[166]....
        /*0e78*/ 	.word	0x00011470


	//   ....[167]....
        /*0e7c*/ 	.word	0x000114c0


	//   ....[168]....
        /*0e80*/ 	.word	0x00011510


	//   ....[169]....
        /*0e84*/ 	.word	0x00011560


	//   ....[170]....
        /*0e88*/ 	.word	0x000115b0


	//   ....[171]....
        /*0e8c*/ 	.word	0x00011620


	//   ....[172]....
        /*0e90*/ 	.word	0x00011670


	//   ....[173]....
        /*0e94*/ 	.word	0x000116d0


	//   ....[174]....
        /*0e98*/ 	.word	0x00011730


	//   ....[175]....
        /*0e9c*/ 	.word	0x000117a0


	//----- nvinfo : EIATTR_EXIT_INSTR_OFFSETS
	.align		4
.L_1002:
        /*0ea0*/ 	.byte	0x04, 0x1c
        /*0ea2*/ 	.short	(.L_1004 - .L_1003)


	//   ....[0]....
.L_1003:
        /*0ea4*/ 	.word	0x00000c10


	//   ....[1]....
        /*0ea8*/ 	.word	0x0000f870


	//----- nvinfo : EIATTR_MAX_THREADS
	.align		4
.L_1004:
        /*0eac*/ 	.byte	0x04, 0x05
        /*0eae*/ 	.short	(.L_1006 - .L_1005)
.L_1005:
        /*0eb0*/ 	.word	0x00000100
        /*0eb4*/ 	.word	0x00000001
        /*0eb8*/ 	.word	0x00000001


	//----- nvinfo : EIATTR_CRS_STACK_SIZE
	.align		4
.L_1006:
        /*0ebc*/ 	.byte	0x04, 0x1e
        /*0ebe*/ 	.short	(.L_1008 - .L_1007)
.L_1007:
        /*0ec0*/ 	.word	0x00000000
.L_1008:


//--------------------- .nv.info._ZN7cutlass13device_kernelIN5flash19enable_sm80_to_sm89INS1_16FlashAttnFwdSm80INS1_25CollectiveMainloopFwdSm80ILi8ELi1ELb0EN4cute5tupleIJNS5_1CILi128EEENS7_ILi48EEENS7_ILi256EEEEEELi256ENS_6half_tEfNS_4arch4Sm80ELb0ELb0ELb0ELb1ELb1ELb1ELb1ELb1EEENS1_21CollectiveEpilogueFwdINS6_IJS8_SA_S9_EEENS6_IJNS7_ILi1EEESI_SI_EEESC_SE_Li256ELb1ELb1ELb1ELb0EEENS1_36VarlenDynamicPersistentTileSchedulerILi128ELi48ELi256ELi256ELb1ELb1ELb0ELb0ELb1ELb1EEEEEEEEEvNT_6ParamsE --------------------------
	.section	.nv.info._ZN7cutlass13device_kernelIN5flash19enable_sm80_to_sm89INS1_16FlashAttnFwdSm80INS1_25CollectiveMainloopFwdSm80ILi8ELi1ELb0EN4cute5tupleIJNS5_1CILi128EEENS7_ILi48EEENS7_ILi256EEEEEELi256ENS_6half_tEfNS_4arch4Sm80ELb0ELb0ELb0ELb1ELb1ELb1ELb1ELb1EEENS1_21CollectiveEpilogueFwdINS6_IJS8_SA_S9_EEENS6_IJNS7_ILi1EEESI_SI_EEESC_SE_Li256ELb1ELb1ELb1ELb0EEENS1_36VarlenDynamicPersistentTileSchedulerILi128ELi48ELi256ELi256ELb1ELb1ELb0ELb0ELb1ELb1EEEEEEEEEvNT_6ParamsE,"",@"SHT_CUDA_INFO"
	.sectionflags	@""
	.align	4


	//----- nvinfo : EIATTR_CUDA_API_VERSION
	.align		4
        /*0000*/ 	.byte	0x04, 0x37
        /*0002*/ 	.short	(.L_1010 - .L_1009)
.L_1009:
        /*0004*/ 	.word	0x00000082


	//----- nvinfo : EIATTR_SW2861232_WAR
	.align		4
.L_1010:
        /*0008*/ 	.byte	0x01, 0x35
	.zero		2


	//----- nvinfo : EIATTR_PARAM_CBANK
	.align		4
        /*000c*/ 	.byte	0x04, 0x0a
        /*000e*/ 	.short	(.L_1012 - .L_1011)
	.align		4
.L_1011:
        /*0010*/ 	.word	index@(.nv.constant0._ZN7cutlass13device_kernelIN5flash19enable_sm80_to_sm89INS1_16FlashAttnFwdSm80INS1_25CollectiveMainloopFwdSm80ILi8ELi1ELb0EN4cute5tupleIJNS5_1CILi128EEENS7_ILi48EEENS7_ILi256EEEEEELi256ENS_6half_tEfNS_4arch4Sm80ELb0ELb0ELb0ELb1ELb1ELb1ELb1ELb1EEENS1_21CollectiveEpilogueFwdINS6_IJS8_SA_S9_EEENS6_IJNS7_ILi1EEESI_SI_EEESC_SE_Li256ELb1ELb1ELb1ELb0EEENS1_36VarlenDynamicPersistentTileSchedulerILi128ELi48ELi256ELi256ELb1ELb1ELb0ELb0ELb1ELb1EEEEEEEEEvNT_6ParamsE)
        /*0014*/ 	.short	0x0160
        /*0016*/ 	.short	0x0438


	//----- nvinfo : EIATTR_CBANK_PARAM_SIZE
	.align		4
.L_1012:
        /*0018*/ 	.byte	0x03, 0x19
        /*001a*/ 	.short	0x0438


	//----- nvinfo : EIATTR_KPARAM_INFO
	.align		4
        /*001c*/ 	.byte	0x04, 0x17
        /*001e*/ 	.short	(.L_1014 - .L_1013)
.L_1013:
        /*0020*/ 	.word	0x00000000
        /*0024*/ 	.short	0x0000
        /*0026*/ 	.short	0x0000
        /*0028*/ 	.byte	0x00, 0xf0, 0xe1, 0x10


	//----- nvinfo : EIATTR_MAXREG_COUNT
	.align		4
.L_1014:
        /*002c*/ 	.byte	0x03, 0x1b
        /*002e*/ 	.short	0x00ff


	//----- nvinfo : EIATTR_NUM_BARRIERS
	.align		4
        /*0030*/ 	.byte	0x02, 0x4c
        /*0032*/ 	.byte	0x06
	.zero		1


	//----- nvinfo : EIATTR_ANNOTATIONS
	.align		4
        /*0034*/ 	.byte	0x04, 0x55
        /*0036*/ 	.short	(.L_1016 - .L_1015)


	//   ....[0]....
.L_1015:
        /* <DEDUP_REMOVED lines=159> */


	//----- nvinfo : EIATTR_MERCURY_ISA_VERSION
	.align		4
.L_1016:
        /*0a18*/ 	.byte	0x03, 0x5f
        /*0a1a*/ 	.short	0x0000


	//----- nvinfo : EIATTR_INT_WARP_WIDE_INSTR_OFFSETS
	.align		4
        /*0a1c*/ 	.byte	0x04, 0x31
        /*0a1e*/ 	.short	(.L_1018 - .L_1017)


	//   ....[0]....
.L_1017:
        /*0a20*/ 	.word	0x000170a0


	//   ....[1]....
        /*0a24*/ 	.word	0x00017110


	//----- nvinfo : EIATTR_COOP_GROUP_MASK_REGIDS
	.align		4
.L_1018:
        /*0a28*/ 	.byte	0x04, 0x29
        /*0a2a*/ 	.short	(.L_1020 - .L_1019)


	//   ....[0]....
.L_1019:
        /*0a2c*/ 	.word	0xffffffff


	//   ....[1]....
        /*0a30*/ 	.word	0xffffffff


	//   ....[2]....
        /*0a34*/ 	.word	0xffffffff


	//   ....[3]....
        /*0a38*/ 	.word	0xffffffff


	//   ....[4]....
        /*0a3c*/ 	.word	0xffffffff


	//   ....[5]....
        /*0a40*/ 	.word	0xffffffff


	//   ....[6]....
        /*0a44*/ 	.word	0xffffffff


	//   ....[7]....
        /*0a48*/ 	.word	0xffffffff


	//   ....[8]....
        /*0a4c*/ 	.word	0xffffffff


	//   ....[9]....
        /*0a50*/ 	.word	0xffffffff


	//   ....[10]....
        /*0a54*/ 	.word	0xffffffff


	//   ....[11]....
        /*0a58*/ 	.word	0xffffffff


	//   ....[12]....
        /*0a5c*/ 	.word	0xffffffff


	//   ....[13]....
        /*0a60*/ 	.word	0xffffffff


	//   ....[14]....
        /*0a64*/ 	.word	0xffffffff


	//   ....[15]....
        /*0a68*/ 	.word	0xffffffff


	//   ....[16]....
        /*0a6c*/ 	.word	0xffffffff


	//   ....[17]....
        /*0a70*/ 	.word	0xffffffff


	//   ....[18]....
        /*0a74*/ 	.word	0xffffffff


	//   ....[19]....
        /*0a78*/ 	.word	0xffffffff


	//   ....[20]....
        /*0a7c*/ 	.word	0xffffffff


	//   ....[21]....
        /*0a80*/ 	.word	0xffffffff


	//   ....[22]....
        /*0a84*/ 	.word	0xffffffff


	//   ....[23]....
        /*0a88*/ 	.word	0xffffffff


	//   ....[24]....
        /*0a8c*/ 	.word	0xffffffff


	//   ....[25]....
        /*0a90*/ 	.word	0xffffffff


	//   ....[26]....
        /*0a94*/ 	.word	0xffffffff


	//   ....[27]....
        /*0a98*/ 	.word	0xffffffff


	//   ....[28]....
        /*0a9c*/ 	.word	0xffffffff


	//   ....[29]....
        /*0aa0*/ 	.word	0xffffffff


	//   ....[30]....
        /*0aa4*/ 	.word	0xffffffff


	//   ....[31]....
        /*0aa8*/ 	.word	0xffffffff


	//   ....[32]....
        /*0aac*/ 	.word	0xffffffff


	//   ....[33]....
        /*0ab0*/ 	.word	0xffffffff


	//   ....[34]....
        /*0ab4*/ 	.word	0xffffffff


	//   ....[35]....
        /*0ab8*/ 	.word	0xffffffff


	//   ....[36]....
        /*0abc*/ 	.word	0xffffffff


	//   ....[37]....
        /*0ac0*/ 	.word	0xffffffff


	//   ....[38]....
        /*0ac4*/ 	.word	0xffffffff


	//   ....[39]....
        /*0ac8*/ 	.word	0xffffffff


	//   ....[40]....
        /*0acc*/ 	.word	0xffffffff


	//   ....[41]....
        /*0ad0*/ 	.word	0xffffffff


	//   ....[42]....
        /*0ad4*/ 	.word	0xffffffff


	//   ....[43]....
        /*0ad8*/ 	.word	0xffffffff


	//   ....[44]....
        /*0adc*/ 	.word	0xffffffff


	//   ....[45]....
        /*0ae0*/ 	.word	0xffffffff


	//   ....[46]....
        /*0ae4*/ 	.word	0xffffffff


	//   ....[47]....
        /*0ae8*/ 	.word	0xffffffff


	//   ....[48]....
        /*0aec*/ 	.word	0xffffffff


	//   ....[49]....
        /*0af0*/ 	.word	0xffffffff


	//   ....[50]....
        /*0af4*/ 	.word	0xffffffff


	//   ....[51]....
        /*0af8*/ 	.word	0xffffffff


	//   ....[52]....
        /*0afc*/ 	.word	0xffffffff


	//   ....[53]....
        /*0b00*/ 	.word	0xffffffff


	//   ....[54]....
        /*0b04*/ 	.word	0xffffffff


	//   ....[55]....
        /*0b08*/ 	.word	0xffffffff


	//   ....[56]....
        /*0b0c*/ 	.word	0xffffffff


	//   ....[57]....
        /*0b10*/ 	.word	0xffffffff


	//   ....[58]....
        /*0b14*/ 	.word	0xffffffff


	//   ....[59]....
        /*0b18*/ 	.word	0xffffffff


	//   ....[60]....
        /*0b1c*/ 	.word	0xffffffff


	//   ....[61]....
        /*0b20*/ 	.word	0xffffffff


	//   ....[62]....
        /*0b24*/ 	.word	0xffffffff


	//   ....[63]....
        /*0b28*/ 	.word	0xffffffff


	//   ....[64]....
        /*0b2c*/ 	.word	0xffffffff


	//   ....[65]....
        /*0b30*/ 	.word	0xffffffff


	//   ....[66]....
        /*0b34*/ 	.word	0xffffffff


	//   ....[67]....
        /*0b38*/ 	.word	0xffffffff


	//   ....[68]....
        /*0b3c*/ 	.word	0xffffffff


	//   ....[69]....
        /*0b40*/ 	.word	0xffffffff


	//   ....[70]....
        /*0b44*/ 	.word	0xffffffff


	//   ....[71]....
        /*0b48*/ 	.word	0xffffffff


	//   ....[72]....
        /*0b4c*/ 	.word	0xffffffff


	//   ....[73]....
        /*0b50*/ 	.word	0xffffffff


	//   ....[74]....
        /*0b54*/ 	.word	0xffffffff


	//   ....[75]....
        /*0b58*/ 	.word	0xffffffff


	//   ....[76]....
        /*0b5c*/ 	.word	0xffffffff


	//   ....[77]....
        /*0b60*/ 	.word	0xffffffff


	//   ....[78]....
        /*0b64*/ 	.word	0xffffffff


	//   ....[79]....
        /*0b68*/ 	.word	0xffffffff


	//   ....[80]....
        /*0b6c*/ 	.word	0xffffffff


	//   ....[81]....
        /*0b70*/ 	.word	0xffffffff


	//   ....[82]....
        /*0b74*/ 	.word	0xffffffff


	//   ....[83]....
        /*0b78*/ 	.word	0xffffffff


	//   ....[84]....
        /*0b7c*/ 	.word	0xffffffff


	//   ....[85]....
        /*0b80*/ 	.word	0xffffffff


	//   ....[86]....
        /*0b84*/ 	.word	0xffffffff


	//   ....[87]....
        /*0b88*/ 	.word	0xffffffff


	//   ....[88]....
        /*0b8c*/ 	.word	0xffffffff


	//   ....[89]....
        /*0b90*/ 	.word	0xffffffff


	//   ....[90]....
        /*0b94*/ 	.word	0xffffffff


	//   ....[91]....
        /*0b98*/ 	.word	0xffffffff


	//   ....[92]....
        /*0b9c*/ 	.word	0xffffffff


	//   ....[93]....
        /*0ba0*/ 	.word	0xffffffff


	//   ....[94]....
        /*0ba4*/ 	.word	0xffffffff


	//   ....[95]....
        /*0ba8*/ 	.word	0xffffffff


	//   ....[96]....
        /*0bac*/ 	.word	0xffffffff


	//   ....[97]....
        /*0bb0*/ 	.word	0xffffffff


	//   ....[98]....
        /*0bb4*/ 	.word	0xffffffff


	//   ....[99]....
        /*0bb8*/ 	.word	0xffffffff


	//   ....[100]....
        /*0bbc*/ 	.word	0xffffffff


	//   ....[101]....
        /*0bc0*/ 	.word	0xffffffff


	//   ....[102]....
        /*0bc4*/ 	.word	0xffffffff


	//   ....[103]....
        /*0bc8*/ 	.word	0xffffffff


	//   ....[104]....
        /*0bcc*/ 	.word	0xffffffff


	//   ....[105]....
        /*0bd0*/ 	.word	0xffffffff


	//   ....[106]....
        /*0bd4*/ 	.word	0xffffffff


	//   ....[107]....
        /*0bd8*/ 	.word	0xffffffff


	//   ....[108]....
        /*0bdc*/ 	.word	0xffffffff


	//   ....[109]....
        /*0be0*/ 	.word	0xffffffff


	//   ....[110]....
        /*0be4*/ 	.word	0xffffffff


	//   ....[111]....
        /*0be8*/ 	.word	0xffffffff


	//   ....[112]....
        /*0bec*/ 	.word	0xffffffff


	//   ....[113]....
        /*0bf0*/ 	.word	0xffffffff


	//   ....[114]....
        /*0bf4*/ 	.word	0xffffffff


	//   ....[115]....
        /*0bf8*/ 	.word	0xffffffff


	//   ....[116]....
        /*0bfc*/ 	.word	0xffffffff


	//   ....[117]....
        /*0c00*/ 	.word	0xffffffff


	//   ....[118]....
        /*0c04*/ 	.word	0xffffffff


	//   ....[119]....
        /*0c08*/ 	.word	0xffffffff


	//   ....[120]....
        /*0c0c*/ 	.word	0xffffffff


	//   ....[121]....
        /*0c10*/ 	.word	0xffffffff


	//   ....[122]....
        /*0c14*/ 	.word	0xffffffff


	//   ....[123]....
        /*0c18*/ 	.word	0xffffffff


	//   ....[124]....
        /*0c1c*/ 	.word	0xffffffff


	//   ....[125]....
        /*0c20*/ 	.word	0xffffffff


	//   ....[126]....
        /*0c24*/ 	.word	0xffffffff


	//   ....[127]....
        /*0c28*/ 	.word	0xffffffff


	//   ....[128]....
        /*0c2c*/ 	.word	0xffffffff


	//   ....[129]....
        /*0c30*/ 	.word	0xffffffff


	//   ....[130]....
        /*0c34*/ 	.word	0xffffffff


	//   ....[131]....
        /*0c38*/ 	.word	0xffffffff


	//   ....[132]....
        /*0c3c*/ 	.word	0xffffffff


	//   ....[133]....
        /*0c40*/ 	.word	0xffffffff


	//   ....[134]....
        /*0c44*/ 	.word	0xffffffff


	//   ....[135]....
        /*0c48*/ 	.word	0xffffffff


	//   ....[136]....
        /*0c4c*/ 	.word	0xffffffff


	//   ....[137]....
        /*0c50*/ 	.word	0xffffffff


	//   ....[138]....
        /*0c54*/ 	.word	0xffffffff


	//   ....[139]....
        /*0c58*/ 	.word	0xffffffff


	//   ....[140]....
        /*0c5c*/ 	.word	0xffffffff


	//   ....[141]....
        /*0c60*/ 	.word	0xffffffff


	//   ....[142]....
        /*0c64*/ 	.word	0xffffffff


	//   ....[143]....
        /*0c68*/ 	.word	0xffffffff


	//   ....[144]....
        /*0c6c*/ 	.word	0xffffffff


	//   ....[145]....
        /*0c70*/ 	.word	0xffffffff


	//   ....[146]....
        /*0c74*/ 	.word	0xffffffff


	//   ....[147]....
        /*0c78*/ 	.word	0xffffffff


	//   ....[148]....
        /*0c7c*/ 	.word	0xffffffff


	//   ....[149]....
        /*0c80*/ 	.word	0xffffffff


	//   ....[150]....
        /*0c84*/ 	.word	0xffffffff


	//   ....[151]....
        /*0c88*/ 	.word	0xffffffff


	//   ....[152]....
        /*0c8c*/ 	.word	0xffffffff


	//   ....[153]....
        /*0c90*/ 	.word	0xffffffff


	//   ....[154]....
        /*0c94*/ 	.word	0xffffffff


	//   ....[155]....
        /*0c98*/ 	.word	0xffffffff


	//   ....[156]....
        /*0c9c*/ 	.word	0xffffffff


	//   ....[157]....
        /*0ca0*/ 	.word	0xffffffff


	//   ....[158]....
        /*0ca4*/ 	.word	0xffffffff


	//   ....[159]....
        /*0ca8*/ 	.word	0xffffffff


	//   ....[160]....
        /*0cac*/ 	.word	0xffffffff


	//   ....[161]....
        /*0cb0*/ 	.word	0xffffffff


	//   ....[162]....
        /*0cb4*/ 	.word	0xffffffff


	//   ....[163]....
        /*0cb8*/ 	.word	0xffffffff


	//   ....[164]....
        /*0cbc*/ 	.word	0xffffffff


	//   ....[165]....
        /*0cc0*/ 	.word	0xffffffff


	//   ....[166]....
        /*0cc4*/ 	.word	0xffffffff


	//   ....[167]....
        /*0cc8*/ 	.word	0xffffffff


	//   ....[168]....
        /*0ccc*/ 	.word	0xffffffff


	//   ....[169]....
        /*0cd0*/ 	.word	0xffffffff


	//   ....[170]....
        /*0cd4*/ 	.word	0xffffffff


	//   ....[171]....
        /*0cd8*/ 	.word	0xffffffff


	//   ....[172]....
        /*0cdc*/ 	.word	0xffffffff


	//   ....[173]....
        /*0ce0*/ 	.word	0xffffffff


	//   ....[174]....
        /*0ce4*/ 	.word	0xffffffff


	//   ....[175]....
        /*0ce8*/ 	.word	0xffffffff


	//   ....[176]....
        /*0cec*/ 	.word	0xffffffff


	//   ....[177]....
        /*0cf0*/ 	.word	0xffffffff


	//   ....[178]....
        /*0cf4*/ 	.word	0xffffffff


	//   ....[179]....
        /*0cf8*/ 	.word	0xffffffff


	//   ....[180]....
        /*0cfc*/ 	.word	0xffffffff


	//   ....[181]....
        /*0d00*/ 	.word	0xffffffff


	//   ....[182]....
        /*0d04*/ 	.word	0xffffffff


	//   ....[183]....
        /*0d08*/ 	.word	0xffffffff


	//   ....[184]....
        /*0d0c*/ 	.word	0xffffffff


	//   ....[185]....
        /*0d10*/ 	.word	0xffffffff


	//   ....[186]....
        /*0d14*/ 	.word	0xffffffff


	//   ....[187]....
        /*0d18*/ 	.word	0xffffffff


	//   ....[188]....
        /*0d1c*/ 	.word	0xffffffff


	//   ....[189]....
        /*0d20*/ 	.word	0xffffffff


	//   ....[190]....
        /*0d24*/ 	.word	0xffffffff


	//   ....[191]....
        /*0d28*/ 	.word	0xffffffff


	//   ....[192]....
        /*0d2c*/ 	.word	0xffffffff


	//   ....[193]....
        /*0d30*/ 	.word	0xffffffff


	//   ....[194]....
        /*0d34*/ 	.word	0xffffffff


	//   ....[195]....
        /*0d38*/ 	.word	0xffffffff


	//   ....[196]....
        /*0d3c*/ 	.word	0xffffffff


	//   ....[197]....
        /*0d40*/ 	.word	0xffffffff


	//   ....[198]....
        /*0d44*/ 	.word	0xffffffff


	//   ....[199]....
        /*0d48*/ 	.word	0xffffffff


	//   ....[200]....
        /*0d4c*/ 	.word	0xffffffff


	//   ....[201]....
        /*0d50*/ 	.word	0xffffffff


	//   ....[202]....
        /*0d54*/ 	.word	0xffffffff


	//   ....[203]....
        /*0d58*/ 	.word	0xffffffff


	//----- nvinfo : EIATTR_COOP_GROUP_INSTR_OFFSETS
	.align		4
.L_1020:
        /*0d5c*/ 	.byte	0x04, 0x28
        /*0d5e*/ 	.short	(.L_1022 - .L_1021)


	//   ....[0]....
.L_1021:
        /*0d60*/ 	.word	0x00000050


	//   ....[1]....
        /*0d64*/ 	.word	0x00000200


	//   ....[2]....
        /*0d68*/ 	.word	0x00000230


	//   ....[3]....
        /*0d6c*/ 	.word	0x00000260


	//   ....[4]....
        /*0d70*/ 	.word	0x00000290


	//   ....[5]....
        /*0d74*/ 	.word	0x000002c0


	//   ....[6]....
        /*0d78*/ 	.word	0x000002f0


	//   ....[7]....
        /*0d7c*/ 	.word	0x00000460


	//   ....[8]....
        /*0d80*/ 	.word	0x000004a0


	//   ....[9]....
        /*0d84*/ 	.word	0x000004d0


	//   ....[10]....
        /*0d88*/ 	.word	0x00000500


	//   ....[11]....
        /*0d8c*/ 	.word	0x00000530


	//   ....[12]....
        /*0d90*/ 	.word	0x00000560


	//   ....[13]....
        /*0d94*/ 	.word	0x000005f0


	//   ....[14]....
        /*0d98*/ 	.word	0x00000620


	//   ....[15]....
        /*0d9c*/ 	.word	0x00000640


	//   ....[16]....
        /*0da0*/ 	.word	0x000006a0


	//   ....[17]....
        /*0da4*/ 	.word	0x00003fd0


	//   ....[18]....
        /*0da8*/ 	.word	0x00004060


	//   ....[19]....
        /*0dac*/ 	.word	0x00005070


	//   ....[20]....
        /*0db0*/ 	.word	0x00005080


	//   ....[21]....
        /*0db4*/ 	.word	0x00006590


	//   ....[22]....
        /*0db8*/ 	.word	0x00006600


	//   ....[23]....
        /*0dbc*/ 	.word	0x000076a0


	//   ....[24]....
        /*0dc0*/ 	.word	0x000076b0


	//   ....[25]....
        /*0dc4*/ 	.word	0x00008650


	//   ....[26]....
        /*0dc8*/ 	.word	0x00008680


	//   ....[27]....
        /*0dcc*/ 	.word	0x00008840


	//   ....[28]....
        /*0dd0*/ 	.word	0x00008860


	//   ....[29]....
        /*0dd4*/ 	.word	0x00008c90


	//   ....[30]....
        /*0dd8*/ 	.word	0x00008d50


	//   ....[31]....
        /*0ddc*/ 	.word	0x00008ef0


	//   ....[32]....
        /*0de0*/ 	.word	0x00008f10


	//   ....[33]....
        /*0de4*/ 	.word	0x00009db0


	//   ....[34]....
        /*0de8*/ 	.word	0x00009dd0


	//   ....[35]....
        /*0dec*/ 	.word	0x00009f60


	//   ....[36]....
        /*0df0*/ 	.word	0x00009f70


	//   ....[37]....
        /*0df4*/ 	.word	0x0000a0e0


	//   ....[38]....
        /*0df8*/ 	.word	0x0000a100


	//   ....[39]....
        /*0dfc*/ 	.word	0x0000a270


	//   ....[40]....
        /*0e00*/ 	.word	0x0000a280


	//   ....[41]....
        /*0e04*/ 	.word	0x0000a6f0


	//   ....[42]....
        /*0e08*/ 	.word	0x0000a710


	//   ....[43]....
        /*0e0c*/ 	.word	0x0000a800


	//   ....[44]....
        /*0e10*/ 	.word	0x0000a810


	//   ....[45]....
        /*0e14*/ 	.word	0x0000aa70


	//   ....[46]....
        /*0e18*/ 	.word	0x0000aab0


	//   ....[47]....
        /*0e1c*/ 	.word	0x0000aaf0


	//   ....[48]....
        /*0e20*/ 	.word	0x0000ab20


	//   ....[49]....
        /*0e24*/ 	.word	0x0000dc60


	//   ....[50]....
        /*0e28*/ 	.word	0x0000dca0


	//   ....[51]....
        /*0e2c*/ 	.word	0x0000dce0


	//   ....[52]....
        /*0e30*/ 	.word	0x0000dd10


	//   ....[53]....
        /*0e34*/ 	.word	0x00011370


	//   ....[54]....
        /*0e38*/ 	.word	0x000113a0


	//   ....[55]....
        /*0e3c*/ 	.word	0x000115a0


	//   ....[56]....
        /*0e40*/ 	.word	0x000115b0


	//   ....[57]....
        /*0e44*/ 	.word	0x00012370


	//   ....[58]....
        /*0e48*/ 	.word	0x00012390


	//   ....[59]....
        /*0e4c*/ 	.word	0x000124f0


	//   ....[60]....
        /*0e50*/ 	.word	0x00012500


	//   ....[61]....
        /*0e54*/ 	.word	0x00012a10


	//   ....[62]....
        /*0e58*/ 	.word	0x00012a40


	//   ....[63]....
        /*0e5c*/ 	.word	0x00012a50


	//   ....[64]....
        /*0e60*/ 	.word	0x00012a80


	//   ....[65]....
        /*0e64*/ 	.word	0x00013c20


	//   ....[66]....
        /*0e68*/ 	.word	0x00013c30


	//   ....[67]....
        /*0e6c*/ 	.word	0x00013d70


	//   ....[68]....
        /*0e70*/ 	.word	0x00013d80


	//   ....[69]....
        /*0e74*/ 	.word	0x00014ac0


	//   ....[70]....
        /*0e78*/ 	.word	0x00014ae0


	//   ....[71]....
        /*0e7c*/ 	.word	0x00014c00


	//   ....[72]....
        /*0e80*/ 	.word	0x00014c10


	//   ....[73]....
        /*0e84*/ 	.word	0x00014ec0


	//   ....[74]....
        /*0e88*/ 	.word	0x00014ef0


	//   ....[75]....
        /*0e8c*/ 	.word	0x00014f10


	//   ....[76]....
        /*0e90*/ 	.word	0x00014f30


	//   ....[77]....
        /*0e94*/ 	.word	0x00016690


	//   ....[78]....
        /*0e98*/ 	.word	0x000166b0


	//   ....[79]....
        /*0e9c*/ 	.word	0x000166d0


	//   ....[80]....
        /*0ea0*/ 	.word	0x000166f0


	//   ....[81]....
        /*0ea4*/ 	.word	0x00017f80


	//   ....[82]....
        /*0ea8*/ 	.word	0x00017fa0


	//   ....[83]....
        /*0eac*/ 	.word	0x00017fc0


	//   ....[84]....
        /*0eb0*/ 	.word	0x00017fe0


	//   ....[85]....
        /*0eb4*/ 	.word	0x00018380


	//   ....[86]....
        /*0eb8*/ 	.word	0x000183a0


	//   ....[87]....
        /*0ebc*/ 	.word	0x00018500


	//   ....[88]....
        /*0ec0*/ 	.word	0x00018510


	//   ....[89]....
        /*0ec4*/ 	.word	0x00018680


	//   ....[90]....
        /*0ec8*/ 	.word	0x000186a0


	//   ....[91]....
        /*0ecc*/ 	.word	0x00018810


	//   ....[92]....
        /*0ed0*/ 	.word	0x00018820


	//   ....[93]....
        /*0ed4*/ 	.word	0x00018bc0


	//   ....[94]....
        /*0ed8*/ 	.word	0x00018be0


	//   ....[95]....
        /*0edc*/ 	.word	0x00019820


	//   ....[96]....
        /*0ee0*/ 	.word	0x00019830


	//   ....[97]....
        /*0ee4*/ 	.word	0x0001acc0


	//   ....[98]....
        /*0ee8*/ 	.word	0x0001ace0


	//   ....[99]....
        /*0eec*/ 	.word	0x0001ae50


	//   ....[100]....
        /*0ef0*/ 	.word	0x0001ae60


	//   ....[101]....
        /*0ef4*/ 	.word	0x0001afd0


	//   ....[102]....
        /*0ef8*/ 	.word	0x0001aff0


	//   ....[103]....
        /*0efc*/ 	.word	0x0001b160


	//   ....[104]....
        /*0f00*/ 	.word	0x0001b170


	//   ....[105]....
        /*0f04*/ 	.word	0x0001b3a0


	//   ....[106]....
        /*0f08*/ 	.word	0x0001b3c0


	//   ....[107]....
        /*0f0c*/ 	.word	0x0001b4f0


	//   ....[108]....
        /*0f10*/ 	.word	0x0001b530


	//   ....[109]....
        /*0f14*/ 	.word	0x0001b560


	//   ....[110]....
        /*0f18*/ 	.word	0x0001b590


	//   ....[111]....
        /*0f1c*/ 	.word	0x0001b5c0


	//   ....[112]....
        /*0f20*/ 	.word	0x0001b5f0


	//   ....[113]....
        /*0f24*/ 	.word	0x0001b750


	//   ....[114]....
        /*0f28*/ 	.word	0x0001b790


	//   ....[115]....
        /*0f2c*/ 	.word	0x0001b7c0


	//   ....[116]....
        /*0f30*/ 	.word	0x0001b7f0


	//   ....[117]....
        /*0f34*/ 	.word	0x0001b820


	//   ....[118]....
        /*0f38*/ 	.word	0x0001b850


	//   ....[119]....
        /*0f3c*/ 	.word	0x0001b8e0


	//   ....[120]....
        /*0f40*/ 	.word	0x0001b910


	//   ....[121]....
        /*0f44*/ 	.word	0x0001b920


	//   ....[122]....
        /*0f48*/ 	.word	0x0001b980


	//   ....[123]....
        /*0f4c*/ 	.word	0x0001bf70


	//   ....[124]....
        /*0f50*/ 	.word	0x0001bfd0


	//   ....[125]....
        /*0f54*/ 	.word	0x0001c030


	//   ....[126]....
        /*0f58*/ 	.word	0x0001c090


	//   ....[127]....
        /*0f5c*/ 	.word	0x0001c0f0


	//   ....[128]....
        /*0f60*/ 	.word	0x0001c160


	//   ....[129]....
        /*0f64*/ 	.word	0x0001c1b0


	//   ....[130]....
        /*0f68*/ 	.word	0x0001c210


	//   ....[131]....
        /*0f6c*/ 	.word	0x0001c280


	//   ....[132]....
        /*0f70*/ 	.word	0x0001c2e0


	//   ....[133]....
        /*0f74*/ 	.word	0x0001c350


	//   ....[134]....
        /*0f78*/ 	.word	0x0001c3c0


	//   ....[135]....
        /*0f7c*/ 	.word	0x0001c430


	//   ....[136]....
        /*0f80*/ 	.word	0x0001c490


	//   ....[137]....
        /*0f84*/ 	.word	0x0001c500


	//   ....[138]....
        /*0f88*/ 	.word	0x0001c570


	//   ....[139]....
        /*0f8c*/ 	.word	0x0001c5e0


	//   ....[140]....
        /*0f90*/ 	.word	0x0001c640


	//   ....[141]....
        /*0f94*/ 	.word	0x0001c6b0


	//   ....[142]....
        /*0f98*/ 	.word	0x0001c710


	//   ....[143]....
        /*0f9c*/ 	.word	0x0001c780


	//   ....[144]....
        /*0fa0*/ 	.word	0x0001c7f0


	//   ....[145]....
        /*0fa4*/ 	.word	0x0001c860


	//   ....[146]....
        /*0fa8*/ 	.word	0x0001c8c0


	//   ....[147]....
        /*0fac*/ 	.word	0x0001c920


	//   ....[148]....
        /*0fb0*/ 	.word	0x0001c980


	//   ....[149]....
        /*0fb4*/ 	.word	0x0001c9d0


	//   ....[150]....
        /*0fb8*/ 	.word	0x0001ca20


	//   ....[151]....
        /*0fbc*/ 	.word	0x0001ca90


	//   ....[152]....
        /*0fc0*/ 	.word	0x0001cb00


	//   ....[153]....
        /*0fc4*/ 	.word	0x0001cb60


	//   ....[154]....
        /*0fc8*/ 	.word	0x0001cbd0


	//   ....[155]....
        /*0fcc*/ 	.word	0x0001cc40


	//   ....[156]....
        /*0fd0*/ 	.word	0x0001ccb0


	//   ....[157]....
        /*0fd4*/ 	.word	0x0001cd10


	//   ....[158]....
        /*0fd8*/ 	.word	0x0001cd60


	//   ....[159]....
        /*0fdc*/ 	.word	0x0001cdb0


	//   ....[160]....
        /*0fe0*/ 	.word	0x0001ce00


	//   ....[161]....
        /*0fe4*/ 	.word	0x0001ce40


	//   ....[162]....
        /*0fe8*/ 	.word	0x0001cea0


	//   ....[163]....
        /*0fec*/ 	.word	0x0001cee0


	//   ....[164]....
        /*0ff0*/ 	.word	0x0001cf30


	//   ....[165]....
        /*0ff4*/ 	.word	0x0001cf70


	//   ....[166]....
        /*0ff8*/ 	.word	0x0001cfe0


	//   ....[167]....
        /*0ffc*/ 	.word	0x0001d050


	//   ....[168]....
        /*1000*/ 	.word	0x0001d0c0


	//   ....[169]....
        /*1004*/ 	.word	0x0001d120


	//   ....[170]....
        /*1008*/ 	.word	0x0001d190


	//   ....[171]....
        /*100c*/ 	.word	0x0001d200


	//   ....[172]....
        /*1010*/ 	.word	0x0001d270


	//   ....[173]....
        /*1014*/ 	.word	0x0001d2d0


	//   ....[174]....
        /*1018*/ 	.word	0x0001d340


	//   ....[175]....
        /*101c*/ 	.word	0x0001d3b0


	//   ....[176]....
        /*1020*/ 	.word	0x0001d420


	//   ....[177]....
        /*1024*/ 	.word	0x0001d480


	//   ....[178]....
        /*1028*/ 	.word	0x0001d4f0


	//   ....[179]....
        /*102c*/ 	.word	0x0001d560


	//   ....[180]....
        /*1030*/ 	.word	0x0001d5d0


	//   ....[181]....
        /*1034*/ 	.word	0x0001d630


	//   ....[182]....
        /*1038*/ 	.word	0x0001d6a0


	//   ....[183]....
        /*103c*/ 	.word	0x0001d710


	//   ....[184]....
        /*1040*/ 	.word	0x0001d780


	//   ....[185]....
        /*1044*/ 	.word	0x0001d7e0


	//   ....[186]....
        /*1048*/ 	.word	0x0001d850


	//   ....[187]....
        /*104c*/ 	.word	0x0001d8c0


	//   ....[188]....
        /*1050*/ 	.word	0x0001d920


	//   ....[189]....
        /*1054*/ 	.word	0x0001d970


	//   ....[190]....
        /*1058*/ 	.word	0x0001d9d0


	//   ....[191]....
        /*105c*/ 	.word	0x0001da30


	//   ....[192]....
        /*1060*/ 	.word	0x0001da90


	//   ....[193]....
        /*1064*/ 	.word	0x0001db00


	//   ....[194]....
        /*1068*/ 	.word	0x0001db60


	//   ....[195]....
        /*106c*/ 	.word	0x0001dbc0


	//   ....[196]....
        /*1070*/ 	.word	0x0001dc20


	//   ....[197]....
        /*1074*/ 	.word	0x0001dc80


	//   ....[198]....
        /*1078*/ 	.word	0x0001dce0


	//   ....[199]....
        /*107c*/ 	.word	0x0001dd50


	//   ....[200]....
        /*1080*/ 	.word	0x0001dda0


	//   ....[201]....
        /*1084*/ 	.word	0x0001de00


	//   ....[202]....
        /*1088*/ 	.word	0x0001de60


	//   ....[203]....
        /*108c*/ 	.word	0x0001ded0


	//----- nvinfo : EIATTR_EXIT_INSTR_OFFSETS
	.align		4
.L_1022:
        /*1090*/ 	.byte	0x04, 0x1c
        /*1092*/ 	.short	(.L_1024 - .L_1023)


	//   ....[0]....
.L_1023:
        /*1094*/ 	.word	0x00000c10


	//   ....[1]....
        /*1098*/ 	.word	0x0001bf30


	//----- nvinfo : EIATTR_MAX_THREADS
	.align		4
.L_1024:
        /*109c*/ 	.byte	0x04, 0x05
        /*109e*/ 	.short	(.L_1026 - .L_1025)
.L_1025:
        /*10a0*/ 	.word	0x00000100
        /*10a4*/ 	.word	0x00000001
        /*10a8*/ 	.word	0x00000001


	//----- nvinfo : EIATTR_CRS_STACK_SIZE
	.align		4
.L_1026:
        /*10ac*/ 	.byte	0x04, 0x1e
        /*10ae*/ 	.short	(.L_1028 - .L_1027)
.L_1027:
        /*10b0*/ 	.word	0x00000000
.L_1028:


//--------------------- .nv.info._ZN7cutlass13device_kernelIN5flash19enable_sm80_to_sm89INS1_16FlashAttnFwdSm80INS1_25CollectiveMainloopFwdSm80ILi8ELi1ELb0EN4cute5tupleIJNS5_1CILi128EEENS7_ILi64EEENS7_ILi256EEEEEELi256ENS_6half_tEfNS_4arch4Sm80ELb0ELb1ELb0ELb0ELb1ELb0ELb1ELb1EEENS1_21CollectiveEpilogueFwdINS6_IJS8_SA_S9_EEENS6_IJNS7_ILi1EEESI_SI_EEESC_SE_Li256ELb0ELb1ELb1ELb0EEENS1_19SingleTileSchedulerILb0ELb1ELb1ELi128EEEEEEEEEvNT_6ParamsE --------------------------
	.section	.nv.info._ZN7cutlass13device_kernelIN5flash19enable_sm80_to_sm89INS1_16FlashAttnFwdSm80INS1_25CollectiveMainloopFwdSm80ILi8ELi1ELb0EN4cute5tupleIJNS5_1CILi128EEENS7_ILi64EEENS7_ILi256EEEEEELi256ENS_6half_tEfNS_4arch4Sm80ELb0ELb1ELb0ELb0ELb1ELb0ELb1ELb1EEENS1_21CollectiveEpilogueFwdINS6_IJS8_SA_S9_EEENS6_IJNS7_ILi1EEESI_SI_EEESC_SE_Li256ELb0ELb1ELb1ELb0EEENS1_19SingleTileSchedulerILb0ELb1ELb1ELi128EEEEEEEEEvNT_6ParamsE,"",@"SHT_CUDA_INFO"
	.sectionflags	@""
	.align	4


	//----- nvinfo : EIATTR_CUDA_API_VERSION
	.align		4
        /*0000*/ 	.byte	0x04, 0x37
        /*0002*/ 	.short	(.L_1030 - .L_1029)
.L_1029:
        /*0004*/ 	.word	0x00000082


	//----- nvinfo : EIATTR_SW2861232_WAR
	.align		4
.L_1030:
        /*0008*/ 	.byte	0x01, 0x35
	.zero		2


	//----- nvinfo : EIATTR_PARAM_CBANK
	.align		4
        /*000c*/ 	.byte	0x04, 0x0a
        /*000e*/ 	.short	(.L_1032 - .L_1031)
	.align		4
.L_1031:
        /*0010*/ 	.word	index@(.nv.constant0._ZN7cutlass13device_kernelIN5flash19enable_sm80_to_sm89INS1_16FlashAttnFwdSm80INS1_25CollectiveMainloopFwdSm80ILi8ELi1ELb0EN4cute5tupleIJNS5_1CILi128EEENS7_ILi64EEENS7_ILi256EEEEEELi256ENS_6half_tEfNS_4arch4Sm80ELb0ELb1ELb0ELb0ELb1ELb0ELb1ELb1EEENS1_21CollectiveEpilogueFwdINS6_IJS8_SA_S9_EEENS6_IJNS7_ILi1EEESI_SI_EEESC_SE_Li256ELb0ELb1ELb1ELb0EEENS1_19SingleTileSchedulerILb0ELb1ELb1ELi128EEEEEEEEEvNT_6ParamsE)
        /*0014*/ 	.short	0x0160
        /*0016*/ 	.short	0x0418


	//----- nvinfo : EIATTR_CBANK_PARAM_SIZE
	.align		4
.L_1032:
        /*0018*/ 	.byte	0x03, 0x19
        /*001a*/ 	.short	0x0418


	//----- nvinfo : EIATTR_KPARAM_INFO
	.align		4
        /*001c*/ 	.byte	0x04, 0x17
        /*001e*/ 	.short	(.L_1034 - .L_1033)
.L_1033:
        /*0020*/ 	.word	0x00000000
        /*0024*/ 	.short	0x0000
        /*0026*/ 	.short	0x0000
        /*0028*/ 	.byte	0x00, 0xf0, 0x61, 0x10


	//----- nvinfo : EIATTR_MAXREG_COUNT
	.align		4
.L_1034:
        /*002c*/ 	.byte	0x03, 0x1b
        /*002e*/ 	.short	0x00ff


	//----- nvinfo : EIATTR_NUM_BARRIERS
	.align		4
        /*0030*/ 	.byte	0x02, 0x4c
        /*0032*/ 	.byte	0x02
	.zero		1


	//----- nvinfo : EIATTR_MERCURY_ISA_VERSION
	.align		4
        /*0034*/ 	.byte	0x03, 0x5f
        /*0036*/ 	.short	0x0000


	//----- nvinfo : EIATTR_COOP_GROUP_MASK_REGIDS
	.align		4
        /*0038*/ 	.byte	0x04, 0x29
        /*003a*/ 	.short	(.L_1036 - .L_1035)


	//   ....[0]....
.L_1035:
        /*003c*/ 	.word	0xffffffff


	//   ....[1]....
        /*0040*/ 	.word	0xffffffff


	//   ....[2]....
        /*0044*/ 	.word	0xffffffff


	//   ....[3]....
        /*0048*/ 	.word	0xffffffff


	//   ....[4]....
        /*004c*/ 	.word	0xffffffff


	//   ....[5]....
        /*0050*/ 	.word	0xffffffff


	//   ....[6]....
        /*0054*/ 	.word	0xffffffff


	//   ....[7]....
        /*0058*/ 	.word	0xffffffff


	//   ....[8]....
        /*005c*/ 	.word	0xffffffff


	//   ....[9]....
        /*0060*/ 	.word	0xffffffff


	//   ....[10]....
        /*0064*/ 	.word	0xffffffff


	//   ....[11]....
        /*0068*/ 	.word	0xffffffff


	//   ....[12]....
        /*006c*/ 	.word	0xffffffff


	//   ....[13]....
        /*0070*/ 	.word	0xffffffff


	//   ....[14]....
        /*0074*/ 	.word	0xffffffff


	//   ....[15]....
        /*0078*/ 	.word	0xffffffff


	//   ....[16]....
        /*007c*/ 	.word	0xffffffff


	//   ....[17]....
        /*0080*/ 	.word	0xffffffff


	//   ....[18]....
        /*0084*/ 	.word	0xffffffff


	//   ....[19]....
        /*0088*/ 	.word	0xffffffff


	//   ....[20]....
        /*008c*/ 	.word	0xffffffff


	//   ....[21]....
        /*0090*/ 	.word	0xffffffff


	//   ....[22]....
        /*0094*/ 	.word	0xffffffff


	//   ....[23]....
        /*0098*/ 	.word	0xffffffff


	//   ....[24]....
        /*009c*/ 	.word	0xffffffff


	//   ....[25]....
        /*00a0*/ 	.word	0xffffffff


	//   ....[26]....
        /*00a4*/ 	.word	0xffffffff


	//   ....[27]....
        /*00a8*/ 	.word	0xffffffff


	//   ....[28]....
        /*00ac*/ 	.word	0xffffffff


	//   ....[29]....
        /*00b0*/ 	.word	0xffffffff


	//   ....[30]....
        /*00b4*/ 	.word	0xffffffff


	//   ....[31]....
        /*00b8*/ 	.word	0xffffffff


	//   ....[32]....
        /*00bc*/ 	.word	0xffffffff


	//   ....[33]....
        /*00c0*/ 	.word	0xffffffff


	//   ....[34]....
        /*00c4*/ 	.word	0xffffffff


	//   ....[35]....
        /*00c8*/ 	.word	0xffffffff


	//   ....[36]....
        /*00cc*/ 	.word	0xffffffff


	//   ....[37]....
        /*00d0*/ 	.word	0xffffffff


	//   ....[38]....
        /*00d4*/ 	.word	0xffffffff


	//   ....[39]....
        /*00d8*/ 	.word	0xffffffff


	//   ....[40]....
        /*00dc*/ 	.word	0xffffffff


	//   ....[41]....
        /*00e0*/ 	.word	0xffffffff


	//   ....[42]....
        /*00e4*/ 	.word	0xffffffff


	//   ....[43]....
        /*00e8*/ 	.word	0xffffffff


	//   ....[44]....
        /*00ec*/ 	.word	0xffffffff


	//   ....[45]....
        /*00f0*/ 	.word	0xffffffff


	//   ....[46]....
        /*00f4*/ 	.word	0xffffffff


	//   ....[47]....
        /*00f8*/ 	.word	0xffffffff


	//   ....[48]....
        /*00fc*/ 	.word	0xffffffff


	//   ....[49]....
        /*0100*/ 	.word	0xffffffff


	//   ....[50]....
        /*0104*/ 	.word	0xffffffff


	//   ....[51]....
        /*0108*/ 	.word	0xffffffff


	//   ....[52]....
        /*010c*/ 	.word	0xffffffff


	//   ....[53]....
        /*0110*/ 	.word	0xffffffff


	//   ....[54]....
        /*0114*/ 	.word	0xffffffff


	//   ....[55]....
        /*0118*/ 	.word	0xffffffff


	//   ....[56]....
        /*011c*/ 	.word	0xffffffff


	//   ....[57]....
        /*0120*/ 	.word	0xffffffff


	//   ....[58]....
        /*0124*/ 	.word	0xffffffff


	//   ....[59]....
        /*0128*/ 	.word	0xffffffff


	//   ....[60]....
        /*012c*/ 	.word	0xffffffff


	//   ....[61]....
        /*0130*/ 	.word	0xffffffff


	//   ....[62]....
        /*0134*/ 	.word	0xffffffff


	//   ....[63]....
        /*0138*/ 	.word	0xffffffff


	//   ....[64]....
        /*013c*/ 	.word	0xffffffff


	//   ....[65]....
        /*0140*/ 	.word	0xffffffff


	//   ....[66]....
        /*0144*/ 	.word	0xffffffff


	//   ....[67]....
        /*0148*/ 	.word	0xffffffff


	//   ....[68]....
        /*014c*/ 	.word	0xffffffff


	//   ....[69]....
        /*0150*/ 	.word	0xffffffff


	//   ....[70]....
        /*0154*/ 	.word	0xffffffff


	//   ....[71]....
        /*0158*/ 	.word	0xffffffff


	//   ....[72]....
        /*015c*/ 	.word	0xffffffff


	//   ....[73]....
        /*0160*/ 	.word	0xffffffff


	//   ....[74]....
        /*0164*/ 	.word	0xffffffff


	//   ....[75]....
        /*0168*/ 	.word	0xffffffff


	//   ....[76]....
        /*016c*/ 	.word	0xffffffff


	//   ....[77]....
        /*0170*/ 	.word	0xffffffff


	//   ....[78]....
        /*0174*/ 	.word	0xffffffff


	//----- nvinfo : EIATTR_COOP_GROUP_INSTR_OFFSETS
	.align		4
.L_1036:
        /*0178*/ 	.byte	0x04, 0x28
        /*017a*/ 	.short	(.L_1038 - .L_1037)


	//   ....[0]....
.L_1037:
        /*017c*/ 	.word	0x00000050


	//   ....[1]....
        /*0180*/ 	.word	0x000013d0


	//   ....[2]....
        /*0184*/ 	.word	0x00001410


	//   ....[3]....
        /*0188*/ 	.word	0x00001690


	//   ....[4]....
        /*018c*/ 	.word	0x000016c0


	//   ....[5]....
        /*0190*/ 	.word	0x00001830


	//   ....[6]....
        /*0194*/ 	.word	0x00001860


	//   ....[7]....
        /*0198*/ 	.word	0x000019c0


	//   ....[8]....
        /*019c*/ 	.word	0x00001a00


	//   ....[9]....
        /*01a0*/ 	.word	0x00002080


	//   ....[10]....
        /*01a4*/ 	.word	0x000020b0


	//   ....[11]....
        /*01a8*/ 	.word	0x000020e0


	//   ....[12]....
        /*01ac*/ 	.word	0x00002110


	//   ....[13]....
        /*01b0*/ 	.word	0x00002140


	//   ....[14]....
        /*01b4*/ 	.word	0x00002170


	//   ....[15]....
        /*01b8*/ 	.word	0x00002190


	//   ....[16]....
        /*01bc*/ 	.word	0x000021b0


	//   ....[17]....
        /*01c0*/ 	.word	0x00003800


	//   ....[18]....
        /*01c4*/ 	.word	0x00003830


	//   ....[19]....
        /*01c8*/ 	.word	0x00003850


	//   ....[20]....
        /*01cc*/ 	.word	0x000038d0


	//   ....[21]....
        /*01d0*/ 	.word	0x00003c70


	//   ....[22]....
        /*01d4*/ 	.word	0x00003e60


	//   ....[23]....
        /*01d8*/ 	.word	0x00004720


	//   ....[24]....
        /*01dc*/ 	.word	0x000049f0


	//   ....[25]....
        /*01e0*/ 	.word	0x00004a00


	//   ....[26]....
        /*01e4*/ 	.word	0x00004a70


	//   ....[27]....
        /*01e8*/ 	.word	0x000061b0


	//   ....[28]....
        /*01ec*/ 	.word	0x000061d0


	//   ....[29]....
        /*01f0*/ 	.word	0x000061e0


	//   ....[30]....
        /*01f4*/ 	.word	0x000061f0


	//   ....[31]....
        /*01f8*/ 	.word	0x00007300


	//   ....[32]....
        /*01fc*/ 	.word	0x00007330


	//   ....[33]....
        /*0200*/ 	.word	0x00007340


	//   ....[34]....
        /*0204*/ 	.word	0x00007350


	//   ....[35]....
        /*0208*/ 	.word	0x000075e0


	//   ....[36]....
        /*020c*/ 	.word	0x00007870


	//   ....[37]....
        /*0210*/ 	.word	0x00008170


	//   ....[38]....
        /*0214*/ 	.word	0x00008240


	//   ....[39]....
        /*0218*/ 	.word	0x000084a0


	//   ....[40]....
        /*021c*/ 	.word	0x00008590


	//   ....[41]....
        /*0220*/ 	.word	0x0000a960


	//   ....[42]....
        /*0224*/ 	.word	0x0000a990


	//   ....[43]....
        /*0228*/ 	.word	0x0000a9a0


	//   ....[44]....
        /*022c*/ 	.word	0x0000a9b0


	//   ....[45]....
        /*0230*/ 	.word	0x0000bad0


	//   ....[46]....
        /*0234*/ 	.word	0x0000baf0


	//   ....[47]....
        /*0238*/ 	.word	0x0000bb00


	//   ....[48]....
        /*023c*/ 	.word	0x0000bb10


	//   ....[49]....
        /*0240*/ 	.word	0x0000bf60


	//   ....[50]....
        /*0244*/ 	.word	0x0000bf80


	//   ....[51]....
        /*0248*/ 	.word	0x0000bfb0


	//   ....[52]....
        /*024c*/ 	.word	0x0000bfc0


	//   ....[53]....
        /*0250*/ 	.word	0x0000dd70


	//   ....[54]....
        /*0254*/ 	.word	0x0000dd80


	//   ....[55]....
        /*0258*/ 	.word	0x0000dda0


	//   ....[56]....
        /*025c*/ 	.word	0x0000ddb0


	//   ....[57]....
        /*0260*/ 	.word	0x0000ee50


	//   ....[58]....
        /*0264*/ 	.word	0x0000ee60


	//   ....[59]....
        /*0268*/ 	.word	0x0000ee70


	//   ....[60]....
        /*026c*/ 	.word	0x0000ee80


	//   ....[61]....
        /*0270*/ 	.word	0x0000f0c0


	//   ....[62]....
        /*0274*/ 	.word	0x0000f400


	//   ....[63]....
        /*0278*/ 	.word	0x0000fc50


	//   ....[64]....
        /*027c*/ 	.word	0x0000fd10


	//   ....[65]....
        /*0280*/ 	.word	0x0000ff70


	//   ....[66]....
        /*0284*/ 	.word	0x000100c0


	//   ....[67]....
        /*0288*/ 	.word	0x00011bb0


	//   ....[68]....
        /*028c*/ 	.word	0x00011be0


	//   ....[69]....
        /*0290*/ 	.word	0x00011c30


	//   ....[70]....
        /*0294*/ 	.word	0x00011c40


	//   ....[71]....
        /*0298*/ 	.word	0x00012b10


	//   ....[72]....
        /*029c*/ 	.word	0x00012b40


	//   ....[73]....
        /*02a0*/ 	.word	0x00012b80


	//   ....[74]....
        /*02a4*/ 	.word	0x00012bb0


	//   ....[75]....
        /*02a8*/ 	.word	0x00012ca0


	//   ....[76]....
        /*02ac*/ 	.word	0x00012cb0


	//   ....[77]....
        /*02b0*/ 	.word	0x000138e0


	//   ....[78]....
        /*02b4*/ 	.word	0x000138f0


	//----- nvinfo : EIATTR_EXIT_INSTR_OFFSETS
	.align		4
.L_1038:
        /*02b8*/ 	.byte	0x04, 0x1c
        /*02ba*/ 	.short	(.L_1040 - .L_1039)


	//   ....[0]....
.L_1039:
        /*02bc*/ 	.word	0x000001b0


	//   ....[1]....
        /*02c0*/ 	.word	0x00013900


	//   ....[2]....
        /*02c4*/ 	.word	0x000144a0


	//   ....[3]....
        /*02c8*/ 	.word	0x000144f0


	//   ....[4]....
        /*02cc*/ 	.word	0x00014520


	//   ....[5]....
        /*02d0*/ 	.word	0x00014580


	//   ....[6]....
        /*02d4*/ 	.word	0x00014810


	//----- nvinfo : EIATTR_CTAIDZ_USED
	.align		4
.L_1040:
        /*02d8*/ 	.byte	0x01, 0x04
	.zero		2


	//----- nvinfo : EIATTR_MAX_THREADS
	.align		4
        /*02dc*/ 	.byte	0x04, 0x05
        /*02de*/ 	.short	(.L_1042 - .L_1041)
.L_1041:
        /*02e0*/ 	.word	0x00000100
        /*02e4*/ 	.word	0x00000001
        /*02e8*/ 	.word	0x00000001


	//----- nvinfo : EIATTR_CRS_STACK_SIZE
	.align		4
.L_1042:
        /*02ec*/ 	.byte	0x04, 0x1e
        /*02ee*/ 	.short	(.L_1044 - .L_1043)
.L_1043:
        /*02f0*/ 	.word	0x00000000
.L_1044:


//--------------------- .nv.info._ZN7cutlass13device_kernelIN5flash19enable_sm80_to_sm89INS1_16FlashAttnFwdSm80INS1_25CollectiveMainloopFwdSm80ILi8ELi1ELb0EN4cute5tupleIJNS5_1CILi128EEENS7_ILi64EEENS7_ILi256EEEEEELi256ENS_6half_tEfNS_4arch4Sm80ELb0ELb1ELb0ELb1ELb1ELb0ELb1ELb1EEENS1_21CollectiveEpilogueFwdINS6_IJS8_SA_S9_EEENS6_IJNS7_ILi1EEESI_SI_EEESC_SE_Li256ELb1ELb1ELb1ELb0EEENS1_36VarlenDynamicPersistentTileSchedulerILi128ELi64ELi256ELi256ELb1ELb1ELb0ELb1ELb0ELb1EEEEEEEEEvNT_6ParamsE --------------------------
	.section	.nv.info._ZN7cutlass13device_kernelIN5flash19enable_sm80_to_sm89INS1_16FlashAttnFwdSm80INS1_25CollectiveMainloopFwdSm80ILi8ELi1ELb0EN4cute5tupleIJNS5_1CILi128EEENS7_ILi64EEENS7_ILi256EEEEEELi256ENS_6half_tEfNS_4arch4Sm80ELb0ELb1ELb0ELb1ELb1ELb0ELb1ELb1EEENS1_21CollectiveEpilogueFwdINS6_IJS8_SA_S9_EEENS6_IJNS7_ILi1EEESI_SI_EEESC_SE_Li256ELb1ELb1ELb1ELb0EEENS1_36VarlenDynamicPersistentTileSchedulerILi128ELi64ELi256ELi256ELb1ELb1ELb0ELb1ELb0ELb1EEEEEEEEEvNT_6ParamsE,"",@"SHT_CUDA_INFO"
	.sectionflags	@""
	.align	4


	//----- nvinfo : EIATTR_CUDA_API_VERSION
	.align		4
        /*0000*/ 	.byte	0x04, 0x37
        /*0002*/ 	.short	(.L_1046 - .L_1045)
.L_1045:
        /*0004*/ 	.word	0x00000082


	//----- nvinfo : EIATTR_SW2861232_WAR
	.align		4
.L_1046:
        /*0008*/ 	.byte	0x01, 0x35
	.zero		2


	//----- nvinfo : EIATTR_PARAM_CBANK
	.align		4
        /*000c*/ 	.byte	0x04, 0x0a
        /*000e*/ 	.short	(.L_1048 - .L_1047)
	.align		4
.L_1047:
        /*0010*/ 	.word	index@(.nv.constant0._ZN7cutlass13device_kernelIN5flash19enable_sm80_to_sm89INS1_16FlashAttnFwdSm80INS1_25CollectiveMainloopFwdSm80ILi8ELi1ELb0EN4cute5tupleIJNS5_1CILi128EEENS7_ILi64EEENS7_ILi256EEEEEELi256ENS_6half_tEfNS_4arch4Sm80ELb0ELb1ELb0ELb1ELb1ELb0ELb1ELb1EEENS1_21CollectiveEpilogueFwdINS6_IJS8_SA_S9_EEENS6_IJNS7_ILi1EEESI_SI_EEESC_SE_Li256ELb1ELb1ELb1ELb0EEENS1_36VarlenDynamicPersistentTileSchedulerILi128ELi64ELi256ELi256ELb1ELb1ELb0ELb1ELb0ELb1EEEEEEEEEvNT_6ParamsE)
        /*0014*/ 	.short	0x0160
        /*0016*/ 	.short	0x0438


	//----- nvinfo : EIATTR_CBANK_PARAM_SIZE
	.align		4
.L_1048:
        /*0018*/ 	.byte	0x03, 0x19
        /*001a*/ 	.short	0x0438


	//----- nvinfo : EIATTR_KPARAM_INFO
	.align		4
        /*001c*/ 	.byte	0x04, 0x17
        /*001e*/ 	.short	(.L_1050 - .L_1049)
.L_1049:
        /*0020*/ 	.word	0x00000000
        /*0024*/ 	.short	0x0000
        /*0026*/ 	.short	0x0000
        /*0028*/ 	.byte	0x00, 0xf0, 0xe1, 0x10


	//----- nvinfo : EIATTR_MAXREG_COUNT
	.align		4
.L_1050:
        /*002c*/ 	.byte	0x03, 0x1b
        /*002e*/ 	.short	0x00ff


	//----- nvinfo : EIATTR_NUM_BARRIERS
	.align		4
        /*0030*/ 	.byte	0x02, 0x4c
        /*0032*/ 	.byte	0x06
	.zero		1


	//----- nvinfo : EIATTR_ANNOTATIONS
	.align		4
        /*0034*/ 	.byte	0x04, 0x55
        /*0036*/ 	.short	(.L_1052 - .L_1051)


	//   ....[0]....
.L_1051:
        /* <DEDUP_REMOVED lines=15> */


	//----- nvinfo : EIATTR_MERCURY_ISA_VERSION
	.align		4
.L_1052:
        /*0118*/ 	.byte	0x03, 0x5f
        /*011a*/ 	.short	0x0000


	//----- nvinfo : EIATTR_INT_WARP_WIDE_INSTR_OFFSETS
	.align		4
        /*011c*/ 	.byte	0x04, 0x31
        /*011e*/ 	.short	(.L_1054 - .L_1053)


	//   ....[0]....
.L_1053:
        /*0120*/ 	.word	0x00013c30


	//   ....[1]....
        /*0124*/ 	.word	0x00013cb0


	//----- nvinfo : EIATTR_COOP_GROUP_MASK_REGIDS
	.align		4
.L_1054:
        /*0128*/ 	.byte	0x04, 0x29
        /*012a*/ 	.short	(.L_1056 - .L_1055)


	//   ....[0]....
.L_1055:
        /*012c*/ 	.word	0xffffffff


	//   ....[1]....
        /*0130*/ 	.word	0xffffffff


	//   ....[2]....
        /*0134*/ 	.word	0xffffffff


	//   ....[3]....
        /*0138*/ 	.word	0xffffffff


	//   ....[4]....
        /*013c*/ 	.word	0xffffffff


	//   ....[5]....
        /*0140*/ 	.word	0xffffffff


	//   ....[6]....
        /*0144*/ 	.word	0xffffffff


	//   ....[7]....
        /*0148*/ 	.word	0xffffffff


	//   ....[8]....
        /*014c*/ 	.word	0xffffffff


	//   ....[9]....
        /*0150*/ 	.word	0xffffffff


	//   ....[10]....
        /*0154*/ 	.word	0xffffffff


	//   ....[11]....
        /*0158*/ 	.word	0xffffffff


	//   ....[12]....
        /*015c*/ 	.word	0xffffffff


	//   ....[13]....
        /*0160*/ 	.word	0xffffffff


	//   ....[14]....
        /*0164*/ 	.word	0xffffffff


	//   ....[15]....
        /*0168*/ 	.word	0xffffffff


	//   ....[16]....
        /*016c*/ 	.word	0xffffffff


	//   ....[17]....
        /*0170*/ 	.word	0xffffffff


	//   ....[18]....
        /*0174*/ 	.word	0xffffffff


	//   ....[19]....
        /*0178*/ 	.word	0xffffffff


	//   ....[20]....
        /*017c*/ 	.word	0xffffffff


	//   ....[21]....
        /*0180*/ 	.word	0xffffffff


	//   ....[22]....
        /*0184*/ 	.word	0xffffffff


	//   ....[23]....
        /*0188*/ 	.word	0xffffffff


	//   ....[24]....
        /*018c*/ 	.word	0xffffffff


	//   ....[25]....
        /*0190*/ 	.word	0xffffffff


	//   ....[26]....
        /*0194*/ 	.word	0xffffffff


	//   ....[27]....
        /*0198*/ 	.word	0xffffffff


	//   ....[28]....
        /*019c*/ 	.word	0xffffffff


	//   ....[29]....
        /*01a0*/ 	.word	0xffffffff


	//   ....[30]....
        /*01a4*/ 	.word	0xffffffff


	//   ....[31]....
        /*01a8*/ 	.word	0xffffffff


	//   ....[32]....
        /*01ac*/ 	.word	0xffffffff


	//   ....[33]....
        /*01b0*/ 	.word	0xffffffff


	//   ....[34]....
        /*01b4*/ 	.word	0xffffffff


	//   ....[35]....
        /*01b8*/ 	.word	0xffffffff


	//   ....[36]....
        /*01bc*/ 	.word	0xffffffff


	//   ....[37]....
        /*01c0*/ 	.word	0xffffffff


	//   ....[38]....
        /*01c4*/ 	.word	0xffffffff


	//   ....[39]....
        /*01c8*/ 	.word	0xffffffff


	//   ....[40]....
        /*01cc*/ 	.word	0xffffffff


	//   ....[41]....
        /*01d0*/ 	.word	0xffffffff


	//   ....[42]....
        /*01d4*/ 	.word	0xffffffff


	//   ....[43]....
        /*01d8*/ 	.word	0xffffffff


	//   ....[44]....
        /*01dc*/ 	.word	0xffffffff


	//   ....[45]....
        /*01e0*/ 	.word	0xffffffff


	//   ....[46]....
        /*01e4*/ 	.word	0xffffffff


	//   ....[47]....
        /*01e8*/ 	.word	0xffffffff


	//   ....[48]....
        /*01ec*/ 	.word	0xffffffff


	//   ....[49]....
        /*01f0*/ 	.word	0xffffffff


	//   ....[50]....
        /*01f4*/ 	.word	0xffffffff


	//   ....[51]....
        /*01f8*/ 	.word	0xffffffff


	//   ....[52]....
        /*01fc*/ 	.word	0xffffffff


	//   ....[53]....
        /*0200*/ 	.word	0xffffffff


	//   ....[54]....
        /*0204*/ 	.word	0xffffffff


	//   ....[55]....
        /*0208*/ 	.word	0xffffffff


	//   ....[56]....
        /*020c*/ 	.word	0xffffffff


	//   ....[57]....
        /*0210*/ 	.word	0xffffffff


	//   ....[58]....
        /*0214*/ 	.word	0xffffffff


	//   ....[59]....
        /*0218*/ 	.word	0xffffffff


	//   ....[60]....
        /*021c*/ 	.word	0xffffffff


	//   ....[61]....
        /*0220*/ 	.word	0xffffffff


	//   ....[62]....
        /*0224*/ 	.word	0xffffffff


	//   ....[63]....
        /*0228*/ 	.word	0xffffffff


	//   ....[64]....
        /*022c*/ 	.word	0xffffffff


	//   ....[65]....
        /*0230*/ 	.word	0xffffffff


	//   ....[66]....
        /*0234*/ 	.word	0xffffffff


	//   ....[67]....
        /*0238*/ 	.word	0xffffffff


	//   ....[68]....
        /*023c*/ 	.word	0xffffffff


	//   ....[69]....
        /*0240*/ 	.word	0xffffffff


	//   ....[70]....
        /*0244*/ 	.word	0xffffffff


	//   ....[71]....
        /*0248*/ 	.word	0xffffffff


	//   ....[72]....
        /*024c*/ 	.word	0xffffffff


	//   ....[73]....
        /*0250*/ 	.word	0xffffffff


	//   ....[74]....
        /*0254*/ 	.word	0xffffffff


	//   ....[75]....
        /*0258*/ 	.word	0xffffffff


	//   ....[76]....
        /*025c*/ 	.word	0xffffffff


	//   ....[77]....
        /*0260*/ 	.word	0xffffffff


	//   ....[78]....
        /*0264*/ 	.word	0xffffffff


	//   ....[79]....
        /*0268*/ 	.word	0xffffffff


	//   ....[80]....
        /*026c*/ 	.word	0xffffffff


	//   ....[81]....
        /*0270*/ 	.word	0xffffffff


	//   ....[82]....
        /*0274*/ 	.word	0xffffffff


	//   ....[83]....
        /*0278*/ 	.word	0xffffffff


	//   ....[84]....
        /*027c*/ 	.word	0xffffffff


	//   ....[85]....
        /*0280*/ 	.word	0xffffffff


	//   ....[86]....
        /*0284*/ 	.word	0xffffffff


	//   ....[87]....
        /*0288*/ 	.word	0xffffffff


	//   ....[88]....
        /*028c*/ 	.word	0xffffffff


	//   ....[89]....
        /*0290*/ 	.word	0xffffffff


	//   ....[90]....
        /*0294*/ 	.word	0xffffffff


	//   ....[91]....
        /*0298*/ 	.word	0xffffffff


	//   ....[92]....
        /*029c*/ 	.word	0xffffffff


	//   ....[93]....
        /*02a0*/ 	.word	0xffffffff


	//   ....[94]....
        /*02a4*/ 	.word	0xffffffff


	//   ....[95]....
        /*02a8*/ 	.word	0xffffffff


	//   ....[96]....
        /*02ac*/ 	.word	0xffffffff


	//   ....[97]....
        /*02b0*/ 	.word	0xffffffff


	//   ....[98]....
        /*02b4*/ 	.word	0xffffffff


	//   ....[99]....
        /*02b8*/ 	.word	0xffffffff


	//   ....[100]....
        /*02bc*/ 	.word	0xffffffff


	//   ....[101]....
        /*02c0*/ 	.word	0xffffffff


	//   ....[102]....
        /*02c4*/ 	.word	0xffffffff


	//   ....[103]....
        /*02c8*/ 	.word	0xffffffff


	//   ....[104]....
        /*02cc*/ 	.word	0xffffffff


	//   ....[105]....
        /*02d0*/ 	.word	0xffffffff


	//   ....[106]....
        /*02d4*/ 	.word	0xffffffff


	//   ....[107]....
        /*02d8*/ 	.word	0xffffffff


	//   ....[108]....
        /*02dc*/ 	.word	0xffffffff


	//   ....[109]....
        /*02e0*/ 	.word	0xffffffff


	//   ....[110]....
        /*02e4*/ 	.word	0xffffffff


	//   ....[111]....
        /*02e8*/ 	.word	0xffffffff


	//   ....[112]....
        /*02ec*/ 	.word	0xffffffff


	//   ....[113]....
        /*02f0*/ 	.word	0xffffffff


	//   ....[114]....
        /*02f4*/ 	.word	0xffffffff


	//   ....[115]....
        /*02f8*/ 	.word	0xffffffff


	//   ....[116]....
        /*02fc*/ 	.word	0xffffffff


	//   ....[117]....
        /*0300*/ 	.word	0xffffffff


	//   ....[118]....
        /*0304*/ 	.word	0xffffffff


	//   ....[119]....
        /*0308*/ 	.word	0xffffffff


	//   ....[120]....
        /*030c*/ 	.word	0xffffffff


	//   ....[121]....
        /*0310*/ 	.word	0xffffffff


	//   ....[122]....
        /*0314*/ 	.word	0xffffffff


	//   ....[123]....
        /*0318*/ 	.word	0xffffffff


	//   ....[124]....
        /*031c*/ 	.word	0xffffffff


	//   ....[125]....
        /*0320*/ 	.word	0xffffffff


	//   ....[126]....
        /*0324*/ 	.word	0xffffffff


	//   ....[127]....
        /*0328*/ 	.word	0xffffffff


	//   ....[128]....
        /*032c*/ 	.word	0xffffffff


	//   ....[129]....
        /*0330*/ 	.word	0xffffffff


	//   ....[130]....
        /*0334*/ 	.word	0xffffffff


	//   ....[131]....
        /*0338*/ 	.word	0xffffffff


	//   ....[132]....
        /*033c*/ 	.word	0xffffffff


	//   ....[133]....
        /*0340*/ 	.word	0xffffffff


	//   ....[134]....
        /*0344*/ 	.word	0xffffffff


	//   ....[135]....
        /*0348*/ 	.word	0xffffffff


	//   ....[136]....
        /*034c*/ 	.word	0xffffffff


	//   ....[137]....
        /*0350*/ 	.word	0xffffffff


	//   ....[138]....
        /*0354*/ 	.word	0xffffffff


	//   ....[139]....
        /*0358*/ 	.word	0xffffffff


	//   ....[140]....
        /*035c*/ 	.word	0xffffffff


	//   ....[141]....
        /*0360*/ 	.word	0xffffffff


	//   ....[142]....
        /*0364*/ 	.word	0xffffffff


	//   ....[143]....
        /*0368*/ 	.word	0xffffffff


	//   ....[144]....
        /*036c*/ 	.word	0xffffffff


	//   ....[145]....
        /*0370*/ 	.word	0xffffffff


	//   ....[146]....
        /*0374*/ 	.word	0xffffffff


	//   ....[147]....
        /*0378*/ 	.word	0xffffffff


	//   ....[148]....
        /*037c*/ 	.word	0xffffffff


	//   ....[149]....
        /*0380*/ 	.word	0xffffffff


	//   ....[150]....
        /*0384*/ 	.word	0xffffffff


	//   ....[151]....
        /*0388*/ 	.word	0xffffffff


	//   ....[152]....
        /*038c*/ 	.word	0xffffffff


	//   ....[153]....
        /*0390*/ 	.word	0xffffffff


	//   ....[154]....
        /*0394*/ 	.word	0xffffffff


	//   ....[155]....
        /*0398*/ 	.word	0xffffffff


	//   ....[156]....
        /*039c*/ 	.word	0xffffffff


	//   ....[157]....
        /*03a0*/ 	.word	0xffffffff


	//   ....[158]....
        /*03a4*/ 	.word	0xffffffff


	//   ....[159]....
        /*03a8*/ 	.word	0xffffffff


	//   ....[160]....
        /*03ac*/ 	.word	0xffffffff


	//   ....[161]....
        /*03b0*/ 	.word	0xffffffff


	//   ....[162]....
        /*03b4*/ 	.word	0xffffffff


	//   ....[163]....
        /*03b8*/ 	.word	0xffffffff


	//   ....[164]....
        /*03bc*/ 	.word	0xffffffff


	//   ....[165]....
        /*03c0*/ 	.word	0xffffffff


	//   ....[166]....
        /*03c4*/ 	.word	0xffffffff


	//   ....[167]....
        /*03c8*/ 	.word	0xffffffff


	//   ....[168]....
        /*03cc*/ 	.word	0xffffffff


	//   ....[169]....
        /*03d0*/ 	.word	0xffffffff


	//   ....[170]....
        /*03d4*/ 	.word	0xffffffff


	//   ....[171]....
        /*03d8*/ 	.word	0xffffffff


	//   ....[172]....
        /*03dc*/ 	.word	0xffffffff


	//   ....[173]....
        /*03e0*/ 	.word	0xffffffff


	//   ....[174]....
        /*03e4*/ 	.word	0xffffffff


	//   ....[175]....
        /*03e8*/ 	.word	0xffffffff


	//   ....[176]....
        /*03ec*/ 	.word	0xffffffff


	//   ....[177]....
        /*03f0*/ 	.word	0xffffffff


	//   ....[178]....
        /*03f4*/ 	.word	0xffffffff


	//   ....[179]....
        /*03f8*/ 	.word	0xffffffff


	//   ....[180]....
        /*03fc*/ 	.word	0xffffffff


	//   ....[181]....
        /*0400*/ 	.word	0xffffffff


	//   ....[182]....
        /*0404*/ 	.word	0xffffffff


	//   ....[183]....
        /*0408*/ 	.word	0xffffffff


	//   ....[184]....
        /*040c*/ 	.word	0xffffffff


	//   ....[185]....
        /*0410*/ 	.word	0xffffffff


	//   ....[186]....
        /*0414*/ 	.word	0xffffffff


	//   ....[187]....
        /*0418*/ 	.word	0xffffffff


	//   ....[188]....
        /*041c*/ 	.word	0xffffffff


	//   ....[189]....
        /*0420*/ 	.word	0xffffffff


	//   ....[190]....
        /*0424*/ 	.word	0xffffffff


	//   ....[191]....
        /*0428*/ 	.word	0xffffffff


	//   ....[192]....
        /*042c*/ 	.word	0xffffffff


	//   ....[193]....
        /*0430*/ 	.word	0xffffffff


	//   ....[194]....
        /*0434*/ 	.word	0xffffffff


	//   ....[195]....
        /*0438*/ 	.word	0xffffffff


	//   ....[196]....
        /*043c*/ 	.word	0xffffffff


	//   ....[197]....
        /*0440*/ 	.word	0xffffffff


	//   ....[198]....
        /*0444*/ 	.word	0xffffffff


	//   ....[199]....
        /*0448*/ 	.word	0xffffffff


	//   ....[200]....
        /*044c*/ 	.word	0xffffffff


	//   ....[201]....
        /*0450*/ 	.word	0xffffffff


	//   ....[202]....
        /*0454*/ 	.word	0xffffffff


	//   ....[203]....
        /*0458*/ 	.word	0xffffffff


	//   ....[204]....
        /*045c*/ 	.word	0xffffffff


	//   ....[205]....
        /*0460*/ 	.word	0xffffffff


	//   ....[206]....
        /*0464*/ 	.word	0xffffffff


	//   ....[207]....
        /*0468*/ 	.word	0xffffffff


	//   ....[208]....
        /*046c*/ 	.word	0xffffffff


	//   ....[209]....
        /*0470*/ 	.word	0xffffffff


	//   ....[210]....
        /*0474*/ 	.word	0xffffffff


	//   ....[211]....
        /*0478*/ 	.word	0xffffffff


	//   ....[212]....
        /*047c*/ 	.word	0xffffffff


	//   ....[213]....
        /*0480*/ 	.word	0xffffffff


	//   ....[214]....
        /*0484*/ 	.word	0xffffffff


	//   ....[215]....
        /*0488*/ 	.word	0xffffffff


	//   ....[216]....
        /*048c*/ 	.word	0xffffffff


	//   ....[217]....
        /*0490*/ 	.word	0xffffffff


	//   ....[218]....
        /*0494*/ 	.word	0xffffffff


	//   ....[219]....
        /*0498*/ 	.word	0xffffffff


	//   ....[220]....
        /*049c*/ 	.word	0xffffffff


	//   ....[221]....
        /*04a0*/ 	.word	0xffffffff


	//   ....[222]....
        /*04a4*/ 	.word	0xffffffff


	//   ....[223]....
        /*04a8*/ 	.word	0xffffffff


	//   ....[224]....
        /*04ac*/ 	.word	0xffffffff


	//   ....[225]....
        /*04b0*/ 	.word	0xffffffff


	//   ....[226]....
        /*04b4*/ 	.word	0xffffffff


	//   ....[227]....
        /*04b8*/ 	.word	0xffffffff


	//   ....[228]....
        /*04bc*/ 	.word	0xffffffff


	//   ....[229]....
        /*04c0*/ 	.word	0xffffffff


	//   ....[230]....
        /*04c4*/ 	.word	0xffffffff


	//   ....[231]....
        /*04c8*/ 	.word	0xffffffff


	//   ....[232]....
        /*04cc*/ 	.word	0xffffffff


	//   ....[233]....
        /*04d0*/ 	.word	0xffffffff


	//   ....[234]....
        /*04d4*/ 	.word	0xffffffff


	//   ....[235]....
        /*04d8*/ 	.word	0xffffffff


	//----- nvinfo : EIATTR_COOP_GROUP_INSTR_OFFSETS
	.align		4
.L_1056:
        /*04dc*/ 	.byte	0x04, 0x28
        /*04de*/ 	.short	(.L_1058 - .L_1057)


	//   ....[0]....
.L_1057:
        /*04e0*/ 	.word	0x00000050


	//   ....[1]....
        /*04e4*/ 	.word	0x000001e0


	//   ....[2]....
        /*04e8*/ 	.word	0x00000210


	//   ....[3]....
        /*04ec*/ 	.word	0x00000240


	//   ....[4]....
        /*04f0*/ 	.word	0x00000270


	//   ....[5]....
        /*04f4*/ 	.word	0x000002a0


	//   ....[6]....
        /*04f8*/ 	.word	0x000002d0


	//   ....[7]....
        /*04fc*/ 	.word	0x00000430


	//   ....[8]....
        /*0500*/ 	.word	0x00000470


	//   ....[9]....
        /*0504*/ 	.word	0x000004a0


	//   ....[10]....
        /*0508*/ 	.word	0x000004d0


	//   ....[11]....
        /*050c*/ 	.word	0x00000500


	//   ....[12]....
        /*0510*/ 	.word	0x00000530


	//   ....[13]....
        /*0514*/ 	.word	0x000005c0


	//   ....[14]....
        /*0518*/ 	.word	0x00000600


	//   ....[15]....
        /*051c*/ 	.word	0x00000620


	//   ....[16]....
        /*0520*/ 	.word	0x00000680


	//   ....[17]....
        /*0524*/ 	.word	0x00002c40


	//   ....[18]....
        /*0528*/ 	.word	0x00002c60


	//   ....[19]....
        /*052c*/ 	.word	0x00002e10


	//   ....[20]....
        /*0530*/ 	.word	0x00002e20


	//   ....[21]....
        /*0534*/ 	.word	0x00002fc0


	//   ....[22]....
        /*0538*/ 	.word	0x00002fe0


	//   ....[23]....
        /*053c*/ 	.word	0x00003180


	//   ....[24]....
        /*0540*/ 	.word	0x00003190


	//   ....[25]....
        /*0544*/ 	.word	0x000036a0


	//   ....[26]....
        /*0548*/ 	.word	0x000036c0


	//   ....[27]....
        /*054c*/ 	.word	0x000036d0


	//   ....[28]....
        /*0550*/ 	.word	0x00003720


	//   ....[29]....
        /*0554*/ 	.word	0x00003950


	//   ....[30]....
        /*0558*/ 	.word	0x00003970


	//   ....[31]....
        /*055c*/ 	.word	0x00003980


	//   ....[32]....
        /*0560*/ 	.word	0x00003990


	//   ....[33]....
        /*0564*/ 	.word	0x00004c60


	//   ....[34]....
        /*0568*/ 	.word	0x00004c80


	//   ....[35]....
        /*056c*/ 	.word	0x00004dc0


	//   ....[36]....
        /*0570*/ 	.word	0x00004de0


	//   ....[37]....
        /*0574*/ 	.word	0x000050c0


	//   ....[38]....
        /*0578*/ 	.word	0x000055a0


	//   ....[39]....
        /*057c*/ 	.word	0x00005c50


	//   ....[40]....
        /*0580*/ 	.word	0x00005c80


	//   ....[41]....
        /*0584*/ 	.word	0x00005c90


	//   ....[42]....
        /*0588*/ 	.word	0x00005cc0


	//   ....[43]....
        /*058c*/ 	.word	0x00007580


	//   ....[44]....
        /*0590*/ 	.word	0x000075a0


	//   ....[45]....
        /*0594*/ 	.word	0x00007690


	//   ....[46]....
        /*0598*/ 	.word	0x000076c0


	//   ....[47]....
        /*059c*/ 	.word	0x00008860


	//   ....[48]....
        /*05a0*/ 	.word	0x00008880


	//   ....[49]....
        /*05a4*/ 	.word	0x000089a0


	//   ....[50]....
        /*05a8*/ 	.word	0x000089d0


	//   ....[51]....
        /*05ac*/ 	.word	0x00008cc0


	//   ....[52]....
        /*05b0*/ 	.word	0x000091d0


	//   ....[53]....
        /*05b4*/ 	.word	0x000098d0


	//   ....[54]....
        /*05b8*/ 	.word	0x00009900


	//   ....[55]....
        /*05bc*/ 	.word	0x00009920


	//   ....[56]....
        /*05c0*/ 	.word	0x00009940


	//   ....[57]....
        /*05c4*/ 	.word	0x0000baa0


	//   ....[58]....
        /*05c8*/ 	.word	0x0000bac0


	//   ....[59]....
        /*05cc*/ 	.word	0x0000bbb0


	//   ....[60]....
        /*05d0*/ 	.word	0x0000bbe0


	//   ....[61]....
        /*05d4*/ 	.word	0x0000cd80


	//   ....[62]....
        /*05d8*/ 	.word	0x0000cda0


	//   ....[63]....
        /*05dc*/ 	.word	0x0000cec0


	//   ....[64]....
        /*05e0*/ 	.word	0x0000cef0


	//   ....[65]....
        /*05e4*/ 	.word	0x0000d310


	//   ....[66]....
        /*05e8*/ 	.word	0x0000d340


	//   ....[67]....
        /*05ec*/ 	.word	0x0000d360


	//   ....[68]....
        /*05f0*/ 	.word	0x0000d380


	//   ....[69]....
        /*05f4*/ 	.word	0x0000f300


	//   ....[70]....
        /*05f8*/ 	.word	0x0000f310


	//   ....[71]....
        /*05fc*/ 	.word	0x0000f350


	//   ....[72]....
        /*0600*/ 	.word	0x0000f380


	//   ....[73]....
        /*0604*/ 	.word	0x00010590


	//   ....[74]....
        /*0608*/ 	.word	0x000105b0


	//   ....[75]....
        /*060c*/ 	.word	0x000106c0


	//   ....[76]....
        /*0610*/ 	.word	0x000106e0


	//   ....[77]....
        /*0614*/ 	.word	0x00010900


	//   ....[78]....
        /*0618*/ 	.word	0x00010e10


	//   ....[79]....
        /*061c*/ 	.word	0x00011510


	//   ....[80]....
        /*0620*/ 	.word	0x00011540


	//   ....[81]....
        /*0624*/ 	.word	0x00011560


	//   ....[82]....
        /*0628*/ 	.word	0x00011580


	//   ....[83]....
        /*062c*/ 	.word	0x00013220


	//   ....[84]....
        /*0630*/ 	.word	0x00013250


	//   ....[85]....
        /*0634*/ 	.word	0x00013270


	//   ....[86]....
        /*0638*/ 	.word	0x00013280


	//   ....[87]....
        /*063c*/ 	.word	0x00014aa0


	//   ....[88]....
        /*0640*/ 	.word	0x00014ab0


	//   ....[89]....
        /*0644*/ 	.word	0x00014ad0


	//   ....[90]....
        /*0648*/ 	.word	0x00014af0


	//   ....[91]....
        /*064c*/ 	.word	0x00014e80


	//   ....[92]....
        /*0650*/ 	.word	0x00014ea0


	//   ....[93]....
        /*0654*/ 	.word	0x00015050


	//   ....[94]....
        /*0658*/ 	.word	0x00015060


	//   ....[95]....
        /*065c*/ 	.word	0x00015210


	//   ....[96]....
        /*0660*/ 	.word	0x00015230


	//   ....[97]....
        /*0664*/ 	.word	0x000153e0


	//   ....[98]....
        /*0668*/ 	.word	0x000153f0


	//   ....[99]....
        /*066c*/ 	.word	0x00015790


	//   ....[100]....
        /*0670*/ 	.word	0x000157b0


	//   ....[101]....
        /*0674*/ 	.word	0x000165e0


	//   ....[102]....
        /*0678*/ 	.word	0x000165f0


	//   ....[103]....
        /*067c*/ 	.word	0x00017bf0


	//   ....[104]....
        /*0680*/ 	.word	0x00017c10


	//   ....[105]....
        /*0684*/ 	.word	0x00017dd0


	//   ....[106]....
        /*0688*/ 	.word	0x00017de0


	//   ....[107]....
        /*068c*/ 	.word	0x00017f90


	//   ....[108]....
        /*0690*/ 	.word	0x00017fb0


	//   ....[109]....
        /*0694*/ 	.word	0x00018160


	//   ....[110]....
        /*0698*/ 	.word	0x00018170


	//   ....[111]....
        /*069c*/ 	.word	0x000183c0


	//   ....[112]....
        /*06a0*/ 	.word	0x000183e0


	//   ....[113]....
        /*06a4*/ 	.word	0x00018500


	//   ....[114]....
        /*06a8*/ 	.word	0x00018540


	//   ....[115]....
        /*06ac*/ 	.word	0x00018570


	//   ....[116]....
        /*06b0*/ 	.word	0x000185a0


	//   ....[117]....
        /*06b4*/ 	.word	0x000185d0


	//   ....[118]....
        /*06b8*/ 	.word	0x00018600


	//   ....[119]....
        /*06bc*/ 	.word	0x00018750


	//   ....[120]....
        /*06c0*/ 	.word	0x00018790


	//   ....[121]....
        /*06c4*/ 	.word	0x000187c0


	//   ....[122]....
        /*06c8*/ 	.word	0x000187f0


	//   ....[123]....
        /*06cc*/ 	.word	0x00018820


	//   ....[124]....
        /*06d0*/ 	.word	0x00018850


	//   ....[125]....
        /*06d4*/ 	.word	0x000188e0


	//   ....[126]....
        /*06d8*/ 	.word	0x00018920


	//   ....[127]....
        /*06dc*/ 	.word	0x00018930


	//   ....[128]....
        /*06e0*/ 	.word	0x00018990


	//   ....[129]....
        /*06e4*/ 	.word	0x00019340


	//   ....[130]....
        /*06e8*/ 	.word	0x000193a0


	//   ....[131]....
        /*06ec*/ 	.word	0x000193f0


	//   ....[132]....
        /*06f0*/ 	.word	0x00019440


	//   ....[133]....
        /*06f4*/ 	.word	0x00019490


	//   ....[134]....
        /*06f8*/ 	.word	0x00019500


	//   ....[135]....
        /*06fc*/ 	.word	0x00019550


	//   ....[136]....
        /*0700*/ 	.word	0x000195c0


	//   ....[137]....
        /*0704*/ 	.word	0x00019630


	//   ....[138]....
        /*0708*/ 	.word	0x000196a0


	//   ....[139]....
        /*070c*/ 	.word	0x00019710


	//   ....[140]....
        /*0710*/ 	.word	0x00019780


	//   ....[141]....
        /*0714*/ 	.word	0x000197f0


	//   ....[142]....
        /*0718*/ 	.word	0x00019850


	//   ....[143]....
        /*071c*/ 	.word	0x000198c0


	//   ....[144]....
        /*0720*/ 	.word	0x00019930


	//   ....[145]....
        /*0724*/ 	.word	0x000199a0


	//   ....[146]....
        /*0728*/ 	.word	0x00019a00


	//   ....[147]....
        /*072c*/ 	.word	0x00019a70


	//   ....[148]....
        /*0730*/ 	.word	0x00019ae0


	//   ....[149]....
        /*0734*/ 	.word	0x00019ca0


	//   ....[150]....
        /*0738*/ 	.word	0x00019d00


	//   ....[151]....
        /*073c*/ 	.word	0x00019d70


	//   ....[152]....
        /*0740*/ 	.word	0x00019de0


	//   ....[153]....
        /*0744*/ 	.word	0x00019e40


	//   ....[154]....
        /*0748*/ 	.word	0x00019e90


	//   ....[155]....
        /*074c*/ 	.word	0x00019ee0


	//   ....[156]....
        /*0750*/ 	.word	0x00019f30


	//   ....[157]....
        /*0754*/ 	.word	0x00019fa0


	//   ....[158]....
        /*0758*/ 	.word	0x0001a010


	//   ....[159]....
        /*075c*/ 	.word	0x0001a1d0


	//   ....[160]....
        /*0760*/ 	.word	0x0001a230


	//   ....[161]....
        /*0764*/ 	.word	0x0001a2a0


	//   ....[162]....
        /*0768*/ 	.word	0x0001a310


	//   ....[163]....
        /*076c*/ 	.word	0x0001a4d0


	//   ....[164]....
        /*0770*/ 	.word	0x0001a530


	//   ....[165]....
        /*0774*/ 	.word	0x0001a5a0


	//   ....[166]....
        /*0778*/ 	.word	0x0001a610


	//   ....[167]....
        /*077c*/ 	.word	0x0001a660


	//   ....[168]....
        /*0780*/ 	.word	0x0001a6a0


	//   ....[169]....
        /*0784*/ 	.word	0x0001a6f0


	//   ....[170]....
        /*0788*/ 	.word	0x0001a730


	//   ....[171]....
        /*078c*/ 	.word	0x0001a790


	//   ....[172]....
        /*0790*/ 	.word	0x0001a800


	//   ....[173]....
        /*0794*/ 	.word	0x0001a9c0


	//   ....[174]....
        /*0798*/ 	.word	0x0001aa20


	//   ....[175]....
        /*079c*/ 	.word	0x0001aa90


	//   ....[176]....
        /*07a0*/ 	.word	0x0001ab00


	//   ....[177]....
        /*07a4*/ 	.word	0x0001acc0


	//   ....[178]....
        /*07a8*/ 	.word	0x0001ad20


	//   ....[179]....
        /*07ac*/ 	.word	0x0001ad70


	//   ....[180]....
        /*07b0*/ 	.word	0x0001adb0


	//   ....[181]....
        /*07b4*/ 	.word	0x0001ae00


	//   ....[182]....
        /*07b8*/ 	.word	0x0001ae40


	//   ....[183]....
        /*07bc*/ 	.word	0x0001aea0


	//   ....[184]....
        /*07c0*/ 	.word	0x0001af10


	//   ....[185]....
        /*07c4*/ 	.word	0x0001af80


	//   ....[186]....
        /*07c8*/ 	.word	0x0001b100


	//   ....[187]....
        /*07cc*/ 	.word	0x0001b160


	//   ....[188]....
        /*07d0*/ 	.word	0x0001b1d0


	//   ....[189]....
        /*07d4*/ 	.word	0x0001b240


	//   ....[190]....
        /*07d8*/ 	.word	0x0001b290


	//   ....[191]....
        /*07dc*/ 	.word	0x0001b2d0


	//   ....[192]....
        /*07e0*/ 	.word	0x0001b320


	//   ....[193]....
        /*07e4*/ 	.word	0x0001b370


	//   ....[194]....
        /*07e8*/ 	.word	0x0001b3c0


	//   ....[195]....
        /*07ec*/ 	.word	0x0001b410


	//   ....[196]....
        /*07f0*/ 	.word	0x0001b460


	//   ....[197]....
        /*07f4*/ 	.word	0x0001b4b0


	//   ....[198]....
        /*07f8*/ 	.word	0x0001b520


	//   ....[199]....
        /*07fc*/ 	.word	0x0001b590


	//   ....[200]....
        /*0800*/ 	.word	0x0001b600


	//   ....[201]....
        /*0804*/ 	.word	0x0001b660


	//   ....[202]....
        /*0808*/ 	.word	0x0001b6d0


	//   ....[203]....
        /*080c*/ 	.word	0x0001b740


	//   ....[204]....
        /*0810*/ 	.word	0x0001b7b0


	//   ....[205]....
        /*0814*/ 	.word	0x0001b810


	//   ....[206]....
        /*0818*/ 	.word	0x0001b880


	//   ....[207]....
        /*081c*/ 	.word	0x0001b8f0


	//   ....[208]....
        /*0820*/ 	.word	0x0001b960


	//   ....[209]....
        /*0824*/ 	.word	0x0001b9c0


	//   ....[210]....
        /*0828*/ 	.word	0x0001ba30


	//   ....[211]....
        /*082c*/ 	.word	0x0001baa0


	//   ....[212]....
        /*0830*/ 	.word	0x0001bb10


	//   ....[213]....
        /*0834*/ 	.word	0x0001bb70


	//   ....[214]....
        /*0838*/ 	.word	0x0001bbe0


	//   ....[215]....
        /*083c*/ 	.word	0x0001bc50


	//   ....[216]....
        /*0840*/ 	.word	0x0001bcc0


	//   ....[217]....
        /*0844*/ 	.word	0x0001bd20


	//   ....[218]....
        /*0848*/ 	.word	0x0001bd90


	//   ....[219]....
        /*084c*/ 	.word	0x0001be00


	//   ....[220]....
        /*0850*/ 	.word	0x0001be50


	//   ....[221]....
        /*0854*/ 	.word	0x0001be90


	//   ....[222]....
        /*0858*/ 	.word	0x0001bee0


	//   ....[223]....
        /*085c*/ 	.word	0x0001bf30


	//   ....[224]....
        /*0860*/ 	.word	0x0001bf80


	//   ....[225]....
        /*0864*/ 	.word	0x0001bff0


	//   ....[226]....
        /*0868*/ 	.word	0x0001c040


	//   ....[227]....
        /*086c*/ 	.word	0x0001c090


	//   ....[228]....
        /*0870*/ 	.word	0x0001c0e0


	//   ....[229]....
        /*0874*/ 	.word	0x0001c130


	//   ....[230]....
        /*0878*/ 	.word	0x0001c180


	//   ....[231]....
        /*087c*/ 	.word	0x0001c1f0


	//   ....[232]....
        /*0880*/ 	.word	0x0001c240


	//   ....[233]....
        /*0884*/ 	.word	0x0001c2b0


	//   ....[234]....
        /*0888*/ 	.word	0x0001c310


	//   ....[235]....
        /*088c*/ 	.word	0x0001c380


	//----- nvinfo : EIATTR_EXIT_INSTR_OFFSETS
	.align		4
.L_1058:
        /*0890*/ 	.byte	0x04, 0x1c
        /*0892*/ 	.short	(.L_1060 - .L_1059)


	//   ....[0]....
.L_1059:
        /*0894*/ 	.word	0x00000fe0


	//   ....[1]....
        /*0898*/ 	.word	0x00019300


	//----- nvinfo : EIATTR_MAX_THREADS
	.align		4
.L_1060:
        /*089c*/ 	.byte	0x04, 0x05
        /*089e*/ 	.short	(.L_1062 - .L_1061)
.L_1061:
        /*08a0*/ 	.word	0x00000100
        /*08a4*/ 	.word	0x00000001
        /*08a8*/ 	.word	0x00000001


	//----- nvinfo : EIATTR_CRS_STACK_SIZE
	.align		4
.L_1062:
        /*08ac*/ 	.byte	0x04, 0x1e
        /*08ae*/ 	.short	(.L_1064 - .L_1063)
.L_1063:
        /*08b0*/ 	.word	0x00000000
.L_1064:


//--------------------- .nv.info._ZN7cutlass13device_kernelIN5flash19enable_sm80_to_sm89INS1_16FlashAttnFwdSm80INS1_25CollectiveMainloopFwdSm80ILi8ELi1ELb0EN4cute5tupleIJNS5_1CILi128EEENS7_ILi48EEENS7_ILi256EEEEEELi256ENS_6half_tEfNS_4arch4Sm80ELb0ELb1ELb0ELb1ELb1ELb1ELb1ELb1EEENS1_21CollectiveEpilogueFwdINS6_IJS8_SA_S9_EEENS6_IJNS7_ILi1EEESI_SI_EEESC_SE_Li256ELb1ELb1ELb1ELb0EEENS1_36VarlenDynamicPersistentTileSchedulerILi128ELi48ELi256ELi256ELb1ELb1ELb0ELb1ELb0ELb1EEEEEEEEEvNT_6ParamsE --------------------------
	.section	.nv.info._ZN7cutlass13device_kernelIN5flash19enable_sm80_to_sm89INS1_16FlashAttnFwdSm80INS1_25CollectiveMainloopFwdSm80ILi8ELi1ELb0EN4cute5tupleIJNS5_1CILi128EEENS7_ILi48EEENS7_ILi256EEEEEELi256ENS_6half_tEfNS_4arch4Sm80ELb0ELb1ELb0ELb1ELb1ELb1ELb1ELb1EEENS1_21CollectiveEpilogueFwdINS6_IJS8_SA_S9_EEENS6_IJNS7_ILi1EEESI_SI_EEESC_SE_Li256ELb1ELb1ELb1ELb0EEENS1_36VarlenDynamicPersistentTileSchedulerILi128ELi48ELi256ELi256ELb1ELb1ELb0ELb1ELb0ELb1EEEEEEEEEvNT_6ParamsE,"",@"SHT_CUDA_INFO"
	.sectionflags	@""
	.align	4


	//----- nvinfo : EIATTR_CUDA_API_VERSION
	.align		4
        /*0000*/ 	.byte	0x04, 0x37
        /*0002*/ 	.short	(.L_1066 - .L_1065)
.L_1065:
        /*0004*/ 	.word	0x00000082


	//----- nvinfo : EIATTR_SW2861232_WAR
	.align		4
.L_1066:
        /*0008*/ 	.byte	0x01, 0x35
	.zero		2


	//----- nvinfo : EIATTR_PARAM_CBANK
	.align		4
        /*000c*/ 	.byte	0x04, 0x0a
        /*000e*/ 	.short	(.L_1068 - .L_1067)
	.align		4
.L_1067:
        /*0010*/ 	.word	index@(.nv.constant0._ZN7cutlass13device_kernelIN5flash19enable_sm80_to_sm89INS1_16FlashAttnFwdSm80INS1_25CollectiveMainloopFwdSm80ILi8ELi1ELb0EN4cute5tupleIJNS5_1CILi128EEENS7_ILi48EEENS7_ILi256EEEEEELi256ENS_6half_tEfNS_4arch4Sm80ELb0ELb1ELb0ELb1ELb1ELb1ELb1ELb1EEENS1_21CollectiveEpilogueFwdINS6_IJS8_SA_S9_EEENS6_IJNS7_ILi1EEESI_SI_EEESC_SE_Li256ELb1ELb1ELb1ELb0EEENS1_36VarlenDynamicPersistentTileSchedulerILi128ELi48ELi256ELi256ELb1ELb1ELb0ELb1ELb0ELb1EEEEEEEEEvNT_6ParamsE)
        /*0014*/ 	.short	0x0160
        /*0016*/ 	.short	0x0438


	//----- nvinfo : EIATTR_CBANK_PARAM_SIZE
	.align		4
.L_1068:
        /*0018*/ 	.byte	0x03, 0x19
        /*001a*/ 	.short	0x0438


	//----- nvinfo : EIATTR_KPARAM_INFO
	.align		4
        /*001c*/ 	.byte	0x04, 0x17
        /*001e*/ 	.short	(.L_1070 - .L_1069)
.L_1069:
        /*0020*/ 	.word	0x00000000
        /*0024*/ 	.short	0x0000
        /*0026*/ 	.short	0x0000
        /*0028*/ 	.byte	0x00, 0xf0, 0xe1, 0x10


	//----- nvinfo : EIATTR_MAXREG_COUNT
	.align		4
.L_1070:
        /*002c*/ 	.byte	0x03, 0x1b
        /*002e*/ 	.short	0x00ff


	//----- nvinfo : EIATTR_NUM_BARRIERS
	.align		4
        /*0030*/ 	.byte	0x02, 0x4c
        /*0032*/ 	.byte	0x06
	.zero		1


	//----- nvinfo : EIATTR_ANNOTATIONS
	.align		4
        /*0034*/ 	.byte	0x04, 0x55
        /*0036*/ 	.short	(.L_1072 - .L_1071)


	//   ....[0]....
.L_1071:
        /* <DEDUP_REMOVED lines=160> */


	//----- nvinfo : EIATTR_MERCURY_ISA_VERSION
	.align		4
.L_1072:
        /*0a20*/ 	.byte	0x03, 0x5f
        /*0a22*/ 	.short	0x0000


	//----- nvinfo : EIATTR_INT_WARP_WIDE_INSTR_OFFSETS
	.align		4
        /*0a24*/ 	.byte	0x04, 0x31
        /*0a26*/ 	.short	(.L_1074 - .L_1073)


	//   ....[0]....
.L_1073:
        /*0a28*/ 	.word	0x0001a110


	//   ....[1]....
        /*0a2c*/ 	.word	0x0001a190


	//----- nvinfo : EIATTR_COOP_GROUP_MASK_REGIDS
	.align		4
.L_1074:
        /*0a30*/ 	.byte	0x04, 0x29
        /*0a32*/ 	.short	(.L_1076 - .L_1075)


	//   ....[0]....
.L_1075:
        /*0a34*/ 	.word	0xffffffff


	//   ....[1]....
        /*0a38*/ 	.word	0xffffffff


	//   ....[2]....
        /*0a3c*/ 	.word	0xffffffff


	//   ....[3]....
        /*0a40*/ 	.word	0xffffffff


	//   ....[4]....
        /*0a44*/ 	.word	0xffffffff


	//   ....[5]....
        /*0a48*/ 	.word	0xffffffff


	//   ....[6]....
        /*0a4c*/ 	.word	0xffffffff


	//   ....[7]....
        /*0a50*/ 	.word	0xffffffff


	//   ....[8]....
        /*0a54*/ 	.word	0xffffffff


	//   ....[9]....
        /*0a58*/ 	.word	0xffffffff


	//   ....[10]....
        /*0a5c*/ 	.word	0xffffffff


	//   ....[11]....
        /*0a60*/ 	.word	0xffffffff


	//   ....[12]....
        /*0a64*/ 	.word	0xffffffff


	//   ....[13]....
        /*0a68*/ 	.word	0xffffffff


	//   ....[14]....
        /*0a6c*/ 	.word	0xffffffff


	//   ....[15]....
        /*0a70*/ 	.word	0xffffffff


	//   ....[16]....
        /*0a74*/ 	.word	0xffffffff


	//   ....[17]....
        /*0a78*/ 	.word	0xffffffff


	//   ....[18]....
        /*0a7c*/ 	.word	0xffffffff


	//   ....[19]....
        /*0a80*/ 	.word	0xffffffff


	//   ....[20]....
        /*0a84*/ 	.word	0xffffffff


	//   ....[21]....
        /*0a88*/ 	.word	0xffffffff


	//   ....[22]....
        /*0a8c*/ 	.word	0xffffffff


	//   ....[23]....
        /*0a90*/ 	.word	0xffffffff


	//   ....[24]....
        /*0a94*/ 	.word	0xffffffff


	//   ....[25]....
        /*0a98*/ 	.word	0xffffffff


	//   ....[26]....
        /*0a9c*/ 	.word	0xffffffff


	//   ....[27]....
        /*0aa0*/ 	.word	0xffffffff


	//   ....[28]....
        /*0aa4*/ 	.word	0xffffffff


	//   ....[29]....
        /*0aa8*/ 	.word	0xffffffff


	//   ....[30]....
        /*0aac*/ 	.word	0xffffffff


	//   ....[31]....
        /*0ab0*/ 	.word	0xffffffff


	//   ....[32]....
        /*0ab4*/ 	.word	0xffffffff


	//   ....[33]....
        /*0ab8*/ 	.word	0xffffffff


	//   ....[34]....
        /*0abc*/ 	.word	0xffffffff


	//   ....[35]....
        /*0ac0*/ 	.word	0xffffffff


	//   ....[36]....
        /*0ac4*/ 	.word	0xffffffff


	//   ....[37]....
        /*0ac8*/ 	.word	0xffffffff


	//   ....[38]....
        /*0acc*/ 	.word	0xffffffff


	//   ....[39]....
        /*0ad0*/ 	.word	0xffffffff


	//   ....[40]....
        /*0ad4*/ 	.word	0xffffffff


	//   ....[41]....
        /*0ad8*/ 	.word	0xffffffff


	//   ....[42]....
        /*0adc*/ 	.word	0xffffffff


	//   ....[43]....
        /*0ae0*/ 	.word	0xffffffff


	//   ....[44]....
        /*0ae4*/ 	.word	0xffffffff


	//   ....[45]....
        /*0ae8*/ 	.word	0xffffffff


	//   ....[46]....
        /*0aec*/ 	.word	0xffffffff


	//   ....[47]....
        /*0af0*/ 	.word	0xffffffff


	//   ....[48]....
        /*0af4*/ 	.word	0xffffffff


	//   ....[49]....
        /*0af8*/ 	.word	0xffffffff


	//   ....[50]....
        /*0afc*/ 	.word	0xffffffff


	//   ....[51]....
        /*0b00*/ 	.word	0xffffffff


	//   ....[52]....
        /*0b04*/ 	.word	0xffffffff


	//   ....[53]....
        /*0b08*/ 	.word	0xffffffff


	//   ....[54]....
        /*0b0c*/ 	.word	0xffffffff


	//   ....[55]....
        /*0b10*/ 	.word	0xffffffff


	//   ....[56]....
        /*0b14*/ 	.word	0xffffffff


	//   ....[57]....
        /*0b18*/ 	.word	0xffffffff


	//   ....[58]....
        /*0b1c*/ 	.word	0xffffffff


	//   ....[59]....
        /*0b20*/ 	.word	0xffffffff


	//   ....[60]....
        /*0b24*/ 	.word	0xffffffff


	//   ....[61]....
        /*0b28*/ 	.word	0xffffffff


	//   ....[62]....
        /*0b2c*/ 	.word	0xffffffff


	//   ....[63]....
        /*0b30*/ 	.word	0xffffffff


	//   ....[64]....
        /*0b34*/ 	.word	0xffffffff


	//   ....[65]....
        /*0b38*/ 	.word	0xffffffff


	//   ....[66]....
        /*0b3c*/ 	.word	0xffffffff


	//   ....[67]....
        /*0b40*/ 	.word	0xffffffff


	//   ....[68]....
        /*0b44*/ 	.word	0xffffffff


	//   ....[69]....
        /*0b48*/ 	.word	0xffffffff


	//   ....[70]....
        /*0b4c*/ 	.word	0xffffffff


	//   ....[71]....
        /*0b50*/ 	.word	0xffffffff


	//   ....[72]....
        /*0b54*/ 	.word	0xffffffff


	//   ....[73]....
        /*0b58*/ 	.word	0xffffffff


	//   ....[74]....
        /*0b5c*/ 	.word	0xffffffff


	//   ....[75]....
        /*0b60*/ 	.word	0xffffffff


	//   ....[76]....
        /*0b64*/ 	.word	0xffffffff


	//   ....[77]....
        /*0b68*/ 	.word	0xffffffff


	//   ....[78]....
        /*0b6c*/ 	.word	0xffffffff


	//   ....[79]....
        /*0b70*/ 	.word	0xffffffff


	//   ....[80]....
        /*0b74*/ 	.word	0xffffffff


	//   ....[81]....
        /*0b78*/ 	.word	0xffffffff


	//   ....[82]....
        /*0b7c*/ 	.word	0xffffffff


	//   ....[83]....
        /*0b80*/ 	.word	0xffffffff


	//   ....[84]....
        /*0b84*/ 	.word	0xffffffff


	//   ....[85]....
        /*0b88*/ 	.word	0xffffffff


	//   ....[86]....
        /*0b8c*/ 	.word	0xffffffff


	//   ....[87]....
        /*0b90*/ 	.word	0xffffffff


	//   ....[88]....
        /*0b94*/ 	.word	0xffffffff


	//   ....[89]....
        /*0b98*/ 	.word	0xffffffff


	//   ....[90]....
        /*0b9c*/ 	.word	0xffffffff


	//   ....[91]....
        /*0ba0*/ 	.word	0xffffffff


	//   ....[92]....
        /*0ba4*/ 	.word	0xffffffff


	//   ....[93]....
        /*0ba8*/ 	.word	0xffffffff


	//   ....[94]....
        /*0bac*/ 	.word	0xffffffff


	//   ....[95]....
        /*0bb0*/ 	.word	0xffffffff


	//   ....[96]....
        /*0bb4*/ 	.word	0xffffffff


	//   ....[97]....
        /*0bb8*/ 	.word	0xffffffff


	//   ....[98]....
        /*0bbc*/ 	.word	0xffffffff


	//   ....[99]....
        /*0bc0*/ 	.word	0xffffffff


	//   ....[100]....
        /*0bc4*/ 	.word	0xffffffff


	//   ....[101]....
        /*0bc8*/ 	.word	0xffffffff


	//   ....[102]....
        /*0bcc*/ 	.word	0xffffffff


	//   ....[103]....
        /*0bd0*/ 	.word	0xffffffff


	//   ....[104]....
        /*0bd4*/ 	.word	0xffffffff


	//   ....[105]....
        /*0bd8*/ 	.word	0xffffffff


	//   ....[106]....
        /*0bdc*/ 	.word	0xffffffff


	//   ....[107]....
        /*0be0*/ 	.word	0xffffffff


	//   ....[108]....
        /*0be4*/ 	.word	0xffffffff


	//   ....[109]....
        /*0be8*/ 	.word	0xffffffff


	//   ....[110]....
        /*0bec*/ 	.word	0xffffffff


	//   ....[111]....
        /*0bf0*/ 	.word	0xffffffff


	//   ....[112]....
        /*0bf4*/ 	.word	0xffffffff


	//   ....[113]....
        /*0bf8*/ 	.word	0xffffffff


	//   ....[114]....
        /*0bfc*/ 	.word	0xffffffff


	//   ....[115]....
        /*0c00*/ 	.word	0xffffffff


	//   ....[116]....
        /*0c04*/ 	.word	0xffffffff


	//   ....[117]....
        /*0c08*/ 	.word	0xffffffff


	//   ....[118]....
        /*0c0c*/ 	.word	0xffffffff


	//   ....[119]....
        /*0c10*/ 	.word	0xffffffff


	//   ....[120]....
        /*0c14*/ 	.word	0xffffffff


	//   ....[121]....
        /*0c18*/ 	.word	0xffffffff


	//   ....[122]....
        /*0c1c*/ 	.word	0xffffffff


	//   ....[123]....
        /*0c20*/ 	.word	0xffffffff


	//   ....[124]....
        /*0c24*/ 	.word	0xffffffff


	//   ....[125]....
        /*0c28*/ 	.word	0xffffffff


	//   ....[126]....
        /*0c2c*/ 	.word	0xffffffff


	//   ....[127]....
        /*0c30*/ 	.word	0xffffffff


	//   ....[128]....
        /*0c34*/ 	.word	0xffffffff


	//   ....[129]....
        /*0c38*/ 	.word	0xffffffff


	//   ....[130]....
        /*0c3c*/ 	.word	0xffffffff


	//   ....[131]....
        /*0c40*/ 	.word	0xffffffff


	//   ....[132]....
        /*0c44*/ 	.word	0xffffffff


	//   ....[133]....
        /*0c48*/ 	.word	0xffffffff


	//   ....[134]....
        /*0c4c*/ 	.word	0xffffffff


	//   ....[135]....
        /*0c50*/ 	.word	0xffffffff


	//   ....[136]....
        /*0c54*/ 	.word	0xffffffff


	//   ....[137]....
        /*0c58*/ 	.word	0xffffffff


	//   ....[138]....
        /*0c5c*/ 	.word	0xffffffff


	//   ....[139]....
        /*0c60*/ 	.word	0xffffffff


	//   ....[140]....
        /*0c64*/ 	.word	0xffffffff


	//   ....[141]....
        /*0c68*/ 	.word	0xffffffff


	//   ....[142]....
        /*0c6c*/ 	.word	0xffffffff


	//   ....[143]....
        /*0c70*/ 	.word	0xffffffff


	//   ....[144]....
        /*0c74*/ 	.word	0xffffffff


	//   ....[145]....
        /*0c78*/ 	.word	0xffffffff


	//   ....[146]....
        /*0c7c*/ 	.word	0xffffffff


	//   ....[147]....
        /*0c80*/ 	.word	0xffffffff


	//   ....[148]....
        /*0c84*/ 	.word	0xffffffff


	//   ....[149]....
        /*0c88*/ 	.word	0xffffffff


	//   ....[150]....
        /*0c8c*/ 	.word	0xffffffff


	//   ....[151]....
        /*0c90*/ 	.word	0xffffffff


	//   ....[152]....
        /*0c94*/ 	.word	0xffffffff


	//   ....[153]....
        /*0c98*/ 	.word	0xffffffff


	//   ....[154]....
        /*0c9c*/ 	.word	0xffffffff


	//   ....[155]....
        /*0ca0*/ 	.word	0xffffffff


	//   ....[156]....
        /*0ca4*/ 	.word	0xffffffff


	//   ....[157]....
        /*0ca8*/ 	.word	0xffffffff


	//   ....[158]....
        /*0cac*/ 	.word	0xffffffff


	//   ....[159]....
        /*0cb0*/ 	.word	0xffffffff


	//   ....[160]....
        /*0cb4*/ 	.word	0xffffffff


	//   ....[161]....
        /*0cb8*/ 	.word	0xffffffff


	//   ....[162]....
        /*0cbc*/ 	.word	0xffffffff


	//   ....[163]....
        /*0cc0*/ 	.word	0xffffffff


	//   ....[164]....
        /*0cc4*/ 	.word	0xffffffff


	//   ....[165]....
        /*0cc8*/ 	.word	0xffffffff


	//   ....[166]....
        /*0ccc*/ 	.word	0xffffffff


	//   ....[167]....
        /*0cd0*/ 	.word	0xffffffff


	//   ....[168]....
        /*0cd4*/ 	.word	0xffffffff


	//   ....[169]....
        /*0cd8*/ 	.word	0xffffffff


	//   ....[170]....
        /*0cdc*/ 	.word	0xffffffff


	//   ....[171]....
        /*0ce0*/ 	.word	0xffffffff


	//   ....[172]....
        /*0ce4*/ 	.word	0xffffffff


	//   ....[173]....
        /*0ce8*/ 	.word	0xffffffff


	//   ....[174]....
        /*0cec*/ 	.word	0xffffffff


	//   ....[175]....
        /*0cf0*/ 	.word	0xffffffff


	//   ....[176]....
        /*0cf4*/ 	.word	0xffffffff


	//   ....[177]....
        /*0cf8*/ 	.word	0xffffffff


	//   ....[178]....
        /*0cfc*/ 	.word	0xffffffff


	//   ....[179]....
        /*0d00*/ 	.word	0xffffffff


	//   ....[180]....
        /*0d04*/ 	.word	0xffffffff


	//   ....[181]....
        /*0d08*/ 	.word	0xffffffff


	//   ....[182]....
        /*0d0c*/ 	.word	0xffffffff


	//   ....[183]....
        /*0d10*/ 	.word	0xffffffff


	//   ....[184]....
        /*0d14*/ 	.word	0xffffffff


	//   ....[185]....
        /*0d18*/ 	.word	0xffffffff


	//   ....[186]....
        /*0d1c*/ 	.word	0xffffffff


	//   ....[187]....
        /*0d20*/ 	.word	0xffffffff


	//   ....[188]....
        /*0d24*/ 	.word	0xffffffff


	//   ....[189]....
        /*0d28*/ 	.word	0xffffffff


	//   ....[190]....
        /*0d2c*/ 	.word	0xffffffff


	//   ....[191]....
        /*0d30*/ 	.word	0xffffffff


	//   ....[192]....
        /*0d34*/ 	.word	0xffffffff


	//   ....[193]....
        /*0d38*/ 	.word	0xffffffff


	//   ....[194]....
        /*0d3c*/ 	.word	0xffffffff


	//   ....[195]....
        /*0d40*/ 	.word	0xffffffff


	//   ....[196]....
        /*0d44*/ 	.word	0xffffffff


	//   ....[197]....
        /*0d48*/ 	.word	0xffffffff


	//   ....[198]....
        /*0d4c*/ 	.word	0xffffffff


	//   ....[199]....
        /*0d50*/ 	.word	0xffffffff


	//   ....[200]....
        /*0d54*/ 	.word	0xffffffff


	//   ....[201]....
        /*0d58*/ 	.word	0xffffffff


	//   ....[202]....
        /*0d5c*/ 	.word	0xffffffff


	//   ....[203]....
        /*0d60*/ 	.word	0xffffffff


	//   ....[204]....
        /*0d64*/ 	.word	0xffffffff


	//   ....[205]....
        /*0d68*/ 	.word	0xffffffff


	//   ....[206]....
        /*0d6c*/ 	.word	0xffffffff


	//   ....[207]....
        /*0d70*/ 	.word	0xffffffff


	//   ....[208]....
        /*0d74*/ 	.word	0xffffffff


	//   ....[209]....
        /*0d78*/ 	.word	0xffffffff


	//   ....[210]....
        /*0d7c*/ 	.word	0xffffffff


	//   ....[211]....
        /*0d80*/ 	.word	0xffffffff


	//   ....[212]....
        /*0d84*/ 	.word	0xffffffff


	//   ....[213]....
        /*0d88*/ 	.word	0xffffffff


	//   ....[214]....
        /*0d8c*/ 	.word	0xffffffff


	//   ....[215]....
        /*0d90*/ 	.word	0xffffffff


	//   ....[216]....
        /*0d94*/ 	.word	0xffffffff


	//   ....[217]....
        /*0d98*/ 	.word	0xffffffff


	//   ....[218]....
        /*0d9c*/ 	.word	0xffffffff


	//   ....[219]....
        /*0da0*/ 	.word	0xffffffff


	//   ....[220]....
        /*0da4*/ 	.word	0xffffffff


	//   ....[221]....
        /*0da8*/ 	.word	0xffffffff


	//   ....[222]....
        /*0dac*/ 	.word	0xffffffff


	//   ....[223]....
        /*0db0*/ 	.word	0xffffffff


	//   ....[224]....
        /*0db4*/ 	.word	0xffffffff


	//   ....[225]....
        /*0db8*/ 	.word	0xffffffff


	//   ....[226]....
        /*0dbc*/ 	.word	0xffffffff


	//   ....[227]....
        /*0dc0*/ 	.word	0xffffffff


	//   ....[228]....
        /*0dc4*/ 	.word	0xffffffff


	//   ....[229]....
        /*0dc8*/ 	.word	0xffffffff


	//   ....[230]....
        /*0dcc*/ 	.word	0xffffffff


	//   ....[231]....
        /*0dd0*/ 	.word	0xffffffff


	//   ....[232]....
        /*0dd4*/ 	.word	0xffffffff


	//   ....[233]....
        /*0dd8*/ 	.word	0xffffffff


	//   ....[234]....
        /*0ddc*/ 	.word	0xffffffff


	//   ....[235]....
        /*0de0*/ 	.word	0xffffffff


	//   ....[236]....
        /*0de4*/ 	.word	0xffffffff


	//   ....[237]....
        /*0de8*/ 	.word	0xffffffff


	//   ....[238]....
        /*0dec*/ 	.word	0xffffffff


	//   ....[239]....
        /*0df0*/ 	.word	0xffffffff


	//   ....[240]....
        /*0df4*/ 	.word	0xffffffff


	//   ....[241]....
        /*0df8*/ 	.word	0xffffffff


	//   ....[242]....
        /*0dfc*/ 	.word	0xffffffff


	//   ....[243]....
        /*0e00*/ 	.word	0xffffffff


	//   ....[244]....
        /*0e04*/ 	.word	0xffffffff


	//   ....[245]....
        /*0e08*/ 	.word	0xffffffff


	//   ....[246]....
        /*0e0c*/ 	.word	0xffffffff


	//   ....[247]....
        /*0e10*/ 	.word	0xffffffff


	//   ....[248]....
        /*0e14*/ 	.word	0xffffffff


	//   ....[249]....
        /*0e18*/ 	.word	0xffffffff


	//   ....[250]....
        /*0e1c*/ 	.word	0xffffffff


	//   ....[251]....
        /*0e20*/ 	.word	0xffffffff


	//   ....[252]....
        /*0e24*/ 	.word	0xffffffff


	//   ....[253]....
        /*0e28*/ 	.word	0xffffffff


	//   ....[254]....
        /*0e2c*/ 	.word	0xffffffff


	//   ....[255]....
        /*0e30*/ 	.word	0xffffffff


	//   ....[0]....
        /*0e34*/ 	.word	0xffffffff


	//   ....[1]....
        /*0e38*/ 	.word	0xffffffff


	//   ....[2]....
        /*0e3c*/ 	.word	0xffffffff


	//   ....[3]....
        /*0e40*/ 	.word	0xffffffff


	//   ....[4]....
        /*0e44*/ 	.word	0xffffffff


	//   ....[5]....
        /*0e48*/ 	.word	0xffffffff


	//   ....[6]....
        /*0e4c*/ 	.word	0xffffffff


	//   ....[7]....
        /*0e50*/ 	.word	0xffffffff


	//   ....[8]....
        /*0e54*/ 	.word	0xffffffff


	//   ....[9]....
        /*0e58*/ 	.word	0xffffffff


	//   ....[10]....
        /*0e5c*/ 	.word	0xffffffff


	//   ....[11]....
        /*0e60*/ 	.word	0xffffffff


	//   ....[12]....
        /*0e64*/ 	.word	0xffffffff


	//   ....[13]....
        /*0e68*/ 	.word	0xffffffff


	//   ....[14]....
        /*0e6c*/ 	.word	0xffffffff


	//   ....[15]....
        /*0e70*/ 	.word	0xffffffff


	//   ....[16]....
        /*0e74*/ 	.word	0xffffffff


	//   ....[17]....
        /*0e78*/ 	.word	0xffffffff


	//   ....[18]....
        /*0e7c*/ 	.word	0xffffffff


	//   ....[19]....
        /*0e80*/ 	.word	0xffffffff


	//   ....[20]....
        /*0e84*/ 	.word	0xffffffff


	//   ....[21]....
        /*0e88*/ 	.word	0xffffffff


	//   ....[22]....
        /*0e8c*/ 	.word	0xffffffff


	//   ....[23]....
        /*0e90*/ 	.word	0xffffffff


	//   ....[24]....
        /*0e94*/ 	.word	0xffffffff


	//   ....[25]....
        /*0e98*/ 	.word	0xffffffff


	//   ....[26]....
        /*0e9c*/ 	.word	0xffffffff


	//   ....[27]....
        /*0ea0*/ 	.word	0xffffffff


	//   ....[28]....
        /*0ea4*/ 	.word	0xffffffff


	//   ....[29]....
        /*0ea8*/ 	.word	0xffffffff


	//   ....[30]....
        /*0eac*/ 	.word	0xffffffff


	//   ....[31]....
        /*0eb0*/ 	.word	0xffffffff


	//   ....[32]....
        /*0eb4*/ 	.word	0xffffffff


	//   ....[33]....
        /*0eb8*/ 	.word	0xffffffff


	//   ....[34]....
        /*0ebc*/ 	.word	0xffffffff


	//   ....[35]....
        /*0ec0*/ 	.word	0xffffffff


	//   ....[36]....
        /*0ec4*/ 	.word	0xffffffff


	//   ....[37]....
        /*0ec8*/ 	.word	0xffffffff


	//   ....[38]....
        /*0ecc*/ 	.word	0xffffffff


	//   ....[39]....
        /*0ed0*/ 	.word	0xffffffff


	//   ....[40]....
        /*0ed4*/ 	.word	0xffffffff


	//   ....[41]....
        /*0ed8*/ 	.word	0xffffffff


	//   ....[42]....
        /*0edc*/ 	.word	0xffffffff


	//   ....[43]....
        /*0ee0*/ 	.word	0xffffffff


	//   ....[44]....
        /*0ee4*/ 	.word	0xffffffff


	//   ....[45]....
        /*0ee8*/ 	.word	0xffffffff


	//   ....[46]....
        /*0eec*/ 	.word	0xffffffff


	//   ....[47]....
        /*0ef0*/ 	.word	0xffffffff


	//   ....[48]....
        /*0ef4*/ 	.word	0xffffffff


	//   ....[49]....
        /*0ef8*/ 	.word	0xffffffff


	//   ....[50]....
        /*0efc*/ 	.word	0xffffffff


	//   ....[51]....
        /*0f00*/ 	.word	0xffffffff


	//   ....[52]....
        /*0f04*/ 	.word	0xffffffff


	//   ....[53]....
        /*0f08*/ 	.word	0xffffffff


	//   ....[54]....
        /*0f0c*/ 	.word	0xffffffff


	//   ....[55]....
        /*0f10*/ 	.word	0xffffffff


	//   ....[56]....
        /*0f14*/ 	.word	0xffffffff


	//   ....[57]....
        /*0f18*/ 	.word	0xffffffff


	//   ....[58]....
        /*0f1c*/ 	.word	0xffffffff


	//   ....[59]....
        /*0f20*/ 	.word	0xffffffff


	//   ....[60]....
        /*0f24*/ 	.word	0xffffffff


	//   ....[61]....
        /*0f28*/ 	.word	0xffffffff


	//   ....[62]....
        /*0f2c*/ 	.word	0xffffffff


	//   ....[63]....
        /*0f30*/ 	.word	0xffffffff


	//   ....[64]....
        /*0f34*/ 	.word	0xffffffff


	//----- nvinfo : EIATTR_COOP_GROUP_INSTR_OFFSETS
	.align		4
.L_1076:
        /*0f38*/ 	.byte	0x04, 0x28
        /*0f3a*/ 	.short	(.L_1078 - .L_1077)


	//   ....[0]....
.L_1077:
        /*0f3c*/ 	.word	0x00000060


	//   ....[1]....
        /*0f40*/ 	.word	0x00000260


	//   ....[2]....
        /*0f44*/ 	.word	0x00000290


	//   ....[3]....
        /*0f48*/ 	.word	0x000002c0


	//   ....[4]....
        /*0f4c*/ 	.word	0x000002f0


	//   ....[5]....
        /*0f50*/ 	.word	0x00000320


	//   ....[6]....
        /*0f54*/ 	.word	0x00000350


	//   ....[7]....
        /*0f58*/ 	.word	0x000004d0


	//   ....[8]....
        /*0f5c*/ 	.word	0x00000510


	//   ....[9]....
        /*0f60*/ 	.word	0x00000540


	//   ....[10]....
        /*0f64*/ 	.word	0x00000570


	//   ....[11]....
        /*0f68*/ 	.word	0x000005a0


	//   ....[12]....
        /*0f6c*/ 	.word	0x000005d0


	//   ....[13]....
        /*0f70*/ 	.word	0x00000660


	//   ....[14]....
        /*0f74*/ 	.word	0x000006b0


	//   ....[15]....
        /*0f78*/ 	.word	0x000006d0


	//   ....[16]....
        /*0f7c*/ 	.word	0x00000730


	//   ....[17]....
        /*0f80*/ 	.word	0x000044d0


	//   ....[18]....
        /*0f84*/ 	.word	0x00004530


	//   ....[19]....
        /*0f88*/ 	.word	0x00005570


	//   ....[20]....
        /*0f8c*/ 	.word	0x00005580


	//   ....[21]....
        /*0f90*/ 	.word	0x00006b00


	//   ....[22]....
        /*0f94*/ 	.word	0x00006b80


	//   ....[23]....
        /*0f98*/ 	.word	0x00007c80


	//   ....[24]....
        /*0f9c*/ 	.word	0x00007c90


	//   ....[25]....
        /*0fa0*/ 	.word	0x00008c50


	//   ....[26]....
        /*0fa4*/ 	.word	0x00008c80


	//   ....[27]....
        /*0fa8*/ 	.word	0x00008e40


	//   ....[28]....
        /*0fac*/ 	.word	0x00008e60


	//   ....[29]....
        /*0fb0*/ 	.word	0x00009340


	//   ....[30]....
        /*0fb4*/ 	.word	0x00009360


	//   ....[31]....
        /*0fb8*/ 	.word	0x000094f0


	//   ....[32]....
        /*0fbc*/ 	.word	0x00009510


	//   ....[33]....
        /*0fc0*/ 	.word	0x0000a900


	//   ....[34]....
        /*0fc4*/ 	.word	0x0000a920


	//   ....[35]....
        /*0fc8*/ 	.word	0x0000aa90


	//   ....[36]....
        /*0fcc*/ 	.word	0x0000aaa0


	//   ....[37]....
        /*0fd0*/ 	.word	0x0000ac10


	//   ....[38]....
        /*0fd4*/ 	.word	0x0000ac30


	//   ....[39]....
        /*0fd8*/ 	.word	0x0000ada0


	//   ....[40]....
        /*0fdc*/ 	.word	0x0000adb0


	//   ....[41]....
        /*0fe0*/ 	.word	0x0000b490


	//   ....[42]....
        /*0fe4*/ 	.word	0x0000b4d0


	//   ....[43]....
        /*0fe8*/ 	.word	0x0000b500


	//   ....[44]....
        /*0fec*/ 	.word	0x0000b530


	//   ....[45]....
        /*0ff0*/ 	.word	0x0000ba00


	//   ....[46]....
        /*0ff4*/ 	.word	0x0000ba10


	//   ....[47]....
        /*0ff8*/ 	.word	0x0000bbf0


	//   ....[48]....
        /*0ffc*/ 	.word	0x0000bc00


	//   ....[49]....
        /*1000*/ 	.word	0x0000caa0


	//   ....[50]....
        /*1004*/ 	.word	0x0000cac0


	//   ....[51]....
        /*1008*/ 	.word	0x0000cc80


	//   ....[52]....
        /*100c*/ 	.word	0x0000cc90


	//   ....[53]....
        /*1010*/ 	.word	0x0000d100


	//   ....[54]....
        /*1014*/ 	.word	0x0000d680


	//   ....[55]....
        /*1018*/ 	.word	0x0000dc30


	//   ....[56]....
        /*101c*/ 	.word	0x0000dc60


	//   ....[57]....
        /*1020*/ 	.word	0x0000dc70


	//   ....[58]....
        /*1024*/ 	.word	0x0000dca0


	//   ....[59]....
        /*1028*/ 	.word	0x0000f210


	//   ....[60]....
        /*102c*/ 	.word	0x0000f230


	//   ....[61]....
        /*1030*/ 	.word	0x0000f460


	//   ....[62]....
        /*1034*/ 	.word	0x0000f470


	//   ....[63]....
        /*1038*/ 	.word	0x00010260


	//   ....[64]....
        /*103c*/ 	.word	0x00010280


	//   ....[65]....
        /*1040*/ 	.word	0x00010420


	//   ....[66]....
        /*1044*/ 	.word	0x00010430


	//   ....[67]....
        /*1048*/ 	.word	0x00010700


	//   ....[68]....
        /*104c*/ 	.word	0x00010ca0


	//   ....[69]....
        /*1050*/ 	.word	0x00011290


	//   ....[70]....
        /*1054*/ 	.word	0x000112c0


	//   ....[71]....
        /*1058*/ 	.word	0x000112e0


	//   ....[72]....
        /*105c*/ 	.word	0x00011300


	//   ....[73]....
        /*1060*/ 	.word	0x00012f20


	//   ....[74]....
        /*1064*/ 	.word	0x00012f40


	//   ....[75]....
        /*1068*/ 	.word	0x00013170


	//   ....[76]....
        /*106c*/ 	.word	0x00013180


	//   ....[77]....
        /*1070*/ 	.word	0x00013f70


	//   ....[78]....
        /*1074*/ 	.word	0x00013f90


	//   ....[79]....
        /*1078*/ 	.word	0x00014130


	//   ....[80]....
        /*107c*/ 	.word	0x00014140


	//   ....[81]....
        /*1080*/ 	.word	0x00014470


	//   ....[82]....
        /*1084*/ 	.word	0x000144a0


	//   ....[83]....
        /*1088*/ 	.word	0x000144c0


	//   ....[84]....
        /*108c*/ 	.word	0x000144e0


	//   ....[85]....
        /*1090*/ 	.word	0x00015e10


	//   ....[86]....
        /*1094*/ 	.word	0x00015e30


	//   ....[87]....
        /*1098*/ 	.word	0x00016060


	//   ....[88]....
        /*109c*/ 	.word	0x00016070


	//   ....[89]....
        /*10a0*/ 	.word	0x00016e40


	//   ....[90]....
        /*10a4*/ 	.word	0x00016e60


	//   ....[91]....
        /*10a8*/ 	.word	0x00016ff0


	//   ....[92]....
        /*10ac*/ 	.word	0x00017000


	//   ....[93]....
        /*10b0*/ 	.word	0x000172d0


	//   ....[94]....
        /*10b4*/ 	.word	0x00017890


	//   ....[95]....
        /*10b8*/ 	.word	0x00017ea0


	//   ....[96]....
        /*10bc*/ 	.word	0x00017ed0


	//   ....[97]....
        /*10c0*/ 	.word	0x00017ef0


	//   ....[98]....
        /*10c4*/ 	.word	0x00017f10


	//   ....[99]....
        /*10c8*/ 	.word	0x000196f0


	//   ....[100]....
        /*10cc*/ 	.word	0x00019720


	//   ....[101]....
        /*10d0*/ 	.word	0x00019740


	//   ....[102]....
        /*10d4*/ 	.word	0x00019750


	//   ....[103]....
        /*10d8*/ 	.word	0x0001afe0


	//   ....[104]....
        /*10dc*/ 	.word	0x0001aff0


	//   ....[105]....
        /*10e0*/ 	.word	0x0001b010


	//   ....[106]....
        /*10e4*/ 	.word	0x0001b020


	//   ....[107]....
        /*10e8*/ 	.word	0x0001b3d0


	//   ....[108]....
        /*10ec*/ 	.word	0x0001b3f0


	//   ....[109]....
        /*10f0*/ 	.word	0x0001b560


	//   ....[110]....
        /*10f4*/ 	.word	0x0001b570


	//   ....[111]....
        /*10f8*/ 	.word	0x0001b6e0


	//   ....[112]....
        /*10fc*/ 	.word	0x0001b700


	//   ....[113]....
        /*1100*/ 	.word	0x0001b870


	//   ....[114]....
        /*1104*/ 	.word	0x0001b880


	//   ....[115]....
        /*1108*/ 	.word	0x0001bc00


	//   ....[116]....
        /*110c*/ 	.word	0x0001bc20


	//   ....[117]....
        /*1110*/ 	.word	0x0001c910


	//   ....[118]....
        /*1114*/ 	.word	0x0001c920


	//   ....[119]....
        /*1118*/ 	.word	0x0001ddb0


	//   ....[120]....
        /*111c*/ 	.word	0x0001ddd0


	//   ....[121]....
        /*1120*/ 	.word	0x0001df40


	//   ....[122]....
        /*1124*/ 	.word	0x0001df50


	//   ....[123]....
        /*1128*/ 	.word	0x0001e0c0


	//   ....[124]....
        /*112c*/ 	.word	0x0001e0e0


	//   ....[125]....
        /*1130*/ 	.word	0x0001e250


	//   ....[126]....
        /*1134*/ 	.word	0x0001e260


	//   ....[127]....
        /*1138*/ 	.word	0x0001e4c0


	//   ....[128]....
        /*113c*/ 	.word	0x0001e4e0


	//   ....[129]....
        /*1140*/ 	.word	0x0001e610


	//   ....[130]....
        /*1144*/ 	.word	0x0001e650


	//   ....[131]....
        /*1148*/ 	.word	0x0001e680


	//   ....[132]....
        /*114c*/ 	.word	0x0001e6b0


	//   ....[133]....
        /*1150*/ 	.word	0x0001e6e0


	//   ....[134]....
        /*1154*/ 	.word	0x0001e710


	//   ....[135]....
        /*1158*/ 	.word	0x0001e880


	//   ....[136]....
        /*115c*/ 	.word	0x0001e8c0


	//   ....[137]....
        /*1160*/ 	.word	0x0001e8f0


	//   ....[138]....
        /*1164*/ 	.word	0x0001e920


	//   ....[139]....
        /*1168*/ 	.word	0x0001e950


	//   ....[140]....
        /*116c*/ 	.word	0x0001e980


	//   ....[141]....
        /*1170*/ 	.word	0x0001ea10


	//   ....[142]....
        /*1174*/ 	.word	0x0001ea70


	//   ....[143]....
        /*1178*/ 	.word	0x0001ea80


	//   ....[144]....
        /*117c*/ 	.word	0x0001eae0


	//   ....[145]....
        /*1180*/ 	.word	0x0001f550


	//   ....[146]....
        /*1184*/ 	.word	0x0001f5b0


	//   ....[147]....
        /*1188*/ 	.word	0x0001f600


	//   ....[148]....
        /*118c*/ 	.word	0x0001f650


	//   ....[149]....
        /*1190*/ 	.word	0x0001f6a0


	//   ....[150]....
        /*1194*/ 	.word	0x0001f710


	//   ....[151]....
        /*1198*/ 	.word	0x0001f760


	//   ....[152]....
        /*119c*/ 	.word	0x0001f7d0


	//   ....[153]....
        /*11a0*/ 	.word	0x0001f840


	//   ....[154]....
        /*11a4*/ 	.word	0x0001f8b0


	//   ....[155]....
        /*11a8*/ 	.word	0x0001f920


	//   ....[156]....
        /*11ac*/ 	.word	0x0001f990


	//   ....[157]....
        /*11b0*/ 	.word	0x0001fa00


	//   ....[158]....
        /*11b4*/ 	.word	0x0001fa60


	//   ....[159]....
        /*11b8*/ 	.word	0x0001fad0


	//   ....[160]....
        /*11bc*/ 	.word	0x0001fb40


	//   ....[161]....
        /*11c0*/ 	.word	0x0001fbb0


	//   ....[162]....
        /*11c4*/ 	.word	0x0001fc10


	//   ....[163]....
        /*11c8*/ 	.word	0x0001fc80


	//   ....[164]....
        /*11cc*/ 	.word	0x0001fcf0


	//   ....[165]....
        /*11d0*/ 	.word	0x0001fd50


	//   ....[166]....
        /*11d4*/ 	.word	0x0001fdc0


	//   ....[167]....
        /*11d8*/ 	.word	0x0001fe30


	//   ....[168]....
        /*11dc*/ 	.word	0x0001fea0


	//   ....[169]....
        /*11e0*/ 	.word	0x0001ff00


	//   ....[170]....
        /*11e4*/ 	.word	0x0001ff70


	//   ....[171]....
        /*11e8*/ 	.word	0x0001ffe0


	//   ....[172]....
        /*11ec*/ 	.word	0x00020040


	//   ....[173]....
        /*11f0*/ 	.word	0x00020090


	//   ....[174]....
        /*11f4*/ 	.word	0x000200e0


	//   ....[175]....
        /*11f8*/ 	.word	0x00020130


	//   ....[176]....
        /*11fc*/ 	.word	0x00020190


	//   ....[177]....
        /*1200*/ 	.word	0x00020200


	//   ....[178]....
        /*1204*/ 	.word	0x00020270


	//   ....[179]....
        /*1208*/ 	.word	0x000202d0


	//   ....[180]....
        /*120c*/ 	.word	0x00020340


	//   ....[181]....
        /*1210*/ 	.word	0x000203b0


	//   ....[182]....
        /*1214*/ 	.word	0x00020420


	//   ....[183]....
        /*1218*/ 	.word	0x00020480


	//   ....[184]....
        /*121c*/ 	.word	0x000204f0


	//   ....[185]....
        /*1220*/ 	.word	0x00020560


	//   ....[186]....
        /*1224*/ 	.word	0x000205b0


	//   ....[187]....
        /*1228*/ 	.word	0x00020600


	//   ....[188]....
        /*122c*/ 	.word	0x00020650


	//   ....[189]....
        /*1230*/ 	.word	0x00020690


	//   ....[190]....
        /*1234*/ 	.word	0x00020700


	//   ....[191]....
        /*1238*/ 	.word	0x00020770


	//   ....[192]....
        /*123c*/ 	.word	0x000207e0


	//   ....[193]....
        /*1240*/ 	.word	0x00020840


	//   ....[194]....
        /*1244*/ 	.word	0x000208b0


	//   ....[195]....
        /*1248*/ 	.word	0x00020920


	//   ....[196]....
        /*124c*/ 	.word	0x00020990


	//   ....[197]....
        /*1250*/ 	.word	0x000209f0


	//   ....[198]....
        /*1254*/ 	.word	0x00020a40


	//   ....[199]....
        /*1258*/ 	.word	0x00020a90


	//   ....[200]....
        /*125c*/ 	.word	0x00020ae0


	//   ....[201]....
        /*1260*/ 	.word	0x00020b20


	//   ....[202]....
        /*1264*/ 	.word	0x00020b90


	//   ....[203]....
        /*1268*/ 	.word	0x00020c00


	//   ....[204]....
        /*126c*/ 	.word	0x00020c60


	//   ....[205]....
        /*1270*/ 	.word	0x00020cd0


	//   ....[206]....
        /*1274*/ 	.word	0x00020d40


	//   ....[207]....
        /*1278*/ 	.word	0x00020db0


	//   ....[208]....
        /*127c*/ 	.word	0x00020e10


	//   ....[209]....
        /*1280*/ 	.word	0x00020e80


	//   ....[210]....
        /*1284*/ 	.word	0x00020ef0


	//   ....[211]....
        /*1288*/ 	.word	0x00020f40


	//   ....[212]....
        /*128c*/ 	.word	0x00020f90


	//   ....[213]....
        /*1290*/ 	.word	0x00020fe0


	//   ....[214]....
        /*1294*/ 	.word	0x00021020


	//   ....[215]....
        /*1298*/ 	.word	0x00021080


	//   ....[216]....
        /*129c*/ 	.word	0x000210e0


	//   ....[217]....
        /*12a0*/ 	.word	0x00021130


	//   ....[218]....
        /*12a4*/ 	.word	0x00021180


	//   ....[219]....
        /*12a8*/ 	.word	0x000211f0


	//   ....[220]....
        /*12ac*/ 	.word	0x00021260


	//   ....[221]....
        /*12b0*/ 	.word	0x000212d0


	//   ....[222]....
        /*12b4*/ 	.word	0x00021330


	//   ....[223]....
        /*12b8*/ 	.word	0x000213a0


	//   ....[224]....
        /*12bc*/ 	.word	0x00021410


	//   ....[225]....
        /*12c0*/ 	.word	0x00021480


	//   ....[226]....
        /*12c4*/ 	.word	0x000214e0


	//   ....[227]....
        /*12c8*/ 	.word	0x00021550


	//   ....[228]....
        /*12cc*/ 	.word	0x000215c0


	//   ....[229]....
        /*12d0*/ 	.word	0x00021630


	//   ....[230]....
        /*12d4*/ 	.word	0x00021690


	//   ....[231]....
        /*12d8*/ 	.word	0x00021700


	//   ....[232]....
        /*12dc*/ 	.word	0x00021770


	//   ....[233]....
        /*12e0*/ 	.word	0x000217e0


	//   ....[234]....
        /*12e4*/ 	.word	0x00021840


	//   ....[235]....
        /*12e8*/ 	.word	0x000218b0


	//   ....[236]....
        /*12ec*/ 	.word	0x00021920


	//   ....[237]....
        /*12f0*/ 	.word	0x00021990


	//   ....[238]....
        /*12f4*/ 	.word	0x000219f0


	//   ....[239]....
        /*12f8*/ 	.word	0x00021a60


	//   ....[240]....
        /*12fc*/ 	.word	0x00021ad0


	//   ....[241]....
        /*1300*/ 	.word	0x00021b20


	//   ....[242]....
        /*1304*/ 	.word	0x00021b60


	//   ....[243]....
        /*1308*/ 	.word	0x00021bb0


	//   ....[244]....
        /*130c*/ 	.word	0x00021c00


	//   ....[245]....
        /*1310*/ 	.word	0x00021c50


	//   ....[246]....
        /*1314*/ 	.word	0x00021cc0


	//   ....[247]....
        /*1318*/ 	.word	0x00021d10


	//   ....[248]....
        /*131c*/ 	.word	0x00021d60


	//   ....[249]....
        /*1320*/ 	.word	0x00021db0


	//   ....[250]....
        /*1324*/ 	.word	0x00021e00


	//   ....[251]....
        /*1328*/ 	.word	0x00021e50


	//   ....[252]....
        /*132c*/ 	.word	0x00021ec0


	//   ....[253]....
        /*1330*/ 	.word	0x00021f10


	//   ....[254]....
        /*1334*/ 	.word	0x00021f80


	//   ....[255]....
        /*1338*/ 	.word	0x00021fe0


	//   ....[0]....
        /*133c*/ 	.word	0x00022050


	//   ....[1]....
        /*1340*/ 	.word	0x00022480


	//   ....[2]....
        /*1344*/ 	.word	0x000224a0


	//   ....[3]....
        /*1348*/ 	.word	0x000224c0


	//   ....[4]....
        /*134c*/ 	.word	0x000224d0


	//   ....[5]....
        /*1350*/ 	.word	0x00022a20


	//   ....[6]....
        /*1354*/ 	.word	0x00022a30


	//   ....[7]....
        /*1358*/ 	.word	0x00022a40


	//   ....[8]....
        /*135c*/ 	.word	0x00022a50


	//   ....[9]....
        /*1360*/ 	.word	0x00022fc0


	//   ....[10]....
        /*1364*/ 	.word	0x00022fe0


	//   ....[11]....
        /*1368*/ 	.word	0x00023000


	//   ....[12]....
        /*136c*/ 	.word	0x00023010


	//   ....[13]....
        /*1370*/ 	.word	0x000235e0


	//   ....[14]....
        /*1374*/ 	.word	0x00023600


	//   ....[15]....
        /*1378*/ 	.word	0x00023610


	//   ....[16]....
        /*137c*/ 	.word	0x00023620


	//   ....[17]....
        /*1380*/ 	.word	0x00026e70


	//   ....[18]....
        /*1384*/ 	.word	0x00026e90


	//   ....[19]....
        /*1388*/ 	.word	0x00026eb0


	//   ....[20]....
        /*138c*/ 	.word	0x00026ec0


	//   ....[21]....
        /*1390*/ 	.word	0x00027330


	//   ....[22]....
        /*1394*/ 	.word	0x00027340


	//   ....[23]....
        /*1398*/ 	.word	0x00027350


	//   ....[24]....
        /*139c*/ 	.word	0x00027360


	//   ....[25]....
        /*13a0*/ 	.word	0x00027790


	//   ....[26]....
        /*13a4*/ 	.word	0x000277b0


	//   ....[27]....
        /*13a8*/ 	.word	0x000277d0


	//   ....[28]....
        /*13ac*/ 	.word	0x000277e0


	//   ....[29]....
        /*13b0*/ 	.word	0x00027c70


	//   ....[30]....
        /*13b4*/ 	.word	0x00027c90


	//   ....[31]....
        /*13b8*/ 	.word	0x00027cb0


	//   ....[32]....
        /*13bc*/ 	.word	0x00027cc0


	//   ....[33]....
        /*13c0*/ 	.word	0x0002b960


	//   ....[34]....
        /*13c4*/ 	.word	0x0002b9d0


	//   ....[35]....
        /*13c8*/ 	.word	0x0002ba40


	//   ....[36]....
        /*13cc*/ 	.word	0x0002baa0


	//   ....[37]....
        /*13d0*/ 	.word	0x0002bb10


	//   ....[38]....
        /*13d4*/ 	.word	0x0002bb70


	//   ....[39]....
        /*13d8*/ 	.word	0x0002bbe0


	//   ....[40]....
        /*13dc*/ 	.word	0x0002bc40


	//   ....[41]....
        /*13e0*/ 	.word	0x0002bcb0


	//   ....[42]....
        /*13e4*/ 	.word	0x0002bd20


	//   ....[43]....
        /*13e8*/ 	.word	0x0002bd90


	//   ....[44]....
        /*13ec*/ 	.word	0x0002bdf0


	//   ....[45]....
        /*13f0*/ 	.word	0x0002be60


	//   ....[46]....
        /*13f4*/ 	.word	0x0002bed0


	//   ....[47]....
        /*13f8*/ 	.word	0x0002bf30


	//   ....[48]....
        /*13fc*/ 	.word	0x0002bf90


	//   ....[49]....
        /*1400*/ 	.word	0x0002c000


	//   ....[50]....
        /*1404*/ 	.word	0x0002c070


	//   ....[51]....
        /*1408*/ 	.word	0x0002c0e0


	//   ....[52]....
        /*140c*/ 	.word	0x0002c140


	//   ....[53]....
        /*1410*/ 	.word	0x0002c1b0


	//   ....[54]....
        /*1414*/ 	.word	0x0002c210


	//   ....[55]....
        /*1418*/ 	.word	0x0002c270


	//   ....[56]....
        /*141c*/ 	.word	0x0002c2d0


	//   ....[57]....
        /*1420*/ 	.word	0x0002c340


	//   ....[58]....
        /*1424*/ 	.word	0x0002c3b0


	//   ....[59]....
        /*1428*/ 	.word	0x0002c420


	//   ....[60]....
        /*142c*/ 	.word	0x0002c480


	//   ....[61]....
        /*1430*/ 	.word	0x0002c4f0


	//   ....[62]....
        /*1434*/ 	.word	0x0002c560


	//   ....[63]....
        /*1438*/ 	.word	0x0002c5d0


	//   ....[64]....
        /*143c*/ 	.word	0x0002c630


	//----- nvinfo : EIATTR_EXIT_INSTR_OFFSETS
	.align		4
.L_1078:
        /*1440*/ 	.byte	0x04, 0x1c
        /*1442*/ 	.short	(.L_1080 - .L_1079)


	//   ....[0]....
.L_1079:
        /*1444*/ 	.word	0x00001170


	//   ....[1]....
        /*1448*/ 	.word	0x0001f510


	//----- nvinfo : EIATTR_MAX_THREADS
	.align		4
.L_1080:
        /*144c*/ 	.byte	0x04, 0x05
        /*144e*/ 	.short	(.L_1082 - .L_1081)
.L_1081:
        /*1450*/ 	.word	0x00000100
        /*1454*/ 	.word	0x00000001
        /*1458*/ 	.word	0x00000001


	//----- nvinfo : EIATTR_CRS_STACK_SIZE
	.align		4
.L_1082:
        /*145c*/ 	.byte	0x04, 0x1e
        /*145e*/ 	.short	(.L_1084 - .L_1083)
.L_1083:
        /*1460*/ 	.word	0x00000000
.L_1084:


//--------------------- .nv.info._ZN7cutlass13device_kernelIN5flash19enable_sm80_to_sm89INS1_16FlashAttnFwdSm80INS1_25CollectiveMainloopFwdSm80ILi8ELi1ELb0EN4cute5tupleIJNS5_1CILi128EEENS7_ILi96EEENS7_ILi256EEEEEELi256ENS_6half_tEfNS_4arch4Sm80ELb1ELb0ELb0ELb0ELb1ELb0ELb1ELb1EEENS1_21CollectiveEpilogueFwdINS6_IJS8_SA_S9_EEENS6_IJNS7_ILi1EEESI_SI_EEESC_SE_Li256ELb0ELb1ELb1ELb0EEENS1_30DynamicPersistentTileSchedulerILi256ELi256ELb1ELb1ELb0EEEEEEEEEvNT_6ParamsE --------------------------
	.section	.nv.info._ZN7cutlass13device_kernelIN5flash19enable_sm80_to_sm89INS1_16FlashAttnFwdSm80INS1_25CollectiveMainloopFwdSm80ILi8ELi1ELb0EN4cute5tupleIJNS5_1CILi128EEENS7_ILi96EEENS7_ILi256EEEEEELi256ENS_6half_tEfNS_4arch4Sm80ELb1ELb0ELb0ELb0ELb1ELb0ELb1ELb1EEENS1_21CollectiveEpilogueFwdINS6_IJS8_SA_S9_EEENS6_IJNS7_ILi1EEESI_SI_EEESC_SE_Li256ELb0ELb1ELb1ELb0EEENS1_30DynamicPersistentTileSchedulerILi256ELi256ELb1ELb1ELb0EEEEEEEEEvNT_6ParamsE,"",@"SHT_CUDA_INFO"
	.sectionflags	@""
	.align	4


	//----- nvinfo : EIATTR_CUDA_API_VERSION
	.align		4
        /*0000*/ 	.byte	0x04, 0x37
        /*0002*/ 	.short	(.L_1086 - .L_1085)
.L_1085:
        /*0004*/ 	.word	0x00000082


	//----- nvinfo : EIATTR_SW2861232_WAR
	.align		4
.L_1086:
        /*0008*/ 	.byte	0x01, 0x35
	.zero		2


	//----- nvinfo : EIATTR_PARAM_CBANK
	.align		4
        /*000c*/ 	.byte	0x04, 0x0a
        /*000e*/ 	.short	(.L_1088 - .L_1087)
	.align		4
.L_1087:
        /*0010*/ 	.word	index@(.nv.constant0._ZN7cutlass13device_kernelIN5flash19enable_sm80_to_sm89INS1_16FlashAttnFwdSm80INS1_25CollectiveMainloopFwdSm80ILi8ELi1ELb0EN4cute5tupleIJNS5_1CILi128EEENS7_ILi96EEENS7_ILi256EEEEEELi256ENS_6half_tEfNS_4arch4Sm80ELb1ELb0ELb0ELb0ELb1ELb0ELb1ELb1EEENS1_21CollectiveEpilogueFwdINS6_IJS8_SA_S9_EEENS6_IJNS7_ILi1EEESI_SI_EEESC_SE_Li256ELb0ELb1ELb1ELb0EEENS1_30DynamicPersistentTileSchedulerILi256ELi256ELb1ELb1ELb0EEEEEEEEEvNT_6ParamsE)
        /*0014*/ 	.short	0x0160
        /*0016*/ 	.short	0x0428


	//----- nvinfo : EIATTR_CBANK_PARAM_SIZE
	.align		4
.L_1088:
        /*0018*/ 	.byte	0x03, 0x19
        /*001a*/ 	.short	0x0428


	//----- nvinfo : EIATTR_KPARAM_INFO
	.align		4
        /*001c*/ 	.byte	0x04, 0x17
        /*001e*/ 	.short	(.L_1090 - .L_1089)
.L_1089:
        /*0020*/ 	.word	0x00000000
        /*0024*/ 	.short	0x0000
        /*0026*/ 	.short	0x0000
        /*0028*/ 	.byte	0x00, 0xf0, 0xa1, 0x10


	//----- nvinfo : EIATTR_MAXREG_COUNT
	.align		4
.L_1090:
        /*002c*/ 	.byte	0x03, 0x1b
        /*002e*/ 	.short	0x00ff


	//----- nvinfo : EIATTR_NUM_BARRIERS
	.align		4
        /*0030*/ 	.byte	0x02, 0x4c
        /*0032*/ 	.byte	0x06
	.zero		1


	//----- nvinfo : EIATTR_ANNOTATIONS
	.align		4
        /*0034*/ 	.byte	0x04, 0x55
        /*0036*/ 	.short	(.L_1092 - .L_1091)


	//   ....[0]....
.L_1091:
        /* <DEDUP_REMOVED lines=191> */


	//----- nvinfo : EIATTR_MERCURY_ISA_VERSION
	.align		4
.L_1092:
        /*0c18*/ 	.byte	0x03, 0x5f
        /*0c1a*/ 	.short	0x0000


	//----- nvinfo : EIATTR_INT_WARP_WIDE_INSTR_OFFSETS
	.align		4
        /*0c1c*/ 	.byte	0x04, 0x31
        /*0c1e*/ 	.short	(.L_1094 - .L_1093)


	//   ....[0]....
.L_1093:
        /*0c20*/ 	.word	0x00012830


	//   ....[1]....
        /*0c24*/ 	.word	0x000128b0


	//----- nvinfo : EIATTR_COOP_GROUP_MASK_REGIDS
	.align		4
.L_1094:
        /*0c28*/ 	.byte	0x04, 0x29
        /*0c2a*/ 	.short	(.L_1096 - .L_1095)


	//   ....[0]....
.L_1095:
        /*0c2c*/ 	.word	0xffffffff


	//   ....[1]....
        /*0c30*/ 	.word	0xffffffff


	//   ....[2]....
        /*0c34*/ 	.word	0xffffffff


	//   ....[3]....
        /*0c38*/ 	.word	0xffffffff


	//   ....[4]....
        /*0c3c*/ 	.word	0xffffffff


	//   ....[5]....
        /*0c40*/ 	.word	0xffffffff


	//   ....[6]....
        /*0c44*/ 	.word	0xffffffff


	//   ....[7]....
        /*0c48*/ 	.word	0xffffffff


	//   ....[8]....
        /*0c4c*/ 	.word	0xffffffff


	//   ....[9]....
        /*0c50*/ 	.word	0xffffffff


	//   ....[10]....
        /*0c54*/ 	.word	0xffffffff


	//   ....[11]....
        /*0c58*/ 	.word	0xffffffff


	//   ....[12]....
        /*0c5c*/ 	.word	0xffffffff


	//   ....[13]....
        /*0c60*/ 	.word	0xffffffff


	//   ....[14]....
        /*0c64*/ 	.word	0xffffffff


	//   ....[15]....
        /*0c68*/ 	.word	0xffffffff


	//   ....[16]....
        /*0c6c*/ 	.word	0xffffffff


	//   ....[17]....
        /*0c70*/ 	.word	0xffffffff


	//   ....[18]....
        /*0c74*/ 	.word	0xffffffff


	//   ....[19]....
        /*0c78*/ 	.word	0xffffffff


	//   ....[20]....
        /*0c7c*/ 	.word	0xffffffff


	//   ....[21]....
        /*0c80*/ 	.word	0xffffffff


	//   ....[22]....
        /*0c84*/ 	.word	0xffffffff


	//   ....[23]....
        /*0c88*/ 	.word	0xffffffff


	//   ....[24]....
        /*0c8c*/ 	.word	0xffffffff


	//   ....[25]....
        /*0c90*/ 	.word	0xffffffff


	//   ....[26]....
        /*0c94*/ 	.word	0xffffffff


	//   ....[27]....
        /*0c98*/ 	.word	0xffffffff


	//   ....[28]....
        /*0c9c*/ 	.word	0xffffffff


	//   ....[29]....
        /*0ca0*/ 	.word	0xffffffff


	//   ....[30]....
        /*0ca4*/ 	.word	0xffffffff


	//   ....[31]....
        /*0ca8*/ 	.word	0xffffffff


	//   ....[32]....
        /*0cac*/ 	.word	0xffffffff


	//   ....[33]....
        /*0cb0*/ 	.word	0xffffffff


	//   ....[34]....
        /*0cb4*/ 	.word	0xffffffff


	//   ....[35]....
        /*0cb8*/ 	.word	0xffffffff


	//   ....[36]....
        /*0cbc*/ 	.word	0xffffffff


	//   ....[37]....
        /*0cc0*/ 	.word	0xffffffff


	//   ....[38]....
        /*0cc4*/ 	.word	0xffffffff


	//   ....[39]....
        /*0cc8*/ 	.word	0xffffffff


	//   ....[40]....
        /*0ccc*/ 	.word	0xffffffff


	//   ....[41]....
        /*0cd0*/ 	.word	0xffffffff


	//   ....[42]....
        /*0cd4*/ 	.word	0xffffffff


	//   ....[43]....
        /*0cd8*/ 	.word	0xffffffff


	//   ....[44]....
        /*0cdc*/ 	.word	0xffffffff


	//   ....[45]....
        /*0ce0*/ 	.word	0xffffffff


	//   ....[46]....
        /*0ce4*/ 	.word	0xffffffff


	//   ....[47]....
        /*0ce8*/ 	.word	0xffffffff


	//   ....[48]....
        /*0cec*/ 	.word	0xffffffff


	//   ....[49]....
        /*0cf0*/ 	.word	0xffffffff


	//   ....[50]....
        /*0cf4*/ 	.word	0xffffffff


	//   ....[51]....
        /*0cf8*/ 	.word	0xffffffff


	//   ....[52]....
        /*0cfc*/ 	.word	0xffffffff


	//   ....[53]....
        /*0d00*/ 	.word	0xffffffff


	//   ....[54]....
        /*0d04*/ 	.word	0xffffffff


	//   ....[55]....
        /*0d08*/ 	.word	0xffffffff


	//   ....[56]....
        /*0d0c*/ 	.word	0xffffffff


	//   ....[57]....
        /*0d10*/ 	.word	0xffffffff


	//   ....[58]....
        /*0d14*/ 	.word	0xffffffff


	//   ....[59]....
        /*0d18*/ 	.word	0xffffffff


	//   ....[60]....
        /*0d1c*/ 	.word	0xffffffff


	//   ....[61]....
        /*0d20*/ 	.word	0xffffffff


	//   ....[62]....
        /*0d24*/ 	.word	0xffffffff


	//   ....[63]....
        /*0d28*/ 	.word	0xffffffff


	//   ....[64]....
        /*0d2c*/ 	.word	0xffffffff


	//   ....[65]....
        /*0d30*/ 	.word	0xffffffff


	//   ....[66]....
        /*0d34*/ 	.word	0xffffffff


	//   ....[67]....
        /*0d38*/ 	.word	0xffffffff


	//   ....[68]....
        /*0d3c*/ 	.word	0xffffffff


	//   ....[69]....
        /*0d40*/ 	.word	0xffffffff


	//   ....[70]....
        /*0d44*/ 	.word	0xffffffff


	//   ....[71]....
        /*0d48*/ 	.word	0xffffffff


	//   ....[72]....
        /*0d4c*/ 	.word	0xffffffff


	//   ....[73]....
        /*0d50*/ 	.word	0xffffffff


	//   ....[74]....
        /*0d54*/ 	.word	0xffffffff


	//   ....[75]....
        /*0d58*/ 	.word	0xffffffff


	//   ....[76]....
        /*0d5c*/ 	.word	0xffffffff


	//   ....[77]....
        /*0d60*/ 	.word	0xffffffff


	//   ....[78]....
        /*0d64*/ 	.word	0xffffffff


	//   ....[79]....
        /*0d68*/ 	.word	0xffffffff


	//   ....[80]....
        /*0d6c*/ 	.word	0xffffffff


	//   ....[81]....
        /*0d70*/ 	.word	0xffffffff


	//   ....[82]....
        /*0d74*/ 	.word	0xffffffff


	//   ....[83]....
        /*0d78*/ 	.word	0xffffffff


	//   ....[84]....
        /*0d7c*/ 	.word	0xffffffff


	//   ....[85]....
        /*0d80*/ 	.word	0xffffffff


	//   ....[86]....
        /*0d84*/ 	.word	0xffffffff


	//   ....[87]....
        /*0d88*/ 	.word	0xffffffff


	//   ....[88]....
        /*0d8c*/ 	.word	0xffffffff


	//   ....[89]....
        /*0d90*/ 	.word	0xffffffff


	//   ....[90]....
        /*0d94*/ 	.word	0xffffffff


	//   ....[91]....
        /*0d98*/ 	.word	0xffffffff


	//   ....[92]....
        /*0d9c*/ 	.word	0xffffffff


	//   ....[93]....
        /*0da0*/ 	.word	0xffffffff


	//   ....[94]....
        /*0da4*/ 	.word	0xffffffff


	//   ....[95]....
        /*0da8*/ 	.word	0xffffffff


	//   ....[96]....
        /*0dac*/ 	.word	0xffffffff


	//   ....[97]....
        /*0db0*/ 	.word	0xffffffff


	//   ....[98]....
        /*0db4*/ 	.word	0xffffffff


	//   ....[99]....
        /*0db8*/ 	.word	0xffffffff


	//   ....[100]....
        /*0dbc*/ 	.word	0xffffffff


	//   ....[101]....
        /*0dc0*/ 	.word	0xffffffff


	//   ....[102]....
        /*0dc4*/ 	.word	0xffffffff


	//   ....[103]....
        /*0dc8*/ 	.word	0xffffffff


	//   ....[104]....
        /*0dcc*/ 	.word	0xffffffff


	//   ....[105]....
        /*0dd0*/ 	.word	0xffffffff


	//   ....[106]....
        /*0dd4*/ 	.word	0xffffffff


	//   ....[107]....
        /*0dd8*/ 	.word	0xffffffff


	//   ....[108]....
        /*0ddc*/ 	.word	0xffffffff


	//   ....[109]....
        /*0de0*/ 	.word	0xffffffff


	//   ....[110]....
        /*0de4*/ 	.word	0xffffffff


	//   ....[111]....
        /*0de8*/ 	.word	0xffffffff


	//   ....[112]....
        /*0dec*/ 	.word	0xffffffff


	//   ....[113]....
        /*0df0*/ 	.word	0xffffffff


	//   ....[114]....
        /*0df4*/ 	.word	0xffffffff


	//   ....[115]....
        /*0df8*/ 	.word	0xffffffff


	//   ....[116]....
        /*0dfc*/ 	.word	0xffffffff


	//   ....[117]....
        /*0e00*/ 	.word	0xffffffff


	//   ....[118]....
        /*0e04*/ 	.word	0xffffffff


	//   ....[119]....
        /*0e08*/ 	.word	0xffffffff


	//   ....[120]....
        /*0e0c*/ 	.word	0xffffffff


	//   ....[121]....
        /*0e10*/ 	.word	0xffffffff


	//   ....[122]....
        /*0e14*/ 	.word	0xffffffff


	//   ....[123]....
        /*0e18*/ 	.word	0xffffffff


	//   ....[124]....
        /*0e1c*/ 	.word	0xffffffff


	//   ....[125]....
        /*0e20*/ 	.word	0xffffffff


	//   ....[126]....
        /*0e24*/ 	.word	0xffffffff


	//   ....[127]....
        /*0e28*/ 	.word	0xffffffff


	//   ....[128]....
        /*0e2c*/ 	.word	0xffffffff


	//   ....[129]....
        /*0e30*/ 	.word	0xffffffff


	//   ....[130]....
        /*0e34*/ 	.word	0xffffffff


	//   ....[131]....
        /*0e38*/ 	.word	0xffffffff


	//   ....[132]....
        /*0e3c*/ 	.word	0xffffffff


	//   ....[133]....
        /*0e40*/ 	.word	0xffffffff


	//   ....[134]....
        /*0e44*/ 	.word	0xffffffff


	//----- nvinfo : EIATTR_COOP_GROUP_INSTR_OFFSETS
	.align		4
.L_1096:
        /*0e48*/ 	.byte	0x04, 0x28
        /*0e4a*/ 	.short	(.L_1098 - .L_1097)


	//   ....[0]....
.L_1097:
        /*0e4c*/ 	.word	0x00000050


	//   ....[1]....
        /*0e50*/ 	.word	0x00001dc0


	//   ....[2]....
        /*0e54*/ 	.word	0x00001de0


	//   ....[3]....
        /*0e58*/ 	.word	0x00002030


	//   ....[4]....
        /*0e5c*/ 	.word	0x00002040


	//   ....[5]....
        /*0e60*/ 	.word	0x00002220


	//   ....[6]....
        /*0e64*/ 	.word	0x00002240


	//   ....[7]....
        /*0e68*/ 	.word	0x00002420


	//   ....[8]....
        /*0e6c*/ 	.word	0x00002430


	//   ....[9]....
        /*0e70*/ 	.word	0x00002ab0


	//   ....[10]....
        /*0e74*/ 	.word	0x00002ad0


	//   ....[11]....
        /*0e78*/ 	.word	0x00002ae0


	//   ....[12]....
        /*0e7c*/ 	.word	0x00002b10


	//   ....[13]....
        /*0e80*/ 	.word	0x00002c50


	//   ....[14]....
        /*0e84*/ 	.word	0x00002c90


	//   ....[15]....
        /*0e88*/ 	.word	0x00002ee0


	//   ....[16]....
        /*0e8c*/ 	.word	0x00002fa0


	//   ....[17]....
        /*0e90*/ 	.word	0x00002fb0


	//   ....[18]....
        /*0e94*/ 	.word	0x00002fc0


	//   ....[19]....
        /*0e98*/ 	.word	0x000032b0


	//   ....[20]....
        /*0e9c*/ 	.word	0x000032f0


	//   ....[21]....
        /*0ea0*/ 	.word	0x00004ac0


	//   ....[22]....
        /*0ea4*/ 	.word	0x00004b20


	//   ....[23]....
        /*0ea8*/ 	.word	0x00004b30


	//   ....[24]....
        /*0eac*/ 	.word	0x00004b40


	//   ....[25]....
        /*0eb0*/ 	.word	0x00004c20


	//   ....[26]....
        /*0eb4*/ 	.word	0x00004c70


	//   ....[27]....
        /*0eb8*/ 	.word	0x00005020


	//   ....[28]....
        /*0ebc*/ 	.word	0x00005360


	//   ....[29]....
        /*0ec0*/ 	.word	0x00005960


	//   ....[30]....
        /*0ec4*/ 	.word	0x00005980


	//   ....[31]....
        /*0ec8*/ 	.word	0x000059a0


	//   ....[32]....
        /*0ecc*/ 	.word	0x000059c0


	//   ....[33]....
        /*0ed0*/ 	.word	0x00008000


	//   ....[34]....
        /*0ed4*/ 	.word	0x00008060


	//   ....[35]....
        /*0ed8*/ 	.word	0x00008070


	//   ....[36]....
        /*0edc*/ 	.word	0x000080e0


	//   ....[37]....
        /*0ee0*/ 	.word	0x000081a0


	//   ....[38]....
        /*0ee4*/ 	.word	0x00008260


	//   ....[39]....
        /*0ee8*/ 	.word	0x00009b00


	//   ....[40]....
        /*0eec*/ 	.word	0x00009b60


	//   ....[41]....
        /*0ef0*/ 	.word	0x00009b70


	//   ....[42]....
        /*0ef4*/ 	.word	0x00009be0


	//   ....[43]....
        /*0ef8*/ 	.word	0x00009ca0


	//   ....[44]....
        /*0efc*/ 	.word	0x00009d60


	//   ....[45]....
        /*0f00*/ 	.word	0x0000a060


	//   ....[46]....
        /*0f04*/ 	.word	0x0000a390


	//   ....[47]....
        /*0f08*/ 	.word	0x0000a830


	//   ....[48]....
        /*0f0c*/ 	.word	0x0000a850


	//   ....[49]....
        /*0f10*/ 	.word	0x0000a9f0


	//   ....[50]....
        /*0f14*/ 	.word	0x0000aa10


	//   ....[51]....
        /*0f18*/ 	.word	0x0000d510


	//   ....[52]....
        /*0f1c*/ 	.word	0x0000d570


	//   ....[53]....
        /*0f20*/ 	.word	0x0000d580


	//   ....[54]....
        /*0f24*/ 	.word	0x0000d590


	//   ....[55]....
        /*0f28*/ 	.word	0x0000d6b0


	//   ....[56]....
        /*0f2c*/ 	.word	0x0000d750


	//   ....[57]....
        /*0f30*/ 	.word	0x0000efb0


	//   ....[58]....
        /*0f34*/ 	.word	0x0000efd0


	//   ....[59]....
        /*0f38*/ 	.word	0x0000f0d0


	//   ....[60]....
        /*0f3c*/ 	.word	0x0000f0f0


	//   ....[61]....
        /*0f40*/ 	.word	0x0000f120


	//   ....[62]....
        /*0f44*/ 	.word	0x0000f1b0


	//   ....[63]....
        /*0f48*/ 	.word	0x0000f640


	//   ....[64]....
        /*0f4c*/ 	.word	0x0000f660


	//   ....[65]....
        /*0f50*/ 	.word	0x0000f680


	//   ....[66]....
        /*0f54*/ 	.word	0x0000f6a0


	//   ....[67]....
        /*0f58*/ 	.word	0x00011da0


	//   ....[68]....
        /*0f5c*/ 	.word	0x00011df0


	//   ....[69]....
        /*0f60*/ 	.word	0x00011e10


	//   ....[70]....
        /*0f64*/ 	.word	0x00011e30


	//   ....[71]....
        /*0f68*/ 	.word	0x00012a00


	//   ....[72]....
        /*0f6c*/ 	.word	0x00013220


	//   ....[73]....
        /*0f70*/ 	.word	0x00013230


	//   ....[74]....
        /*0f74*/ 	.word	0x00013260


	//   ....[75]....
        /*0f78*/ 	.word	0x00013280


	//   ....[76]....
        /*0f7c*/ 	.word	0x00013390


	//   ....[77]....
        /*0f80*/ 	.word	0x000133b0


	//   ....[78]....
        /*0f84*/ 	.word	0x00013be0


	//   ....[79]....
        /*0f88*/ 	.word	0x00013bf0


	//   ....[80]....
        /*0f8c*/ 	.word	0x00014780


	//   ....[81]....
        /*0f90*/ 	.word	0x00014890


	//   ....[82]....
        /*0f94*/ 	.word	0x00014900


	//   ....[83]....
        /*0f98*/ 	.word	0x00014970


	//   ....[84]....
        /*0f9c*/ 	.word	0x000149e0


	//   ....[85]....
        /*0fa0*/ 	.word	0x00014a50


	//   ....[86]....
        /*0fa4*/ 	.word	0x00014ad0


	//   ....[87]....
        /*0fa8*/ 	.word	0x00014b40


	//   ....[88]....
        /*0fac*/ 	.word	0x00014bb0


	//   ....[89]....
        /*0fb0*/ 	.word	0x00014c10


	//   ....[90]....
        /*0fb4*/ 	.word	0x00014c80


	//   ....[91]....
        /*0fb8*/ 	.word	0x00014e90


	//   ....[92]....
        /*0fbc*/ 	.word	0x00014f00


	//   ....[93]....
        /*0fc0*/ 	.word	0x00015110


	//   ....[94]....
        /*0fc4*/ 	.word	0x00015180


	//   ....[95]....
        /*0fc8*/ 	.word	0x000151e0


	//   ....[96]....
        /*0fcc*/ 	.word	0x00015250


	//   ....[97]....
        /*0fd0*/ 	.word	0x00015890


	//   ....[98]....
        /*0fd4*/ 	.word	0x000158e0


	//   ....[99]....
        /*0fd8*/ 	.word	0x00015930


	//   ....[100]....
        /*0fdc*/ 	.word	0x00015980


	//   ....[101]....
        /*0fe0*/ 	.word	0x000159f0


	//   ....[102]....
        /*0fe4*/ 	.word	0x00015a60


	//   ....[103]....
        /*0fe8*/ 	.word	0x00015c70


	//   ....[104]....
        /*0fec*/ 	.word	0x00015ce0


	//   ....[105]....
        /*0ff0*/ 	.word	0x00015ef0


	//   ....[106]....
        /*0ff4*/ 	.word	0x00015f60


	//   ....[107]....
        /*0ff8*/ 	.word	0x00015fc0


	//   ....[108]....
        /*0ffc*/ 	.word	0x00016030


	//   ....[109]....
        /*1000*/ 	.word	0x00016240


	//   ....[110]....
        /*1004*/ 	.word	0x000162b0


	//   ....[111]....
        /*1008*/ 	.word	0x000164c0


	//   ....[112]....
        /*100c*/ 	.word	0x00016530


	//   ....[113]....
        /*1010*/ 	.word	0x00016590


	//   ....[114]....
        /*1014*/ 	.word	0x00016600


	//   ....[115]....
        /*1018*/ 	.word	0x00016c40


	//   ....[116]....
        /*101c*/ 	.word	0x00016c80


	//   ....[117]....
        /*1020*/ 	.word	0x00016cd0


	//   ....[118]....
        /*1024*/ 	.word	0x00016d10


	//   ....[119]....
        /*1028*/ 	.word	0x00016d70


	//   ....[120]....
        /*102c*/ 	.word	0x00016dd0


	//   ....[121]....
        /*1030*/ 	.word	0x00016e40


	//   ....[122]....
        /*1034*/ 	.word	0x00016fd0


	//   ....[123]....
        /*1038*/ 	.word	0x00017040


	//   ....[124]....
        /*103c*/ 	.word	0x000171d0


	//   ....[125]....
        /*1040*/ 	.word	0x00017240


	//   ....[126]....
        /*1044*/ 	.word	0x00017280


	//   ....[127]....
        /*1048*/ 	.word	0x000172c0


	//   ....[128]....
        /*104c*/ 	.word	0x00017310


	//   ....[129]....
        /*1050*/ 	.word	0x00017350


	//   ....[130]....
        /*1054*/ 	.word	0x000173a0


	//   ....[131]....
        /*1058*/ 	.word	0x00017400


	//   ....[132]....
        /*105c*/ 	.word	0x00017450


	//   ....[133]....
        /*1060*/ 	.word	0x000174b0


	//   ....[134]....
        /*1064*/ 	.word	0x00017520


	//----- nvinfo : EIATTR_EXIT_INSTR_OFFSETS
	.align		4
.L_1098:
        /*1068*/ 	.byte	0x04, 0x1c
        /*106a*/ 	.short	(.L_1100 - .L_1099)


	//   ....[0]....
.L_1099:
        /*106c*/ 	.word	0x000000a0


	//   ....[1]....
        /*1070*/ 	.word	0x00014840


	//----- nvinfo : EIATTR_MAX_THREADS
	.align		4
.L_1100:
        /*1074*/ 	.byte	0x04, 0x05
        /*1076*/ 	.short	(.L_1102 - .L_1101)
.L_1101:
        /*1078*/ 	.word	0x00000100
        /*107c*/ 	.word	0x00000001
        /*1080*/ 	.word	0x00000001


	//----- nvinfo : EIATTR_CRS_STACK_SIZE
	.align		4
.L_1102:
        /*1084*/ 	.byte	0x04, 0x1e
        /*1086*/ 	.short	(.L_1104 - .L_1103)
.L_1103:
        /*1088*/ 	.word	0x00000000
.L_1104:


//--------------------- .nv.info._ZN7cutlass13device_kernelIN5flash19enable_sm80_to_sm89INS1_16FlashAttnFwdSm80INS1_25CollectiveMainloopFwdSm80ILi8ELi1ELb0EN4cute5tupleIJNS5_1CILi128EEENS7_ILi64EEENS7_ILi256EEEEEELi256ENS_6half_tEfNS_4arch4Sm80ELb1ELb0ELb0ELb1ELb1ELb0ELb1ELb1EEENS1_21CollectiveEpilogueFwdINS6_IJS8_SA_S9_EEENS6_IJNS7_ILi1EEESI_SI_EEESC_SE_Li256ELb1ELb1ELb1ELb0EEENS1_36VarlenDynamicPersistentTileSchedulerILi128ELi64ELi256ELi256ELb1ELb1ELb0ELb1ELb1ELb1EEEEEEEEEvNT_6ParamsE --------------------------
	.section	.nv.info._ZN7cutlass13device_kernelIN5flash19enable_sm80_to_sm89INS1_16FlashAttnFwdSm80INS1_25CollectiveMainloopFwdSm80ILi8ELi1ELb0EN4cute5tupleIJNS5_1CILi128EEENS7_ILi64EEENS7_ILi256EEEEEELi256ENS_6half_tEfNS_4arch4Sm80ELb1ELb0ELb0ELb1ELb1ELb0ELb1ELb1EEENS1_21CollectiveEpilogueFwdINS6_IJS8_SA_S9_EEENS6_IJNS7_ILi1EEESI_SI_EEESC_SE_Li256ELb1ELb1ELb1ELb0EEENS1_36VarlenDynamicPersistentTileSchedulerILi128ELi64ELi256ELi256ELb1ELb1ELb0ELb1ELb1ELb1EEEEEEEEEvNT_6ParamsE,"",@"SHT_CUDA_INFO"
	.sectionflags	@""
	.align	4


	//----- nvinfo : EIATTR_CUDA_API_VERSION
	.align		4
        /*0000*/ 	.byte	0x04, 0x37
        /*0002*/ 	.short	(.L_1106 - .L_1105)
.L_1105:
        /*0004*/ 	.word	0x00000082


	//----- nvinfo : EIATTR_SW2861232_WAR
	.align		4
.L_1106:
        /*0008*/ 	.byte	0x01, 0x35
	.zero		2


	//----- nvinfo : EIATTR_PARAM_CBANK
	.align		4
        /*000c*/ 	.byte	0x04, 0x0a
        /*000e*/ 	.short	(.L_1108 - .L_1107)
	.align		4
.L_1107:
        /*0010*/ 	.word	index@(.nv.constant0._ZN7cutlass13device_kernelIN5flash19enable_sm80_to_sm89INS1_16FlashAttnFwdSm80INS1_25CollectiveMainloopFwdSm80ILi8ELi1ELb0EN4cute5tupleIJNS5_1CILi128EEENS7_ILi64EEENS7_ILi256EEEEEELi256ENS_6half_tEfNS_4arch4Sm80ELb1ELb0ELb0ELb1ELb1ELb0ELb1ELb1EEENS1_21CollectiveEpilogueFwdINS6_IJS8_SA_S9_EEENS6_IJNS7_ILi1EEESI_SI_EEESC_SE_Li256ELb1ELb1ELb1ELb0EEENS1_36VarlenDynamicPersistentTileSchedulerILi128ELi64ELi256ELi256ELb1ELb1ELb0ELb1ELb1ELb1EEEEEEEEEvNT_6ParamsE)
        /*0014*/ 	.short	0x0160
        /*0016*/ 	.short	0x0438


	//----- nvinfo : EIATTR_CBANK_PARAM_SIZE
	.align		4
.L_1108:
        /*0018*/ 	.byte	0x03, 0x19
        /*001a*/ 	.short	0x0438


	//----- nvinfo : EIATTR_KPARAM_INFO
	.align		4
        /*001c*/ 	.byte	0x04, 0x17
        /*001e*/ 	.short	(.L_1110 - .L_1109)
.L_1109:
        /*0020*/ 	.word	0x00000000
        /*0024*/ 	.short	0x0000
        /*0026*/ 	.short	0x0000
        /*0028*/ 	.byte	0x00, 0xf0, 0xe1, 0x10


	//----- nvinfo : EIATTR_MAXREG_COUNT
	.align		4
.L_1110:
        /*002c*/ 	.byte	0x03, 0x1b
        /*002e*/ 	.short	0x00ff


	//----- nvinfo : EIATTR_NUM_BARRIERS
	.align		4
        /*0030*/ 	.byte	0x02, 0x4c
        /*0032*/ 	.byte	0x06
	.zero		1


	//----- nvinfo : EIATTR_ANNOTATIONS
	.align		4
        /*0034*/ 	.byte	0x04, 0x55
        /*0036*/ 	.short	(.L_1112 - .L_1111)


	//   ....[0]....
.L_1111:
        /* <DEDUP_REMOVED lines=16> */


	//----- nvinfo : EIATTR_MERCURY_ISA_VERSION
	.align		4
.L_1112:
        /*0128*/ 	.byte	0x03, 0x5f
        /*012a*/ 	.short	0x0000


	//----- nvinfo : EIATTR_INT_WARP_WIDE_INSTR_OFFSETS
	.align		4
        /*012c*/ 	.byte	0x04, 0x31
        /*012e*/ 	.short	(.L_1114 - .L_1113)


	//   ....[0]....
.L_1113:
        /*0130*/ 	.word	0x0000e660


	//   ....[1]....
        /*0134*/ 	.word	0x0000e6e0


	//----- nvinfo : EIATTR_COOP_GROUP_MASK_REGIDS
	.align		4
.L_1114:
        /*0138*/ 	.byte	0x04, 0x29
        /*013a*/ 	.short	(.L_1116 - .L_1115)


	//   ....[0]....
.L_1115:
        /*013c*/ 	.word	0xffffffff


	//   ....[1]....
        /*0140*/ 	.word	0xffffffff


	//   ....[2]....
        /*0144*/ 	.word	0xffffffff


	//   ....[3]....
        /*0148*/ 	.word	0xffffffff


	//   ....[4]....
        /*014c*/ 	.word	0xffffffff


	//   ....[5]....
        /*0150*/ 	.word	0xffffffff


	//   ....[6]....
        /*0154*/ 	.word	0xffffffff


	//   ....[7]....
        /*0158*/ 	.word	0xffffffff


	//   ....[8]....
        /*015c*/ 	.word	0xffffffff


	//   ....[9]....
        /*0160*/ 	.word	0xffffffff


	//   ....[10]....
        /*0164*/ 	.word	0xffffffff


	//   ....[11]....
        /*0168*/ 	.word	0xffffffff


	//   ....[12]....
        /*016c*/ 	.word	0xffffffff


	//   ....[13]....
        /*0170*/ 	.word	0xffffffff


	//   ....[14]....
        /*0174*/ 	.word	0xffffffff


	//   ....[15]....
        /*0178*/ 	.word	0xffffffff


	//   ....[16]....
        /*017c*/ 	.word	0xffffffff


	//   ....[17]....
        /*0180*/ 	.word	0xffffffff


	//   ....[18]....
        /*0184*/ 	.word	0xffffffff


	//   ....[19]....
        /*0188*/ 	.word	0xffffffff


	//   ....[20]....
        /*018c*/ 	.word	0xffffffff


	//   ....[21]....
        /*0190*/ 	.word	0xffffffff


	//   ....[22]....
        /*0194*/ 	.word	0xffffffff


	//   ....[23]....
        /*0198*/ 	.word	0xffffffff


	//   ....[24]....
        /*019c*/ 	.word	0xffffffff


	//   ....[25]....
        /*01a0*/ 	.word	0xffffffff


	//   ....[26]....
        /*01a4*/ 	.word	0xffffffff


	//   ....[27]....
        /*01a8*/ 	.word	0xffffffff


	//   ....[28]....
        /*01ac*/ 	.word	0xffffffff


	//   ....[29]....
        /*01b0*/ 	.word	0xffffffff


	//   ....[30]....
        /*01b4*/ 	.word	0xffffffff


	//   ....[31]....
        /*01b8*/ 	.word	0xffffffff


	//   ....[32]....
        /*01bc*/ 	.word	0xffffffff


	//   ....[33]....
        /*01c0*/ 	.word	0xffffffff


	//   ....[34]....
        /*01c4*/ 	.word	0xffffffff


	//   ....[35]....
        /*01c8*/ 	.word	0xffffffff


	//   ....[36]....
        /*01cc*/ 	.word	0xffffffff


	//   ....[37]....
        /*01d0*/ 	.word	0xffffffff


	//   ....[38]....
        /*01d4*/ 	.word	0xffffffff


	//   ....[39]....
        /*01d8*/ 	.word	0xffffffff


	//   ....[40]....
        /*01dc*/ 	.word	0xffffffff


	//   ....[41]....
        /*01e0*/ 	.word	0xffffffff


	//   ....[42]....
        /*01e4*/ 	.word	0xffffffff


	//   ....[43]....
        /*01e8*/ 	.word	0xffffffff


	//   ....[44]....
        /*01ec*/ 	.word	0xffffffff


	//   ....[45]....
        /*01f0*/ 	.word	0xffffffff


	//   ....[46]....
        /*01f4*/ 	.word	0xffffffff


	//   ....[47]....
        /*01f8*/ 	.word	0xffffffff


	//   ....[48]....
        /*01fc*/ 	.word	0xffffffff


	//   ....[49]....
        /*0200*/ 	.word	0xffffffff


	//   ....[50]....
        /*0204*/ 	.word	0xffffffff


	//   ....[51]....
        /*0208*/ 	.word	0xffffffff


	//   ....[52]....
        /*020c*/ 	.word	0xffffffff


	//   ....[53]....
        /*0210*/ 	.word	0xffffffff


	//   ....[54]....
        /*0214*/ 	.word	0xffffffff


	//   ....[55]....
        /*0218*/ 	.word	0xffffffff


	//   ....[56]....
        /*021c*/ 	.word	0xffffffff


	//   ....[57]....
        /*0220*/ 	.word	0xffffffff


	//   ....[58]....
        /*0224*/ 	.word	0xffffffff


	//   ....[59]....
        /*0228*/ 	.word	0xffffffff


	//   ....[60]....
        /*022c*/ 	.word	0xffffffff


	//   ....[61]....
        /*0230*/ 	.word	0xffffffff


	//   ....[62]....
        /*0234*/ 	.word	0xffffffff


	//   ....[63]....
        /*0238*/ 	.word	0xffffffff


	//   ....[64]....
        /*023c*/ 	.word	0xffffffff


	//   ....[65]....
        /*0240*/ 	.word	0xffffffff


	//   ....[66]....
        /*0244*/ 	.word	0xffffffff


	//   ....[67]....
        /*0248*/ 	.word	0xffffffff


	//   ....[68]....
        /*024c*/ 	.word	0xffffffff


	//   ....[69]....
        /*0250*/ 	.word	0xffffffff


	//   ....[70]....
        /*0254*/ 	.word	0xffffffff


	//   ....[71]....
        /*0258*/ 	.word	0xffffffff


	//   ....[72]....
        /*025c*/ 	.word	0xffffffff


	//   ....[73]....
        /*0260*/ 	.word	0xffffffff


	//   ....[74]....
        /*0264*/ 	.word	0xffffffff


	//   ....[75]....
        /*0268*/ 	.word	0xffffffff


	//   ....[76]....
        /*026c*/ 	.word	0xffffffff


	//   ....[77]....
        /*0270*/ 	.word	0xffffffff


	//   ....[78]....
        /*0274*/ 	.word	0xffffffff


	//   ....[79]....
        /*0278*/ 	.word	0xffffffff


	//   ....[80]....
        /*027c*/ 	.word	0xffffffff


	//   ....[81]....
        /*0280*/ 	.word	0xffffffff


	//   ....[82]....
        /*0284*/ 	.word	0xffffffff


	//   ....[83]....
        /*0288*/ 	.word	0xffffffff


	//   ....[84]....
        /*028c*/ 	.word	0xffffffff


	//   ....[85]....
        /*0290*/ 	.word	0xffffffff


	//   ....[86]....
        /*0294*/ 	.word	0xffffffff


	//   ....[87]....
        /*0298*/ 	.word	0xffffffff


	//   ....[88]....
        /*029c*/ 	.word	0xffffffff


	//   ....[89]....
        /*02a0*/ 	.word	0xffffffff


	//   ....[90]....
        /*02a4*/ 	.word	0xffffffff


	//   ....[91]....
        /*02a8*/ 	.word	0xffffffff


	//   ....[92]....
        /*02ac*/ 	.word	0xffffffff


	//   ....[93]....
        /*02b0*/ 	.word	0xffffffff


	//   ....[94]....
        /*02b4*/ 	.word	0xffffffff


	//   ....[95]....
        /*02b8*/ 	.word	0xffffffff


	//   ....[96]....
        /*02bc*/ 	.word	0xffffffff


	//   ....[97]....
        /*02c0*/ 	.word	0xffffffff


	//   ....[98]....
        /*02c4*/ 	.word	0xffffffff


	//   ....[99]....
        /*02c8*/ 	.word	0xffffffff


	//   ....[100]....
        /*02cc*/ 	.word	0xffffffff


	//   ....[101]....
        /*02d0*/ 	.word	0xffffffff


	//   ....[102]....
        /*02d4*/ 	.word	0xffffffff


	//   ....[103]....
        /*02d8*/ 	.word	0xffffffff


	//   ....[104]....
        /*02dc*/ 	.word	0xffffffff


	//   ....[105]....
        /*02e0*/ 	.word	0xffffffff


	//   ....[106]....
        /*02e4*/ 	.word	0xffffffff


	//   ....[107]....
        /*02e8*/ 	.word	0xffffffff


	//   ....[108]....
        /*02ec*/ 	.word	0xffffffff


	//   ....[109]....
        /*02f0*/ 	.word	0xffffffff


	//   ....[110]....
        /*02f4*/ 	.word	0xffffffff


	//   ....[111]....
        /*02f8*/ 	.word	0xffffffff


	//   ....[112]....
        /*02fc*/ 	.word	0xffffffff


	//   ....[113]....
        /*0300*/ 	.word	0xffffffff


	//   ....[114]....
        /*0304*/ 	.word	0xffffffff


	//   ....[115]....
        /*0308*/ 	.word	0xffffffff


	//   ....[116]....
        /*030c*/ 	.word	0xffffffff


	//   ....[117]....
        /*0310*/ 	.word	0xffffffff


	//   ....[118]....
        /*0314*/ 	.word	0xffffffff


	//   ....[119]....
        /*0318*/ 	.word	0xffffffff


	//   ....[120]....
        /*031c*/ 	.word	0xffffffff


	//   ....[121]....
        /*0320*/ 	.word	0xffffffff


	//   ....[122]....
        /*0324*/ 	.word	0xffffffff


	//   ....[123]....
        /*0328*/ 	.word	0xffffffff


	//   ....[124]....
        /*032c*/ 	.word	0xffffffff


	//   ....[125]....
        /*0330*/ 	.word	0xffffffff


	//   ....[126]....
        /*0334*/ 	.word	0xffffffff


	//   ....[127]....
        /*0338*/ 	.word	0xffffffff


	//   ....[128]....
        /*033c*/ 	.word	0xffffffff


	//   ....[129]....
        /*0340*/ 	.word	0xffffffff


	//   ....[130]....
        /*0344*/ 	.word	0xffffffff


	//   ....[131]....
        /*0348*/ 	.word	0xffffffff


	//   ....[132]....
        /*034c*/ 	.word	0xffffffff


	//   ....[133]....
        /*0350*/ 	.word	0xffffffff


	//   ....[134]....
        /*0354*/ 	.word	0xffffffff


	//   ....[135]....
        /*0358*/ 	.word	0xffffffff


	//   ....[136]....
        /*035c*/ 	.word	0xffffffff


	//   ....[137]....
        /*0360*/ 	.word	0xffffffff


	//   ....[138]....
        /*0364*/ 	.word	0xffffffff


	//   ....[139]....
        /*0368*/ 	.word	0xffffffff


	//   ....[140]....
        /*036c*/ 	.word	0xffffffff


	//   ....[141]....
        /*0370*/ 	.word	0xffffffff


	//   ....[142]....
        /*0374*/ 	.word	0xffffffff


	//   ....[143]....
        /*0378*/ 	.word	0xffffffff


	//   ....[144]....
        /*037c*/ 	.word	0xffffffff


	//   ....[145]....
        /*0380*/ 	.word	0xffffffff


	//   ....[146]....
        /*0384*/ 	.word	0xffffffff


	//   ....[147]....
        /*0388*/ 	.word	0xffffffff


	//   ....[148]....
        /*038c*/ 	.word	0xffffffff


	//   ....[149]....
        /*0390*/ 	.word	0xffffffff


	//   ....[150]....
        /*0394*/ 	.word	0xffffffff


	//   ....[151]....
        /*0398*/ 	.word	0xffffffff


	//   ....[152]....
        /*039c*/ 	.word	0xffffffff


	//   ....[153]....
        /*03a0*/ 	.word	0xffffffff


	//   ....[154]....
        /*03a4*/ 	.word	0xffffffff


	//   ....[155]....
        /*03a8*/ 	.word	0xffffffff


	//   ....[156]....
        /*03ac*/ 	.word	0xffffffff


	//   ....[157]....
        /*03b0*/ 	.word	0xffffffff


	//   ....[158]....
        /*03b4*/ 	.word	0xffffffff


	//   ....[159]....
        /*03b8*/ 	.word	0xffffffff


	//   ....[160]....
        /*03bc*/ 	.word	0xffffffff


	//   ....[161]....
        /*03c0*/ 	.word	0xffffffff


	//   ....[162]....
        /*03c4*/ 	.word	0xffffffff


	//   ....[163]....
        /*03c8*/ 	.word	0xffffffff


	//   ....[164]....
        /*03cc*/ 	.word	0xffffffff


	//   ....[165]....
        /*03d0*/ 	.word	0xffffffff


	//   ....[166]....
        /*03d4*/ 	.word	0xffffffff


	//   ....[167]....
        /*03d8*/ 	.word	0xffffffff


	//   ....[168]....
        /*03dc*/ 	.word	0xffffffff


	//   ....[169]....
        /*03e0*/ 	.word	0xffffffff


	//   ....[170]....
        /*03e4*/ 	.word	0xffffffff


	//   ....[171]....
        /*03e8*/ 	.word	0xffffffff


	//   ....[172]....
        /*03ec*/ 	.word	0xffffffff


	//   ....[173]....
        /*03f0*/ 	.word	0xffffffff


	//   ....[174]....
        /*03f4*/ 	.word	0xffffffff


	//   ....[175]....
        /*03f8*/ 	.word	0xffffffff


	//   ....[176]....
        /*03fc*/ 	.word	0xffffffff


	//   ....[177]....
        /*0400*/ 	.word	0xffffffff


	//   ....[178]....
        /*0404*/ 	.word	0xffffffff


	//   ....[179]....
        /*0408*/ 	.word	0xffffffff


	//   ....[180]....
        /*040c*/ 	.word	0xffffffff


	//   ....[181]....
        /*0410*/ 	.word	0xffffffff


	//   ....[182]....
        /*0414*/ 	.word	0xffffffff


	//   ....[183]....
        /*0418*/ 	.word	0xffffffff


	//   ....[184]....
        /*041c*/ 	.word	0xffffffff


	//   ....[185]....
        /*0420*/ 	.word	0xffffffff


	//   ....[186]....
        /*0424*/ 	.word	0xffffffff


	//   ....[187]....
        /*0428*/ 	.word	0xffffffff


	//   ....[188]....
        /*042c*/ 	.word	0xffffffff


	//   ....[189]....
        /*0430*/ 	.word	0xffffffff


	//   ....[190]....
        /*0434*/ 	.word	0xffffffff


	//   ....[191]....
        /*0438*/ 	.word	0xffffffff


	//   ....[192]....
        /*043c*/ 	.word	0xffffffff


	//   ....[193]....
        /*0440*/ 	.word	0xffffffff


	//   ....[194]....
        /*0444*/ 	.word	0xffffffff


	//   ....[195]....
        /*0448*/ 	.word	0xffffffff


	//   ....[196]....
        /*044c*/ 	.word	0xffffffff


	//   ....[197]....
        /*0450*/ 	.word	0xffffffff


	//   ....[198]....
        /*0454*/ 	.word	0xffffffff


	//   ....[199]....
        /*0458*/ 	.word	0xffffffff


	//   ....[200]....
        /*045c*/ 	.word	0xffffffff


	//   ....[201]....
        /*0460*/ 	.word	0xffffffff


	//   ....[202]....
        /*0464*/ 	.word	0xffffffff


	//   ....[203]....
        /*0468*/ 	.word	0xffffffff


	//   ....[204]....
        /*046c*/ 	.word	0xffffffff


	//   ....[205]....
        /*0470*/ 	.word	0xffffffff


	//   ....[206]....
        /*0474*/ 	.word	0xffffffff


	//   ....[207]....
        /*0478*/ 	.word	0xffffffff


	//----- nvinfo : EIATTR_COOP_GROUP_INSTR_OFFSETS
	.align		4
.L_1116:
        /*047c*/ 	.byte	0x04, 0x28
        /*047e*/ 	.short	(.L_1118 - .L_1117)


	//   ....[0]....
.L_1117:
        /*0480*/ 	.word	0x00000050


	//   ....[1]....
        /*0484*/ 	.word	0x000001e0


	//   ....[2]....
        /*0488*/ 	.word	0x00000210


	//   ....[3]....
        /*048c*/ 	.word	0x00000240


	//   ....[4]....
        /*0490*/ 	.word	0x00000270


	//   ....[5]....
        /*0494*/ 	.word	0x000002a0


	//   ....[6]....
        /*0498*/ 	.word	0x000002d0


	//   ....[7]....
        /*049c*/ 	.word	0x00000430


	//   ....[8]....
        /*04a0*/ 	.word	0x00000470


	//   ....[9]....
        /*04a4*/ 	.word	0x000004a0


	//   ....[10]....
        /*04a8*/ 	.word	0x000004d0


	//   ....[11]....
        /*04ac*/ 	.word	0x00000500


	//   ....[12]....
        /*04b0*/ 	.word	0x00000530


	//   ....[13]....
        /*04b4*/ 	.word	0x000005c0


	//   ....[14]....
        /*04b8*/ 	.word	0x00000600


	//   ....[15]....
        /*04bc*/ 	.word	0x00000620


	//   ....[16]....
        /*04c0*/ 	.word	0x00000680


	//   ....[17]....
        /*04c4*/ 	.word	0x00002980


	//   ....[18]....
        /*04c8*/ 	.word	0x000029a0


	//   ....[19]....
        /*04cc*/ 	.word	0x00002b50


	//   ....[20]....
        /*04d0*/ 	.word	0x00002b60


	//   ....[21]....
        /*04d4*/ 	.word	0x00002d00


	//   ....[22]....
        /*04d8*/ 	.word	0x00002d20


	//   ....[23]....
        /*04dc*/ 	.word	0x00002ec0


	//   ....[24]....
        /*04e0*/ 	.word	0x00002ed0


	//   ....[25]....
        /*04e4*/ 	.word	0x000033e0


	//   ....[26]....
        /*04e8*/ 	.word	0x00003400


	//   ....[27]....
        /*04ec*/ 	.word	0x00003410


	//   ....[28]....
        /*04f0*/ 	.word	0x00003420


	//   ....[29]....
        /*04f4*/ 	.word	0x00003600


	//   ....[30]....
        /*04f8*/ 	.word	0x00003630


	//   ....[31]....
        /*04fc*/ 	.word	0x00003660


	//   ....[32]....
        /*0500*/ 	.word	0x00003680


	//   ....[33]....
        /*0504*/ 	.word	0x00004930


	//   ....[34]....
        /*0508*/ 	.word	0x00004950


	//   ....[35]....
        /*050c*/ 	.word	0x00004a70


	//   ....[36]....
        /*0510*/ 	.word	0x00004ac0


	//   ....[37]....
        /*0514*/ 	.word	0x00004d50


	//   ....[38]....
        /*0518*/ 	.word	0x00004f90


	//   ....[39]....
        /*051c*/ 	.word	0x00005390


	//   ....[40]....
        /*0520*/ 	.word	0x000053b0


	//   ....[41]....
        /*0524*/ 	.word	0x000053d0


	//   ....[42]....
        /*0528*/ 	.word	0x000053f0


	//   ....[43]....
        /*052c*/ 	.word	0x00006b30


	//   ....[44]....
        /*0530*/ 	.word	0x00006b50


	//   ....[45]....
        /*0534*/ 	.word	0x00006c60


	//   ....[46]....
        /*0538*/ 	.word	0x00006c90


	//   ....[47]....
        /*053c*/ 	.word	0x00007df0


	//   ....[48]....
        /*0540*/ 	.word	0x00007e10


	//   ....[49]....
        /*0544*/ 	.word	0x00007f10


	//   ....[50]....
        /*0548*/ 	.word	0x00007f40


	//   ....[51]....
        /*054c*/ 	.word	0x00008200


	//   ....[52]....
        /*0550*/ 	.word	0x00008430


	//   ....[53]....
        /*0554*/ 	.word	0x00008750


	//   ....[54]....
        /*0558*/ 	.word	0x00008770


	//   ....[55]....
        /*055c*/ 	.word	0x00008890


	//   ....[56]....
        /*0560*/ 	.word	0x000088b0


	//   ....[57]....
        /*0564*/ 	.word	0x0000a890


	//   ....[58]....
        /*0568*/ 	.word	0x0000a8a0


	//   ....[59]....
        /*056c*/ 	.word	0x0000a8f0


	//   ....[60]....
        /*0570*/ 	.word	0x0000a910


	//   ....[61]....
        /*0574*/ 	.word	0x0000bad0


	//   ....[62]....
        /*0578*/ 	.word	0x0000baf0


	//   ....[63]....
        /*057c*/ 	.word	0x0000bc00


	//   ....[64]....
        /*0580*/ 	.word	0x0000bc20


	//   ....[65]....
        /*0584*/ 	.word	0x0000bfb0


	//   ....[66]....
        /*0588*/ 	.word	0x0000bfd0


	//   ....[67]....
        /*058c*/ 	.word	0x0000bff0


	//   ....[68]....
        /*0590*/ 	.word	0x0000c010


	//   ....[69]....
        /*0594*/ 	.word	0x0000dc50


	//   ....[70]....
        /*0598*/ 	.word	0x0000dc80


	//   ....[71]....
        /*059c*/ 	.word	0x0000dca0


	//   ....[72]....
        /*05a0*/ 	.word	0x0000dcb0


	//   ....[73]....
        /*05a4*/ 	.word	0x0000f500


	//   ....[74]....
        /*05a8*/ 	.word	0x0000f510


	//   ....[75]....
        /*05ac*/ 	.word	0x0000f520


	//   ....[76]....
        /*05b0*/ 	.word	0x0000f530


	//   ....[77]....
        /*05b4*/ 	.word	0x0000f8c0


	//   ....[78]....
        /*05b8*/ 	.word	0x0000f8e0


	//   ....[79]....
        /*05bc*/ 	.word	0x0000fa90


	//   ....[80]....
        /*05c0*/ 	.word	0x0000faa0


	//   ....[81]....
        /*05c4*/ 	.word	0x0000fc50


	//   ....[82]....
        /*05c8*/ 	.word	0x0000fc70


	//   ....[83]....
        /*05cc*/ 	.word	0x0000fe20


	//   ....[84]....
        /*05d0*/ 	.word	0x0000fe30


	//   ....[85]....
        /*05d4*/ 	.word	0x000101d0


	//   ....[86]....
        /*05d8*/ 	.word	0x000101f0


	//   ....[87]....
        /*05dc*/ 	.word	0x00011020


	//   ....[88]....
        /*05e0*/ 	.word	0x00011030


	//   ....[89]....
        /*05e4*/ 	.word	0x00012540


	//   ....[90]....
        /*05e8*/ 	.word	0x00012560


	//   ....[91]....
        /*05ec*/ 	.word	0x00012720


	//   ....[92]....
        /*05f0*/ 	.word	0x00012730


	//   ....[93]....
        /*05f4*/ 	.word	0x000128e0


	//   ....[94]....
        /*05f8*/ 	.word	0x00012900


	//   ....[95]....
        /*05fc*/ 	.word	0x00012ab0


	//   ....[96]....
        /*0600*/ 	.word	0x00012ac0


	//   ....[97]....
        /*0604*/ 	.word	0x00012d10


	//   ....[98]....
        /*0608*/ 	.word	0x00012d30


	//   ....[99]....
        /*060c*/ 	.word	0x00012e50


	//   ....[100]....
        /*0610*/ 	.word	0x00012e90


	//   ....[101]....
        /*0614*/ 	.word	0x00012ec0


	//   ....[102]....
        /*0618*/ 	.word	0x00012ef0


	//   ....[103]....
        /*061c*/ 	.word	0x00012f20


	//   ....[104]....
        /*0620*/ 	.word	0x00012f50


	//   ....[105]....
        /*0624*/ 	.word	0x000130a0


	//   ....[106]....
        /*0628*/ 	.word	0x000130e0


	//   ....[107]....
        /*062c*/ 	.word	0x00013110


	//   ....[108]....
        /*0630*/ 	.word	0x00013140


	//   ....[109]....
        /*0634*/ 	.word	0x00013170


	//   ....[110]....
        /*0638*/ 	.word	0x000131a0


	//   ....[111]....
        /*063c*/ 	.word	0x00013230


	//   ....[112]....
        /*0640*/ 	.word	0x00013270


	//   ....[113]....
        /*0644*/ 	.word	0x00013280


	//   ....[114]....
        /*0648*/ 	.word	0x000132e0


	//   ....[115]....
        /*064c*/ 	.word	0x00013c90


	//   ....[116]....
        /*0650*/ 	.word	0x00013cf0


	//   ....[117]....
        /*0654*/ 	.word	0x00013d40


	//   ....[118]....
        /*0658*/ 	.word	0x00013d90


	//   ....[119]....
        /*065c*/ 	.word	0x00013de0


	//   ....[120]....
        /*0660*/ 	.word	0x00013e50


	//   ....[121]....
        /*0664*/ 	.word	0x00013ea0


	//   ....[122]....
        /*0668*/ 	.word	0x00013f10


	//   ....[123]....
        /*066c*/ 	.word	0x00013f80


	//   ....[124]....
        /*0670*/ 	.word	0x00013ff0


	//   ....[125]....
        /*0674*/ 	.word	0x00014060


	//   ....[126]....
        /*0678*/ 	.word	0x000140d0


	//   ....[127]....
        /*067c*/ 	.word	0x00014140


	//   ....[128]....
        /*0680*/ 	.word	0x000141a0


	//   ....[129]....
        /*0684*/ 	.word	0x00014210


	//   ....[130]....
        /*0688*/ 	.word	0x00014280


	//   ....[131]....
        /*068c*/ 	.word	0x000142f0


	//   ....[132]....
        /*0690*/ 	.word	0x00014350


	//   ....[133]....
        /*0694*/ 	.word	0x000143c0


	//   ....[134]....
        /*0698*/ 	.word	0x00014430


	//   ....[135]....
        /*069c*/ 	.word	0x000145f0


	//   ....[136]....
        /*06a0*/ 	.word	0x00014650


	//   ....[137]....
        /*06a4*/ 	.word	0x000146c0


	//   ....[138]....
        /*06a8*/ 	.word	0x00014730


	//   ....[139]....
        /*06ac*/ 	.word	0x00014b70


	//   ....[140]....
        /*06b0*/ 	.word	0x00014bc0


	//   ....[141]....
        /*06b4*/ 	.word	0x00014c10


	//   ....[142]....
        /*06b8*/ 	.word	0x00014c60


	//   ....[143]....
        /*06bc*/ 	.word	0x00014cd0


	//   ....[144]....
        /*06c0*/ 	.word	0x00014d40


	//   ....[145]....
        /*06c4*/ 	.word	0x00014f00


	//   ....[146]....
        /*06c8*/ 	.word	0x00014f60


	//   ....[147]....
        /*06cc*/ 	.word	0x00014fd0


	//   ....[148]....
        /*06d0*/ 	.word	0x00015040


	//   ....[149]....
        /*06d4*/ 	.word	0x00015200


	//   ....[150]....
        /*06d8*/ 	.word	0x00015260


	//   ....[151]....
        /*06dc*/ 	.word	0x000152d0


	//   ....[152]....
        /*06e0*/ 	.word	0x00015340


	//   ....[153]....
        /*06e4*/ 	.word	0x00015780


	//   ....[154]....
        /*06e8*/ 	.word	0x000157c0


	//   ....[155]....
        /*06ec*/ 	.word	0x00015810


	//   ....[156]....
        /*06f0*/ 	.word	0x00015850


	//   ....[157]....
        /*06f4*/ 	.word	0x000158b0


	//   ....[158]....
        /*06f8*/ 	.word	0x00015920


	//   ....[159]....
        /*06fc*/ 	.word	0x00015990


	//   ....[160]....
        /*0700*/ 	.word	0x00015b10


	//   ....[161]....
        /*0704*/ 	.word	0x00015b70


	//   ....[162]....
        /*0708*/ 	.word	0x00015bc0


	//   ....[163]....
        /*070c*/ 	.word	0x00015c00


	//   ....[164]....
        /*0710*/ 	.word	0x00015c50


	//   ....[165]....
        /*0714*/ 	.word	0x00015c90


	//   ....[166]....
        /*0718*/ 	.word	0x00015ce0


	//   ....[167]....
        /*071c*/ 	.word	0x00015d30


	//   ....[168]....
        /*0720*/ 	.word	0x00015d80


	//   ....[169]....
        /*0724*/ 	.word	0x00015dd0


	//   ....[170]....
        /*0728*/ 	.word	0x00015e40


	//   ....[171]....
        /*072c*/ 	.word	0x00015eb0


	//   ....[172]....
        /*0730*/ 	.word	0x00015f20


	//   ....[173]....
        /*0734*/ 	.word	0x00015f80


	//   ....[174]....
        /*0738*/ 	.word	0x00015ff0


	//   ....[175]....
        /*073c*/ 	.word	0x00016060


	//   ....[176]....
        /*0740*/ 	.word	0x000160d0


	//   ....[177]....
        /*0744*/ 	.word	0x00016130


	//   ....[178]....
        /*0748*/ 	.word	0x000161a0


	//   ....[179]....
        /*074c*/ 	.word	0x00016210


	//   ....[180]....
        /*0750*/ 	.word	0x00016280


	//   ....[181]....
        /*0754*/ 	.word	0x000162e0


	//   ....[182]....
        /*0758*/ 	.word	0x00016350


	//   ....[183]....
        /*075c*/ 	.word	0x000163c0


	//   ....[184]....
        /*0760*/ 	.word	0x00016430


	//   ....[185]....
        /*0764*/ 	.word	0x00016490


	//   ....[186]....
        /*0768*/ 	.word	0x00016500


	//   ....[187]....
        /*076c*/ 	.word	0x00016570


	//   ....[188]....
        /*0770*/ 	.word	0x000165e0


	//   ....[189]....
        /*0774*/ 	.word	0x00016640


	//   ....[190]....
        /*0778*/ 	.word	0x000166b0


	//   ....[191]....
        /*077c*/ 	.word	0x00016720


	//   ....[192]....
        /*0780*/ 	.word	0x00016770


	//   ....[193]....
        /*0784*/ 	.word	0x000167b0


	//   ....[194]....
        /*0788*/ 	.word	0x00016800


	//   ....[195]....
        /*078c*/ 	.word	0x00016850


	//   ....[196]....
        /*0790*/ 	.word	0x000168a0


	//   ....[197]....
        /*0794*/ 	.word	0x00016910


	//   ....[198]....
        /*0798*/ 	.word	0x00016960


	//   ....[199]....
        /*079c*/ 	.word	0x000169b0


	//   ....[200]....
        /*07a0*/ 	.word	0x00016a00


	//   ....[201]....
        /*07a4*/ 	.word	0x00016a50


	//   ....[202]....
        /*07a8*/ 	.word	0x00016aa0


	//   ....[203]....
        /*07ac*/ 	.word	0x00016b10


	//   ....[204]....
        /*07b0*/ 	.word	0x00016b60


	//   ....[205]....
        /*07b4*/ 	.word	0x00016bd0


	//   ....[206]....
        /*07b8*/ 	.word	0x00016c30


	//   ....[207]....
        /*07bc*/ 	.word	0x00016ca0


	//----- nvinfo : EIATTR_EXIT_INSTR_OFFSETS
	.align		4
.L_1118:
        /*07c0*/ 	.byte	0x04, 0x1c
        /*07c2*/ 	.short	(.L_1120 - .L_1119)


	//   ....[0]....
.L_1119:
        /*07c4*/ 	.word	0x00000fe0


	//   ....[1]....
        /*07c8*/ 	.word	0x00013c50


	//----- nvinfo : EIATTR_MAX_THREADS
	.align		4
.L_1120:
        /*07cc*/ 	.byte	0x04, 0x05
        /*07ce*/ 	.short	(.L_1122 - .L_1121)
.L_1121:
        /*07d0*/ 	.word	0x00000100
        /*07d4*/ 	.word	0x00000001
        /*07d8*/ 	.word	0x00000001


	//----- nvinfo : EIATTR_CRS_STACK_SIZE
	.align		4
.L_1122:
        /*07dc*/ 	.byte	0x04, 0x1e
        /*07de*/ 	.short	(.L_1124 - .L_1123)
.L_1123:
        /*07e0*/ 	.word	0x00000000
.L_1124:


//--------------------- .nv.info._ZN7cutlass13device_kernelIN5flash19enable_sm80_to_sm89INS1_16FlashAttnFwdSm80INS1_25CollectiveMainloopFwdSm80ILi8ELi1ELb0EN4cute5tupleIJNS5_1CILi128EEENS7_ILi48EEENS7_ILi256EEEEEELi256ENS_6half_tEfNS_4arch4Sm80ELb1ELb0ELb0ELb1ELb1ELb1ELb1ELb1EEENS1_21CollectiveEpilogueFwdINS6_IJS8_SA_S9_EEENS6_IJNS7_ILi1EEESI_SI_EEESC_SE_Li256ELb1ELb1ELb1ELb0EEENS1_36VarlenDynamicPersistentTileSchedulerILi128ELi48ELi256ELi256ELb1ELb1ELb0ELb1ELb1ELb1EEEEEEEEEvNT_6ParamsE --------------------------
	.section	.nv.info._ZN7cutlass13device_kernelIN5flash19enable_sm80_to_sm89INS1_16FlashAttnFwdSm80INS1_25CollectiveMainloopFwdSm80ILi8ELi1ELb0EN4cute5tupleIJNS5_1CILi128EEENS7_ILi48EEENS7_ILi256EEEEEELi256ENS_6half_tEfNS_4arch4Sm80ELb1ELb0ELb0ELb1ELb1ELb1ELb1ELb1EEENS1_21CollectiveEpilogueFwdINS6_IJS8_SA_S9_EEENS6_IJNS7_ILi1EEESI_SI_EEESC_SE_Li256ELb1ELb1ELb1ELb0EEENS1_36VarlenDynamicPersistentTileSchedulerILi128ELi48ELi256ELi256ELb1ELb1ELb0ELb1ELb1ELb1EEEEEEEEEvNT_6ParamsE,"",@"SHT_CUDA_INFO"
	.sectionflags	@""
	.align	4


	//----- nvinfo : EIATTR_CUDA_API_VERSION
	.align		4
        /*0000*/ 	.byte	0x04, 0x37
        /*0002*/ 	.short	(.L_1126 - .L_1125)
.L_1125:
        /*0004*/ 	.word	0x00000082


	//----- nvinfo : EIATTR_SW2861232_WAR
	.align		4
.L_1126:
        /*0008*/ 	.byte	0x01, 0x35
	.zero		2


	//----- nvinfo : EIATTR_PARAM_CBANK
	.align		4
        /*000c*/ 	.byte	0x04, 0x0a
        /*000e*/ 	.short	(.L_1128 - .L_1127)
	.align		4
.L_1127:
        /*0010*/ 	.word	index@(.nv.constant0._ZN7cutlass13device_kernelIN5flash19enable_sm80_to_sm89INS1_16FlashAttnFwdSm80INS1_25CollectiveMainloopFwdSm80ILi8ELi1ELb0EN4cute5tupleIJNS5_1CILi128EEENS7_ILi48EEENS7_ILi256EEEEEELi256ENS_6half_tEfNS_4arch4Sm80ELb1ELb0ELb0ELb1ELb1ELb1ELb1ELb1EEENS1_21CollectiveEpilogueFwdINS6_IJS8_SA_S9_EEENS6_IJNS7_ILi1EEESI_SI_EEESC_SE_Li256ELb1ELb1ELb1ELb0EEENS1_36VarlenDynamicPersistentTileSchedulerILi128ELi48ELi256ELi256ELb1ELb1ELb0ELb1ELb1ELb1EEEEEEEEEvNT_6ParamsE)
        /*0014*/ 	.short	0x0160
        /*0016*/ 	.short	0x0438


	//----- nvinfo : EIATTR_CBANK_PARAM_SIZE
	.align		4
.L_1128:
        /*0018*/ 	.byte	0x03, 0x19
        /*001a*/ 	.short	0x0438


	//----- nvinfo : EIATTR_KPARAM_INFO
	.align		4
        /*001c*/ 	.byte	0x04, 0x17
        /*001e*/ 	.short	(.L_1130 - .L_1129)
.L_1129:
        /*0020*/ 	.word	0x00000000
        /*0024*/ 	.short	0x0000
        /*0026*/ 	.short	0x0000
        /*0028*/ 	.byte	0x00, 0xf0, 0xe1, 0x10


	//----- nvinfo : EIATTR_MAXREG_COUNT
	.align		4
.L_1130:
        /*002c*/ 	.byte	0x03, 0x1b
        /*002e*/ 	.short	0x00ff


	//----- nvinfo : EIATTR_NUM_BARRIERS
	.align		4
        /*0030*/ 	.byte	0x02, 0x4c
        /*0032*/ 	.byte	0x06
	.zero		1


	//----- nvinfo : EIATTR_ANNOTATIONS
	.align		4
        /*0034*/ 	.byte	0x04, 0x55
        /*0036*/ 	.short	(.L_1132 - .L_1131)


	//   ....[0]....
.L_1131:
        /* <DEDUP_REMOVED lines=174> */


	//----- nvinfo : EIATTR_MERCURY_ISA_VERSION
	.align		4
.L_1132:
        /*0b00*/ 	.byte	0x03, 0x5f
        /*0b02*/ 	.short	0x0000


	//----- nvinfo : EIATTR_INT_WARP_WIDE_INSTR_OFFSETS
	.align		4
        /*0b04*/ 	.byte	0x04, 0x31
        /*0b06*/ 	.short	(.L_1134 - .L_1133)


	//   ....[0]....
.L_1133:
        /*0b08*/ 	.word	0x0001d520


	//   ....[1]....
        /*0b0c*/ 	.word	0x0001d590


	//----- nvinfo : EIATTR_COOP_GROUP_MASK_REGIDS
	.align		4
.L_1134:
        /*0b10*/ 	.byte	0x04, 0x29
        /*0b12*/ 	.short	(.L_1136 - .L_1135)


	//   ....[0]....
.L_1135:
        /*0b14*/ 	.word	0xffffffff


	//   ....[1]....
        /*0b18*/ 	.word	0xffffffff


	//   ....[2]....
        /*0b1c*/ 	.word	0xffffffff


	//   ....[3]....
        /*0b20*/ 	.word	0xffffffff


	//   ....[4]....
        /*0b24*/ 	.word	0xffffffff


	//   ....[5]....
        /*0b28*/ 	.word	0xffffffff


	//   ....[6]....
        /*0b2c*/ 	.word	0xffffffff


	//   ....[7]....
        /*0b30*/ 	.word	0xffffffff


	//   ....[8]....
        /*0b34*/ 	.word	0xffffffff


	//   ....[9]....
        /*0b38*/ 	.word	0xffffffff


	//   ....[10]....
        /*0b3c*/ 	.word	0xffffffff


	//   ....[11]....
        /*0b40*/ 	.word	0xffffffff


	//   ....[12]....
        /*0b44*/ 	.word	0xffffffff


	//   ....[13]....
        /*0b48*/ 	.word	0xffffffff


	//   ....[14]....
        /*0b4c*/ 	.word	0xffffffff


	//   ....[15]....
        /*0b50*/ 	.word	0xffffffff


	//   ....[16]....
        /*0b54*/ 	.word	0xffffffff


	//   ....[17]....
        /*0b58*/ 	.word	0xffffffff


	//   ....[18]....
        /*0b5c*/ 	.word	0xffffffff


	//   ....[19]....
        /*0b60*/ 	.word	0xffffffff


	//   ....[20]....
        /*0b64*/ 	.word	0xffffffff


	//   ....[21]....
        /*0b68*/ 	.word	0xffffffff


	//   ....[22]....
        /*0b6c*/ 	.word	0xffffffff


	//   ....[23]....
        /*0b70*/ 	.word	0xffffffff


	//   ....[24]....
        /*0b74*/ 	.word	0xffffffff


	//   ....[25]....
        /*0b78*/ 	.word	0xffffffff


	//   ....[26]....
        /*0b7c*/ 	.word	0xffffffff


	//   ....[27]....
        /*0b80*/ 	.word	0xffffffff


	//   ....[28]....
        /*0b84*/ 	.word	0xffffffff


	//   ....[29]....
        /*0b88*/ 	.word	0xffffffff


	//   ....[30]....
        /*0b8c*/ 	.word	0xffffffff


	//   ....[31]....
        /*0b90*/ 	.word	0xffffffff


	//   ....[32]....
        /*0b94*/ 	.word	0xffffffff


	//   ....[33]....
        /*0b98*/ 	.word	0xffffffff


	//   ....[34]....
        /*0b9c*/ 	.word	0xffffffff


	//   ....[35]....
        /*0ba0*/ 	.word	0xffffffff


	//   ....[36]....
        /*0ba4*/ 	.word	0xffffffff


	//   ....[37]....
        /*0ba8*/ 	.word	0xffffffff


	//   ....[38]....
        /*0bac*/ 	.word	0xffffffff


	//   ....[39]....
        /*0bb0*/ 	.word	0xffffffff


	//   ....[40]....
        /*0bb4*/ 	.word	0xffffffff


	//   ....[41]....
        /*0bb8*/ 	.word	0xffffffff


	//   ....[42]....
        /*0bbc*/ 	.word	0xffffffff


	//   ....[43]....
        /*0bc0*/ 	.word	0xffffffff


	//   ....[44]....
        /*0bc4*/ 	.word	0xffffffff


	//   ....[45]....
        /*0bc8*/ 	.word	0xffffffff


	//   ....[46]....
        /*0bcc*/ 	.word	0xffffffff


	//   ....[47]....
        /*0bd0*/ 	.word	0xffffffff


	//   ....[48]....
        /*0bd4*/ 	.word	0xffffffff


	//   ....[49]....
        /*0bd8*/ 	.word	0xffffffff


	//   ....[50]....
        /*0bdc*/ 	.word	0xffffffff


	//   ....[51]....
        /*0be0*/ 	.word	0xffffffff


	//   ....[52]....
        /*0be4*/ 	.word	0xffffffff


	//   ....[53]....
        /*0be8*/ 	.word	0xffffffff


	//   ....[54]....
        /*0bec*/ 	.word	0xffffffff


	//   ....[55]....
        /*0bf0*/ 	.word	0xffffffff


	//   ....[56]....
        /*0bf4*/ 	.word	0xffffffff


	//   ....[57]....
        /*0bf8*/ 	.word	0xffffffff


	//   ....[58]....
        /*0bfc*/ 	.word	0xffffffff


	//   ....[59]....
        /*0c00*/ 	.word	0xffffffff


	//   ....[60]....
        /*0c04*/ 	.word	0xffffffff


	//   ....[61]....
        /*0c08*/ 	.word	0xffffffff


	//   ....[62]....
        /*0c0c*/ 	.word	0xffffffff


	//   ....[63]....
        /*0c10*/ 	.word	0xffffffff


	//   ....[64]....
        /*0c14*/ 	.word	0xffffffff


	//   ....[65]....
        /*0c18*/ 	.word	0xffffffff


	//   ....[66]....
        /*0c1c*/ 	.word	0xffffffff


	//   ....[67]....
        /*0c20*/ 	.word	0xffffffff


	//   ....[68]....
        /*0c24*/ 	.word	0xffffffff


	//   ....[69]....
        /*0c28*/ 	.word	0xffffffff


	//   ....[70]....
        /*0c2c*/ 	.word	0xffffffff


	//   ....[71]....
        /*0c30*/ 	.word	0xffffffff


	//   ....[72]....
        /*0c34*/ 	.word	0xffffffff


	//   ....[73]....
        /*0c38*/ 	.word	0xffffffff


	//   ....[74]....
        /*0c3c*/ 	.word	0xffffffff


	//   ....[75]....
        /*0c40*/ 	.word	0xffffffff


	//   ....[76]....
        /*0c44*/ 	.word	0xffffffff


	//   ....[77]....
        /*0c48*/ 	.word	0xffffffff


	//   ....[78]....
        /*0c4c*/ 	.word	0xffffffff


	//   ....[79]....
        /*0c50*/ 	.word	0xffffffff


	//   ....[80]....
        /*0c54*/ 	.word	0xffffffff


	//   ....[81]....
        /*0c58*/ 	.word	0xffffffff


	//   ....[82]....
        /*0c5c*/ 	.word	0xffffffff


	//   ....[83]....
        /*0c60*/ 	.word	0xffffffff


	//   ....[84]....
        /*0c64*/ 	.word	0xffffffff


	//   ....[85]....
        /*0c68*/ 	.word	0xffffffff


	//   ....[86]....
        /*0c6c*/ 	.word	0xffffffff


	//   ....[87]....
        /*0c70*/ 	.word	0xffffffff


	//   ....[88]....
        /*0c74*/ 	.word	0xffffffff


	//   ....[89]....
        /*0c78*/ 	.word	0xffffffff


	//   ....[90]....
        /*0c7c*/ 	.word	0xffffffff


	//   ....[91]....
        /*0c80*/ 	.word	0xffffffff


	//   ....[92]....
        /*0c84*/ 	.word	0xffffffff


	//   ....[93]....
        /*0c88*/ 	.word	0xffffffff


	//   ....[94]....
        /*0c8c*/ 	.word	0xffffffff


	//   ....[95]....
        /*0c90*/ 	.word	0xffffffff


	//   ....[96]....
        /*0c94*/ 	.word	0xffffffff


	//   ....[97]....
        /*0c98*/ 	.word	0xffffffff


	//   ....[98]....
        /*0c9c*/ 	.word	0xffffffff


	//   ....[99]....
        /*0ca0*/ 	.word	0xffffffff


	//   ....[100]....
        /*0ca4*/ 	.word	0xffffffff


	//   ....[101]....
        /*0ca8*/ 	.word	0xffffffff


	//   ....[102]....
        /*0cac*/ 	.word	0xffffffff


	//   ....[103]....
        /*0cb0*/ 	.word	0xffffffff


	//   ....[104]....
        /*0cb4*/ 	.word	0xffffffff


	//   ....[105]....
        /*0cb8*/ 	.word	0xffffffff


	//   ....[106]....
        /*0cbc*/ 	.word	0xffffffff


	//   ....[107]....
        /*0cc0*/ 	.word	0xffffffff


	//   ....[108]....
        /*0cc4*/ 	.word	0xffffffff


	//   ....[109]....
        /*0cc8*/ 	.word	0xffffffff


	//   ....[110]....
        /*0ccc*/ 	.word	0xffffffff


	//   ....[111]....
        /*0cd0*/ 	.word	0xffffffff


	//   ....[112]....
        /*0cd4*/ 	.word	0xffffffff


	//   ....[113]....
        /*0cd8*/ 	.word	0xffffffff


	//   ....[114]....
        /*0cdc*/ 	.word	0xffffffff


	//   ....[115]....
        /*0ce0*/ 	.word	0xffffffff


	//   ....[116]....
        /*0ce4*/ 	.word	0xffffffff


	//   ....[117]....
        /*0ce8*/ 	.word	0xffffffff


	//   ....[118]....
        /*0cec*/ 	.word	0xffffffff


	//   ....[119]....
        /*0cf0*/ 	.word	0xffffffff


	//   ....[120]....
        /*0cf4*/ 	.word	0xffffffff


	//   ....[121]....
        /*0cf8*/ 	.word	0xffffffff


	//   ....[122]....
        /*0cfc*/ 	.word	0xffffffff


	//   ....[123]....
        /*0d00*/ 	.word	0xffffffff


	//   ....[124]....
        /*0d04*/ 	.word	0xffffffff


	//   ....[125]....
        /*0d08*/ 	.word	0xffffffff


	//   ....[126]....
        /*0d0c*/ 	.word	0xffffffff


	//   ....[127]....
        /*0d10*/ 	.word	0xffffffff


	//   ....[128]....
        /*0d14*/ 	.word	0xffffffff


	//   ....[129]....
        /*0d18*/ 	.word	0xffffffff


	//   ....[130]....
        /*0d1c*/ 	.word	0xffffffff


	//   ....[131]....
        /*0d20*/ 	.word	0xffffffff


	//   ....[132]....
        /*0d24*/ 	.word	0xffffffff


	//   ....[133]....
        /*0d28*/ 	.word	0xffffffff


	//   ....[134]....
        /*0d2c*/ 	.word	0xffffffff


	//   ....[135]....
        /*0d30*/ 	.word	0xffffffff


	//   ....[136]....
        /*0d34*/ 	.word	0xffffffff


	//   ....[137]....
        /*0d38*/ 	.word	0xffffffff


	//   ....[138]....
        /*0d3c*/ 	.word	0xffffffff


	//   ....[139]....
        /*0d40*/ 	.word	0xffffffff


	//   ....[140]....
        /*0d44*/ 	.word	0xffffffff


	//   ....[141]....
        /*0d48*/ 	.word	0xffffffff


	//   ....[142]....
        /*0d4c*/ 	.word	0xffffffff


	//   ....[143]....
        /*0d50*/ 	.word	0xffffffff


	//   ....[144]....
        /*0d54*/ 	.word	0xffffffff


	//   ....[145]....
        /*0d58*/ 	.word	0xffffffff


	//   ....[146]....
        /*0d5c*/ 	.word	0xffffffff


	//   ....[147]....
        /*0d60*/ 	.word	0xffffffff


	//   ....[148]....
        /*0d64*/ 	.word	0xffffffff


	//   ....[149]....
        /*0d68*/ 	.word	0xffffffff


	//   ....[150]....
        /*0d6c*/ 	.word	0xffffffff


	//   ....[151]....
        /*0d70*/ 	.word	0xffffffff


	//   ....[152]....
        /*0d74*/ 	.word	0xffffffff


	//   ....[153]....
        /*0d78*/ 	.word	0xffffffff


	//   ....[154]....
        /*0d7c*/ 	.word	0xffffffff


	//   ....[155]....
        /*0d80*/ 	.word	0xffffffff


	//   ....[156]....
        /*0d84*/ 	.word	0xffffffff


	//   ....[157]....
        /*0d88*/ 	.word	0xffffffff


	//   ....[158]....
        /*0d8c*/ 	.word	0xffffffff


	//   ....[159]....
        /*0d90*/ 	.word	0xffffffff


	//   ....[160]....
        /*0d94*/ 	.word	0xffffffff


	//   ....[161]....
        /*0d98*/ 	.word	0xffffffff


	//   ....[162]....
        /*0d9c*/ 	.word	0xffffffff


	//   ....[163]....
        /*0da0*/ 	.word	0xffffffff


	//   ....[164]....
        /*0da4*/ 	.word	0xffffffff


	//   ....[165]....
        /*0da8*/ 	.word	0xffffffff


	//   ....[166]....
        /*0dac*/ 	.word	0xffffffff


	//   ....[167]....
        /*0db0*/ 	.word	0xffffffff


	//   ....[168]....
        /*0db4*/ 	.word	0xffffffff


	//   ....[169]....
        /*0db8*/ 	.word	0xffffffff


	//   ....[170]....
        /*0dbc*/ 	.word	0xffffffff


	//   ....[171]....
        /*0dc0*/ 	.word	0xffffffff


	//   ....[172]....
        /*0dc4*/ 	.word	0xffffffff


	//   ....[173]....
        /*0dc8*/ 	.word	0xffffffff


	//   ....[174]....
        /*0dcc*/ 	.word	0xffffffff


	//   ....[175]....
        /*0dd0*/ 	.word	0xffffffff


	//   ....[176]....
        /*0dd4*/ 	.word	0xffffffff


	//   ....[177]....
        /*0dd8*/ 	.word	0xffffffff


	//   ....[178]....
        /*0ddc*/ 	.word	0xffffffff


	//   ....[179]....
        /*0de0*/ 	.word	0xffffffff


	//   ....[180]....
        /*0de4*/ 	.word	0xffffffff


	//   ....[181]....
        /*0de8*/ 	.word	0xffffffff


	//   ....[182]....
        /*0dec*/ 	.word	0xffffffff


	//   ....[183]....
        /*0df0*/ 	.word	0xffffffff


	//   ....[184]....
        /*0df4*/ 	.word	0xffffffff


	//   ....[185]....
        /*0df8*/ 	.word	0xffffffff


	//   ....[186]....
        /*0dfc*/ 	.word	0xffffffff


	//   ....[187]....
        /*0e00*/ 	.word	0xffffffff


	//   ....[188]....
        /*0e04*/ 	.word	0xffffffff


	//   ....[189]....
        /*0e08*/ 	.word	0xffffffff


	//   ....[190]....
        /*0e0c*/ 	.word	0xffffffff


	//   ....[191]....
        /*0e10*/ 	.word	0xffffffff


	//   ....[192]....
        /*0e14*/ 	.word	0xffffffff


	//   ....[193]....
        /*0e18*/ 	.word	0xffffffff


	//   ....[194]....
        /*0e1c*/ 	.word	0xffffffff


	//   ....[195]....
        /*0e20*/ 	.word	0xffffffff


	//   ....[196]....
        /*0e24*/ 	.word	0xffffffff


	//   ....[197]....
        /*0e28*/ 	.word	0xffffffff


	//   ....[198]....
        /*0e2c*/ 	.word	0xffffffff


	//   ....[199]....
        /*0e30*/ 	.word	0xffffffff


	//   ....[200]....
        /*0e34*/ 	.word	0xffffffff


	//   ....[201]....
        /*0e38*/ 	.word	0xffffffff


	//   ....[202]....
        /*0e3c*/ 	.word	0xffffffff


	//   ....[203]....
        /*0e40*/ 	.word	0xffffffff


	//   ....[204]....
        /*0e44*/ 	.word	0xffffffff


	//   ....[205]....
        /*0e48*/ 	.word	0xffffffff


	//   ....[206]....
        /*0e4c*/ 	.word	0xffffffff


	//   ....[207]....
        /*0e50*/ 	.word	0xffffffff


	//   ....[208]....
        /*0e54*/ 	.word	0xffffffff


	//   ....[209]....
        /*0e58*/ 	.word	0xffffffff


	//   ....[210]....
        /*0e5c*/ 	.word	0xffffffff


	//   ....[211]....
        /*0e60*/ 	.word	0xffffffff


	//   ....[212]....
        /*0e64*/ 	.word	0xffffffff


	//   ....[213]....
        /*0e68*/ 	.word	0xffffffff


	//   ....[214]....
        /*0e6c*/ 	.word	0xffffffff


	//   ....[215]....
        /*0e70*/ 	.word	0xffffffff


	//   ....[216]....
        /*0e74*/ 	.word	0xffffffff


	//   ....[217]....
        /*0e78*/ 	.word	0xffffffff


	//   ....[218]....
        /*0e7c*/ 	.word	0xffffffff


	//   ....[219]....
        /*0e80*/ 	.word	0xffffffff


	//   ....[220]....
        /*0e84*/ 	.word	0xffffffff


	//   ....[221]....
        /*0e88*/ 	.word	0xffffffff


	//   ....[222]....
        /*0e8c*/ 	.word	0xffffffff


	//   ....[223]....
        /*0e90*/ 	.word	0xffffffff


	//   ....[224]....
        /*0e94*/ 	.word	0xffffffff


	//   ....[225]....
        /*0e98*/ 	.word	0xffffffff


	//   ....[226]....
        /*0e9c*/ 	.word	0xffffffff


	//   ....[227]....
        /*0ea0*/ 	.word	0xffffffff


	//   ....[228]....
        /*0ea4*/ 	.word	0xffffffff


	//   ....[229]....
        /*0ea8*/ 	.word	0xffffffff


	//   ....[230]....
        /*0eac*/ 	.word	0xffffffff


	//   ....[231]....
        /*0eb0*/ 	.word	0xffffffff


	//   ....[232]....
        /*0eb4*/ 	.word	0xffffffff


	//   ....[233]....
        /*0eb8*/ 	.word	0xffffffff


	//   ....[234]....
        /*0ebc*/ 	.word	0xffffffff


	//   ....[235]....
        /*0ec0*/ 	.word	0xffffffff


	//   ....[236]....
        /*0ec4*/ 	.word	0xffffffff


	//   ....[237]....
        /*0ec8*/ 	.word	0xffffffff


	//   ....[238]....
        /*0ecc*/ 	.word	0xffffffff


	//   ....[239]....
        /*0ed0*/ 	.word	0xffffffff


	//   ....[240]....
        /*0ed4*/ 	.word	0xffffffff


	//   ....[241]....
        /*0ed8*/ 	.word	0xffffffff


	//   ....[242]....
        /*0edc*/ 	.word	0xffffffff


	//   ....[243]....
        /*0ee0*/ 	.word	0xffffffff


	//   ....[244]....
        /*0ee4*/ 	.word	0xffffffff


	//   ....[245]....
        /*0ee8*/ 	.word	0xffffffff


	//   ....[246]....
        /*0eec*/ 	.word	0xffffffff


	//   ....[247]....
        /*0ef0*/ 	.word	0xffffffff


	//   ....[248]....
        /*0ef4*/ 	.word	0xffffffff


	//   ....[249]....
        /*0ef8*/ 	.word	0xffffffff


	//   ....[250]....
        /*0efc*/ 	.word	0xffffffff


	//   ....[251]....
        /*0f00*/ 	.word	0xffffffff


	//   ....[252]....
        /*0f04*/ 	.word	0xffffffff


	//   ....[253]....
        /*0f08*/ 	.word	0xffffffff


	//   ....[254]....
        /*0f0c*/ 	.word	0xffffffff


	//   ....[255]....
        /*0f10*/ 	.word	0xffffffff


	//   ....[0]....
        /*0f14*/ 	.word	0xffffffff


	//   ....[1]....
        /*0f18*/ 	.word	0xffffffff


	//   ....[2]....
        /*0f1c*/ 	.word	0xffffffff


	//   ....[3]....
        /*0f20*/ 	.word	0xffffffff


	//----- nvinfo : EIATTR_COOP_GROUP_INSTR_OFFSETS
	.align		4
.L_1136:
        /*0f24*/ 	.byte	0x04, 0x28
        /*0f26*/ 	.short	(.L_1138 - .L_1137)


	//   ....[0]....
.L_1137:
        /*0f28*/ 	.word	0x00000050


	//   ....[1]....
        /*0f2c*/ 	.word	0x00000200


	//   ....[2]....
        /*0f30*/ 	.word	0x00000230


	//   ....[3]....
        /*0f34*/ 	.word	0x00000260


	//   ....[4]....
        /*0f38*/ 	.word	0x00000290


	//   ....[5]....
        /*0f3c*/ 	.word	0x000002c0


	//   ....[6]....
        /*0f40*/ 	.word	0x000002f0


	//   ....[7]....
        /*0f44*/ 	.word	0x00000450


	//   ....[8]....
        /*0f48*/ 	.word	0x00000490


	//   ....[9]....
        /*0f4c*/ 	.word	0x000004c0


	//   ....[10]....
        /*0f50*/ 	.word	0x000004f0


	//   ....[11]....
        /*0f54*/ 	.word	0x00000520


	//   ....[12]....
        /*0f58*/ 	.word	0x00000550


	//   ....[13]....
        /*0f5c*/ 	.word	0x000005e0


	//   ....[14]....
        /*0f60*/ 	.word	0x00000630


	//   ....[15]....
        /*0f64*/ 	.word	0x00000650


	//   ....[16]....
        /*0f68*/ 	.word	0x000006b0


	//   ....[17]....
        /*0f6c*/ 	.word	0x00004560


	//   ....[18]....
        /*0f70*/ 	.word	0x000045f0


	//   ....[19]....
        /*0f74*/ 	.word	0x00005600


	//   ....[20]....
        /*0f78*/ 	.word	0x00005610


	//   ....[21]....
        /*0f7c*/ 	.word	0x00006b30


	//   ....[22]....
        /*0f80*/ 	.word	0x00006ba0


	//   ....[23]....
        /*0f84*/ 	.word	0x00007c40


	//   ....[24]....
        /*0f88*/ 	.word	0x00007c50


	//   ....[25]....
        /*0f8c*/ 	.word	0x00008bf0


	//   ....[26]....
        /*0f90*/ 	.word	0x00008c20


	//   ....[27]....
        /*0f94*/ 	.word	0x00008de0


	//   ....[28]....
        /*0f98*/ 	.word	0x00008e00


	//   ....[29]....
        /*0f9c*/ 	.word	0x00009230


	//   ....[30]....
        /*0fa0*/ 	.word	0x000092f0


	//   ....[31]....
        /*0fa4*/ 	.word	0x00009490


	//   ....[32]....
        /*0fa8*/ 	.word	0x000094b0


	//   ....[33]....
        /*0fac*/ 	.word	0x0000a3d0


	//   ....[34]....
        /*0fb0*/ 	.word	0x0000a3f0


	//   ....[35]....
        /*0fb4*/ 	.word	0x0000a580


	//   ....[36]....
        /*0fb8*/ 	.word	0x0000a590


	//   ....[37]....
        /*0fbc*/ 	.word	0x0000a710


	//   ....[38]....
        /*0fc0*/ 	.word	0x0000a730


	//   ....[39]....
        /*0fc4*/ 	.word	0x0000a8b0


	//   ....[40]....
        /*0fc8*/ 	.word	0x0000a8c0


	//   ....[41]....
        /*0fcc*/ 	.word	0x0000ad10


	//   ....[42]....
        /*0fd0*/ 	.word	0x0000ad30


	//   ....[43]....
        /*0fd4*/ 	.word	0x0000ae70


	//   ....[44]....
        /*0fd8*/ 	.word	0x0000ae80


	//   ....[45]....
        /*0fdc*/ 	.word	0x0000b230


	//   ....[46]....
        /*0fe0*/ 	.word	0x0000b250


	//   ....[47]....
        /*0fe4*/ 	.word	0x0000b270


	//   ....[48]....
        /*0fe8*/ 	.word	0x0000b290


	//   ....[49]....
        /*0fec*/ 	.word	0x0000b770


	//   ....[50]....
        /*0ff0*/ 	.word	0x0000b7b0


	//   ....[51]....
        /*0ff4*/ 	.word	0x0000b7f0


	//   ....[52]....
        /*0ff8*/ 	.word	0x0000b830


	//   ....[53]....
        /*0ffc*/ 	.word	0x0000bce0


	//   ....[54]....
        /*1000*/ 	.word	0x0000bd20


	//   ....[55]....
        /*1004*/ 	.word	0x0000bd60


	//   ....[56]....
        /*1008*/ 	.word	0x0000bda0


	//   ....[57]....
        /*100c*/ 	.word	0x0000c100


	//   ....[58]....
        /*1010*/ 	.word	0x0000c160


	//   ....[59]....
        /*1014*/ 	.word	0x0000c310


	//   ....[60]....
        /*1018*/ 	.word	0x0000c320


	//   ....[61]....
        /*101c*/ 	.word	0x0000f890


	//   ....[62]....
        /*1020*/ 	.word	0x0000f8b0


	//   ....[63]....
        /*1024*/ 	.word	0x0000f8d0


	//   ....[64]....
        /*1028*/ 	.word	0x0000f8e0


	//   ....[65]....
        /*102c*/ 	.word	0x0000fae0


	//   ....[66]....
        /*1030*/ 	.word	0x0000fc80


	//   ....[67]....
        /*1034*/ 	.word	0x0000fcc0


	//   ....[68]....
        /*1038*/ 	.word	0x0000fd00


	//   ....[69]....
        /*103c*/ 	.word	0x0000ff60


	//   ....[70]....
        /*1040*/ 	.word	0x00010100


	//   ....[71]....
        /*1044*/ 	.word	0x00010140


	//   ....[72]....
        /*1048*/ 	.word	0x00010180


	//   ....[73]....
        /*104c*/ 	.word	0x00010410


	//   ....[74]....
        /*1050*/ 	.word	0x00010470


	//   ....[75]....
        /*1054*/ 	.word	0x000104d0


	//   ....[76]....
        /*1058*/ 	.word	0x00010530


	//   ....[77]....
        /*105c*/ 	.word	0x00014090


	//   ....[78]....
        /*1060*/ 	.word	0x000140a0


	//   ....[79]....
        /*1064*/ 	.word	0x000142b0


	//   ....[80]....
        /*1068*/ 	.word	0x000142c0


	//   ....[81]....
        /*106c*/ 	.word	0x000150f0


	//   ....[82]....
        /*1070*/ 	.word	0x00015110


	//   ....[83]....
        /*1074*/ 	.word	0x000152a0


	//   ....[84]....
        /*1078*/ 	.word	0x000152b0


	//   ....[85]....
        /*107c*/ 	.word	0x00015500


	//   ....[86]....
        /*1080*/ 	.word	0x000156c0


	//   ....[87]....
        /*1084*/ 	.word	0x000159c0


	//   ....[88]....
        /*1088*/ 	.word	0x000159e0


	//   ....[89]....
        /*108c*/ 	.word	0x00015a00


	//   ....[90]....
        /*1090*/ 	.word	0x00015a20


	//   ....[91]....
        /*1094*/ 	.word	0x00016f30


	//   ....[92]....
        /*1098*/ 	.word	0x00016f50


	//   ....[93]....
        /*109c*/ 	.word	0x000170d0


	//   ....[94]....
        /*10a0*/ 	.word	0x000170e0


	//   ....[95]....
        /*10a4*/ 	.word	0x00017df0


	//   ....[96]....
        /*10a8*/ 	.word	0x00017e10


	//   ....[97]....
        /*10ac*/ 	.word	0x00017f80


	//   ....[98]....
        /*10b0*/ 	.word	0x00017f90


	//   ....[99]....
        /*10b4*/ 	.word	0x000181e0


	//   ....[100]....
        /*10b8*/ 	.word	0x00018390


	//   ....[101]....
        /*10bc*/ 	.word	0x000185f0


	//   ....[102]....
        /*10c0*/ 	.word	0x00018610


	//   ....[103]....
        /*10c4*/ 	.word	0x000186f0


	//   ....[104]....
        /*10c8*/ 	.word	0x00018710


	//   ....[105]....
        /*10cc*/ 	.word	0x0001a080


	//   ....[106]....
        /*10d0*/ 	.word	0x0001a090


	//   ....[107]....
        /*10d4*/ 	.word	0x0001a210


	//   ....[108]....
        /*10d8*/ 	.word	0x0001a220


	//   ....[109]....
        /*10dc*/ 	.word	0x0001af30


	//   ....[110]....
        /*10e0*/ 	.word	0x0001af50


	//   ....[111]....
        /*10e4*/ 	.word	0x0001b070


	//   ....[112]....
        /*10e8*/ 	.word	0x0001b080


	//   ....[113]....
        /*10ec*/ 	.word	0x0001b330


	//   ....[114]....
        /*10f0*/ 	.word	0x0001b360


	//   ....[115]....
        /*10f4*/ 	.word	0x0001b380


	//   ....[116]....
        /*10f8*/ 	.word	0x0001b3a0


	//   ....[117]....
        /*10fc*/ 	.word	0x0001cb00


	//   ....[118]....
        /*1100*/ 	.word	0x0001cb30


	//   ....[119]....
        /*1104*/ 	.word	0x0001cb50


	//   ....[120]....
        /*1108*/ 	.word	0x0001cb70


	//   ....[121]....
        /*110c*/ 	.word	0x0001e410


	//   ....[122]....
        /*1110*/ 	.word	0x0001e430


	//   ....[123]....
        /*1114*/ 	.word	0x0001e450


	//   ....[124]....
        /*1118*/ 	.word	0x0001e470


	//   ....[125]....
        /*111c*/ 	.word	0x0001e820


	//   ....[126]....
        /*1120*/ 	.word	0x0001e840


	//   ....[127]....
        /*1124*/ 	.word	0x0001e9a0


	//   ....[128]....
        /*1128*/ 	.word	0x0001e9b0


	//   ....[129]....
        /*112c*/ 	.word	0x0001eb20


	//   ....[130]....
        /*1130*/ 	.word	0x0001eb40


	//   ....[131]....
        /*1134*/ 	.word	0x0001ecb0


	//   ....[132]....
        /*1138*/ 	.word	0x0001ecc0


	//   ....[133]....
        /*113c*/ 	.word	0x0001f050


	//   ....[134]....
        /*1140*/ 	.word	0x0001f070


	//   ....[135]....
        /*1144*/ 	.word	0x0001fcb0


	//   ....[136]....
        /*1148*/ 	.word	0x0001fcc0


	//   ....[137]....
        /*114c*/ 	.word	0x00021160


	//   ....[138]....
        /*1150*/ 	.word	0x00021180


	//   ....[139]....
        /*1154*/ 	.word	0x000212f0


	//   ....[140]....
        /*1158*/ 	.word	0x00021300


	//   ....[141]....
        /*115c*/ 	.word	0x00021470


	//   ....[142]....
        /*1160*/ 	.word	0x00021490


	//   ....[143]....
        /*1164*/ 	.word	0x00021600


	//   ....[144]....
        /*1168*/ 	.word	0x00021610


	//   ....[145]....
        /*116c*/ 	.word	0x00021840


	//   ....[146]....
        /*1170*/ 	.word	0x00021860


	//   ....[147]....
        /*1174*/ 	.word	0x00021990


	//   ....[148]....
        /*1178*/ 	.word	0x000219d0


	//   ....[149]....
        /*117c*/ 	.word	0x00021a00


	//   ....[150]....
        /*1180*/ 	.word	0x00021a30


	//   ....[151]....
        /*1184*/ 	.word	0x00021a60


	//   ....[152]....
        /*1188*/ 	.word	0x00021a90


	//   ....[153]....
        /*118c*/ 	.word	0x00021bf0


	//   ....[154]....
        /*1190*/ 	.word	0x00021c30


	//   ....[155]....
        /*1194*/ 	.word	0x00021c60


	//   ....[156]....
        /*1198*/ 	.word	0x00021c90


	//   ....[157]....
        /*119c*/ 	.word	0x00021cc0


	//   ....[158]....
        /*11a0*/ 	.word	0x00021cf0


	//   ....[159]....
        /*11a4*/ 	.word	0x00021d80


	//   ....[160]....
        /*11a8*/ 	.word	0x00021de0


	//   ....[161]....
        /*11ac*/ 	.word	0x00021df0


	//   ....[162]....
        /*11b0*/ 	.word	0x00021e50


	//   ....[163]....
        /*11b4*/ 	.word	0x000228b0


	//   ....[164]....
        /*11b8*/ 	.word	0x00022910


	//   ....[165]....
        /*11bc*/ 	.word	0x00022970


	//   ....[166]....
        /*11c0*/ 	.word	0x000229d0


	//   ....[167]....
        /*11c4*/ 	.word	0x00022a30


	//   ....[168]....
        /*11c8*/ 	.word	0x00022aa0


	//   ....[169]....
        /*11cc*/ 	.word	0x00022af0


	//   ....[170]....
        /*11d0*/ 	.word	0x00022b50


	//   ....[171]....
        /*11d4*/ 	.word	0x00022bc0


	//   ....[172]....
        /*11d8*/ 	.word	0x00022c30


	//   ....[173]....
        /*11dc*/ 	.word	0x00022ca0


	//   ....[174]....
        /*11e0*/ 	.word	0x00022d10


	//   ....[175]....
        /*11e4*/ 	.word	0x00022d80


	//   ....[176]....
        /*11e8*/ 	.word	0x00022de0


	//   ....[177]....
        /*11ec*/ 	.word	0x00022e50


	//   ....[178]....
        /*11f0*/ 	.word	0x00022ec0


	//   ....[179]....
        /*11f4*/ 	.word	0x00022f30


	//   ....[180]....
        /*11f8*/ 	.word	0x00022f90


	//   ....[181]....
        /*11fc*/ 	.word	0x00023000


	//   ....[182]....
        /*1200*/ 	.word	0x00023060


	//   ....[183]....
        /*1204*/ 	.word	0x000230d0


	//   ....[184]....
        /*1208*/ 	.word	0x00023140


	//   ....[185]....
        /*120c*/ 	.word	0x000231b0


	//   ....[186]....
        /*1210*/ 	.word	0x00023210


	//   ....[187]....
        /*1214*/ 	.word	0x00023280


	//   ....[188]....
        /*1218*/ 	.word	0x000232f0


	//   ....[189]....
        /*121c*/ 	.word	0x00023630


	//   ....[190]....
        /*1220*/ 	.word	0x00023680


	//   ....[191]....
        /*1224*/ 	.word	0x000236d0


	//   ....[192]....
        /*1228*/ 	.word	0x00023720


	//   ....[193]....
        /*122c*/ 	.word	0x00023790


	//   ....[194]....
        /*1230*/ 	.word	0x00023800


	//   ....[195]....
        /*1234*/ 	.word	0x00023870


	//   ....[196]....
        /*1238*/ 	.word	0x000238d0


	//   ....[197]....
        /*123c*/ 	.word	0x00023940


	//   ....[198]....
        /*1240*/ 	.word	0x000239b0


	//   ....[199]....
        /*1244*/ 	.word	0x00023a20


	//   ....[200]....
        /*1248*/ 	.word	0x00023a80


	//   ....[201]....
        /*124c*/ 	.word	0x00023af0


	//   ....[202]....
        /*1250*/ 	.word	0x00023b60


	//   ....[203]....
        /*1254*/ 	.word	0x00023ea0


	//   ....[204]....
        /*1258*/ 	.word	0x00023ee0


	//   ....[205]....
        /*125c*/ 	.word	0x00023f30


	//   ....[206]....
        /*1260*/ 	.word	0x00023f70


	//   ....[207]....
        /*1264*/ 	.word	0x00023fe0


	//   ....[208]....
        /*1268*/ 	.word	0x00024050


	//   ....[209]....
        /*126c*/ 	.word	0x000240b0


	//   ....[210]....
        /*1270*/ 	.word	0x00024120


	//   ....[211]....
        /*1274*/ 	.word	0x00024190


	//   ....[212]....
        /*1278*/ 	.word	0x00024200


	//   ....[213]....
        /*127c*/ 	.word	0x00024260


	//   ....[214]....
        /*1280*/ 	.word	0x000242b0


	//   ....[215]....
        /*1284*/ 	.word	0x00024300


	//   ....[216]....
        /*1288*/ 	.word	0x00024350


	//   ....[217]....
        /*128c*/ 	.word	0x00024390


	//   ....[218]....
        /*1290*/ 	.word	0x000243f0


	//   ....[219]....
        /*1294*/ 	.word	0x00024440


	//   ....[220]....
        /*1298*/ 	.word	0x00024490


	//   ....[221]....
        /*129c*/ 	.word	0x000244d0


	//   ....[222]....
        /*12a0*/ 	.word	0x00024540


	//   ....[223]....
        /*12a4*/ 	.word	0x000245b0


	//   ....[224]....
        /*12a8*/ 	.word	0x00024620


	//   ....[225]....
        /*12ac*/ 	.word	0x00024680


	//   ....[226]....
        /*12b0*/ 	.word	0x000246f0


	//   ....[227]....
        /*12b4*/ 	.word	0x00024760


	//   ....[228]....
        /*12b8*/ 	.word	0x000247d0


	//   ....[229]....
        /*12bc*/ 	.word	0x00024830


	//   ....[230]....
        /*12c0*/ 	.word	0x000248a0


	//   ....[231]....
        /*12c4*/ 	.word	0x00024910


	//   ....[232]....
        /*12c8*/ 	.word	0x00024980


	//   ....[233]....
        /*12cc*/ 	.word	0x000249e0


	//   ....[234]....
        /*12d0*/ 	.word	0x00024a50


	//   ....[235]....
        /*12d4*/ 	.word	0x00024ac0


	//   ....[236]....
        /*12d8*/ 	.word	0x00024b30


	//   ....[237]....
        /*12dc*/ 	.word	0x00024b90


	//   ....[238]....
        /*12e0*/ 	.word	0x00024c00


	//   ....[239]....
        /*12e4*/ 	.word	0x00024c70


	//   ....[240]....
        /*12e8*/ 	.word	0x00024ce0


	//   ....[241]....
        /*12ec*/ 	.word	0x00024d40


	//   ....[242]....
        /*12f0*/ 	.word	0x00024db0


	//   ....[243]....
        /*12f4*/ 	.word	0x00024e20


	//   ....[244]....
        /*12f8*/ 	.word	0x00024e80


	//   ....[245]....
        /*12fc*/ 	.word	0x00024ed0


	//   ....[246]....
        /*1300*/ 	.word	0x00024f30


	//   ....[247]....
        /*1304*/ 	.word	0x00024f90


	//   ....[248]....
        /*1308*/ 	.word	0x00024ff0


	//   ....[249]....
        /*130c*/ 	.word	0x00025060


	//   ....[250]....
        /*1310*/ 	.word	0x000250c0


	//   ....[251]....
        /*1314*/ 	.word	0x00025120


	//   ....[252]....
        /*1318*/ 	.word	0x00025180


	//   ....[253]....
        /*131c*/ 	.word	0x000251e0


	//   ....[254]....
        /*1320*/ 	.word	0x00025240


	//   ....[255]....
        /*1324*/ 	.word	0x000252b0


	//   ....[0]....
        /*1328*/ 	.word	0x00025300


	//   ....[1]....
        /*132c*/ 	.word	0x00025360


	//   ....[2]....
        /*1330*/ 	.word	0x000253c0


	//   ....[3]....
        /*1334*/ 	.word	0x00025430


	//----- nvinfo : EIATTR_EXIT_INSTR_OFFSETS
	.align		4
.L_1138:
        /*1338*/ 	.byte	0x04, 0x1c
        /*133a*/ 	.short	(.L_1140 - .L_1139)


	//   ....[0]....
.L_1139:
        /*133c*/ 	.word	0x000010d0


	//   ....[1]....
        /*1340*/ 	.word	0x00022870


	//----- nvinfo : EIATTR_MAX_THREADS
	.align		4
.L_1140:
        /*1344*/ 	.byte	0x04, 0x05
        /*1346*/ 	.short	(.L_1142 - .L_1141)
.L_1141:
        /*1348*/ 	.word	0x00000100
        /*134c*/ 	.word	0x00000001
        /*1350*/ 	.word	0x00000001


	//----- nvinfo : EIATTR_CRS_STACK_SIZE
	.align		4
.L_1142:
        /*1354*/ 	.byte	0x04, 0x1e
        /*1356*/ 	.short	(.L_1144 - .L_1143)
.L_1143:
        /*1358*/ 	.word	0x00000000
.L_1144:


//--------------------- .nv.callgraph             --------------------------
	.section	.nv.callgraph,"",@"SHT_CUDA_CALLGRAPH"
	.align	4
	.sectionentsize	8
	.align		4
        /*0000*/ 	.word	0x00000000
	.align		4
        /*0004*/ 	.word	0xffffffff
	.align		4
        /*0008*/ 	.word	0x00000000
	.align		4
        /*000c*/ 	.word	0xfffffffe
	.align		4
        /*0010*/ 	.word	0x00000000
	.align		4
        /*0014*/ 	.word	0xfffffffd
	.align		4
        /*0018*/ 	.word	0x00000000
	.align		4
        /*001c*/ 	.word	0xfffffffc


//--------------------- .nv.rel.action            --------------------------
	.section	.nv.rel.action,"",@"SHT_CUDA_RELOCINFO"
	.align	8
	.sectionentsize	8
        /*0000*/ 	.byte	0x73, 0x00, 0x00, 0x00, 0x00, 0x00, 0x00, 0x00, 0x00, 0x00, 0x00, 0x11, 0x25, 0x00, 0x05, 0x36


//--------------------- .nv.constant4             --------------------------
	.section	.nv.constant4,"a",@progbits
	.align	8
	.align		8
.nv.constant4:
        /*0000*/ 	.dword	_ZN89_INTERNAL_7d69a98a_53_flash_fwd_hdim256_fp16_paged_split_softcapall_sm80_cu_49158569_34334cuda3std3__45__cpo5beginE
	.align		8
        /*0008*/ 	.dword	_ZN89_INTERNAL_7d69a98a_53_flash_fwd_hdim256_fp16_paged_split_softcapall_sm80_cu_49158569_34334cuda3std3__45__cpo3endE
	.align		8
        /*0010*/ 	.dword	_ZN89_INTERNAL_7d69a98a_53_flash_fwd_hdim256_fp16_paged_split_softcapall_sm80_cu_49158569_34334cuda3std3__45__cpo6cbeginE
	.align		8
        /*0018*/ 	.dword	_ZN89_INTERNAL_7d69a98a_53_flash_fwd_hdim256_fp16_paged_split_softcapall_sm80_cu_49158569_34334cuda3std3__45__cpo4cendE
	.align		8
        /*0020*/ 	.dword	_ZN89_INTERNAL_7d69a98a_53_flash_fwd_hdim256_fp16_paged_split_softcapall_sm80_cu_49158569_34334cuda3std3__491_GLOBAL__N__7d69a98a_53_flash_fwd_hdim256_fp16_paged_split_softcapall_sm80_cu_49158569_34336ignoreE
	.align		8
        /*0028*/ 	.dword	_ZN89_INTERNAL_7d69a98a_53_flash_fwd_hdim256_fp16_paged_split_softcapall_sm80_cu_49158569_34334cuda3std3__419piecewise_constructE
	.align		8
        /*0030*/ 	.dword	_ZN89_INTERNAL_7d69a98a_53_flash_fwd_hdim256_fp16_paged_split_softcapall_sm80_cu_49158569_34334cuda3std3__48in_placeE
	.align		8
        /*0038*/ 	.dword	_ZN89_INTERNAL_7d69a98a_53_flash_fwd_hdim256_fp16_paged_split_softcapall_sm80_cu_49158569_34334cuda3std6ranges3__45__cpo4swapE
	.align		8
        /*0040*/ 	.dword	_ZN89_INTERNAL_7d69a98a_53_flash_fwd_hdim256_fp16_paged_split_softcapall_sm80_cu_49158569_34334cuda3std6ranges3__45__cpo9iter_moveE
	.align		8
        /*0048*/ 	.dword	_ZN89_INTERNAL_7d69a98a_53_flash_fwd_hdim256_fp16_paged_split_softcapall_sm80_cu_49158569_34334cute7productE
	.align		8
        /*0050*/ 	.dword	_ZN89_INTERNAL_7d69a98a_53_flash_fwd_hdim256_fp16_paged_split_softcapall_sm80_cu_49158569_34334cute1_E


//--------------------- .nv.constant0._ZN7cutlass13device_kernelIN5flash19enable_sm80_to_sm89INS1_16FlashAttnFwdSm80INS1_25CollectiveMainloopFwdSm80ILi8ELi1ELb1EN4cute5tupleIJNS5_1CILi128EEENS7_ILi64EEENS7_ILi256EEEEEELi256ENS_6half_tEfNS_4arch4Sm80ELb0ELb0ELb1ELb0ELb1ELb0ELb1ELb1EEENS1_21CollectiveEpilogueFwdINS6_IJS8_SA_S9_EEENS6_IJNS7_ILi1EEESI_SI_EEESC_SE_Li256ELb0ELb1ELb1ELb0EEENS1_19SingleTileSchedulerILb0ELb1ELb1ELi128EEEEEEEEEvNT_6ParamsE --------------------------
	.section	.nv.constant0._ZN7cutlass13device_kernelIN5flash19enable_sm80_to_sm89INS1_16FlashAttnFwdSm80INS1_25CollectiveMainloopFwdSm80ILi8ELi1ELb1EN4cute5tupleIJNS5_1CILi128EEENS7_ILi64EEENS7_ILi256EEEEEELi256ENS_6half_tEfNS_4arch4Sm80ELb0ELb0ELb1ELb0ELb1ELb0ELb1ELb1EEENS1_21CollectiveEpilogueFwdINS6_IJS8_SA_S9_EEENS6_IJNS7_ILi1EEESI_SI_EEESC_SE_Li256ELb0ELb1ELb1ELb0EEENS1_19SingleTileSchedulerILb0ELb1ELb1ELi128EEEEEEEEEvNT_6ParamsE,"a",@progbits
	.sectionflags	@""
	.align	4
.nv.constant0._ZN7cutlass13device_kernelIN5flash19enable_sm80_to_sm89INS1_16FlashAttnFwdSm80INS1_25CollectiveMainloopFwdSm80ILi8ELi1ELb1EN4cute5tupleIJNS5_1CILi128EEENS7_ILi64EEENS7_ILi256EEEEEELi256ENS_6half_tEfNS_4arch4Sm80ELb0ELb0ELb1ELb0ELb1ELb0ELb1ELb1EEENS1_21CollectiveEpilogueFwdINS6_IJS8_SA_S9_EEENS6_IJNS7_ILi1EEESI_SI_EEESC_SE_Li256ELb0ELb1ELb1ELb0EEENS1_19SingleTileSchedulerILb0ELb1ELb1ELi128EEEEEEEEEvNT_6ParamsE:
	.zero		1400


//--------------------- .nv.constant0._ZN7cutlass13device_kernelIN5flash19enable_sm80_to_sm89INS1_16FlashAttnFwdSm80INS1_25CollectiveMainloopFwdSm80ILi8ELi1ELb1EN4cute5tupleIJNS5_1CILi128EEENS7_ILi48EEENS7_ILi256EEEEEELi256ENS_6half_tEfNS_4arch4Sm80ELb0ELb0ELb1ELb1ELb1ELb0ELb1ELb1EEENS1_21CollectiveEpilogueFwdINS6_IJS8_SA_S9_EEENS6_IJNS7_ILi1EEESI_SI_EEESC_SE_Li256ELb1ELb1ELb1ELb0EEENS1_36VarlenDynamicPersistentTileSchedulerILi128ELi48ELi256ELi256ELb1ELb1ELb0ELb0ELb1ELb1EEEEEEEEEvNT_6ParamsE --------------------------
	.section	.nv.constant0._ZN7cutlass13device_kernelIN5flash19enable_sm80_to_sm89INS1_16FlashAttnFwdSm80INS1_25CollectiveMainloopFwdSm80ILi8ELi1ELb1EN4cute5tupleIJNS5_1CILi128EEENS7_ILi48EEENS7_ILi256EEEEEELi256ENS_6half_tEfNS_4arch4Sm80ELb0ELb0ELb1ELb1ELb1ELb0ELb1ELb1EEENS1_21CollectiveEpilogueFwdINS6_IJS8_SA_S9_EEENS6_IJNS7_ILi1EEESI_SI_EEESC_SE_Li256ELb1ELb1ELb1ELb0EEENS1_36VarlenDynamicPersistentTileSchedulerILi128ELi48ELi256ELi256ELb1ELb1ELb0ELb0ELb1ELb1EEEEEEEEEvNT_6ParamsE,"a",@progbits
	.sectionflags	@""
	.align	4
.nv.constant0._ZN7cutlass13device_kernelIN5flash19enable_sm80_to_sm89INS1_16FlashAttnFwdSm80INS1_25CollectiveMainloopFwdSm80ILi8ELi1ELb1EN4cute5tupleIJNS5_1CILi128EEENS7_ILi48EEENS7_ILi256EEEEEELi256ENS_6half_tEfNS_4arch4Sm80ELb0ELb0ELb1ELb1ELb1ELb0ELb1ELb1EEENS1_21CollectiveEpilogueFwdINS6_IJS8_SA_S9_EEENS6_IJNS7_ILi1EEESI_SI_EEESC_SE_Li256ELb1ELb1ELb1ELb0EEENS1_36VarlenDynamicPersistentTileSchedulerILi128ELi48ELi256ELi256ELb1ELb1ELb0ELb0ELb1ELb1EEEEEEEEEvNT_6ParamsE:
	.zero		1432


//--------------------- .nv.constant0._ZN7cutlass13device_kernelIN5flash19enable_sm80_to_sm89INS1_16FlashAttnFwdSm80INS1_25CollectiveMainloopFwdSm80ILi8ELi1ELb0EN4cute5tupleIJNS5_1CILi128EEENS7_ILi32EEENS7_ILi256EEEEEELi256ENS_6half_tEfNS_4arch4Sm80ELb0ELb0ELb1ELb1ELb1ELb1ELb1ELb1EEENS1_21CollectiveEpilogueFwdINS6_IJS8_SA_S9_EEENS6_IJNS7_ILi1EEESI_SI_EEESC_SE_Li256ELb1ELb1ELb1ELb0EEENS1_36VarlenDynamicPersistentTileSchedulerILi128ELi32ELi256ELi256ELb1ELb1ELb0ELb0ELb1ELb1EEEEEEEEEvNT_6ParamsE --------------------------
	.section	.nv.constant0._ZN7cutlass13device_kernelIN5flash19enable_sm80_to_sm89INS1_16FlashAttnFwdSm80INS1_25CollectiveMainloopFwdSm80ILi8ELi1ELb0EN4cute5tupleIJNS5_1CILi128EEENS7_ILi32EEENS7_ILi256EEEEEELi256ENS_6half_tEfNS_4arch4Sm80ELb0ELb0ELb1ELb1ELb1ELb1ELb1ELb1EEENS1_21CollectiveEpilogueFwdINS6_IJS8_SA_S9_EEENS6_IJNS7_ILi1EEESI_SI_EEESC_SE_Li256ELb1ELb1ELb1ELb0EEENS1_36VarlenDynamicPersistentTileSchedulerILi128ELi32ELi256ELi256ELb1ELb1ELb0ELb0ELb1ELb1EEEEEEEEEvNT_6ParamsE,"a",@progbits
	.sectionflags	@""
	.align	4
.nv.constant0._ZN7cutlass13device_kernelIN5flash19enable_sm80_to_sm89INS1_16FlashAttnFwdSm80INS1_25CollectiveMainloopFwdSm80ILi8ELi1ELb0EN4cute5tupleIJNS5_1CILi128EEENS7_ILi32EEENS7_ILi256EEEEEELi256ENS_6half_tEfNS_4arch4Sm80ELb0ELb0ELb1ELb1ELb1ELb1ELb1ELb1EEENS1_21CollectiveEpilogueFwdINS6_IJS8_SA_S9_EEENS6_IJNS7_ILi1EEESI_SI_EEESC_SE_Li256ELb1ELb1ELb1ELb0EEENS1_36VarlenDynamicPersistentTileSchedulerILi128ELi32ELi256ELi256ELb1ELb1ELb0ELb0ELb1ELb1EEEEEEEEEvNT_6ParamsE:
	.zero		1432


//--------------------- .nv.constant0._ZN7cutlass13device_kernelIN5flash19enable_sm80_to_sm89INS1_16FlashAttnFwdSm80INS1_25CollectiveMainloopFwdSm80ILi8ELi1ELb1EN4cute5tupleIJNS5_1CILi128EEENS7_ILi48EEENS7_ILi256EEEEEELi256ENS_6half_tEfNS_4arch4Sm80ELb0ELb1ELb1ELb0ELb1ELb0ELb1ELb1EEENS1_21CollectiveEpilogueFwdINS6_IJS8_SA_S9_EEENS6_IJNS7_ILi1EEESI_SI_EEESC_SE_Li256ELb0ELb1ELb1ELb0EEENS1_19SingleTileSchedulerILb0ELb1ELb1ELi128EEEEEEEEEvNT_6ParamsE --------------------------
	.section	.nv.constant0._ZN7cutlass13device_kernelIN5flash19enable_sm80_to_sm89INS1_16FlashAttnFwdSm80INS1_25CollectiveMainloopFwdSm80ILi8ELi1ELb1EN4cute5tupleIJNS5_1CILi128EEENS7_ILi48EEENS7_ILi256EEEEEELi256ENS_6half_tEfNS_4arch4Sm80ELb0ELb1ELb1ELb0ELb1ELb0ELb1ELb1EEENS1_21CollectiveEpilogueFwdINS6_IJS8_SA_S9_EEENS6_IJNS7_ILi1EEESI_SI_EEESC_SE_Li256ELb0ELb1ELb1ELb0EEENS1_19SingleTileSchedulerILb0ELb1ELb1ELi128EEEEEEEEEvNT_6ParamsE,"a",@progbits
	.sectionflags	@""
	.align	4
.nv.constant0._ZN7cutlass13device_kernelIN5flash19enable_sm80_to_sm89INS1_16FlashAttnFwdSm80INS1_25CollectiveMainloopFwdSm80ILi8ELi1ELb1EN4cute5tupleIJNS5_1CILi128EEENS7_ILi48EEENS7_ILi256EEEEEELi256ENS_6half_tEfNS_4arch4Sm80ELb0ELb1ELb1ELb0ELb1ELb0ELb1ELb1EEENS1_21CollectiveEpilogueFwdINS6_IJS8_SA_S9_EEENS6_IJNS7_ILi1EEESI_SI_EEESC_SE_Li256ELb0ELb1ELb1ELb0EEENS1_19SingleTileSchedulerILb0ELb1ELb1ELi128EEEEEEEEEvNT_6ParamsE:
	.zero		1400


//--------------------- .nv.constant0._ZN7cutlass13device_kernelIN5flash19enable_sm80_to_sm89INS1_16FlashAttnFwdSm80INS1_25CollectiveMainloopFwdSm80ILi8ELi1ELb1EN4cute5tupleIJNS5_1CILi128EEENS7_ILi48EEENS7_ILi256EEEEEELi256ENS_6half_tEfNS_4arch4Sm80ELb0ELb1ELb1ELb1ELb1ELb0ELb1ELb1EEENS1_21CollectiveEpilogueFwdINS6_IJS8_SA_S9_EEENS6_IJNS7_ILi1EEESI_SI_EEESC_SE_Li256ELb1ELb1ELb1ELb0EEENS1_36VarlenDynamicPersistentTileSchedulerILi128ELi48ELi256ELi256ELb1ELb1ELb0ELb1ELb0ELb1EEEEEEEEEvNT_6ParamsE --------------------------
	.section	.nv.constant0._ZN7cutlass13device_kernelIN5flash19enable_sm80_to_sm89INS1_16FlashAttnFwdSm80INS1_25CollectiveMainloopFwdSm80ILi8ELi1ELb1EN4cute5tupleIJNS5_1CILi128EEENS7_ILi48EEENS7_ILi256EEEEEELi256ENS_6half_tEfNS_4arch4Sm80ELb0ELb1ELb1ELb1ELb1ELb0ELb1ELb1EEENS1_21CollectiveEpilogueFwdINS6_IJS8_SA_S9_EEENS6_IJNS7_ILi1EEESI_SI_EEESC_SE_Li256ELb1ELb1ELb1ELb0EEENS1_36VarlenDynamicPersistentTileSchedulerILi128ELi48ELi256ELi256ELb1ELb1ELb0ELb1ELb0ELb1EEEEEEEEEvNT_6ParamsE,"a",@progbits
	.sectionflags	@""
	.align	4
.nv.constant0._ZN7cutlass13device_kernelIN5flash19enable_sm80_to_sm89INS1_16FlashAttnFwdSm80INS1_25CollectiveMainloopFwdSm80ILi8ELi1ELb1EN4cute5tupleIJNS5_1CILi128EEENS7_ILi48EEENS7_ILi256EEEEEELi256ENS_6half_tEfNS_4arch4Sm80ELb0ELb1ELb1ELb1ELb1ELb0ELb1ELb1EEENS1_21CollectiveEpilogueFwdINS6_IJS8_SA_S9_EEENS6_IJNS7_ILi1EEESI_SI_EEESC_SE_Li256ELb1ELb1ELb1ELb0EEENS1_36VarlenDynamicPersistentTileSchedulerILi128ELi48ELi256ELi256ELb1ELb1ELb0ELb1ELb0ELb1EEEEEEEEEvNT_6ParamsE:
	.zero		1432


//--------------------- .nv.constant0._ZN7cutlass13device_kernelIN5flash19enable_sm80_to_sm89INS1_16FlashAttnFwdSm80INS1_25CollectiveMainloopFwdSm80ILi8ELi1ELb0EN4cute5tupleIJNS5_1CILi128EEENS7_ILi32EEENS7_ILi256EEEEEELi256ENS_6half_tEfNS_4arch4Sm80ELb0ELb1ELb1ELb1ELb1ELb1ELb1ELb1EEENS1_21CollectiveEpilogueFwdINS6_IJS8_SA_S9_EEENS6_IJNS7_ILi1EEESI_SI_EEESC_SE_Li256ELb1ELb1ELb1ELb0EEENS1_36VarlenDynamicPersistentTileSchedulerILi128ELi32ELi256ELi256ELb1ELb1ELb0ELb1ELb0ELb1EEEEEEEEEvNT_6ParamsE --------------------------
	.section	.nv.constant0._ZN7cutlass13device_kernelIN5flash19enable_sm80_to_sm89INS1_16FlashAttnFwdSm80INS1_25CollectiveMainloopFwdSm80ILi8ELi1ELb0EN4cute5tupleIJNS5_1CILi128EEENS7_ILi32EEENS7_ILi256EEEEEELi256ENS_6half_tEfNS_4arch4Sm80ELb0ELb1ELb1ELb1ELb1ELb1ELb1ELb1EEENS1_21CollectiveEpilogueFwdINS6_IJS8_SA_S9_EEENS6_IJNS7_ILi1EEESI_SI_EEESC_SE_Li256ELb1ELb1ELb1ELb0EEENS1_36VarlenDynamicPersistentTileSchedulerILi128ELi32ELi256ELi256ELb1ELb1ELb0ELb1ELb0ELb1EEEEEEEEEvNT_6ParamsE,"a",@progbits
	.sectionflags	@""
	.align	4
.nv.constant0._ZN7cutlass13device_kernelIN5flash19enable_sm80_to_sm89INS1_16FlashAttnFwdSm80INS1_25CollectiveMainloopFwdSm80ILi8ELi1ELb0EN4cute5tupleIJNS5_1CILi128EEENS7_ILi32EEENS7_ILi256EEEEEELi256ENS_6half_tEfNS_4arch4Sm80ELb0ELb1ELb1ELb1ELb1ELb1ELb1ELb1EEENS1_21CollectiveEpilogueFwdINS6_IJS8_SA_S9_EEENS6_IJNS7_ILi1EEESI_SI_EEESC_SE_Li256ELb1ELb1ELb1ELb0EEENS1_36VarlenDynamicPersistentTileSchedulerILi128ELi32ELi256ELi256ELb1ELb1ELb0ELb1ELb0ELb1EEEEEEEEEvNT_6ParamsE:
	.zero		1432


//--------------------- .nv.constant0._ZN7cutlass13device_kernelIN5flash19enable_sm80_to_sm89INS1_16FlashAttnFwdSm80INS1_25CollectiveMainloopFwdSm80ILi8ELi1ELb1EN4cute5tupleIJNS5_1CILi128EEENS7_ILi64EEENS7_ILi256EEEEEELi256ENS_6half_tEfNS_4arch4Sm80ELb1ELb0ELb1ELb0ELb1ELb0ELb1ELb1EEENS1_21CollectiveEpilogueFwdINS6_IJS8_SA_S9_EEENS6_IJNS7_ILi1EEESI_SI_EEESC_SE_Li256ELb0ELb1ELb1ELb0EEENS1_30DynamicPersistentTileSchedulerILi256ELi256ELb1ELb1ELb0EEEEEEEEEvNT_6ParamsE --------------------------
	.section	.nv.constant0._ZN7cutlass13device_kernelIN5flash19enable_sm80_to_sm89INS1_16FlashAttnFwdSm80INS1_25CollectiveMainloopFwdSm80ILi8ELi1ELb1EN4cute5tupleIJNS5_1CILi128EEENS7_ILi64EEENS7_ILi256EEEEEELi256ENS_6half_tEfNS_4arch4Sm80ELb1ELb0ELb1ELb0ELb1ELb0ELb1ELb1EEENS1_21CollectiveEpilogueFwdINS6_IJS8_SA_S9_EEENS6_IJNS7_ILi1EEESI_SI_EEESC_SE_Li256ELb0ELb1ELb1ELb0EEENS1_30DynamicPersistentTileSchedulerILi256ELi256ELb1ELb1ELb0EEEEEEEEEvNT_6ParamsE,"a",@progbits
	.sectionflags	@""
	.align	4
.nv.constant0._ZN7cutlass13device_kernelIN5flash19enable_sm80_to_sm89INS1_16FlashAttnFwdSm80INS1_25CollectiveMainloopFwdSm80ILi8ELi1ELb1EN4cute5tupleIJNS5_1CILi128EEENS7_ILi64EEENS7_ILi256EEEEEELi256ENS_6half_tEfNS_4arch4Sm80ELb1ELb0ELb1ELb0ELb1ELb0ELb1ELb1EEENS1_21CollectiveEpilogueFwdINS6_IJS8_SA_S9_EEENS6_IJNS7_ILi1EEESI_SI_EEESC_SE_Li256ELb0ELb1ELb1ELb0EEENS1_30DynamicPersistentTileSchedulerILi256ELi256ELb1ELb1ELb0EEEEEEEEEvNT_6ParamsE:
	.zero		1416


//--------------------- .nv.constant0._ZN7cutlass13device_kernelIN5flash19enable_sm80_to_sm89INS1_16FlashAttnFwdSm80INS1_25CollectiveMainloopFwdSm80ILi8ELi1ELb1EN4cute5tupleIJNS5_1CILi128EEENS7_ILi48EEENS7_ILi256EEEEEELi256ENS_6half_tEfNS_4arch4Sm80ELb1ELb0ELb1ELb1ELb1ELb0ELb1ELb1EEENS1_21CollectiveEpilogueFwdINS6_IJS8_SA_S9_EEENS6_IJNS7_ILi1EEESI_SI_EEESC_SE_Li256ELb1ELb1ELb1ELb0EEENS1_36VarlenDynamicPersistentTileSchedulerILi128ELi48ELi256ELi256ELb1ELb1ELb0ELb1ELb1ELb1EEEEEEEEEvNT_6ParamsE --------------------------
	.section	.nv.constant0._ZN7cutlass13device_kernelIN5flash19enable_sm80_to_sm89INS1_16FlashAttnFwdSm80INS1_25CollectiveMainloopFwdSm80ILi8ELi1ELb1EN4cute5tupleIJNS5_1CILi128EEENS7_ILi48EEENS7_ILi256EEEEEELi256ENS_6half_tEfNS_4arch4Sm80ELb1ELb0ELb1ELb1ELb1ELb0ELb1ELb1EEENS1_21CollectiveEpilogueFwdINS6_IJS8_SA_S9_EEENS6_IJNS7_ILi1EEESI_SI_EEESC_SE_Li256ELb1ELb1ELb1ELb0EEENS1_36VarlenDynamicPersistentTileSchedulerILi128ELi48ELi256ELi256ELb1ELb1ELb0ELb1ELb1ELb1EEEEEEEEEvNT_6ParamsE,"a",@progbits
	.sectionflags	@""
	.align	4
.nv.constant0._ZN7cutlass13device_kernelIN5flash19enable_sm80_to_sm89INS1_16FlashAttnFwdSm80INS1_25CollectiveMainloopFwdSm80ILi8ELi1ELb1EN4cute5tupleIJNS5_1CILi128EEENS7_ILi48EEENS7_ILi256EEEEEELi256ENS_6half_tEfNS_4arch4Sm80ELb1ELb0ELb1ELb1ELb1ELb0ELb1ELb1EEENS1_21CollectiveEpilogueFwdINS6_IJS8_SA_S9_EEENS6_IJNS7_ILi1EEESI_SI_EEESC_SE_Li256ELb1ELb1ELb1ELb0EEENS1_36VarlenDynamicPersistentTileSchedulerILi128ELi48ELi256ELi256ELb1ELb1ELb0ELb1ELb1ELb1EEEEEEEEEvNT_6ParamsE:
	.zero		1432


//--------------------- .nv.constant0._ZN7cutlass13device_kernelIN5flash19enable_sm80_to_sm89INS1_16FlashAttnFwdSm80INS1_25CollectiveMainloopFwdSm80ILi8ELi1ELb0EN4cute5tupleIJNS5_1CILi128EEENS7_ILi32EEENS7_ILi256EEEEEELi256ENS_6half_tEfNS_4arch4Sm80ELb1ELb0ELb1ELb1ELb1ELb1ELb1ELb1EEENS1_21CollectiveEpilogueFwdINS6_IJS8_SA_S9_EEENS6_IJNS7_ILi1EEESI_SI_EEESC_SE_Li256ELb1ELb1ELb1ELb0EEENS1_36VarlenDynamicPersistentTileSchedulerILi128ELi32ELi256ELi256ELb1ELb1ELb0ELb1ELb1ELb1EEEEEEEEEvNT_6ParamsE --------------------------
	.section	.nv.constant0._ZN7cutlass13device_kernelIN5flash19enable_sm80_to_sm89INS1_16FlashAttnFwdSm80INS1_25CollectiveMainloopFwdSm80ILi8ELi1ELb0EN4cute5tupleIJNS5_1CILi128EEENS7_ILi32EEENS7_ILi256EEEEEELi256ENS_6half_tEfNS_4arch4Sm80ELb1ELb0ELb1ELb1ELb1ELb1ELb1ELb1EEENS1_21CollectiveEpilogueFwdINS6_IJS8_SA_S9_EEENS6_IJNS7_ILi1EEESI_SI_EEESC_SE_Li256ELb1ELb1ELb1ELb0EEENS1_36VarlenDynamicPersistentTileSchedulerILi128ELi32ELi256ELi256ELb1ELb1ELb0ELb1ELb1ELb1EEEEEEEEEvNT_6ParamsE,"a",@progbits
	.sectionflags	@""
	.align	4
.nv.constant0._ZN7cutlass13device_kernelIN5flash19enable_sm80_to_sm89INS1_16FlashAttnFwdSm80INS1_25CollectiveMainloopFwdSm80ILi8ELi1ELb0EN4cute5tupleIJNS5_1CILi128EEENS7_ILi32EEENS7_ILi256EEEEEELi256ENS_6half_tEfNS_4arch4Sm80ELb1ELb0ELb1ELb1ELb1ELb1ELb1ELb1EEENS1_21CollectiveEpilogueFwdINS6_IJS8_SA_S9_EEENS6_IJNS7_ILi1EEESI_SI_EEESC_SE_Li256ELb1ELb1ELb1ELb0EEENS1_36VarlenDynamicPersistentTileSchedulerILi128ELi32ELi256ELi256ELb1ELb1ELb0ELb1ELb1ELb1EEEEEEEEEvNT_6ParamsE:
	.zero		1432


//--------------------- .nv.constant0._ZN7cutlass13device_kernelIN5flash19enable_sm80_to_sm89INS1_16FlashAttnFwdSm80INS1_25CollectiveMainloopFwdSm80ILi8ELi1ELb0EN4cute5tupleIJNS5_1CILi128EEENS7_ILi96EEENS7_ILi256EEEEEELi256ENS_6half_tEfNS_4arch4Sm80ELb0ELb0ELb1ELb0ELb1ELb0ELb1ELb1EEENS1_21CollectiveEpilogueFwdINS6_IJS8_SA_S9_EEENS6_IJNS7_ILi1EEESI_SI_EEESC_SE_Li256ELb0ELb1ELb1ELb0EEENS1_19SingleTileSchedulerILb0ELb1ELb1ELi128EEEEEEEEEvNT_6ParamsE --------------------------
	.section	.nv.constant0._ZN7cutlass13device_kernelIN5flash19enable_sm80_to_sm89INS1_16FlashAttnFwdSm80INS1_25CollectiveMainloopFwdSm80ILi8ELi1ELb0EN4cute5tupleIJNS5_1CILi128EEENS7_ILi96EEENS7_ILi256EEEEEELi256ENS_6half_tEfNS_4arch4Sm80ELb0ELb0ELb1ELb0ELb1ELb0ELb1ELb1EEENS1_21CollectiveEpilogueFwdINS6_IJS8_SA_S9_EEENS6_IJNS7_ILi1EEESI_SI_EEESC_SE_Li256ELb0ELb1ELb1ELb0EEENS1_19SingleTileSchedulerILb0ELb1ELb1ELi128EEEEEEEEEvNT_6ParamsE,"a",@progbits
	.sectionflags	@""
	.align	4
.nv.constant0._ZN7cutlass13device_kernelIN5flash19enable_sm80_to_sm89INS1_16FlashAttnFwdSm80INS1_25CollectiveMainloopFwdSm80ILi8ELi1ELb0EN4cute5tupleIJNS5_1CILi128EEENS7_ILi96EEENS7_ILi256EEEEEELi256ENS_6half_tEfNS_4arch4Sm80ELb0ELb0ELb1ELb0ELb1ELb0ELb1ELb1EEENS1_21CollectiveEpilogueFwdINS6_IJS8_SA_S9_EEENS6_IJNS7_ILi1EEESI_SI_EEESC_SE_Li256ELb0ELb1ELb1ELb0EEENS1_19SingleTileSchedulerILb0ELb1ELb1ELi128EEEEEEEEEvNT_6ParamsE:
	.zero		1400


//--------------------- .nv.constant0._ZN7cutlass13device_kernelIN5flash19enable_sm80_to_sm89INS1_16FlashAttnFwdSm80INS1_25CollectiveMainloopFwdSm80ILi8ELi1ELb0EN4cute5tupleIJNS5_1CILi128EEENS7_ILi64EEENS7_ILi256EEEEEELi256ENS_6half_tEfNS_4arch4Sm80ELb0ELb0ELb1ELb1ELb1ELb0ELb1ELb1EEENS1_21CollectiveEpilogueFwdINS6_IJS8_SA_S9_EEENS6_IJNS7_ILi1EEESI_SI_EEESC_SE_Li256ELb1ELb1ELb1ELb0EEENS1_36VarlenDynamicPersistentTileSchedulerILi128ELi64ELi256ELi256ELb1ELb1ELb0ELb0ELb1ELb1EEEEEEEEEvNT_6ParamsE --------------------------
	.section	.nv.constant0._ZN7cutlass13device_kernelIN5flash19enable_sm80_to_sm89INS1_16FlashAttnFwdSm80INS1_25CollectiveMainloopFwdSm80ILi8ELi1ELb0EN4cute5tupleIJNS5_1CILi128EEENS7_ILi64EEENS7_ILi256EEEEEELi256ENS_6half_tEfNS_4arch4Sm80ELb0ELb0ELb1ELb1ELb1ELb0ELb1ELb1EEENS1_21CollectiveEpilogueFwdINS6_IJS8_SA_S9_EEENS6_IJNS7_ILi1EEESI_SI_EEESC_SE_Li256ELb1ELb1ELb1ELb0EEENS1_36VarlenDynamicPersistentTileSchedulerILi128ELi64ELi256ELi256ELb1ELb1ELb0ELb0ELb1ELb1EEEEEEEEEvNT_6ParamsE,"a",@progbits
	.sectionflags	@""
	.align	4
.nv.constant0._ZN7cutlass13device_kernelIN5flash19enable_sm80_to_sm89INS1_16FlashAttnFwdSm80INS1_25CollectiveMainloopFwdSm80ILi8ELi1ELb0EN4cute5tupleIJNS5_1CILi128EEENS7_ILi64EEENS7_ILi256EEEEEELi256ENS_6half_tEfNS_4arch4Sm80ELb0ELb0ELb1ELb1ELb1ELb0ELb1ELb1EEENS1_21CollectiveEpilogueFwdINS6_IJS8_SA_S9_EEENS6_IJNS7_ILi1EEESI_SI_EEESC_SE_Li256ELb1ELb1ELb1ELb0EEENS1_36VarlenDynamicPersistentTileSchedulerILi128ELi64ELi256ELi256ELb1ELb1ELb0ELb0ELb1ELb1EEEEEEEEEvNT_6ParamsE:
	.zero		1432


//--------------------- .nv.constant0._ZN7cutlass13device_kernelIN5flash19enable_sm80_to_sm89INS1_16FlashAttnFwdSm80INS1_25CollectiveMainloopFwdSm80ILi8ELi1ELb0EN4cute5tupleIJNS5_1CILi128EEENS7_ILi48EEENS7_ILi256EEEEEELi256ENS_6half_tEfNS_4arch4Sm80ELb0ELb0ELb1ELb1ELb1ELb1ELb1ELb1EEENS1_21CollectiveEpilogueFwdINS6_IJS8_SA_S9_EEENS6_IJNS7_ILi1EEESI_SI_EEESC_SE_Li256ELb1ELb1ELb1ELb0EEENS1_36VarlenDynamicPersistentTileSchedulerILi128ELi48ELi256ELi256ELb1ELb1ELb0ELb0ELb1ELb1EEEEEEEEEvNT_6ParamsE --------------------------
	.section	.nv.constant0._ZN7cutlass13device_kernelIN5flash19enable_sm80_to_sm89INS1_16FlashAttnFwdSm80INS1_25CollectiveMainloopFwdSm80ILi8ELi1ELb0EN4cute5tupleIJNS5_1CILi128EEENS7_ILi48EEENS7_ILi256EEEEEELi256ENS_6half_tEfNS_4arch4Sm80ELb0ELb0ELb1ELb1ELb1ELb1ELb1ELb1EEENS1_21CollectiveEpilogueFwdINS6_IJS8_SA_S9_EEENS6_IJNS7_ILi1EEESI_SI_EEESC_SE_Li256ELb1ELb1ELb1ELb0EEENS1_36VarlenDynamicPersistentTileSchedulerILi128ELi48ELi256ELi256ELb1ELb1ELb0ELb0ELb1ELb1EEEEEEEEEvNT_6ParamsE,"a",@progbits
	.sectionflags	@""
	.align	4
.nv.constant0._ZN7cutlass13device_kernelIN5flash19enable_sm80_to_sm89INS1_16FlashAttnFwdSm80INS1_25CollectiveMainloopFwdSm80ILi8ELi1ELb0EN4cute5tupleIJNS5_1CILi128EEENS7_ILi48EEENS7_ILi256EEEEEELi256ENS_6half_tEfNS_4arch4Sm80ELb0ELb0ELb1ELb1ELb1ELb1ELb1ELb1EEENS1_21CollectiveEpilogueFwdINS6_IJS8_SA_S9_EEENS6_IJNS7_ILi1EEESI_SI_EEESC_SE_Li256ELb1ELb1ELb1ELb0EEENS1_36VarlenDynamicPersistentTileSchedulerILi128ELi48ELi256ELi256ELb1ELb1ELb0ELb0ELb1ELb1EEEEEEEEEvNT_6ParamsE:
	.zero		1432


//--------------------- .nv.constant0._ZN7cutlass13device_kernelIN5flash19enable_sm80_to_sm89INS1_16FlashAttnFwdSm80INS1_25CollectiveMainloopFwdSm80ILi8ELi1ELb0EN4cute5tupleIJNS5_1CILi128EEENS7_ILi64EEENS7_ILi256EEEEEELi256ENS_6half_tEfNS_4arch4Sm80ELb0ELb1ELb1ELb0ELb1ELb0ELb1ELb1EEENS1_21CollectiveEpilogueFwdINS6_IJS8_SA_S9_EEENS6_IJNS7_ILi1EEESI_SI_EEESC_SE_Li256ELb0ELb1ELb1ELb0EEENS1_19SingleTileSchedulerILb0ELb1ELb1ELi128EEEEEEEEEvNT_6ParamsE --------------------------
	.section	.nv.constant0._ZN7cutlass13device_kernelIN5flash19enable_sm80_to_sm89INS1_16FlashAttnFwdSm80INS1_25CollectiveMainloopFwdSm80ILi8ELi1ELb0EN4cute5tupleIJNS5_1CILi128EEENS7_ILi64EEENS7_ILi256EEEEEELi256ENS_6half_tEfNS_4arch4Sm80ELb0ELb1ELb1ELb0ELb1ELb0ELb1ELb1EEENS1_21CollectiveEpilogueFwdINS6_IJS8_SA_S9_EEENS6_IJNS7_ILi1EEESI_SI_EEESC_SE_Li256ELb0ELb1ELb1ELb0EEENS1_19SingleTileSchedulerILb0ELb1ELb1ELi128EEEEEEEEEvNT_6ParamsE,"a",@progbits
	.sectionflags	@""
	.align	4
.nv.constant0._ZN7cutlass13device_kernelIN5flash19enable_sm80_to_sm89INS1_16FlashAttnFwdSm80INS1_25CollectiveMainloopFwdSm80ILi8ELi1ELb0EN4cute5tupleIJNS5_1CILi128EEENS7_ILi64EEENS7_ILi256EEEEEELi256ENS_6half_tEfNS_4arch4Sm80ELb0ELb1ELb1ELb0ELb1ELb0ELb1ELb1EEENS1_21CollectiveEpilogueFwdINS6_IJS8_SA_S9_EEENS6_IJNS7_ILi1EEESI_SI_EEESC_SE_Li256ELb0ELb1ELb1ELb0EEENS1_19SingleTileSchedulerILb0ELb1ELb1ELi128EEEEEEEEEvNT_6ParamsE:
	.zero		1400


//--------------------- .nv.constant0._ZN7cutlass13device_kernelIN5flash19enable_sm80_to_sm89INS1_16FlashAttnFwdSm80INS1_25CollectiveMainloopFwdSm80ILi8ELi1ELb0EN4cute5tupleIJNS5_1CILi128EEENS7_ILi64EEENS7_ILi256EEEEEELi256ENS_6half_tEfNS_4arch4Sm80ELb0ELb1ELb1ELb1ELb1ELb0ELb1ELb1EEENS1_21CollectiveEpilogueFwdINS6_IJS8_SA_S9_EEENS6_IJNS7_ILi1EEESI_SI_EEESC_SE_Li256ELb1ELb1ELb1ELb0EEENS1_36VarlenDynamicPersistentTileSchedulerILi128ELi64ELi256ELi256ELb1ELb1ELb0ELb1ELb0ELb1EEEEEEEEEvNT_6ParamsE --------------------------
	.section	.nv.constant0._ZN7cutlass13device_kernelIN5flash19enable_sm80_to_sm89INS1_16FlashAttnFwdSm80INS1_25CollectiveMainloopFwdSm80ILi8ELi1ELb0EN4cute5tupleIJNS5_1CILi128EEENS7_ILi64EEENS7_ILi256EEEEEELi256ENS_6half_tEfNS_4arch4Sm80ELb0ELb1ELb1ELb1ELb1ELb0ELb1ELb1EEENS1_21CollectiveEpilogueFwdINS6_IJS8_SA_S9_EEENS6_IJNS7_ILi1EEESI_SI_EEESC_SE_Li256ELb1ELb1ELb1ELb0EEENS1_36VarlenDynamicPersistentTileSchedulerILi128ELi64ELi256ELi256ELb1ELb1ELb0ELb1ELb0ELb1EEEEEEEEEvNT_6ParamsE,"a",@progbits
	.sectionflags	@""
	.align	4
.nv.constant0._ZN7cutlass13device_kernelIN5flash19enable_sm80_to_sm89INS1_16FlashAttnFwdSm80INS1_25CollectiveMainloopFwdSm80ILi8ELi1ELb0EN4cute5tupleIJNS5_1CILi128EEENS7_ILi64EEENS7_ILi256EEEEEELi256ENS_6half_tEfNS_4arch4Sm80ELb0ELb1ELb1ELb1ELb1ELb0ELb1ELb1EEENS1_21CollectiveEpilogueFwdINS6_IJS8_SA_S9_EEENS6_IJNS7_ILi1EEESI_SI_EEESC_SE_Li256ELb1ELb1ELb1ELb0EEENS1_36VarlenDynamicPersistentTileSchedulerILi128ELi64ELi256ELi256ELb1ELb1ELb0ELb1ELb0ELb1EEEEEEEEEvNT_6ParamsE:
	.zero		1432


//--------------------- .nv.constant0._ZN7cutlass13device_kernelIN5flash19enable_sm80_to_sm89INS1_16FlashAttnFwdSm80INS1_25CollectiveMainloopFwdSm80ILi8ELi1ELb0EN4cute5tupleIJNS5_1CILi128EEENS7_ILi48EEENS7_ILi256EEEEEELi256ENS_6half_tEfNS_4arch4Sm80ELb0ELb1ELb1ELb1ELb1ELb1ELb1ELb1EEENS1_21CollectiveEpilogueFwdINS6_IJS8_SA_S9_EEENS6_IJNS7_ILi1EEESI_SI_EEESC_SE_Li256ELb1ELb1ELb1ELb0EEENS1_36VarlenDynamicPersistentTileSchedulerILi128ELi48ELi256ELi256ELb1ELb1ELb0ELb1ELb0ELb1EEEEEEEEEvNT_6ParamsE --------------------------
	.section	.nv.constant0._ZN7cutlass13device_kernelIN5flash19enable_sm80_to_sm89INS1_16FlashAttnFwdSm80INS1_25CollectiveMainloopFwdSm80ILi8ELi1ELb0EN4cute5tupleIJNS5_1CILi128EEENS7_ILi48EEENS7_ILi256EEEEEELi256ENS_6half_tEfNS_4arch4Sm80ELb0ELb1ELb1ELb1ELb1ELb1ELb1ELb1EEENS1_21CollectiveEpilogueFwdINS6_IJS8_SA_S9_EEENS6_IJNS7_ILi1EEESI_SI_EEESC_SE_Li256ELb1ELb1ELb1ELb0EEENS1_36VarlenDynamicPersistentTileSchedulerILi128ELi48ELi256ELi256ELb1ELb1ELb0ELb1ELb0ELb1EEEEEEEEEvNT_6ParamsE,"a",@progbits
	.sectionflags	@""
	.align	4
.nv.constant0._ZN7cutlass13device_kernelIN5flash19enable_sm80_to_sm89INS1_16FlashAttnFwdSm80INS1_25CollectiveMainloopFwdSm80ILi8ELi1ELb0EN4cute5tupleIJNS5_1CILi128EEENS7_ILi48EEENS7_ILi256EEEEEELi256ENS_6half_tEfNS_4arch4Sm80ELb0ELb1ELb1ELb1ELb1ELb1ELb1ELb1EEENS1_21CollectiveEpilogueFwdINS6_IJS8_SA_S9_EEENS6_IJNS7_ILi1EEESI_SI_EEESC_SE_Li256ELb1ELb1ELb1ELb0EEENS1_36VarlenDynamicPersistentTileSchedulerILi128ELi48ELi256ELi256ELb1ELb1ELb0ELb1ELb0ELb1EEEEEEEEEvNT_6ParamsE:
	.zero		1432


//--------------------- .nv.constant0._ZN7cutlass13device_kernelIN5flash19enable_sm80_to_sm89INS1_16FlashAttnFwdSm80INS1_25CollectiveMainloopFwdSm80ILi8ELi1ELb0EN4cute5tupleIJNS5_1CILi128EEENS7_ILi96EEENS7_ILi256EEEEEELi256ENS_6half_tEfNS_4arch4Sm80ELb1ELb0ELb1ELb0ELb1ELb0ELb1ELb1EEENS1_21CollectiveEpilogueFwdINS6_IJS8_SA_S9_EEENS6_IJNS7_ILi1EEESI_SI_EEESC_SE_Li256ELb0ELb1ELb1ELb0EEENS1_30DynamicPersistentTileSchedulerILi256ELi256ELb1ELb1ELb0EEEEEEEEEvNT_6ParamsE --------------------------
	.section	.nv.constant0._ZN7cutlass13device_kernelIN5flash19enable_sm80_to_sm89INS1_16FlashAttnFwdSm80INS1_25CollectiveMainloopFwdSm80ILi8ELi1ELb0EN4cute5tupleIJNS5_1CILi128EEENS7_ILi96EEENS7_ILi256EEEEEELi256ENS_6half_tEfNS_4arch4Sm80ELb1ELb0ELb1ELb0ELb1ELb0ELb1ELb1EEENS1_21CollectiveEpilogueFwdINS6_IJS8_SA_S9_EEENS6_IJNS7_ILi1EEESI_SI_EEESC_SE_Li256ELb0ELb1ELb1ELb0EEENS1_30DynamicPersistentTileSchedulerILi256ELi256ELb1ELb1ELb0EEEEEEEEEvNT_6ParamsE,"a",@progbits
	.sectionflags	@""
	.align	4
.nv.constant0._ZN7cutlass13device_kernelIN5flash19enable_sm80_to_sm89INS1_16FlashAttnFwdSm80INS1_25CollectiveMainloopFwdSm80ILi8ELi1ELb0EN4cute5tupleIJNS5_1CILi128EEENS7_ILi96EEENS7_ILi256EEEEEELi256ENS_6half_tEfNS_4arch4Sm80ELb1ELb0ELb1ELb0ELb1ELb0ELb1ELb1EEENS1_21CollectiveEpilogueFwdINS6_IJS8_SA_S9_EEENS6_IJNS7_ILi1EEESI_SI_EEESC_SE_Li256ELb0ELb1ELb1ELb0EEENS1_30DynamicPersistentTileSchedulerILi256ELi256ELb1ELb1ELb0EEEEEEEEEvNT_6ParamsE:
	.zero		1416


//--------------------- .nv.constant0._ZN7cutlass13device_kernelIN5flash19enable_sm80_to_sm89INS1_16FlashAttnFwdSm80INS1_25CollectiveMainloopFwdSm80ILi8ELi1ELb0EN4cute5tupleIJNS5_1CILi128EEENS7_ILi64EEENS7_ILi256EEEEEELi256ENS_6half_tEfNS_4arch4Sm80ELb1ELb0ELb1ELb1ELb1ELb0ELb1ELb1EEENS1_21CollectiveEpilogueFwdINS6_IJS8_SA_S9_EEENS6_IJNS7_ILi1EEESI_SI_EEESC_SE_Li256ELb1ELb1ELb1ELb0EEENS1_36VarlenDynamicPersistentTileSchedulerILi128ELi64ELi256ELi256ELb1ELb1ELb0ELb1ELb1ELb1EEEEEEEEEvNT_6ParamsE --------------------------
	.section	.nv.constant0._ZN7cutlass13device_kernelIN5flash19enable_sm80_to_sm89INS1_16FlashAttnFwdSm80INS1_25CollectiveMainloopFwdSm80ILi8ELi1ELb0EN4cute5tupleIJNS5_1CILi128EEENS7_ILi64EEENS7_ILi256EEEEEELi256ENS_6half_tEfNS_4arch4Sm80ELb1ELb0ELb1ELb1ELb1ELb0ELb1ELb1EEENS1_21CollectiveEpilogueFwdINS6_IJS8_SA_S9_EEENS6_IJNS7_ILi1EEESI_SI_EEESC_SE_Li256ELb1ELb1ELb1ELb0EEENS1_36VarlenDynamicPersistentTileSchedulerILi128ELi64ELi256ELi256ELb1ELb1ELb0ELb1ELb1ELb1EEEEEEEEEvNT_6ParamsE,"a",@progbits
	.sectionflags	@""
	.align	4
.nv.constant0._ZN7cutlass13device_kernelIN5flash19enable_sm80_to_sm89INS1_16FlashAttnFwdSm80INS1_25CollectiveMainloopFwdSm80ILi8ELi1ELb0EN4cute5tupleIJNS5_1CILi128EEENS7_ILi64EEENS7_ILi256EEEEEELi256ENS_6half_tEfNS_4arch4Sm80ELb1ELb0ELb1ELb1ELb1ELb0ELb1ELb1EEENS1_21CollectiveEpilogueFwdINS6_IJS8_SA_S9_EEENS6_IJNS7_ILi1EEESI_SI_EEESC_SE_Li256ELb1ELb1ELb1ELb0EEENS1_36VarlenDynamicPersistentTileSchedulerILi128ELi64ELi256ELi256ELb1ELb1ELb0ELb1ELb1ELb1EEEEEEEEEvNT_6ParamsE:
	.zero		1432


//--------------------- .nv.constant0._ZN7cutlass13device_kernelIN5flash19enable_sm80_to_sm89INS1_16FlashAttnFwdSm80INS1_25CollectiveMainloopFwdSm80ILi8ELi1ELb0EN4cute5tupleIJNS5_1CILi128EEENS7_ILi48EEENS7_ILi256EEEEEELi256ENS_6half_tEfNS_4arch4Sm80ELb1ELb0ELb1ELb1ELb1ELb1ELb1ELb1EEENS1_21CollectiveEpilogueFwdINS6_IJS8_SA_S9_EEENS6_IJNS7_ILi1EEESI_SI_EEESC_SE_Li256ELb1ELb1ELb1ELb0EEENS1_36VarlenDynamicPersistentTileSchedulerILi128ELi48ELi256ELi256ELb1ELb1ELb0ELb1ELb1ELb1EEEEEEEEEvNT_6ParamsE --------------------------
	.section	.nv.constant0._ZN7cutlass13device_kernelIN5flash19enable_sm80_to_sm89INS1_16FlashAttnFwdSm80INS1_25CollectiveMainloopFwdSm80ILi8ELi1ELb0EN4cute5tupleIJNS5_1CILi128EEENS7_ILi48EEENS7_ILi256EEEEEELi256ENS_6half_tEfNS_4arch4Sm80ELb1ELb0ELb1ELb1ELb1ELb1ELb1ELb1EEENS1_21CollectiveEpilogueFwdINS6_IJS8_SA_S9_EEENS6_IJNS7_ILi1EEESI_SI_EEESC_SE_Li256ELb1ELb1ELb1ELb0EEENS1_36VarlenDynamicPersistentTileSchedulerILi128ELi48ELi256ELi256ELb1ELb1ELb0ELb1ELb1ELb1EEEEEEEEEvNT_6ParamsE,"a",@progbits
	.sectionflags	@""
	.align	4
.nv.constant0._ZN7cutlass13device_kernelIN5flash19enable_sm80_to_sm89INS1_16FlashAttnFwdSm80INS1_25CollectiveMainloopFwdSm80ILi8ELi1ELb0EN4cute5tupleIJNS5_1CILi128EEENS7_ILi48EEENS7_ILi256EEEEEELi256ENS_6half_tEfNS_4arch4Sm80ELb1ELb0ELb1ELb1ELb1ELb1ELb1ELb1EEENS1_21CollectiveEpilogueFwdINS6_IJS8_SA_S9_EEENS6_IJNS7_ILi1EEESI_SI_EEESC_SE_Li256ELb1ELb1ELb1ELb0EEENS1_36VarlenDynamicPersistentTileSchedulerILi128ELi48ELi256ELi256ELb1ELb1ELb0ELb1ELb1ELb1EEEEEEEEEvNT_6ParamsE:
	.zero		1432


//--------------------- .nv.constant0._ZN7cutlass13device_kernelIN5flash19enable_sm80_to_sm89INS1_16FlashAttnFwdSm80INS1_25CollectiveMainloopFwdSm80ILi8ELi1ELb1EN4cute5tupleIJNS5_1CILi128EEENS7_ILi64EEENS7_ILi256EEEEEELi256ENS_6half_tEfNS_4arch4Sm80ELb0ELb0ELb0ELb0ELb1ELb0ELb1ELb1EEENS1_21CollectiveEpilogueFwdINS6_IJS8_SA_S9_EEENS6_IJNS7_ILi1EEESI_SI_EEESC_SE_Li256ELb0ELb1ELb1ELb0EEENS1_19SingleTileSchedulerILb0ELb1ELb1ELi128EEEEEEEEEvNT_6ParamsE --------------------------
	.section	.nv.constant0._ZN7cutlass13device_kernelIN5flash19enable_sm80_to_sm89INS1_16FlashAttnFwdSm80INS1_25CollectiveMainloopFwdSm80ILi8ELi1ELb1EN4cute5tupleIJNS5_1CILi128EEENS7_ILi64EEENS7_ILi256EEEEEELi256ENS_6half_tEfNS_4arch4Sm80ELb0ELb0ELb0ELb0ELb1ELb0ELb1ELb1EEENS1_21CollectiveEpilogueFwdINS6_IJS8_SA_S9_EEENS6_IJNS7_ILi1EEESI_SI_EEESC_SE_Li256ELb0ELb1ELb1ELb0EEENS1_19SingleTileSchedulerILb0ELb1ELb1ELi128EEEEEEEEEvNT_6ParamsE,"a",@progbits
	.sectionflags	@""
	.align	4
.nv.constant0._ZN7cutlass13device_kernelIN5flash19enable_sm80_to_sm89INS1_16FlashAttnFwdSm80INS1_25CollectiveMainloopFwdSm80ILi8ELi1ELb1EN4cute5tupleIJNS5_1CILi128EEENS7_ILi64EEENS7_ILi256EEEEEELi256ENS_6half_tEfNS_4arch4Sm80ELb0ELb0ELb0ELb0ELb1ELb0ELb1ELb1EEENS1_21CollectiveEpilogueFwdINS6_IJS8_SA_S9_EEENS6_IJNS7_ILi1EEESI_SI_EEESC_SE_Li256ELb0ELb1ELb1ELb0EEENS1_19SingleTileSchedulerILb0ELb1ELb1ELi128EEEEEEEEEvNT_6ParamsE:
	.zero		1400


//--------------------- .nv.constant0._ZN7cutlass13device_kernelIN5flash19enable_sm80_to_sm89INS1_16FlashAttnFwdSm80INS1_25CollectiveMainloopFwdSm80ILi8ELi1ELb1EN4cute5tupleIJNS5_1CILi128EEENS7_ILi48EEENS7_ILi256EEEEEELi256ENS_6half_tEfNS_4arch4Sm80ELb0ELb0ELb0ELb1ELb1ELb0ELb1ELb1EEENS1_21CollectiveEpilogueFwdINS6_IJS8_SA_S9_EEENS6_IJNS7_ILi1EEESI_SI_EEESC_SE_Li256ELb1ELb1ELb1ELb0EEENS1_36VarlenDynamicPersistentTileSchedulerILi128ELi48ELi256ELi256ELb1ELb1ELb0ELb0ELb1ELb1EEEEEEEEEvNT_6ParamsE --------------------------
	.section	.nv.constant0._ZN7cutlass13device_kernelIN5flash19enable_sm80_to_sm89INS1_16FlashAttnFwdSm80INS1_25CollectiveMainloopFwdSm80ILi8ELi1ELb1EN4cute5tupleIJNS5_1CILi128EEENS7_ILi48EEENS7_ILi256EEEEEELi256ENS_6half_tEfNS_4arch4Sm80ELb0ELb0ELb0ELb1ELb1ELb0ELb1ELb1EEENS1_21CollectiveEpilogueFwdINS6_IJS8_SA_S9_EEENS6_IJNS7_ILi1EEESI_SI_EEESC_SE_Li256ELb1ELb1ELb1ELb0EEENS1_36VarlenDynamicPersistentTileSchedulerILi128ELi48ELi256ELi256ELb1ELb1ELb0ELb0ELb1ELb1EEEEEEEEEvNT_6ParamsE,"a",@progbits
	.sectionflags	@""
	.align	4
.nv.constant0._ZN7cutlass13device_kernelIN5flash19enable_sm80_to_sm89INS1_16FlashAttnFwdSm80INS1_25CollectiveMainloopFwdSm80ILi8ELi1ELb1EN4cute5tupleIJNS5_1CILi128EEENS7_ILi48EEENS7_ILi256EEEEEELi256ENS_6half_tEfNS_4arch4Sm80ELb0ELb0ELb0ELb1ELb1ELb0ELb1ELb1EEENS1_21CollectiveEpilogueFwdINS6_IJS8_SA_S9_EEENS6_IJNS7_ILi1EEESI_SI_EEESC_SE_Li256ELb1ELb1ELb1ELb0EEENS1_36VarlenDynamicPersistentTileSchedulerILi128ELi48ELi256ELi256ELb1ELb1ELb0ELb0ELb1ELb1EEEEEEEEEvNT_6ParamsE:
	.zero		1432


//--------------------- .nv.constant0._ZN7cutlass13device_kernelIN5flash19enable_sm80_to_sm89INS1_16FlashAttnFwdSm80INS1_25CollectiveMainloopFwdSm80ILi8ELi1ELb0EN4cute5tupleIJNS5_1CILi128EEENS7_ILi32EEENS7_ILi256EEEEEELi256ENS_6half_tEfNS_4arch4Sm80ELb0ELb0ELb0ELb1ELb1ELb1ELb1ELb1EEENS1_21CollectiveEpilogueFwdINS6_IJS8_SA_S9_EEENS6_IJNS7_ILi1EEESI_SI_EEESC_SE_Li256ELb1ELb1ELb1ELb0EEENS1_36VarlenDynamicPersistentTileSchedulerILi128ELi32ELi256ELi256ELb1ELb1ELb0ELb0ELb1ELb1EEEEEEEEEvNT_6ParamsE --------------------------
	.section	.nv.constant0._ZN7cutlass13device_kernelIN5flash19enable_sm80_to_sm89INS1_16FlashAttnFwdSm80INS1_25CollectiveMainloopFwdSm80ILi8ELi1ELb0EN4cute5tupleIJNS5_1CILi128EEENS7_ILi32EEENS7_ILi256EEEEEELi256ENS_6half_tEfNS_4arch4Sm80ELb0ELb0ELb0ELb1ELb1ELb1ELb1ELb1EEENS1_21CollectiveEpilogueFwdINS6_IJS8_SA_S9_EEENS6_IJNS7_ILi1EEESI_SI_EEESC_SE_Li256ELb1ELb1ELb1ELb0EEENS1_36VarlenDynamicPersistentTileSchedulerILi128ELi32ELi256ELi256ELb1ELb1ELb0ELb0ELb1ELb1EEEEEEEEEvNT_6ParamsE,"a",@progbits
	.sectionflags	@""
	.align	4
.nv.constant0._ZN7cutlass13device_kernelIN5flash19enable_sm80_to_sm89INS1_16FlashAttnFwdSm80INS1_25CollectiveMainloopFwdSm80ILi8ELi1ELb0EN4cute5tupleIJNS5_1CILi128EEENS7_ILi32EEENS7_ILi256EEEEEELi256ENS_6half_tEfNS_4arch4Sm80ELb0ELb0ELb0ELb1ELb1ELb1ELb1ELb1EEENS1_21CollectiveEpilogueFwdINS6_IJS8_SA_S9_EEENS6_IJNS7_ILi1EEESI_SI_EEESC_SE_Li256ELb1ELb1ELb1ELb0EEENS1_36VarlenDynamicPersistentTileSchedulerILi128ELi32ELi256ELi256ELb1ELb1ELb0ELb0ELb1ELb1EEEEEEEEEvNT_6ParamsE:
	.zero		1432


//--------------------- .nv.constant0._ZN7cutlass13device_kernelIN5flash19enable_sm80_to_sm89INS1_16FlashAttnFwdSm80INS1_25CollectiveMainloopFwdSm80ILi8ELi1ELb1EN4cute5tupleIJNS5_1CILi128EEENS7_ILi48EEENS7_ILi256EEEEEELi256ENS_6half_tEfNS_4arch4Sm80ELb0ELb1ELb0ELb0ELb1ELb0ELb1ELb1EEENS1_21CollectiveEpilogueFwdINS6_IJS8_SA_S9_EEENS6_IJNS7_ILi1EEESI_SI_EEESC_SE_Li256ELb0ELb1ELb1ELb0EEENS1_19SingleTileSchedulerILb0ELb1ELb1ELi128EEEEEEEEEvNT_6ParamsE --------------------------
	.section	.nv.constant0._ZN7cutlass13device_kernelIN5flash19enable_sm80_to_sm89INS1_16FlashAttnFwdSm80INS1_25CollectiveMainloopFwdSm80ILi8ELi1ELb1EN4cute5tupleIJNS5_1CILi128EEENS7_ILi48EEENS7_ILi256EEEEEELi256ENS_6half_tEfNS_4arch4Sm80ELb0ELb1ELb0ELb0ELb1ELb0ELb1ELb1EEENS1_21CollectiveEpilogueFwdINS6_IJS8_SA_S9_EEENS6_IJNS7_ILi1EEESI_SI_EEESC_SE_Li256ELb0ELb1ELb1ELb0EEENS1_19SingleTileSchedulerILb0ELb1ELb1ELi128EEEEEEEEEvNT_6ParamsE,"a",@progbits
	.sectionflags	@""
	.align	4
.nv.constant0._ZN7cutlass13device_kernelIN5flash19enable_sm80_to_sm89INS1_16FlashAttnFwdSm80INS1_25CollectiveMainloopFwdSm80ILi8ELi1ELb1EN4cute5tupleIJNS5_1CILi128EEENS7_ILi48EEENS7_ILi256EEEEEELi256ENS_6half_tEfNS_4arch4Sm80ELb0ELb1ELb0ELb0ELb1ELb0ELb1ELb1EEENS1_21CollectiveEpilogueFwdINS6_IJS8_SA_S9_EEENS6_IJNS7_ILi1EEESI_SI_EEESC_SE_Li256ELb0ELb1ELb1ELb0EEENS1_19SingleTileSchedulerILb0ELb1ELb1ELi128EEEEEEEEEvNT_6ParamsE:
	.zero		1400


//--------------------- .nv.constant0._ZN7cutlass13device_kernelIN5flash19enable_sm80_to_sm89INS1_16FlashAttnFwdSm80INS1_25CollectiveMainloopFwdSm80ILi8ELi1ELb1EN4cute5tupleIJNS5_1CILi128EEENS7_ILi48EEENS7_ILi256EEEEEELi256ENS_6half_tEfNS_4arch4Sm80ELb0ELb1ELb0ELb1ELb1ELb0ELb1ELb1EEENS1_21CollectiveEpilogueFwdINS6_IJS8_SA_S9_EEENS6_IJNS7_ILi1EEESI_SI_EEESC_SE_Li256ELb1ELb1ELb1ELb0EEENS1_36VarlenDynamicPersistentTileSchedulerILi128ELi48ELi256ELi256ELb1ELb1ELb0ELb1ELb0ELb1EEEEEEEEEvNT_6ParamsE --------------------------
	.section	.nv.constant0._ZN7cutlass13device_kernelIN5flash19enable_sm80_to_sm89INS1_16FlashAttnFwdSm80INS1_25CollectiveMainloopFwdSm80ILi8ELi1ELb1EN4cute5tupleIJNS5_1CILi128EEENS7_ILi48EEENS7_ILi256EEEEEELi256ENS_6half_tEfNS_4arch4Sm80ELb0ELb1ELb0ELb1ELb1ELb0ELb1ELb1EEENS1_21CollectiveEpilogueFwdINS6_IJS8_SA_S9_EEENS6_IJNS7_ILi1EEESI_SI_EEESC_SE_Li256ELb1ELb1ELb1ELb0EEENS1_36VarlenDynamicPersistentTileSchedulerILi128ELi48ELi256ELi256ELb1ELb1ELb0ELb1ELb0ELb1EEEEEEEEEvNT_6ParamsE,"a",@progbits
	.sectionflags	@""
	.align	4
.nv.constant0._ZN7cutlass13device_kernelIN5flash19enable_sm80_to_sm89INS1_16FlashAttnFwdSm80INS1_25CollectiveMainloopFwdSm80ILi8ELi1ELb1EN4cute5tupleIJNS5_1CILi128EEENS7_ILi48EEENS7_ILi256EEEEEELi256ENS_6half_tEfNS_4arch4Sm80ELb0ELb1ELb0ELb1ELb1ELb0ELb1ELb1EEENS1_21CollectiveEpilogueFwdINS6_IJS8_SA_S9_EEENS6_IJNS7_ILi1EEESI_SI_EEESC_SE_Li256ELb1ELb1ELb1ELb0EEENS1_36VarlenDynamicPersistentTileSchedulerILi128ELi48ELi256ELi256ELb1ELb1ELb0ELb1ELb0ELb1EEEEEEEEEvNT_6ParamsE:
	.zero		1432


//--------------------- .nv.constant0._ZN7cutlass13device_kernelIN5flash19enable_sm80_to_sm89INS1_16FlashAttnFwdSm80INS1_25CollectiveMainloopFwdSm80ILi8ELi1ELb0EN4cute5tupleIJNS5_1CILi128EEENS7_ILi32EEENS7_ILi256EEEEEELi256ENS_6half_tEfNS_4arch4Sm80ELb0ELb1ELb0ELb1ELb1ELb1ELb1ELb1EEENS1_21CollectiveEpilogueFwdINS6_IJS8_SA_S9_EEENS6_IJNS7_ILi1EEESI_SI_EEESC_SE_Li256ELb1ELb1ELb1ELb0EEENS1_36VarlenDynamicPersistentTileSchedulerILi128ELi32ELi256ELi256ELb1ELb1ELb0ELb1ELb0ELb1EEEEEEEEEvNT_6ParamsE --------------------------
	.section	.nv.constant0._ZN7cutlass13device_kernelIN5flash19enable_sm80_to_sm89INS1_16FlashAttnFwdSm80INS1_25CollectiveMainloopFwdSm80ILi8ELi1ELb0EN4cute5tupleIJNS5_1CILi128EEENS7_ILi32EEENS7_ILi256EEEEEELi256ENS_6half_tEfNS_4arch4Sm80ELb0ELb1ELb0ELb1ELb1ELb1ELb1ELb1EEENS1_21CollectiveEpilogueFwdINS6_IJS8_SA_S9_EEENS6_IJNS7_ILi1EEESI_SI_EEESC_SE_Li256ELb1ELb1ELb1ELb0EEENS1_36VarlenDynamicPersistentTileSchedulerILi128ELi32ELi256ELi256ELb1ELb1ELb0ELb1ELb0ELb1EEEEEEEEEvNT_6ParamsE,"a",@progbits
	.sectionflags	@""
	.align	4
.nv.constant0._ZN7cutlass13device_kernelIN5flash19enable_sm80_to_sm89INS1_16FlashAttnFwdSm80INS1_25CollectiveMainloopFwdSm80ILi8ELi1ELb0EN4cute5tupleIJNS5_1CILi128EEENS7_ILi32EEENS7_ILi256EEEEEELi256ENS_6half_tEfNS_4arch4Sm80ELb0ELb1ELb0ELb1ELb1ELb1ELb1ELb1EEENS1_21CollectiveEpilogueFwdINS6_IJS8_SA_S9_EEENS6_IJNS7_ILi1EEESI_SI_EEESC_SE_Li256ELb1ELb1ELb1ELb0EEENS1_36VarlenDynamicPersistentTileSchedulerILi128ELi32ELi256ELi256ELb1ELb1ELb0ELb1ELb0ELb1EEEEEEEEEvNT_6ParamsE:
	.zero		1432


//--------------------- .nv.constant0._ZN7cutlass13device_kernelIN5flash19enable_sm80_to_sm89INS1_16FlashAttnFwdSm80INS1_25CollectiveMainloopFwdSm80ILi8ELi1ELb1EN4cute5tupleIJNS5_1CILi128EEENS7_ILi64EEENS7_ILi256EEEEEELi256ENS_6half_tEfNS_4arch4Sm80ELb1ELb0ELb0ELb0ELb1ELb0ELb1ELb1EEENS1_21CollectiveEpilogueFwdINS6_IJS8_SA_S9_EEENS6_IJNS7_ILi1EEESI_SI_EEESC_SE_Li256ELb0ELb1ELb1ELb0EEENS1_30DynamicPersistentTileSchedulerILi256ELi256ELb1ELb1ELb0EEEEEEEEEvNT_6ParamsE --------------------------
	.section	.nv.constant0._ZN7cutlass13device_kernelIN5flash19enable_sm80_to_sm89INS1_16FlashAttnFwdSm80INS1_25CollectiveMainloopFwdSm80ILi8ELi1ELb1EN4cute5tupleIJNS5_1CILi128EEENS7_ILi64EEENS7_ILi256EEEEEELi256ENS_6half_tEfNS_4arch4Sm80ELb1ELb0ELb0ELb0ELb1ELb0ELb1ELb1EEENS1_21CollectiveEpilogueFwdINS6_IJS8_SA_S9_EEENS6_IJNS7_ILi1EEESI_SI_EEESC_SE_Li256ELb0ELb1ELb1ELb0EEENS1_30DynamicPersistentTileSchedulerILi256ELi256ELb1ELb1ELb0EEEEEEEEEvNT_6ParamsE,"a",@progbits
	.sectionflags	@""
	.align	4
.nv.constant0._ZN7cutlass13device_kernelIN5flash19enable_sm80_to_sm89INS1_16FlashAttnFwdSm80INS1_25CollectiveMainloopFwdSm80ILi8ELi1ELb1EN4cute5tupleIJNS5_1CILi128EEENS7_ILi64EEENS7_ILi256EEEEEELi256ENS_6half_tEfNS_4arch4Sm80ELb1ELb0ELb0ELb0ELb1ELb0ELb1ELb1EEENS1_21CollectiveEpilogueFwdINS6_IJS8_SA_S9_EEENS6_IJNS7_ILi1EEESI_SI_EEESC_SE_Li256ELb0ELb1ELb1ELb0EEENS1_30DynamicPersistentTileSchedulerILi256ELi256ELb1ELb1ELb0EEEEEEEEEvNT_6ParamsE:
	.zero		1416


//--------------------- .nv.constant0._ZN7cutlass13device_kernelIN5flash19enable_sm80_to_sm89INS1_16FlashAttnFwdSm80INS1_25CollectiveMainloopFwdSm80ILi8ELi1ELb1EN4cute5tupleIJNS5_1CILi128EEENS7_ILi48EEENS7_ILi256EEEEEELi256ENS_6half_tEfNS_4arch4Sm80ELb1ELb0ELb0ELb1ELb1ELb0ELb1ELb1EEENS1_21CollectiveEpilogueFwdINS6_IJS8_SA_S9_EEENS6_IJNS7_ILi1EEESI_SI_EEESC_SE_Li256ELb1ELb1ELb1ELb0EEENS1_36VarlenDynamicPersistentTileSchedulerILi128ELi48ELi256ELi256ELb1ELb1ELb0ELb1ELb1ELb1EEEEEEEEEvNT_6ParamsE --------------------------
	.section	.nv.constant0._ZN7cutlass13device_kernelIN5flash19enable_sm80_to_sm89INS1_16FlashAttnFwdSm80INS1_25CollectiveMainloopFwdSm80ILi8ELi1ELb1EN4cute5tupleIJNS5_1CILi128EEENS7_ILi48EEENS7_ILi256EEEEEELi256ENS_6half_tEfNS_4arch4Sm80ELb1ELb0ELb0ELb1ELb1ELb0ELb1ELb1EEENS1_21CollectiveEpilogueFwdINS6_IJS8_SA_S9_EEENS6_IJNS7_ILi1EEESI_SI_EEESC_SE_Li256ELb1ELb1ELb1ELb0EEENS1_36VarlenDynamicPersistentTileSchedulerILi128ELi48ELi256ELi256ELb1ELb1ELb0ELb1ELb1ELb1EEEEEEEEEvNT_6ParamsE,"a",@progbits
	.sectionflags	@""
	.align	4
.nv.constant0._ZN7cutlass13device_kernelIN5flash19enable_sm80_to_sm89INS1_16FlashAttnFwdSm80INS1_25CollectiveMainloopFwdSm80ILi8ELi1ELb1EN4cute5tupleIJNS5_1CILi128EEENS7_ILi48EEENS7_ILi256EEEEEELi256ENS_6half_tEfNS_4arch4Sm80ELb1ELb0ELb0ELb1ELb1ELb0ELb1ELb1EEENS1_21CollectiveEpilogueFwdINS6_IJS8_SA_S9_EEENS6_IJNS7_ILi1EEESI_SI_EEESC_SE_Li256ELb1ELb1ELb1ELb0EEENS1_36VarlenDynamicPersistentTileSchedulerILi128ELi48ELi256ELi256ELb1ELb1ELb0ELb1ELb1ELb1EEEEEEEEEvNT_6ParamsE:
	.zero		1432


//--------------------- .nv.constant0._ZN7cutlass13device_kernelIN5flash19enable_sm80_to_sm89INS1_16FlashAttnFwdSm80INS1_25CollectiveMainloopFwdSm80ILi8ELi1ELb0EN4cute5tupleIJNS5_1CILi128EEENS7_ILi32EEENS7_ILi256EEEEEELi256ENS_6half_tEfNS_4arch4Sm80ELb1ELb0ELb0ELb1ELb1ELb1ELb1ELb1EEENS1_21CollectiveEpilogueFwdINS6_IJS8_SA_S9_EEENS6_IJNS7_ILi1EEESI_SI_EEESC_SE_Li256ELb1ELb1ELb1ELb0EEENS1_36VarlenDynamicPersistentTileSchedulerILi128ELi32ELi256ELi256ELb1ELb1ELb0ELb1ELb1ELb1EEEEEEEEEvNT_6ParamsE --------------------------
	.section	.nv.constant0._ZN7cutlass13device_kernelIN5flash19enable_sm80_to_sm89INS1_16FlashAttnFwdSm80INS1_25CollectiveMainloopFwdSm80ILi8ELi1ELb0EN4cute5tupleIJNS5_1CILi128EEENS7_ILi32EEENS7_ILi256EEEEEELi256ENS_6half_tEfNS_4arch4Sm80ELb1ELb0ELb0ELb1ELb1ELb1ELb1ELb1EEENS1_21CollectiveEpilogueFwdINS6_IJS8_SA_S9_EEENS6_IJNS7_ILi1EEESI_SI_EEESC_SE_Li256ELb1ELb1ELb1ELb0EEENS1_36VarlenDynamicPersistentTileSchedulerILi128ELi32ELi256ELi256ELb1ELb1ELb0ELb1ELb1ELb1EEEEEEEEEvNT_6ParamsE,"a",@progbits
	.sectionflags	@""
	.align	4
.nv.constant0._ZN7cutlass13device_kernelIN5flash19enable_sm80_to_sm89INS1_16FlashAttnFwdSm80INS1_25CollectiveMainloopFwdSm80ILi8ELi1ELb0EN4cute5tupleIJNS5_1CILi128EEENS7_ILi32EEENS7_ILi256EEEEEELi256ENS_6half_tEfNS_4arch4Sm80ELb1ELb0ELb0ELb1ELb1ELb1ELb1ELb1EEENS1_21CollectiveEpilogueFwdINS6_IJS8_SA_S9_EEENS6_IJNS7_ILi1EEESI_SI_EEESC_SE_Li256ELb1ELb1ELb1ELb0EEENS1_36VarlenDynamicPersistentTileSchedulerILi128ELi32ELi256ELi256ELb1ELb1ELb0ELb1ELb1ELb1EEEEEEEEEvNT_6ParamsE:
	.zero		1432


//--------------------- .nv.constant0._ZN7cutlass13device_kernelIN5flash19enable_sm80_to_sm89INS1_16FlashAttnFwdSm80INS1_25CollectiveMainloopFwdSm80ILi8ELi1ELb0EN4cute5tupleIJNS5_1CILi128EEENS7_ILi96EEENS7_ILi256EEEEEELi256ENS_6half_tEfNS_4arch4Sm80ELb0ELb0ELb0ELb0ELb1ELb0ELb1ELb1EEENS1_21CollectiveEpilogueFwdINS6_IJS8_SA_S9_EEENS6_IJNS7_ILi1EEESI_SI_EEESC_SE_Li256ELb0ELb1ELb1ELb0EEENS1_19SingleTileSchedulerILb0ELb1ELb1ELi128EEEEEEEEEvNT_6ParamsE --------------------------
	.section	.nv.constant0._ZN7cutlass13device_kernelIN5flash19enable_sm80_to_sm89INS1_16FlashAttnFwdSm80INS1_25CollectiveMainloopFwdSm80ILi8ELi1ELb0EN4cute5tupleIJNS5_1CILi128EEENS7_ILi96EEENS7_ILi256EEEEEELi256ENS_6half_tEfNS_4arch4Sm80ELb0ELb0ELb0ELb0ELb1ELb0ELb1ELb1EEENS1_21CollectiveEpilogueFwdINS6_IJS8_SA_S9_EEENS6_IJNS7_ILi1EEESI_SI_EEESC_SE_Li256ELb0ELb1ELb1ELb0EEENS1_19SingleTileSchedulerILb0ELb1ELb1ELi128EEEEEEEEEvNT_6ParamsE,"a",@progbits
	.sectionflags	@""
	.align	4
.nv.constant0._ZN7cutlass13device_kernelIN5flash19enable_sm80_to_sm89INS1_16FlashAttnFwdSm80INS1_25CollectiveMainloopFwdSm80ILi8ELi1ELb0EN4cute5tupleIJNS5_1CILi128EEENS7_ILi96EEENS7_ILi256EEEEEELi256ENS_6half_tEfNS_4arch4Sm80ELb0ELb0ELb0ELb0ELb1ELb0ELb1ELb1EEENS1_21CollectiveEpilogueFwdINS6_IJS8_SA_S9_EEENS6_IJNS7_ILi1EEESI_SI_EEESC_SE_Li256ELb0ELb1ELb1ELb0EEENS1_19SingleTileSchedulerILb0ELb1ELb1ELi128EEEEEEEEEvNT_6ParamsE:
	.zero		1400


//--------------------- .nv.constant0._ZN7cutlass13device_kernelIN5flash19enable_sm80_to_sm89INS1_16FlashAttnFwdSm80INS1_25CollectiveMainloopFwdSm80ILi8ELi1ELb0EN4cute5tupleIJNS5_1CILi128EEENS7_ILi64EEENS7_ILi256EEEEEELi256ENS_6half_tEfNS_4arch4Sm80ELb0ELb0ELb0ELb1ELb1ELb0ELb1ELb1EEENS1_21CollectiveEpilogueFwdINS6_IJS8_SA_S9_EEENS6_IJNS7_ILi1EEESI_SI_EEESC_SE_Li256ELb1ELb1ELb1ELb0EEENS1_36VarlenDynamicPersistentTileSchedulerILi128ELi64ELi256ELi256ELb1ELb1ELb0ELb0ELb1ELb1EEEEEEEEEvNT_6ParamsE --------------------------
	.section	.nv.constant0._ZN7cutlass13device_kernelIN5flash19enable_sm80_to_sm89INS1_16FlashAttnFwdSm80INS1_25CollectiveMainloopFwdSm80ILi8ELi1ELb0EN4cute5tupleIJNS5_1CILi128EEENS7_ILi64EEENS7_ILi256EEEEEELi256ENS_6half_tEfNS_4arch4Sm80ELb0ELb0ELb0ELb1ELb1ELb0ELb1ELb1EEENS1_21CollectiveEpilogueFwdINS6_IJS8_SA_S9_EEENS6_IJNS7_ILi1EEESI_SI_EEESC_SE_Li256ELb1ELb1ELb1ELb0EEENS1_36VarlenDynamicPersistentTileSchedulerILi128ELi64ELi256ELi256ELb1ELb1ELb0ELb0ELb1ELb1EEEEEEEEEvNT_6ParamsE,"a",@progbits
	.sectionflags	@""
	.align	4
.nv.constant0._ZN7cutlass13device_kernelIN5flash19enable_sm80_to_sm89INS1_16FlashAttnFwdSm80INS1_25CollectiveMainloopFwdSm80ILi8ELi1ELb0EN4cute5tupleIJNS5_1CILi128EEENS7_ILi64EEENS7_ILi256EEEEEELi256ENS_6half_tEfNS_4arch4Sm80ELb0ELb0ELb0ELb1ELb1ELb0ELb1ELb1EEENS1_21CollectiveEpilogueFwdINS6_IJS8_SA_S9_EEENS6_IJNS7_ILi1EEESI_SI_EEESC_SE_Li256ELb1ELb1ELb1ELb0EEENS1_36VarlenDynamicPersistentTileSchedulerILi128ELi64ELi256ELi256ELb1ELb1ELb0ELb0ELb1ELb1EEEEEEEEEvNT_6ParamsE:
	.zero		1432


//--------------------- .nv.constant0._ZN7cutlass13device_kernelIN5flash19enable_sm80_to_sm89INS1_16FlashAttnFwdSm80INS1_25CollectiveMainloopFwdSm80ILi8ELi1ELb0EN4cute5tupleIJNS5_1CILi128EEENS7_ILi48EEENS7_ILi256EEEEEELi256ENS_6half_tEfNS_4arch4Sm80ELb0ELb0ELb0ELb1ELb1ELb1ELb1ELb1EEENS1_21CollectiveEpilogueFwdINS6_IJS8_SA_S9_EEENS6_IJNS7_ILi1EEESI_SI_EEESC_SE_Li256ELb1ELb1ELb1ELb0EEENS1_36VarlenDynamicPersistentTileSchedulerILi128ELi48ELi256ELi256ELb1ELb1ELb0ELb0ELb1ELb1EEEEEEEEEvNT_6ParamsE --------------------------
	.section	.nv.constant0._ZN7cutlass13device_kernelIN5flash19enable_sm80_to_sm89INS1_16FlashAttnFwdSm80INS1_25CollectiveMainloopFwdSm80ILi8ELi1ELb0EN4cute5tupleIJNS5_1CILi128EEENS7_ILi48EEENS7_ILi256EEEEEELi256ENS_6half_tEfNS_4arch4Sm80ELb0ELb0ELb0ELb1ELb1ELb1ELb1ELb1EEENS1_21CollectiveEpilogueFwdINS6_IJS8_SA_S9_EEENS6_IJNS7_ILi1EEESI_SI_EEESC_SE_Li256ELb1ELb1ELb1ELb0EEENS1_36VarlenDynamicPersistentTileSchedulerILi128ELi48ELi256ELi256ELb1ELb1ELb0ELb0ELb1ELb1EEEEEEEEEvNT_6ParamsE,"a",@progbits
	.sectionflags	@""
	.align	4
.nv.constant0._ZN7cutlass13device_kernelIN5flash19enable_sm80_to_sm89INS1_16FlashAttnFwdSm80INS1_25CollectiveMainloopFwdSm80ILi8ELi1ELb0EN4cute5tupleIJNS5_1CILi128EEENS7_ILi48EEENS7_ILi256EEEEEELi256ENS_6half_tEfNS_4arch4Sm80ELb0ELb0ELb0ELb1ELb1ELb1ELb1ELb1EEENS1_21CollectiveEpilogueFwdINS6_IJS8_SA_S9_EEENS6_IJNS7_ILi1EEESI_SI_EEESC_SE_Li256ELb1ELb1ELb1ELb0EEENS1_36VarlenDynamicPersistentTileSchedulerILi128ELi48ELi256ELi256ELb1ELb1ELb0ELb0ELb1ELb1EEEEEEEEEvNT_6ParamsE:
	.zero		1432


//--------------------- .nv.constant0._ZN7cutlass13device_kernelIN5flash19enable_sm80_to_sm89INS1_16FlashAttnFwdSm80INS1_25CollectiveMainloopFwdSm80ILi8ELi1ELb0EN4cute5tupleIJNS5_1CILi128EEENS7_ILi64EEENS7_ILi256EEEEEELi256ENS_6half_tEfNS_4arch4Sm80ELb0ELb1ELb0ELb0ELb1ELb0ELb1ELb1EEENS1_21CollectiveEpilogueFwdINS6_IJS8_SA_S9_EEENS6_IJNS7_ILi1EEESI_SI_EEESC_SE_Li256ELb0ELb1ELb1ELb0EEENS1_19SingleTileSchedulerILb0ELb1ELb1ELi128EEEEEEEEEvNT_6ParamsE --------------------------
	.section	.nv.constant0._ZN7cutlass13device_kernelIN5flash19enable_sm80_to_sm89INS1_16FlashAttnFwdSm80INS1_25CollectiveMainloopFwdSm80ILi8ELi1ELb0EN4cute5tupleIJNS5_1CILi128EEENS7_ILi64EEENS7_ILi256EEEEEELi256ENS_6half_tEfNS_4arch4Sm80ELb0ELb1ELb0ELb0ELb1ELb0ELb1ELb1EEENS1_21CollectiveEpilogueFwdINS6_IJS8_SA_S9_EEENS6_IJNS7_ILi1EEESI_SI_EEESC_SE_Li256ELb0ELb1ELb1ELb0EEENS1_19SingleTileSchedulerILb0ELb1ELb1ELi128EEEEEEEEEvNT_6ParamsE,"a",@progbits
	.sectionflags	@""
	.align	4
.nv.constant0._ZN7cutlass13device_kernelIN5flash19enable_sm80_to_sm89INS1_16FlashAttnFwdSm80INS1_25CollectiveMainloopFwdSm80ILi8ELi1ELb0EN4cute5tupleIJNS5_1CILi128EEENS7_ILi64EEENS7_ILi256EEEEEELi256ENS_6half_tEfNS_4arch4Sm80ELb0ELb1ELb0ELb0ELb1ELb0ELb1ELb1EEENS1_21CollectiveEpilogueFwdINS6_IJS8_SA_S9_EEENS6_IJNS7_ILi1EEESI_SI_EEESC_SE_Li256ELb0ELb1ELb1ELb0EEENS1_19SingleTileSchedulerILb0ELb1ELb1ELi128EEEEEEEEEvNT_6ParamsE:
	.zero		1400


//--------------------- .nv.constant0._ZN7cutlass13device_kernelIN5flash19enable_sm80_to_sm89INS1_16FlashAttnFwdSm80INS1_25CollectiveMainloopFwdSm80ILi8ELi1ELb0EN4cute5tupleIJNS5_1CILi128EEENS7_ILi64EEENS7_ILi256EEEEEELi256ENS_6half_tEfNS_4arch4Sm80ELb0ELb1ELb0ELb1ELb1ELb0ELb1ELb1EEENS1_21CollectiveEpilogueFwdINS6_IJS8_SA_S9_EEENS6_IJNS7_ILi1EEESI_SI_EEESC_SE_Li256ELb1ELb1ELb1ELb0EEENS1_36VarlenDynamicPersistentTileSchedulerILi128ELi64ELi256ELi256ELb1ELb1ELb0ELb1ELb0ELb1EEEEEEEEEvNT_6ParamsE --------------------------
	.section	.nv.constant0._ZN7cutlass13device_kernelIN5flash19enable_sm80_to_sm89INS1_16FlashAttnFwdSm80INS1_25CollectiveMainloopFwdSm80ILi8ELi1ELb0EN4cute5tupleIJNS5_1CILi128EEENS7_ILi64EEENS7_ILi256EEEEEELi256ENS_6half_tEfNS_4arch4Sm80ELb0ELb1ELb0ELb1ELb1ELb0ELb1ELb1EEENS1_21CollectiveEpilogueFwdINS6_IJS8_SA_S9_EEENS6_IJNS7_ILi1EEESI_SI_EEESC_SE_Li256ELb1ELb1ELb1ELb0EEENS1_36VarlenDynamicPersistentTileSchedulerILi128ELi64ELi256ELi256ELb1ELb1ELb0ELb1ELb0ELb1EEEEEEEEEvNT_6ParamsE,"a",@progbits
	.sectionflags	@""
	.align	4
.nv.constant0._ZN7cutlass13device_kernelIN5flash19enable_sm80_to_sm89INS1_16FlashAttnFwdSm80INS1_25CollectiveMainloopFwdSm80ILi8ELi1ELb0EN4cute5tupleIJNS5_1CILi128EEENS7_ILi64EEENS7_ILi256EEEEEELi256ENS_6half_tEfNS_4arch4Sm80ELb0ELb1ELb0ELb1ELb1ELb0ELb1ELb1EEENS1_21CollectiveEpilogueFwdINS6_IJS8_SA_S9_EEENS6_IJNS7_ILi1EEESI_SI_EEESC_SE_Li256ELb1ELb1ELb1ELb0EEENS1_36VarlenDynamicPersistentTileSchedulerILi128ELi64ELi256ELi256ELb1ELb1ELb0ELb1ELb0ELb1EEEEEEEEEvNT_6ParamsE:
	.zero		1432


//--------------------- .nv.constant0._ZN7cutlass13device_kernelIN5flash19enable_sm80_to_sm89INS1_16FlashAttnFwdSm80INS1_25CollectiveMainloopFwdSm80ILi8ELi1ELb0EN4cute5tupleIJNS5_1CILi128EEENS7_ILi48EEENS7_ILi256EEEEEELi256ENS_6half_tEfNS_4arch4Sm80ELb0ELb1ELb0ELb1ELb1ELb1ELb1ELb1EEENS1_21CollectiveEpilogueFwdINS6_IJS8_SA_S9_EEENS6_IJNS7_ILi1EEESI_SI_EEESC_SE_Li256ELb1ELb1ELb1ELb0EEENS1_36VarlenDynamicPersistentTileSchedulerILi128ELi48ELi256ELi256ELb1ELb1ELb0ELb1ELb0ELb1EEEEEEEEEvNT_6ParamsE --------------------------
	.section	.nv.constant0._ZN7cutlass13device_kernelIN5flash19enable_sm80_to_sm89INS1_16FlashAttnFwdSm80INS1_25CollectiveMainloopFwdSm80ILi8ELi1ELb0EN4cute5tupleIJNS5_1CILi128EEENS7_ILi48EEENS7_ILi256EEEEEELi256ENS_6half_tEfNS_4arch4Sm80ELb0ELb1ELb0ELb1ELb1ELb1ELb1ELb1EEENS1_21CollectiveEpilogueFwdINS6_IJS8_SA_S9_EEENS6_IJNS7_ILi1EEESI_SI_EEESC_SE_Li256ELb1ELb1ELb1ELb0EEENS1_36VarlenDynamicPersistentTileSchedulerILi128ELi48ELi256ELi256ELb1ELb1ELb0ELb1ELb0ELb1EEEEEEEEEvNT_6ParamsE,"a",@progbits
	.sectionflags	@""
	.align	4
.nv.constant0._ZN7cutlass13device_kernelIN5flash19enable_sm80_to_sm89INS1_16FlashAttnFwdSm80INS1_25CollectiveMainloopFwdSm80ILi8ELi1ELb0EN4cute5tupleIJNS5_1CILi128EEENS7_ILi48EEENS7_ILi256EEEEEELi256ENS_6half_tEfNS_4arch4Sm80ELb0ELb1ELb0ELb1ELb1ELb1ELb1ELb1EEENS1_21CollectiveEpilogueFwdINS6_IJS8_SA_S9_EEENS6_IJNS7_ILi1EEESI_SI_EEESC_SE_Li256ELb1ELb1ELb1ELb0EEENS1_36VarlenDynamicPersistentTileSchedulerILi128ELi48ELi256ELi256ELb1ELb1ELb0ELb1ELb0ELb1EEEEEEEEEvNT_6ParamsE:
	.zero		1432


//--------------------- .nv.constant0._ZN7cutlass13device_kernelIN5flash19enable_sm80_to_sm89INS1_16FlashAttnFwdSm80INS1_25CollectiveMainloopFwdSm80ILi8ELi1ELb0EN4cute5tupleIJNS5_1CILi128EEENS7_ILi96EEENS7_ILi256EEEEEELi256ENS_6half_tEfNS_4arch4Sm80ELb1ELb0ELb0ELb0ELb1ELb0ELb1ELb1EEENS1_21CollectiveEpilogueFwdINS6_IJS8_SA_S9_EEENS6_IJNS7_ILi1EEESI_SI_EEESC_SE_Li256ELb0ELb1ELb1ELb0EEENS1_30DynamicPersistentTileSchedulerILi256ELi256ELb1ELb1ELb0EEEEEEEEEvNT_6ParamsE --------------------------
	.section	.nv.constant0._ZN7cutlass13device_kernelIN5flash19enable_sm80_to_sm89INS1_16FlashAttnFwdSm80INS1_25CollectiveMainloopFwdSm80ILi8ELi1ELb0EN4cute5tupleIJNS5_1CILi128EEENS7_ILi96EEENS7_ILi256EEEEEELi256ENS_6half_tEfNS_4arch4Sm80ELb1ELb0ELb0ELb0ELb1ELb0ELb1ELb1EEENS1_21CollectiveEpilogueFwdINS6_IJS8_SA_S9_EEENS6_IJNS7_ILi1EEESI_SI_EEESC_SE_Li256ELb0ELb1ELb1ELb0EEENS1_30DynamicPersistentTileSchedulerILi256ELi256ELb1ELb1ELb0EEEEEEEEEvNT_6ParamsE,"a",@progbits
	.sectionflags	@""
	.align	4
.nv.constant0._ZN7cutlass13device_kernelIN5flash19enable_sm80_to_sm89INS1_16FlashAttnFwdSm80INS1_25CollectiveMainloopFwdSm80ILi8ELi1ELb0EN4cute5tupleIJNS5_1CILi128EEENS7_ILi96EEENS7_ILi256EEEEEELi256ENS_6half_tEfNS_4arch4Sm80ELb1ELb0ELb0ELb0ELb1ELb0ELb1ELb1EEENS1_21CollectiveEpilogueFwdINS6_IJS8_SA_S9_EEENS6_IJNS7_ILi1EEESI_SI_EEESC_SE_Li256ELb0ELb1ELb1ELb0EEENS1_30DynamicPersistentTileSchedulerILi256ELi256ELb1ELb1ELb0EEEEEEEEEvNT_6ParamsE:
	.zero		1416


//--------------------- .nv.constant0._ZN7cutlass13device_kernelIN5flash19enable_sm80_to_sm89INS1_16FlashAttnFwdSm80INS1_25CollectiveMainloopFwdSm80ILi8ELi1ELb0EN4cute5tupleIJNS5_1CILi128EEENS7_ILi64EEENS7_ILi256EEEEEELi256ENS_6half_tEfNS_4arch4Sm80ELb1ELb0ELb0ELb1ELb1ELb0ELb1ELb1EEENS1_21CollectiveEpilogueFwdINS6_IJS8_SA_S9_EEENS6_IJNS7_ILi1EEESI_SI_EEESC_SE_Li256ELb1ELb1ELb1ELb0EEENS1_36VarlenDynamicPersistentTileSchedulerILi128ELi64ELi256ELi256ELb1ELb1ELb0ELb1ELb1ELb1EEEEEEEEEvNT_6ParamsE --------------------------
	.section	.nv.constant0._ZN7cutlass13device_kernelIN5flash19enable_sm80_to_sm89INS1_16FlashAttnFwdSm80INS1_25CollectiveMainloopFwdSm80ILi8ELi1ELb0EN4cute5tupleIJNS5_1CILi128EEENS7_ILi64EEENS7_ILi256EEEEEELi256ENS_6half_tEfNS_4arch4Sm80ELb1ELb0ELb0ELb1ELb1ELb0ELb1ELb1EEENS1_21CollectiveEpilogueFwdINS6_IJS8_SA_S9_EEENS6_IJNS7_ILi1EEESI_SI_EEESC_SE_Li256ELb1ELb1ELb1ELb0EEENS1_36VarlenDynamicPersistentTileSchedulerILi128ELi64ELi256ELi256ELb1ELb1ELb0ELb1ELb1ELb1EEEEEEEEEvNT_6ParamsE,"a",@progbits
	.sectionflags	@""
	.align	4
.nv.constant0._ZN7cutlass13device_kernelIN5flash19enable_sm80_to_sm89INS1_16FlashAttnFwdSm80INS1_25CollectiveMainloopFwdSm80ILi8ELi1ELb0EN4cute5tupleIJNS5_1CILi128EEENS7_ILi64EEENS7_ILi256EEEEEELi256ENS_6half_tEfNS_4arch4Sm80ELb1ELb0ELb0ELb1ELb1ELb0ELb1ELb1EEENS1_21CollectiveEpilogueFwdINS6_IJS8_SA_S9_EEENS6_IJNS7_ILi1EEESI_SI_EEESC_SE_Li256ELb1ELb1ELb1ELb0EEENS1_36VarlenDynamicPersistentTileSchedulerILi128ELi64ELi256ELi256ELb1ELb1ELb0ELb1ELb1ELb1EEEEEEEEEvNT_6ParamsE:
	.zero		1432


//--------------------- .nv.constant0._ZN7cutlass13device_kernelIN5flash19enable_sm80_to_sm89INS1_16FlashAttnFwdSm80INS1_25CollectiveMainloopFwdSm80ILi8ELi1ELb0EN4cute5tupleIJNS5_1CILi128EEENS7_ILi48EEENS7_ILi256EEEEEELi256ENS_6half_tEfNS_4arch4Sm80ELb1ELb0ELb0ELb1ELb1ELb1ELb1ELb1EEENS1_21CollectiveEpilogueFwdINS6_IJS8_SA_S9_EEENS6_IJNS7_ILi1EEESI_SI_EEESC_SE_Li256ELb1ELb1ELb1ELb0EEENS1_36VarlenDynamicPersistentTileSchedulerILi128ELi48ELi256ELi256ELb1ELb1ELb0ELb1ELb1ELb1EEEEEEEEEvNT_6ParamsE --------------------------
	.section	.nv.constant0._ZN7cutlass13device_kernelIN5flash19enable_sm80_to_sm89INS1_16FlashAttnFwdSm80INS1_25CollectiveMainloopFwdSm80ILi8ELi1ELb0EN4cute5tupleIJNS5_1CILi128EEENS7_ILi48EEENS7_ILi256EEEEEELi256ENS_6half_tEfNS_4arch4Sm80ELb1ELb0ELb0ELb1ELb1ELb1ELb1ELb1EEENS1_21CollectiveEpilogueFwdINS6_IJS8_SA_S9_EEENS6_IJNS7_ILi1EEESI_SI_EEESC_SE_Li256ELb1ELb1ELb1ELb0EEENS1_36VarlenDynamicPersistentTileSchedulerILi128ELi48ELi256ELi256ELb1ELb1ELb0ELb1ELb1ELb1EEEEEEEEEvNT_6ParamsE,"a",@progbits
	.sectionflags	@""
	.align	4
.nv.constant0._ZN7cutlass13device_kernelIN5flash19enable_sm80_to_sm89INS1_16FlashAttnFwdSm80INS1_25CollectiveMainloopFwdSm80ILi8ELi1ELb0EN4cute5tupleIJNS5_1CILi128EEENS7_ILi48EEENS7_ILi256EEEEEELi256ENS_6half_tEfNS_4arch4Sm80ELb1ELb0ELb0ELb1ELb1ELb1ELb1ELb1EEENS1_21CollectiveEpilogueFwdINS6_IJS8_SA_S9_EEENS6_IJNS7_ILi1EEESI_SI_EEESC_SE_Li256ELb1ELb1ELb1ELb0EEENS1_36VarlenDynamicPersistentTileSchedulerILi128ELi48ELi256ELi256ELb1ELb1ELb0ELb1ELb1ELb1EEEEEEEEEvNT_6ParamsE:
	.zero		1432


//--------------------- .text._ZN7cutlass13device_kernelIN5flash19enable_sm80_to_sm89INS1_16FlashAttnFwdSm80INS1_25CollectiveMainloopFwdSm80ILi8ELi1ELb1EN4cute5tupleIJNS5_1CILi128EEENS7_ILi64EEENS7_ILi256EEEEEELi256ENS_6half_tEfNS_4arch4Sm80ELb0ELb0ELb1ELb0ELb1ELb0ELb1ELb1EEENS1_21CollectiveEpilogueFwdINS6_IJS8_SA_S9_EEENS6_IJNS7_ILi1EEESI_SI_EEESC_SE_Li256ELb0ELb1ELb1ELb0EEENS1_19SingleTileSchedulerILb0ELb1ELb1ELi128EEEEEEEEEvNT_6ParamsE --------------------------
	.section	.text._ZN7cutlass13device_kernelIN5flash19enable_sm80_to_sm89INS1_16FlashAttnFwdSm80INS1_25CollectiveMainloopFwdSm80ILi8ELi1ELb1EN4cute5tupleIJNS5_1CILi128EEENS7_ILi64EEENS7_ILi256EEEEEELi256ENS_6half_tEfNS_4arch4Sm80ELb0ELb0ELb1ELb0ELb1ELb0ELb1ELb1EEENS1_21CollectiveEpilogueFwdINS6_IJS8_SA_S9_EEENS6_IJNS7_ILi1EEESI_SI_EEESC_SE_Li256ELb0ELb1ELb1ELb0EEENS1_19SingleTileSchedulerILb0ELb1ELb1ELi128EEEEEEEEEvNT_6ParamsE,"ax",@progbits
	.sectioninfo	@"SHI_REGISTERS=255"
	.align	128
.text._ZN7cutlass13device_kernelIN5flash19enable_sm80_to_sm89INS1_16FlashAttnFwdSm80INS1_25CollectiveMainloopFwdSm80ILi8ELi1ELb1EN4cute5tupleIJNS5_1CILi128EEENS7_ILi64EEENS7_ILi256EEEEEELi256ENS_6half_tEfNS_4arch4Sm80ELb0ELb0ELb1ELb0ELb1ELb0ELb1ELb1EEENS1_21CollectiveEpilogueFwdINS6_IJS8_SA_S9_EEENS6_IJNS7_ILi1EEESI_SI_EEESC_SE_Li256ELb0ELb1ELb1ELb0EEENS1_19SingleTileSchedulerILb0ELb1ELb1ELi128EEEEEEEEEvNT_6ParamsE:
        .type           _ZN7cutlass13device_kernelIN5flash19enable_sm80_to_sm89INS1_16FlashAttnFwdSm80INS1_25CollectiveMainloopFwdSm80ILi8ELi1ELb1EN4cute5tupleIJNS5_1CILi128EEENS7_ILi64EEENS7_ILi256EEEEEELi256ENS_6half_tEfNS_4arch4Sm80ELb0ELb0ELb1ELb0ELb1ELb0ELb1ELb1EEENS1_21CollectiveEpilogueFwdINS6_IJS8_SA_S9_EEENS6_IJNS7_ILi1EEESI_SI_EEESC_SE_Li256ELb0ELb1ELb1ELb0EEENS1_19SingleTileSchedulerILb0ELb1ELb1ELi128EEEEEEEEEvNT_6ParamsE,@function
        .size           _ZN7cutlass13device_kernelIN5flash19enable_sm80_to_sm89INS1_16FlashAttnFwdSm80INS1_25CollectiveMainloopFwdSm80ILi8ELi1ELb1EN4cute5tupleIJNS5_1CILi128EEENS7_ILi64EEENS7_ILi256EEEEEELi256ENS_6half_tEfNS_4arch4Sm80ELb0ELb0ELb1ELb0ELb1ELb0ELb1ELb1EEENS1_21CollectiveEpilogueFwdINS6_IJS8_SA_S9_EEENS6_IJNS7_ILi1EEESI_SI_EEESC_SE_Li256ELb0ELb1ELb1ELb0EEENS1_19SingleTileSchedulerILb0ELb1ELb1ELi128EEEEEEEEEvNT_6ParamsE,(.L_x_6456 - _ZN7cutlass13device_kernelIN5flash19enable_sm80_to_sm89INS1_16FlashAttnFwdSm80INS1_25CollectiveMainloopFwdSm80ILi8ELi1ELb1EN4cute5tupleIJNS5_1CILi128EEENS7_ILi64EEENS7_ILi256EEEEEELi256ENS_6half_tEfNS_4arch4Sm80ELb0ELb0ELb1ELb0ELb1ELb0ELb1ELb1EEENS1_21CollectiveEpilogueFwdINS6_IJS8_SA_S9_EEENS6_IJNS7_ILi1EEESI_SI_EEESC_SE_Li256ELb0ELb1ELb1ELb0EEENS1_19SingleTileSchedulerILb0ELb1ELb1ELi128EEEEEEEEEvNT_6ParamsE)
        .other          _ZN7cutlass13device_kernelIN5flash19enable_sm80_to_sm89INS1_16FlashAttnFwdSm80INS1_25CollectiveMainloopFwdSm80ILi8ELi1ELb1EN4cute5tupleIJNS5_1CILi128EEENS7_ILi64EEENS7_ILi256EEEEEELi256ENS_6half_tEfNS_4arch4Sm80ELb0ELb0ELb1ELb0ELb1ELb0ELb1ELb1EEENS1_21CollectiveEpilogueFwdINS6_IJS8_SA_S9_EEENS6_IJNS7_ILi1EEESI_SI_EEESC_SE_Li256ELb0ELb1ELb1ELb0EEENS1_19SingleTileSchedulerILb0ELb1ELb1ELi128EEEEEEEEEvNT_6ParamsE,@"STO_CUDA_ENTRY STV_DEFAULT"
_ZN7cutlass13device_kernelIN5flash19enable_sm80_to_sm89INS1_16FlashAttnFwdSm80INS1_25CollectiveMainloopFwdSm80ILi8ELi1ELb1EN4cute5tupleIJNS5_1CILi128EEENS7_ILi64EEENS7_ILi256EEEEEELi256ENS_6half_tEfNS_4arch4Sm80ELb0ELb0ELb1ELb0ELb1ELb0ELb1ELb1EEENS1_21CollectiveEpilogueFwdINS6_IJS8_SA_S9_EEENS6_IJNS7_ILi1EEESI_SI_EEESC_SE_Li256ELb0ELb1ELb1ELb0EEENS1_19SingleTileSchedulerILb0ELb1ELb1ELi128EEEEEEEEEvNT_6ParamsE:
[----:B------:R-:W-:Y:S02]  /*0000*/  MOV R1, c[0x0][0x28] ;  /* 0x00000a0000017a02 */ /* 0x000fe40000000f00 */
[----:B------:R-:W1:Y:S01]  /*0010*/  S2R R132, SR_TID.X ;  /* 0x0000000000847919 */ /* 0x000e620000002100 */
[----:B------:R-:W2:Y:S01]  /*0020*/  S2UR UR6, SR_CTAID.Y ;  /* 0x00000000000679c3 */ /* 0x000ea20000002600 */
[----:B------:R-:W-:-:S07]  /*0030*/  IADD3 R1, R1, -0x68, RZ ;  /* 0xffffff9801017810 */ /* 0x000fce0007ffe0ff */
[----:B------:R-:W3:Y:S01]  /*0040*/  S2UR UR18, SR_CTAID.Z ;  /* 0x00000000001279c3 */ /* 0x000ee20000002700 */
[----:B-1----:R-:W-:-:S06]  /*0050*/  SHF.R.U32.HI R0, RZ, 0x5, R132 ;  /* 0x00000005ff007819 */ /* 0x002fcc0000011684 */
[----:B------:R-:W1:Y:S02]  /*0060*/  SHFL.IDX PT, R0, R0, RZ, 0x1f ;  /* 0x00001fff00007589 */ /* 0x000e6400000e0000 */
[----:B-1----:R-:W-:-:S13]  /*0070*/  ISETP.NE.AND P0, PT, R0, RZ, PT ;  /* 0x000000ff0000720c */ /* 0x002fda0003f05270 */
[----:B--23--:R-:W-:Y:S05]  /*0080*/  @!P0 BRA `(.L_x_0) ;  /* 0x0000009000008947 */ /* 0x00cfea0003800000 */
[----:B------:R-:W-:Y:S01]  /*0090*/  MOV R0, c[0x0][0x550] ;  /* 0x0001540000007a02 */ /* 0x000fe20000000f00 */
[----:B------:R-:W-:-:S03]  /*00a0*/  UMOV UR11, UR6 ;  /* 0x00000006000b7c82 */ /* 0x000fc60008000000 */
[----:B------:R-:W-:-:S13]  /*00b0*/  ISETP.NE.AND P0, PT, R0, 0x1, PT ;  /* 0x000000010000780c */ /* 0x000fda0003f05270 */
[----:B------:R-:W-:Y:S05]  /*00c0*/  @!P0 BRA `(.L_x_1) ;  /* 0x000000b000008947 */ /* 0x000fea0003800000 */
[----:B------:R-:W-:Y:S02]  /*00d0*/  ULDC UR4, c[0x0][0x554] ;  /* 0x0001550000047ab9 */ /* 0x000fe40000000800 */
[----:B------:R-:W-:Y:S02]  /*00e0*/  UIMAD.WIDE.U32 UR4, UR6, UR4, URZ ;  /* 0x00000004060472a5 */ /* 0x000fe4000f8e003f */
[----:B------:R-:W-:Y:S02]  /*00f0*/  ULDC UR11, c[0x0][0x558] ;  /* 0x00015600000b7ab9 */ /* 0x000fe40000000800 */
[----:B------:R-:W-:Y:S01]  /*0100*/  USHF.R.U32.HI UR11, URZ, UR11, UR5 ;  /* 0x0000000b3f0b7299 */ /* 0x000fe20008011605 */
[----:B------:R-:W-:Y:S05]  /*0110*/  BRA `(.L_x_1) ;  /* 0x0000006000007947 */ /* 0x000fea0003800000 */
.L_x_0:
[----:B------:R-:W-:Y:S02]  /*0120*/  ULDC.64 UR4, c[0x0][0x550] ;  /* 0x0001540000047ab9 */ /* 0x000fe40000000a00 */
[----:B------:R-:W-:Y:S02]  /*0130*/  UISETP.NE.AND UP0, UPT, UR4, 0x1, UPT ;  /* 0x000000010400788c */ /* 0x000fe4000bf05270 */
[----:B------:R-:W-:-:S02]  /*0140*/  UIMAD.WIDE.U32 UR8, UR6, UR5, URZ ;  /* 0x00000005060872a5 */ /* 0x000fc4000f8e003f */
[----:B------:R-:W-:Y:S02]  /*0150*/  ULDC UR4, c[0x0][0x558] ;  /* 0x0001560000047ab9 */ /* 0x000fe40000000800 */
[----:B------:R-:W-:-:S05]  /*0160*/  UMOV UR11, UR6 ;  /* 0x00000006000b7c82 */ /* 0x000fca0008000000 */
[----:B------:R-:W-:-:S03]  /*0170*/  @UP0 USHF.R.U32.HI UR11, URZ, UR4, UR9 ;  /* 0x000000043f0b0299 */ /* 0x000fc60008011609 */
.L_x_1:
[----:B------:R-:W-:Y:S01]  /*0180*/  ISETP.LE.AND P0, PT, RZ, UR18, PT ;  /* 0x00000012ff007c0c */ /* 0x000fe2000bf03270 */
[----:B------:R-:W-:Y:S02]  /*0190*/  UIADD3 UR5, -UR11, URZ, URZ ;  /* 0x0000003f0b057290 */ /* 0x000fe4000fffe13f */
[----:B------:R-:W-:Y:S02]  /*01a0*/  ULDC UR4, c[0x0][0x550] ;  /* 0x0001540000047ab9 */ /* 0x000fe40000000800 */
[----:B------:R-:W-:-:S08]  /*01b0*/  UIMAD UR6, UR5, UR4, UR6 ;  /* 0x00000004050672a4 */ /* 0x000fd0000f8e0206 */
[----:B------:R-:W-:Y:S05]  /*01c0*/  @!P0 EXIT ;  /* 0x000000000000894d */ /* 0x000fea0003800000 */
[----:B------:R-:W-:Y:S02]  /*01d0*/  ULDC.64 UR4, c[0x0][0x370] ;  /* 0x0000dc0000047ab9 */ /* 0x000fe40000000a00 */
[----:B------:R-:W-:Y:S02]  /*01e0*/  UISETP.NE.U32.AND UP0, UPT, URZ, UR4, UPT ;  /* 0x000000043f00728c */ /* 0x000fe4000bf05070 */
[----:B------:R-:W-:Y:S02]  /*01f0*/  ULDC.64 UR8, c[0x0][0x370] ;  /* 0x0000dc0000087ab9 */ /* 0x000fe40000000a00 */
[----:B------:R-:W-:Y:S02]  /*0200*/  UISETP.NE.AND.EX UP0, UPT, URZ, UR5, UPT, UP0 ;  /* 0x000000053f00728c */ /* 0x000fe4000bf05300 */
[----:B------:R-:W-:-:S04]  /*0210*/  ULDC.64 UR12, c[0x0][0x118] ;  /* 0x00004600000c7ab9 */ /* 0x000fc80000000a00 */
[----:B------:R-:W-:-:S05]  /*0220*/  PLOP3.LUT P0, PT, PT, PT, UP0, 0x80, 0x0 ;  /* 0x000000000000781c */ /* 0x000fca0003f0f008 */
[----:B------:R-:W-:Y:S02]  /*0230*/  @UP0 UMOV UR4, 0x4 ;  /* 0x0000000400040882 */ /* 0x000fe40000000000 */
[----:B------:R-:W-:-:S06]  /*0240*/  @UP0 UIMAD.WIDE UR4, UR18, UR4, UR8 ;  /* 0x00000004120402a5 */ /* 0x000fcc000f8e0208 */
[----:B------:R-:W-:Y:S02]  /*0250*/  IMAD.U32 R2, RZ, RZ, UR4 ;  /* 0x00000004ff027e24 */ /* 0x000fe4000f8e00ff */
[----:B------:R-:W-:-:S05]  /*0260*/  IMAD.U32 R3, RZ, RZ, UR5 ;  /* 0x00000005ff037e24 */ /* 0x000fca000f8e00ff */
[----:B------:R-:W2:Y:S01]  /*0270*/  @P0 LDG.E R2, [R2.64] ;  /* 0x0000000c02020981 */ /* 0x000ea2000c1e1900 */
[----:B------:R-:W-:Y:S02]  /*0280*/  ULDC UR4, c[0x0][0x2ac] ;  /* 0x0000ab0000047ab9 */ /* 0x000fe40000000800 */
[----:B------:R-:W-:Y:S02]  /*0290*/  ULDC UR10, c[0x0][0x1d0] ;  /* 0x00007400000a7ab9 */ /* 0x000fe40000000800 */
[----:B------:R-:W-:Y:S02]  /*02a0*/  UIMAD UR10, UR4, UR10, URZ ;  /* 0x0000000a040a72a4 */ /* 0x000fe4000f8e023f */
[----:B------:R-:W-:Y:S02]  /*02b0*/  UMOV UR9, URZ ;  /* 0x0000003f00097c82 */ /* 0x000fe40008000000 */
[----:B------:R-:W-:Y:S02]  /*02c0*/  UISETP.GE.AND UP0, UPT, UR10, 0x1, UPT ;  /* 0x000000010a00788c */ /* 0x000fe4000bf06270 */
[----:B------:R-:W-:-:S02]  /*02d0*/  UIADD3 UR5, UR10, 0x3f, URZ ;  /* 0x0000003f0a057890 */ /* 0x000fc4000fffe03f */
[----:B------:R-:W-:Y:S02]  /*02e0*/  UMOV UR17, URZ ;  /* 0x0000003f00117c82 */ /* 0x000fe40008000000 */
[----:B------:R-:W-:-:S04]  /*02f0*/  USHF.R.S32.HI UR4, URZ, 0x1f, UR5 ;  /* 0x0000001f3f047899 */ /* 0x000fc80008011405 */
[----:B------:R-:W-:-:S04]  /*0300*/  ULEA.HI UR4, UR4, UR5, URZ, 0x6 ;  /* 0x0000000504047291 */ /* 0x000fc8000f8f303f */
[----:B------:R-:W-:Y:S01]  /*0310*/  USHF.R.S32.HI UR7, URZ, 0x6, UR4 ;  /* 0x000000063f077899 */ /* 0x000fe20008011404 */
[----:B--2---:R1:W2:Y:S01]  /*0320*/  @P0 R2UR UR9, R2 ;  /* 0x00000000020903c2 */ /* 0x0042a200000e0000 */
[----:B------:R-:W-:-:S13]  /*0330*/  PLOP3.LUT P0, PT, PT, PT, UP0, 0x80, 0x0 ;  /* 0x000000000000781c */ /* 0x000fda0003f0f008 */
[----:B-12---:R-:W-:Y:S05]  /*0340*/  @!P0 BRA `(.L_x_2) ;  /* 0x0000025000008947 */ /* 0x006fea0003800000 */
[----:B------:R-:W-:Y:S02]  /*0350*/  USHF.R.U32.HI UR4, URZ, 0x10, UR6 ;  /* 0x000000103f047899 */ /* 0x000fe40008011606 */
[----:B------:R-:W-:Y:S02]  /*0360*/  ULDC UR5, c[0x0][0x338] ;  /* 0x0000ce0000057ab9 */ /* 0x000fe40000000800 */
[----:B------:R-:W-:Y:S02]  /*0370*/  UISETP.NE.AND UP0, UPT, UR4, URZ, UPT ;  /* 0x0000003f0400728c */ /* 0x000fe4000bf05270 */
[----:B------:R-:W-:Y:S02]  /*0380*/  UMOV UR20, URZ ;  /* 0x0000003f00147c82 */ /* 0x000fe40008000000 */
[----:B------:R-:W-:-:S04]  /*0390*/  USEL UR5, UR4, UR5, UP0 ;  /* 0x0000000504057287 */ /* 0x000fc80008000000 */
[----:B------:R-:W-:Y:S02]  /*03a0*/  UIADD3 UR16, UR7, -0x1, UR5 ;  /* 0xffffffff07107890 */ /* 0x000fe4000fffe005 */
[----:B------:R-:W-:-:S05]  /*03b0*/  IMAD.U32 R3, RZ, RZ, UR5 ;  /* 0x00000005ff037e24 */ /* 0x000fca000f8e00ff */
[----:B------:R-:W-:-:S04]  /*03c0*/  IABS R0, R3 ;  /* 0x0000000300007213 */ /* 0x000fc80000000000 */
[----:B------:R-:W1:Y:S02]  /*03d0*/  R2UR UR15, R0 ;  /* 0x00000000000f73c2 */ /* 0x000e6400000e0000 */
[----:B-1----:R-:W1:Y:S08]  /*03e0*/  I2F.RP R0, UR15 ;  /* 0x0000000f00007d06 */ /* 0x002e700008209400 */
[----:B-1----:R-:W1:Y:S02]  /*03f0*/  MUFU.RCP R0, R0 ;  /* 0x0000000000007308 */ /* 0x002e640000001000 */
[----:B-1----:R-:W-:-:S06]  /*0400*/  IADD3 R0, R0, 0xffffffe, RZ ;  /* 0x0ffffffe00007810 */ /* 0x002fcc0007ffe0ff */
[----:B------:R-:W1:Y:S02]  /*0410*/  F2I.FTZ.U32.TRUNC.NTZ R0, R0 ;  /* 0x0000000000007305 */ /* 0x000e64000021f000 */
[----:B-1----:R1:W2:Y:S02]  /*0420*/  R2UR UR21, R0 ;  /* 0x00000000001573c2 */ /* 0x0022a400000e0000 */
[----:B-1----:R-:W-:Y:S01]  /*0430*/  IMAD.U32 R0, RZ, RZ, UR16 ;  /* 0x00000010ff007e24 */ /* 0x002fe2000f8e00ff */
[----:B--2---:R-:W-:Y:S02]  /*0440*/  UIADD3 UR4, URZ, -UR21, URZ ;  /* 0x800000153f047290 */ /* 0x004fe4000fffe03f */
[----:B------:R-:W-:Y:S02]  /*0450*/  ULOP3.LUT UR16, UR16, UR5, URZ, 0x3c, !UPT ;  /* 0x0000000510107292 */ /* 0x000fe4000f8e3c3f */
[----:B------:R-:W-:Y:S01]  /*0460*/  IABS R2, R0 ;  /* 0x0000000000027213 */ /* 0x000fe20000000000 */
[----:B------:R-:W-:Y:S01]  /*0470*/  UIMAD UR4, UR4, UR15, URZ ;  /* 0x0000000f040472a4 */ /* 0x000fe2000f8e023f */
[----:B------:R-:W-:-:S02]  /*0480*/  IABS R0, R3 ;  /* 0x0000000300007213 */ /* 0x000fc40000000000 */
[----:B------:R-:W1:Y:S01]  /*0490*/  R2UR UR14, R2 ;  /* 0x00000000020e73c2 */ /* 0x000e6200000e0000 */
[----:B------:R-:W-:Y:S02]  /*04a0*/  UIMAD.WIDE.U32 UR20, UR21, UR4, UR20 ;  /* 0x00000004151472a5 */ /* 0x000fe4000f8e0014 */
[----:B------:R-:W-:-:S05]  /*04b0*/  IMAD.MOV R0, RZ, RZ, -R0 ;  /* 0x000000ffff007224 */ /* 0x000fca00078e0a00 */
[----:B------:R-:W2:Y:S01]  /*04c0*/  R2UR UR8, R0 ;  /* 0x00000000000873c2 */ /* 0x000ea200000e0000 */
[----:B------:R-:W-:Y:S02]  /*04d0*/  UMOV UR17, UR21 ;  /* 0x0000001500117c82 */ /* 0x000fe40008000000 */
[----:B-1----:R-:W-:-:S07]  /*04e0*/  UIMAD.WIDE.U32 UR20, UR17, UR14, URZ ;  /* 0x0000000e111472a5 */ /* 0x002fce000f8e003f */
[----:B------:R-:W-:Y:S02]  /*04f0*/  UMOV UR17, UR21 ;  /* 0x0000001500117c82 */ /* 0x000fe40008000000 */
[----:B--2---:R-:W-:-:S04]  /*0500*/  UIMAD UR8, UR17, UR8, UR14 ;  /* 0x00000008110872a4 */ /* 0x004fc8000f8e020e */
[----:B------:R-:W-:-:S11]  /*0510*/  UISETP.GT.U32.AND UP0, UPT, UR15, UR8, UPT ;  /* 0x000000080f00728c */ /* 0x000fd6000bf04070 */
[----:B------:R-:W-:Y:S02]  /*0520*/  @!UP0 UIADD3 UR8, UR8, -UR15, URZ ;  /* 0x8000000f08088290 */ /* 0x000fe4000fffe03f */
[----:B------:R-:W-:Y:S02]  /*0530*/  @!UP0 UIADD3 UR17, UR17, 0x1, URZ ;  /* 0x0000000111118890 */ /* 0x000fe4000fffe03f */
[----:B------:R-:W-:Y:S02]  /*0540*/  UISETP.GE.U32.AND UP1, UPT, UR8, UR15, UPT ;  /* 0x0000000f0800728c */ /* 0x000fe4000bf26070 */
[----:B------:R-:W-:-:S09]  /*0550*/  UISETP.GE.AND UP0, UPT, UR16, URZ, UPT ;  /* 0x0000003f1000728c */ /* 0x000fd2000bf06270 */
[----:B------:R-:W-:Y:S02]  /*0560*/  @UP1 UIADD3 UR17, UR17, 0x1, URZ ;  /* 0x0000000111111890 */ /* 0x000fe4000fffe03f */
[----:B------:R-:W-:Y:S02]  /*0570*/  UISETP.NE.AND UP1, UPT, UR5, URZ, UPT ;  /* 0x0000003f0500728c */ /* 0x000fe4000bf25270 */
[----:B------:R-:W-:-:S09]  /*0580*/  @!UP0 UIADD3 UR17, -UR17, URZ, URZ ;  /* 0x0000003f11118290 */ /* 0x000fd2000fffe13f */
[----:B------:R-:W-:Y:S02]  /*0590*/  @!UP1 ULOP3.LUT UR17, URZ, UR5, URZ, 0x33, !UPT ;  /* 0x000000053f119292 */ /* 0x000fe4000f8e333f */
.L_x_2:
[----:B------:R-:W-:Y:S01]  /*05a0*/  ULOP3.LUT UR8, UR6, 0xffff, URZ, 0xc0, !UPT ;  /* 0x0000ffff06087892 */ /* 0x000fe2000f8ec03f */
[----:B------:R-:W-:Y:S01]  /*05b0*/  PLOP3.LUT P2, PT, PT, PT, PT, 0x80, 0x0 ;  /* 0x000000000000781c */ /* 0x000fe20003f4f070 */
[----:B------:R-:W-:Y:S01]  /*05c0*/  CS2R R16, SRZ ;  /* 0x0000000000107805 */ /* 0x000fe2000001ff00 */
[----:B------:R-:W-:Y:S01]  /*05d0*/  CS2R R130, SRZ ;  /* 0x0000000000827805 */ /* 0x000fe2000001ff00 */
[----:B------:R-:W-:Y:S01]  /*05e0*/  UIMAD UR8, UR8, UR17, URZ ;  /* 0x00000011080872a4 */ /* 0x000fe2000f8e023f */
[----:B------:R-:W-:Y:S01]  /*05f0*/  CS2R R128, SRZ ;  /* 0x0000000000807805 */ /* 0x000fe2000001ff00 */
[----:B------:R-:W-:Y:S01]  /*0600*/  CS2R R126, SRZ ;  /* 0x00000000007e7805 */ /* 0x000fe2000001ff00 */
[----:B------:R-:W-:Y:S01]  /*0610*/  CS2R R124, SRZ ;  /* 0x00000000007c7805 */ /* 0x000fe2000001ff00 */
[----:B------:R-:W-:Y:S01]  /*0620*/  UIADD3 UR17, UR8, UR17, URZ ;  /* 0x0000001108117290 */ /* 0x000fe2000fffe03f */
[----:B------:R-:W-:Y:S01]  /*0630*/  CS2R R122, SRZ ;  /* 0x00000000007a7805 */ /* 0x000fe2000001ff00 */
[----:B------:R-:W-:Y:S01]  /*0640*/  CS2R R120, SRZ ;  /* 0x0000000000787805 */ /* 0x000fe2000001ff00 */
[----:B------:R-:W-:Y:S01]  /*0650*/  CS2R R118, SRZ ;  /* 0x0000000000767805 */ /* 0x000fe2000001ff00 */
[----:B------:R-:W-:Y:S01]  /*0660*/  UISETP.LT.AND UP0, UPT, UR7, UR17, UPT ;  /* 0x000000110700728c */ /* 0x000fe2000bf01270 */
[----:B------:R-:W-:Y:S01]  /*0670*/  CS2R R116, SRZ ;  /* 0x0000000000747805 */ /* 0x000fe2000001ff00 */
[----:B------:R-:W-:Y:S01]  /*0680*/  CS2R R114, SRZ ;  /* 0x0000000000727805 */ /* 0x000fe2000001ff00 */
[----:B------:R-:W-:Y:S01]  /*0690*/  CS2R R112, SRZ ;  /* 0x0000000000707805 */ /* 0x000fe2000001ff00 */
[----:B------:R-:W-:Y:S01]  /*06a0*/  USEL UR7, UR7, UR17, UP0 ;  /* 0x0000001107077287 */ /* 0x000fe20008000000 */
[----:B------:R-:W-:Y:S01]  /*06b0*/  CS2R R110, SRZ ;  /* 0x00000000006e7805 */ /* 0x000fe2000001ff00 */
[----:B------:R-:W-:Y:S01]  /*06c0*/  CS2R R108, SRZ ;  /* 0x00000000006c7805 */ /* 0x000fe2000001ff00 */
[----:B------:R-:W-:Y:S01]  /*06d0*/  CS2R R106, SRZ ;  /* 0x00000000006a7805 */ /* 0x000fe2000001ff00 */
[----:B------:R-:W-:Y:S01]  /*06e0*/  UISETP.GT.AND UP0, UPT, UR7, UR8, UPT ;  /* 0x000000080700728c */ /* 0x000fe2000bf04270 */
[----:B------:R-:W-:Y:S01]  /*06f0*/  CS2R R104, SRZ ;  /* 0x0000000000687805 */ /* 0x000fe2000001ff00 */
[----:B------:R-:W-:Y:S01]  /*0700*/  CS2R R102, SRZ ;  /* 0x0000000000667805 */ /* 0x000fe2000001ff00 */
[----:B------:R-:W-:Y:S01]  /*0710*/  CS2R R100, SRZ ;  /* 0x0000000000647805 */ /* 0x000fe2000001ff00 */
[----:B------:R-:W-:Y:S01]  /*0720*/  CS2R R98, SRZ ;  /* 0x0000000000627805 */ /* 0x000fe2000001ff00 */
[----:B------:R-:W-:Y:S01]  /*0730*/  CS2R R96, SRZ ;  /* 0x0000000000607805 */ /* 0x000fe2000001ff00 */
[----:B------:R-:W-:Y:S01]  /*0740*/  PLOP3.LUT P0, PT, PT, PT, UP0, 0x80, 0x0 ;  /* 0x000000000000781c */ /* 0x000fe20003f0f008 */
[----:B------:R-:W-:Y:S01]  /*0750*/  CS2R R94, SRZ ;  /* 0x00000000005e7805 */ /* 0x000fe2000001ff00 */
        /* <DEDUP_REMOVED lines=45> */
[----:B------:R-:W-:Y:S05]  /*0a30*/  @!P0 BRA `(.L_x_3) ;  /* 0x0000966000008947 */ /* 0x000fea0003800000 */
[----:B------:R-:W-:Y:S02]  /*0a40*/  ULDC.64 UR4, c[0x0][0x340] ;  /* 0x0000d00000047ab9 */ /* 0x000fe40000000a00 */
[----:B------:R-:W-:-:S02]  /*0a50*/  UISETP.NE.U32.AND UP0, UPT, URZ, UR4, UPT ;  /* 0x000000043f00728c */ /* 0x000fc4000bf05070 */
[----:B------:R-:W-:Y:S02]  /*0a60*/  ULDC.64 UR14, c[0x0][0x340] ;  /* 0x0000d000000e7ab9 */ /* 0x000fe40000000a00 */
[----:B------:R-:W-:-:S06]  /*0a70*/  UISETP.NE.AND.EX UP0, UPT, URZ, UR5, UPT, UP0 ;  /* 0x000000053f00728c */ /* 0x000fcc000bf05300 */
[----:B------:R-:W-:-:S05]  /*0a80*/  PLOP3.LUT P0, PT, PT, PT, UP0, 0x80, 0x0 ;  /* 0x000000000000781c */ /* 0x000fca0003f0f008 */
[----:B------:R-:W-:Y:S02]  /*0a90*/  @UP0 UMOV UR4, 0x4 ;  /* 0x0000000400040882 */ /* 0x000fe40000000000 */
[----:B------:R-:W-:-:S06]  /*0aa0*/  @UP0 UIMAD.WIDE UR4, UR18, UR4, UR14 ;  /* 0x00000004120402a5 */ /* 0x000fcc000f8e020e */
[----:B------:R-:W-:Y:S02]  /*0ab0*/  IMAD.U32 R2, RZ, RZ, UR4 ;  /* 0x00000004ff027e24 */ /* 0x000fe4000f8e00ff */
[----:B------:R-:W-:Y:S01]  /*0ac0*/  IMAD.U32 R3, RZ, RZ, UR5 ;  /* 0x00000005ff037e24 */ /* 0x000fe2000f8e00ff */
[----:B------:R-:W-:Y:S01]  /*0ad0*/  SHF.R.S32.HI R36, RZ, 0x1f, R132 ;  /* 0x0000001fff247819 */ /* 0x000fe20000011484 */
[----:B------:R-:W-:Y:S01]  /*0ae0*/  UIADD3 UR6, UR7, -0x1, URZ ;  /* 0xffffffff07067890 */ /* 0x000fe2000fffe03f */
[----:B------:R-:W-:Y:S01]  /*0af0*/  IMAD.MOV.U32 R87, RZ, RZ, c[0x0][0x2b8] ;  /* 0x0000ae00ff577624 */ /* 0x000fe200078e00ff */
[----:B------:R-:W-:Y:S01]  /*0b00*/  ULDC.64 UR4, c[0x0][0x2b0] ;  /* 0x0000ac0000047ab9 */ /* 0x000fe20000000a00 */
[----:B------:R-:W2:Y:S01]  /*0b10*/  @P0 LDG.E R2, [R2.64] ;  /* 0x0000000c02020981 */ /* 0x000ea2000c1e1900 */
[----:B------:R-:W-:-:S03]  /*0b20*/  IMAD.MOV.U32 R21, RZ, RZ, RZ ;  /* 0x000000ffff157224 */ /* 0x000fc600078e00ff */
[----:B------:R-:W-:Y:S01]  /*0b30*/  BAR.SYNC.DEFER_BLOCKING 0x0 ;  /* 0x0000000000007b1d */ /* 0x000fe20000010000 */
[----:B------:R-:W-:-:S05]  /*0b40*/  ISETP.NE.AND P1, PT, R87, 0x1, PT ;  /* 0x000000015700780c */ /* 0x000fca0003f25270 */
[----:B------:R-:W1:Y:S01]  /*0b50*/  S2R R15, SR_CTAID.X ;  /* 0x00000000000f7919 */ /* 0x000e620000002500 */
[----:B------:R-:W-:Y:S01]  /*0b60*/  IMAD.MOV.U32 R20, RZ, RZ, c[0x0][0x2c4] ;  /* 0x0000b100ff147624 */ /* 0x000fe200078e00ff */
[----:B------:R-:W-:Y:S01]  /*0b70*/  USHF.R.S32.HI UR20, URZ, 0x1f, UR18 ;  /* 0x0000001f3f147899 */ /* 0x000fe20008011412 */
[----:B--2---:R2:W3:Y:S02]  /*0b80*/  @P0 R2UR UR15, R2 ;  /* 0x00000000020f03c2 */ /* 0x0044e400000e0000 */
[----:B---3--:R-:W-:Y:S02]  /*0b90*/  @!UP0 UMOV UR15, UR18 ;  /* 0x00000012000f8c82 */ /* 0x008fe40008000000 */
[----:B------:R-:W-:Y:S02]  /*0ba0*/  USHF.R.S32.HI UR14, URZ, 0x1f, UR15 ;  /* 0x0000001f3f0e7899 */ /* 0x000fe4000801140f */
[----:B------:R-:W-:Y:S02]  /*0bb0*/  UIMAD.WIDE.U32 UR16, UR15, UR4, URZ ;  /* 0x000000040f1072a5 */ /* 0x000fe4000f8e003f */
[----:B------:R-:W-:-:S04]  /*0bc0*/  UIMAD UR14, UR14, UR4, URZ ;  /* 0x000000040e0e72a4 */ /* 0x000fc8000f8e023f */
[----:B------:R-:W-:Y:S01]  /*0bd0*/  UIMAD UR14, UR15, UR5, UR14 ;  /* 0x000000050f0e72a4 */ /* 0x000fe2000f8e020e */
[----:B--2---:R-:W-:-:S03]  /*0be0*/  LEA.HI R2, R36, R132, RZ, 0x3 ;  /* 0x0000008424027211 */ /* 0x004fc600078f18ff */
[----:B------:R-:W-:Y:S02]  /*0bf0*/  UIADD3 UR14, UR17, UR14, URZ ;  /* 0x0000000e110e7290 */ /* 0x000fe4000fffe03f */
[----:B------:R-:W-:Y:S01]  /*0c00*/  USHF.R.S32.HI UR15, URZ, 0x1f, UR11 ;  /* 0x0000001f3f0f7899 */ /* 0x000fe2000801140b */
[----:B------:R-:W-:Y:S01]  /*0c10*/  LOP3.LUT R0, R2, 0xfffffff8, RZ, 0xc0, !PT ;  /* 0xfffffff802007812 */ /* 0x000fe200078ec0ff */
[----:B------:R-:W-:Y:S01]  /*0c20*/  ULDC.64 UR4, c[0x0][0x1b8] ;  /* 0x00006e0000047ab9 */ /* 0x000fe20000000a00 */
[----:B------:R-:W-:-:S03]  /*0c30*/  SHF.R.S32.HI R18, RZ, 0x3, R2 ;  /* 0x00000003ff127819 */ /* 0x000fc60000011402 */
[----:B------:R-:W-:Y:S02]  /*0c40*/  IMAD.IADD R19, R132, 0x1, -R0 ;  /* 0x0000000184137824 */ /* 0x000fe400078e0a00 */
[----:B------:R-:W-:Y:S02]  /*0c50*/  IMAD.U32 R0, RZ, RZ, UR6 ;  /* 0x00000006ff007e24 */ /* 0x000fe4000f8e00ff */
[----:B------:R-:W-:-:S05]  /*0c60*/  IMAD R86, R19, 0x20, R18 ;  /* 0x0000002013567824 */ /* 0x000fca00078e0212 */
[----:B------:R-:W-:Y:S01]  /*0c70*/  LEA R0, R0, R86, 0x6 ;  /* 0x0000005600007211 */ /* 0x000fe200078e30ff */
[----:B------:R-:W-:Y:S01]  /*0c80*/  UIMAD UR19, UR15, UR4, URZ ;  /* 0x000000040f1372a4 */ /* 0x000fe2000f8e023f */
[----:B-1----:R-:W-:Y:S01]  /*0c90*/  IMAD R5, R15, 0x80, R86 ;  /* 0x000000800f057824 */ /* 0x002fe200078e0256 */
[----:B------:R-:W-:Y:S01]  /*0ca0*/  UIMAD.WIDE.U32 UR22, UR11, UR4, URZ ;  /* 0x000000040b1672a5 */ /* 0x000fe2000f8e003f */
[C---:B------:R-:W-:Y:S01]  /*0cb0*/  ISETP.GE.AND P0, PT, R0.reuse, UR10, PT ;  /* 0x0000000a00007c0c */ /* 0x040fe2000bf06270 */
[----:B------:R-:W-:Y:S01]  /*0cc0*/  STL [R1+0x44], R86 ;  /* 0x0000445601007387 */ /* 0x000fe20000100800 */
[----:B------:R-:W-:Y:S02]  /*0cd0*/  IADD3 R9, R0, UR9, RZ ;  /* 0x0000000900097c10 */ /* 0x000fe4000fffe0ff */
[----:B------:R-:W-:-:S03]  /*0ce0*/  ISETP.GT.OR P0, PT, R86, 0x3f, P0 ;  /* 0x0000003f5600780c */ /* 0x000fc60000704670 */
[----:B------:R-:W-:-:S04]  /*0cf0*/  @P1 IMAD.HI.U32 R0, R9, c[0x0][0x2bc], RZ ;  /* 0x0000af0009001a27 */ /* 0x000fc800078e00ff */
[----:B------:R-:W-:Y:S01]  /*0d00*/  IMAD.MOV.U32 R7, RZ, RZ, R9 ;  /* 0x000000ffff077224 */ /* 0x000fe200078e0009 */
[----:B------:R-:W-:-:S05]  /*0d10*/  @P1 SHF.R.U32.HI R7, RZ, c[0x0][0x2c0], R0 ;  /* 0x0000b000ff071a19 */ /* 0x000fca0000011600 */
[----:B------:R-:W-:-:S04]  /*0d20*/  @!P0 IADD3 R0, P2, R7, UR16, RZ ;  /* 0x0000001007008c10 */ /* 0x000fc8000ff5e0ff */
[----:B------:R-:W-:Y:S02]  /*0d30*/  @!P0 LEA R2, P1, R0, c[0x0][0x2a0], 0x2 ;  /* 0x0000a80000028a11 */ /* 0x000fe400078210ff */
[----:B------:R-:W-:-:S04]  /*0d40*/  @!P0 LEA.HI.X.SX32 R3, R7, UR14, 0x1, P2 ;  /* 0x0000000e07038c11 */ /* 0x000fc800090f0eff */
[----:B------:R-:W-:-:S05]  /*0d50*/  @!P0 LEA.HI.X R3, R0, c[0x0][0x2a4], R3, 0x2, P1 ;  /* 0x0000a90000038a11 */ /* 0x000fca00008f1403 */
[----:B------:R1:W2:Y:S01]  /*0d60*/  @!P0 LDG.E R21, [R2.64] ;  /* 0x0000000c02158981 */ /* 0x0002a2000c1e1900 */
[C---:B------:R-:W-:Y:S01]  /*0d70*/  ISETP.NE.AND P0, PT, R20.reuse, 0x1, PT ;  /* 0x000000011400780c */ /* 0x040fe20003f05270 */
[----:B------:R-:W-:Y:S01]  /*0d80*/  UIMAD UR19, UR11, UR5, UR19 ;  /* 0x000000050b1372a4 */ /* 0x000fe2000f8e0213 */
[----:B------:R-:W-:Y:S01]  /*0d90*/  IMAD.MOV.U32 R4, RZ, RZ, R5 ;  /* 0x000000ffff047224 */ /* 0x000fe200078e0005 */
[----:B------:R-:W-:Y:S01]  /*0da0*/  SHF.L.U32 R133, R19, 0x3, RZ ;  /* 0x0000000313857819 */ /* 0x000fe200000006ff */
[----:B------:R-:W-:Y:S01]  /*0db0*/  ULDC.64 UR4, c[0x0][0x1c0] ;  /* 0x0000700000047ab9 */ /* 0x000fe20000000a00 */
[----:B------:R-:W-:Y:S01]  /*0dc0*/  IMAD R20, R20, c[0x0][0x168], RZ ;  /* 0x00005a0014147a24 */ /* 0x000fe200078e02ff */
[----:B------:R-:W-:Y:S01]  /*0dd0*/  UIMAD UR20, UR20, UR4, URZ ;  /* 0x00000004141472a4 */ /* 0x000fe2000f8e023f */
[----:B------:R-:W-:Y:S01]  /*0de0*/  IMAD R15, R15, 0x80, R18 ;  /* 0x000000800f0f7824 */ /* 0x000fe200078e0212 */
[----:B------:R-:W-:Y:S01]  /*0df0*/  UIADD3 UR23, UR23, UR19, URZ ;  /* 0x0000001317177290 */ /* 0x000fe2000fffe03f */
[C---:B------:R-:W-:Y:S01]  /*0e00*/  IADD3 R58, R133.reuse, 0x80, RZ ;  /* 0x00000080853a7810 */ /* 0x040fe20007ffe0ff */
[----:B------:R-:W-:Y:S01]  /*0e10*/  UIMAD UR5, UR18, UR5, UR20 ;  /* 0x00000005120572a4 */ /* 0x000fe2000f8e0214 */
[----:B------:R-:W-:Y:S01]  /*0e20*/  IADD3 R57, R133, 0x40, RZ ;  /* 0x0000004085397810 */ /* 0x000fe20007ffe0ff */
[----:B------:R-:W-:Y:S01]  /*0e30*/  UIMAD.WIDE.U32 UR18, UR18, UR4, UR22 ;  /* 0x00000004121272a5 */ /* 0x000fe2000f8e0016 */
[----:B------:R-:W-:Y:S01]  /*0e40*/  @P0 IMAD.HI.U32 R0, R5, c[0x0][0x2c8], RZ ;  /* 0x0000b20005000a27 */ /* 0x000fe200078e00ff */
[C---:B------:R-:W-:Y:S01]  /*0e50*/  IADD3 R56, R133.reuse, 0xc0, RZ ;  /* 0x000000c085387810 */ /* 0x040fe20007ffe0ff */
[----:B------:R-:W-:Y:S01]  /*0e60*/  UIMAD UR10, UR6, -0x40, UR10 ;  /* 0xffffffc0060a78a4 */ /* 0x000fe2000f8e020a */
[----:B------:R-:W-:Y:S01]  /*0e70*/  ISETP.GE.AND P4, PT, R133, c[0x0][0x198], PT ;  /* 0x0000660085007a0c */ /* 0x000fe20003f86270 */
[----:B------:R-:W-:Y:S01]  /*0e80*/  UIADD3 UR5, UR19, UR5, URZ ;  /* 0x0000000513057290 */ /* 0x000fe2000fffe03f */
[----:B------:R-:W-:Y:S01]  /*0e90*/  @P0 SHF.R.U32.HI R4, RZ, c[0x0][0x2cc], R0 ;  /* 0x0000b300ff040a19 */ /* 0x000fe20000011600 */
[----:B------:R-:W-:Y:S01]  /*0ea0*/  UISETP.GT.AND UP0, UPT, UR6, UR8, UPT ;  /* 0x000000080600728c */ /* 0x000fe2000bf04270 */
[----:B------:R-:W-:-:S02]  /*0eb0*/  SHF.R.S32.HI R8, RZ, 0x1f, R56 ;  /* 0x0000001fff087819 */ /* 0x000fc40000011438 */
[--C-:B------:R-:W-:Y:S01]  /*0ec0*/  SHF.R.S32.HI R6, RZ, 0x1f, R4.reuse ;  /* 0x0000001fff067819 */ /* 0x100fe20000011404 */
[----:B------:R-:W-:Y:S01]  /*0ed0*/  IMAD.MOV R0, RZ, RZ, -R4 ;  /* 0x000000ffff007224 */ /* 0x000fe200078e0a04 */
[----:B-1----:R-:W-:Y:S01]  /*0ee0*/  MOV R2, UR18 ;  /* 0x0000001200027c02 */ /* 0x002fe20008000f00 */
[----:B------:R-:W-:Y:S01]  /*0ef0*/  IMAD.U32 R3, RZ, RZ, UR19 ;  /* 0x00000013ff037e24 */ /* 0x000fe2000f8e00ff */
[----:B------:R-:W-:Y:S01]  /*0f00*/  ISETP.GE.AND P3, PT, R57, c[0x0][0x198], PT ;  /* 0x0000660039007a0c */ /* 0x000fe20003f66270 */
[----:B------:R-:W-:Y:S01]  /*0f10*/  IMAD R5, R0, c[0x0][0x2c4], R5 ;  /* 0x0000b10000057a24 */ /* 0x000fe200078e0205 */
[----:B------:R-:W-:Y:S01]  /*0f20*/  ISETP.GE.AND P2, PT, R58, c[0x0][0x198], PT ;  /* 0x000066003a007a0c */ /* 0x000fe20003f46270 */
[----:B------:R-:W-:Y:S01]  /*0f30*/  IMAD.U32 R3, RZ, RZ, UR5 ;  /* 0x00000005ff037e24 */ /* 0x000fe2000f8e00ff */
[----:B------:R-:W-:Y:S01]  /*0f40*/  LEA.HI R8, R8, R56, RZ, 0x3 ;  /* 0x0000003808087211 */ /* 0x000fe200078f18ff */
[----:B------:R-:W-:Y:S01]  /*0f50*/  IMAD R6, R6, c[0x0][0x1b0], RZ ;  /* 0x00006c0006067a24 */ /* 0x000fe200078e02ff */
[----:B------:R-:W-:Y:S01]  /*0f60*/  SHF.R.S32.HI R0, RZ, 0x1f, R5 ;  /* 0x0000001fff007819 */ /* 0x000fe20000011405 */
[----:B------:R-:W-:Y:S01]  /*0f70*/  IMAD.WIDE.U32 R2, R4, c[0x0][0x1b0], R2 ;  /* 0x00006c0004027a25 */ /* 0x000fe200078e0002 */
[----:B------:R-:W-:Y:S01]  /*0f80*/  ISETP.GE.AND P5, PT, R56, c[0x0][0x198], PT ;  /* 0x0000660038007a0c */ /* 0x000fe20003fa6270 */
[----:B------:R-:W-:Y:S01]  /*0f90*/  ULDC.64 UR4, c[0x0][0x1e8] ;  /* 0x00007a0000047ab9 */ /* 0x000fe20000000a00 */
[----:B------:R-:W-:Y:S01]  /*0fa0*/  LOP3.LUT R176, R8, 0xfffffff8, RZ, 0xc0, !PT ;  /* 0xfffffff808b07812 */ /* 0x000fe200078ec0ff */
[----:B------:R-:W-:Y:S01]  /*0fb0*/  IMAD R4, R4, c[0x0][0x1b4], R6 ;  /* 0x00006d0004047a24 */ /* 0x000fe200078e0206 */
[----:B------:R-:W-:Y:S01]  /*0fc0*/  UIMAD UR18, UR15, UR4, URZ ;  /* 0x000000040f1272a4 */ /* 0x000fe2000f8e023f */
[----:B------:R-:W-:Y:S01]  /*0fd0*/  IMAD R0, R0, c[0x0][0x1a8], RZ ;  /* 0x00006a0000007a24 */ /* 0x000fe200078e02ff */
[----:B------:R-:W-:Y:S01]  /*0fe0*/  UIMAD.WIDE.U32 UR20, UR11, UR4, URZ ;  /* 0x000000040b1472a5 */ /* 0x000fe2000f8e003f */
[----:B------:R-:W-:Y:S01]  /*0ff0*/  IMAD.IADD R3, R3, 0x1, R4 ;  /* 0x0000000103037824 */ /* 0x000fe200078e0204 */
[----:B------:R-:W-:Y:S01]  /*1000*/  UIMAD UR18, UR11, UR5, UR18 ;  /* 0x000000050b1272a4 */ /* 0x000fe2000f8e0212 */
[----:B------:R-:W-:Y:S01]  /*1010*/  IMAD R6, R5, c[0x0][0x1ac], R0 ;  /* 0x00006b0005067a24 */ /* 0x000fe200078e0200 */
[----:B------:R-:W-:Y:S01]  /*1020*/  ISETP.GE.AND P6, PT, R133, c[0x0][0x1d4], PT ;  /* 0x0000750085007a0c */ /* 0x000fe20003fc6270 */
[----:B------:R-:W-:Y:S01]  /*1030*/  IMAD.WIDE.U32 R2, R5, c[0x0][0x1a8], R2 ;  /* 0x00006a0005027a25 */ /* 0x000fe200078e0002 */
[----:B------:R-:W-:Y:S01]  /*1040*/  UIADD3 UR18, UR21, UR18, URZ ;  /* 0x0000001215127290 */ /* 0x000fe2000fffe03f */
[----:B------:R-:W-:Y:S01]  /*1050*/  LEA.HI R84, R36, R132, RZ, 0x5 ;  /* 0x0000008424547211 */ /* 0x000fe200078f28ff */
[----:B------:R-:W-:Y:S01]  /*1060*/  ULDC.64 UR4, c[0x0][0x210] ;  /* 0x0000840000047ab9 */ /* 0x000fe20000000a00 */
[----:B------:R-:W-:Y:S01]  /*1070*/  IMAD.SHL.U32 R4, R18, 0x40, RZ ;  /* 0x0000004012047824 */ /* 0x000fe200078e00ff */
[----:B------:R-:W-:Y:S01]  /*1080*/  LEA R13, P0, R2, c[0x0][0x160], 0x1 ;  /* 0x00005800020d7a11 */ /* 0x000fe200078008ff */
[----:B------:R-:W-:Y:S01]  /*1090*/  IMAD.IADD R3, R3, 0x1, R6 ;  /* 0x0000000103037824 */ /* 0x000fe200078e0206 */
[----:B------:R-:W-:-:S02]  /*10a0*/  UIMAD UR15, UR15, UR4, URZ ;  /* 0x000000040f0f72a4 */ /* 0x000fc4000f8e023f */
[----:B------:R-:W-:Y:S01]  /*10b0*/  LOP3.LUT R0, R4, 0x1c0, RZ, 0xc0, !PT ;  /* 0x000001c004007812 */ /* 0x000fe200078ec0ff */
[----:B------:R-:W-:Y:S01]  /*10c0*/  UIMAD.WIDE.U32 UR22, UR11, UR4, URZ ;  /* 0x000000040b1672a5 */ /* 0x000fe2000f8e003f */
[----:B------:R-:W-:Y:S01]  /*10d0*/  LEA.HI.X R14, R2, c[0x0][0x164], R3, 0x1, P0 ;  /* 0x00005900020e7a11 */ /* 0x000fe200000f0c03 */
[----:B------:R-:W-:Y:S01]  /*10e0*/  UIMAD UR4, UR11, UR5, UR15 ;  /* 0x000000050b0472a4 */ /* 0x000fe2000f8e020f */
[----:B------:R-:W-:Y:S01]  /*10f0*/  SHF.R.U32.HI R4, RZ, 0x3, R0 ;  /* 0x00000003ff047819 */ /* 0x000fe20000011600 */
[----:B------:R-:W-:Y:S01]  /*1100*/  SHFL.IDX PT, R2, R13, RZ, 0x181f ;  /* 0x00181fff0d027589 */ /* 0x000fe200000e0000 */
[----:B------:R-:W-:Y:S01]  /*1110*/  LOP3.LUT R0, R0, 0x38, R133, 0xf8, !PT ;  /* 0x0000003800007812 */ /* 0x000fe200078ef885 */
[----:B------:R-:W-:Y:S01]  /*1120*/  UIADD3 UR4, UR23, UR4, URZ ;  /* 0x0000000417047290 */ /* 0x000fe2000fffe03f */
[----:B------:R-:W-:Y:S01]  /*1130*/  ISETP.GE.AND P0, PT, R15, R20, PT ;  /* 0x000000140f00720c */ /* 0x000fe20003f06270 */
[----:B------:R-:W1:Y:S01]  /*1140*/  SHFL.IDX PT, R3, R14, RZ, 0x181f ;  /* 0x00181fff0e037589 */ /* 0x000e6200000e0000 */
[----:B------:R-:W-:-:S02]  /*1150*/  LOP3.LUT R0, R0, R4, RZ, 0x3c, !PT ;  /* 0x0000000400007212 */ /* 0x000fc400078e3cff */
[----:B------:R-:W-:-:S05]  /*1160*/  LEA.HI R4, R36, R132, RZ, 0x6 ;  /* 0x0000008424047211 */ /* 0x000fca00078f30ff */
[----:B------:R-:W-:-:S05]  /*1170*/  IMAD.SHL.U32 R4, R4, 0x8, RZ ;  /* 0x0000000804047824 */ /* 0x000fca00078e00ff */
[----:B------:R-:W-:Y:S02]  /*1180*/  LOP3.LUT R5, R0, 0xfffffe00, R4, 0xf8, !PT ;  /* 0xfffffe0000057812 */ /* 0x000fe400078ef804 */
[----:B------:R-:W-:Y:S02]  /*1190*/  SHF.R.S32.HI R0, RZ, 0x1f, R58 ;  /* 0x0000001fff007819 */ /* 0x000fe4000001143a */
[----:B------:R-:W-:Y:S01]  /*11a0*/  SHF.R.S32.HI R4, RZ, 0x1f, R57 ;  /* 0x0000001fff047819 */ /* 0x000fe20000011439 */
[----:B------:R-:W-:Y:S01]  /*11b0*/  IMAD.SHL.U32 R85, R5, 0x2, RZ ;  /* 0x0000000205557824 */ /* 0x000fe200078e00ff */
[----:B------:R-:W-:Y:S01]  /*11c0*/  LEA.HI R0, R0, R58, RZ, 0x3 ;  /* 0x0000003a00007211 */ /* 0x000fe200078f18ff */
[----:B------:R-:W-:Y:S01]  /*11d0*/  SHFL.IDX PT, R5, R14, 0x1, 0x181f ;  /* 0x00381f000e057f89 */ /* 0x000fe200000e0000 */
[----:B------:R-:W-:Y:S02]  /*11e0*/  LEA.HI R4, R4, R57, RZ, 0x3 ;  /* 0x0000003904047211 */ /* 0x000fe400078f18ff */
[----:B------:R-:W-:Y:S01]  /*11f0*/  LOP3.LUT R177, R0, 0xfffffff8, RZ, 0xc0, !PT ;  /* 0xfffffff800b17812 */ /* 0x000fe200078ec0ff */
[----:B------:R-:W-:Y:S01]  /*1200*/  IMAD.MOV R0, RZ, RZ, -R7 ;  /* 0x000000ffff007224 */ /* 0x000fe200078e0a07 */
[----:B------:R-:W-:Y:S01]  /*1210*/  LOP3.LUT R134, R4, 0xfffffff8, RZ, 0xc0, !PT ;  /* 0xfffffff804867812 */ /* 0x000fe200078ec0ff */
[----:B-1----:R-:W-:Y:S01]  /*1220*/  @!P0 IMAD.WIDE R6, R133, 0x2, R2 ;  /* 0x0000000285068825 */ /* 0x002fe200078e0202 */
[----:B------:R-:W1:Y:S03]  /*1230*/  SHFL.IDX PT, R4, R13, 0x1, 0x181f ;  /* 0x00381f000d047f89 */ /* 0x000e6600000e0000 */
[----:B------:R-:W-:Y:S01]  /*1240*/  IMAD R16, R0, c[0x0][0x2b8], R9 ;  /* 0x0000ae0000107a24 */ /* 0x000fe200078e0209 */
[----:B------:R3:W-:Y:S01]  /*1250*/  @!P0 LDGSTS.E.BYPASS.LTC128B.128 [R85+0x100], [R6.64], !P4 ;  /* 0x0010000006558fae */ /* 0x0007e2000e101d4c */
[----:B------:R-:W-:Y:S01]  /*1260*/  @!P0 IMAD.WIDE R8, R134, 0x2, R2 ;  /* 0x0000000286088825 */ /* 0x000fe200078e0202 */
[----:B------:R-:W-:-:S02]  /*1270*/  IADD3 R0, R15, 0x20, RZ ;  /* 0x000000200f007810 */ /* 0x000fc40007ffe0ff */
[----:B------:R-:W-:Y:S02]  /*1280*/  SHF.R.S32.HI R12, RZ, 0x1f, R16 ;  /* 0x0000001fff0c7819 */ /* 0x000fe40000011410 */
[----:B------:R4:W-:Y:S01]  /*1290*/  @!P0 LDGSTS.E.BYPASS.LTC128B.128 [R85+0x4100], [R8.64], !P3 ;  /* 0x0410000008558fae */ /* 0x0009e2000d901d4c */
[----:B---3--:R-:W-:-:S04]  /*12a0*/  @!P0 IMAD.WIDE R6, R177, 0x2, R2 ;  /* 0x00000002b1068825 */ /* 0x008fc800078e0202 */
[----:B------:R-:W-:Y:S01]  /*12b0*/  @!P0 IMAD.WIDE R2, R176, 0x2, R2 ;  /* 0x00000002b0028825 */ /* 0x000fe200078e0202 */
[----:B------:R3:W-:Y:S04]  /*12c0*/  @!P0 LDGSTS.E.BYPASS.LTC128B.128 [R85+0x8100], [R6.64], !P2 ;  /* 0x0810000006558fae */ /* 0x0007e8000d101d4c */
[----:B------:R5:W-:Y:S01]  /*12d0*/  @!P0 LDGSTS.E.BYPASS.LTC128B.128 [R85+0xc100], [R2.64], !P5 ;  /* 0x0c10000002558fae */ /* 0x000be2000e901d4c */
[----:B------:R-:W-:Y:S01]  /*12e0*/  ISETP.GE.AND P0, PT, R0, R20, PT ;  /* 0x000000140000720c */ /* 0x000fe20003f06270 */
[----:B------:R-:W-:-:S04]  /*12f0*/  IMAD R0, R12, c[0x0][0x1e0], RZ ;  /* 0x000078000c007a24 */ /* 0x000fc800078e02ff */
[----:B------:R-:W-:-:S08]  /*1300*/  IMAD R0, R16, c[0x0][0x1e4], R0 ;  /* 0x0000790010007a24 */ /* 0x000fd000078e0200 */
[----:B-1----:R-:W-:-:S04]  /*1310*/  @!P0 IMAD.WIDE R10, R133, 0x2, R4 ;  /* 0x00000002850a8825 */ /* 0x002fc800078e0204 */
[----:B----4-:R-:W-:Y:S01]  /*1320*/  @!P0 IMAD.WIDE R8, R134, 0x2, R4 ;  /* 0x0000000286088825 */ /* 0x010fe200078e0204 */
[----:B------:R2:W-:Y:S01]  /*1330*/  @!P0 LDGSTS.E.BYPASS.LTC128B.128 [R85+0x1100], [R10.64], !P4 ;  /* 0x011000000a558fae */ /* 0x0005e2000e101d4c */
[----:B---3--:R-:W-:-:S03]  /*1340*/  IADD3 R6, R15, 0x40, RZ ;  /* 0x000000400f067810 */ /* 0x008fc60007ffe0ff */
[----:B------:R1:W-:Y:S01]  /*1350*/  @!P0 LDGSTS.E.BYPASS.LTC128B.128 [R85+0x5100], [R8.64], !P3 ;  /* 0x0510000008558fae */ /* 0x0003e2000d901d4c */
[----:B-----5:R-:W-:Y:S01]  /*1360*/  IMAD.WIDE.U32 R2, R16, c[0x0][0x1e0], RZ ;  /* 0x0000780010027a25 */ /* 0x020fe200078e00ff */
[----:B------:R-:W-:-:S03]  /*1370*/  ISETP.GE.AND P1, PT, R6, R20, PT ;  /* 0x000000140600720c */ /* 0x000fc60003f26270 */
[----:B------:R-:W-:Y:S01]  /*1380*/  @!P0 IMAD.WIDE R6, R177, 0x2, R4 ;  /* 0x00000002b1068825 */ /* 0x000fe200078e0204 */
[----:B------:R-:W-:-:S03]  /*1390*/  IADD3 R3, R3, R0, RZ ;  /* 0x0000000003037210 */ /* 0x000fc60007ffe0ff */
[----:B------:R-:W-:Y:S01]  /*13a0*/  @!P0 IMAD.WIDE R4, R176, 0x2, R4 ;  /* 0x00000002b0048825 */ /* 0x000fe200078e0204 */
[----:B------:R3:W-:Y:S03]  /*13b0*/  @!P0 LDGSTS.E.BYPASS.LTC128B.128 [R85+0x9100], [R6.64], !P2 ;  /* 0x0910000006558fae */ /* 0x0007e6000d101d4c */
[----:B------:R-:W-:Y:S01]  /*13c0*/  IMAD R0, R12, c[0x0][0x208], RZ ;  /* 0x000082000c007a24 */ /* 0x000fe200078e02ff */
[----:B------:R4:W-:Y:S03]  /*13d0*/  @!P0 LDGSTS.E.BYPASS.LTC128B.128 [R85+0xd100], [R4.64], !P5 ;  /* 0x0d10000004558fae */ /* 0x0009e6000e901d4c */
[C---:B------:R-:W-:Y:S02]  /*13e0*/  IMAD R0, R16.reuse, c[0x0][0x20c], R0 ;  /* 0x0000830010007a24 */ /* 0x040fe400078e0200 */
[----:B---3--:R-:W-:-:S04]  /*13f0*/  IMAD.WIDE.U32 R6, R16, c[0x0][0x208], RZ ;  /* 0x0000820010067a25 */ /* 0x008fc800078e00ff */
[----:B------:R-:W-:Y:S01]  /*1400*/  IMAD.IADD R7, R7, 0x1, R0 ;  /* 0x0000000107077824 */ /* 0x000fe200078e0200 */
[----:B--2---:R-:W-:Y:S01]  /*1410*/  SHF.R.S32.HI R10, RZ, 0x1f, R21 ;  /* 0x0000001fff0a7819 */ /* 0x004fe20000011415 */
[C---:B----4-:R-:W-:Y:S01]  /*1420*/  IMAD.WIDE.U32 R4, R21.reuse, c[0x0][0x1f0], R2 ;  /* 0x00007c0015047a25 */ /* 0x050fe200078e0002 */
[----:B------:R-:W-:Y:S03]  /*1430*/  STL [R1+0x10], R21 ;  /* 0x0000101501007387 */ /* 0x000fe60000100800 */
[----:B-1----:R-:W-:Y:S01]  /*1440*/  IMAD R8, R10, c[0x0][0x1f0], RZ ;  /* 0x00007c000a087a24 */ /* 0x002fe200078e02ff */
[----:B------:R-:W-:Y:S01]  /*1450*/  SHFL.IDX PT, R2, R13, 0x2, 0x181f ;  /* 0x00581f000d027f89 */ /* 0x000fe200000e0000 */
[----:B------:R-:W-:-:S03]  /*1460*/  IMAD.WIDE.U32 R6, R21, c[0x0][0x218], R6 ;  /* 0x0000860015067a25 */ /* 0x000fc600078e0006 */
[----:B------:R-:W1:Y:S01]  /*1470*/  SHFL.IDX PT, R3, R14, 0x2, 0x181f ;  /* 0x00581f000e037f89 */ /* 0x000e6200000e0000 */
[----:B------:R-:W-:Y:S01]  /*1480*/  IMAD R0, R21, c[0x0][0x1f4], R8 ;  /* 0x00007d0015007a24 */ /* 0x000fe200078e0208 */
[----:B------:R-:W-:Y:S02]  /*1490*/  IADD3 R8, P0, R4, UR20, RZ ;  /* 0x0000001404087c10 */ /* 0x000fe4000ff1e0ff */
[----:B------:R-:W-:Y:S02]  /*14a0*/  STL [R1+0xc], R85 ;  /* 0x00000c5501007387 */ /* 0x000fe40000100800 */
[----:B------:R-:W-:Y:S01]  /*14b0*/  IADD3.X R9, R5, UR18, R0, P0, !PT ;  /* 0x0000001205097c10 */ /* 0x000fe200087fe400 */
[----:B------:R-:W-:Y:S01]  /*14c0*/  IMAD R0, R10, c[0x0][0x218], RZ ;  /* 0x000086000a007a24 */ /* 0x000fe200078e02ff */
[C---:B------:R-:W-:Y:S01]  /*14d0*/  LEA R17, P0, R8.reuse, c[0x0][0x1c8], 0x1 ;  /* 0x0000720008117a11 */ /* 0x040fe200078008ff */
[----:B------:R2:W-:Y:S04]  /*14e0*/  STL [R1+0x14], R16 ;  /* 0x0000141001007387 */ /* 0x0005e80000100800 */
[----:B------:R-:W-:Y:S04]  /*14f0*/  SHFL.IDX PT, R4, R13, 0x3, 0x181f ;  /* 0x00781f000d047f89 */ /* 0x000fe800000e0000 */
[----:B------:R-:W3:Y:S01]  /*1500*/  SHFL.IDX PT, R5, R14, 0x3, 0x181f ;  /* 0x00781f000e057f89 */ /* 0x000ee200000e0000 */
[----:B--2---:R-:W-:Y:S01]  /*1510*/  LEA.HI.X R16, R8, c[0x0][0x1cc], R9, 0x1, P0 ;  /* 0x0000730008107a11 */ /* 0x004fe200000f0c09 */
[----:B------:R-:W-:Y:S01]  /*1520*/  IMAD R8, R21, c[0x0][0x21c], R0 ;  /* 0x0000870015087a24 */ /* 0x000fe200078e0200 */
[----:B------:R-:W-:-:S02]  /*1530*/  IADD3 R0, P0, R6, UR22, RZ ;  /* 0x0000001606007c10 */ /* 0x000fc4000ff1e0ff */
[----:B------:R-:W-:Y:S02]  /*1540*/  IADD3 R21, -R18, UR10, RZ ;  /* 0x0000000a12157c10 */ /* 0x000fe4000fffe1ff */
[----:B------:R-:W-:Y:S01]  /*1550*/  IADD3.X R6, R7, UR4, R8, P0, !PT ;  /* 0x0000000407067c10 */ /* 0x000fe200087fe408 */
[----:B-1----:R-:W-:Y:S01]  /*1560*/  @!P1 IMAD.WIDE R8, R133, 0x2, R2 ;  /* 0x0000000285089825 */ /* 0x002fe200078e0202 */
[C---:B------:R-:W-:Y:S02]  /*1570*/  LEA R10, P0, R0.reuse, c[0x0][0x1f8], 0x1 ;  /* 0x00007e00000a7a11 */ /* 0x040fe400078008ff */
[----:B------:R-:W-:Y:S02]  /*1580*/  IADD3 R7, R15, 0x60, RZ ;  /* 0x000000600f077810 */ /* 0x000fe40007ffe0ff */
[----:B------:R-:W-:Y:S01]  /*1590*/  LEA.HI.X R0, R0, c[0x0][0x1fc], R6, 0x1, P0 ;  /* 0x00007f0000007a11 */ /* 0x000fe200000f0c06 */
[----:B------:R-:W1:Y:S01]  /*15a0*/  SHFL.IDX PT, R13, R10, RZ, 0x181f ;  /* 0x00181fff0a0d7589 */ /* 0x000e6200000e0000 */
[----:B------:R-:W-:Y:S01]  /*15b0*/  ISETP.GE.AND P0, PT, R7, R20, PT ;  /* 0x000000140700720c */ /* 0x000fe20003f06270 */
[--C-:B------:R-:W-:Y:S01]  /*15c0*/  @!P1 IMAD.WIDE R6, R134, 0x2, R2.reuse ;  /* 0x0000000286069825 */ /* 0x100fe200078e0202 */
[----:B------:R-:W-:Y:S01]  /*15d0*/  LEA.HI R20, R36, R132, RZ, 0x4 ;  /* 0x0000008424147211 */ /* 0x000fe200078f20ff */
[----:B------:R2:W4:Y:S04]  /*15e0*/  SHFL.IDX PT, R14, R10, 0x1, 0x181f ;  /* 0x00381f000a0e7f89 */ /* 0x00052800000e0000 */
[----:B------:R5:W-:Y:S04]  /*15f0*/  @!P1 LDGSTS.E.BYPASS.LTC128B.128 [R85+0x2100], [R8.64], !P4 ;  /* 0x0210000008559fae */ /* 0x000be8000e101d4c */
[----:B------:R1:W-:Y:S04]  /*1600*/  @!P1 LDGSTS.E.BYPASS.LTC128B.128 [R85+0x6100], [R6.64], !P3 ;  /* 0x0610000006559fae */ /* 0x0003e8000d901d4c */
[----:B------:R-:W3:Y:S04]  /*1610*/  SHFL.IDX PT, R12, R0, RZ, 0x181f ;  /* 0x00181fff000c7589 */ /* 0x000ee800000e0000 */
[----:B------:R4:W4:Y:S01]  /*1620*/  SHFL.IDX PT, R15, R0, 0x1, 0x181f ;  /* 0x00381f00000f7f89 */ /* 0x00092200000e0000 */
[----:B--2---:R-:W-:-:S05]  /*1630*/  @!P1 IMAD.WIDE R10, R177, 0x2, R2 ;  /* 0x00000002b10a9825 */ /* 0x004fca00078e0202 */
[----:B------:R2:W-:Y:S01]  /*1640*/  @!P1 LDGSTS.E.BYPASS.LTC128B.128 [R85+0xa100], [R10.64], !P2 ;  /* 0x0a1000000a559fae */ /* 0x0005e2000d101d4c */
[----:B-----5:R-:W-:-:S03]  /*1650*/  @!P1 IMAD.WIDE R8, R176, 0x2, R2 ;  /* 0x00000002b0089825 */ /* 0x020fc600078e0202 */
[----:B-1----:R-:W-:Y:S01]  /*1660*/  SHFL.IDX PT, R6, R17, RZ, 0x181f ;  /* 0x00181fff11067589 */ /* 0x002fe200000e0000 */
[----:B---3--:R-:W-:-:S03]  /*1670*/  @!P0 IMAD.WIDE R2, R133, 0x2, R4 ;  /* 0x0000000285028825 */ /* 0x008fc600078e0204 */
[----:B------:R-:W1:Y:S01]  /*1680*/  SHFL.IDX PT, R7, R16, RZ, 0x181f ;  /* 0x00181fff10077589 */ /* 0x000e6200000e0000 */
[----:B----4-:R-:W-:-:S03]  /*1690*/  LOP3.LUT R0, R20, 0xfffffff0, RZ, 0xc0, !PT ;  /* 0xfffffff014007812 */ /* 0x010fc600078ec0ff */
[----:B------:R3:W-:Y:S01]  /*16a0*/  @!P1 LDGSTS.E.BYPASS.LTC128B.128 [R85+0xe100], [R8.64], !P5 ;  /* 0x0e10000008559fae */ /* 0x0007e2000e901d4c */
[----:B------:R-:W-:Y:S02]  /*16b0*/  ISETP.GE.AND P1, PT, R21, 0x1, PT ;  /* 0x000000011500780c */ /* 0x000fe40003f26270 */
[----:B------:R-:W-:Y:S01]  /*16c0*/  IADD3 R0, -R0, R132, RZ ;  /* 0x0000008400007210 */ /* 0x000fe20007ffe1ff */
[----:B------:R4:W-:Y:S01]  /*16d0*/  @!P0 LDGSTS.E.BYPASS.LTC128B.128 [R85+0x3100], [R2.64], !P4 ;  /* 0x0310000002558fae */ /* 0x0009e2000e101d4c */
[----:B------:R-:W-:Y:S01]  /*16e0*/  ISETP.GE.AND P4, PT, R58, c[0x0][0x1d4], PT ;  /* 0x000075003a007a0c */ /* 0x000fe20003f86270 */
[----:B--2---:R-:W-:-:S04]  /*16f0*/  IMAD.WIDE R10, R133, 0x2, RZ ;  /* 0x00000002850a7825 */ /* 0x004fc800078e02ff */
[----:B---3--:R-:W-:-:S04]  /*1700*/  @!P0 IMAD.WIDE R8, R134, 0x2, R4 ;  /* 0x0000000286088825 */ /* 0x008fc800078e0204 */
[--C-:B----4-:R-:W-:Y:S01]  /*1710*/  @!P0 IMAD.WIDE R2, R177, 0x2, R4.reuse ;  /* 0x00000002b1028825 */ /* 0x110fe200078e0204 */
[----:B------:R2:W-:Y:S01]  /*1720*/  @!P0 LDGSTS.E.BYPASS.LTC128B.128 [R85+0x7100], [R8.64], !P3 ;  /* 0x0710000008558fae */ /* 0x0005e2000d901d4c */
[----:B------:R-:W-:Y:S02]  /*1730*/  ISETP.GE.AND P3, PT, R56, c[0x0][0x1d4], PT ;  /* 0x0000750038007a0c */ /* 0x000fe40003f66270 */
[----:B------:R-:W-:Y:S01]  /*1740*/  @!P0 IMAD.WIDE R4, R176, 0x2, R4 ;  /* 0x00000002b0048825 */ /* 0x000fe200078e0204 */
[----:B------:R3:W-:Y:S01]  /*1750*/  @!P0 LDGSTS.E.BYPASS.LTC128B.128 [R85+0xb100], [R2.64], !P2 ;  /* 0x0b10000002558fae */ /* 0x0007e2000d101d4c */
[----:B------:R-:W-:-:S03]  /*1760*/  IADD3 R30, P2, R13, R10, RZ ;  /* 0x0000000a0d1e7210 */ /* 0x000fc60007f5e0ff */
[----:B------:R4:W-:Y:S01]  /*1770*/  @!P0 LDGSTS.E.BYPASS.LTC128B.128 [R85+0xf100], [R4.64], !P5 ;  /* 0x0f10000004558fae */ /* 0x0009e2000e901d4c */
[----:B------:R-:W-:Y:S01]  /*1780*/  IADD3 R26, P0, R10, R14, RZ ;  /* 0x0000000e0a1a7210 */ /* 0x000fe20007f1e0ff */
[----:B------:R-:W-:Y:S01]  /*1790*/  IMAD.X R31, R12, 0x1, R11, P2 ;  /* 0x000000010c1f7824 */ /* 0x000fe200010e060b */
[----:B------:R-:W-:Y:S01]  /*17a0*/  ISETP.GE.AND P5, PT, R57, c[0x0][0x1d4], PT ;  /* 0x0000750039007a0c */ /* 0x000fe20003fa6270 */
[----:B------:R-:W0:Y:S02]  /*17b0*/  LDGDEPBAR ;  /* 0x00000000000079af */ /* 0x000e240000000000 */
[----:B------:R-:W-:Y:S02]  /*17c0*/  IMAD.X R27, R11, 0x1, R15, P0 ;  /* 0x000000010b1b7824 */ /* 0x000fe400000e060f */
[----:B-1----:R-:W-:-:S04]  /*17d0*/  @P1 IMAD.WIDE R10, R134, 0x2, R6 ;  /* 0x00000002860a1825 */ /* 0x002fc800078e0206 */
[----:B--2---:R-:W-:-:S04]  /*17e0*/  @P1 IMAD.WIDE R8, R177, 0x2, R6 ;  /* 0x00000002b1081825 */ /* 0x004fc800078e0206 */
[----:B---3--:R-:W-:-:S04]  /*17f0*/  IMAD.WIDE R2, R134, 0x2, RZ ;  /* 0x0000000286027825 */ /* 0x008fc800078e02ff */
[----:B----4-:R-:W-:Y:S01]  /*1800*/  @P1 IMAD.WIDE R4, R133, 0x2, R6 ;  /* 0x0000000285041825 */ /* 0x010fe200078e0206 */
[----:B------:R-:W-:Y:S02]  /*1810*/  IADD3 R28, P2, R13, R2, RZ ;  /* 0x000000020d1c7210 */ /* 0x000fe40007f5e0ff */
[----:B------:R-:W-:Y:S02]  /*1820*/  IADD3 R24, P0, R2, R14, RZ ;  /* 0x0000000e02187210 */ /* 0x000fe40007f1e0ff */
[----:B------:R1:W-:Y:S01]  /*1830*/  @P1 LDGSTS.E.BYPASS.LTC128B.128 [R85+0x10100], [R4.64], !P6 ;  /* 0x1010000004551fae */ /* 0x0003e2000f101d4c */
[----:B------:R-:W-:Y:S02]  /*1840*/  IMAD.X R29, R12, 0x1, R3, P2 ;  /* 0x000000010c1d7824 */ /* 0x000fe400010e0603 */
[----:B------:R-:W-:Y:S01]  /*1850*/  IMAD.X R25, R3, 0x1, R15, P0 ;  /* 0x0000000103197824 */ /* 0x000fe200000e060f */
[----:B------:R-:W-:Y:S01]  /*1860*/  SHFL.IDX PT, R2, R17, 0x1, 0x181f ;  /* 0x00381f0011027f89 */ /* 0x000fe200000e0000 */
[----:B------:R-:W-:-:S03]  /*1870*/  ISETP.GT.AND P0, PT, R21, 0x20, PT ;  /* 0x000000201500780c */ /* 0x000fc60003f04270 */
[----:B------:R-:W2:Y:S04]  /*1880*/  SHFL.IDX PT, R3, R16, 0x1, 0x181f ;  /* 0x00381f0010037f89 */ /* 0x000ea800000e0000 */
[----:B------:R3:W-:Y:S04]  /*1890*/  @P1 LDGSTS.E.BYPASS.LTC128B.128 [R85+0x12100], [R10.64], !P5 ;  /* 0x121000000a551fae */ /* 0x0007e8000e901d4c */
[----:B------:R4:W-:Y:S01]  /*18a0*/  @P1 LDGSTS.E.BYPASS.LTC128B.128 [R85+0x14100], [R8.64], !P4 ;  /* 0x1410000008551fae */ /* 0x0009e2000e101d4c */
[----:B-1----:R-:W-:-:S04]  /*18b0*/  @P1 IMAD.WIDE R4, R176, 0x2, R6 ;  /* 0x00000002b0041825 */ /* 0x002fc800078e0206 */
[----:B------:R-:W-:Y:S01]  /*18c0*/  IMAD.WIDE R6, R177, 0x2, RZ ;  /* 0x00000002b1067825 */ /* 0x000fe200078e02ff */
[----:B------:R1:W-:Y:S04]  /*18d0*/  @P1 LDGSTS.E.BYPASS.LTC128B.128 [R85+0x16100], [R4.64], !P3 ;  /* 0x1610000004551fae */ /* 0x0003e8000d901d4c */
[----:B------:R-:W-:Y:S02]  /*18e0*/  IADD3 R22, P1, R13, R6, RZ ;  /* 0x000000060d167210 */ /* 0x000fe40007f3e0ff */
[----:B---3--:R-:W-:-:S03]  /*18f0*/  SHF.R.S32.HI R11, RZ, 0x1f, R0 ;  /* 0x0000001fff0b7819 */ /* 0x008fc60000011400 */
[----:B------:R-:W-:Y:S01]  /*1900*/  IMAD.X R23, R12, 0x1, R7, P1 ;  /* 0x000000010c177824 */ /* 0x000fe200008e0607 */
[----:B------:R-:W-:Y:S02]  /*1910*/  IADD3 R34, P1, R6, R14, RZ ;  /* 0x0000000e06227210 */ /* 0x000fe40007f3e0ff */
[----:B----4-:R-:W-:Y:S02]  /*1920*/  SHF.R.S32.HI R8, RZ, 0x4, R20 ;  /* 0x00000004ff087819 */ /* 0x010fe40000011414 */
[----:B------:R-:W-:Y:S01]  /*1930*/  LEA.HI R11, R11, R0, RZ, 0x3 ;  /* 0x000000000b0b7211 */ /* 0x000fe200078f18ff */
[----:B------:R-:W-:Y:S01]  /*1940*/  IMAD.X R35, R7, 0x1, R15, P1 ;  /* 0x0000000107237824 */ /* 0x000fe200008e060f */
[----:B------:R-:W-:Y:S02]  /*1950*/  LEA.HI R6, R20, R8, RZ, 0x1 ;  /* 0x0000000814067211 */ /* 0x000fe400078f08ff */
[----:B------:R-:W-:Y:S02]  /*1960*/  LOP3.LUT R10, R11, 0xfffffff8, RZ, 0xc0, !PT ;  /* 0xfffffff80b0a7812 */ /* 0x000fe400078ec0ff */
[----:B------:R-:W-:Y:S01]  /*1970*/  LOP3.LUT R9, R6, 0xfffffffe, RZ, 0xc0, !PT ;  /* 0xfffffffe06097812 */ /* 0x000fe200078ec0ff */
[----:B--2---:R-:W-:-:S04]  /*1980*/  @P0 IMAD.WIDE R6, R133, 0x2, R2 ;  /* 0x0000000285060825 */ /* 0x004fc800078e0202 */
[----:B------:R-:W-:Y:S01]  /*1990*/  IMAD.IADD R10, R0, 0x1, -R10 ;  /* 0x00000001000a7824 */ /* 0x000fe200078e0a0a */
[----:B------:R2:W-:Y:S01]  /*19a0*/  @P0 LDGSTS.E.BYPASS.LTC128B.128 [R85+0x11100], [R6.64], !P6 ;  /* 0x1110000006550fae */ /* 0x0005e2000f101d4c */
[----:B-1----:R-:W-:-:S04]  /*19b0*/  IMAD.WIDE R4, R176, 0x2, RZ ;  /* 0x00000002b0047825 */ /* 0x002fc800078e02ff */
[----:B------:R-:W-:Y:S01]  /*19c0*/  IMAD.IADD R9, R8, 0x1, -R9 ;  /* 0x0000000108097824 */ /* 0x000fe200078e0a09 */
[----:B------:R-:W-:Y:S01]  /*19d0*/  IADD3 R16, P1, R13, R4, RZ ;  /* 0x000000040d107210 */ /* 0x000fe20007f3e0ff */
[----:B------:R-:W-:-:S04]  /*19e0*/  IMAD.SHL.U32 R0, R10, 0x40, RZ ;  /* 0x000000400a007824 */ /* 0x000fc800078e00ff */
[----:B------:R-:W-:Y:S01]  /*19f0*/  IMAD.X R17, R12, 0x1, R5, P1 ;  /* 0x000000010c117824 */ /* 0x000fe200008e0605 */
[----:B------:R-:W-:Y:S02]  /*1a00*/  IADD3 R32, P1, R4, R14, RZ ;  /* 0x0000000e04207210 */ /* 0x000fe40007f3e0ff */
[----:B------:R-:W-:Y:S02]  /*1a10*/  LOP3.LUT R0, R0, 0x1c0, RZ, 0xc0, !PT ;  /* 0x000001c000007812 */ /* 0x000fe400078ec0ff */
[----:B------:R-:W-:Y:S01]  /*1a20*/  IADD3.X R33, R5, R15, RZ, P1, !PT ;  /* 0x0000000f05217210 */ /* 0x000fe20000ffe4ff */
[----:B------:R-:W-:Y:S01]  /*1a30*/  @P0 IMAD.WIDE R4, R134, 0x2, R2 ;  /* 0x0000000286040825 */ /* 0x000fe200078e0202 */
[----:B------:R-:W-:-:S04]  /*1a40*/  R2P PR, R10, 0x6 ;  /* 0x000000060a007804 */ /* 0x000fc80000000000 */
[----:B------:R1:W-:Y:S01]  /*1a50*/  @P0 LDGSTS.E.BYPASS.LTC128B.128 [R85+0x13100], [R4.64], !P5 ;  /* 0x1310000004550fae */ /* 0x0003e2000e901d4c */
[----:B--2---:R-:W-:-:S04]  /*1a60*/  @P0 IMAD.WIDE R6, R177, 0x2, R2 ;  /* 0x00000002b1060825 */ /* 0x004fc800078e0202 */
[----:B------:R-:W-:Y:S01]  /*1a70*/  @P0 IMAD.WIDE R2, R176, 0x2, R2 ;  /* 0x00000002b0020825 */ /* 0x000fe200078e0202 */
[----:B------:R2:W-:Y:S04]  /*1a80*/  @P0 LDGSTS.E.BYPASS.LTC128B.128 [R85+0x15100], [R6.64], !P4 ;  /* 0x1510000006550fae */ /* 0x0005e8000e101d4c */
[----:B------:R3:W-:Y:S01]  /*1a90*/  @P0 LDGSTS.E.BYPASS.LTC128B.128 [R85+0x17100], [R2.64], !P3 ;  /* 0x1710000002550fae */ /* 0x0007e2000d901d4c */
[----:B------:R-:W-:-:S03]  /*1aa0*/  LOP3.LUT P0, RZ, R19, 0x2, RZ, 0xc0, !PT ;  /* 0x0000000213ff7812 */ /* 0x000fc6000780c0ff */
[----:B------:R-:W0:Y:S01]  /*1ab0*/  LDGDEPBAR ;  /* 0x00000000000079af */ /* 0x000e220000000000 */
[----:B-1----:R-:W-:Y:S02]  /*1ac0*/  IMAD.SHL.U32 R4, R9, 0x8, RZ ;  /* 0x0000000809047824 */ /* 0x002fe400078e00ff */
[----:B------:R-:W-:-:S03]  /*1ad0*/  IMAD.SHL.U32 R5, R19, 0x40, RZ ;  /* 0x0000004013057824 */ /* 0x000fc600078e00ff */
[----:B------:R-:W-:Y:S01]  /*1ae0*/  LOP3.LUT R4, R0, 0x8, R4, 0xf8, !PT ;  /* 0x0000000800047812 */ /* 0x000fe200078ef804 */
[----:B--2---:R-:W-:Y:S02]  /*1af0*/  IMAD.MOV.U32 R6, RZ, RZ, 0x10 ;  /* 0x00000010ff067424 */ /* 0x004fe400078e00ff */
[----:B------:R-:W-:Y:S01]  /*1b00*/  IMAD.MOV.U32 R7, RZ, RZ, 0x20 ;  /* 0x00000020ff077424 */ /* 0x000fe200078e00ff */
[----:B---3--:R-:W-:Y:S01]  /*1b10*/  SHF.R.U32.HI R3, RZ, 0x3, R0 ;  /* 0x00000003ff037819 */ /* 0x008fe20000011600 */
[----:B------:R-:W-:Y:S01]  /*1b20*/  IMAD.SHL.U32 R2, R18, 0x8, RZ ;  /* 0x0000000812027824 */ /* 0x000fe200078e00ff */
[----:B------:R-:W-:Y:S01]  /*1b30*/  LOP3.LUT R0, R5, 0x1c0, RZ, 0xc0, !PT ;  /* 0x000001c005007812 */ /* 0x000fe200078ec0ff */
[----:B------:R-:W-:-:S04]  /*1b40*/  DEPBAR.LE SB0, 0x1 ;  /* 0x000080400000791a */ /* 0x000fc80000000000 */
[----:B------:R-:W-:Y:S02]  /*1b50*/  LOP3.LUT R5, R4, R3, RZ, 0x3c, !PT ;  /* 0x0000000304057212 */ /* 0x000fe400078e3cff */
[----:B------:R-:W-:Y:S01]  /*1b60*/  LOP3.LUT R3, R0, 0x8, R2, 0xf8, !PT ;  /* 0x0000000800037812 */ /* 0x000fe200078ef802 */
[----:B------:R-:W-:Y:S01]  /*1b70*/  IMAD.SHL.U32 R2, R84, 0x20, RZ ;  /* 0x0000002054027824 */ /* 0x000fe200078e00ff */
[----:B------:R-:W-:Y:S02]  /*1b80*/  SHF.L.U32 R4, R11, 0x6, RZ ;  /* 0x000000060b047819 */ /* 0x000fe400000006ff */
[----:B------:R-:W-:Y:S02]  /*1b90*/  SHF.R.U32.HI R0, RZ, 0x3, R0 ;  /* 0x00000003ff007819 */ /* 0x000fe40000011600 */
[----:B------:R-:W-:Y:S02]  /*1ba0*/  LOP3.LUT R4, R5, 0xfffffe00, R4, 0xf8, !PT ;  /* 0xfffffe0005047812 */ /* 0x000fe400078ef804 */
[----:B------:R-:W-:-:S02]  /*1bb0*/  LOP3.LUT R2, R2, 0x7ffffc00, RZ, 0xc0, !PT ;  /* 0x7ffffc0002027812 */ /* 0x000fc400078ec0ff */
[----:B------:R-:W-:Y:S02]  /*1bc0*/  LOP3.LUT R0, R3, R0, RZ, 0x3c, !PT ;  /* 0x0000000003007212 */ /* 0x000fe400078e3cff */
[----:B------:R-:W-:Y:S01]  /*1bd0*/  SEL R5, R6, 0xfffffff0, !P1 ;  /* 0xfffffff006057807 */ /* 0x000fe20004800000 */
[----:B------:R-:W-:Y:S01]  /*1be0*/  IMAD.IADD R2, R4, 0x1, R2 ;  /* 0x0000000104027824 */ /* 0x000fe200078e0202 */
[----:B------:R-:W-:Y:S01]  /*1bf0*/  BAR.SYNC.DEFER_BLOCKING 0x0 ;  /* 0x0000000000007b1d */ /* 0x000fe20000010000 */
[----:B------:R-:W-:Y:S01]  /*1c00*/  IMAD R0, R9, 0x200, R0 ;  /* 0x0000020009007824 */ /* 0x000fe200078e0200 */
[----:B------:R-:W-:Y:S01]  /*1c10*/  ISETP.GE.AND P1, PT, R133, c[0x0][0x1d4], PT ;  /* 0x0000750085007a0c */ /* 0x000fe20003f26270 */
[C---:B------:R-:W-:Y:S01]  /*1c20*/  IMAD.SHL.U32 R232, R2.reuse, 0x2, RZ ;  /* 0x0000000202e87824 */ /* 0x040fe200078e00ff */
[----:B------:R-:W-:Y:S02]  /*1c30*/  LEA R240, R2, 0x100, 0x1 ;  /* 0x0000010002f07811 */ /* 0x000fe400078e08ff */
[----:B------:R-:W-:-:S02]  /*1c40*/  SHF.L.U32 R135, R0, 0x1, RZ ;  /* 0x0000000100877819 */ /* 0x000fc400000006ff */
[----:B------:R-:W-:Y:S01]  /*1c50*/  SEL R0, R7, 0xffffffe0, !P2 ;  /* 0xffffffe007007807 */ /* 0x000fe20005000000 */
[--C-:B------:R-:W-:Y:S01]  /*1c60*/  IMAD R236, R5, 0x2, R240.reuse ;  /* 0x0000000205ec7824 */ /* 0x100fe200078e02f0 */
[----:B------:R-:W-:Y:S02]  /*1c70*/  SEL R3, R6, 0xfffffff0, !P0 ;  /* 0xfffffff006037807 */ /* 0x000fe40004000000 */
[----:B------:R-:W-:Y:S01]  /*1c80*/  ISETP.LT.OR P0, PT, R21, 0x1, P1 ;  /* 0x000000011500780c */ /* 0x000fe20000f01670 */
[C---:B------:R-:W-:Y:S01]  /*1c90*/  IMAD R240, R0.reuse, 0x2, R240 ;  /* 0x0000000200f07824 */ /* 0x040fe200078e02f0 */
[----:B------:R-:W-:Y:S01]  /*1ca0*/  LEA R244, R0, R236, 0x1 ;  /* 0x000000ec00f47211 */ /* 0x000fe200078e08ff */
[----:B------:R-:W-:Y:S01]  /*1cb0*/  IMAD R6, R3, 0x2, R135 ;  /* 0x0000000203067824 */ /* 0x000fe200078e0287 */
[----:B------:R-:W-:Y:S02]  /*1cc0*/  ISETP.GE.AND P1, PT, R57, c[0x0][0x1d4], PT ;  /* 0x0000750039007a0c */ /* 0x000fe40003f26270 */
[----:B------:R-:W-:Y:S01]  /*1cd0*/  ISETP.GE.AND P2, PT, R58, c[0x0][0x1d4], PT ;  /* 0x000075003a007a0c */ /* 0x000fe20003f46270 */
[----:B------:R-:W-:Y:S04]  /*1ce0*/  LDSM.16.M88.4 R168, [R232+0x100] ;  /* 0x00010000e8a8783b */ /* 0x000fe80000000200 */
[----:B------:R-:W-:Y:S04]  /*1cf0*/  LDSM.16.M88.4 R200, [R232+0x4100] ;  /* 0x00410000e8c8783b */ /* 0x000fe80000000200 */
[----:B------:R-:W-:Y:S04]  /*1d00*/  LDSM.16.M88.4 R216, [R232+0x8100] ;  /* 0x00810000e8d8783b */ /* 0x000fe80000000200 */
[----:B------:R-:W-:Y:S04]  /*1d10*/  LDSM.16.M88.4 R172, [R236] ;  /* 0x00000000ecac783b */ /* 0x000fe80000000200 */
        /* <DEDUP_REMOVED lines=8> */
[----:B------:R-:W-:Y:S04]  /*1da0*/  LDSM.16.M88.4 R232, [R232+0xc100] ;  /* 0x00c10000e8e8783b */ /* 0x000fe80000000200 */
[----:B------:R-:W-:Y:S04]  /*1db0*/  LDSM.16.M88.4 R236, [R236+0xc000] ;  /* 0x00c00000ecec783b */ /* 0x000fe80000000200 */
[----:B------:R-:W-:Y:S04]  /*1dc0*/  LDSM.16.M88.4 R240, [R240+0xc000] ;  /* 0x00c00000f0f0783b */ /* 0x000fe80000000200 */
[----:B------:R-:W-:Y:S04]  /*1dd0*/  LDSM.16.M88.4 R244, [R244+0xc000] ;  /* 0x00c00000f4f4783b */ /* 0x000fe80000000200 */
[----:B------:R-:W-:Y:S06]  /*1de0*/  BAR.SYNC.DEFER_BLOCKING 0x0 ;  /* 0x0000000000007b1d */ /* 0x000fec0000010000 */
[----:B------:R-:W-:-:S04]  /*1df0*/  DEPBAR.LE SB0, 0x0 ;  /* 0x000080000000791a */ /* 0x000fc80000000000 */
[----:B------:R-:W-:Y:S06]  /*1e00*/  BAR.SYNC.DEFER_BLOCKING 0x0 ;  /* 0x0000000000007b1d */ /* 0x000fec0000010000 */
[----:B------:R-:W-:Y:S04]  /*1e10*/  LDSM.16.M88.4 R44, [R6+0x10100] ;  /* 0x01010000062c783b */ /* 0x000fe80000000200 */
[----:B------:R-:W-:Y:S04]  /*1e20*/  LDSM.16.M88.4 R40, [R6+0x10900] ;  /* 0x010900000628783b */ /* 0x000fe80000000200 */
[----:B------:R-:W-:Y:S04]  /*1e30*/  LDSM.16.M88.4 R68, [R6+0x11100] ;  /* 0x011100000644783b */ /* 0x000fe80000000200 */
[----:B------:R1:W-:Y:S04]  /*1e40*/  LDSM.16.M88.4 R76, [R6+0x11900] ;  /* 0x01190000064c783b */ /* 0x0003e80000000200 */
[----:B------:R-:W-:Y:S04]  /*1e50*/  LDSM.16.M88.4 R8, [R135+0x10100] ;  /* 0x010100008708783b */ /* 0x000fe80000000200 */
[----:B------:R-:W2:Y:S04]  /*1e60*/  LDSM.16.M88.4 R36, [R135+0x10900] ;  /* 0x010900008724783b */ /* 0x000ea80000000200 */
[----:B------:R-:W3:Y:S04]  /*1e70*/  LDSM.16.M88.4 R48, [R135+0x11100] ;  /* 0x011100008730783b */ /* 0x000ee80000000200 */
[----:B------:R-:W4:Y:S04]  /*1e80*/  LDSM.16.M88.4 R52, [R135+0x11900] ;  /* 0x011900008734783b */ /* 0x000f280000000200 */
[----:B------:R-:W-:Y:S01]  /*1e90*/  @!PT LDS RZ, [RZ] ;  /* 0x00000000fffff984 */ /* 0x000fe20000000800 */
[----:B------:R-:W-:Y:S01]  /*1ea0*/  @!PT LDS RZ, [RZ] ;  /* 0x00000000fffff984 */ /* 0x000fe20000000800 */
[----:B------:R-:W-:Y:S01]  /*1eb0*/  @!PT LDS RZ, [RZ] ;  /* 0x00000000fffff984 */ /* 0x000fe20000000800 */
[----:B------:R5:W-:Y:S01]  /*1ec0*/  LDGSTS.E.BYPASS.LTC128B.128 [R85+0x100], [R30.64], !P0 ;  /* 0x001000001e557fae */ /* 0x000be2000c101d4c */
[----:B------:R-:W-:-:S02]  /*1ed0*/  ISETP.LT.OR P0, PT, R21, 0x1, P1 ;  /* 0x000000011500780c */ /* 0x000fc40000f01670 */
[----:B-1----:R-:W-:-:S05]  /*1ee0*/  IADD3 R6, R135, 0x10100, RZ ;  /* 0x0001010087067810 */ /* 0x002fca0007ffe0ff */
[----:B------:R-:W-:-:S05]  /*1ef0*/  IMAD R89, R3, 0x2, R6 ;  /* 0x0000000203597824 */ /* 0x000fca00078e0206 */
[----:B------:R-:W-:Y:S04]  /*1f00*/  STL [R1+0x4], R89 ;  /* 0x0000045901007387 */ /* 0x000fe80000100800 */
[----:B------:R5:W-:Y:S01]  /*1f10*/  LDGSTS.E.BYPASS.LTC128B.128 [R85+0x2100], [R28.64], !P0 ;  /* 0x021000001c557fae */ /* 0x000be2000c101d4c */
[C---:B------:R-:W-:Y:S02]  /*1f20*/  ISETP.LT.OR P0, PT, R21.reuse, 0x1, P2 ;  /* 0x000000011500780c */ /* 0x040fe40001701670 */
[----:B------:R-:W-:Y:S01]  /*1f30*/  ISETP.GE.AND P2, PT, R56, c[0x0][0x1d4], PT ;  /* 0x0000750038007a0c */ /* 0x000fe20003f46270 */
[----:B--2---:R-:W-:Y:S10]  /*1f40*/  HMMA.16816.F32 R12, R168, R36, RZ ;  /* 0x00000024a80c723c */ /* 0x004ff400000018ff */
[----:B------:R4:W-:Y:S01]  /*1f50*/  LDGSTS.E.BYPASS.LTC128B.128 [R85+0x4100], [R22.64], !P0 ;  /* 0x0410000016557fae */ /* 0x0009e2000c101d4c */
[----:B------:R-:W-:Y:S11]  /*1f60*/  ISETP.LT.OR P0, PT, R21, 0x1, P2 ;  /* 0x000000011500780c */ /* 0x000ff60001701670 */
[----:B------:R-:W-:Y:S02]  /*1f70*/  @!UPT UIADD3 URZ, URZ, URZ, URZ ;  /* 0x0000003f3f3ff290 */ /* 0x000fe4000fffe03f */
[----:B------:R1:W-:Y:S01]  /*1f80*/  LDGSTS.E.BYPASS.LTC128B.128 [R85+0x6100], [R16.64], !P0 ;  /* 0x0610000010557fae */ /* 0x0003e2000c101d4c */
[----:B------:R-:W-:-:S04]  /*1f90*/  ISETP.GE.AND P0, PT, R133, c[0x0][0x1d4], PT ;  /* 0x0000750085007a0c */ /* 0x000fc80003f06270 */
[C---:B------:R-:W-:Y:S11]  /*1fa0*/  ISETP.LT.OR P0, PT, R21.reuse, 0x21, P0 ;  /* 0x000000211500780c */ /* 0x040ff60000701670 */
[----:B------:R-:W-:Y:S02]  /*1fb0*/  @!UPT UIADD3 URZ, URZ, URZ, URZ ;  /* 0x0000003f3f3ff290 */ /* 0x000fe4000fffe03f */
[----:B------:R2:W-:Y:S01]  /*1fc0*/  LDGSTS.E.BYPASS.LTC128B.128 [R85+0x1100], [R26.64], !P0 ;  /* 0x011000001a557fae */ /* 0x0005e2000c101d4c */
[C---:B------:R-:W-:Y:S02]  /*1fd0*/  ISETP.LT.OR P0, PT, R21.reuse, 0x21, P1 ;  /* 0x000000211500780c */ /* 0x040fe40000f01670 */
[----:B------:R-:W-:Y:S02]  /*1fe0*/  ISETP.GE.AND P1, PT, R58, c[0x0][0x1d4], PT ;  /* 0x000075003a007a0c */ /* 0x000fe40003f26270 */
[----:B------:R-:W-:Y:S02]  /*1ff0*/  HMMA.16816.F32 R56, R172, R40, R12 ;  /* 0x00000028ac38723c */ /* 0x000fe4000000180c */
[----:B------:R-:W-:-:S06]  /*2000*/  ISETP.LT.OR P1, PT, R21, 0x21, P1 ;  /* 0x000000211500780c */ /* 0x000fcc0000f21670 */
[----:B---3--:R-:W-:Y:S01]  /*2010*/  HMMA.16816.F32 R12, R168, R50, RZ ;  /* 0x00000032a80c723c */ /* 0x008fe200000018ff */
[----:B------:R2:W-:Y:S01]  /*2020*/  LDGSTS.E.BYPASS.LTC128B.128 [R85+0x3100], [R24.64], !P0 ;  /* 0x0310000018557fae */ /* 0x0005e2000c101d4c */
[----:B------:R-:W-:-:S04]  /*2030*/  LOP3.LUT P0, RZ, R19, 0x4, RZ, 0xc0, !PT ;  /* 0x0000000413ff7812 */ /* 0x000fc8000780c0ff */
[----:B------:R-:W-:Y:S01]  /*2040*/  SEL R2, R7, 0xffffffe0, !P0 ;  /* 0xffffffe007027807 */ /* 0x000fe20004000000 */
[----:B------:R3:W-:Y:S01]  /*2050*/  LDGSTS.E.BYPASS.LTC128B.128 [R85+0x5100], [R34.64], !P1 ;  /* 0x0510000022557fae */ /* 0x0007e2000c901d4c */
[----:B-1----:R-:W-:Y:S01]  /*2060*/  HMMA.16816.F32 R16, R168, R10, RZ ;  /* 0x0000000aa810723c */ /* 0x002fe200000018ff */
[----:B------:R-:W-:Y:S02]  /*2070*/  ISETP.LT.OR P0, PT, R21, 0x21, P2 ;  /* 0x000000211500780c */ /* 0x000fe40001701670 */
[----:B------:R-:W-:Y:S01]  /*2080*/  IMAD R252, R2, 0x2, R135 ;  /* 0x0000000202fc7824 */ /* 0x000fe200078e0287 */
[----:B------:R-:W-:Y:S01]  /*2090*/  ISETP.GT.AND P1, PT, R86, 0x3f, PT ;  /* 0x0000003f5600780c */ /* 0x000fe20003f24270 */
[----:B------:R-:W-:-:S03]  /*20a0*/  IMAD R88, R2, 0x2, R89 ;  /* 0x0000000202587824 */ /* 0x000fc600078e0259 */
[----:B----4-:R-:W-:Y:S02]  /*20b0*/  HMMA.16816.F32 R20, R168, R52, RZ ;  /* 0x00000034a814723c */ /* 0x010fe400000018ff */
[----:B------:R-:W-:Y:S04]  /*20c0*/  STL [R1], R88 ;  /* 0x0000005801007387 */ /* 0x000fe80000100800 */
[----:B------:R3:W-:Y:S01]  /*20d0*/  LDGSTS.E.BYPASS.LTC128B.128 [R85+0x7100], [R32.64], !P0 ;  /* 0x0710000020557fae */ /* 0x0007e2000c101d4c */
[----:B------:R-:W-:-:S03]  /*20e0*/  PLOP3.LUT P0, PT, PT, PT, UP0, 0x80, 0x0 ;  /* 0x000000000000781c */ /* 0x000fc60003f0f008 */
[----:B------:R-:W-:Y:S01]  /*20f0*/  LDSM.16.M88.4 R64, [R252+0x11900] ;  /* 0x01190000fc40783b */ /* 0x000fe20000000200 */
[C---:B--2---:R-:W-:Y:S03]  /*2100*/  HMMA.16816.F32 R24, R168.reuse, R8, RZ ;  /* 0x00000008a818723c */ /* 0x044fe600000018ff */
[----:B------:R-:W-:Y:S04]  /*2110*/  LDSM.16.M88.4 R72, [R88+0x1000] ;  /* 0x001000005848783b */ /* 0x000fe80000000200 */
[----:B------:R-:W-:Y:S01]  /*2120*/  LDSM.16.M88.4 R80, [R88+0x1800] ;  /* 0x001800005850783b */ /* 0x000fe20000000200 */
[----:B------:R-:W-:Y:S03]  /*2130*/  HMMA.16816.F32 R8, R168, R38, RZ ;  /* 0x00000026a808723c */ /* 0x000fe600000018ff */
[----:B------:R-:W-:Y:S04]  /*2140*/  LDSM.16.M88.4 R36, [R252+0x10900] ;  /* 0x01090000fc24783b */ /* 0x000fe80000000200 */
[----:B------:R-:W0:Y:S01]  /*2150*/  LDGDEPBAR ;  /* 0x00000000000079af */ /* 0x000e220000000000 */
[C---:B------:R-:W-:Y:S03]  /*2160*/  HMMA.16816.F32 R60, R172.reuse, R46, R16 ;  /* 0x0000002eac3c723c */ /* 0x040fe60000001810 */
[----:B---3--:R-:W1:Y:S05]  /*2170*/  LDSM.16.M88.4 R32, [R252+0x10100] ;  /* 0x01010000fc20783b */ /* 0x008e6a0000000200 */
[C---:B-----5:R-:W-:Y:S08]  /*2180*/  HMMA.16816.F32 R28, R172.reuse, R44, R24 ;  /* 0x0000002cac1c723c */ /* 0x060ff00000001818 */
[----:B------:R-:W-:Y:S08]  /*2190*/  HMMA.16816.F32 R44, R172, R42, R8 ;  /* 0x0000002aac2c723c */ /* 0x000ff00000001808 */
[C---:B------:R-:W-:Y:S01]  /*21a0*/  HMMA.16816.F32 R8, R168.reuse, R48, RZ ;  /* 0x00000030a808723c */ /* 0x040fe200000018ff */
[----:B------:R-:W2:Y:S07]  /*21b0*/  LDSM.16.M88.4 R48, [R252+0x11100] ;  /* 0x01110000fc30783b */ /* 0x000eae0000000200 */
[----:B------:R-:W-:Y:S01]  /*21c0*/  HMMA.16816.F32 R24, R168, R54, RZ ;  /* 0x00000036a818723c */ /* 0x000fe200000018ff */
[----:B------:R-:W3:Y:S07]  /*21d0*/  LDSM.16.M88.4 R52, [R88] ;  /* 0x000000005834783b */ /* 0x000eee0000000200 */
[C---:B------:R-:W-:Y:S08]  /*21e0*/  HMMA.16816.F32 R20, R172.reuse, R76, R20 ;  /* 0x0000004cac14723c */ /* 0x040ff00000001814 */
[C---:B------:R-:W-:Y:S08]  /*21f0*/  HMMA.16816.F32 R16, R172.reuse, R68, R8 ;  /* 0x00000044ac10723c */ /* 0x040ff00000001808 */
[C---:B------:R-:W-:Y:S01]  /*2200*/  HMMA.16816.F32 R8, R172.reuse, R70, R12 ;  /* 0x00000046ac08723c */ /* 0x040fe2000000180c */
[----:B------:R-:W4:Y:S07]  /*2210*/  LDSM.16.M88.4 R68, [R88+0x800] ;  /* 0x000800005844783b */ /* 0x000f2e0000000200 */
[----:B------:R-:W-:Y:S01]  /*2220*/  HMMA.16816.F32 R24, R172, R78, R24 ;  /* 0x0000004eac18723c */ /* 0x000fe20000001818 */
[----:B------:R-:W-:Y:S07]  /*2230*/  LDSM.16.M88.4 R76, [R135+0x13900] ;  /* 0x01390000874c783b */ /* 0x000fee0000000200 */
[C---:B-1----:R-:W-:Y:S08]  /*2240*/  HMMA.16816.F32 R28, R192.reuse, R32, R28 ;  /* 0x00000020c01c723c */ /* 0x042ff0000000181c */
[C---:B------:R-:W-:Y:S01]  /*2250*/  HMMA.16816.F32 R32, R192.reuse, R34, R60 ;  /* 0x00000022c020723c */ /* 0x040fe2000000183c */
[----:B------:R-:W-:Y:S07]  /*2260*/  LDSM.16.M88.4 R60, [R135+0x13100] ;  /* 0x01310000873c783b */ /* 0x000fee0000000200 */
[C---:B--2---:R-:W-:Y:S01]  /*2270*/  HMMA.16816.F32 R12, R192.reuse, R48, R16 ;  /* 0x00000030c00c723c */ /* 0x044fe20000001810 */
[----:B------:R-:W-:Y:S07]  /*2280*/  LDSM.16.M88.4 R16, [R89+0x2000] ;  /* 0x002000005910783b */ /* 0x000fee0000000200 */
[C---:B------:R-:W-:Y:S01]  /*2290*/  HMMA.16816.F32 R40, R192.reuse, R36, R56 ;  /* 0x00000024c028723c */ /* 0x040fe20000001838 */
[----:B------:R-:W-:Y:S07]  /*22a0*/  LDSM.16.M88.4 R56, [R135+0x12900] ;  /* 0x012900008738783b */ /* 0x000fee0000000200 */
[C---:B------:R-:W-:Y:S08]  /*22b0*/  HMMA.16816.F32 R44, R192.reuse, R38, R44 ;  /* 0x00000026c02c723c */ /* 0x040ff0000000182c */
[C---:B------:R-:W-:Y:S01]  /*22c0*/  HMMA.16816.F32 R8, R192.reuse, R50, R8 ;  /* 0x00000032c008723c */ /* 0x040fe20000001808 */
[----:B------:R-:W1:Y:S07]  /*22d0*/  LDSM.16.M88.4 R48, [R135+0x12100] ;  /* 0x012100008730783b */ /* 0x000e6e0000000200 */
[C---:B------:R-:W-:Y:S08]  /*22e0*/  HMMA.16816.F32 R20, R192.reuse, R64, R20 ;  /* 0x00000040c014723c */ /* 0x040ff00000001814 */
[----:B------:R-:W-:Y:S01]  /*22f0*/  HMMA.16816.F32 R24, R192, R66, R24 ;  /* 0x00000042c018723c */ /* 0x000fe20000001818 */
[----:B------:R-:W2:Y:S07]  /*2300*/  LDSM.16.M88.4 R64, [R89+0x3000] ;  /* 0x003000005940783b */ /* 0x000eae0000000200 */
[C---:B---3--:R-:W-:Y:S08]  /*2310*/  HMMA.16816.F32 R28, R196.reuse, R52, R28 ;  /* 0x00000034c41c723c */ /* 0x048ff0000000181c */
[C---:B------:R-:W-:Y:S01]  /*2320*/  HMMA.16816.F32 R32, R196.reuse, R54, R32 ;  /* 0x00000036c420723c */ /* 0x040fe20000001820 */
[----:B------:R-:W-:Y:S07]  /*2330*/  LDSM.16.M88.4 R52, [R252+0x12900] ;  /* 0x01290000fc34783b */ /* 0x000fee0000000200 */
[C---:B------:R-:W-:Y:S08]  /*2340*/  HMMA.16816.F32 R12, R196.reuse, R72, R12 ;  /* 0x00000048c40c723c */ /* 0x040ff0000000180c */
[C---:B----4-:R-:W-:Y:S01]  /*2350*/  HMMA.16816.F32 R36, R196.reuse, R68, R40 ;  /* 0x00000044c424723c */ /* 0x050fe20000001828 */
[----:B------:R-:W3:Y:S07]  /*2360*/  LDSM.16.M88.4 R40, [R89+0x2800] ;  /* 0x002800005928783b */ /* 0x000eee0000000200 */
[C---:B------:R-:W-:Y:S01]  /*2370*/  HMMA.16816.F32 R44, R196.reuse, R70, R44 ;  /* 0x00000046c42c723c */ /* 0x040fe2000000182c */
[----:B------:R-:W4:Y:S07]  /*2380*/  LDSM.16.M88.4 R68, [R89+0x3800] ;  /* 0x003800005944783b */ /* 0x000f2e0000000200 */
[C---:B------:R-:W-:Y:S01]  /*2390*/  HMMA.16816.F32 R8, R196.reuse, R74, R8 ;  /* 0x0000004ac408723c */ /* 0x040fe20000001808 */
[----:B------:R-:W-:Y:S07]  /*23a0*/  LDSM.16.M88.4 R72, [R252+0x13900] ;  /* 0x01390000fc48783b */ /* 0x000fee0000000200 */
[C---:B------:R-:W-:Y:S08]  /*23b0*/  HMMA.16816.F32 R20, R196.reuse, R80, R20 ;  /* 0x00000050c414723c */ /* 0x040ff00000001814 */
[----:B------:R-:W-:Y:S01]  /*23c0*/  HMMA.16816.F32 R24, R196, R82, R24 ;  /* 0x00000052c418723c */ /* 0x000fe20000001818 */
[----:B------:R-:W-:Y:S07]  /*23d0*/  LDSM.16.M88.4 R80, [R88+0x3800] ;  /* 0x003800005850783b */ /* 0x000fee0000000200 */
[C---:B-1----:R-:W-:Y:S08]  /*23e0*/  HMMA.16816.F32 R28, R200.reuse, R48, R28 ;  /* 0x00000030c81c723c */ /* 0x042ff0000000181c */
[C---:B------:R-:W-:Y:S01]  /*23f0*/  HMMA.16816.F32 R32, R200.reuse, R50, R32 ;  /* 0x00000032c820723c */ /* 0x040fe20000001820 */
[----:B------:R-:W1:Y:S07]  /*2400*/  LDSM.16.M88.4 R48, [R252+0x12100] ;  /* 0x01210000fc30783b */ /* 0x000e6e0000000200 */
[C---:B------:R-:W-:Y:S08]  /*2410*/  HMMA.16816.F32 R12, R200.reuse, R60, R12 ;  /* 0x0000003cc80c723c */ /* 0x040ff0000000180c */
[C---:B------:R-:W-:Y:S08]  /*2420*/  HMMA.16816.F32 R36, R200.reuse, R56, R36 ;  /* 0x00000038c824723c */ /* 0x040ff00000001824 */
[C---:B------:R-:W-:Y:S01]  /*2430*/  HMMA.16816.F32 R44, R200.reuse, R58, R44 ;  /* 0x0000003ac82c723c */ /* 0x040fe2000000182c */
[----:B------:R-:W5:Y:S07]  /*2440*/  LDSM.16.M88.4 R56, [R252+0x13100] ;  /* 0x01310000fc38783b */ /* 0x000f6e0000000200 */
[C---:B------:R-:W-:Y:S01]  /*2450*/  HMMA.16816.F32 R8, R200.reuse, R62, R8 ;  /* 0x0000003ec808723c */ /* 0x040fe20000001808 */
[----:B------:R-:W-:Y:S07]  /*2460*/  LDSM.16.M88.4 R60, [R88+0x2800] ;  /* 0x00280000583c783b */ /* 0x000fee0000000200 */
[C---:B------:R-:W-:Y:S08]  /*2470*/  HMMA.16816.F32 R20, R200.reuse, R76, R20 ;  /* 0x0000004cc814723c */ /* 0x040ff00000001814 */
[----:B------:R-:W-:Y:S01]  /*2480*/  HMMA.16816.F32 R24, R200, R78, R24 ;  /* 0x0000004ec818723c */ /* 0x000fe20000001818 */
[----:B------:R-:W-:Y:S07]  /*2490*/  LDSM.16.M88.4 R76, [R135+0x15900] ;  /* 0x01590000874c783b */ /* 0x000fee0000000200 */
[C---:B------:R-:W-:Y:S08]  /*24a0*/  HMMA.16816.F32 R28, R204.reuse, R16, R28 ;  /* 0x00000010cc1c723c */ /* 0x040ff0000000181c */
[C---:B------:R-:W-:Y:S08]  /*24b0*/  HMMA.16816.F32 R32, R204.reuse, R18, R32 ;  /* 0x00000012cc20723c */ /* 0x040ff00000001820 */
[C---:B--2---:R-:W-:Y:S08]  /*24c0*/  HMMA.16816.F32 R16, R204.reuse, R64, R12 ;  /* 0x00000040cc10723c */ /* 0x044ff0000000180c */
[C---:B---3--:R-:W-:Y:S08]  /*24d0*/  HMMA.16816.F32 R36, R204.reuse, R40, R36 ;  /* 0x00000028cc24723c */ /* 0x048ff00000001824 */
[C---:B------:R-:W-:Y:S01]  /*24e0*/  HMMA.16816.F32 R44, R204.reuse, R42, R44 ;  /* 0x0000002acc2c723c */ /* 0x040fe2000000182c */
[----:B------:R-:W2:Y:S07]  /*24f0*/  LDSM.16.M88.4 R40, [R88+0x2000] ;  /* 0x002000005828783b */ /* 0x000eae0000000200 */
[C---:B------:R-:W-:Y:S01]  /*2500*/  HMMA.16816.F32 R12, R204.reuse, R66, R8 ;  /* 0x00000042cc0c723c */ /* 0x040fe20000001808 */
[----:B------:R-:W3:Y:S07]  /*2510*/  LDSM.16.M88.4 R64, [R88+0x3000] ;  /* 0x003000005840783b */ /* 0x000eee0000000200 */
[C---:B----4-:R-:W-:Y:S08]  /*2520*/  HMMA.16816.F32 R8, R204.reuse, R68, R20 ;  /* 0x00000044cc08723c */ /* 0x050ff00000001814 */
[----:B------:R-:W-:Y:S01]  /*2530*/  HMMA.16816.F32 R24, R204, R70, R24 ;  /* 0x00000046cc18723c */ /* 0x000fe20000001818 */
[----:B------:R-:W-:Y:S07]  /*2540*/  LDSM.16.M88.4 R68, [R135+0x15100] ;  /* 0x015100008744783b */ /* 0x000fee0000000200 */
[C---:B-1----:R-:W-:Y:S08]  /*2550*/  HMMA.16816.F32 R28, R208.reuse, R48, R28 ;  /* 0x00000030d01c723c */ /* 0x042ff0000000181c */
[C---:B------:R-:W-:Y:S01]  /*2560*/  HMMA.16816.F32 R32, R208.reuse, R50, R32 ;  /* 0x00000032d020723c */ /* 0x040fe20000001820 */
[----:B------:R-:W1:Y:S07]  /*2570*/  LDSM.16.M88.4 R48, [R135+0x14100] ;  /* 0x014100008730783b */ /* 0x000e6e0000000200 */
[C---:B-----5:R-:W-:Y:S08]  /*2580*/  HMMA.16816.F32 R20, R208.reuse, R56, R16 ;  /* 0x00000038d014723c */ /* 0x060ff00000001810 */
[C---:B------:R-:W-:Y:S01]  /*2590*/  HMMA.16816.F32 R16, R208.reuse, R58, R12 ;  /* 0x0000003ad010723c */ /* 0x040fe2000000180c */
[----:B------:R-:W4:Y:S07]  /*25a0*/  LDSM.16.M88.4 R56, [R135+0x14900] ;  /* 0x014900008738783b */ /* 0x000f2e0000000200 */
[C---:B------:R-:W-:Y:S08]  /*25b0*/  HMMA.16816.F32 R12, R208.reuse, R72, R8 ;  /* 0x00000048d00c723c */ /* 0x040ff00000001808 */
[C---:B------:R-:W-:Y:S08]  /*25c0*/  HMMA.16816.F32 R36, R208.reuse, R52, R36 ;  /* 0x00000034d024723c */ /* 0x040ff00000001824 */
[----:B------:R-:W-:Y:S01]  /*25d0*/  HMMA.16816.F32 R8, R208, R74, R24 ;  /* 0x0000004ad008723c */ /* 0x000fe20000001818 */
[----:B------:R-:W-:Y:S07]  /*25e0*/  LDSM.16.M88.4 R72, [R89+0x5800] ;  /* 0x005800005948783b */ /* 0x000fee0000000200 */
[----:B--2---:R-:W-:Y:S08]  /*25f0*/  HMMA.16816.F32 R28, R212, R40, R28 ;  /* 0x00000028d41c723c */ /* 0x004ff0000000181c */
[----:B------:R-:W-:Y:S01]  /*2600*/  HMMA.16816.F32 R44, R208, R54, R44 ;  /* 0x00000036d02c723c */ /* 0x000fe2000000182c */
[----:B------:R-:W-:Y:S07]  /*2610*/  LDSM.16.M88.4 R52, [R89+0x4800] ;  /* 0x004800005934783b */ /* 0x000fee0000000200 */
[C---:B------:R-:W-:Y:S01]  /*2620*/  HMMA.16816.F32 R32, R212.reuse, R42, R32 ;  /* 0x0000002ad420723c */ /* 0x040fe20000001820 */
[----:B------:R-:W2:Y:S07]  /*2630*/  LDSM.16.M88.4 R40, [R89+0x4000] ;  /* 0x004000005928783b */ /* 0x000eae0000000200 */
[C---:B---3--:R-:W-:Y:S08]  /*2640*/  HMMA.16816.F32 R24, R212.reuse, R64, R20 ;  /* 0x00000040d418723c */ /* 0x048ff00000001814 */
[C---:B------:R-:W-:Y:S01]  /*2650*/  HMMA.16816.F32 R20, R212.reuse, R66, R16 ;  /* 0x00000042d414723c */ /* 0x040fe20000001810 */
[----:B------:R-:W3:Y:S07]  /*2660*/  LDSM.16.M88.4 R64, [R89+0x5000] ;  /* 0x005000005940783b */ /* 0x000eee0000000200 */
[C---:B------:R-:W-:Y:S08]  /*2670*/  HMMA.16816.F32 R16, R212.reuse, R80, R12 ;  /* 0x00000050d410723c */ /* 0x040ff0000000180c */
[C---:B------:R-:W-:Y:S08]  /*2680*/  HMMA.16816.F32 R36, R212.reuse, R60, R36 ;  /* 0x0000003cd424723c */ /* 0x040ff00000001824 */
[----:B------:R-:W-:Y:S08]  /*2690*/  HMMA.16816.F32 R12, R212, R82, R8 ;  /* 0x00000052d40c723c */ /* 0x000ff00000001808 */
[----:B-1----:R-:W-:Y:S08]  /*26a0*/  HMMA.16816.F32 R8, R216, R48, R28 ;  /* 0x00000030d808723c */ /* 0x002ff0000000181c */
[----:B------:R-:W-:Y:S01]  /*26b0*/  HMMA.16816.F32 R44, R212, R62, R44 ;  /* 0x0000003ed42c723c */ /* 0x000fe2000000182c */
[----:B------:R-:W-:Y:S07]  /*26c0*/  LDSM.16.M88.4 R60, [R252+0x14900] ;  /* 0x01490000fc3c783b */ /* 0x000fee0000000200 */
[C---:B------:R-:W-:Y:S01]  /*26d0*/  HMMA.16816.F32 R32, R216.reuse, R50, R32 ;  /* 0x00000032d820723c */ /* 0x040fe20000001820 */
[----:B------:R-:W1:Y:S07]  /*26e0*/  LDSM.16.M88.4 R48, [R252+0x14100] ;  /* 0x01410000fc30783b */ /* 0x000e6e0000000200 */
[C---:B------:R-:W-:Y:S08]  /*26f0*/  HMMA.16816.F32 R28, R216.reuse, R68, R24 ;  /* 0x00000044d81c723c */ /* 0x040ff00000001818 */
[C---:B------:R-:W-:Y:S01]  /*2700*/  HMMA.16816.F32 R24, R216.reuse, R70, R20 ;  /* 0x00000046d818723c */ /* 0x040fe20000001814 */
[----:B------:R-:W-:Y:S07]  /*2710*/  LDSM.16.M88.4 R68, [R88+0x5800] ;  /* 0x005800005844783b */ /* 0x000fee0000000200 */
[C---:B------:R-:W-:Y:S08]  /*2720*/  HMMA.16816.F32 R20, R216.reuse, R76, R16 ;  /* 0x0000004cd814723c */ /* 0x040ff00000001810 */
[C---:B----4-:R-:W-:Y:S08]  /*2730*/  HMMA.16816.F32 R36, R216.reuse, R56, R36 ;  /* 0x00000038d824723c */ /* 0x050ff00000001824 */
[----:B------:R-:W-:Y:S08]  /*2740*/  HMMA.16816.F32 R16, R216, R78, R12 ;  /* 0x0000004ed810723c */ /* 0x000ff0000000180c */
[----:B--2---:R-:W-:Y:S08]  /*2750*/  HMMA.16816.F32 R12, R220, R40, R8 ;  /* 0x00000028dc0c723c */ /* 0x004ff00000001808 */
[----:B------:R-:W-:Y:S08]  /*2760*/  HMMA.16816.F32 R44, R216, R58, R44 ;  /* 0x0000003ad82c723c */ /* 0x000ff0000000182c */
[C---:B------:R-:W-:Y:S08]  /*2770*/  HMMA.16816.F32 R8, R220.reuse, R42, R32 ;  /* 0x0000002adc08723c */ /* 0x040ff00000001820 */
[C---:B---3--:R-:W-:Y:S08]  /*2780*/  HMMA.16816.F32 R32, R220.reuse, R64, R28 ;  /* 0x00000040dc20723c */ /* 0x048ff0000000181c */
[C---:B------:R-:W-:Y:S01]  /*2790*/  HMMA.16816.F32 R28, R220.reuse, R66, R24 ;  /* 0x00000042dc1c723c */ /* 0x040fe20000001818 */
[----:B------:R-:W2:Y:S04]  /*27a0*/  LDSM.16.M88.4 R24, [R252+0x15100] ;  /* 0x01510000fc18783b */ /* 0x000ea80000000200 */
[----:B------:R-:W-:Y:S03]  /*27b0*/  LDSM.16.M88.4 R64, [R135+0x17900] ;  /* 0x017900008740783b */ /* 0x000fe60000000200 */
[C---:B------:R-:W-:Y:S08]  /*27c0*/  HMMA.16816.F32 R36, R220.reuse, R52, R36 ;  /* 0x00000034dc24723c */ /* 0x040ff00000001824 */
[----:B------:R-:W-:Y:S08]  /*27d0*/  HMMA.16816.F32 R56, R220, R74, R16 ;  /* 0x0000004adc38723c */ /* 0x000ff00000001810 */
[----:B-1----:R-:W-:Y:S01]  /*27e0*/  HMMA.16816.F32 R16, R224, R48, R12 ;  /* 0x00000030e010723c */ /* 0x002fe2000000180c */
[----:B------:R-:W1:Y:S07]  /*27f0*/  LDSM.16.M88.4 R12, [R88+0x4000] ;  /* 0x00400000580c783b */ /* 0x000e6e0000000200 */
[----:B------:R-:W-:Y:S01]  /*2800*/  HMMA.16816.F32 R44, R220, R54, R44 ;  /* 0x00000036dc2c723c */ /* 0x000fe2000000182c */
[----:B------:R-:W3:Y:S07]  /*2810*/  LDSM.16.M88.4 R52, [R252+0x15900] ;  /* 0x01590000fc34783b */ /* 0x000eee0000000200 */
[----:B------:R-:W-:Y:S01]  /*2820*/  HMMA.16816.F32 R8, R224, R50, R8 ;  /* 0x00000032e008723c */ /* 0x000fe20000001808 */
[----:B------:R-:W4:Y:S07]  /*2830*/  LDSM.16.M88.4 R48, [R88+0x4800] ;  /* 0x004800005830783b */ /* 0x000f2e0000000200 */
[----:B------:R-:W-:Y:S08]  /*2840*/  HMMA.16816.F32 R40, R220, R72, R20 ;  /* 0x00000048dc28723c */ /* 0x000ff00000001814 */
[C---:B------:R-:W-:Y:S08]  /*2850*/  HMMA.16816.F32 R20, R224.reuse, R60, R36 ;  /* 0x0000003ce014723c */ /* 0x040ff00000001824 */
[C---:B--2---:R-:W-:Y:S01]  /*2860*/  HMMA.16816.F32 R36, R224.reuse, R24, R32 ;  /* 0x00000018e024723c */ /* 0x044fe20000001820 */
[----:B------:R-:W2:Y:S07]  /*2870*/  LDSM.16.M88.4 R32, [R135+0x16100] ;  /* 0x016100008720783b */ /* 0x000eae0000000200 */
[----:B------:R-:W-:Y:S01]  /*2880*/  HMMA.16816.F32 R44, R224, R62, R44 ;  /* 0x0000003ee02c723c */ /* 0x000fe2000000182c */
[----:B------:R-:W5:Y:S07]  /*2890*/  LDSM.16.M88.4 R60, [R88+0x5000] ;  /* 0x00500000583c783b */ /* 0x000f6e0000000200 */
[----:B-1----:R-:W-:Y:S08]  /*28a0*/  HMMA.16816.F32 R16, R228, R12, R16 ;  /* 0x0000000ce410723c */ /* 0x002ff00000001810 */
[C---:B------:R-:W-:Y:S08]  /*28b0*/  HMMA.16816.F32 R28, R224.reuse, R26, R28 ;  /* 0x0000001ae01c723c */ /* 0x040ff0000000181c */
[----:B---3--:R-:W-:Y:S08]  /*28c0*/  HMMA.16816.F32 R40, R224, R52, R40 ;  /* 0x00000034e028723c */ /* 0x008ff00000001828 */
[C---:B----4-:R-:W-:Y:S01]  /*28d0*/  HMMA.16816.F32 R24, R228.reuse, R48, R20 ;  /* 0x00000030e418723c */ /* 0x050fe20000001814 */
[----:B------:R-:W1:Y:S07]  /*28e0*/  LDSM.16.M88.4 R20, [R89+0x6000] ;  /* 0x006000005914783b */ /* 0x000e6e0000000200 */
[----:B------:R-:W-:Y:S08]  /*28f0*/  HMMA.16816.F32 R8, R228, R14, R8 ;  /* 0x0000000ee408723c */ /* 0x000ff00000001808 */
[----:B------:R-:W-:Y:S01]  /*2900*/  HMMA.16816.F32 R76, R224, R54, R56 ;  /* 0x00000036e04c723c */ /* 0x000fe20000001838 */
[----:B------:R-:W-:Y:S07]  /*2910*/  LDSM.16.M88.4 R52, [R89+0x6800] ;  /* 0x006800005934783b */ /* 0x000fee0000000200 */
[----:B--2---:R-:W-:Y:S08]  /*2920*/  HMMA.16816.F32 R12, R232, R32, R16 ;  /* 0x00000020e80c723c */ /* 0x004ff00000001810 */
[C---:B-----5:R-:W-:Y:S01]  /*2930*/  HMMA.16816.F32 R56, R228.reuse, R60, R36 ;  /* 0x0000003ce438723c */ /* 0x060fe20000001824 */
[----:B------:R-:W2:Y:S07]  /*2940*/  LDSM.16.M88.4 R36, [R135+0x16900] ;  /* 0x016900008724783b */ /* 0x000eae0000000200 */
[----:B------:R-:W-:Y:S01]  /*2950*/  HMMA.16816.F32 R72, R228, R68, R40 ;  /* 0x00000044e448723c */ /* 0x000fe20000001828 */
[----:B------:R-:W3:Y:S07]  /*2960*/  LDSM.16.M88.4 R40, [R252+0x16100] ;  /* 0x01610000fc28783b */ /* 0x000eee0000000200 */
[----:B------:R-:W-:Y:S08]  /*2970*/  HMMA.16816.F32 R8, R232, R34, R8 ;  /* 0x00000022e808723c */ /* 0x000ff00000001808 */
[----:B-1----:R-:W-:Y:S08]  /*2980*/  HMMA.16816.F32 R12, R236, R20, R12 ;  /* 0x00000014ec0c723c */ /* 0x002ff0000000180c */
[C---:B------:R-:W-:Y:S01]  /*2990*/  HMMA.16816.F32 R48, R228.reuse, R50, R44 ;  /* 0x00000032e430723c */ /* 0x040fe2000000182c */
[----:B------:R-:W1:Y:S07]  /*29a0*/  LDSM.16.M88.4 R44, [R88+0x6000] ;  /* 0x00600000582c783b */ /* 0x000e6e0000000200 */
[----:B------:R-:W-:Y:S01]  /*29b0*/  HMMA.16816.F32 R60, R228, R62, R28 ;  /* 0x0000003ee43c723c */ /* 0x000fe2000000181c */
[----:B------:R-:W4:Y:S07]  /*29c0*/  LDSM.16.M88.4 R28, [R135+0x17100] ;  /* 0x01710000871c783b */ /* 0x000f2e0000000200 */
[----:B--2---:R-:W-:Y:S08]  /*29d0*/  HMMA.16816.F32 R16, R232, R36, R24 ;  /* 0x00000024e810723c */ /* 0x004ff00000001818 */
[----:B------:R-:W-:Y:S08]  /*29e0*/  HMMA.16816.F32 R8, R236, R22, R8 ;  /* 0x00000016ec08723c */ /* 0x000ff00000001808 */
[----:B---3--:R-:W-:Y:S08]  /*29f0*/  HMMA.16816.F32 R12, R240, R40, R12 ;  /* 0x00000028f00c723c */ /* 0x008ff0000000180c */
[----:B------:R-:W-:Y:S01]  /*2a00*/  HMMA.16816.F32 R24, R232, R38, R48 ;  /* 0x00000026e818723c */ /* 0x000fe20000001830 */
[----:B------:R-:W2:Y:S04]  /*2a10*/  LDSM.16.M88.4 R36, [R252+0x16900] ;  /* 0x01690000fc24783b */ /* 0x000ea80000000200 */
[----:B------:R-:W3:Y:S03]  /*2a20*/  LDSM.16.M88.4 R48, [R89+0x7000] ;  /* 0x007000005930783b */ /* 0x000ee60000000200 */
[----:B------:R-:W-:Y:S08]  /*2a30*/  HMMA.16816.F32 R20, R236, R52, R16 ;  /* 0x00000034ec14723c */ /* 0x000ff00000001810 */
[----:B------:R-:W-:Y:S08]  /*2a40*/  HMMA.16816.F32 R8, R240, R42, R8 ;  /* 0x0000002af008723c */ /* 0x000ff00000001808 */
[----:B-1----:R-:W-:Y:S08]  /*2a50*/  HMMA.16816.F32 R32, R244, R44, R12 ;  /* 0x0000002cf420723c */ /* 0x002ff0000000180c */
[----:B----4-:R-:W-:Y:S01]  /*2a60*/  HMMA.16816.F32 R12, R232, R28, R56 ;  /* 0x0000001ce80c723c */ /* 0x010fe20000001838 */
[----:B------:R-:W1:Y:S07]  /*2a70*/  LDSM.16.M88.4 R56, [R88+0x6800] ;  /* 0x006800005838783b */ /* 0x000e6e0000000200 */
[----:B------:R-:W-:Y:S01]  /*2a80*/  HMMA.16816.F32 R16, R236, R54, R24 ;  /* 0x00000036ec10723c */ /* 0x000fe20000001818 */
[----:B------:R-:W4:Y:S07]  /*2a90*/  LDSM.16.M88.4 R52, [R252+0x17100] ;  /* 0x01710000fc34783b */ /* 0x000f2e0000000200 */
[----:B------:R-:W-:Y:S01]  /*2aa0*/  HMMA.16816.F32 R40, R232, R30, R60 ;  /* 0x0000001ee828723c */ /* 0x000fe2000000183c */
[----:B------:R-:W-:-:S07]  /*2ab0*/  FMUL.FTZ R2, R32, c[0x0][0x320] ;  /* 0x0000c80020027a20 */ /* 0x000fce0000410000 */
[----:B--2---:R-:W-:Y:S08]  /*2ac0*/  HMMA.16816.F32 R20, R240, R36, R20 ;  /* 0x00000024f014723c */ /* 0x004ff00000001814 */
[----:B------:R-:W-:Y:S01]  /*2ad0*/  HMMA.16816.F32 R28, R244, R46, R8 ;  /* 0x0000002ef41c723c */ /* 0x000fe20000001808 */
[----:B------:R-:W2:Y:S07]  /*2ae0*/  LDSM.16.M88.4 R44, [R89+0x7800] ;  /* 0x00780000592c783b */ /* 0x000eae0000000200 */
[----:B------:R-:W-:Y:S01]  /*2af0*/  HMMA.16816.F32 R68, R228, R70, R76 ;  /* 0x00000046e444723c */ /* 0x000fe2000000184c */
[----:B------:R5:W1:Y:S07]  /*2b00*/  MUFU.TANH R76, R2 ;  /* 0x00000002004c7308 */ /* 0x000a6e0000002400 */
[----:B------:R-:W-:Y:S08]  /*2b10*/  HMMA.16816.F32 R60, R232, R64, R72 ;  /* 0x00000040e83c723c */ /* 0x000ff00000001848 */
[----:B---3--:R-:W-:Y:S01]  /*2b20*/  HMMA.16816.F32 R12, R236, R48, R12 ;  /* 0x00000030ec0c723c */ /* 0x008fe2000000180c */
[----:B-----5:R-:W-:-:S04]  /*2b30*/  FMUL.FTZ R2, R33, c[0x0][0x320] ;  /* 0x0000c80021027a20 */ /* 0x020fc80000410000 */
[----:B------:R3:W2:Y:S03]  /*2b40*/  MUFU.TANH R74, R2 ;  /* 0x00000002004a7308 */ /* 0x0006a60000002400 */
[----:B------:R-:W-:Y:S01]  /*2b50*/  HMMA.16816.F32 R8, R240, R38, R16 ;  /* 0x00000026f008723c */ /* 0x000fe20000001810 */
[----:B------:R-:W5:Y:S07]  /*2b60*/  LDSM.16.M88.4 R36, [R252+0x17900] ;  /* 0x01790000fc24783b */ /* 0x000f6e0000000200 */
[----:B-1----:R-:W-:Y:S01]  /*2b70*/  HMMA.16816.F32 R24, R244, R56, R20 ;  /* 0x00000038f418723c */ /* 0x002fe20000001814 */
[----:B---3--:R-:W-:-:S07]  /*2b80*/  FMUL.FTZ R2, R34, c[0x0][0x320] ;  /* 0x0000c80022027a20 */ /* 0x008fce0000410000 */
[----:B----4-:R-:W-:Y:S01]  /*2b90*/  HMMA.16816.F32 R20, R240, R52, R12 ;  /* 0x00000034f014723c */ /* 0x010fe2000000180c */
[----:B------:R1:W3:Y:S07]  /*2ba0*/  MUFU.TANH R73, R2 ;  /* 0x0000000200497308 */ /* 0x0002ee0000002400 */
[----:B------:R-:W-:Y:S07]  /*2bb0*/  HMMA.16816.F32 R12, R244, R58, R8 ;  /* 0x0000003af40c723c */ /* 0x000fee0000001808 */
[----:B------:R-:W-:Y:S01]  /*2bc0*/  SHF.R.S32.HI R59, RZ, 0x1f, R133 ;  /* 0x0000001fff3b7819 */ /* 0x000fe20000011485 */
[----:B------:R-:W-:Y:S01]  /*2bd0*/  HMMA.16816.F32 R8, R232, R66, R68 ;  /* 0x00000042e808723c */ /* 0x000fe20000001844 */
[----:B-1----:R-:W-:Y:S01]  /*2be0*/  FMUL.FTZ R2, R35, c[0x0][0x320] ;  /* 0x0000c80023027a20 */ /* 0x002fe20000410000 */
[----:B------:R-:W-:-:S03]  /*2bf0*/  SHF.R.S32.HI R58, RZ, 0x1f, R134 ;  /* 0x0000001fff3a7819 */ /* 0x000fc60000011486 */
[----:B------:R1:W4:Y:S03]  /*2c00*/  MUFU.TANH R72, R2 ;  /* 0x0000000200487308 */ /* 0x0003260000002400 */
[C---:B------:R-:W-:Y:S01]  /*2c10*/  HMMA.16816.F32 R32, R236.reuse, R50, R40 ;  /* 0x00000032ec20723c */ /* 0x040fe20000001828 */
[----:B------:R-:W-:Y:S07]  /*2c20*/  LDSM.16.M88.4 R40, [R88+0x7000] ;  /* 0x007000005828783b */ /* 0x000fee0000000200 */
[----:B--2---:R-:W-:Y:S01]  /*2c30*/  HMMA.16816.F32 R16, R236, R44, R60 ;  /* 0x0000002cec10723c */ /* 0x004fe2000000183c */
[----:B-1----:R-:W-:-:S07]  /*2c40*/  FMUL.FTZ R2, R28, c[0x0][0x320] ;  /* 0x0000c8001c027a20 */ /* 0x002fce0000410000 */
[----:B------:R-:W-:Y:S01]  /*2c50*/  HMMA.16816.F32 R8, R236, R46, R8 ;  /* 0x0000002eec08723c */ /* 0x000fe20000001808 */
[----:B------:R1:W2:Y:S11]  /*2c60*/  MUFU.TANH R65, R2 ;  /* 0x0000000200417308 */ /* 0x0002b60000002400 */
[----:B------:R-:W-:Y:S04]  /*2c70*/  @!UPT UIADD3 URZ, URZ, URZ, URZ ;  /* 0x0000003f3f3ff290 */ /* 0x000fe8000fffe03f */
[----:B-----5:R-:W-:Y:S01]  /*2c80*/  HMMA.16816.F32 R16, R240, R36, R16 ;  /* 0x00000024f010723c */ /* 0x020fe20000001810 */
[----:B-1----:R-:W-:-:S04]  /*2c90*/  FMUL.FTZ R2, R29, c[0x0][0x320] ;  /* 0x0000c8001d027a20 */ /* 0x002fc80000410000 */
[----:B------:R1:W1:Y:S03]  /*2ca0*/  MUFU.TANH R64, R2 ;  /* 0x0000000200407308 */ /* 0x0002660000002400 */
[----:B------:R-:W-:Y:S01]  /*2cb0*/  HMMA.16816.F32 R8, R240, R38, R8 ;  /* 0x00000026f008723c */ /* 0x000fe20000001808 */
[----:B-1----:R-:W-:-:S04]  /*2cc0*/  FMUL.FTZ R2, R30, c[0x0][0x320] ;  /* 0x0000c8001e027a20 */ /* 0x002fc80000410000 */
[----:B------:R1:W1:Y:S02]  /*2cd0*/  MUFU.TANH R57, R2 ;  /* 0x0000000200397308 */ /* 0x0002640000002400 */
[----:B-1----:R-:W-:Y:S02]  /*2ce0*/  FMUL.FTZ R2, R31, c[0x0][0x320] ;  /* 0x0000c8001f027a20 */ /* 0x002fe40000410000 */
[----:B------:R-:W-:Y:S01]  /*2cf0*/  HMMA.16816.F32 R28, R240, R54, R32 ;  /* 0x00000036f01c723c */ /* 0x000fe20000001820 */
[----:B------:R-:W1:Y:S03]  /*2d00*/  LDSM.16.M88.4 R32, [R88+0x7800] ;  /* 0x007800005820783b */ /* 0x000e660000000200 */
[----:B------:R5:W1:Y:S01]  /*2d10*/  MUFU.TANH R56, R2 ;  /* 0x0000000200387308 */ /* 0x000a620000002400 */
[----:B------:R-:W-:-:S04]  /*2d20*/  DEPBAR.LE SB0, 0x0 ;  /* 0x000080000000791a */ /* 0x000fc80000000000 */
[----:B------:R-:W-:Y:S02]  /*2d30*/  SHF.R.S32.HI R55, RZ, 0x1f, R177 ;  /* 0x0000001fff377819 */ /* 0x000fe400000114b1 */
[----:B------:R-:W-:Y:S01]  /*2d40*/  SHF.R.S32.HI R54, RZ, 0x1f, R176 ;  /* 0x0000001fff367819 */ /* 0x000fe200000114b0 */
[----:B-----5:R-:W-:-:S04]  /*2d50*/  FMUL.FTZ R2, R24, c[0x0][0x320] ;  /* 0x0000c80018027a20 */ /* 0x020fc80000410000 */
[----:B------:R5:W1:Y:S02]  /*2d60*/  MUFU.TANH R53, R2 ;  /* 0x0000000200357308 */ /* 0x000a640000002400 */
[----:B-----5:R-:W-:Y:S01]  /*2d70*/  FMUL.FTZ R2, R25, c[0x0][0x320] ;  /* 0x0000c80019027a20 */ /* 0x020fe20000410000 */
[----:B-1----:R-:W-:Y:S05]  /*2d80*/  HMMA.16816.F32 R8, R244, R34, R8 ;  /* 0x00000022f408723c */ /* 0x002fea0000001808 */
[----:B------:R1:W1:Y:S02]  /*2d90*/  MUFU.TANH R52, R2 ;  /* 0x0000000200347308 */ /* 0x0002640000002400 */
[----:B-1----:R-:W-:-:S06]  /*2da0*/  FMUL.FTZ R2, R26, c[0x0][0x320] ;  /* 0x0000c8001a027a20 */ /* 0x002fcc0000410000 */
[----:B------:R1:W1:Y:S02]  /*2db0*/  MUFU.TANH R51, R2 ;  /* 0x0000000200337308 */ /* 0x0002640000002400 */
[----:B-1----:R-:W-:Y:S02]  /*2dc0*/  FMUL.FTZ R2, R27, c[0x0][0x320] ;  /* 0x0000c8001b027a20 */ /* 0x002fe40000410000 */
[C---:B------:R-:W-:Y:S04]  /*2dd0*/  HMMA.16816.F32 R24, R244.reuse, R40, R20 ;  /* 0x00000028f418723c */ /* 0x040fe80000001814 */
[----:B------:R1:W1:Y:S04]  /*2de0*/  MUFU.TANH R50, R2 ;  /* 0x0000000200327308 */ /* 0x0002680000002400 */
[----:B------:R-:W-:Y:S01]  /*2df0*/  HMMA.16816.F32 R20, R244, R42, R28 ;  /* 0x0000002af414723c */ /* 0x000fe2000000181c */
[----:B-1----:R-:W-:-:S04]  /*2e00*/  FMUL.FTZ R2, R12, c[0x0][0x320] ;  /* 0x0000c8000c027a20 */ /* 0x002fc80000410000 */
[----:B------:R1:W1:Y:S02]  /*2e10*/  MUFU.TANH R49, R2 ;  /* 0x0000000200317308 */ /* 0x0002640000002400 */
[----:B-1----:R-:W-:-:S06]  /*2e20*/  FMUL.FTZ R2, R13, c[0x0][0x320] ;  /* 0x0000c8000d027a20 */ /* 0x002fcc0000410000 */
[----:B------:R1:W1:Y:S02]  /*2e30*/  MUFU.TANH R48, R2 ;  /* 0x0000000200307308 */ /* 0x0002640000002400 */
[----:B-1----:R-:W-:-:S06]  /*2e40*/  FMUL.FTZ R2, R14, c[0x0][0x320] ;  /* 0x0000c8000e027a20 */ /* 0x002fcc0000410000 */
[----:B------:R1:W1:Y:S02]  /*2e50*/  MUFU.TANH R46, R2 ;  /* 0x00000002002e7308 */ /* 0x0002640000002400 */
[----:B-1----:R-:W-:Y:S02]  /*2e60*/  FMUL.FTZ R2, R15, c[0x0][0x320] ;  /* 0x0000c8000f027a20 */ /* 0x002fe40000410000 */
[----:B------:R-:W-:Y:S04]  /*2e70*/  HMMA.16816.F32 R12, R244, R32, R16 ;  /* 0x00000020f40c723c */ /* 0x000fe80000001810 */
[----:B------:R1:W1:Y:S02]  /*2e80*/  MUFU.TANH R45, R2 ;  /* 0x00000002002d7308 */ /* 0x0002640000002400 */
[----:B-1----:R-:W-:-:S06]  /*2e90*/  FMUL.FTZ R2, R24, c[0x0][0x320] ;  /* 0x0000c80018027a20 */ /* 0x002fcc0000410000 */
        /* <DEDUP_REMOVED lines=31> */
[----:B-1----:R-:W-:-:S05]  /*3090*/  IADD3 R2, R85, 0x100, RZ ;  /* 0x0000010055027810 */ /* 0x002fca0007ffe0ff */
[----:B------:R1:W-:Y:S04]  /*30a0*/  STL [R1+0x18], R2 ;  /* 0x0000180201007387 */ /* 0x0003e80000100800 */
[----:B------:R-:W-:Y:S06]  /*30b0*/  BAR.SYNC.DEFER_BLOCKING 0x0 ;  /* 0x0000000000007b1d */ /* 0x000fec0000010000 */
[----:B------:R-:W-:Y:S05]  /*30c0*/  @!P0 BRA `(.L_x_4) ;  /* 0x0000052000008947 */ /* 0x000fea0003800000 */
[----:B--234-:R-:W-:Y:S01]  /*30d0*/  ULEA UR6, UR6, UR9, 0x6 ;  /* 0x0000000906067291 */ /* 0x01cfe2000f8e303f */
[----:B------:R-:W-:Y:S01]  /*30e0*/  ISETP.NE.AND P2, PT, R87, 0x1, PT ;  /* 0x000000015700780c */ /* 0x000fe20003f45270 */
[----:B------:R-:W-:-:S04]  /*30f0*/  IMAD.MOV.U32 R9, RZ, RZ, RZ ;  /* 0x000000ffff097224 */ /* 0x000fc800078e00ff */
[----:B------:R-:W-:-:S05]  /*3100*/  IMAD.U32 R3, RZ, RZ, UR6 ;  /* 0x00000006ff037e24 */ /* 0x000fca000f8e00ff */
[----:B------:R-:W-:-:S05]  /*3110*/  IADD3 R3, R3, -0x40, R86 ;  /* 0xffffffc003037810 */ /* 0x000fca0007ffe056 */
[----:B------:R-:W-:-:S04]  /*3120*/  @P2 IMAD.HI.U32 R6, R3, c[0x0][0x2bc], RZ ;  /* 0x0000af0003062a27 */ /* 0x000fc800078e00ff */
[----:B-1----:R-:W-:Y:S01]  /*3130*/  IMAD.MOV.U32 R2, RZ, RZ, R3 ;  /* 0x000000ffff027224 */ /* 0x002fe200078e0003 */
[----:B------:R-:W-:-:S04]  /*3140*/  @P2 SHF.R.U32.HI R2, RZ, c[0x0][0x2c0], R6 ;  /* 0x0000b000ff022a19 */ /* 0x000fc80000011606 */
[----:B------:R-:W-:-:S04]  /*3150*/  @!P1 IADD3 R7, P0, R2, UR16, RZ ;  /* 0x0000001002079c10 */ /* 0x000fc8000ff1e0ff */
[----:B------:R-:W-:Y:S02]  /*3160*/  @!P1 LEA.HI.X.SX32 R8, R2, UR14, 0x1, P0 ;  /* 0x0000000e02089c11 */ /* 0x000fe400080f0eff */
[----:B------:R-:W-:-:S04]  /*3170*/  @!P1 LEA R6, P0, R7, c[0x0][0x2a0], 0x2 ;  /* 0x0000a80007069a11 */ /* 0x000fc800078010ff */
[----:B------:R-:W-:-:S05]  /*3180*/  @!P1 LEA.HI.X R7, R7, c[0x0][0x2a4], R8, 0x2, P0 ;  /* 0x0000a90007079a11 */ /* 0x000fca00000f1408 */
[----:B------:R1:W2:Y:S01]  /*3190*/  @!P1 LDG.E R9, [R6.64] ;  /* 0x0000000c06099981 */ /* 0x0002a2000c1e1900 */
[----:B------:R-:W-:Y:S01]  /*31a0*/  IMAD.MOV R2, RZ, RZ, -R2 ;  /* 0x000000ffff027224 */ /* 0x000fe200078e0a02 */
[----:B------:R-:W-:Y:S01]  /*31b0*/  SEL R28, RZ, 0x10, P6 ;  /* 0x00000010ff1c7807 */ /* 0x000fe20003000000 */
[----:B------:R-:W-:Y:S01]  /*31c0*/  IMAD.SHL.U32 R8, R134, 0x2, RZ ;  /* 0x0000000286087824 */ /* 0x000fe200078e00ff */
[----:B------:R-:W-:Y:S01]  /*31d0*/  SEL R27, RZ, 0x10, P5 ;  /* 0x00000010ff1b7807 */ /* 0x000fe20002800000 */
[----:B------:R-:W-:Y:S01]  /*31e0*/  IMAD R10, R2, c[0x0][0x2b8], R3 ;  /* 0x0000ae00020a7a24 */ /* 0x000fe200078e0203 */
[----:B------:R-:W-:Y:S01]  /*31f0*/  IADD3 R18, -R28, 0x10, RZ ;  /* 0x000000101c127810 */ /* 0x000fe20007ffe1ff */
[----:B------:R-:W-:Y:S01]  /*3200*/  IMAD.SHL.U32 R20, R177, 0x2, RZ ;  /* 0x00000002b1147824 */ /* 0x000fe200078e00ff */
[----:B------:R-:W-:Y:S01]  /*3210*/  IADD3 R16, -R27, 0x10, RZ ;  /* 0x000000101b107810 */ /* 0x000fe20007ffe1ff */
[----:B------:R-:W-:Y:S01]  /*3220*/  IMAD.SHL.U32 R22, R176, 0x2, RZ ;  /* 0x00000002b0167824 */ /* 0x000fe200078e00ff */
[----:B------:R-:W-:Y:S01]  /*3230*/  SHF.R.S32.HI R2, RZ, 0x1f, R10 ;  /* 0x0000001fff027819 */ /* 0x000fe2000001140a */
[----:B------:R3:W-:Y:S01]  /*3240*/  STL [R1+0x14], R10 ;  /* 0x0000140a01007387 */ /* 0x0007e20000100800 */
[----:B------:R-:W-:-:S02]  /*3250*/  LOP3.LUT R18, R18, 0xf, RZ, 0xc0, !PT ;  /* 0x0000000f12127812 */ /* 0x000fc400078ec0ff */
[----:B------:R-:W-:Y:S02]  /*3260*/  SEL R26, RZ, 0x10, P4 ;  /* 0x00000010ff1a7807 */ /* 0x000fe40002000000 */
[----:B------:R-:W-:Y:S02]  /*3270*/  LOP3.LUT R16, R16, 0xf, RZ, 0xc0, !PT ;  /* 0x0000000f10107812 */ /* 0x000fe400078ec0ff */
[----:B------:R-:W-:Y:S02]  /*3280*/  IADD3 R14, -R26, 0x10, RZ ;  /* 0x000000101a0e7810 */ /* 0x000fe40007ffe1ff */
[----:B------:R-:W-:Y:S02]  /*3290*/  SEL R25, RZ, 0x10, P3 ;  /* 0x00000010ff197807 */ /* 0x000fe40001800000 */
[----:B------:R-:W-:Y:S02]  /*32a0*/  SHF.L.U64.HI R21, R134, 0x1, R58 ;  /* 0x0000000186157819 */ /* 0x000fe4000001023a */
[----:B------:R-:W-:Y:S01]  /*32b0*/  LOP3.LUT R14, R14, 0xf, RZ, 0xc0, !PT ;  /* 0x0000000f0e0e7812 */ /* 0x000fe200078ec0ff */
[----:B-1----:R-:W-:Y:S01]  /*32c0*/  IMAD R6, R2, c[0x0][0x1e0], RZ ;  /* 0x0000780002067a24 */ /* 0x002fe200078e02ff */
[----:B------:R-:W-:Y:S01]  /*32d0*/  IADD3 R12, -R25, 0x10, RZ ;  /* 0x00000010190c7810 */ /* 0x000fe20007ffe1ff */
[----:B------:R-:W-:Y:S01]  /*32e0*/  IMAD.WIDE.U32 R2, R10, c[0x0][0x1e0], RZ ;  /* 0x000078000a027a25 */ /* 0x000fe200078e00ff */
[----:B------:R-:W-:-:S02]  /*32f0*/  SHF.L.U64.HI R23, R177, 0x1, R55 ;  /* 0x00000001b1177819 */ /* 0x000fc40000010237 */
[----:B------:R-:W-:Y:S01]  /*3300*/  LOP3.LUT R12, R12, 0xf, RZ, 0xc0, !PT ;  /* 0x0000000f0c0c7812 */ /* 0x000fe200078ec0ff */
[----:B------:R-:W-:Y:S01]  /*3310*/  IMAD R6, R10, c[0x0][0x1e4], R6 ;  /* 0x000079000a067a24 */ /* 0x000fe200078e0206 */
[----:B------:R-:W-:-:S03]  /*3320*/  SHF.L.U64.HI R24, R176, 0x1, R54 ;  /* 0x00000001b0187819 */ /* 0x000fc60000010236 */
[----:B------:R-:W-:Y:S02]  /*3330*/  IMAD.IADD R3, R3, 0x1, R6 ;  /* 0x0000000103037824 */ /* 0x000fe400078e0206 */
[----:B---3--:R-:W-:Y:S01]  /*3340*/  IMAD.SHL.U32 R10, R133, 0x2, RZ ;  /* 0x00000002850a7824 */ /* 0x008fe200078e00ff */
[----:B--2---:R-:W-:Y:S01]  /*3350*/  SHF.R.S32.HI R6, RZ, 0x1f, R9 ;  /* 0x0000001fff067819 */ /* 0x004fe20000011409 */
[----:B------:R-:W-:Y:S01]  /*3360*/  IMAD.WIDE.U32 R2, R9, c[0x0][0x1f0], R2 ;  /* 0x00007c0009027a25 */ /* 0x000fe200078e0002 */
[----:B------:R1:W-:Y:S03]  /*3370*/  STL [R1+0x10], R9 ;  /* 0x0000100901007387 */ /* 0x0003e60000100800 */
[----:B------:R-:W-:Y:S01]  /*3380*/  IMAD R6, R6, c[0x0][0x1f0], RZ ;  /* 0x00007c0006067a24 */ /* 0x000fe200078e02ff */
[----:B------:R-:W-:-:S03]  /*3390*/  IADD3 R2, P0, R2, UR20, RZ ;  /* 0x0000001402027c10 */ /* 0x000fc6000ff1e0ff */
[----:B------:R-:W-:-:S05]  /*33a0*/  IMAD R6, R9, c[0x0][0x1f4], R6 ;  /* 0x00007d0009067a24 */ /* 0x000fca00078e0206 */
[----:B------:R-:W-:Y:S02]  /*33b0*/  IADD3.X R6, R3, UR18, R6, P0, !PT ;  /* 0x0000001203067c10 */ /* 0x000fe400087fe406 */
[----:B------:R-:W-:-:S04]  /*33c0*/  LEA R7, P0, R2, c[0x0][0x1c8], 0x1 ;  /* 0x0000720002077a11 */ /* 0x000fc800078008ff */
[----:B------:R-:W-:Y:S02]  /*33d0*/  LEA.HI.X R6, R2, c[0x0][0x1cc], R6, 0x1, P0 ;  /* 0x0000730002067a11 */ /* 0x000fe400000f0c06 */
[----:B------:R-:W2:Y:S04]  /*33e0*/  SHFL.IDX PT, R2, R7, 0x1, 0x181f ;  /* 0x00381f0007027f89 */ /* 0x000ea800000e0000 */
[----:B------:R-:W3:Y:S01]  /*33f0*/  SHFL.IDX PT, R3, R6, 0x1, 0x181f ;  /* 0x00381f0006037f89 */ /* 0x000ee200000e0000 */
[----:B-1----:R-:W-:Y:S02]  /*3400*/  SHF.L.U64.HI R9, R133, 0x1, R59 ;  /* 0x0000000185097819 */ /* 0x002fe4000001023b */
[----:B--2---:R-:W-:-:S04]  /*3410*/  IADD3 R18, P2, P0, R18, R2, R10 ;  /* 0x0000000212127210 */ /* 0x004fc8000785e00a */
[----:B---3--:R-:W-:Y:S02]  /*3420*/  IADD3.X R19, RZ, R3, R9, P2, P0 ;  /* 0x00000003ff137210 */ /* 0x008fe400017e0409 */
[----:B------:R-:W-:-:S04]  /*3430*/  IADD3 R16, P2, P0, R16, R2, R8 ;  /* 0x0000000210107210 */ /* 0x000fc8000785e008 */
[----:B------:R-:W-:Y:S02]  /*3440*/  IADD3.X R17, RZ, R3, R21, P2, P0 ;  /* 0x00000003ff117210 */ /* 0x000fe400017e0415 */
[----:B------:R-:W-:-:S04]  /*3450*/  IADD3 R14, P2, P0, R14, R2, R20 ;  /* 0x000000020e0e7210 */ /* 0x000fc8000785e014 */
[-C--:B------:R-:W-:Y:S02]  /*3460*/  IADD3.X R15, RZ, R3.reuse, R23, P2, P0 ;  /* 0x00000003ff0f7210 */ /* 0x080fe400017e0417 */
[----:B------:R-:W-:Y:S02]  /*3470*/  IADD3 R12, P2, P0, R12, R2, R22 ;  /* 0x000000020c0c7210 */ /* 0x000fe4000785e016 */
[----:B------:R-:W1:Y:S02]  /*3480*/  SHFL.IDX PT, R2, R7, RZ, 0x181f ;  /* 0x00181fff07027589 */ /* 0x000e6400000e0000 */
[----:B------:R-:W-:Y:S02]  /*3490*/  IADD3.X R13, RZ, R3, R24, P2, P0 ;  /* 0x00000003ff0d7210 */ /* 0x000fe400017e0418 */
[----:B------:R-:W2:Y:S01]  /*34a0*/  SHFL.IDX PT, R3, R6, RZ, 0x181f ;  /* 0x00181fff06037589 */ /* 0x000ea200000e0000 */
[----:B-1----:R-:W-:-:S05]  /*34b0*/  IADD3 R10, P0, R2, R10, RZ ;  /* 0x0000000a020a7210 */ /* 0x002fca0007f1e0ff */
[----:B--2---:R-:W-:Y:S01]  /*34c0*/  IMAD.X R11, R3, 0x1, R9, P0 ;  /* 0x00000001030b7824 */ /* 0x004fe200000e0609 */
[----:B------:R-:W-:-:S04]  /*34d0*/  IADD3 R8, P0, R2, R8, RZ ;  /* 0x0000000802087210 */ /* 0x000fc80007f1e0ff */
[----:B------:R1:W-:Y:S01]  /*34e0*/  LDGSTS.E.BYPASS.LTC128B.128 [R85+0x10100], [R10.64], !P6 ;  /* 0x101000000a557fae */ /* 0x0003e2000f101d4c */
[----:B------:R-:W-:Y:S01]  /*34f0*/  IMAD.X R9, R3, 0x1, R21, P0 ;  /* 0x0000000103097824 */ /* 0x000fe200000e0615 */
[----:B------:R-:W-:-:S04]  /*3500*/  IADD3 R6, P0, R2, R20, RZ ;  /* 0x0000001402067210 */ /* 0x000fc80007f1e0ff */
[----:B------:R1:W-:Y:S01]  /*3510*/  LDGSTS.E.BYPASS.LTC128B.128 [R85+0x12100], [R8.64], !P5 ;  /* 0x1210000008557fae */ /* 0x0003e2000e901d4c */
[----:B------:R-:W-:Y:S01]  /*3520*/  IMAD.X R7, R3, 0x1, R23, P0 ;  /* 0x0000000103077824 */ /* 0x000fe200000e0617 */
[----:B------:R-:W-:-:S04]  /*3530*/  IADD3 R2, P0, R2, R22, RZ ;  /* 0x0000001602027210 */ /* 0x000fc80007f1e0ff */
[----:B------:R1:W-:Y:S01]  /*3540*/  LDGSTS.E.BYPASS.LTC128B.128 [R85+0x14100], [R6.64], !P4 ;  /* 0x1410000006557fae */ /* 0x0003e2000e101d4c */
[----:B------:R-:W-:Y:S01]  /*3550*/  IMAD.X R3, R3, 0x1, R24, P0 ;  /* 0x0000000103037824 */ /* 0x000fe200000e0618 */
[----:B------:R-:W-:-:S04]  /*3560*/  ISETP.NE.U32.AND P0, PT, R28, RZ, PT ;  /* 0x000000ff1c00720c */ /* 0x000fc80003f05070 */
[----:B------:R1:W-:Y:S09]  /*3570*/  LDGSTS.E.BYPASS.LTC128B.128 [R85+0x16100], [R2.64], !P3 ;  /* 0x1610000002557fae */ /* 0x0003f2000d901d4c */
[----:B------:R1:W-:Y:S01]  /*3580*/  LDGSTS.E.BYPASS.LTC128B.128.ZFILL [R85+0x11100], [R18.64], P0 ;  /* 0x1110000012557fae */ /* 0x0003e20008141d4c */
[----:B------:R-:W-:-:S13]  /*3590*/  ISETP.NE.U32.AND P0, PT, R27, RZ, PT ;  /* 0x000000ff1b00720c */ /* 0x000fda0003f05070 */
[----:B------:R1:W-:Y:S01]  /*35a0*/  LDGSTS.E.BYPASS.LTC128B.128.ZFILL [R85+0x13100], [R16.64], P0 ;  /* 0x1310000010557fae */ /* 0x0003e20008141d4c */
[----:B------:R-:W-:-:S13]  /*35b0*/  ISETP.NE.U32.AND P0, PT, R26, RZ, PT ;  /* 0x000000ff1a00720c */ /* 0x000fda0003f05070 */
[----:B------:R1:W-:Y:S01]  /*35c0*/  LDGSTS.E.BYPASS.LTC128B.128.ZFILL [R85+0x15100], [R14.64], P0 ;  /* 0x151000000e557fae */ /* 0x0003e20008141d4c */
[----:B------:R-:W-:-:S13]  /*35d0*/  ISETP.NE.U32.AND P0, PT, R25, RZ, PT ;  /* 0x000000ff1900720c */ /* 0x000fda0003f05070 */
[----:B------:R1:W-:Y:S02]  /*35e0*/  LDGSTS.E.BYPASS.LTC128B.128.ZFILL [R85+0x17100], [R12.64], P0 ;  /* 0x171000000c557fae */ /* 0x0003e40008141d4c */
.L_x_4:
[----:B-1234-:R-:W-:Y:S01]  /*35f0*/  LOP3.LUT R2, R84, 0xffffffe0, RZ, 0xc0, !PT ;  /* 0xffffffe054027812 */ /* 0x01efe200078ec0ff */
[----:B------:R-:W-:Y:S01]  /*3600*/  IMAD.U32 R6, RZ, RZ, UR10 ;  /* 0x0000000aff067e24 */ /* 0x000fe2000f8e00ff */
[----:B------:R-:W0:Y:S01]  /*3610*/  LDGDEPBAR ;  /* 0x00000000000079af */ /* 0x000e220000000000 */
[----:B------:R-:W-:Y:S02]  /*3620*/  IMAD.SHL.U32 R248, R4, 0x2, RZ ;  /* 0x0000000204f87824 */ /* 0x000fe400078e00ff */
[----:B------:R-:W-:Y:S02]  /*3630*/  IMAD.IADD R2, R132, 0x1, -R2 ;  /* 0x0000000184027824 */ /* 0x000fe400078e0a02 */
[----:B------:R-:W-:Y:S01]  /*3640*/  IMAD R249, R5, 0x2, R248 ;  /* 0x0000000205f97824 */ /* 0x000fe200078e02f8 */
[----:B------:R-:W-:Y:S01]  /*3650*/  LDSM.16.MT88.4 R24, [R248+0x100] ;  /* 0x00010000f818783b */ /* 0x000fe20000004200 */
[C---:B------:R-:W-:Y:S02]  /*3660*/  LEA R251, R0.reuse, R248, 0x1 ;  /* 0x000000f800fb7211 */ /* 0x040fe400078e08ff */
[----:B------:R-:W-:Y:S01]  /*3670*/  SHF.R.S32.HI R3, RZ, 0x1f, R2 ;  /* 0x0000001fff037819 */ /* 0x000fe20000011402 */
[----:B------:R-:W-:-:S02]  /*3680*/  IMAD R250, R0, 0x2, R249 ;  /* 0x0000000200fa7824 */ /* 0x000fc400078e02f9 */
[----:B------:R-:W-:Y:S01]  /*3690*/  LDSM.16.MT88.4 R68, [R251+0x2100] ;  /* 0x00210000fb44783b */ /* 0x000fe20000004200 */
[----:B------:R-:W-:-:S03]  /*36a0*/  LEA.HI R3, R3, R2, RZ, 0x2 ;  /* 0x0000000203037211 */ /* 0x000fc600078f10ff */
[----:B------:R-:W-:Y:S01]  /*36b0*/  LDSM.16.MT88.4 R80, [R250+0x2900] ;  /* 0x00290000fa50783b */ /* 0x000fe20000004200 */
[----:B------:R-:W-:-:S04]  /*36c0*/  LOP3.LUT R3, R3, 0x7ffffffc, RZ, 0xc0, !PT ;  /* 0x7ffffffc03037812 */ /* 0x000fc800078ec0ff */
[----:B------:R-:W-:-:S05]  /*36d0*/  IADD3 R2, R2, -R3, RZ ;  /* 0x8000000302027210 */ /* 0x000fca0007ffe0ff */
[----:B------:R-:W-:-:S05]  /*36e0*/  IMAD R2, R2, -0x2, R6 ;  /* 0xfffffffe02027824 */ /* 0x000fca00078e0206 */
[----:B------:R-:W-:-:S04]  /*36f0*/  ISETP.GT.AND P0, PT, R2, RZ, PT ;  /* 0x000000ff0200720c */ /* 0x000fc80003f04270 */
[----:B------:R-:W-:Y:S02]  /*3700*/  FSEL R15, R73, -INF , P0 ;  /* 0xff800000490f7808 */ /* 0x000fe40000000000 */
[----:B------:R-:W-:Y:S02]  /*3710*/  FSEL R10, R76, -INF , P0 ;  /* 0xff8000004c0a7808 */ /* 0x000fe40000000000 */
[----:B------:R-:W-:Y:S01]  /*3720*/  ISETP.GT.AND P0, PT, R2, 0x1, PT ;  /* 0x000000010200780c */ /* 0x000fe20003f04270 */
[----:B------:R-:W-:Y:S03]  /*3730*/  LDSM.16.MT88.4 R76, [R250+0x2100] ;  /* 0x00210000fa4c783b */ /* 0x000fe60000004200 */
[----:B------:R-:W-:Y:S02]  /*3740*/  FSEL R16, R72, -INF , P0 ;  /* 0xff80000048107808 */ /* 0x000fe40000000000 */
[----:B------:R-:W-:-:S02]  /*3750*/  FSEL R9, R74, -INF , P0 ;  /* 0xff8000004a097808 */ /* 0x000fc40000000000 */
[----:B------:R-:W-:Y:S01]  /*3760*/  ISETP.GT.AND P0, PT, R2, 0x8, PT ;  /* 0x000000080200780c */ /* 0x000fe20003f04270 */
[----:B------:R-:W-:Y:S01]  /*3770*/  LDSM.16.MT88.4 R72, [R250+0x900] ;  /* 0x00090000fa48783b */ /* 0x000fe20000004200 */
[----:B------:R-:W-:Y:S02]  /*3780*/  FMNMX.FTZ R3, R10, R9, !PT ;  /* 0x000000090a037209 */ /* 0x000fe40007810000 */
[----:B------:R-:W-:Y:S02]  /*3790*/  FSEL R17, R57, -INF , P0 ;  /* 0xff80000039117808 */ /* 0x000fe40000000000 */
[----:B------:R-:W-:Y:S02]  /*37a0*/  FSEL R8, R65, -INF , P0 ;  /* 0xff80000041087808 */ /* 0x000fe40000000000 */
[----:B------:R-:W-:Y:S02]  /*37b0*/  ISETP.GT.AND P0, PT, R2, 0x9, PT ;  /* 0x000000090200780c */ /* 0x000fe40003f04270 */
[----:B------:R-:W-:-:S02]  /*37c0*/  FMNMX.FTZ R3, R8, R3, !PT ;  /* 0x0000000308037209 */ /* 0x000fc40007810000 */
[----:B------:R-:W-:Y:S02]  /*37d0*/  FSEL R18, R56, -INF , P0 ;  /* 0xff80000038127808 */ /* 0x000fe40000000000 */
[----:B------:R-:W-:Y:S02]  /*37e0*/  FSEL R7, R64, -INF , P0 ;  /* 0xff80000040077808 */ /* 0x000fe40000000000 */
[----:B------:R-:W-:Y:S01]  /*37f0*/  ISETP.GT.AND P0, PT, R2, 0x10, PT ;  /* 0x000000100200780c */ /* 0x000fe20003f04270 */
[----:B------:R-:W-:Y:S01]  /*3800*/  LDSM.16.MT88.4 R64, [R249+0x2100] ;  /* 0x00210000f940783b */ /* 0x000fe20000004200 */
[----:B------:R-:W-:Y:S02]  /*3810*/  FMNMX.FTZ R3, R7, R3, !PT ;  /* 0x0000000307037209 */ /* 0x000fe40007810000 */
[----:B------:R-:W-:Y:S02]  /*3820*/  FSEL R19, R51, -INF , P0 ;  /* 0xff80000033137808 */ /* 0x000fe40000000000 */
[----:B------:R-:W-:-:S02]  /*3830*/  FSEL R6, R53, -INF , P0 ;  /* 0xff80000035067808 */ /* 0x000fc40000000000 */
[----:B------:R-:W-:Y:S02]  /*3840*/  ISETP.GT.AND P0, PT, R2, 0x11, PT ;  /* 0x000000110200780c */ /* 0x000fe40003f04270 */
[----:B------:R-:W-:Y:S02]  /*3850*/  FMNMX.FTZ R3, R6, R3, !PT ;  /* 0x0000000306037209 */ /* 0x000fe40007810000 */
[----:B------:R-:W-:Y:S02]  /*3860*/  FSEL R20, R50, -INF , P0 ;  /* 0xff80000032147808 */ /* 0x000fe40000000000 */
[----:B------:R-:W-:Y:S02]  /*3870*/  FSEL R13, R52, -INF , P0 ;  /* 0xff800000340d7808 */ /* 0x000fe40000000000 */
[----:B------:R-:W-:Y:S01]  /*3880*/  ISETP.GT.AND P0, PT, R2, 0x18, PT ;  /* 0x000000180200780c */ /* 0x000fe20003f04270 */
[----:B------:R-:W-:Y:S01]  /*3890*/  LDSM.16.MT88.4 R52, [R249+0x900] ;  /* 0x00090000f934783b */ /* 0x000fe20000004200 */
[----:B------:R-:W-:-:S02]  /*38a0*/  FMNMX.FTZ R3, R13, R3, !PT ;  /* 0x000000030d037209 */ /* 0x000fc40007810000 */
[----:B------:R-:W-:Y:S02]  /*38b0*/  FSEL R22, R46, -INF , P0 ;  /* 0xff8000002e167808 */ /* 0x000fe40000000000 */
[----:B------:R-:W-:Y:S02]  /*38c0*/  FSEL R11, R49, -INF , P0 ;  /* 0xff800000310b7808 */ /* 0x000fe40000000000 */
[----:B------:R-:W-:Y:S02]  /*38d0*/  ISETP.GT.AND P0, PT, R2, 0x19, PT ;  /* 0x000000190200780c */ /* 0x000fe40003f04270 */
[----:B------:R-:W-:Y:S02]  /*38e0*/  FMNMX.FTZ R3, R11, R3, !PT ;  /* 0x000000030b037209 */ /* 0x000fe40007810000 */
[----:B------:R-:W-:Y:S02]  /*38f0*/  FSEL R23, R45, -INF , P0 ;  /* 0xff8000002d177808 */ /* 0x000fe40000000000 */
[----:B------:R-:W-:-:S02]  /*3900*/  FSEL R14, R48, -INF , P0 ;  /* 0xff800000300e7808 */ /* 0x000fc40000000000 */
[----:B------:R-:W-:Y:S01]  /*3910*/  ISETP.GT.AND P0, PT, R2, 0x20, PT ;  /* 0x000000200200780c */ /* 0x000fe20003f04270 */
[----:B------:R-:W-:Y:S01]  /*3920*/  LDSM.16.MT88.4 R48, [R251+0x100] ;  /* 0x00010000fb30783b */ /* 0x000fe20000004200 */
        /* <DEDUP_REMOVED lines=12> */
[----:B------:R-:W-:Y:S02]  /*39f0*/  ISETP.GT.AND P0, PT, R2, 0x29, PT ;  /* 0x000000290200780c */ /* 0x000fe40003f04270 */
[----:B------:R-:W-:Y:S02]  /*3a00*/  FMNMX.FTZ R3, R95, R3, !PT ;  /* 0x000000035f037209 */ /* 0x000fe40007810000 */
[----:B------:R-:W-:Y:S02]  /*3a10*/  FSEL R107, R36, -INF , P0 ;  /* 0xff800000246b7808 */ /* 0x000fe40000000000 */
[----:B------:R-:W-:Y:S02]  /*3a20*/  FSEL R94, R39, -INF , P0 ;  /* 0xff800000275e7808 */ /* 0x000fe40000000000 */
[----:B------:R-:W-:Y:S02]  /*3a30*/  ISETP.GT.AND P0, PT, R2, 0x30, PT ;  /* 0x000000300200780c */ /* 0x000fe40003f04270 */
[----:B------:R-:W-:-:S02]  /*3a40*/  FMNMX.FTZ R12, R15, R16, !PT ;  /* 0x000000100f0c7209 */ /* 0x000fc40007810000 */
[----:B------:R-:W-:Y:S02]  /*3a50*/  FSEL R106, R31, -INF , P0 ;  /* 0xff8000001f6a7808 */ /* 0x000fe40000000000 */
[----:B------:R-:W-:Y:S02]  /*3a60*/  FSEL R93, R35, -INF , P0 ;  /* 0xff800000235d7808 */ /* 0x000fe40000000000 */
[----:B------:R-:W-:Y:S02]  /*3a70*/  ISETP.GT.AND P0, PT, R2, 0x31, PT ;  /* 0x000000310200780c */ /* 0x000fe40003f04270 */
[----:B------:R-:W-:Y:S02]  /*3a80*/  FMNMX.FTZ R3, R94, R3, !PT ;  /* 0x000000035e037209 */ /* 0x000fe40007810000 */
[----:B------:R-:W-:Y:S02]  /*3a90*/  FSEL R99, R30, -INF , P0 ;  /* 0xff8000001e637808 */ /* 0x000fe40000000000 */
[----:B------:R-:W-:-:S02]  /*3aa0*/  FSEL R92, R34, -INF , P0 ;  /* 0xff800000225c7808 */ /* 0x000fc40000000000 */
[----:B------:R-:W-:Y:S02]  /*3ab0*/  FMNMX.FTZ R12, R17, R12, !PT ;  /* 0x0000000c110c7209 */ /* 0x000fe40007810000 */
[----:B------:R-:W-:Y:S02]  /*3ac0*/  ISETP.GT.AND P0, PT, R2, 0x38, PT ;  /* 0x000000380200780c */ /* 0x000fe40003f04270 */
[----:B------:R-:W-:Y:S02]  /*3ad0*/  FMNMX.FTZ R3, R93, R3, !PT ;  /* 0x000000035d037209 */ /* 0x000fe40007810000 */
[----:B------:R-:W-:Y:S02]  /*3ae0*/  FMNMX.FTZ R12, R18, R12, !PT ;  /* 0x0000000c120c7209 */ /* 0x000fe40007810000 */
[----:B------:R-:W-:Y:S02]  /*3af0*/  FSEL R98, R29, -INF , P0 ;  /* 0xff8000001d627808 */ /* 0x000fe40000000000 */
[----:B------:R-:W-:Y:S01]  /*3b00*/  FSEL R91, R33, -INF , P0 ;  /* 0xff800000215b7808 */ /* 0x000fe20000000000 */
[----:B------:R-:W-:Y:S01]  /*3b10*/  LDSM.16.MT88.4 R28, [R248+0x900] ;  /* 0x00090000f81c783b */ /* 0x000fe20000004200 */
[----:B------:R-:W-:-:S02]  /*3b20*/  ISETP.GT.AND P0, PT, R2, 0x39, PT ;  /* 0x000000390200780c */ /* 0x000fc40003f04270 */
[----:B------:R-:W-:Y:S02]  /*3b30*/  FMNMX.FTZ R2, R92, R3, !PT ;  /* 0x000000035c027209 */ /* 0x000fe40007810000 */
[----:B------:R-:W-:Y:S02]  /*3b40*/  FMNMX.FTZ R3, R19, R12, !PT ;  /* 0x0000000c13037209 */ /* 0x000fe40007810000 */
[----:B------:R-:W-:Y:S02]  /*3b50*/  FSEL R89, R32, -INF , P0 ;  /* 0xff80000020597808 */ /* 0x000fe40000000000 */
[----:B------:R-:W-:Y:S01]  /*3b60*/  FMNMX.FTZ R3, R20, R3, !PT ;  /* 0x0000000314037209 */ /* 0x000fe20007810000 */
[----:B------:R-:W-:Y:S01]  /*3b70*/  LDSM.16.MT88.4 R32, [R250+0x100] ;  /* 0x00010000fa20783b */ /* 0x000fe20000004200 */
[----:B------:R-:W-:Y:S02]  /*3b80*/  FMNMX.FTZ R2, R91, R2, !PT ;  /* 0x000000025b027209 */ /* 0x000fe40007810000 */
[----:B------:R-:W-:-:S02]  /*3b90*/  FMNMX.FTZ R3, R22, R3, !PT ;  /* 0x0000000316037209 */ /* 0x000fc40007810000 */
[----:B------:R-:W-:Y:S02]  /*3ba0*/  FMNMX.FTZ R2, R89, R2, !PT ;  /* 0x0000000259027209 */ /* 0x000fe40007810000 */
[----:B------:R-:W-:Y:S02]  /*3bb0*/  FMNMX.FTZ R3, R23, R3, !PT ;  /* 0x0000000317037209 */ /* 0x000fe40007810000 */
[----:B------:R-:W-:Y:S01]  /*3bc0*/  FSEL R90, R38, -INF , P0 ;  /* 0xff800000265a7808 */ /* 0x000fe20000000000 */
[----:B------:R-:W1:Y:S01]  /*3bd0*/  SHFL.BFLY PT, R12, R2, 0x2, 0x1f ;  /* 0x0c401f00020c7f89 */ /* 0x000e6200000e0000 */
[----:B------:R-:W-:-:S03]  /*3be0*/  FMNMX.FTZ R3, R105, R3, !PT ;  /* 0x0000000369037209 */ /* 0x000fc60007810000 */
[----:B------:R-:W-:Y:S01]  /*3bf0*/  LDSM.16.MT88.4 R36, [R249+0x100] ;  /* 0x00010000f924783b */ /* 0x000fe20000004200 */
[----:B------:R-:W-:-:S04]  /*3c00*/  FMNMX.FTZ R3, R104, R3, !PT ;  /* 0x0000000368037209 */ /* 0x000fc80007810000 */
[----:B------:R-:W-:-:S04]  /*3c10*/  FMNMX.FTZ R3, R108, R3, !PT ;  /* 0x000000036c037209 */ /* 0x000fc80007810000 */
[----:B------:R-:W-:-:S04]  /*3c20*/  FMNMX.FTZ R3, R107, R3, !PT ;  /* 0x000000036b037209 */ /* 0x000fc80007810000 */
[----:B------:R-:W-:-:S04]  /*3c30*/  FMNMX.FTZ R3, R106, R3, !PT ;  /* 0x000000036a037209 */ /* 0x000fc80007810000 */
[----:B------:R-:W-:Y:S02]  /*3c40*/  FMNMX.FTZ R3, R99, R3, !PT ;  /* 0x0000000363037209 */ /* 0x000fe40007810000 */
[----:B-1----:R-:W-:Y:S02]  /*3c50*/  FMNMX.FTZ R2, R2, R12, !PT ;  /* 0x0000000c02027209 */ /* 0x002fe40007810000 */
[----:B------:R-:W-:-:S03]  /*3c60*/  FMNMX.FTZ R3, R98, R3, !PT ;  /* 0x0000000362037209 */ /* 0x000fc60007810000 */
[----:B------:R-:W1:Y:S01]  /*3c70*/  SHFL.BFLY PT, R132, R2, 0x1, 0x1f ;  /* 0x0c201f0002847f89 */ /* 0x000e6200000e0000 */
[----:B------:R-:W-:-:S05]  /*3c80*/  FMNMX.FTZ R3, R90, R3, !PT ;  /* 0x000000035a037209 */ /* 0x000fca0007810000 */
[----:B------:R-:W2:Y:S01]  /*3c90*/  SHFL.BFLY PT, R21, R3, 0x2, 0x1f ;  /* 0x0c401f0003157f89 */ /* 0x000ea200000e0000 */
[----:B-1----:R-:W-:-:S04]  /*3ca0*/  FMNMX.FTZ R132, R2, R132, !PT ;  /* 0x0000008402847209 */ /* 0x002fc80007810000 */
[C---:B------:R-:W-:Y:S01]  /*3cb0*/  FSETP.NEU.FTZ.AND P0, PT, R132.reuse, -INF , PT ;  /* 0xff8000008400780b */ /* 0x040fe20003f1d000 */
[----:B------:R-:W-:Y:S01]  /*3cc0*/  FMUL.FTZ R12, R132, c[0x0][0x2d0] ;  /* 0x0000b400840c7a20 */ /* 0x000fe20000410000 */
[----:B--2---:R-:W-:-:S04]  /*3cd0*/  FMNMX.FTZ R2, R3, R21, !PT ;  /* 0x0000001503027209 */ /* 0x004fc80007810000 */
[----:B------:R-:W-:Y:S01]  /*3ce0*/  FSEL R12, R12, RZ, P0 ;  /* 0x000000ff0c0c7208 */ /* 0x000fe20000000000 */
[----:B------:R-:W1:Y:S04]  /*3cf0*/  SHFL.BFLY PT, R3, R2, 0x1, 0x1f ;  /* 0x0c201f0002037f89 */ /* 0x000e6800000e0000 */
[--C-:B------:R-:W-:Y:S02]  /*3d00*/  FFMA.FTZ R13, R13, c[0x0][0x2d0], -R12.reuse ;  /* 0x0000b4000d0d7a23 */ /* 0x100fe4000001080c */
[--C-:B------:R-:W-:Y:S02]  /*3d10*/  FFMA.FTZ R14, R14, c[0x0][0x2d0], -R12.reuse ;  /* 0x0000b4000e0e7a23 */ /* 0x100fe4000001080c */
[----:B------:R-:W-:Y:S01]  /*3d20*/  MUFU.EX2 R109, R13 ;  /* 0x0000000d006d7308 */ /* 0x000fe20000000800 */
[----:B------:R-:W-:-:S02]  /*3d30*/  FFMA.FTZ R10, R10, c[0x0][0x2d0], -R12 ;  /* 0x0000b4000a0a7a23 */ /* 0x000fc4000001080c */
[--C-:B------:R-:W-:Y:S02]  /*3d40*/  FFMA.FTZ R9, R9, c[0x0][0x2d0], -R12.reuse ;  /* 0x0000b40009097a23 */ /* 0x100fe4000001080c */
[--C-:B------:R-:W-:Y:S02]  /*3d50*/  FFMA.FTZ R8, R8, c[0x0][0x2d0], -R12.reuse ;  /* 0x0000b40008087a23 */ /* 0x100fe4000001080c */
[--C-:B------:R-:W-:Y:S01]  /*3d60*/  FFMA.FTZ R7, R7, c[0x0][0x2d0], -R12.reuse ;  /* 0x0000b40007077a23 */ /* 0x100fe2000001080c */
[----:B------:R-:W-:Y:S01]  /*3d70*/  MUFU.EX2 R183, R14 ;  /* 0x0000000e00b77308 */ /* 0x000fe20000000800 */
[--C-:B------:R-:W-:Y:S02]  /*3d80*/  FFMA.FTZ R11, R11, c[0x0][0x2d0], -R12.reuse ;  /* 0x0000b4000b0b7a23 */ /* 0x100fe4000001080c */
[----:B------:R-:W-:Y:S01]  /*3d90*/  FFMA.FTZ R6, R6, c[0x0][0x2d0], -R12 ;  /* 0x0000b40006067a23 */ /* 0x000fe2000001080c */
[----:B-1----:R-:W-:-:S04]  /*3da0*/  FMNMX.FTZ R2, R3, R2, !PT ;  /* 0x0000000203027209 */ /* 0x002fc80007810000 */
[----:B------:R-:W-:Y:S01]  /*3db0*/  MUFU.EX2 R87, R10 ;  /* 0x0000000a00577308 */ /* 0x000fe20000000800 */
[C---:B------:R-:W-:Y:S01]  /*3dc0*/  FSETP.NEU.FTZ.AND P0, PT, R2.reuse, -INF , PT ;  /* 0xff8000000200780b */ /* 0x040fe20003f1d000 */
[----:B------:R-:W-:-:S06]  /*3dd0*/  FMUL.FTZ R3, R2, c[0x0][0x2d0] ;  /* 0x0000b40002037a20 */ /* 0x000fcc0000410000 */
[----:B------:R-:W1:Y:S01]  /*3de0*/  MUFU.EX2 R85, R9 ;  /* 0x0000000900557308 */ /* 0x000e620000000800 */
[----:B------:R-:W-:-:S05]  /*3df0*/  FSEL R3, R3, RZ, P0 ;  /* 0x000000ff03037208 */ /* 0x000fca0000000000 */
[--C-:B------:R-:W-:Y:S02]  /*3e00*/  FFMA.FTZ R4, R16, c[0x0][0x2d0], -R3.reuse ;  /* 0x0000b40010047a23 */ /* 0x100fe40000010803 */
[--C-:B------:R-:W-:Y:S01]  /*3e10*/  FFMA.FTZ R15, R15, c[0x0][0x2d0], -R3.reuse ;  /* 0x0000b4000f0f7a23 */ /* 0x100fe20000010803 */
[----:B------:R1:W-:Y:S08]  /*3e20*/  MUFU.EX2 R86, R8 ;  /* 0x0000000800567308 */ /* 0x0003f00000000800 */
[----:B------:R2:W-:Y:S08]  /*3e30*/  MUFU.EX2 R13, R4 ;  /* 0x00000004000d7308 */ /* 0x0005f00000000800 */
[----:B------:R-:W3:Y:S01]  /*3e40*/  MUFU.EX2 R88, R7 ;  /* 0x0000000700587308 */ /* 0x000ee20000000800 */
[----:B-1----:R-:W-:Y:S01]  /*3e50*/  F2FP.PACK_AB R8, R85, R87 ;  /* 0x000000575508723e */ /* 0x002fe200000000ff */
[----:B--2---:R-:W-:-:S06]  /*3e60*/  FFMA.FTZ R4, R17, c[0x0][0x2d0], -R3 ;  /* 0x0000b40011047a23 */ /* 0x004fcc0000010803 */
[----:B------:R-:W1:Y:S01]  /*3e70*/  MUFU.EX2 R15, R15 ;  /* 0x0000000f000f7308 */ /* 0x000e620000000800 */
[----:B---3--:R-:W-:-:S07]  /*3e80*/  F2FP.PACK_AB R10, R88, R86 ;  /* 0x00000056580a723e */ /* 0x008fce00000000ff */
[----:B------:R2:W-:Y:S08]  /*3e90*/  MUFU.EX2 R14, R4 ;  /* 0x00000004000e7308 */ /* 0x0005f00000000800 */
[----:B------:R-:W3:Y:S01]  /*3ea0*/  MUFU.EX2 R110, R11 ;  /* 0x0000000b006e7308 */ /* 0x000ee20000000800 */
[----:B-1----:R-:W-:Y:S01]  /*3eb0*/  F2FP.PACK_AB R9, R13, R15 ;  /* 0x0000000f0d09723e */ /* 0x002fe200000000ff */
[----:B--2---:R-:W-:-:S06]  /*3ec0*/  FFMA.FTZ R4, R18, c[0x0][0x2d0], -R3 ;  /* 0x0000b40012047a23 */ /* 0x004fcc0000010803 */
[----:B------:R3:W-:Y:S08]  /*3ed0*/  MUFU.EX2 R111, R6 ;  /* 0x00000006006f7308 */ /* 0x0007f00000000800 */
[----:B------:R1:W2:Y:S01]  /*3ee0*/  MUFU.EX2 R84, R4 ;  /* 0x0000000400547308 */ /* 0x0002a20000000800 */
[----:B---3--:R-:W-:Y:S01]  /*3ef0*/  F2FP.PACK_AB R6, R183, R110 ;  /* 0x0000006eb706723e */ /* 0x008fe200000000ff */
[----:B-1----:R-:W-:Y:S01]  /*3f00*/  FFMA.FTZ R4, R19, c[0x0][0x2d0], -R3 ;  /* 0x0000b40013047a23 */ /* 0x002fe20000010803 */
[----:B--2---:R-:W-:-:S05]  /*3f10*/  F2FP.PACK_AB R11, R84, R14 ;  /* 0x0000000e540b723e */ /* 0x004fca00000000ff */
[----:B------:R1:W-:Y:S02]  /*3f20*/  MUFU.EX2 R182, R4 ;  /* 0x0000000400b67308 */ /* 0x0003e40000000800 */
[C---:B------:R-:W-:Y:S08]  /*3f30*/  HMMA.16816.F32 R16, R8.reuse, R26, RZ ;  /* 0x0000001a0810723c */ /* 0x040ff000000018ff */
[----:B------:R-:W-:Y:S01]  /*3f40*/  HMMA.16816.F32 R40, R8, R36, RZ ;  /* 0x000000240828723c */ /* 0x000fe200000018ff */
[----:B-1----:R-:W-:-:S04]  /*3f50*/  FFMA.FTZ R4, R20, c[0x0][0x2d0], -R3 ;  /* 0x0000b40014047a23 */ /* 0x002fc80000010803 */
[----:B------:R1:W2:Y:S02]  /*3f60*/  MUFU.EX2 R127, R4 ;  /* 0x00000004007f7308 */ /* 0x0002a40000000800 */
[----:B-1----:R-:W-:Y:S01]  /*3f70*/  FFMA.FTZ R4, R22, c[0x0][0x2d0], -R3 ;  /* 0x0000b40016047a23 */ /* 0x002fe20000010803 */
[----:B--2---:R-:W-:-:S05]  /*3f80*/  F2FP.PACK_AB R5, R127, R182 ;  /* 0x000000b67f05723e */ /* 0x004fca00000000ff */
[----:B------:R1:W-:Y:S02]  /*3f90*/  MUFU.EX2 R126, R4 ;  /* 0x00000004007e7308 */ /* 0x0003e40000000800 */
[----:B-1----:R-:W-:Y:S02]  /*3fa0*/  FFMA.FTZ R4, R23, c[0x0][0x2d0], -R3 ;  /* 0x0000b40017047a23 */ /* 0x002fe40000010803 */
[C---:B------:R-:W-:Y:S04]  /*3fb0*/  HMMA.16816.F32 R20, R8.reuse, R24, RZ ;  /* 0x000000180814723c */ /* 0x040fe800000018ff */
[----:B------:R1:W2:Y:S04]  /*3fc0*/  MUFU.EX2 R125, R4 ;  /* 0x00000004007d7308 */ /* 0x0002a80000000800 */
[----:B------:R-:W-:Y:S01]  /*3fd0*/  HMMA.16816.F32 R24, R8, R38, RZ ;  /* 0x000000260818723c */ /* 0x000fe200000018ff */
[----:B-1----:R-:W-:-:S02]  /*3fe0*/  F2FP.PACK_AB R4, R109, R111 ;  /* 0x0000006f6d04723e */ /* 0x002fc400000000ff */
[----:B--2---:R-:W-:Y:S11]  /*3ff0*/  F2FP.PACK_AB R7, R125, R126 ;  /* 0x0000007e7d07723e */ /* 0x004ff600000000ff */
[----:B------:R-:W-:Y:S02]  /*4000*/  @!UPT UIADD3 URZ, URZ, URZ, URZ ;  /* 0x0000003f3f3ff290 */ /* 0x000fe4000fffe03f */
[----:B------:R-:W-:Y:S08]  /*4010*/  HMMA.16816.F32 R164, R4, R28, R20 ;  /* 0x0000001c04a4723c */ /* 0x000ff00000001814 */
[----:B------:R-:W-:Y:S08]  /*4020*/  HMMA.16816.F32 R20, R8, R48, RZ ;  /* 0x000000300814723c */ /* 0x000ff000000018ff */
[----:B------:R-:W-:Y:S01]  /*4030*/  HMMA.16816.F32 R60, R4, R30, R16 ;  /* 0x0000001e043c723c */ /* 0x000fe20000001810 */
[----:B------:R-:W1:Y:S07]  /*4040*/  LDSM.16.MT88.4 R28, [R248+0x2100] ;  /* 0x00210000f81c783b */ /* 0x000e6e0000004200 */
[----:B------:R-:W-:Y:S08]  /*4050*/  HMMA.16816.F32 R16, R8, R50, RZ ;  /* 0x000000320810723c */ /* 0x000ff000000018ff */
[C---:B------:R-:W-:Y:S07]  /*4060*/  HMMA.16816.F32 R56, R4.reuse, R44, R20 ;  /* 0x0000002c0438723c */ /* 0x040fee0000001814 */
[----:B------:R-:W-:Y:S01]  /*4070*/  STL [R1+0x48], R62 ;  /* 0x0000483e01007387 */ /* 0x000fe20000100800 */
[----:B------:R-:W-:Y:S01]  /*4080*/  HMMA.16816.F32 R156, R4, R52, R40 ;  /* 0x00000034049c723c */ /* 0x000fe20000001828 */
[----:B------:R-:W-:Y:S01]  /*4090*/  IMAD.MOV.U32 R102, RZ, RZ, R61 ;  /* 0x000000ffff667224 */ /* 0x000fe200078e003d */
[----:B------:R-:W-:Y:S01]  /*40a0*/  MOV R101, R60 ;  /* 0x0000003c00657202 */ /* 0x000fe20000000f00 */
[----:B------:R-:W-:-:S02]  /*40b0*/  IMAD.MOV.U32 R178, RZ, RZ, R63 ;  /* 0x000000ffffb27224 */ /* 0x000fc400078e003f */
[----:B------:R-:W-:Y:S03]  /*40c0*/  LDSM.16.MT88.4 R60, [R248+0x2900] ;  /* 0x00290000f83c783b */ /* 0x000fe60000004200 */
[C---:B------:R-:W-:Y:S01]  /*40d0*/  HMMA.16816.F32 R148, R4.reuse, R54, R24 ;  /* 0x000000360494723c */ /* 0x040fe20000001818 */
[----:B------:R-:W2:Y:S07]  /*40e0*/  LDSM.16.MT88.4 R52, [R251+0x2900] ;  /* 0x00290000fb34783b */ /* 0x000eae0000004200 */
[----:B------:R-:W-:Y:S01]  /*40f0*/  IMAD.MOV.U32 R118, RZ, RZ, R57 ;  /* 0x000000ffff767224 */ /* 0x000fe200078e0039 */
[----:B------:R-:W-:Y:S01]  /*4100*/  MOV R117, R56 ;  /* 0x0000003800757202 */ /* 0x000fe20000000f00 */
[----:B------:R-:W-:Y:S01]  /*4110*/  IMAD.MOV.U32 R116, RZ, RZ, R58 ;  /* 0x000000ffff747224 */ /* 0x000fe200078e003a */
[----:B------:R-:W-:Y:S01]  /*4120*/  HMMA.16816.F32 R16, R4, R46, R16 ;  /* 0x0000002e0410723c */ /* 0x000fe20000001810 */
[----:B------:R-:W-:-:S02]  /*4130*/  IMAD.MOV.U32 R115, RZ, RZ, R59 ;  /* 0x000000ffff737224 */ /* 0x000fc400078e003b */
[----:B------:R-:W3:Y:S05]  /*4140*/  LDSM.16.MT88.4 R56, [R249+0x2900] ;  /* 0x00290000f938783b */ /* 0x000eea0000004200 */
[C---:B------:R-:W-:Y:S08]  /*4150*/  HMMA.16816.F32 R20, R8.reuse, R70, RZ ;  /* 0x000000460814723c */ /* 0x040ff000000018ff */
[C---:B-1----:R-:W-:Y:S08]  /*4160*/  HMMA.16816.F32 R40, R8.reuse, R28, RZ ;  /* 0x0000001c0828723c */ /* 0x042ff000000018ff */
[----:B------:R-:W-:Y:S01]  /*4170*/  HMMA.16816.F32 R24, R8, R68, RZ ;  /* 0x000000440818723c */ /* 0x000fe200000018ff */
[----:B------:R-:W-:Y:S01]  /*4180*/  MOV R181, R16 ;  /* 0x0000001000b57202 */ /* 0x000fe20000000f00 */
[----:B------:R-:W-:Y:S01]  /*4190*/  IMAD.MOV.U32 R180, RZ, RZ, R17 ;  /* 0x000000ffffb47224 */ /* 0x000fe200078e0011 */
[----:B------:R-:W-:Y:S01]  /*41a0*/  MOV R124, R19 ;  /* 0x00000013007c7202 */ /* 0x000fe20000000f00 */
[----:B------:R-:W-:-:S04]  /*41b0*/  IMAD.MOV.U32 R179, RZ, RZ, R18 ;  /* 0x000000ffffb37224 */ /* 0x000fc800078e0012 */
[C---:B------:R-:W-:Y:S08]  /*41c0*/  HMMA.16816.F32 R48, R8.reuse, R32, RZ ;  /* 0x000000200830723c */ /* 0x040ff000000018ff */
[C---:B------:R-:W-:Y:S08]  /*41d0*/  HMMA.16816.F32 R44, R8.reuse, R34, RZ ;  /* 0x00000022082c723c */ /* 0x040ff000000018ff */
[----:B------:R-:W-:Y:S08]  /*41e0*/  HMMA.16816.F32 R32, R8, R64, RZ ;  /* 0x000000400820723c */ /* 0x000ff000000018ff */
[----:B--2---:R-:W-:Y:S08]  /*41f0*/  HMMA.16816.F32 R20, R4, R54, R20 ;  /* 0x000000360414723c */ /* 0x004ff00000001814 */
[C---:B------:R-:W-:Y:S08]  /*4200*/  HMMA.16816.F32 R16, R8.reuse, R76, RZ ;  /* 0x0000004c0810723c */ /* 0x040ff000000018ff */
[C---:B------:R-:W-:Y:S08]  /*4210*/  HMMA.16816.F32 R36, R8.reuse, R30, RZ ;  /* 0x0000001e0824723c */ /* 0x040ff000000018ff */
[----:B------:R-:W-:Y:S01]  /*4220*/  HMMA.16816.F32 R28, R8, R66, RZ ;  /* 0x00000042081c723c */ /* 0x000fe200000018ff */
[----:B------:R-:W1:Y:S01]  /*4230*/  LDSM.16.MT88.4 R64, [R248+0x4100] ;  /* 0x00410000f840783b */ /* 0x000e620000004200 */
[----:B------:R-:W-:Y:S01]  /*4240*/  IMAD.MOV.U32 R137, RZ, RZ, R21 ;  /* 0x000000ffff897224 */ /* 0x000fe200078e0015 */
[----:B------:R-:W-:Y:S01]  /*4250*/  MOV R136, R20 ;  /* 0x0000001400887202 */ /* 0x000fe20000000f00 */
[----:B------:R-:W-:-:S02]  /*4260*/  IMAD.MOV.U32 R114, RZ, RZ, R23 ;  /* 0x000000ffff727224 */ /* 0x000fc400078e0017 */
[----:B------:R-:W-:Y:S02]  /*4270*/  IMAD.MOV.U32 R103, RZ, RZ, R22 ;  /* 0x000000ffff677224 */ /* 0x000fe400078e0016 */
[C---:B------:R-:W-:Y:S08]  /*4280*/  HMMA.16816.F32 R128, R4.reuse, R60, R40 ;  /* 0x0000003c0480723c */ /* 0x040ff00000001828 */
[C---:B------:R-:W-:Y:S01]  /*4290*/  HMMA.16816.F32 R24, R4.reuse, R52, R24 ;  /* 0x000000340418723c */ /* 0x040fe20000001818 */
[----:B------:R-:W-:Y:S07]  /*42a0*/  LDSM.16.MT88.4 R52, [R250+0x4100] ;  /* 0x00410000fa34783b */ /* 0x000fee0000004200 */
[C---:B------:R-:W-:Y:S01]  /*42b0*/  HMMA.16816.F32 R140, R4.reuse, R72, R48 ;  /* 0x00000048048c723c */ /* 0x040fe20000001830 */
[----:B------:R-:W2:Y:S07]  /*42c0*/  LDSM.16.MT88.4 R48, [R249+0x4100] ;  /* 0x00410000f930783b */ /* 0x000eae0000004200 */
[----:B---3--:R-:W-:Y:S01]  /*42d0*/  HMMA.16816.F32 R40, R4, R56, R32 ;  /* 0x000000380428723c */ /* 0x008fe20000001820 */
[----:B------:R-:W-:Y:S01]  /*42e0*/  IMAD.MOV.U32 R122, RZ, RZ, R129 ;  /* 0x000000ffff7a7224 */ /* 0x000fe200078e0081 */
[----:B------:R-:W-:Y:S01]  /*42f0*/  MOV R120, R131 ;  /* 0x0000008300787202 */ /* 0x000fe20000000f00 */
[----:B------:R-:W-:-:S02]  /*4300*/  IMAD.MOV.U32 R121, RZ, RZ, R130 ;  /* 0x000000ffff797224 */ /* 0x000fc400078e0082 */
[----:B------:R-:W-:-:S03]  /*4310*/  IMAD.MOV.U32 R119, RZ, RZ, R128 ;  /* 0x000000ffff777224 */ /* 0x000fc600078e0080 */
[C---:B------:R-:W-:Y:S01]  /*4320*/  HMMA.16816.F32 R20, R4.reuse, R80, R16 ;  /* 0x000000500414723c */ /* 0x040fe20000001810 */
[----:B------:R-:W-:Y:S01]  /*4330*/  IMAD.MOV.U32 R130, RZ, RZ, R25 ;  /* 0x000000ffff827224 */ /* 0x000fe200078e0019 */
[----:B------:R-:W-:Y:S01]  /*4340*/  MOV R128, R27 ;  /* 0x0000001b00807202 */ /* 0x000fe20000000f00 */
[----:B------:R-:W-:Y:S02]  /*4350*/  IMAD.MOV.U32 R129, RZ, RZ, R26 ;  /* 0x000000ffff817224 */ /* 0x000fe400078e001a */
[----:B------:R-:W-:Y:S02]  /*4360*/  IMAD.MOV.U32 R123, RZ, RZ, R24 ;  /* 0x000000ffff7b7224 */ /* 0x000fe400078e0018 */
[----:B------:R-:W3:Y:S01]  /*4370*/  LDSM.16.MT88.4 R24, [R248+0x4900] ;  /* 0x00490000f818783b */ /* 0x000ee20000004200 */
[C---:B------:R-:W-:Y:S03]  /*4380*/  HMMA.16816.F32 R68, R4.reuse, R62, R36 ;  /* 0x0000003e0444723c */ /* 0x040fe60000001824 */
[----:B------:R-:W-:Y:S05]  /*4390*/  LDSM.16.MT88.4 R60, [R248+0x6100] ;  /* 0x00610000f83c783b */ /* 0x000fea0000004200 */
[----:B------:R-:W-:Y:S01]  /*43a0*/  HMMA.16816.F32 R36, R4, R58, R28 ;  /* 0x0000003a0424723c */ /* 0x000fe2000000181c */
[----:B------:R-:W-:Y:S01]  /*43b0*/  IMAD.MOV.U32 R32, RZ, RZ, R43 ;  /* 0x000000ffff207224 */ /* 0x000fe200078e002b */
[----:B------:R-:W-:Y:S01]  /*43c0*/  MOV R113, R42 ;  /* 0x0000002a00717202 */ /* 0x000fe20000000f00 */
[----:B------:R-:W-:Y:S01]  /*43d0*/  IMAD.MOV.U32 R112, RZ, RZ, R40 ;  /* 0x000000ffff707224 */ /* 0x000fe200078e0028 */
[----:B------:R-:W-:Y:S01]  /*43e0*/  LDSM.16.MT88.4 R56, [R251+0x4900] ;  /* 0x00490000fb38783b */ /* 0x000fe20000004200 */
[----:B------:R-:W-:-:S03]  /*43f0*/  IMAD.MOV.U32 R100, RZ, RZ, R41 ;  /* 0x000000ffff647224 */ /* 0x000fc600078e0029 */
[----:B------:R-:W-:Y:S01]  /*4400*/  HMMA.16816.F32 R72, R4, R74, R44 ;  /* 0x0000004a0448723c */ /* 0x000fe2000000182c */
[----:B------:R-:W4:Y:S01]  /*4410*/  LDSM.16.MT88.4 R44, [R251+0x4100] ;  /* 0x00410000fb2c783b */ /* 0x000f220000004200 */
[----:B------:R-:W-:Y:S01]  /*4420*/  MOV R17, R21 ;  /* 0x0000001500117202 */ /* 0x000fe20000000f00 */
[----:B------:R-:W-:Y:S01]  /*4430*/  IMAD.MOV.U32 R16, RZ, RZ, R23 ;  /* 0x000000ffff107224 */ /* 0x000fe200078e0017 */
[----:B------:R-:W-:Y:S01]  /*4440*/  MOV R0, R20 ;  /* 0x0000001400007202 */ /* 0x000fe20000000f00 */
[----:B------:R-:W5:Y:S01]  /*4450*/  LDSM.16.MT88.4 R40, [R249+0x4900] ;  /* 0x00490000f928783b */ /* 0x000f620000004200 */
[----:B------:R-:W-:Y:S02]  /*4460*/  IMAD.MOV.U32 R80, RZ, RZ, R22 ;  /* 0x000000ffff507224 */ /* 0x000fe400078e0016 */
[C---:B------:R-:W-:Y:S07]  /*4470*/  HMMA.16816.F32 R20, R8.reuse, R78, RZ ;  /* 0x0000004e0814723c */ /* 0x040fee00000018ff */
[----:B------:R-:W-:Y:S01]  /*4480*/  IMAD.MOV.U32 R78, RZ, RZ, R17 ;  /* 0x000000ffff4e7224 */ /* 0x000fe200078e0011 */
[----:B------:R-:W-:Y:S01]  /*4490*/  MOV R28, R38 ;  /* 0x00000026001c7202 */ /* 0x000fe20000000f00 */
[----:B------:R-:W-:Y:S01]  /*44a0*/  IMAD.MOV.U32 R131, RZ, RZ, R39 ;  /* 0x000000ffff837224 */ /* 0x000fe200078e0027 */
[----:B------:R-:W-:Y:S01]  /*44b0*/  MOV R79, R16 ;  /* 0x00000010004f7202 */ /* 0x000fe20000000f00 */
[----:B------:R-:W-:Y:S01]  /*44c0*/  IMAD.MOV.U32 R76, RZ, RZ, R36 ;  /* 0x000000ffff4c7224 */ /* 0x000fe200078e0024 */
[----:B-1----:R-:W-:Y:S01]  /*44d0*/  HMMA.16816.F32 R16, R8, R64, RZ ;  /* 0x000000400810723c */ /* 0x002fe200000018ff */
[----:B------:R-:W-:Y:S01]  /*44e0*/  MOV R77, R37 ;  /* 0x00000025004d7202 */ /* 0x000fe20000000f00 */
[----:B------:R-:W-:-:S05]  /*44f0*/  IMAD.MOV.U32 R81, RZ, RZ, R28 ;  /* 0x000000ffff517224 */ /* 0x000fca00078e001c */
[----:B------:R-:W-:Y:S01]  /*4500*/  IMAD.MOV.U32 R65, RZ, RZ, R32 ;  /* 0x000000ffff417224 */ /* 0x000fe200078e0020 */
[----:B------:R-:W-:Y:S01]  /*4510*/  HMMA.16816.F32 R36, R8, R66, RZ ;  /* 0x000000420824723c */ /* 0x000fe200000018ff */
[----:B------:R-:W-:-:S06]  /*4520*/  IMAD.MOV.U32 R64, RZ, RZ, R119 ;  /* 0x000000ffff407224 */ /* 0x000fcc00078e0077 */
[----:B------:R-:W-:Y:S01]  /*4530*/  MOV R66, R121 ;  /* 0x0000007900427202 */ /* 0x000fe20000000f00 */
[----:B--2---:R-:W-:Y:S01]  /*4540*/  HMMA.16816.F32 R32, R8, R48, RZ ;  /* 0x000000300820723c */ /* 0x004fe200000018ff */
[----:B------:R-:W-:-:S07]  /*4550*/  IMAD.MOV.U32 R67, RZ, RZ, R120 ;  /* 0x000000ffff437224 */ /* 0x000fce00078e0078 */
[----:B------:R-:W-:Y:S01]  /*4560*/  HMMA.16816.F32 R28, R8, R50, RZ ;  /* 0x00000032081c723c */ /* 0x000fe200000018ff */
[----:B------:R-:W1:Y:S07]  /*4570*/  LDSM.16.MT88.4 R48, [R250+0x4900] ;  /* 0x00490000fa30783b */ /* 0x000e6e0000004200 */
[----:B---3--:R-:W-:Y:S08]  /*4580*/  HMMA.16816.F32 R184, R4, R24, R16 ;  /* 0x0000001804b8723c */ /* 0x008ff00000001810 */
[----:B----4-:R-:W-:Y:S07]  /*4590*/  HMMA.16816.F32 R16, R8, R44, RZ ;  /* 0x0000002c0810723c */ /* 0x010fee00000018ff */
[----:B------:R-:W-:Y:S01]  /*45a0*/  IMAD.MOV.U32 R44, RZ, RZ, R137 ;  /* 0x000000ffff2c7224 */ /* 0x000fe200078e0089 */
[----:B------:R-:W-:Y:S01]  /*45b0*/  MOV R45, R136 ;  /* 0x00000088002d7202 */ /* 0x000fe20000000f00 */
[C---:B------:R-:W-:Y:S01]  /*45c0*/  HMMA.16816.F32 R144, R4.reuse, R26, R36 ;  /* 0x0000001a0490723c */ /* 0x040fe20000001824 */
[----:B------:R-:W2:Y:S07]  /*45d0*/  LDSM.16.MT88.4 R36, [R248+0x6900] ;  /* 0x00690000f824783b */ /* 0x000eae0000004200 */
[C---:B-----5:R-:W-:Y:S08]  /*45e0*/  HMMA.16816.F32 R160, R4.reuse, R40, R32 ;  /* 0x0000002804a0723c */ /* 0x060ff00000001820 */
[----:B------:R-:W-:Y:S01]  /*45f0*/  HMMA.16816.F32 R136, R4, R42, R28 ;  /* 0x0000002a0488723c */ /* 0x000fe2000000181c */
[----:B------:R-:W3:Y:S07]  /*4600*/  LDSM.16.MT88.4 R40, [R249+0x6100] ;  /* 0x00610000f928783b */ /* 0x000eee0000004200 */
[----:B------:R-:W-:Y:S07]  /*4610*/  HMMA.16816.F32 R24, R8, R54, RZ ;  /* 0x000000360818723c */ /* 0x000fee00000018ff */
[----:B------:R-:W-:Y:S01]  /*4620*/  IMAD.MOV.U32 R54, RZ, RZ, R116 ;  /* 0x000000ffff367224 */ /* 0x000fe200078e0074 */
[----:B------:R-:W-:Y:S01]  /*4630*/  HMMA.16816.F32 R188, R4, R82, R20 ;  /* 0x0000005204bc723c */ /* 0x000fe20000001814 */
[----:B------:R-:W-:-:S06]  /*4640*/  MOV R55, R115 ;  /* 0x0000007300377202 */ /* 0x000fcc0000000f00 */
[----:B------:R-:W-:Y:S01]  /*4650*/  IMAD.MOV.U32 R82, RZ, RZ, R129 ;  /* 0x000000ffff527224 */ /* 0x000fe200078e0081 */
[----:B------:R-:W-:Y:S01]  /*4660*/  HMMA.16816.F32 R20, R8, R60, RZ ;  /* 0x0000003c0814723c */ /* 0x000fe200000018ff */
[----:B------:R-:W-:-:S06]  /*4670*/  MOV R83, R128 ;  /* 0x0000008000537202 */ /* 0x000fcc0000000f00 */
[----:B------:R-:W-:Y:S01]  /*4680*/  IMAD.MOV.U32 R60, RZ, RZ, R114 ;  /* 0x000000ffff3c7224 */ /* 0x000fe200078e0072 */
[----:B------:R-:W-:Y:S01]  /*4690*/  HMMA.16816.F32 R28, R8, R52, RZ ;  /* 0x00000034081c723c */ /* 0x000fe200000018ff */
[----:B------:R-:W-:-:S06]  /*46a0*/  IMAD.MOV.U32 R61, RZ, RZ, R113 ;  /* 0x000000ffff3d7224 */ /* 0x000fcc00078e0071 */
[----:B------:R-:W-:Y:S01]  /*46b0*/  MOV R53, R118 ;  /* 0x0000007600357202 */ /* 0x000fe20000000f00 */
[----:B------:R-:W-:Y:S01]  /*46c0*/  IMAD.MOV.U32 R52, RZ, RZ, R117 ;  /* 0x000000ffff347224 */ /* 0x000fe200078e0075 */
[----:B------:R-:W-:Y:S07]  /*46d0*/  HMMA.16816.F32 R32, R8, R46, RZ ;  /* 0x0000002e0820723c */ /* 0x000fee00000018ff */
[----:B------:R-:W-:Y:S01]  /*46e0*/  IMAD.MOV.U32 R46, RZ, RZ, R80 ;  /* 0x000000ffff2e7224 */ /* 0x000fe200078e0050 */
[----:B-1----:R-:W-:Y:S01]  /*46f0*/  HMMA.16816.F32 R116, R4, R50, R24 ;  /* 0x000000320474723c */ /* 0x002fe20000001818 */
[----:B------:R-:W1:Y:S01]  /*4700*/  LDSM.16.MT88.4 R24, [R249+0x6900] ;  /* 0x00690000f918783b */ /* 0x000e620000004200 */
[----:B------:R-:W-:Y:S01]  /*4710*/  IMAD.MOV.U32 R80, RZ, RZ, R123 ;  /* 0x000000ffff507224 */ /* 0x000fe200078e007b */
[----:B------:R-:W-:-:S02]  /*4720*/  MOV R47, R79 ;  /* 0x0000004f002f7202 */ /* 0x000fc40000000f00 */
[----:B------:R-:W-:-:S03]  /*4730*/  MOV R79, R131 ;  /* 0x00000083004f7202 */ /* 0x000fc60000000f00 */
[----:B------:R-:W-:Y:S07]  /*4740*/  HMMA.16816.F32 R152, R4, R56, R16 ;  /* 0x000000380498723c */ /* 0x000fee0000001810 */
[----:B------:R-:W-:Y:S01]  /*4750*/  IMAD.MOV.U32 R56, RZ, RZ, R65 ;  /* 0x000000ffff387224 */ /* 0x000fe200078e0041 */
[----:B------:R-:W-:Y:S01]  /*4760*/  HMMA.16816.F32 R16, R8, R62, RZ ;  /* 0x0000003e0810723c */ /* 0x000fe200000018ff */
[----:B------:R-:W-:Y:S02]  /*4770*/  IMAD.MOV.U32 R65, RZ, RZ, R122 ;  /* 0x000000ffff417224 */ /* 0x000fe400078e007a */
[----:B------:R-:W-:-:S02]  /*4780*/  IMAD.MOV.U32 R57, RZ, RZ, R78 ;  /* 0x000000ffff397224 */ /* 0x000fc400078e004e */
[----:B------:R-:W-:Y:S02]  /*4790*/  IMAD.MOV.U32 R78, RZ, RZ, R81 ;  /* 0x000000ffff4e7224 */ /* 0x000fe400078e0051 */
[----:B------:R-:W-:Y:S01]  /*47a0*/  MOV R62, R112 ;  /* 0x00000070003e7202 */ /* 0x000fe20000000f00 */
[----:B------:R-:W-:Y:S01]  /*47b0*/  HMMA.16816.F32 R120, R4, R48, R28 ;  /* 0x000000300478723c */ /* 0x000fe2000000181c */
[----:B------:R-:W4:Y:S01]  /*47c0*/  LDSM.16.MT88.4 R28, [R251+0x6100] ;  /* 0x00610000fb1c783b */ /* 0x000f220000004200 */
[----:B------:R-:W-:Y:S02]  /*47d0*/  IMAD.MOV.U32 R81, RZ, RZ, R130 ;  /* 0x000000ffff517224 */ /* 0x000fe400078e0082 */
[----:B------:R-:W-:-:S04]  /*47e0*/  IMAD.MOV.U32 R63, RZ, RZ, R103 ;  /* 0x000000ffff3f7224 */ /* 0x000fc800078e0067 */
[----:B--2---:R-:W-:Y:S08]  /*47f0*/  HMMA.16816.F32 R112, R4, R36, R20 ;  /* 0x000000240470723c */ /* 0x004ff00000001814 */
[----:B---3--:R-:W-:Y:S08]  /*4800*/  HMMA.16816.F32 R20, R8, R40, RZ ;  /* 0x000000280814723c */ /* 0x008ff000000018ff */
[----:B------:R-:W-:Y:S07]  /*4810*/  HMMA.16816.F32 R128, R4, R58, R32 ;  /* 0x0000003a0480723c */ /* 0x000fee0000001820 */
[----:B------:R-:W-:Y:S01]  /*4820*/  IMAD.MOV.U32 R33, RZ, RZ, R102 ;  /* 0x000000ffff217224 */ /* 0x000fe200078e0066 */
[----:B------:R-:W-:Y:S01]  /*4830*/  MOV R34, R101 ;  /* 0x0000006500227202 */ /* 0x000fe20000000f00 */
[----:B------:R-:W-:-:S02]  /*4840*/  IMAD.MOV.U32 R35, RZ, RZ, R100 ;  /* 0x000000ffff237224 */ /* 0x000fc400078e0064 */
[----:B------:R-:W-:Y:S01]  /*4850*/  HMMA.16816.F32 R100, R4, R38, R16 ;  /* 0x000000260464723c */ /* 0x000fe20000001810 */
[----:B------:R-:W-:Y:S01]  /*4860*/  IMAD.MOV.U32 R41, RZ, RZ, R33 ;  /* 0x000000ffff297224 */ /* 0x000fe200078e0021 */
[----:B------:R-:W-:Y:S01]  /*4870*/  MOV R40, R34 ;  /* 0x0000002200287202 */ /* 0x000fe20000000f00 */
[----:B------:R-:W-:Y:S01]  /*4880*/  IMAD.MOV.U32 R32, RZ, RZ, R35 ;  /* 0x000000ffff207224 */ /* 0x000fe200078e0023 */
[----:B------:R-:W-:Y:S01]  /*4890*/  MOV R34, R63 ;  /* 0x0000003f00227202 */ /* 0x000fe20000000f00 */
[----:B------:R-:W-:Y:S02]  /*48a0*/  IMAD.MOV.U32 R33, RZ, RZ, R62 ;  /* 0x000000ffff217224 */ /* 0x000fe400078e003e */
[----:B------:R-:W-:Y:S01]  /*48b0*/  IMAD.MOV.U32 R35, RZ, RZ, R60 ;  /* 0x000000ffff237224 */ /* 0x000fe200078e003c */
[----:B------:R-:W-:Y:S07]  /*48c0*/  HMMA.16816.F32 R16, R8, R42, RZ ;  /* 0x0000002a0810723c */ /* 0x000fee00000018ff */
[----:B------:R-:W-:Y:S01]  /*48d0*/  IMAD.MOV.U32 R42, RZ, RZ, R61 ;  /* 0x000000ffff2a7224 */ /* 0x000fe200078e003d */
[----:B------:R-:W-:Y:S01]  /*48e0*/  MOV R43, R56 ;  /* 0x00000038002b7202 */ /* 0x000fe20000000f00 */
[----:B-1----:R-:W-:Y:S01]  /*48f0*/  HMMA.16816.F32 R60, R4, R24, R20 ;  /* 0x00000018043c723c */ /* 0x002fe20000001814 */
[----:B------:R-:W1:Y:S06]  /*4900*/  LDSM.16.MT88.4 R20, [R251+0x6900] ;  /* 0x00690000fb14783b */ /* 0x000e6c0000004200 */
[----:B------:R-:W-:-:S08]  /*4910*/  IMAD.MOV.U32 R25, RZ, RZ, R57 ;  /* 0x000000ffff197224 */ /* 0x000fd000078e0039 */
[----:B------:R-:W-:Y:S08]  /*4920*/  HMMA.16816.F32 R56, R4, R26, R16 ;  /* 0x0000001a0438723c */ /* 0x000ff00000001810 */
[----:B----4-:R-:W-:Y:S07]  /*4930*/  HMMA.16816.F32 R16, R8, R28, RZ ;  /* 0x0000001c0810723c */ /* 0x010fee00000018ff */
[----:B------:R-:W-:Y:S01]  /*4940*/  IMAD.MOV.U32 R29, RZ, RZ, R32 ;  /* 0x000000ffff1d7224 */ /* 0x000fe200078e0020 */
[----:B------:R-:W-:Y:S11]  /*4950*/  MOV R28, R33 ;  /* 0x00000021001c7202 */ /* 0x000ff60000000f00 */
[----:B------:R-:W-:Y:S05]  /*4960*/  @!UPT UIADD3 URZ, URZ, URZ, URZ ;  /* 0x0000003f3f3ff290 */ /* 0x000fea000fffe03f */
[----:B-1----:R-:W-:Y:S08]  /*4970*/  HMMA.16816.F32 R48, R4, R20, R16 ;  /* 0x000000140430723c */ /* 0x002ff00000001810 */
[----:B------:R-:W-:Y:S07]  /*4980*/  HMMA.16816.F32 R16, R8, R30, RZ ;  /* 0x0000001e0810723c */ /* 0x000fee00000018ff */
[----:B------:R-:W-:-:S02]  /*4990*/  IMAD.MOV.U32 R30, RZ, RZ, R34 ;  /* 0x000000ffff1e7224 */ /* 0x000fc400078e0022 */
[----:B------:R-:W-:Y:S11]  /*49a0*/  IMAD.MOV.U32 R31, RZ, RZ, R35 ;  /* 0x000000ffff1f7224 */ /* 0x000ff600078e0023 */
[----:B------:R-:W-:Y:S04]  /*49b0*/  @!UPT UIADD3 URZ, URZ, URZ, URZ ;  /* 0x0000003f3f3ff290 */ /* 0x000fe8000fffe03f */
[----:B------:R-:W-:Y:S01]  /*49c0*/  HMMA.16816.F32 R36, R4, R22, R16 ;  /* 0x000000160424723c */ /* 0x000fe20000001810 */
[----:B------:R-:W1:Y:S07]  /*49d0*/  LDSM.16.MT88.4 R16, [R250+0x6100] ;  /* 0x00610000fa10783b */ /* 0x000e6e0000004200 */
[C---:B-1----:R-:W-:Y:S08]  /*49e0*/  HMMA.16816.F32 R20, R8.reuse, R16, RZ ;  /* 0x000000100814723c */ /* 0x042ff000000018ff */
[----:B------:R-:W-:Y:S01]  /*49f0*/  HMMA.16816.F32 R8, R8, R18, RZ ;  /* 0x000000120808723c */ /* 0x000fe200000018ff */
[----:B------:R-:W1:Y:S11]  /*4a00*/  LDSM.16.MT88.4 R16, [R250+0x6900] ;  /* 0x00690000fa10783b */ /* 0x000e760000004200 */
[----:B------:R-:W-:Y:S04]  /*4a10*/  @!UPT UIADD3 URZ, URZ, URZ, URZ ;  /* 0x0000003f3f3ff290 */ /* 0x000fe8000fffe03f */
[C---:B-1----:R-:W-:Y:S07]  /*4a20*/  HMMA.16816.F32 R32, R4.reuse, R16, R20 ;  /* 0x000000100420723c */ /* 0x042fee0000001814 */
[----:B------:R-:W-:Y:S01]  /*4a30*/  MOV R16, R25 ;  /* 0x0000001900107202 */ /* 0x000fe20000000f00 */
[----:B------:R-:W-:Y:S01]  /*4a40*/  IMAD.MOV.U32 R21, RZ, RZ, R47 ;  /* 0x000000ffff157224 */ /* 0x000fe200078e002f */
[----:B------:R-:W-:Y:S01]  /*4a50*/  HMMA.16816.F32 R24, R4, R18, R8 ;  /* 0x000000120418723c */ /* 0x000fe20000001808 */
[----:B------:R-:W-:Y:S01]  /*4a60*/  IMAD.MOV.U32 R47, RZ, RZ, R124 ;  /* 0x000000ffff2f7224 */ /* 0x000fe200078e007c */
[----:B------:R-:W-:Y:S01]  /*4a70*/  MOV R23, R44 ;  /* 0x0000002c00177202 */ /* 0x000fe20000000f00 */
[----:B------:R-:W-:Y:S01]  /*4a80*/  IMAD.MOV.U32 R22, RZ, RZ, R45 ;  /* 0x000000ffff167224 */ /* 0x000fe200078e002d */
[----:B------:R-:W-:Y:S01]  /*4a90*/  MOV R45, R180 ;  /* 0x000000b4002d7202 */ /* 0x000fe20000000f00 */
[----:B------:R-:W-:-:S02]  /*4aa0*/  IMAD.MOV.U32 R17, RZ, RZ, R46 ;  /* 0x000000ffff117224 */ /* 0x000fc400078e002e */
[----:B------:R-:W-:Y:S01]  /*4ab0*/  IMAD.MOV.U32 R7, RZ, RZ, R30 ;  /* 0x000000ffff077224 */ /* 0x000fe200078e001e */
[----:B------:R-:W-:Y:S01]  /*4ac0*/  MOV R30, R28 ;  /* 0x0000001c001e7202 */ /* 0x000fe20000000f00 */
[----:B------:R-:W-:Y:S01]  /*4ad0*/  IMAD.MOV.U32 R28, RZ, RZ, R42 ;  /* 0x000000ffff1c7224 */ /* 0x000fe200078e002a */
[----:B------:R-:W-:Y:S01]  /*4ae0*/  MOV R11, R0 ;  /* 0x00000000000b7202 */ /* 0x000fe20000000f00 */
[----:B------:R-:W2:Y:S01]  /*4af0*/  LDL.LU R42, [R1+0x48] ;  /* 0x00004800012a7983 */ /* 0x000ea20000300800 */
[----:B------:R-:W-:Y:S01]  /*4b00*/  FFMA.FTZ R0, R97, c[0x0][0x2d0], -R12 ;  /* 0x0000b40061007a23 */ /* 0x000fe2000001080c */
[----:B------:R-:W-:Y:S01]  /*4b10*/  MOV R6, R23 ;  /* 0x0000001700067202 */ /* 0x000fe20000000f00 */
[----:B------:R-:W-:Y:S02]  /*4b20*/  IMAD.MOV.U32 R46, RZ, RZ, R179 ;  /* 0x000000ffff2e7224 */ /* 0x000fe400078e00b3 */
[----:B------:R1:W-:Y:S01]  /*4b30*/  MUFU.EX2 R124, R0 ;  /* 0x00000000007c7308 */ /* 0x0003e20000000800 */
[----:B------:R-:W-:-:S02]  /*4b40*/  IMAD.MOV.U32 R44, RZ, RZ, R181 ;  /* 0x000000ffff2c7224 */ /* 0x000fc400078e00b5 */
[----:B------:R-:W-:Y:S02]  /*4b50*/  FFMA.FTZ R19, R92, c[0x0][0x2d0], -R12 ;  /* 0x0000b4005c137a23 */ /* 0x000fe4000001080c */
[----:B------:R-:W-:Y:S02]  /*4b60*/  IMAD.MOV.U32 R92, RZ, RZ, R11 ;  /* 0x000000ffff5c7224 */ /* 0x000fe400078e000b */
[----:B------:R-:W3:Y:S01]  /*4b70*/  LDSM.16.MT88.4 R8, [R248+0x1100] ;  /* 0x00110000f808783b */ /* 0x000ee20000004200 */
[----:B------:R-:W-:Y:S02]  /*4b80*/  IMAD.MOV.U32 R97, RZ, RZ, R22 ;  /* 0x000000ffff617224 */ /* 0x000fe400078e0016 */
[----:B------:R-:W-:Y:S02]  /*4b90*/  FFMA.FTZ R20, R93, c[0x0][0x2d0], -R12 ;  /* 0x0000b4005d147a23 */ /* 0x000fe4000001080c */
[----:B------:R-:W-:Y:S02]  /*4ba0*/  IMAD.MOV.U32 R93, RZ, RZ, R16 ;  /* 0x000000ffff5d7224 */ /* 0x000fe400078e0010 */
[----:B------:R-:W-:-:S02]  /*4bb0*/  IMAD.MOV.U32 R16, RZ, RZ, R31 ;  /* 0x000000ffff107224 */ /* 0x000fc400078e001f */
[--C-:B-1----:R-:W-:Y:S02]  /*4bc0*/  FFMA.FTZ R0, R96, c[0x0][0x2d0], -R12.reuse ;  /* 0x0000b40060007a23 */ /* 0x102fe4000001080c */
[----:B------:R-:W-:Y:S01]  /*4bd0*/  IMAD.MOV.U32 R31, RZ, RZ, R29 ;  /* 0x000000ffff1f7224 */ /* 0x000fe200078e001d */
[----:B------:R-:W-:Y:S01]  /*4be0*/  MOV R29, R43 ;  /* 0x0000002b001d7202 */ /* 0x000fe20000000f00 */
[----:B------:R1:W-:Y:S02]  /*4bf0*/  MUFU.EX2 R180, R0 ;  /* 0x0000000000b47308 */ /* 0x0003e40000000800 */
[----:B-1----:R-:W-:Y:S02]  /*4c00*/  FFMA.FTZ R0, R95, c[0x0][0x2d0], -R12 ;  /* 0x0000b4005f007a23 */ /* 0x002fe4000001080c */
[----:B------:R-:W-:-:S04]  /*4c10*/  IMAD.MOV.U32 R95, RZ, RZ, R21 ;  /* 0x000000ffff5f7224 */ /* 0x000fc800078e0015 */
[----:B------:R1:W-:Y:S02]  /*4c20*/  MUFU.EX2 R179, R0 ;  /* 0x0000000000b37308 */ /* 0x0003e40000000800 */
[----:B-1----:R-:W-:Y:S01]  /*4c30*/  FFMA.FTZ R0, R94, c[0x0][0x2d0], -R12 ;  /* 0x0000b4005e007a23 */ /* 0x002fe2000001080c */
[----:B------:R-:W-:-:S05]  /*4c40*/  MOV R94, R17 ;  /* 0x00000011005e7202 */ /* 0x000fca0000000f00 */
[----:B------:R1:W4:Y:S02]  /*4c50*/  MUFU.EX2 R181, R0 ;  /* 0x0000000000b57308 */ /* 0x0003240000000800 */
[----:B-1----:R-:W-:-:S06]  /*4c60*/  FFMA.FTZ R0, R105, c[0x0][0x2d0], -R3 ;  /* 0x0000b40069007a23 */ /* 0x002fcc0000010803 */
[----:B------:R1:W-:Y:S01]  /*4c70*/  MUFU.EX2 R21, R0 ;  /* 0x0000000000157308 */ /* 0x0003e20000000800 */
[----:B------:R-:W-:Y:S02]  /*4c80*/  IMAD.MOV.U32 R43, RZ, RZ, R178 ;  /* 0x000000ffff2b7224 */ /* 0x000fe400078e00b2 */
[----:B-1----:R-:W-:-:S05]  /*4c90*/  FFMA.FTZ R0, R104, c[0x0][0x2d0], -R3 ;  /* 0x0000b40068007a23 */ /* 0x002fca0000010803 */
[----:B------:R1:W5:Y:S02]  /*4ca0*/  MUFU.EX2 R22, R0 ;  /* 0x0000000000167308 */ /* 0x0003640000000800 */
[----:B-1----:R-:W-:-:S06]  /*4cb0*/  FFMA.FTZ R0, R108, c[0x0][0x2d0], -R3 ;  /* 0x0000b4006c007a23 */ /* 0x002fcc0000010803 */
[----:B------:R1:W-:Y:S01]  /*4cc0*/  MUFU.EX2 R23, R0 ;  /* 0x0000000000177308 */ /* 0x0003e20000000800 */
[----:B------:R-:W-:Y:S02]  /*4cd0*/  FADD.FTZ R4, R87, R85 ;  /* 0x0000005557047221 */ /* 0x000fe40000010000 */
[----:B-1----:R-:W-:-:S05]  /*4ce0*/  FFMA.FTZ R0, R107, c[0x0][0x2d0], -R3 ;  /* 0x0000b4006b007a23 */ /* 0x002fca0000010803 */
[----:B------:R1:W1:Y:S01]  /*4cf0*/  MUFU.EX2 R178, R0 ;  /* 0x0000000000b27308 */ /* 0x0002620000000800 */
[----:B------:R-:W-:Y:S02]  /*4d00*/  FADD.FTZ R5, R15, R13 ;  /* 0x0000000d0f057221 */ /* 0x000fe40000010000 */
[----:B------:R-:W-:Y:S01]  /*4d10*/  FADD.FTZ R4, R86, R4 ;  /* 0x0000000456047221 */ /* 0x000fe20000010000 */
[----:B------:R-:W-:Y:S01]  /*4d20*/  MOV R105, R6 ;  /* 0x0000000600697202 */ /* 0x000fe20000000f00 */
[----:B------:R-:W-:Y:S01]  /*4d30*/  FFMA.FTZ R13, R106, c[0x0][0x2d0], -R3 ;  /* 0x0000b4006a0d7a23 */ /* 0x000fe20000010803 */
[----:B----4-:R-:W-:Y:S01]  /*4d40*/  F2FP.PACK_AB R6, R181, R179 ;  /* 0x000000b3b506723e */ /* 0x010fe200000000ff */
[----:B------:R-:W-:Y:S02]  /*4d50*/  IMAD.MOV.U32 R106, RZ, RZ, R7 ;  /* 0x000000ffff6a7224 */ /* 0x000fe400078e0007 */
[----:B------:R-:W-:Y:S02]  /*4d60*/  IMAD.MOV.U32 R107, RZ, RZ, R16 ;  /* 0x000000ffff6b7224 */ /* 0x000fe400078e0010 */
[----:B-1----:R-:W-:Y:S01]  /*4d70*/  FADD.FTZ R0, R14, R5 ;  /* 0x000000050e007221 */ /* 0x002fe20000010000 */
[----:B-----5:R-:W-:Y:S01]  /*4d80*/  F2FP.PACK_AB R5, R22, R21 ;  /* 0x000000151605723e */ /* 0x020fe200000000ff */
[----:B------:R-:W-:Y:S01]  /*4d90*/  FADD.FTZ R14, R88, R4 ;  /* 0x00000004580e7221 */ /* 0x000fe20000010000 */
[----:B------:R-:W-:-:S02]  /*4da0*/  F2FP.PACK_AB R4, R180, R124 ;  /* 0x0000007cb404723e */ /* 0x000fc400000000ff */
[----:B------:R-:W-:Y:S01]  /*4db0*/  F2FP.PACK_AB R7, R178, R23 ;  /* 0x00000017b207723e */ /* 0x000fe200000000ff */
[--C-:B------:R-:W-:Y:S01]  /*4dc0*/  FFMA.FTZ R18, R91, c[0x0][0x2d0], -R12.reuse ;  /* 0x0000b4005b127a23 */ /* 0x100fe2000001080c */
[----:B------:R-:W-:Y:S01]  /*4dd0*/  MOV R88, R30 ;  /* 0x0000001e00587202 */ /* 0x000fe20000000f00 */
[----:B------:R-:W-:Y:S01]  /*4de0*/  FFMA.FTZ R17, R89, c[0x0][0x2d0], -R12 ;  /* 0x0000b40059117a23 */ /* 0x000fe2000001080c */
[----:B------:R-:W-:Y:S01]  /*4df0*/  MOV R91, R29 ;  /* 0x0000001d005b7202 */ /* 0x000fe20000000f00 */
[----:B------:R-:W-:Y:S02]  /*4e00*/  FFMA.FTZ R16, R90, c[0x0][0x2d0], -R3 ;  /* 0x0000b4005a107a23 */ /* 0x000fe40000010803 */
[----:B------:R-:W-:Y:S01]  /*4e10*/  IMAD.MOV.U32 R89, RZ, RZ, R31 ;  /* 0x000000ffff597224 */ /* 0x000fe200078e001f */
[----:B---3--:R-:W-:Y:S01]  /*4e20*/  HMMA.16816.F32 R164, R4, R8, R164 ;  /* 0x0000000804a4723c */ /* 0x008fe200000018a4 */
[----:B------:R-:W-:-:S07]  /*4e30*/  IMAD.MOV.U32 R90, RZ, RZ, R28 ;  /* 0x000000ffff5a7224 */ /* 0x000fce00078e001c */
[C---:B--2---:R-:W-:Y:S01]  /*4e40*/  HMMA.16816.F32 R28, R4.reuse, R10, R40 ;  /* 0x0000000a041c723c */ /* 0x044fe20000001828 */
[----:B------:R-:W1:Y:S07]  /*4e50*/  LDSM.16.MT88.4 R8, [R249+0x1100] ;  /* 0x00110000f908783b */ /* 0x000e6e0000004200 */
[C---:B-1----:R-:W-:Y:S08]  /*4e60*/  HMMA.16816.F32 R156, R4.reuse, R8, R156 ;  /* 0x00000008049c723c */ /* 0x042ff0000000189c */
[C---:B------:R-:W-:Y:S01]  /*4e70*/  HMMA.16816.F32 R40, R4.reuse, R10, R148 ;  /* 0x0000000a0428723c */ /* 0x040fe20000001894 */
        /* <DEDUP_REMOVED lines=8> */
[----:B------:R-:W-:Y:S01]  /*4f00*/  HMMA.16816.F32 R68, R4, R10, R68 ;  /* 0x0000000a0444723c */ /* 0x000fe20000001844 */
[----:B------:R-:W1:Y:S01]  /*4f10*/  LDSM.16.MT88.4 R8, [R249+0x3100] ;  /* 0x00310000f908783b */ /* 0x000e620000004200 */
[----:B------:R-:W-:-:S06]  /*4f20*/  IMAD.MOV.U32 R104, RZ, RZ, R97 ;  /* 0x000000ffff687224 */ /* 0x000fcc00078e0061 */
[C---:B-1----:R-:W-:Y:S08]  /*4f30*/  HMMA.16816.F32 R72, R4.reuse, R8, R88 ;  /* 0x000000080448723c */ /* 0x042ff00000001858 */
[----:B------:R-:W-:Y:S01]  /*4f40*/  HMMA.16816.F32 R76, R4, R10, R76 ;  /* 0x0000000a044c723c */ /* 0x000fe2000000184c */
[----:B------:R-:W1:Y:S01]  /*4f50*/  LDSM.16.MT88.4 R8, [R251+0x3100] ;  /* 0x00310000fb08783b */ /* 0x000e620000004200 */
[----:B------:R-:W-:-:S02]  /*4f60*/  FFMA.FTZ R12, R99, c[0x0][0x2d0], -R3 ;  /* 0x0000b400630c7a23 */ /* 0x000fc40000010803 */
[----:B------:R-:W-:Y:S02]  /*4f70*/  FFMA.FTZ R15, R98, c[0x0][0x2d0], -R3 ;  /* 0x0000b400620f7a23 */ /* 0x000fe40000010803 */
[----:B------:R-:W-:Y:S02]  /*4f80*/  FADD.FTZ R3, R84, R0 ;  /* 0x0000000054037221 */ /* 0x000fe40000010000 */
[C---:B-1----:R-:W-:Y:S08]  /*4f90*/  HMMA.16816.F32 R80, R4.reuse, R8, R80 ;  /* 0x000000080450723c */ /* 0x042ff00000001850 */
[C---:B------:R-:W-:Y:S01]  /*4fa0*/  HMMA.16816.F32 R84, R4.reuse, R10, R104 ;  /* 0x0000000a0454723c */ /* 0x040fe20000001868 */
[----:B------:R-:W1:Y:S07]  /*4fb0*/  LDSM.16.MT88.4 R8, [R250+0x3100] ;  /* 0x00310000fa08783b */ /* 0x000e6e0000004200 */
[C---:B-1----:R-:W-:Y:S11]  /*4fc0*/  HMMA.16816.F32 R92, R4.reuse, R8, R92 ;  /* 0x00000008045c723c */ /* 0x042ff6000000185c */
[----:B------:R-:W-:Y:S11]  /*4fd0*/  @!UPT UIADD3 URZ, URZ, URZ, URZ ;  /* 0x0000003f3f3ff290 */ /* 0x000ff6000fffe03f */
[----:B------:R-:W-:Y:S02]  /*4fe0*/  @!UPT UIADD3 URZ, URZ, URZ, URZ ;  /* 0x0000003f3f3ff290 */ /* 0x000fe4000fffe03f */
[----:B------:R-:W-:Y:S01]  /*4ff0*/  IMAD.MOV.U32 R8, RZ, RZ, R95 ;  /* 0x000000ffff087224 */ /* 0x000fe200078e005f */
[----:B------:R-:W-:Y:S01]  /*5000*/  MOV R89, R93 ;  /* 0x0000005d00597202 */ /* 0x000fe20000000f00 */
[----:B------:R-:W-:Y:S01]  /*5010*/  IMAD.MOV.U32 R88, RZ, RZ, R94 ;  /* 0x000000ffff587224 */ /* 0x000fe200078e005e */
[----:B------:R-:W-:Y:S02]  /*5020*/  MOV R0, R92 ;  /* 0x0000005c00007202 */ /* 0x000fe40000000f00 */
[----:B------:R-:W-:Y:S07]  /*5030*/  HMMA.16816.F32 R92, R4, R10, R188 ;  /* 0x0000000a045c723c */ /* 0x000fee00000018bc */
[----:B------:R-:W-:-:S02]  /*5040*/  IMAD.MOV.U32 R189, RZ, RZ, R8 ;  /* 0x000000ffffbd7224 */ /* 0x000fc400078e0008 */
[----:B------:R-:W1:Y:S01]  /*5050*/  LDSM.16.MT88.4 R8, [R248+0x5100] ;  /* 0x00510000f808783b */ /* 0x000e620000004200 */
[----:B------:R-:W-:Y:S01]  /*5060*/  IMAD.MOV.U32 R96, RZ, RZ, R110 ;  /* 0x000000ffff607224 */ /* 0x000fe200078e006e */
[----:B------:R-:W-:Y:S01]  /*5070*/  MOV R97, R109 ;  /* 0x0000006d00617202 */ /* 0x000fe20000000f00 */
[----:B-1----:R-:W-:Y:S07]  /*5080*/  HMMA.16816.F32 R104, R4, R8, R184 ;  /* 0x000000080468723c */ /* 0x002fee00000018b8 */
[----:B------:R-:W-:Y:S01]  /*5090*/  MOV R186, R89 ;  /* 0x0000005900ba7202 */ /* 0x000fe20000000f00 */
[----:B------:R-:W-:-:S02]  /*50a0*/  IMAD.MOV.U32 R187, RZ, RZ, R88 ;  /* 0x000000ffffbb7224 */ /* 0x000fc400078e0058 */
[C---:B------:R-:W-:Y:S01]  /*50b0*/  HMMA.16816.F32 R88, R4.reuse, R10, R144 ;  /* 0x0000000a0458723c */ /* 0x040fe20000001890 */
[----:B------:R-:W1:Y:S01]  /*50c0*/  LDSM.16.MT88.4 R8, [R249+0x5100] ;  /* 0x00510000f908783b */ /* 0x000e620000004200 */
[----:B------:R-:W-:Y:S01]  /*50d0*/  IMAD.MOV.U32 R110, RZ, RZ, R94 ;  /* 0x000000ffff6e7224 */ /* 0x000fe200078e005e */
[----:B------:R-:W-:Y:S01]  /*50e0*/  MOV R109, R95 ;  /* 0x0000005f006d7202 */ /* 0x000fe20000000f00 */
[----:B------:R-:W-:Y:S01]  /*50f0*/  IMAD.MOV.U32 R108, RZ, RZ, R93 ;  /* 0x000000ffff6c7224 */ /* 0x000fe200078e005d */
[----:B------:R-:W-:Y:S01]  /*5100*/  MOV R188, R92 ;  /* 0x0000005c00bc7202 */ /* 0x000fe20000000f00 */
[----:B------:R-:W-:Y:S01]  /*5110*/  IMAD.MOV.U32 R190, RZ, RZ, R97 ;  /* 0x000000ffffbe7224 */ /* 0x000fe200078e0061 */
[----:B------:R-:W-:Y:S01]  /*5120*/  MOV R191, R96 ;  /* 0x0000006000bf7202 */ /* 0x000fe20000000f00 */
[C---:B-1----:R-:W-:Y:S08]  /*5130*/  HMMA.16816.F32 R92, R4.reuse, R8, R160 ;  /* 0x00000008045c723c */ /* 0x042ff000000018a0 */
[C---:B------:R-:W-:Y:S01]  /*5140*/  HMMA.16816.F32 R96, R4.reuse, R10, R136 ;  /* 0x0000000a0460723c */ /* 0x040fe20000001888 */
[----:B------:R-:W1:Y:S07]  /*5150*/  LDSM.16.MT88.4 R8, [R251+0x5100] ;  /* 0x00510000fb08783b */ /* 0x000e6e0000004200 */
[C---:B-1----:R-:W-:Y:S08]  /*5160*/  HMMA.16816.F32 R152, R4.reuse, R8, R152 ;  /* 0x000000080498723c */ /* 0x042ff00000001898 */
[C---:B------:R-:W-:Y:S11]  /*5170*/  HMMA.16816.F32 R8, R4.reuse, R10, R128 ;  /* 0x0000000a0408723c */ /* 0x040ff60000001880 */
[----:B------:R-:W-:Y:S11]  /*5180*/  @!UPT UIADD3 URZ, URZ, URZ, URZ ;  /* 0x0000003f3f3ff290 */ /* 0x000ff6000fffe03f */
[----:B------:R-:W-:Y:S02]  /*5190*/  @!UPT UIADD3 URZ, URZ, URZ, URZ ;  /* 0x0000003f3f3ff290 */ /* 0x000fe4000fffe03f */
[----:B------:R-:W-:Y:S01]  /*51a0*/  MOV R147, R8 ;  /* 0x0000000800937202 */ /* 0x000fe20000000f00 */
[----:B------:R-:W-:Y:S01]  /*51b0*/  IMAD.MOV.U32 R146, RZ, RZ, R9 ;  /* 0x000000ffff927224 */ /* 0x000fe200078e0009 */
[----:B------:R-:W-:Y:S01]  /*51c0*/  MOV R145, R10 ;  /* 0x0000000a00917202 */ /* 0x000fe20000000f00 */
[----:B------:R-:W-:Y:S02]  /*51d0*/  IMAD.MOV.U32 R144, RZ, RZ, R11 ;  /* 0x000000ffff907224 */ /* 0x000fe400078e000b */
[----:B------:R-:W1:Y:S01]  /*51e0*/  LDSM.16.MT88.4 R8, [R250+0x5100] ;  /* 0x00510000fa08783b */ /* 0x000e620000004200 */
[----:B------:R-:W-:Y:S01]  /*51f0*/  MOV R139, R152 ;  /* 0x00000098008b7202 */ /* 0x000fe20000000f00 */
[C---:B-1----:R-:W-:Y:S08]  /*5200*/  HMMA.16816.F32 R120, R4.reuse, R8, R120 ;  /* 0x000000080478723c */ /* 0x042ff00000001878 */
[----:B------:R-:W-:Y:S01]  /*5210*/  HMMA.16816.F32 R116, R4, R10, R116 ;  /* 0x0000000a0474723c */ /* 0x000fe20000001874 */
[----:B------:R-:W1:Y:S01]  /*5220*/  LDSM.16.MT88.4 R8, [R248+0x7100] ;  /* 0x00710000f808783b */ /* 0x000e620000004200 */
[----:B------:R-:W-:Y:S01]  /*5230*/  IMAD.MOV.U32 R152, RZ, RZ, R0 ;  /* 0x000000ffff987224 */ /* 0x000fe200078e0000 */
[----:B------:R-:W-:Y:S01]  /*5240*/  MOV R0, R111 ;  /* 0x0000006f00007202 */ /* 0x000fe20000000f00 */
[----:B------:R-:W-:Y:S01]  /*5250*/  IMAD.MOV.U32 R128, RZ, RZ, R110 ;  /* 0x000000ffff807224 */ /* 0x000fe200078e006e */
[----:B------:R-:W-:Y:S01]  /*5260*/  MOV R129, R109 ;  /* 0x0000006d00817202 */ /* 0x000fe20000000f00 */
[----:B------:R-:W-:-:S02]  /*5270*/  IMAD.MOV.U32 R130, RZ, RZ, R108 ;  /* 0x000000ffff827224 */ /* 0x000fc400078e006c */
[C---:B-1----:R-:W-:Y:S08]  /*5280*/  HMMA.16816.F32 R112, R4.reuse, R8, R112 ;  /* 0x000000080470723c */ /* 0x042ff00000001870 */
[C---:B------:R-:W-:Y:S01]  /*5290*/  HMMA.16816.F32 R108, R4.reuse, R10, R100 ;  /* 0x0000000a046c723c */ /* 0x040fe20000001864 */
[----:B------:R-:W1:Y:S07]  /*52a0*/  LDSM.16.MT88.4 R8, [R249+0x7100] ;  /* 0x00710000f908783b */ /* 0x000e6e0000004200 */
[C---:B-1----:R-:W-:Y:S08]  /*52b0*/  HMMA.16816.F32 R160, R4.reuse, R8, R60 ;  /* 0x0000000804a0723c */ /* 0x042ff0000000183c */
[----:B------:R-:W-:Y:S11]  /*52c0*/  HMMA.16816.F32 R8, R4, R10, R56 ;  /* 0x0000000a0408723c */ /* 0x000ff60000001838 */
[----:B------:R-:W-:Y:S11]  /*52d0*/  @!UPT UIADD3 URZ, URZ, URZ, URZ ;  /* 0x0000003f3f3ff290 */ /* 0x000ff6000fffe03f */
[----:B------:R-:W-:Y:S02]  /*52e0*/  @!UPT UIADD3 URZ, URZ, URZ, URZ ;  /* 0x0000003f3f3ff290 */ /* 0x000fe4000fffe03f */
[----:B------:R-:W-:Y:S01]  /*52f0*/  IMAD.MOV.U32 R59, RZ, RZ, R8 ;  /* 0x000000ffff3b7224 */ /* 0x000fe200078e0008 */
[----:B------:R-:W-:Y:S01]  /*5300*/  MOV R58, R9 ;  /* 0x00000009003a7202 */ /* 0x000fe20000000f00 */
[----:B------:R-:W-:Y:S01]  /*5310*/  IMAD.MOV.U32 R57, RZ, RZ, R10 ;  /* 0x000000ffff397224 */ /* 0x000fe200078e000a */
[----:B------:R-:W-:Y:S02]  /*5320*/  MOV R56, R11 ;  /* 0x0000000b00387202 */ /* 0x000fe40000000f00 */
[----:B------:R-:W1:Y:S01]  /*5330*/  LDSM.16.MT88.4 R8, [R251+0x7100] ;  /* 0x00710000fb08783b */ /* 0x000e620000004200 */
[----:B------:R-:W-:Y:S01]  /*5340*/  IMAD.MOV.U32 R138, RZ, RZ, R153 ;  /* 0x000000ffff8a7224 */ /* 0x000fe200078e0099 */
[----:B------:R-:W-:Y:S01]  /*5350*/  MOV R137, R154 ;  /* 0x0000009a00897202 */ /* 0x000fe20000000f00 */
[----:B------:R-:W-:Y:S01]  /*5360*/  IMAD.MOV.U32 R136, RZ, RZ, R155 ;  /* 0x000000ffff887224 */ /* 0x000fe200078e009b */
[----:B------:R-:W-:Y:S01]  /*5370*/  MOV R153, R186 ;  /* 0x000000ba00997202 */ /* 0x000fe20000000f00 */
[----:B------:R-:W-:Y:S01]  /*5380*/  IMAD.MOV.U32 R154, RZ, RZ, R187 ;  /* 0x000000ffff9a7224 */ /* 0x000fe200078e00bb */
[----:B------:R-:W-:Y:S01]  /*5390*/  MOV R155, R189 ;  /* 0x000000bd009b7202 */ /* 0x000fe20000000f00 */
[----:B------:R-:W-:Y:S01]  /*53a0*/  IMAD.MOV.U32 R103, RZ, RZ, R191 ;  /* 0x000000ffff677224 */ /* 0x000fe200078e00bf */
[----:B------:R-:W-:-:S02]  /*53b0*/  MOV R102, R190 ;  /* 0x000000be00667202 */ /* 0x000fc40000000f00 */
[----:B------:R-:W-:Y:S01]  /*53c0*/  MOV R131, R188 ;  /* 0x000000bc00837202 */ /* 0x000fe20000000f00 */
[----:B------:R-:W-:Y:S01]  /*53d0*/  IMAD.MOV.U32 R62, RZ, RZ, R161 ;  /* 0x000000ffff3e7224 */ /* 0x000fe200078e00a1 */
[----:B------:R-:W-:Y:S01]  /*53e0*/  MOV R63, R160 ;  /* 0x000000a0003f7202 */ /* 0x000fe20000000f00 */
[----:B------:R-:W-:Y:S01]  /*53f0*/  IMAD.MOV.U32 R60, RZ, RZ, R163 ;  /* 0x000000ffff3c7224 */ /* 0x000fe200078e00a3 */
[----:B------:R-:W-:Y:S02]  /*5400*/  MOV R61, R162 ;  /* 0x000000a2003d7202 */ /* 0x000fe40000000f00 */
[----:B------:R-:W-:Y:S01]  /*5410*/  LDSM.16.MT88.4 R160, [R248+0x1900] ;  /* 0x00190000f8a0783b */ /* 0x000fe20000004200 */
[----:B-1----:R-:W-:Y:S01]  /*5420*/  HMMA.16816.F32 R188, R4, R8, R48 ;  /* 0x0000000804bc723c */ /* 0x002fe20000001830 */
[----:B------:R-:W-:Y:S01]  /*5430*/  MUFU.EX2 R20, R20 ;  /* 0x0000001400147308 */ /* 0x000fe20000000800 */
[----:B------:R-:W-:Y:S02]  /*5440*/  FADD.FTZ R0, R0, R14 ;  /* 0x0000000e00007221 */ /* 0x000fe40000010000 */
[----:B------:R-:W-:Y:S01]  /*5450*/  FADD.FTZ R3, R182, R3 ;  /* 0x00000003b6037221 */ /* 0x000fe20000010000 */
[----:B------:R-:W-:-:S03]  /*5460*/  MOV R101, R146 ;  /* 0x0000009200657202 */ /* 0x000fc60000000f00 */
[C---:B------:R-:W-:Y:S01]  /*5470*/  HMMA.16816.F32 R184, R4.reuse, R10, R36 ;  /* 0x0000000a04b8723c */ /* 0x040fe20000001824 */
[----:B------:R-:W1:Y:S01]  /*5480*/  LDSM.16.MT88.4 R8, [R250+0x7100] ;  /* 0x00710000fa08783b */ /* 0x000e620000004200 */
[----:B------:R-:W-:Y:S01]  /*5490*/  FADD.FTZ R0, R102, R0 ;  /* 0x0000000066007221 */ /* 0x000fe20000010000 */
[----:B------:R-:W-:Y:S01]  /*54a0*/  MOV R182, R129 ;  /* 0x0000008100b67202 */ /* 0x000fe20000000f00 */
[----:B------:R-:W-:Y:S01]  /*54b0*/  IMAD.MOV.U32 R100, RZ, RZ, R147 ;  /* 0x000000ffff647224 */ /* 0x000fe200078e0093 */
[----:B------:R-:W-:Y:S03]  /*54c0*/  LDSM.16.MT88.4 R48, [R249+0x3900] ;  /* 0x00390000f930783b */ /* 0x000fe60000004200 */
[C---:B-1----:R-:W-:Y:S01]  /*54d0*/  HMMA.16816.F32 R32, R4.reuse, R8, R32 ;  /* 0x000000080420723c */ /* 0x042fe20000001820 */
[----:B------:R-:W-:Y:S07]  /*54e0*/  MUFU.EX2 R9, R17 ;  /* 0x0000001100097308 */ /* 0x000fee0000000800 */
[----:B------:R-:W-:Y:S01]  /*54f0*/  HMMA.16816.F32 R24, R4, R10, R24 ;  /* 0x0000000a0418723c */ /* 0x000fe20000001818 */
[----:B------:R-:W1:Y:S08]  /*5500*/  MUFU.EX2 R11, R19 ;  /* 0x00000013000b7308 */ /* 0x000e700000000800 */
[----:B------:R-:W2:Y:S08]  /*5510*/  MUFU.EX2 R10, R18 ;  /* 0x00000012000a7308 */ /* 0x000eb00000000800 */
[----:B------:R-:W-:Y:S08]  /*5520*/  MUFU.EX2 R8, R13 ;  /* 0x0000000d00087308 */ /* 0x000ff00000000800 */
[----:B------:R-:W3:Y:S08]  /*5530*/  MUFU.EX2 R7, R12 ;  /* 0x0000000c00077308 */ /* 0x000ef00000000800 */
[----:B------:R-:W-:Y:S08]  /*5540*/  MUFU.EX2 R6, R15 ;  /* 0x0000000f00067308 */ /* 0x000ff00000000800 */
[----:B------:R-:W4:Y:S01]  /*5550*/  MUFU.EX2 R5, R16 ;  /* 0x0000001000057308 */ /* 0x000f220000000800 */
[----:B------:R-:W-:-:S02]  /*5560*/  FADD.FTZ R4, R127, R3 ;  /* 0x000000037f047221 */ /* 0x000fc40000010000 */
[----:B------:R-:W-:Y:S02]  /*5570*/  FADD.FTZ R3, R103, R0 ;  /* 0x0000000067037221 */ /* 0x000fe40000010000 */
[----:B------:R-:W-:Y:S02]  /*5580*/  FADD.FTZ R0, R126, R4 ;  /* 0x000000047e007221 */ /* 0x000fe40000010000 */
[----:B------:R-:W-:Y:S01]  /*5590*/  FADD.FTZ R4, R183, R3 ;  /* 0x00000003b7047221 */ /* 0x000fe20000010000 */
[----:B------:R-:W-:Y:S01]  /*55a0*/  MOV R183, R131 ;  /* 0x0000008300b77202 */ /* 0x000fe20000000f00 */
[----:B------:R-:W-:Y:S01]  /*55b0*/  IMAD.MOV.U32 R127, RZ, RZ, R128 ;  /* 0x000000ffff7f7224 */ /* 0x000fe200078e0080 */
[----:B-1----:R-:W-:Y:S01]  /*55c0*/  F2FP.PACK_AB R128, R11, R20 ;  /* 0x000000140b80723e */ /* 0x002fe200000000ff */
[----:B------:R-:W-:Y:S01]  /*55d0*/  IMAD.MOV.U32 R126, RZ, RZ, R130 ;  /* 0x000000ffff7e7224 */ /* 0x000fe200078e0082 */
[----:B--2---:R-:W-:Y:S02]  /*55e0*/  F2FP.PACK_AB R130, R9, R10 ;  /* 0x0000000a0982723e */ /* 0x004fe400000000ff */
[----:B---3--:R-:W-:-:S02]  /*55f0*/  F2FP.PACK_AB R129, R7, R8 ;  /* 0x000000080781723e */ /* 0x008fc400000000ff */
[----:B----4-:R-:W-:-:S07]  /*5600*/  F2FP.PACK_AB R131, R5, R6 ;  /* 0x000000060583723e */ /* 0x010fce00000000ff */
[C---:B------:R-:W-:Y:S08]  /*5610*/  HMMA.16816.F32 R164, R128.reuse, R160, R164 ;  /* 0x000000a080a4723c */ /* 0x040ff000000018a4 */
[----:B------:R-:W-:Y:S07]  /*5620*/  HMMA.16816.F32 R160, R128, R162, R28 ;  /* 0x000000a280a0723c */ /* 0x000fee000000181c */
        /* <DEDUP_REMOVED lines=8> */
[----:B------:R-:W1:Y:S01]  /*56b0*/  LDSM.16.MT88.4 R152, [R249+0x1900] ;  /* 0x00190000f998783b */ /* 0x000e620000004200 */
[----:B------:R-:W-:Y:S01]  /*56c0*/  IMAD.MOV.U32 R102, RZ, RZ, R145 ;  /* 0x000000ffff667224 */ /* 0x000fe200078e0091 */
[----:B------:R-:W-:Y:S01]  /*56d0*/  MOV R103, R144 ;  /* 0x0000009000677202 */ /* 0x000fe20000000f00 */
[----:B------:R-:W-:Y:S01]  /*56e0*/  IMAD.MOV.U32 R12, RZ, RZ, R139 ;  /* 0x000000ffff0c7224 */ /* 0x000fe200078e008b */
[----:B------:R-:W2:Y:S01]  /*56f0*/  LDSM.16.MT88.4 R144, [R251+0x1900] ;  /* 0x00190000fb90783b */ /* 0x000ea20000004200 */
[----:B------:R-:W-:Y:S01]  /*5700*/  MOV R13, R138 ;  /* 0x0000008a000d7202 */ /* 0x000fe20000000f00 */
[----:B------:R-:W-:Y:S01]  /*5710*/  IMAD.MOV.U32 R14, RZ, RZ, R137 ;  /* 0x000000ffff0e7224 */ /* 0x000fe200078e0089 */
[----:B------:R-:W-:Y:S01]  /*5720*/  MOV R15, R136 ;  /* 0x00000088000f7202 */ /* 0x000fe20000000f00 */
[----:B------:R-:W-:Y:S01]  /*5730*/  IMAD.MOV.U32 R16, RZ, RZ, R59 ;  /* 0x000000ffff107224 */ /* 0x000fe200078e003b */
[----:B------:R-:W3:Y:S01]  /*5740*/  LDSM.16.MT88.4 R136, [R250+0x1900] ;  /* 0x00190000fa88783b */ /* 0x000ee20000004200 */
[----:B------:R-:W-:Y:S01]  /*5750*/  MOV R17, R58 ;  /* 0x0000003a00117202 */ /* 0x000fe20000000f00 */
[----:B------:R-:W-:Y:S01]  /*5760*/  IMAD.MOV.U32 R18, RZ, RZ, R57 ;  /* 0x000000ffff127224 */ /* 0x000fe200078e0039 */
[----:B------:R-:W-:-:S02]  /*5770*/  MOV R19, R56 ;  /* 0x0000003800137202 */ /* 0x000fc40000000f00 */
[----:B------:R-:W-:Y:S01]  /*5780*/  LDSM.16.MT88.4 R56, [R251+0x3900] ;  /* 0x00390000fb38783b */ /* 0x000fe20000004200 */
[C---:B-1----:R-:W-:Y:S08]  /*5790*/  HMMA.16816.F32 R156, R128.reuse, R152, R156 ;  /* 0x00000098809c723c */ /* 0x042ff0000000189c */
[C---:B------:R-:W-:Y:S01]  /*57a0*/  HMMA.16816.F32 R152, R128.reuse, R154, R40 ;  /* 0x0000009a8098723c */ /* 0x040fe20000001828 */
[----:B------:R-:W1:Y:S07]  /*57b0*/  LDSM.16.MT88.4 R40, [R248+0x3900] ;  /* 0x00390000f828783b */ /* 0x000e6e0000004200 */
[C---:B--2---:R-:W-:Y:S08]  /*57c0*/  HMMA.16816.F32 R148, R128.reuse, R144, R148 ;  /* 0x000000908094723c */ /* 0x044ff00000001894 */
[C---:B------:R-:W-:Y:S08]  /*57d0*/  HMMA.16816.F32 R144, R128.reuse, R146, R44 ;  /* 0x000000928090723c */ /* 0x040ff0000000182c */
[C---:B---3--:R-:W-:Y:S08]  /*57e0*/  HMMA.16816.F32 R140, R128.reuse, R136, R140 ;  /* 0x00000088808c723c */ /* 0x048ff0000000188c */
[C---:B------:R-:W-:Y:S01]  /*57f0*/  HMMA.16816.F32 R44, R128.reuse, R48, R72 ;  /* 0x00000030802c723c */ /* 0x040fe20000001848 */
[----:B------:R-:W-:Y:S07]  /*5800*/  LDSM.16.MT88.4 R72, [R248+0x5900] ;  /* 0x00590000f848783b */ /* 0x000fee0000004200 */
[C---:B-1----:R-:W-:Y:S01]  /*5810*/  HMMA.16816.F32 R36, R128.reuse, R40, R64 ;  /* 0x000000288024723c */ /* 0x042fe20000001840 */
[----:B------:R-:W1:Y:S07]  /*5820*/  LDSM.16.MT88.4 R64, [R250+0x3900] ;  /* 0x00390000fa40783b */ /* 0x000e6e0000004200 */
[C---:B------:R-:W-:Y:S08]  /*5830*/  HMMA.16816.F32 R136, R128.reuse, R138, R52 ;  /* 0x0000008a8088723c */ /* 0x040ff00000001834 */
[C---:B------:R-:W-:Y:S01]  /*5840*/  HMMA.16816.F32 R52, R128.reuse, R56, R80 ;  /* 0x000000388034723c */ /* 0x040fe20000001850 */
[----:B------:R-:W2:Y:S07]  /*5850*/  LDSM.16.MT88.4 R80, [R249+0x5900] ;  /* 0x00590000f950783b */ /* 0x000eae0000004200 */
[C---:B------:R-:W-:Y:S07]  /*5860*/  HMMA.16816.F32 R40, R128.reuse, R42, R68 ;  /* 0x0000002a8028723c */ /* 0x040fee0000001844 */
[----:B------:R-:W-:Y:S01]  /*5870*/  IMAD.MOV.U32 R68, RZ, RZ, R183 ;  /* 0x000000ffff447224 */ /* 0x000fe200078e00b7 */
[----:B------:R-:W-:Y:S01]  /*5880*/  MOV R69, R126 ;  /* 0x0000007e00457202 */ /* 0x000fe20000000f00 */
[----:B------:R-:W-:Y:S01]  /*5890*/  IMAD.MOV.U32 R70, RZ, RZ, R127 ;  /* 0x000000ffff467224 */ /* 0x000fe200078e007f */
[----:B------:R-:W-:Y:S01]  /*58a0*/  MOV R71, R182 ;  /* 0x000000b600477202 */ /* 0x000fe20000000f00 */
[C---:B------:R-:W-:Y:S08]  /*58b0*/  HMMA.16816.F32 R48, R128.reuse, R50, R76 ;  /* 0x000000328030723c */ /* 0x040ff0000000184c */
[C---:B-1----:R-:W-:Y:S08]  /*58c0*/  HMMA.16816.F32 R60, R128.reuse, R64, R60 ;  /* 0x00000040803c723c */ /* 0x042ff0000000183c */
[C---:B------:R-:W-:Y:S08]  /*58d0*/  HMMA.16816.F32 R64, R128.reuse, R66, R68 ;  /* 0x000000428040723c */ /* 0x040ff00000001844 */
[C---:B------:R-:W-:Y:S01]  /*58e0*/  HMMA.16816.F32 R68, R128.reuse, R72, R104 ;  /* 0x000000488044723c */ /* 0x040fe20000001868 */
[----:B------:R-:W-:Y:S07]  /*58f0*/  LDSM.16.MT88.4 R104, [R248+0x7900] ;  /* 0x00790000f868783b */ /* 0x000fee0000004200 */
[C---:B------:R-:W-:Y:S01]  /*5900*/  HMMA.16816.F32 R72, R128.reuse, R74, R88 ;  /* 0x0000004a8048723c */ /* 0x040fe20000001858 */
[----:B------:R-:W1:Y:S07]  /*5910*/  LDSM.16.MT88.4 R88, [R251+0x5900] ;  /* 0x00590000fb58783b */ /* 0x000e6e0000004200 */
[C---:B--2---:R-:W-:Y:S08]  /*5920*/  HMMA.16816.F32 R76, R128.reuse, R80, R92 ;  /* 0x00000050804c723c */ /* 0x044ff0000000185c */
[----:B------:R-:W-:Y:S01]  /*5930*/  HMMA.16816.F32 R80, R128, R82, R96 ;  /* 0x000000528050723c */ /* 0x000fe20000001860 */
[----:B------:R-:W2:Y:S01]  /*5940*/  LDSM.16.MT88.4 R96, [R250+0x5900] ;  /* 0x00590000fa60783b */ /* 0x000ea20000004200 */
[----:B------:R-:W-:-:S02]  /*5950*/  FADD.FTZ R3, R125, R0 ;  /* 0x000000007d037221 */ /* 0x000fc40000010000 */
[----:B------:R-:W-:Y:S02]  /*5960*/  FADD.FTZ R0, R124, R4 ;  /* 0x000000047c007221 */ /* 0x000fe40000010000 */
[----:B------:R-:W-:Y:S02]  /*5970*/  FADD.FTZ R4, R21, R3 ;  /* 0x0000000315047221 */ /* 0x000fe40000010000 */
[----:B------:R-:W-:Y:S01]  /*5980*/  FADD.FTZ R3, R180, R0 ;  /* 0x00000000b4037221 */ /* 0x000fe20000010000 */
[----:B------:R-:W-:Y:S01]  /*5990*/  HMMA.16816.F32 R56, R128, R58, R84 ;  /* 0x0000003a8038723c */ /* 0x000fe20000001854 */
[----:B------:R-:W-:Y:S02]  /*59a0*/  FADD.FTZ R0, R22, R4 ;  /* 0x0000000416007221 */ /* 0x000fe40000010000 */
[----:B------:R-:W-:Y:S02]  /*59b0*/  FADD.FTZ R4, R179, R3 ;  /* 0x00000003b3047221 */ /* 0x000fe40000010000 */
[----:B------:R-:W-:-:S02]  /*59c0*/  FADD.FTZ R3, R23, R0 ;  /* 0x0000000017037221 */ /* 0x000fc40000010000 */
[----:B------:R-:W-:Y:S02]  /*59d0*/  FADD.FTZ R0, R181, R4 ;  /* 0x00000004b5007221 */ /* 0x000fe40000010000 */
[----:B------:R-:W-:Y:S01]  /*59e0*/  FADD.FTZ R3, R178, R3 ;  /* 0x00000003b2037221 */ /* 0x000fe20000010000 */
[C---:B-1----:R-:W-:Y:S01]  /*59f0*/  HMMA.16816.F32 R84, R128.reuse, R88, R12 ;  /* 0x000000588054723c */ /* 0x042fe2000000180c */
[----:B------:R-:W-:Y:S07]  /*5a00*/  LDSM.16.MT88.4 R12, [R250+0x7900] ;  /* 0x00790000fa0c783b */ /* 0x000fee0000004200 */
[C---:B------:R-:W-:Y:S08]  /*5a10*/  HMMA.16816.F32 R88, R128.reuse, R90, R100 ;  /* 0x0000005a8058723c */ /* 0x040ff00000001864 */
[C---:B--2---:R-:W-:Y:S01]  /*5a20*/  HMMA.16816.F32 R92, R128.reuse, R96, R120 ;  /* 0x00000060805c723c */ /* 0x044fe20000001878 */
[----:B------:R-:W-:Y:S07]  /*5a30*/  LDSM.16.MT88.4 R120, [R251+0x7900] ;  /* 0x00790000fb78783b */ /* 0x000fee0000004200 */
[----:B------:R-:W-:Y:S01]  /*5a40*/  HMMA.16816.F32 R100, R128, R104, R112 ;  /* 0x000000688064723c */ /* 0x000fe20000001870 */
[----:B------:R-:W1:Y:S01]  /*5a50*/  LDSM.16.MT88.4 R112, [R249+0x7900] ;  /* 0x00790000f970783b */ /* 0x000e620000004200 */
[----:B------:R-:W-:-:S02]  /*5a60*/  FADD.FTZ R8, R8, R3 ;  /* 0x0000000308087221 */ /* 0x000fc40000010000 */
[----:B------:R-:W-:Y:S02]  /*5a70*/  FADD.FTZ R20, R20, R0 ;  /* 0x0000000014147221 */ /* 0x000fe40000010000 */
[----:B------:R-:W-:Y:S02]  /*5a80*/  FADD.FTZ R7, R7, R8 ;  /* 0x0000000807077221 */ /* 0x000fe40000010000 */
[----:B------:R-:W-:Y:S02]  /*5a90*/  FADD.FTZ R11, R11, R20 ;  /* 0x000000140b0b7221 */ /* 0x000fe40000010000 */
[----:B------:R-:W-:Y:S02]  /*5aa0*/  FADD.FTZ R6, R6, R7 ;  /* 0x0000000706067221 */ /* 0x000fe40000010000 */
[----:B------:R-:W-:Y:S01]  /*5ab0*/  FADD.FTZ R10, R10, R11 ;  /* 0x0000000b0a0a7221 */ /* 0x000fe20000010000 */
[----:B------:R-:W-:Y:S01]  /*5ac0*/  UIADD3 UR6, UR7, -0x2, URZ ;  /* 0xfffffffe07067890 */ /* 0x000fe2000fffe03f */
[----:B------:R-:W-:-:S02]  /*5ad0*/  FADD.FTZ R0, R5, R6 ;  /* 0x0000000605007221 */ /* 0x000fc40000010000 */
[----:B------:R-:W-:Y:S01]  /*5ae0*/  FADD.FTZ R3, R9, R10 ;  /* 0x0000000a09037221 */ /* 0x000fe20000010000 */
[----:B------:R-:W-:Y:S02]  /*5af0*/  UISETP.GE.AND UP0, UPT, UR6, UR8, UPT ;  /* 0x000000080600728c */ /* 0x000fe4000bf06270 */
[----:B------:R2:W-:Y:S04]  /*5b00*/  STL [R1+0x40], R0 ;  /* 0x0000400001007387 */ /* 0x0005e80000100800 */
[----:B------:R2:W-:Y:S01]  /*5b10*/  STL [R1+0x1c], R3 ;  /* 0x00001c0301007387 */ /* 0x0005e20000100800 */
[----:B------:R-:W-:Y:S01]  /*5b20*/  PLOP3.LUT P0, PT, PT, PT, UP0, 0x80, 0x0 ;  /* 0x000000000000781c */ /* 0x000fe20003f0f008 */
[C---:B------:R-:W-:Y:S08]  /*5b30*/  HMMA.16816.F32 R96, R128.reuse, R98, R116 ;  /* 0x000000628060723c */ /* 0x040ff00000001874 */
[C---:B------:R-:W-:Y:S08]  /*5b40*/  HMMA.16816.F32 R104, R128.reuse, R106, R108 ;  /* 0x0000006a8068723c */ /* 0x040ff0000000186c */
[C---:B-1----:R-:W-:Y:S08]  /*5b50*/  HMMA.16816.F32 R108, R128.reuse, R112, R28 ;  /* 0x00000070806c723c */ /* 0x042ff0000000181c */
[C---:B------:R-:W-:Y:S08]  /*5b60*/  HMMA.16816.F32 R116, R128.reuse, R120, R188 ;  /* 0x000000788074723c */ /* 0x040ff000000018bc */
[C---:B------:R-:W-:Y:S08]  /*5b70*/  HMMA.16816.F32 R112, R128.reuse, R114, R16 ;  /* 0x000000728070723c */ /* 0x040ff00000001810 */
[C---:B------:R-:W-:Y:S08]  /*5b80*/  HMMA.16816.F32 R120, R128.reuse, R122, R184 ;  /* 0x0000007a8078723c */ /* 0x040ff000000018b8 */
[C---:B------:R-:W-:Y:S08]  /*5b90*/  HMMA.16816.F32 R124, R128.reuse, R12, R32 ;  /* 0x0000000c807c723c */ /* 0x040ff00000001820 */
[----:B------:R-:W-:Y:S01]  /*5ba0*/  HMMA.16816.F32 R128, R128, R14, R24 ;  /* 0x0000000e8080723c */ /* 0x000fe20000001818 */
[----:B------:R-:W-:Y:S07]  /*5bb0*/  @!P0 BRA `(.L_x_5) ;  /* 0x00003b1000008947 */ /* 0x000fee0003800000 */
[----:B--2---:R-:W-:Y:S01]  /*5bc0*/  SHF.R.S32.HI R18, RZ, 0x1f, R133 ;  /* 0x0000001fff127819 */ /* 0x004fe20000011485 */
[----:B------:R-:W-:Y:S01]  /*5bd0*/  IMAD.SHL.U32 R4, R133, 0x2, RZ ;  /* 0x0000000285047824 */ /* 0x000fe200078e00ff */
[----:B------:R-:W-:-:S02]  /*5be0*/  SHF.R.S32.HI R19, RZ, 0x1f, R134 ;  /* 0x0000001fff137819 */ /* 0x000fc40000011486 */
[----:B------:R-:W-:Y:S01]  /*5bf0*/  SHF.L.U64.HI R0, R133, 0x1, R18 ;  /* 0x0000000185007819 */ /* 0x000fe20000010212 */
[----:B------:R-:W-:Y:S01]  /*5c00*/  IMAD.MOV.U32 R133, RZ, RZ, R132 ;  /* 0x000000ffff857224 */ /* 0x000fe200078e0084 */
[----:B------:R-:W-:Y:S02]  /*5c10*/  SHF.L.U64.HI R3, R134, 0x1, R19 ;  /* 0x0000000186037819 */ /* 0x000fe40000010213 */
[----:B------:R-:W-:Y:S01]  /*5c20*/  SHF.R.S32.HI R18, RZ, 0x1f, R177 ;  /* 0x0000001fff127819 */ /* 0x000fe200000114b1 */
[----:B------:R1:W-:Y:S01]  /*5c30*/  STL [R1+0x3c], R0 ;  /* 0x00003c0001007387 */ /* 0x0003e20000100800 */
[----:B------:R-:W-:-:S03]  /*5c40*/  SHF.R.S32.HI R19, RZ, 0x1f, R176 ;  /* 0x0000001fff137819 */ /* 0x000fc600000114b0 */
[----:B------:R-:W-:Y:S04]  /*5c50*/  STL [R1+0x38], R4 ;  /* 0x0000380401007387 */ /* 0x000fe80000100800 */
[----:B------:R2:W-:Y:S01]  /*5c60*/  STL [R1+0x34], R3 ;  /* 0x0000340301007387 */ /* 0x0005e20000100800 */
[----:B-1----:R-:W-:Y:S02]  /*5c70*/  IMAD.SHL.U32 R0, R134, 0x2, RZ ;  /* 0x0000000286007824 */ /* 0x002fe400078e00ff */
[----:B------:R-:W-:Y:S01]  /*5c80*/  IMAD.MOV.U32 R134, RZ, RZ, R2 ;  /* 0x000000ffff867224 */ /* 0x000fe200078e0002 */
[----:B------:R-:W-:Y:S02]  /*5c90*/  SHF.L.U64.HI R2, R176, 0x1, R19 ;  /* 0x00000001b0027819 */ /* 0x000fe40000010213 */
[----:B------:R1:W-:Y:S01]  /*5ca0*/  STL [R1+0x30], R0 ;  /* 0x0000300001007387 */ /* 0x0003e20000100800 */
[C---:B--2---:R-:W-:Y:S01]  /*5cb0*/  IMAD.SHL.U32 R3, R177.reuse, 0x2, RZ ;  /* 0x00000002b1037824 */ /* 0x044fe200078e00ff */
[----:B-1----:R-:W-:-:S05]  /*5cc0*/  SHF.L.U64.HI R0, R177, 0x1, R18 ;  /* 0x00000001b1007819 */ /* 0x002fca0000010212 */
[----:B------:R1:W-:Y:S04]  /*5cd0*/  STL [R1+0x2c], R0 ;  /* 0x00002c0001007387 */ /* 0x0003e80000100800 */
[----:B------:R2:W-:Y:S01]  /*5ce0*/  STL [R1+0x28], R3 ;  /* 0x0000280301007387 */ /* 0x0005e20000100800 */
[----:B-1----:R-:W-:-:S05]  /*5cf0*/  IMAD.SHL.U32 R0, R176, 0x2, RZ ;  /* 0x00000002b0007824 */ /* 0x002fca00078e00ff */
[----:B------:R2:W-:Y:S04]  /*5d00*/  STL [R1+0x20], R0 ;  /* 0x0000200001007387 */ /* 0x0005e80000100800 */
[----:B------:R2:W-:Y:S01]  /*5d10*/  STL [R1+0x24], R2 ;  /* 0x0000240201007387 */ /* 0x0005e20000100800 */
[----:B------:R-:W-:Y:S05]  /*5d20*/  BRA `(.L_x_6) ;  /* 0x0000045000007947 */ /* 0x000fea0003800000 */
.L_x_8:
[----:B------:R-:W2:Y:S01]  /*5d30*/  LDL R5, [R1+0x44] ;  /* 0x0000440001057983 */ /* 0x000ea20000100800 */
[----:B------:R-:W-:Y:S01]  /*5d40*/  IMAD.MOV.U32 R2, RZ, RZ, c[0x0][0x2b8] ;  /* 0x0000ae00ff027624 */ /* 0x000fe200078e00ff */
[----:B------:R-:W-:Y:S01]  /*5d50*/  ULEA UR5, UR6, UR9, 0x6 ;  /* 0x0000000906057291 */ /* 0x000fe2000f8e303f */
[----:B------:R-:W-:Y:S01]  /*5d60*/  IMAD.MOV.U32 R8, RZ, RZ, RZ ;  /* 0x000000ffff087224 */ /* 0x000fe200078e00ff */
[----:B------:R-:W3:Y:S02]  /*5d70*/  LDL R32, [R1+0x38] ;  /* 0x0000380001207983 */ /* 0x000ee40000100800 */
[----:B------:R-:W-:Y:S02]  /*5d80*/  ISETP.NE.AND P2, PT, R2, 0x1, PT ;  /* 0x000000010200780c */ /* 0x000fe40003f45270 */
[----:B------:R-:W4:Y:S01]  /*5d90*/  LDL R31, [R1+0x3c] ;  /* 0x00003c00011f7983 */ /* 0x000f220000100800 */
[----:B------:R-:W-:Y:S03]  /*5da0*/  IMAD.U32 R2, RZ, RZ, UR5 ;  /* 0x00000005ff027e24 */ /* 0x000fe6000f8e00ff */
[----:B------:R-:W5:Y:S04]  /*5db0*/  LDL R30, [R1+0x30] ;  /* 0x00003000011e7983 */ /* 0x000f680000100800 */
[----:B------:R-:W3:Y:S04]  /*5dc0*/  LDL R29, [R1+0x34] ;  /* 0x00003400011d7983 */ /* 0x000ee80000100800 */
[----:B------:R-:W3:Y:S04]  /*5dd0*/  LDL R28, [R1+0x28] ;  /* 0x00002800011c7983 */ /* 0x000ee80000100800 */
[----:B------:R-:W3:Y:S04]  /*5de0*/  LDL R25, [R1+0x2c] ;  /* 0x00002c0001197983 */ /* 0x000ee80000100800 */
[----:B------:R-:W3:Y:S04]  /*5df0*/  LDL R24, [R1+0x20] ;  /* 0x0000200001187983 */ /* 0x000ee80000100800 */
[----:B------:R-:W3:Y:S01]  /*5e00*/  LDL R21, [R1+0x24] ;  /* 0x0000240001157983 */ /* 0x000ee20000100800 */
[----:B--2---:R-:W-:Y:S05]  /*5e10*/  IADD3 R2, R2, -0x40, R5 ;  /* 0xffffffc002027810 */ /* 0x004fea0007ffe005 */
[----:B------:R-:W-:Y:S04]  /*5e20*/  @P2 IMAD.HI.U32 R5, R2, c[0x0][0x2bc], RZ ;  /* 0x0000af0002052a27 */ /* 0x000fe800078e00ff */
[----:B------:R-:W-:Y:S01]  /*5e30*/  IMAD.MOV.U32 R0, RZ, RZ, R2 ;  /* 0x000000ffff007224 */ /* 0x000fe200078e0002 */
[----:B------:R-:W-:Y:S04]  /*5e40*/  @P2 SHF.R.U32.HI R0, RZ, c[0x0][0x2c0], R5 ;  /* 0x0000b000ff002a19 */ /* 0x000fe80000011605 */
[C---:B------:R-:W-:Y:S04]  /*5e50*/  @!P1 IADD3 R5, P0, R0.reuse, UR16, RZ ;  /* 0x0000001000059c10 */ /* 0x040fe8000ff1e0ff */
[----:B------:R-:W-:Y:S01]  /*5e60*/  @!P1 LEA.HI.X.SX32 R7, R0, UR14, 0x1, P0 ;  /* 0x0000000e00079c11 */ /* 0x000fe200080f0eff */
[----:B------:R-:W-:Y:S01]  /*5e70*/  IMAD.MOV R0, RZ, RZ, -R0 ;  /* 0x000000ffff007224 */ /* 0x000fe200078e0a00 */
[C---:B------:R-:W-:Y:S03]  /*5e80*/  @!P1 LEA R6, P0, R5.reuse, c[0x0][0x2a0], 0x2 ;  /* 0x0000a80005069a11 */ /* 0x040fe600078010ff */
[----:B------:R-:W-:Y:S01]  /*5e90*/  IMAD R9, R0, c[0x0][0x2b8], R2 ;  /* 0x0000ae0000097a24 */ /* 0x000fe200078e0202 */
[----:B------:R-:W-:Y:S04]  /*5ea0*/  @!P1 LEA.HI.X R7, R5, c[0x0][0x2a4], R7, 0x2, P0 ;  /* 0x0000a90005079a11 */ /* 0x000fe800000f1407 */
[----:B------:R-:W-:Y:S01]  /*5eb0*/  STL [R1+0x14], R9 ;  /* 0x0000140901007387 */ /* 0x000fe20000100800 */
[----:B------:R-:W-:Y:S03]  /*5ec0*/  SHF.R.S32.HI R0, RZ, 0x1f, R9 ;  /* 0x0000001fff007819 */ /* 0x000fe60000011409 */
[----:B------:R1:W2:Y:S02]  /*5ed0*/  @!P1 LDG.E R8, [R6.64] ;  /* 0x0000000c06089981 */ /* 0x0002a4000c1e1900 */
[----:B------:R-:W-:Y:S04]  /*5ee0*/  IMAD R0, R0, c[0x0][0x1e0], RZ ;  /* 0x0000780000007a24 */ /* 0x000fe800078e02ff */
[C---:B------:R-:W-:Y:S02]  /*5ef0*/  IMAD R0, R9.reuse, c[0x0][0x1e4], R0 ;  /* 0x0000790009007a24 */ /* 0x040fe400078e0200 */
[----:B-1----:R-:W-:Y:S04]  /*5f00*/  IMAD.WIDE.U32 R6, R9, c[0x0][0x1e0], RZ ;  /* 0x0000780009067a25 */ /* 0x002fe800078e00ff */
[----:B------:R-:W-:Y:S01]  /*5f10*/  IMAD.IADD R7, R7, 0x1, R0 ;  /* 0x0000000107077824 */ /* 0x000fe200078e0200 */
[----:B--2---:R-:W-:Y:S01]  /*5f20*/  STL [R1+0x10], R8 ;  /* 0x0000100801007387 */ /* 0x004fe20000100800 */
[----:B------:R-:W-:Y:S02]  /*5f30*/  SHF.R.S32.HI R2, RZ, 0x1f, R8 ;  /* 0x0000001fff027819 */ /* 0x000fe40000011408 */
[----:B------:R-:W-:Y:S04]  /*5f40*/  IMAD.WIDE.U32 R6, R8, c[0x0][0x1f0], R6 ;  /* 0x00007c0008067a25 */ /* 0x000fe800078e0006 */
[----:B------:R-:W-:Y:S01]  /*5f50*/  IMAD R2, R2, c[0x0][0x1f0], RZ ;  /* 0x00007c0002027a24 */ /* 0x000fe200078e02ff */
[----:B------:R-:W-:Y:S03]  /*5f60*/  IADD3 R0, P0, R6, UR20, RZ ;  /* 0x0000001406007c10 */ /* 0x000fe6000ff1e0ff */
[----:B------:R-:W-:Y:S05]  /*5f70*/  IMAD R2, R8, c[0x0][0x1f4], R2 ;  /* 0x00007d0008027a24 */ /* 0x000fea00078e0202 */
[----:B------:R-:W-:Y:S02]  /*5f80*/  IADD3.X R7, R7, UR18, R2, P0, !PT ;  /* 0x0000001207077c10 */ /* 0x000fe400087fe402 */
[C---:B------:R-:W-:Y:S04]  /*5f90*/  LEA R2, P0, R0.reuse, c[0x0][0x1c8], 0x1 ;  /* 0x0000720000027a11 */ /* 0x040fe800078008ff */
[----:B------:R-:W-:Y:S01]  /*5fa0*/  LEA.HI.X R7, R0, c[0x0][0x1cc], R7, 0x1, P0 ;  /* 0x0000730000077a11 */ /* 0x000fe200000f0c07 */
[----:B------:R-:W3:Y:S04]  /*5fb0*/  SHFL.IDX PT, R5, R2, RZ, 0x181f ;  /* 0x00181fff02057589 */ /* 0x000ee800000e0000 */
[----:B------:R-:W4:Y:S04]  /*5fc0*/  SHFL.IDX PT, R6, R7, RZ, 0x181f ;  /* 0x00181fff07067589 */ /* 0x000f2800000e0000 */
[----:B------:R-:W1:Y:S04]  /*5fd0*/  SHFL.IDX PT, R0, R2, 0x1, 0x181f ;  /* 0x00381f0002007f89 */ /* 0x000e6800000e0000 */
[----:B------:R-:W2:Y:S01]  /*5fe0*/  SHFL.IDX PT, R2, R7, 0x1, 0x181f ;  /* 0x00381f0007027f89 */ /* 0x000ea200000e0000 */
[C---:B---3--:R-:W-:Y:S05]  /*5ff0*/  IADD3 R8, P0, R5.reuse, R32, RZ ;  /* 0x0000002005087210 */ /* 0x048fea0007f1e0ff */
[C---:B----4-:R-:W-:Y:S05]  /*6000*/  IMAD.X R9, R6.reuse, 0x1, R31, P0 ;  /* 0x0000000106097824 */ /* 0x050fea00000e061f */
[----:B------:R5:W-:Y:S02]  /*6010*/  LDGSTS.E.BYPASS.LTC128B.128 [R132+0x10100], [R8.64], !P6 ;  /* 0x1010000008847fae */ /* 0x000be4000f101d4c */
[C---:B-----5:R-:W-:Y:S04]  /*6020*/  IADD3 R8, P0, R5.reuse, R30, RZ ;  /* 0x0000001e05087210 */ /* 0x060fe80007f1e0ff */
[CC--:B------:R-:W-:Y:S02]  /*6030*/  IADD3.X R9, R6.reuse, R29.reuse, RZ, P0, !PT ;  /* 0x0000001d06097210 */ /* 0x0c0fe400007fe4ff */
[C---:B------:R-:W-:Y:S03]  /*6040*/  IADD3 R10, P0, R5.reuse, R28, RZ ;  /* 0x0000001c050a7210 */ /* 0x040fe60007f1e0ff */
[----:B------:R3:W-:Y:S02]  /*6050*/  LDGSTS.E.BYPASS.LTC128B.128 [R132+0x12100], [R8.64], !P5 ;  /* 0x1210000008847fae */ /* 0x0007e4000e901d4c */
[C---:B------:R-:W-:Y:S05]  /*6060*/  IMAD.X R11, R6.reuse, 0x1, R25, P0 ;  /* 0x00000001060b7824 */ /* 0x040fea00000e0619 */
[----:B------:R4:W-:Y:S01]  /*6070*/  LDGSTS.E.BYPASS.LTC128B.128 [R132+0x14100], [R10.64], !P4 ;  /* 0x141000000a847fae */ /* 0x0009e2000e101d4c */
[----:B---3--:R-:W-:Y:S05]  /*6080*/  IADD3 R8, P0, R5, R24, RZ ;  /* 0x0000001805087210 */ /* 0x008fea0007f1e0ff */
[----:B------:R-:W-:Y:S01]  /*6090*/  IMAD.X R9, R6, 0x1, R21, P0 ;  /* 0x0000000106097824 */ /* 0x000fe200000e0615 */
[----:B-1----:R-:W-:Y:S04]  /*60a0*/  IADD3 R6, P0, R0, R32, RZ ;  /* 0x0000002000067210 */ /* 0x002fe80007f1e0ff */
[----:B------:R1:W-:Y:S01]  /*60b0*/  LDGSTS.E.BYPASS.LTC128B.128 [R132+0x16100], [R8.64], !P3 ;  /* 0x1610000008847fae */ /* 0x0003e2000d901d4c */
[----:B--2---:R-:W-:Y:S05]  /*60c0*/  IMAD.X R7, R2, 0x1, R31, P0 ;  /* 0x0000000102077824 */ /* 0x004fea00000e061f */
[----:B------:R2:W-:Y:S02]  /*60d0*/  LDGSTS.E.BYPASS.LTC128B.128 [R132+0x11100], [R6.64], !P6 ;  /* 0x1110000006847fae */ /* 0x0005e4000f101d4c */
[----:B--2---:R-:W-:Y:S04]  /*60e0*/  IADD3 R6, P0, R0, R30, RZ ;  /* 0x0000001e00067210 */ /* 0x004fe80007f1e0ff */
[----:B------:R-:W-:Y:S02]  /*60f0*/  IADD3.X R7, R2, R29, RZ, P0, !PT ;  /* 0x0000001d02077210 */ /* 0x000fe400007fe4ff */
[----:B-1----:R-:W-:Y:S03]  /*6100*/  IADD3 R8, P0, R0, R28, RZ ;  /* 0x0000001c00087210 */ /* 0x002fe60007f1e0ff */
[----:B------:R1:W-:Y:S02]  /*6110*/  LDGSTS.E.BYPASS.LTC128B.128 [R132+0x13100], [R6.64], !P5 ;  /* 0x1310000006847fae */ /* 0x0003e4000e901d4c */
[----:B------:R-:W-:Y:S05]  /*6120*/  IMAD.X R9, R2, 0x1, R25, P0 ;  /* 0x0000000102097824 */ /* 0x000fea00000e0619 */
[----:B------:R4:W-:Y:S01]  /*6130*/  LDGSTS.E.BYPASS.LTC128B.128 [R132+0x15100], [R8.64], !P4 ;  /* 0x1510000008847fae */ /* 0x0009e2000e101d4c */
[----:B-1----:R-:W-:Y:S05]  /*6140*/  IADD3 R6, P0, R0, R24, RZ ;  /* 0x0000001800067210 */ /* 0x002fea0007f1e0ff */
[----:B------:R-:W-:Y:S05]  /*6150*/  IMAD.X R7, R2, 0x1, R21, P0 ;  /* 0x0000000102077824 */ /* 0x000fea00000e0615 */
[----:B------:R4:W-:Y:S01]  /*6160*/  LDGSTS.E.BYPASS.LTC128B.128 [R132+0x17100], [R6.64], !P3 ;  /* 0x1710000006847fae */ /* 0x0009e2000d901d4c */
[----:B------:R-:W-:-:S05]  /*6170*/  BRA `(.L_x_7) ;  /* 0x0000151000007947 */ /* 0x000fca0003800000 */
.L_x_6:
[----:B------:R-:W3:Y:S01]  /*6180*/  LDL R4, [R1+0x14] ;  /* 0x0000140001047983 */ /* 0x000ee20000100800 */
[----:B------:R-:W-:Y:S04]  /*6190*/  DEPBAR.LE SB0, 0x0 ;  /* 0x000080000000791a */ /* 0x000fe80000000000 */
[----:B------:R-:W4:Y:S01]  /*61a0*/  LDL R5, [R1+0x10] ;  /* 0x0000100001057983 */ /* 0x000f220000100800 */
[----:B------:R-:W-:Y:S04]  /*61b0*/  UISETP.GT.AND UP0, UPT, UR6, UR8, UPT ;  /* 0x000000080600728c */ /* 0x000fe8000bf04270 */
[----:B------:R1:W-:Y:S05]  /*61c0*/  STL [R1+0x64], R42 ;  /* 0x0000642a01007387 */ /* 0x0003ea0000100800 */
[----:B------:R2:W-:Y:S05]  /*61d0*/  STL [R1+0x60], R41 ;  /* 0x0000602901007387 */ /* 0x0005ea0000100800 */
[----:B------:R1:W-:Y:S05]  /*61e0*/  STL [R1+0x5c], R40 ;  /* 0x00005c2801007387 */ /* 0x0003ea0000100800 */
[----:B------:R1:W-:Y:S05]  /*61f0*/  STL [R1+0x58], R39 ;  /* 0x0000582701007387 */ /* 0x0003ea0000100800 */
[----:B------:R2:W-:Y:S05]  /*6200*/  STL [R1+0x54], R38 ;  /* 0x0000542601007387 */ /* 0x0005ea0000100800 */
[----:B------:R2:W-:Y:S05]  /*6210*/  STL [R1+0x50], R37 ;  /* 0x0000502501007387 */ /* 0x0005ea0000100800 */
[----:B------:R2:W-:Y:S05]  /*6220*/  STL [R1+0x4c], R36 ;  /* 0x00004c2401007387 */ /* 0x0005ea0000100800 */
[----:B------:R-:W4:Y:S05]  /*6230*/  LDL R20, [R1+0x38] ;  /* 0x0000380001147983 */ /* 0x000f2a0000100800 */
[----:B-1----:R-:W4:Y:S05]  /*6240*/  LDL R42, [R1+0x3c] ;  /* 0x00003c00012a7983 */ /* 0x002f2a0000100800 */
[----:B--2---:R-:W2:Y:S05]  /*6250*/  LDL R41, [R1+0x30] ;  /* 0x0000300001297983 */ /* 0x004eaa0000100800 */
[----:B------:R-:W2:Y:S05]  /*6260*/  LDL R40, [R1+0x34] ;  /* 0x0000340001287983 */ /* 0x000eaa0000100800 */
[----:B------:R-:W2:Y:S05]  /*6270*/  LDL R39, [R1+0x28] ;  /* 0x0000280001277983 */ /* 0x000eaa0000100800 */
[----:B------:R-:W2:Y:S05]  /*6280*/  LDL R38, [R1+0x2c] ;  /* 0x00002c0001267983 */ /* 0x000eaa0000100800 */
[----:B------:R-:W2:Y:S05]  /*6290*/  LDL R37, [R1+0x20] ;  /* 0x0000200001257983 */ /* 0x000eaa0000100800 */
[----:B------:R-:W2:Y:S05]  /*62a0*/  LDL R36, [R1+0x4] ;  /* 0x0000040001247983 */ /* 0x000eaa0000100800 */
[----:B------:R-:W2:Y:S05]  /*62b0*/  LDL R29, [R1+0x18] ;  /* 0x00001800011d7983 */ /* 0x000eaa0000100800 */
[----:B------:R-:W2:Y:S05]  /*62c0*/  LDL R132, [R1+0xc] ;  /* 0x00000c0001847983 */ /* 0x000eaa0000100800 */
[----:B------:R-:W-:Y:S06]  /*62d0*/  BAR.SYNC.DEFER_BLOCKING 0x0 ;  /* 0x0000000000007b1d */ /* 0x000fec0000010000 */
[----:B------:R-:W1:Y:S05]  /*62e0*/  LDSM.16.M88.4 R8, [R135+0x10100] ;  /* 0x010100008708783b */ /* 0x000e6a0000000200 */
[----:B------:R-:W-:Y:S05]  /*62f0*/  LDSM.16.M88.4 R16, [R135+0x10900] ;  /* 0x010900008710783b */ /* 0x000fea0000000200 */
[----:B------:R-:W-:Y:S05]  /*6300*/  LDSM.16.M88.4 R24, [R135+0x11100] ;  /* 0x011100008718783b */ /* 0x000fea0000000200 */
[----:B------:R-:W-:Y:S01]  /*6310*/  LDSM.16.M88.4 R32, [R135+0x11900] ;  /* 0x011900008720783b */ /* 0x000fe20000000200 */
[----:B---3--:R-:W-:Y:S01]  /*6320*/  SHF.R.S32.HI R0, RZ, 0x1f, R4 ;  /* 0x0000001fff007819 */ /* 0x008fe20000011404 */
[----:B------:R-:W-:Y:S04]  /*6330*/  IMAD.WIDE.U32 R2, R4, c[0x0][0x208], RZ ;  /* 0x0000820004027a25 */ /* 0x000fe800078e00ff */
[----:B------:R-:W-:Y:S04]  /*6340*/  IMAD R0, R0, c[0x0][0x208], RZ ;  /* 0x0000820000007a24 */ /* 0x000fe800078e02ff */
[----:B------:R-:W-:Y:S01]  /*6350*/  IMAD R0, R4, c[0x0][0x20c], R0 ;  /* 0x0000830004007a24 */ /* 0x000fe200078e0200 */
[----:B----4-:R-:W-:Y:S04]  /*6360*/  SHF.R.S32.HI R4, RZ, 0x1f, R5 ;  /* 0x0000001fff047819 */ /* 0x010fe80000011405 */
[----:B------:R-:W-:Y:S01]  /*6370*/  IADD3 R3, R3, R0, RZ ;  /* 0x0000000003037210 */ /* 0x000fe20007ffe0ff */
[----:B------:R-:W-:Y:S04]  /*6380*/  IMAD R28, R4, c[0x0][0x218], RZ ;  /* 0x00008600041c7a24 */ /* 0x000fe800078e02ff */
[C---:B------:R-:W-:Y:S04]  /*6390*/  IMAD.WIDE.U32 R2, R5.reuse, c[0x0][0x218], R2 ;  /* 0x0000860005027a25 */ /* 0x040fe800078e0002 */
[----:B------:R-:W-:Y:S01]  /*63a0*/  IMAD R28, R5, c[0x0][0x21c], R28 ;  /* 0x00008700051c7a24 */ /* 0x000fe200078e021c */
[----:B------:R-:W-:Y:S01]  /*63b0*/  IADD3 R0, P0, R2, UR22, RZ ;  /* 0x0000001602007c10 */ /* 0x000fe2000ff1e0ff */
[C---:B-1----:R-:W-:Y:S03]  /*63c0*/  HMMA.16816.F32 R4, R168.reuse, R8, RZ ;  /* 0x00000008a804723c */ /* 0x042fe600000018ff */
[----:B------:R-:W-:Y:S02]  /*63d0*/  IADD3.X R28, R3, UR4, R28, P0, !PT ;  /* 0x00000004031c7c10 */ /* 0x000fe400087fe41c */
[C---:B------:R-:W-:Y:S03]  /*63e0*/  LEA R3, P0, R0.reuse, c[0x0][0x1f8], 0x1 ;  /* 0x00007e0000037a11 */ /* 0x040fe600078008ff */
[C---:B------:R-:W-:Y:S01]  /*63f0*/  HMMA.16816.F32 R8, R168.reuse, R10, RZ ;  /* 0x0000000aa808723c */ /* 0x040fe200000018ff */
[----:B------:R-:W-:Y:S02]  /*6400*/  LEA.HI.X R28, R0, c[0x0][0x1fc], R28, 0x1, P0 ;  /* 0x00007f00001c7a11 */ /* 0x000fe400000f0c1c */
[----:B------:R-:W1:Y:S05]  /*6410*/  SHFL.IDX PT, R0, R3, RZ, 0x181f ;  /* 0x00181fff03007589 */ /* 0x000e6a00000e0000 */
[----:B------:R-:W3:Y:S05]  /*6420*/  SHFL.IDX PT, R2, R28, RZ, 0x181f ;  /* 0x00181fff1c027589 */ /* 0x000eea00000e0000 */
[----:B------:R-:W4:Y:S05]  /*6430*/  SHFL.IDX PT, R3, R3, 0x1, 0x181f ;  /* 0x00381f0003037f89 */ /* 0x000f2a00000e0000 */
[----:B------:R-:W2:Y:S01]  /*6440*/  SHFL.IDX PT, R28, R28, 0x1, 0x181f ;  /* 0x00381f001c1c7f89 */ /* 0x000ea200000e0000 */
[----:B-1----:R-:W-:Y:S04]  /*6450*/  IADD3 R12, P0, R0, R20, RZ ;  /* 0x00000014000c7210 */ /* 0x002fe80007f1e0ff */
[----:B---3--:R-:W-:Y:S02]  /*6460*/  IADD3.X R13, R2, R42, RZ, P0, !PT ;  /* 0x0000002a020d7210 */ /* 0x008fe400007fe4ff */
[----:B--2---:R-:W-:Y:S04]  /*6470*/  IADD3 R14, P0, R0, R41, RZ ;  /* 0x00000029000e7210 */ /* 0x004fe80007f1e0ff */
[----:B------:R-:W-:Y:S02]  /*6480*/  IADD3.X R15, R2, R40, RZ, P0, !PT ;  /* 0x00000028020f7210 */ /* 0x000fe400007fe4ff */
[----:B------:R-:W-:Y:S04]  /*6490*/  IADD3 R22, P0, R0, R39, RZ ;  /* 0x0000002700167210 */ /* 0x000fe80007f1e0ff */
[----:B------:R-:W-:Y:S02]  /*64a0*/  IADD3.X R23, R2, R38, RZ, P0, !PT ;  /* 0x0000002602177210 */ /* 0x000fe400007fe4ff */
[----:B------:R-:W-:Y:S01]  /*64b0*/  IADD3 R30, P0, R0, R37, RZ ;  /* 0x00000025001e7210 */ /* 0x000fe20007f1e0ff */
[----:B------:R-:W1:Y:S05]  /*64c0*/  LDSM.16.M88.4 R176, [R36] ;  /* 0x0000000024b0783b */ /* 0x000e6a0000000200 */
[----:B------:R-:W2:Y:S05]  /*64d0*/  LDL R0, [R1+0x24] ;  /* 0x0000240001007983 */ /* 0x000eaa0000100800 */
[----:B------:R-:W3:Y:S05]  /*64e0*/  LDSM.16.M88.4 R180, [R36+0x800] ;  /* 0x0008000024b4783b */ /* 0x000eea0000000200 */
[----:B------:R-:W1:Y:S05]  /*64f0*/  LDSM.16.M88.4 R184, [R36+0x1000] ;  /* 0x0010000024b8783b */ /* 0x000e6a0000000200 */
[----:B------:R-:W1:Y:S05]  /*6500*/  LDSM.16.M88.4 R188, [R36+0x1800] ;  /* 0x0018000024bc783b */ /* 0x000e6a0000000200 */
[----:B------:R-:W-:Y:S01]  /*6510*/  @!PT LDS RZ, [RZ] ;  /* 0x00000000fffff984 */ /* 0x000fe20000000800 */
[----:B------:R-:W-:Y:S01]  /*6520*/  @!PT LDS RZ, [RZ] ;  /* 0x00000000fffff984 */ /* 0x000fe20000000800 */
[----:B------:R-:W-:Y:S01]  /*6530*/  @!PT LDS RZ, [RZ] ;  /* 0x00000000fffff984 */ /* 0x000fe20000000800 */
[----:B------:R3:W-:Y:S05]  /*6540*/  LDGSTS.E.BYPASS.LTC128B.128 [R29], [R12.64], !P6 ;  /* 0x000000000c1d7fae */ /* 0x0007ea000f101d4c */
[----:B------:R3:W-:Y:S05]  /*6550*/  LDGSTS.E.BYPASS.LTC128B.128 [R132+0x2100], [R14.64], !P5 ;  /* 0x021000000e847fae */ /* 0x0007ea000e901d4c */
[----:B------:R1:W-:Y:S01]  /*6560*/  LDGSTS.E.BYPASS.LTC128B.128 [R132+0x4100], [R22.64], !P4 ;  /* 0x0410000016847fae */ /* 0x0003e2000e101d4c */
[C---:B---3--:R-:W-:Y:S08]  /*6570*/  HMMA.16816.F32 R12, R168.reuse, R16, RZ ;  /* 0x00000010a80c723c */ /* 0x048ff000000018ff */
[C---:B------:R-:W-:Y:S01]  /*6580*/  HMMA.16816.F32 R16, R168.reuse, R18, RZ ;  /* 0x00000012a810723c */ /* 0x040fe200000018ff */
[----:B--2---:R-:W-:Y:S03]  /*6590*/  IADD3.X R31, R2, R0, RZ, P0, !PT ;  /* 0x00000000021f7210 */ /* 0x004fe600007fe4ff */
[C---:B----4-:R-:W-:Y:S02]  /*65a0*/  IADD3 R20, P0, R3.reuse, R20, RZ ;  /* 0x0000001403147210 */ /* 0x050fe40007f1e0ff */
[----:B------:R2:W-:Y:S02]  /*65b0*/  LDGSTS.E.BYPASS.LTC128B.128 [R132+0x6100], [R30.64], !P3 ;  /* 0x061000001e847fae */ /* 0x0005e4000d901d4c */
[C---:B------:R-:W-:Y:S04]  /*65c0*/  IADD3.X R21, R28.reuse, R42, RZ, P0, !PT ;  /* 0x0000002a1c157210 */ /* 0x040fe800007fe4ff */
[C---:B-1----:R-:W-:Y:S01]  /*65d0*/  IADD3 R22, P0, R3.reuse, R41, RZ ;  /* 0x0000002903167210 */ /* 0x042fe20007f1e0ff */
[----:B------:R1:W5:Y:S03]  /*65e0*/  LDL.LU R42, [R1+0x64] ;  /* 0x00006400012a7983 */ /* 0x0003660000300800 */
[C---:B------:R-:W-:Y:S02]  /*65f0*/  IADD3.X R23, R28.reuse, R40, RZ, P0, !PT ;  /* 0x000000281c177210 */ /* 0x040fe400007fe4ff */
[----:B------:R3:W-:Y:S05]  /*6600*/  LDGSTS.E.BYPASS.LTC128B.128 [R29+0x1000], [R20.64], !P6 ;  /* 0x01000000141d7fae */ /* 0x0007ea000f101d4c */
[----:B------:R1:W5:Y:S05]  /*6610*/  LDL.LU R41, [R1+0x60] ;  /* 0x0000600001297983 */ /* 0x00036a0000300800 */
[----:B------:R1:W5:Y:S05]  /*6620*/  LDL.LU R40, [R1+0x5c] ;  /* 0x00005c0001287983 */ /* 0x00036a0000300800 */
[----:B------:R4:W-:Y:S01]  /*6630*/  LDGSTS.E.BYPASS.LTC128B.128 [R29+0x3000], [R22.64], !P5 ;  /* 0x03000000161d7fae */ /* 0x0009e2000e901d4c */
[C---:B---3--:R-:W-:Y:S04]  /*6640*/  IADD3 R20, P0, R3.reuse, R39, RZ ;  /* 0x0000002703147210 */ /* 0x048fe80007f1e0ff */
[----:B------:R1:W5:Y:S01]  /*6650*/  LDL.LU R39, [R1+0x58] ;  /* 0x0000580001277983 */ /* 0x0003620000300800 */
[C---:B------:R-:W-:Y:S02]  /*6660*/  IADD3.X R21, R28.reuse, R38, RZ, P0, !PT ;  /* 0x000000261c157210 */ /* 0x040fe400007fe4ff */
[----:B------:R-:W-:Y:S02]  /*6670*/  IADD3 R2, P0, R3, R37, RZ ;  /* 0x0000002503027210 */ /* 0x000fe40007f1e0ff */
[----:B------:R1:W5:Y:S02]  /*6680*/  LDL.LU R38, [R1+0x54] ;  /* 0x0000540001267983 */ /* 0x0003640000300800 */
[----:B------:R-:W-:Y:S03]  /*6690*/  IADD3.X R3, R28, R0, RZ, P0, !PT ;  /* 0x000000001c037210 */ /* 0x000fe600007fe4ff */
[----:B------:R1:W5:Y:S01]  /*66a0*/  LDL.LU R37, [R1+0x50] ;  /* 0x0000500001257983 */ /* 0x0003620000300800 */
[----:B------:R-:W-:Y:S04]  /*66b0*/  PLOP3.LUT P0, PT, PT, PT, UP0, 0x80, 0x0 ;  /* 0x000000000000781c */ /* 0x000fe80003f0f008 */
[----:B------:R-:W3:Y:S05]  /*66c0*/  LDL R0, [R1] ;  /* 0x0000000001007983 */ /* 0x000eea0000100800 */
[----:B------:R4:W-:Y:S05]  /*66d0*/  LDGSTS.E.BYPASS.LTC128B.128 [R29+0x5000], [R20.64], !P4 ;  /* 0x05000000141d7fae */ /* 0x0009ea000e101d4c */
[----:B------:R2:W-:Y:S05]  /*66e0*/  LDGSTS.E.BYPASS.LTC128B.128 [R29+0x7000], [R2.64], !P3 ;  /* 0x07000000021d7fae */ /* 0x0005ea000d901d4c */
[----:B------:R-:W0:Y:S01]  /*66f0*/  LDGDEPBAR ;  /* 0x00000000000079af */ /* 0x000e220000000000 */
[C---:B----4-:R-:W-:Y:S08]  /*6700*/  HMMA.16816.F32 R20, R168.reuse, R24, RZ ;  /* 0x00000018a814723c */ /* 0x050ff000000018ff */
[C---:B------:R-:W-:Y:S08]  /*6710*/  HMMA.16816.F32 R24, R168.reuse, R26, RZ ;  /* 0x0000001aa818723c */ /* 0x040ff000000018ff */
[C---:B--2---:R-:W-:Y:S08]  /*6720*/  HMMA.16816.F32 R28, R168.reuse, R32, RZ ;  /* 0x00000020a81c723c */ /* 0x044ff000000018ff */
[----:B------:R-:W-:Y:S08]  /*6730*/  HMMA.16816.F32 R32, R168, R34, RZ ;  /* 0x00000022a820723c */ /* 0x000ff000000018ff */
[C---:B------:R-:W-:Y:S08]  /*6740*/  HMMA.16816.F32 R4, R172.reuse, R176, R4 ;  /* 0x000000b0ac04723c */ /* 0x040ff00000001804 */
[C---:B------:R-:W-:Y:S01]  /*6750*/  HMMA.16816.F32 R8, R172.reuse, R178, R8 ;  /* 0x000000b2ac08723c */ /* 0x040fe20000001808 */
[----:B------:R-:W2:Y:S07]  /*6760*/  LDSM.16.M88.4 R176, [R252+0x10100] ;  /* 0x01010000fcb0783b */ /* 0x000eae0000000200 */
[C---:B------:R-:W-:Y:S08]  /*6770*/  HMMA.16816.F32 R12, R172.reuse, R180, R12 ;  /* 0x000000b4ac0c723c */ /* 0x040ff0000000180c */
[C---:B------:R-:W-:Y:S01]  /*6780*/  HMMA.16816.F32 R16, R172.reuse, R182, R16 ;  /* 0x000000b6ac10723c */ /* 0x040fe20000001810 */
[----:B------:R-:W4:Y:S07]  /*6790*/  LDSM.16.M88.4 R180, [R252+0x10900] ;  /* 0x01090000fcb4783b */ /* 0x000f2e0000000200 */
[C---:B------:R-:W-:Y:S08]  /*67a0*/  HMMA.16816.F32 R20, R172.reuse, R184, R20 ;  /* 0x000000b8ac14723c */ /* 0x040ff00000001814 */
[C---:B------:R-:W-:Y:S01]  /*67b0*/  HMMA.16816.F32 R24, R172.reuse, R186, R24 ;  /* 0x000000baac18723c */ /* 0x040fe20000001818 */
[----:B------:R-:W-:Y:S07]  /*67c0*/  LDSM.16.M88.4 R184, [R252+0x11900] ;  /* 0x01190000fcb8783b */ /* 0x000fee0000000200 */
[C---:B------:R-:W-:Y:S08]  /*67d0*/  HMMA.16816.F32 R28, R172.reuse, R188, R28 ;  /* 0x000000bcac1c723c */ /* 0x040ff0000000181c */
[----:B------:R-:W-:Y:S08]  /*67e0*/  HMMA.16816.F32 R32, R172, R190, R32 ;  /* 0x000000beac20723c */ /* 0x000ff00000001820 */
[C---:B--2---:R-:W-:Y:S08]  /*67f0*/  HMMA.16816.F32 R4, R192.reuse, R176, R4 ;  /* 0x000000b0c004723c */ /* 0x044ff00000001804 */
[C---:B------:R-:W-:Y:S01]  /*6800*/  HMMA.16816.F32 R8, R192.reuse, R178, R8 ;  /* 0x000000b2c008723c */ /* 0x040fe20000001808 */
[----:B------:R-:W2:Y:S07]  /*6810*/  LDSM.16.M88.4 R176, [R252+0x11100] ;  /* 0x01110000fcb0783b */ /* 0x000eae0000000200 */
[C---:B----4-:R-:W-:Y:S08]  /*6820*/  HMMA.16816.F32 R12, R192.reuse, R180, R12 ;  /* 0x000000b4c00c723c */ /* 0x050ff0000000180c */
[C---:B------:R-:W-:Y:S08]  /*6830*/  HMMA.16816.F32 R16, R192.reuse, R182, R16 ;  /* 0x000000b6c010723c */ /* 0x040ff00000001810 */
[C---:B--2---:R-:W-:Y:S08]  /*6840*/  HMMA.16816.F32 R20, R192.reuse, R176, R20 ;  /* 0x000000b0c014723c */ /* 0x044ff00000001814 */
[C---:B------:R-:W-:Y:S08]  /*6850*/  HMMA.16816.F32 R24, R192.reuse, R178, R24 ;  /* 0x000000b2c018723c */ /* 0x040ff00000001818 */
[C---:B------:R-:W-:Y:S08]  /*6860*/  HMMA.16816.F32 R28, R192.reuse, R184, R28 ;  /* 0x000000b8c01c723c */ /* 0x040ff0000000181c */
[----:B------:R-:W-:Y:S01]  /*6870*/  HMMA.16816.F32 R32, R192, R186, R32 ;  /* 0x000000bac020723c */ /* 0x000fe20000001820 */
[----:B---3--:R-:W2:Y:S05]  /*6880*/  LDSM.16.M88.4 R180, [R0] ;  /* 0x0000000000b4783b */ /* 0x008eaa0000000200 */
[----:B------:R-:W3:Y:S05]  /*6890*/  LDSM.16.M88.4 R176, [R0+0x800] ;  /* 0x0008000000b0783b */ /* 0x000eea0000000200 */
[----:B------:R-:W4:Y:S01]  /*68a0*/  LDSM.16.M88.4 R184, [R0+0x1000] ;  /* 0x0010000000b8783b */ /* 0x000f220000000200 */
[C---:B--2---:R-:W-:Y:S08]  /*68b0*/  HMMA.16816.F32 R4, R196.reuse, R180, R4 ;  /* 0x000000b4c404723c */ /* 0x044ff00000001804 */
[C---:B------:R-:W-:Y:S01]  /*68c0*/  HMMA.16816.F32 R8, R196.reuse, R182, R8 ;  /* 0x000000b6c408723c */ /* 0x040fe20000001808 */
[----:B------:R-:W2:Y:S07]  /*68d0*/  LDSM.16.M88.4 R180, [R0+0x1800] ;  /* 0x0018000000b4783b */ /* 0x000eae0000000200 */
[C---:B---3--:R-:W-:Y:S08]  /*68e0*/  HMMA.16816.F32 R12, R196.reuse, R176, R12 ;  /* 0x000000b0c40c723c */ /* 0x048ff0000000180c */
[C---:B------:R-:W-:Y:S01]  /*68f0*/  HMMA.16816.F32 R16, R196.reuse, R178, R16 ;  /* 0x000000b2c410723c */ /* 0x040fe20000001810 */
[----:B------:R-:W3:Y:S07]  /*6900*/  LDSM.16.M88.4 R176, [R135+0x12100] ;  /* 0x0121000087b0783b */ /* 0x000eee0000000200 */
[C---:B----4-:R-:W-:Y:S08]  /*6910*/  HMMA.16816.F32 R20, R196.reuse, R184, R20 ;  /* 0x000000b8c414723c */ /* 0x050ff00000001814 */
[C---:B------:R-:W-:Y:S01]  /*6920*/  HMMA.16816.F32 R24, R196.reuse, R186, R24 ;  /* 0x000000bac418723c */ /* 0x040fe20000001818 */
[----:B------:R-:W4:Y:S07]  /*6930*/  LDSM.16.M88.4 R184, [R135+0x12900] ;  /* 0x0129000087b8783b */ /* 0x000f2e0000000200 */
[C---:B--2---:R-:W-:Y:S08]  /*6940*/  HMMA.16816.F32 R28, R196.reuse, R180, R28 ;  /* 0x000000b4c41c723c */ /* 0x044ff0000000181c */
[----:B------:R-:W-:Y:S01]  /*6950*/  HMMA.16816.F32 R32, R196, R182, R32 ;  /* 0x000000b6c420723c */ /* 0x000fe20000001820 */
        /* <DEDUP_REMOVED lines=8> */
[C---:B------:R-:W-:Y:S01]  /*69e0*/  HMMA.16816.F32 R24, R200.reuse, R182, R24 ;  /* 0x000000b6c818723c */ /* 0x040fe20000001818 */
[----:B------:R-:W2:Y:S07]  /*69f0*/  LDSM.16.M88.4 R180, [R36+0x2800] ;  /* 0x0028000024b4783b */ /* 0x000eae0000000200 */
[C---:B---3--:R-:W-:Y:S08]  /*6a00*/  HMMA.16816.F32 R28, R200.reuse, R176, R28 ;  /* 0x000000b0c81c723c */ /* 0x048ff0000000181c */
[----:B------:R-:W-:Y:S01]  /*6a10*/  HMMA.16816.F32 R32, R200, R178, R32 ;  /* 0x000000b2c820723c */ /* 0x000fe20000001820 */
        /* <DEDUP_REMOVED lines=8> */
[C---:B------:R-:W-:Y:S01]  /*6aa0*/  HMMA.16816.F32 R24, R204.reuse, R178, R24 ;  /* 0x000000b2cc18723c */ /* 0x040fe20000001818 */
[----:B------:R-:W3:Y:S07]  /*6ab0*/  LDSM.16.M88.4 R176, [R252+0x12900] ;  /* 0x01290000fcb0783b */ /* 0x000eee0000000200 */
[C---:B----4-:R-:W-:Y:S08]  /*6ac0*/  HMMA.16816.F32 R28, R204.reuse, R184, R28 ;  /* 0x000000b8cc1c723c */ /* 0x050ff0000000181c */
[----:B------:R-:W-:Y:S01]  /*6ad0*/  HMMA.16816.F32 R32, R204, R186, R32 ;  /* 0x000000bacc20723c */ /* 0x000fe20000001820 */
        /* <DEDUP_REMOVED lines=87> */
[----:B------:R3:W1:Y:S07]  /*7050*/  LDSM.16.M88.4 R176, [R36+0x7800] ;  /* 0x0078000024b0783b */ /* 0x00066e0000000200 */
[C---:B----4-:R-:W-:Y:S08]  /*7060*/  HMMA.16816.F32 R12, R236.reuse, R184, R12 ;  /* 0x000000b8ec0c723c */ /* 0x050ff0000000180c */
[C---:B------:R-:W-:Y:S01]  /*7070*/  HMMA.16816.F32 R16, R236.reuse, R186, R16 ;  /* 0x000000baec10723c */ /* 0x040fe20000001810 */
[----:B------:R-:W4:Y:S05]  /*7080*/  LDSM.16.M88.4 R184, [R252+0x16100] ;  /* 0x01610000fcb8783b */ /* 0x000f2a0000000200 */
[----:B---3--:R3:W5:Y:S02]  /*7090*/  LDL.LU R36, [R1+0x4c] ;  /* 0x00004c0001247983 */ /* 0x0087640000300800 */
[C---:B--2---:R-:W-:Y:S08]  /*70a0*/  HMMA.16816.F32 R20, R236.reuse, R180, R20 ;  /* 0x000000b4ec14723c */ /* 0x044ff00000001814 */
[C---:B------:R-:W-:Y:S01]  /*70b0*/  HMMA.16816.F32 R24, R236.reuse, R182, R24 ;  /* 0x000000b6ec18723c */ /* 0x040fe20000001818 */
[----:B------:R-:W2:Y:S07]  /*70c0*/  LDSM.16.M88.4 R180, [R252+0x16900] ;  /* 0x01690000fcb4783b */ /* 0x000eae0000000200 */
[C---:B-1----:R-:W-:Y:S08]  /*70d0*/  HMMA.16816.F32 R28, R236.reuse, R176, R28 ;  /* 0x000000b0ec1c723c */ /* 0x042ff0000000181c */
[----:B------:R-:W-:Y:S01]  /*70e0*/  HMMA.16816.F32 R32, R236, R178, R32 ;  /* 0x000000b2ec20723c */ /* 0x000fe20000001820 */
[----:B------:R-:W1:Y:S07]  /*70f0*/  LDSM.16.M88.4 R176, [R252+0x17100] ;  /* 0x01710000fcb0783b */ /* 0x000e6e0000000200 */
[C---:B----4-:R-:W-:Y:S08]  /*7100*/  HMMA.16816.F32 R4, R240.reuse, R184, R4 ;  /* 0x000000b8f004723c */ /* 0x050ff00000001804 */
[C---:B------:R-:W-:Y:S01]  /*7110*/  HMMA.16816.F32 R8, R240.reuse, R186, R8 ;  /* 0x000000baf008723c */ /* 0x040fe20000001808 */
[----:B------:R-:W4:Y:S07]  /*7120*/  LDSM.16.M88.4 R184, [R252+0x17900] ;  /* 0x01790000fcb8783b */ /* 0x000f2e0000000200 */
[C---:B--2---:R-:W-:Y:S08]  /*7130*/  HMMA.16816.F32 R12, R240.reuse, R180, R12 ;  /* 0x000000b4f00c723c */ /* 0x044ff0000000180c */
[C---:B------:R-:W-:Y:S01]  /*7140*/  HMMA.16816.F32 R16, R240.reuse, R182, R16 ;  /* 0x000000b6f010723c */ /* 0x040fe20000001810 */
[----:B------:R-:W2:Y:S07]  /*7150*/  LDSM.16.M88.4 R180, [R0+0x6000] ;  /* 0x0060000000b4783b */ /* 0x000eae0000000200 */
[C---:B-1----:R-:W-:Y:S08]  /*7160*/  HMMA.16816.F32 R20, R240.reuse, R176, R20 ;  /* 0x000000b0f014723c */ /* 0x042ff00000001814 */
[C---:B------:R-:W-:Y:S01]  /*7170*/  HMMA.16816.F32 R24, R240.reuse, R178, R24 ;  /* 0x000000b2f018723c */ /* 0x040fe20000001818 */
[----:B------:R-:W1:Y:S07]  /*7180*/  LDSM.16.M88.4 R176, [R0+0x6800] ;  /* 0x0068000000b0783b */ /* 0x000e6e0000000200 */
[C---:B----4-:R-:W-:Y:S08]  /*7190*/  HMMA.16816.F32 R28, R240.reuse, R184, R28 ;  /* 0x000000b8f01c723c */ /* 0x050ff0000000181c */
[----:B------:R-:W-:Y:S08]  /*71a0*/  HMMA.16816.F32 R32, R240, R186, R32 ;  /* 0x000000baf020723c */ /* 0x000ff00000001820 */
[C---:B--2---:R-:W-:Y:S08]  /*71b0*/  HMMA.16816.F32 R4, R244.reuse, R180, R4 ;  /* 0x000000b4f404723c */ /* 0x044ff00000001804 */
[C---:B------:R-:W-:Y:S08]  /*71c0*/  HMMA.16816.F32 R8, R244.reuse, R182, R8 ;  /* 0x000000b6f408723c */ /* 0x040ff00000001808 */
[C---:B-1----:R-:W-:Y:S08]  /*71d0*/  HMMA.16816.F32 R12, R244.reuse, R176, R12 ;  /* 0x000000b0f40c723c */ /* 0x042ff0000000180c */
[----:B------:R-:W-:Y:S01]  /*71e0*/  FMUL.FTZ R4, R4, c[0x0][0x320] ;  /* 0x0000c80004047a20 */ /* 0x000fe20000410000 */
[C---:B------:R-:W-:Y:S03]  /*71f0*/  HMMA.16816.F32 R16, R244.reuse, R178, R16 ;  /* 0x000000b2f410723c */ /* 0x040fe60000001810 */
[----:B------:R-:W-:Y:S01]  /*7200*/  MUFU.TANH R187, R4 ;  /* 0x0000000400bb7308 */ /* 0x000fe20000002400 */
[----:B------:R-:W-:Y:S02]  /*7210*/  FMUL.FTZ R5, R5, c[0x0][0x320] ;  /* 0x0000c80005057a20 */ /* 0x000fe40000410000 */
[----:B------:R-:W-:Y:S02]  /*7220*/  FMUL.FTZ R6, R6, c[0x0][0x320] ;  /* 0x0000c80006067a20 */ /* 0x000fe40000410000 */
[----:B------:R-:W-:Y:S04]  /*7230*/  FMUL.FTZ R7, R7, c[0x0][0x320] ;  /* 0x0000c80007077a20 */ /* 0x000fe80000410000 */
[----:B------:R-:W-:Y:S01]  /*7240*/  FMUL.FTZ R8, R8, c[0x0][0x320] ;  /* 0x0000c80008087a20 */ /* 0x000fe20000410000 */
[----:B------:R-:W-:Y:S01]  /*7250*/  MUFU.TANH R185, R5 ;  /* 0x0000000500b97308 */ /* 0x000fe20000002400 */
[----:B------:R-:W-:Y:S02]  /*7260*/  FMUL.FTZ R9, R9, c[0x0][0x320] ;  /* 0x0000c80009097a20 */ /* 0x000fe40000410000 */
[----:B------:R-:W-:Y:S02]  /*7270*/  FMUL.FTZ R10, R10, c[0x0][0x320] ;  /* 0x0000c8000a0a7a20 */ /* 0x000fe40000410000 */
[----:B------:R-:W-:Y:S02]  /*7280*/  FMUL.FTZ R11, R11, c[0x0][0x320] ;  /* 0x0000c8000b0b7a20 */ /* 0x000fe40000410000 */
[----:B------:R-:W-:Y:S02]  /*7290*/  FMUL.FTZ R12, R12, c[0x0][0x320] ;  /* 0x0000c8000c0c7a20 */ /* 0x000fe40000410000 */
[----:B------:R-:W-:Y:S01]  /*72a0*/  FMUL.FTZ R13, R13, c[0x0][0x320] ;  /* 0x0000c8000d0d7a20 */ /* 0x000fe20000410000 */
[----:B------:R-:W1:Y:S01]  /*72b0*/  MUFU.TANH R2, R6 ;  /* 0x0000000600027308 */ /* 0x000e620000002400 */
[----:B------:R-:W-:Y:S02]  /*72c0*/  FMUL.FTZ R14, R14, c[0x0][0x320] ;  /* 0x0000c8000e0e7a20 */ /* 0x000fe40000410000 */
[----:B------:R-:W-:Y:S02]  /*72d0*/  FMUL.FTZ R15, R15, c[0x0][0x320] ;  /* 0x0000c8000f0f7a20 */ /* 0x000fe40000410000 */
[----:B------:R-:W-:Y:S02]  /*72e0*/  FMUL.FTZ R16, R16, c[0x0][0x320] ;  /* 0x0000c80010107a20 */ /* 0x000fe40000410000 */
[----:B------:R-:W-:Y:S02]  /*72f0*/  FMUL.FTZ R17, R17, c[0x0][0x320] ;  /* 0x0000c80011117a20 */ /* 0x000fe40000410000 */
[----:B------:R-:W-:Y:S01]  /*7300*/  FMUL.FTZ R18, R18, c[0x0][0x320] ;  /* 0x0000c80012127a20 */ /* 0x000fe20000410000 */
[----:B------:R2:W4:Y:S01]  /*7310*/  MUFU.TANH R191, R7 ;  /* 0x0000000700bf7308 */ /* 0x0005220000002400 */
[----:B------:R-:W-:Y:S09]  /*7320*/  FMUL.FTZ R19, R19, c[0x0][0x320] ;  /* 0x0000c80013137a20 */ /* 0x000ff20000410000 */
[----:B------:R-:W3:Y:S01]  /*7330*/  MUFU.TANH R184, R8 ;  /* 0x0000000800b87308 */ /* 0x000ee20000002400 */
[----:B-1----:R-:W-:Y:S09]  /*7340*/  STL [R1+0x8], R2 ;  /* 0x0000080201007387 */ /* 0x002ff20000100800 */
[----:B------:R-:W1:Y:S01]  /*7350*/  MUFU.TANH R181, R9 ;  /* 0x0000000900b57308 */ /* 0x000e620000002400 */
[----:B--2---:R-:W2:Y:S09]  /*7360*/  LDSM.16.M88.4 R4, [R0+0x7000] ;  /* 0x007000000004783b */ /* 0x004eb20000000200 */
[----:B------:R-:W1:Y:S10]  /*7370*/  MUFU.TANH R190, R10 ;  /* 0x0000000a00be7308 */ /* 0x000e740000002400 */
[----:B------:R1:W1:Y:S10]  /*7380*/  MUFU.TANH R189, R11 ;  /* 0x0000000b00bd7308 */ /* 0x0002740000002400 */
[----:B------:R-:W3:Y:S10]  /*7390*/  MUFU.TANH R180, R12 ;  /* 0x0000000c00b47308 */ /* 0x000ef40000002400 */
[----:B------:R-:W3:Y:S01]  /*73a0*/  MUFU.TANH R179, R13 ;  /* 0x0000000d00b37308 */ /* 0x000ee20000002400 */
[----:B-1----:R-:W1:Y:S01]  /*73b0*/  LDSM.16.M88.4 R8, [R0+0x7800] ;  /* 0x007800000008783b */ /* 0x002e620000000200 */
[----:B------:R-:W-:Y:S08]  /*73c0*/  DEPBAR.LE SB0, 0x0 ;  /* 0x000080000000791a */ /* 0x000ff00000000000 */
[----:B------:R-:W1:Y:S01]  /*73d0*/  MUFU.TANH R188, R14 ;  /* 0x0000000e00bc7308 */ /* 0x000e620000002400 */
[----:B------:R-:W-:Y:S01]  /*73e0*/  BAR.SYNC.DEFER_BLOCKING 0x0 ;  /* 0x0000000000007b1d */ /* 0x000fe20000010000 */
[C---:B--2---:R-:W-:Y:S08]  /*73f0*/  HMMA.16816.F32 R20, R244.reuse, R4, R20 ;  /* 0x00000004f414723c */ /* 0x044ff00000001814 */
[----:B------:R-:W2:Y:S01]  /*7400*/  MUFU.TANH R186, R15 ;  /* 0x0000000f00ba7308 */ /* 0x000ea20000002400 */
[C---:B------:R-:W-:Y:S09]  /*7410*/  HMMA.16816.F32 R24, R244.reuse, R6, R24 ;  /* 0x00000006f418723c */ /* 0x040ff20000001818 */
[----:B------:R2:W2:Y:S06]  /*7420*/  MUFU.TANH R178, R16 ;  /* 0x0000001000b27308 */ /* 0x0004ac0000002400 */
[----:B------:R-:W-:Y:S02]  /*7430*/  FMUL.FTZ R20, R20, c[0x0][0x320] ;  /* 0x0000c80014147a20 */ /* 0x000fe40000410000 */
[----:B------:R-:W-:Y:S02]  /*7440*/  FMUL.FTZ R22, R22, c[0x0][0x320] ;  /* 0x0000c80016167a20 */ /* 0x000fe40000410000 */
[----:B------:R3:W3:Y:S01]  /*7450*/  MUFU.TANH R177, R17 ;  /* 0x0000001100b17308 */ /* 0x0006e20000002400 */
[----:B------:R-:W-:Y:S01]  /*7460*/  FMUL.FTZ R23, R23, c[0x0][0x320] ;  /* 0x0000c80017177a20 */ /* 0x000fe20000410000 */
[C---:B-1----:R-:W-:Y:S03]  /*7470*/  HMMA.16816.F32 R28, R244.reuse, R8, R28 ;  /* 0x00000008f41c723c */ /* 0x042fe6000000181c */
[----:B------:R-:W-:Y:S02]  /*7480*/  FMUL.FTZ R26, R26, c[0x0][0x320] ;  /* 0x0000c8001a1a7a20 */ /* 0x000fe40000410000 */
[----:B------:R-:W-:Y:S03]  /*7490*/  FMUL.FTZ R27, R27, c[0x0][0x320] ;  /* 0x0000c8001b1b7a20 */ /* 0x000fe60000410000 */
[----:B------:R1:W1:Y:S01]  /*74a0*/  MUFU.TANH R183, R18 ;  /* 0x0000001200b77308 */ /* 0x0002620000002400 */
[----:B------:R-:W-:Y:S03]  /*74b0*/  HMMA.16816.F32 R32, R244, R10, R32 ;  /* 0x0000000af420723c */ /* 0x000fe60000001820 */
[----:B--2---:R-:W-:Y:S06]  /*74c0*/  FMUL.FTZ R16, R25, c[0x0][0x320] ;  /* 0x0000c80019107a20 */ /* 0x004fec0000410000 */
[----:B------:R2:W2:Y:S06]  /*74d0*/  MUFU.TANH R182, R19 ;  /* 0x0000001300b67308 */ /* 0x0004ac0000002400 */
[----:B------:R-:W-:Y:S04]  /*74e0*/  FMUL.FTZ R15, R28, c[0x0][0x320] ;  /* 0x0000c8001c0f7a20 */ /* 0x000fe80000410000 */
[----:B------:R4:W4:Y:S01]  /*74f0*/  MUFU.TANH R176, R20 ;  /* 0x0000001400b07308 */ /* 0x0009220000002400 */
[----:B------:R-:W-:Y:S02]  /*7500*/  FMUL.FTZ R14, R29, c[0x0][0x320] ;  /* 0x0000c8001d0e7a20 */ /* 0x000fe40000410000 */
[----:B---3--:R-:W-:Y:S02]  /*7510*/  FMUL.FTZ R17, R31, c[0x0][0x320] ;  /* 0x0000c8001f117a20 */ /* 0x008fe40000410000 */
[----:B-1----:R-:W-:Y:S02]  /*7520*/  FMUL.FTZ R18, R24, c[0x0][0x320] ;  /* 0x0000c80018127a20 */ /* 0x002fe40000410000 */
[----:B------:R-:W-:Y:S02]  /*7530*/  FMUL.FTZ R13, R32, c[0x0][0x320] ;  /* 0x0000c800200d7a20 */ /* 0x000fe40000410000 */
[----:B------:R-:W-:Y:S01]  /*7540*/  FMUL.FTZ R12, R33, c[0x0][0x320] ;  /* 0x0000c800210c7a20 */ /* 0x000fe20000410000 */
[----:B------:R-:W1:Y:S01]  /*7550*/  MUFU.TANH R22, R22 ;  /* 0x0000001600167308 */ /* 0x000e620000002400 */
[----:B------:R-:W-:Y:S02]  /*7560*/  FMUL.FTZ R4, R34, c[0x0][0x320] ;  /* 0x0000c80022047a20 */ /* 0x000fe40000410000 */
[----:B------:R-:W-:Y:S02]  /*7570*/  FMUL.FTZ R0, R35, c[0x0][0x320] ;  /* 0x0000c80023007a20 */ /* 0x000fe40000410000 */
[----:B--2---:R-:W-:Y:S05]  /*7580*/  FMUL.FTZ R19, R30, c[0x0][0x320] ;  /* 0x0000c8001e137a20 */ /* 0x004fea0000410000 */
[----:B------:R-:W2:Y:S01]  /*7590*/  MUFU.TANH R23, R23 ;  /* 0x0000001700177308 */ /* 0x000ea20000002400 */
[----:B----4-:R-:W-:Y:S09]  /*75a0*/  FMUL.FTZ R20, R21, c[0x0][0x320] ;  /* 0x0000c80015147a20 */ /* 0x010ff20000410000 */
[----:B------:R-:W3:Y:S10]  /*75b0*/  MUFU.TANH R20, R20 ;  /* 0x0000001400147308 */ /* 0x000ef40000002400 */
[----:B------:R-:W4:Y:S10]  /*75c0*/  MUFU.TANH R18, R18 ;  /* 0x0000001200127308 */ /* 0x000f340000002400 */
[----:B------:R-:W1:Y:S10]  /*75d0*/  MUFU.TANH R16, R16 ;  /* 0x0000001000107308 */ /* 0x000e740000002400 */
        /* <DEDUP_REMOVED lines=9> */
[----:B------:R1:W1:Y:S02]  /*7670*/  MUFU.TANH R3, R0 ;  /* 0x0000000000037308 */ /* 0x0002640000002400 */
[----:B-12345:R-:W-:-:S05]  /*7680*/  @P0 BRA `(.L_x_8) ;  /* 0xffffe6a000000947 */ /* 0x03efca000383ffff */
.L_x_7:
[----:B------:R-:W2:Y:S01]  /*7690*/  LDL.LU R5, [R1+0x1c] ;  /* 0x00001c0001057983 */ /* 0x000ea20000300800 */
[----:B------:R-:W-:Y:S01]  /*76a0*/  FMNMX.FTZ R0, R187, R133, !PT ;  /* 0x00000085bb007209 */ /* 0x000fe20007810000 */
[----:B------:R-:W-:Y:S02]  /*76b0*/  UISETP.GT.AND UP0, UPT, UR6, UR8, UPT ;  /* 0x000000080600728c */ /* 0x000fe4000bf04270 */
[----:B----4-:R-:W3:Y:S01]  /*76c0*/  LDL.LU R7, [R1+0x8] ;  /* 0x0000080001077983 */ /* 0x010ee20000300800 */
[----:B------:R-:W-:Y:S01]  /*76d0*/  FMNMX.FTZ R0, R185, R0, !PT ;  /* 0x00000000b9007209 */ /* 0x000fe20007810000 */
[----:B------:R-:W-:Y:S02]  /*76e0*/  UIADD3 UR6, UR6, -0x1, URZ ;  /* 0xffffffff06067890 */ /* 0x000fe4000fffe03f */
[----:B------:R-:W0:Y:S01]  /*76f0*/  LDGDEPBAR ;  /* 0x00000000000079af */ /* 0x000e220000000000 */
[----:B------:R-:W-:Y:S02]  /*7700*/  FMNMX.FTZ R0, R184, R0, !PT ;  /* 0x00000000b8007209 */ /* 0x000fe40007810000 */
[----:B------:R-:W-:Y:S02]  /*7710*/  PLOP3.LUT P0, PT, PT, PT, UP0, 0x80, 0x0 ;  /* 0x000000000000781c */ /* 0x000fe40003f0f008 */
[----:B------:R-:W-:Y:S04]  /*7720*/  FMNMX.FTZ R0, R181, R0, !PT ;  /* 0x00000000b5007209 */ /* 0x000fe80007810000 */
        /* <DEDUP_REMOVED lines=11> */
[----:B------:R-:W-:Y:S05]  /*77e0*/  FMNMX.FTZ R0, R12, R0, !PT ;  /* 0x000000000c007209 */ /* 0x000fea0007810000 */
[----:B------:R-:W1:Y:S02]  /*77f0*/  SHFL.BFLY PT, R2, R0, 0x2, 0x1f ;  /* 0x0c401f0000027f89 */ /* 0x000e6400000e0000 */
[----:B-1----:R-:W-:Y:S06]  /*7800*/  FMNMX.FTZ R0, R0, R2, !PT ;  /* 0x0000000200007209 */ /* 0x002fec0007810000 */
[----:B------:R-:W1:Y:S02]  /*7810*/  SHFL.BFLY PT, R132, R0, 0x1, 0x1f ;  /* 0x0c201f0000847f89 */ /* 0x000e6400000e0000 */
[----:B-1----:R-:W-:Y:S05]  /*7820*/  FMNMX.FTZ R132, R0, R132, !PT ;  /* 0x0000008400847209 */ /* 0x002fea0007810000 */
[C---:B------:R-:W-:Y:S02]  /*7830*/  FADD.FTZ R0, -R132.reuse, R133 ;  /* 0x0000008584007221 */ /* 0x040fe40000010100 */
[----:B------:R-:W4:Y:S01]  /*7840*/  LDL.LU R133, [R1+0x40] ;  /* 0x0000400001857983 */ /* 0x000f220000300800 */
[----:B------:R-:W-:Y:S02]  /*7850*/  FMUL.FTZ R2, R132, c[0x0][0x2d0] ;  /* 0x0000b40084027a20 */ /* 0x000fe40000410000 */
[----:B------:R-:W-:Y:S02]  /*7860*/  FMUL.FTZ R0, R0, c[0x0][0x2d0] ;  /* 0x0000b40000007a20 */ /* 0x000fe40000410000 */
[--C-:B------:R-:W-:Y:S02]  /*7870*/  FFMA.FTZ R187, R187, c[0x0][0x2d0], -R2.reuse ;  /* 0x0000b400bbbb7a23 */ /* 0x100fe40000010802 */
[--C-:B------:R-:W-:Y:S01]  /*7880*/  FFMA.FTZ R11, R179, c[0x0][0x2d0], -R2.reuse ;  /* 0x0000b400b30b7a23 */ /* 0x100fe20000010802 */
[----:B------:R-:W1:Y:S01]  /*7890*/  MUFU.EX2 R6, R0 ;  /* 0x0000000000067308 */ /* 0x000e620000000800 */
[--C-:B------:R-:W-:Y:S02]  /*78a0*/  FFMA.FTZ R30, R178, c[0x0][0x2d0], -R2.reuse ;  /* 0x0000b400b21e7a23 */ /* 0x100fe40000010802 */
        /* <DEDUP_REMOVED lines=12> */
[----:B------:R-:W-:Y:S02]  /*7970*/  FFMA.FTZ R184, R184, c[0x0][0x2d0], -R2 ;  /* 0x0000b400b8b87a23 */ /* 0x000fe40000010802 */
[----:B------:R-:W2:Y:S01]  /*7980*/  MUFU.EX2 R2, R187 ;  /* 0x000000bb00027308 */ /* 0x000ea20000000800 */
[C---:B-1----:R-:W-:Y:S02]  /*7990*/  FMUL.FTZ R32, R6.reuse, R136 ;  /* 0x0000008806207220 */ /* 0x042fe40000410000 */
[C---:B------:R-:W-:Y:S02]  /*79a0*/  FMUL.FTZ R33, R6.reuse, R137 ;  /* 0x0000008906217220 */ /* 0x040fe40000410000 */
[C---:B------:R-:W-:Y:S02]  /*79b0*/  FMUL.FTZ R12, R6.reuse, R156 ;  /* 0x0000009c060c7220 */ /* 0x040fe40000410000 */
[C---:B------:R-:W-:Y:S01]  /*79c0*/  FMUL.FTZ R13, R6.reuse, R157 ;  /* 0x0000009d060d7220 */ /* 0x040fe20000410000 */
[----:B------:R-:W-:Y:S01]  /*79d0*/  MOV R157, R18 ;  /* 0x00000012009d7202 */ /* 0x000fe20000000f00 */
[C---:B------:R-:W-:Y:S01]  /*79e0*/  FMUL.FTZ R16, R6.reuse, R152 ;  /* 0x0000009806107220 */ /* 0x040fe20000410000 */
[----:B------:R-:W1:Y:S01]  /*79f0*/  MUFU.EX2 R176, R185 ;  /* 0x000000b900b07308 */ /* 0x000e620000000800 */
[C---:B------:R-:W-:Y:S02]  /*7a00*/  FMUL.FTZ R20, R6.reuse, R148 ;  /* 0x0000009406147220 */ /* 0x040fe40000410000 */
[C---:B------:R-:W-:Y:S02]  /*7a10*/  FMUL.FTZ R25, R6.reuse, R145 ;  /* 0x0000009106197220 */ /* 0x040fe40000410000 */
[C---:B------:R-:W-:Y:S02]  /*7a20*/  FMUL.FTZ R28, R6.reuse, R140 ;  /* 0x0000008c061c7220 */ /* 0x040fe40000410000 */
[C---:B------:R-:W-:Y:S02]  /*7a30*/  FMUL.FTZ R29, R6.reuse, R141 ;  /* 0x0000008d061d7220 */ /* 0x040fe40000410000 */
[C---:B------:R-:W-:Y:S01]  /*7a40*/  FMUL.FTZ R36, R6.reuse, R36 ;  /* 0x0000002406247220 */ /* 0x040fe20000410000 */
[----:B------:R-:W5:Y:S01]  /*7a50*/  MUFU.EX2 R178, R184 ;  /* 0x000000b800b27308 */ /* 0x000f620000000800 */
[C---:B------:R-:W-:Y:S02]  /*7a60*/  FMUL.FTZ R37, R6.reuse, R37 ;  /* 0x0000002506257220 */ /* 0x040fe40000410000 */
        /* <DEDUP_REMOVED lines=46> */
[----:B--2---:R-:W-:Y:S04]  /*7d50*/  FFMA.FTZ R0, R6, R5, R2 ;  /* 0x0000000506007223 */ /* 0x004fe80000010002 */
[C---:B-1----:R-:W-:Y:S01]  /*7d60*/  FADD.FTZ R0, R176.reuse, R0 ;  /* 0x00000000b0007221 */ /* 0x042fe20000010000 */
[----:B------:R-:W-:Y:S02]  /*7d70*/  F2FP.PACK_AB R176, R176, R2 ;  /* 0x00000002b0b0723e */ /* 0x000fe400000000ff */
[----:B------:R-:W1:Y:S01]  /*7d80*/  MUFU.EX2 R2, R181 ;  /* 0x000000b500027308 */ /* 0x000e620000000800 */
[----:B-----5:R-:W-:Y:S04]  /*7d90*/  FADD.FTZ R0, R178, R0 ;  /* 0x00000000b2007221 */ /* 0x020fe80000010000 */
[C---:B-1----:R-:W-:Y:S01]  /*7da0*/  FADD.FTZ R180, R2.reuse, R0 ;  /* 0x0000000002b47221 */ /* 0x042fe20000010000 */
[----:B---3--:R-:W-:Y:S02]  /*7db0*/  FMNMX.FTZ R0, R7, R134, !PT ;  /* 0x0000008607007209 */ /* 0x008fe40007810000 */
[----:B------:R-:W-:Y:S02]  /*7dc0*/  F2FP.PACK_AB R178, R2, R178 ;  /* 0x000000b202b2723e */ /* 0x000fe400000000ff */
        /* <DEDUP_REMOVED lines=20> */
[----:B------:R-:W-:Y:S02]  /*7f10*/  FMUL.FTZ R5, R2, c[0x0][0x2d0] ;  /* 0x0000b40002057a20 */ /* 0x000fe40000410000 */
[----:B------:R-:W-:Y:S02]  /*7f20*/  FMUL.FTZ R0, R0, c[0x0][0x2d0] ;  /* 0x0000b40000007a20 */ /* 0x000fe40000410000 */
[--C-:B------:R-:W-:Y:S02]  /*7f30*/  FFMA.FTZ R191, R191, c[0x0][0x2d0], -R5.reuse ;  /* 0x0000b400bfbf7a23 */ /* 0x100fe40000010805 */
[--C-:B------:R-:W-:Y:S02]  /*7f40*/  FFMA.FTZ R184, R22, c[0x0][0x2d0], -R5.reuse ;  /* 0x0000b40016b87a23 */ /* 0x100fe40000010805 */
[--C-:B------:R-:W-:Y:S01]  /*7f50*/  FFMA.FTZ R22, R3, c[0x0][0x2d0], -R5.reuse ;  /* 0x0000b40003167a23 */ /* 0x100fe20000010805 */
[----:B------:R-:W1:Y:S01]  /*7f60*/  MUFU.EX2 R0, R0 ;  /* 0x0000000000007308 */ /* 0x000e620000000800 */
[--C-:B------:R-:W-:Y:S02]  /*7f70*/  FFMA.FTZ R187, R182, c[0x0][0x2d0], -R5.reuse ;  /* 0x0000b400b6bb7a23 */ /* 0x100fe40000010805 */
[--C-:B------:R-:W-:Y:S01]  /*7f80*/  FFMA.FTZ R182, R26, c[0x0][0x2d0], -R5.reuse ;  /* 0x0000b4001ab67a23 */ /* 0x100fe20000010805 */
[----:B------:R-:W-:Y:S01]  /*7f90*/  MOV R26, R21 ;  /* 0x00000015001a7202 */ /* 0x000fe20000000f00 */
[----:B------:R-:W-:Y:S01]  /*7fa0*/  FMUL.FTZ R21, R6, R149 ;  /* 0x0000009506157220 */ /* 0x000fe20000410000 */
[----:B------:R-:W-:Y:S01]  /*7fb0*/  MOV R149, R34 ;  /* 0x0000002200957202 */ /* 0x000fe20000000f00 */
[--C-:B------:R-:W-:Y:S01]  /*7fc0*/  FFMA.FTZ R190, R190, c[0x0][0x2d0], -R5.reuse ;  /* 0x0000b400bebe7a23 */ /* 0x100fe20000010805 */
[----:B------:R-:W-:Y:S01]  /*7fd0*/  MOV R148, R26 ;  /* 0x0000001a00947202 */ /* 0x000fe20000000f00 */
[--C-:B------:R-:W-:Y:S01]  /*7fe0*/  FFMA.FTZ R7, R7, c[0x0][0x2d0], -R5.reuse ;  /* 0x0000b40007077a23 */ /* 0x100fe20000010805 */
[----:B------:R2:W-:Y:S01]  /*7ff0*/  MUFU.EX2 R3, R191 ;  /* 0x000000bf00037308 */ /* 0x0005e20000000800 */
[--C-:B------:R-:W-:Y:S02]  /*8000*/  FFMA.FTZ R189, R189, c[0x0][0x2d0], -R5.reuse ;  /* 0x0000b400bdbd7a23 */ /* 0x100fe40000010805 */
[--C-:B------:R-:W-:Y:S01]  /*8010*/  FFMA.FTZ R181, R27, c[0x0][0x2d0], -R5.reuse ;  /* 0x0000b4001bb57a23 */ /* 0x100fe20000010805 */
[----:B------:R-:W-:Y:S01]  /*8020*/  MOV R27, R9 ;  /* 0x00000009001b7202 */ /* 0x000fe20000000f00 */
[--C-:B------:R-:W-:Y:S01]  /*8030*/  FFMA.FTZ R14, R19, c[0x0][0x2d0], -R5.reuse ;  /* 0x0000b400130e7a23 */ /* 0x100fe20000010805 */
[----:B------:R-:W-:Y:S01]  /*8040*/  MOV R19, R8 ;  /* 0x0000000800137202 */ /* 0x000fe20000000f00 */
[--C-:B------:R-:W-:Y:S01]  /*8050*/  FFMA.FTZ R15, R17, c[0x0][0x2d0], -R5.reuse ;  /* 0x0000b400110f7a23 */ /* 0x100fe20000010805 */
[----:B------:R-:W-:Y:S01]  /*8060*/  MOV R140, R27 ;  /* 0x0000001b008c7202 */ /* 0x000fe20000000f00 */
[C---:B------:R-:W-:Y:S01]  /*8070*/  FMUL.FTZ R8, R6.reuse, R160 ;  /* 0x000000a006087220 */ /* 0x040fe20000410000 */
[----:B------:R-:W-:Y:S01]  /*8080*/  MUFU.EX2 R190, R190 ;  /* 0x000000be00be7308 */ /* 0x000fe20000000800 */
[C---:B------:R-:W-:Y:S01]  /*8090*/  FMUL.FTZ R9, R6.reuse, R161 ;  /* 0x000000a106097220 */ /* 0x040fe20000410000 */
[----:B------:R-:W-:Y:S01]  /*80a0*/  MOV R160, R15 ;  /* 0x0000000f00a07202 */ /* 0x000fe20000000f00 */
[----:B------:R-:W-:Y:S01]  /*80b0*/  FMUL.FTZ R17, R6, R153 ;  /* 0x0000009906117220 */ /* 0x000fe20000410000 */
[----:B------:R-:W-:Y:S01]  /*80c0*/  MOV R153, R179 ;  /* 0x000000b300997202 */ /* 0x000fe20000000f00 */
[----:B-1----:R-:W-:Y:S01]  /*80d0*/  FMUL.FTZ R34, R0, R138 ;  /* 0x0000008a00227220 */ /* 0x002fe20000410000 */
[----:B------:R-:W-:Y:S01]  /*80e0*/  MOV R161, R14 ;  /* 0x0000000e00a17202 */ /* 0x000fe20000000f00 */
[--C-:B------:R-:W-:Y:S01]  /*80f0*/  FFMA.FTZ R188, R188, c[0x0][0x2d0], -R5.reuse ;  /* 0x0000b400bcbc7a23 */ /* 0x100fe20000010805 */
[----:B------:R-:W-:Y:S01]  /*8100*/  MOV R145, R19 ;  /* 0x0000001300917202 */ /* 0x000fe20000000f00 */
[--C-:B------:R-:W-:Y:S01]  /*8110*/  FFMA.FTZ R186, R186, c[0x0][0x2d0], -R5.reuse ;  /* 0x0000b400baba7a23 */ /* 0x100fe20000010805 */
[----:B------:R-:W1:Y:S01]  /*8120*/  MUFU.EX2 R156, R189 ;  /* 0x000000bd009c7308 */ /* 0x000e620000000800 */
[--C-:B------:R-:W-:Y:S02]  /*8130*/  FFMA.FTZ R183, R183, c[0x0][0x2d0], -R5.reuse ;  /* 0x0000b400b7b77a23 */ /* 0x100fe40000010805 */
[--C-:B------:R-:W-:Y:S01]  /*8140*/  FFMA.FTZ R185, R23, c[0x0][0x2d0], -R5.reuse ;  /* 0x0000b40017b97a23 */ /* 0x100fe20000010805 */
[----:B--2---:R-:W-:Y:S01]  /*8150*/  MOV R191, R35 ;  /* 0x0000002300bf7202 */ /* 0x004fe20000000f00 */
[----:B------:R-:W-:Y:S01]  /*8160*/  FMUL.FTZ R35, R0, R139 ;  /* 0x0000008b00237220 */ /* 0x000fe20000410000 */
[----:B------:R-:W-:Y:S01]  /*8170*/  MOV R23, R24 ;  /* 0x0000001800177202 */ /* 0x000fe20000000f00 */
[----:B------:R-:W2:Y:S01]  /*8180*/  LDSM.16.MT88.4 R136, [R248+0x100] ;  /* 0x00010000f888783b */ /* 0x000ea20000004200 */
[----:B------:R-:W-:Y:S01]  /*8190*/  FMUL.FTZ R24, R6, R144 ;  /* 0x0000009006187220 */ /* 0x000fe20000410000 */
[----:B------:R-:W-:Y:S01]  /*81a0*/  MOV R144, R30 ;  /* 0x0000001e00907202 */ /* 0x000fe20000000f00 */
[----:B------:R-:W4:Y:S01]  /*81b0*/  MUFU.EX2 R177, R7 ;  /* 0x0000000700b17308 */ /* 0x000f220000000800 */
[----:B------:R-:W-:Y:S01]  /*81c0*/  FFMA.FTZ R134, R4, c[0x0][0x2d0], -R5 ;  /* 0x0000b40004867a23 */ /* 0x000fe20000010805 */
[----:B------:R-:W-:Y:S01]  /*81d0*/  MOV R141, R23 ;  /* 0x00000017008d7202 */ /* 0x000fe20000000f00 */
[C---:B------:R-:W-:Y:S01]  /*81e0*/  FMUL.FTZ R4, R6.reuse, R164 ;  /* 0x000000a406047220 */ /* 0x040fe20000410000 */
[----:B------:R-:W-:Y:S01]  /*81f0*/  MOV R164, R22 ;  /* 0x0000001600a47202 */ /* 0x000fe20000000f00 */
[----:B------:R-:W-:Y:S01]  /*8200*/  FMUL.FTZ R5, R6, R165 ;  /* 0x000000a506057220 */ /* 0x000fe20000410000 */
[----:B------:R-:W-:Y:S01]  /*8210*/  MOV R165, R134 ;  /* 0x0000008600a57202 */ /* 0x000fe20000000f00 */
[C---:B------:R-:W-:Y:S01]  /*8220*/  FMUL.FTZ R6, R0.reuse, R166 ;  /* 0x000000a600067220 */ /* 0x040fe20000410000 */
[----:B------:R-:W-:Y:S01]  /*8230*/  MOV R166, R11 ;  /* 0x0000000b00a67202 */ /* 0x000fe20000000f00 */
[C---:B------:R-:W-:Y:S01]  /*8240*/  FMUL.FTZ R11, R0.reuse, R163 ;  /* 0x000000a3000b7220 */ /* 0x040fe20000410000 */
[----:B------:R-:W-:Y:S01]  /*8250*/  MOV R134, R31 ;  /* 0x0000001f00867202 */ /* 0x000fe20000000f00 */
[C---:B------:R-:W-:Y:S01]  /*8260*/  FMUL.FTZ R14, R0.reuse, R158 ;  /* 0x0000009e000e7220 */ /* 0x040fe20000410000 */
[----:B------:R-:W-:Y:S01]  /*8270*/  MUFU.EX2 R144, R144 ;  /* 0x0000009000907308 */ /* 0x000fe20000000800 */
[----:B------:R-:W-:Y:S01]  /*8280*/  FMUL.FTZ R15, R0, R159 ;  /* 0x0000009f000f7220 */ /* 0x000fe20000410000 */
[----:B-1----:R-:W-:Y:S01]  /*8290*/  F2FP.PACK_AB R179, R156, R190 ;  /* 0x000000be9cb3723e */ /* 0x002fe200000000ff */
[C---:B------:R-:W-:Y:S02]  /*82a0*/  FMUL.FTZ R18, R0.reuse, R154 ;  /* 0x0000009a00127220 */ /* 0x040fe40000410000 */
[C---:B------:R-:W-:Y:S02]  /*82b0*/  FMUL.FTZ R19, R0.reuse, R155 ;  /* 0x0000009b00137220 */ /* 0x040fe40000410000 */
[C---:B------:R-:W-:Y:S02]  /*82c0*/  FMUL.FTZ R22, R0.reuse, R150 ;  /* 0x0000009600167220 */ /* 0x040fe40000410000 */
[C---:B------:R-:W-:Y:S01]  /*82d0*/  FMUL.FTZ R23, R0.reuse, R151 ;  /* 0x0000009700177220 */ /* 0x040fe20000410000 */
[----:B------:R-:W-:Y:S01]  /*82e0*/  MUFU.EX2 R148, R148 ;  /* 0x0000009400947308 */ /* 0x000fe20000000800 */
[C---:B------:R-:W-:Y:S02]  /*82f0*/  FMUL.FTZ R26, R0.reuse, R146 ;  /* 0x00000092001a7220 */ /* 0x040fe40000410000 */
[C---:B----4-:R-:W-:Y:S01]  /*8300*/  FFMA.FTZ R133, R0.reuse, R133, R177 ;  /* 0x0000008500857223 */ /* 0x050fe200000100b1 */
[C---:B------:R-:W-:Y:S01]  /*8310*/  F2FP.PACK_AB R177, R3.reuse, R177 ;  /* 0x000000b103b1723e */ /* 0x040fe200000000ff */
[C---:B------:R-:W-:Y:S01]  /*8320*/  FMUL.FTZ R7, R0.reuse, R167 ;  /* 0x000000a700077220 */ /* 0x040fe20000410000 */
[----:B------:R-:W-:Y:S01]  /*8330*/  MOV R167, R10 ;  /* 0x0000000a00a77202 */ /* 0x000fe20000000f00 */
[C---:B------:R-:W-:Y:S02]  /*8340*/  FMUL.FTZ R27, R0.reuse, R147 ;  /* 0x00000093001b7220 */ /* 0x040fe40000410000 */
[C---:B------:R-:W-:Y:S01]  /*8350*/  FMUL.FTZ R30, R0.reuse, R142 ;  /* 0x0000008e001e7220 */ /* 0x040fe20000410000 */
[----:B------:R-:W-:Y:S01]  /*8360*/  MUFU.EX2 R134, R134 ;  /* 0x0000008600867308 */ /* 0x000fe20000000800 */
[C---:B------:R-:W-:Y:S02]  /*8370*/  FMUL.FTZ R31, R0.reuse, R143 ;  /* 0x0000008f001f7220 */ /* 0x040fe40000410000 */
[----:B------:R-:W-:Y:S01]  /*8380*/  FADD.FTZ R152, R3, R133 ;  /* 0x0000008503987221 */ /* 0x000fe20000010000 */
[C---:B--2---:R-:W-:Y:S05]  /*8390*/  HMMA.16816.F32 R4, R176.reuse, R136, R4 ;  /* 0x00000088b004723c */ /* 0x044fea0000001804 */
[C---:B------:R-:W-:Y:S01]  /*83a0*/  FMUL.FTZ R10, R0.reuse, R162 ;  /* 0x000000a2000a7220 */ /* 0x040fe20000410000 */
[----:B------:R-:W-:Y:S01]  /*83b0*/  MOV R162, R145 ;  /* 0x0000009100a27202 */ /* 0x000fe20000000f00 */
[C---:B------:R-:W-:Y:S01]  /*83c0*/  FMUL.FTZ R38, R0.reuse, R38 ;  /* 0x0000002600267220 */ /* 0x040fe20000410000 */
[----:B------:R1:W2:Y:S01]  /*83d0*/  MUFU.EX2 R133, R167 ;  /* 0x000000a700857308 */ /* 0x0002a20000000800 */
[C---:B------:R-:W-:Y:S03]  /*83e0*/  FMUL.FTZ R39, R0.reuse, R39 ;  /* 0x0000002700277220 */ /* 0x040fe60000410000 */
[C---:B------:R-:W-:Y:S01]  /*83f0*/  HMMA.16816.F32 R8, R176.reuse, R138, R8 ;  /* 0x0000008ab008723c */ /* 0x040fe20000001808 */
[----:B------:R-:W3:Y:S02]  /*8400*/  LDSM.16.MT88.4 R136, [R249+0x100] ;  /* 0x00010000f988783b */ /* 0x000ee40000004200 */
[C---:B------:R-:W-:Y:S02]  /*8410*/  FMUL.FTZ R42, R0.reuse, R42 ;  /* 0x0000002a002a7220 */ /* 0x040fe40000410000 */
[C---:B------:R-:W-:Y:S01]  /*8420*/  FMUL.FTZ R43, R0.reuse, R43 ;  /* 0x0000002b002b7220 */ /* 0x040fe20000410000 */
[----:B------:R4:W5:Y:S01]  /*8430*/  MUFU.EX2 R3, R166 ;  /* 0x000000a600037308 */ /* 0x0009620000000800 */
[C---:B------:R-:W-:Y:S02]  /*8440*/  FMUL.FTZ R46, R0.reuse, R46 ;  /* 0x0000002e002e7220 */ /* 0x040fe40000410000 */
[C---:B------:R-:W-:Y:S03]  /*8450*/  FMUL.FTZ R47, R0.reuse, R47 ;  /* 0x0000002f002f7220 */ /* 0x040fe60000410000 */
[C---:B------:R-:W-:Y:S02]  /*8460*/  FMUL.FTZ R50, R0.reuse, R50 ;  /* 0x0000003200327220 */ /* 0x040fe40000410000 */
[C---:B------:R-:W-:Y:S02]  /*8470*/  FMUL.FTZ R51, R0.reuse, R51 ;  /* 0x0000003300337220 */ /* 0x040fe40000410000 */
[C---:B------:R-:W-:Y:S01]  /*8480*/  FMUL.FTZ R54, R0.reuse, R54 ;  /* 0x0000003600367220 */ /* 0x040fe20000410000 */
[----:B------:R-:W-:Y:S01]  /*8490*/  MUFU.EX2 R184, R184 ;  /* 0x000000b800b87308 */ /* 0x000fe20000000800 */
[C---:B------:R-:W-:Y:S01]  /*84a0*/  FMUL.FTZ R55, R0.reuse, R55 ;  /* 0x0000003700377220 */ /* 0x040fe20000410000 */
[----:B-1----:R-:W-:Y:S01]  /*84b0*/  MOV R167, R140 ;  /* 0x0000008c00a77202 */ /* 0x002fe20000000f00 */
[C---:B------:R-:W-:Y:S02]  /*84c0*/  FMUL.FTZ R58, R0.reuse, R58 ;  /* 0x0000003a003a7220 */ /* 0x040fe40000410000 */
[C---:B------:R-:W-:Y:S02]  /*84d0*/  FMUL.FTZ R59, R0.reuse, R59 ;  /* 0x0000003b003b7220 */ /* 0x040fe40000410000 */
[C---:B------:R-:W-:Y:S02]  /*84e0*/  FMUL.FTZ R62, R0.reuse, R62 ;  /* 0x0000003e003e7220 */ /* 0x040fe40000410000 */
[C---:B------:R-:W-:Y:S01]  /*84f0*/  FMUL.FTZ R63, R0.reuse, R63 ;  /* 0x0000003f003f7220 */ /* 0x040fe20000410000 */
[----:B------:R-:W-:Y:S01]  /*8500*/  MUFU.EX2 R185, R185 ;  /* 0x000000b900b97308 */ /* 0x000fe20000000800 */
[C---:B------:R-:W-:Y:S01]  /*8510*/  FMUL.FTZ R66, R0.reuse, R66 ;  /* 0x0000004200427220 */ /* 0x040fe20000410000 */
[----:B----4-:R-:W-:Y:S01]  /*8520*/  MOV R166, R141 ;  /* 0x0000008d00a67202 */ /* 0x010fe20000000f00 */
[C---:B------:R-:W-:Y:S01]  /*8530*/  FMUL.FTZ R67, R0.reuse, R67 ;  /* 0x0000004300437220 */ /* 0x040fe20000410000 */
[----:B------:R-:W-:Y:S01]  /*8540*/  LDSM.16.MT88.4 R140, [R248+0x900] ;  /* 0x00090000f88c783b */ /* 0x000fe20000004200 */
[C---:B------:R-:W-:Y:S02]  /*8550*/  FMUL.FTZ R70, R0.reuse, R70 ;  /* 0x0000004600467220 */ /* 0x040fe40000410000 */
[C---:B------:R-:W-:Y:S02]  /*8560*/  FMUL.FTZ R71, R0.reuse, R71 ;  /* 0x0000004700477220 */ /* 0x040fe40000410000 */
[C---:B------:R-:W-:Y:S01]  /*8570*/  FMUL.FTZ R74, R0.reuse, R74 ;  /* 0x0000004a004a7220 */ /* 0x040fe20000410000 */
[----:B------:R-:W-:Y:S01]  /*8580*/  MUFU.EX2 R182, R182 ;  /* 0x000000b600b67308 */ /* 0x000fe20000000800 */
[C---:B------:R-:W-:Y:S01]  /*8590*/  FMUL.FTZ R75, R0.reuse, R75 ;  /* 0x0000004b004b7220 */ /* 0x040fe20000410000 */
[C---:B---3--:R-:W-:Y:S03]  /*85a0*/  HMMA.16816.F32 R12, R176.reuse, R136, R12 ;  /* 0x00000088b00c723c */ /* 0x048fe6000000180c */
[C---:B------:R-:W-:Y:S02]  /*85b0*/  FMUL.FTZ R78, R0.reuse, R78 ;  /* 0x0000004e004e7220 */ /* 0x040fe40000410000 */
[C---:B------:R-:W-:Y:S02]  /*85c0*/  FMUL.FTZ R79, R0.reuse, R79 ;  /* 0x0000004f004f7220 */ /* 0x040fe40000410000 */
[C---:B------:R-:W-:Y:S01]  /*85d0*/  FMUL.FTZ R82, R0.reuse, R82 ;  /* 0x0000005200527220 */ /* 0x040fe20000410000 */
[C---:B------:R-:W-:Y:S01]  /*85e0*/  HMMA.16816.F32 R16, R176.reuse, R138, R16 ;  /* 0x0000008ab010723c */ /* 0x040fe20000001810 */
[----:B------:R-:W1:Y:S01]  /*85f0*/  LDSM.16.MT88.4 R136, [R251+0x100] ;  /* 0x00010000fb88783b */ /* 0x000e620000004200 */
[----:B------:R-:W-:Y:S02]  /*8600*/  MUFU.EX2 R189, R188 ;  /* 0x000000bc00bd7308 */ /* 0x000fe40000000800 */
[C---:B------:R-:W-:Y:S02]  /*8610*/  FMUL.FTZ R83, R0.reuse, R83 ;  /* 0x0000005300537220 */ /* 0x040fe40000410000 */
[C---:B------:R-:W-:Y:S02]  /*8620*/  FMUL.FTZ R86, R0.reuse, R86 ;  /* 0x0000005600567220 */ /* 0x040fe40000410000 */
[C---:B------:R-:W-:Y:S04]  /*8630*/  FMUL.FTZ R87, R0.reuse, R87 ;  /* 0x0000005700577220 */ /* 0x040fe80000410000 */
[C---:B------:R-:W-:Y:S01]  /*8640*/  FMUL.FTZ R90, R0.reuse, R90 ;  /* 0x0000005a005a7220 */ /* 0x040fe20000410000 */
[----:B------:R-:W3:Y:S01]  /*8650*/  MUFU.EX2 R188, R186 ;  /* 0x000000ba00bc7308 */ /* 0x000ee20000000800 */
[C---:B------:R-:W-:Y:S02]  /*8660*/  FMUL.FTZ R91, R0.reuse, R91 ;  /* 0x0000005b005b7220 */ /* 0x040fe40000410000 */
[C---:B------:R-:W-:Y:S02]  /*8670*/  FMUL.FTZ R94, R0.reuse, R94 ;  /* 0x0000005e005e7220 */ /* 0x040fe40000410000 */
[C---:B------:R-:W-:Y:S02]  /*8680*/  FMUL.FTZ R95, R0.reuse, R95 ;  /* 0x0000005f005f7220 */ /* 0x040fe40000410000 */
[C---:B------:R-:W-:Y:S02]  /*8690*/  FMUL.FTZ R98, R0.reuse, R98 ;  /* 0x0000006200627220 */ /* 0x040fe40000410000 */
[C---:B------:R-:W-:Y:S01]  /*86a0*/  FMUL.FTZ R99, R0.reuse, R99 ;  /* 0x0000006300637220 */ /* 0x040fe20000410000 */
[----:B------:R-:W-:Y:S01]  /*86b0*/  MUFU.EX2 R186, R183 ;  /* 0x000000b700ba7308 */ /* 0x000fe20000000800 */
        /* <DEDUP_REMOVED lines=9> */
[C---:B------:R-:W-:Y:S01]  /*8750*/  FMUL.FTZ R118, R0.reuse, R118 ;  /* 0x0000007600767220 */ /* 0x040fe20000410000 */
[C---:B-1----:R-:W-:Y:S02]  /*8760*/  HMMA.16816.F32 R20, R176.reuse, R136, R20 ;  /* 0x00000088b014723c */ /* 0x042fe40000001814 */
[----:B------:R-:W-:Y:S01]  /*8770*/  MUFU.EX2 R181, R161 ;  /* 0x000000a100b57308 */ /* 0x000fe20000000800 */
[C---:B------:R-:W-:Y:S02]  /*8780*/  FMUL.FTZ R119, R0.reuse, R119 ;  /* 0x0000007700777220 */ /* 0x040fe40000410000 */
[C---:B------:R-:W-:Y:S02]  /*8790*/  FMUL.FTZ R122, R0.reuse, R122 ;  /* 0x0000007a007a7220 */ /* 0x040fe40000410000 */
[C---:B------:R-:W-:Y:S01]  /*87a0*/  FMUL.FTZ R123, R0.reuse, R123 ;  /* 0x0000007b007b7220 */ /* 0x040fe20000410000 */
[C---:B------:R-:W-:Y:S01]  /*87b0*/  HMMA.16816.F32 R24, R176.reuse, R138, R24 ;  /* 0x0000008ab018723c */ /* 0x040fe20000001818 */
[----:B------:R-:W1:Y:S03]  /*87c0*/  LDSM.16.MT88.4 R136, [R250+0x100] ;  /* 0x00010000fa88783b */ /* 0x000e660000004200 */
[C---:B------:R-:W-:Y:S01]  /*87d0*/  FMUL.FTZ R126, R0.reuse, R126 ;  /* 0x0000007e007e7220 */ /* 0x040fe20000410000 */
[----:B------:R-:W4:Y:S01]  /*87e0*/  MUFU.EX2 R187, R187 ;  /* 0x000000bb00bb7308 */ /* 0x000f220000000800 */
[C---:B------:R-:W-:Y:S02]  /*87f0*/  FMUL.FTZ R127, R0.reuse, R127 ;  /* 0x0000007f007f7220 */ /* 0x040fe40000410000 */
[C---:B------:R-:W-:Y:S04]  /*8800*/  FMUL.FTZ R130, R0.reuse, R130 ;  /* 0x0000008200827220 */ /* 0x040fe80000410000 */
[----:B------:R-:W-:Y:S02]  /*8810*/  FMUL.FTZ R131, R0, R131 ;  /* 0x0000008300837220 */ /* 0x000fe40000410000 */
[----:B--2---:R-:W-:Y:S02]  /*8820*/  FADD.FTZ R0, R133, R180 ;  /* 0x000000b485007221 */ /* 0x004fe40000010000 */
[----:B------:R-:W2:Y:S02]  /*8830*/  MUFU.EX2 R180, R160 ;  /* 0x000000a000b47308 */ /* 0x000ea40000000800 */
[C---:B-----5:R-:W-:Y:S04]  /*8840*/  FADD.FTZ R0, R3.reuse, R0 ;  /* 0x0000000003007221 */ /* 0x060fe80000010000 */
[----:B------:R-:W-:Y:S04]  /*8850*/  FADD.FTZ R0, R144, R0 ;  /* 0x0000000090007221 */ /* 0x000fe80000010000 */
[----:B------:R-:W-:Y:S01]  /*8860*/  FADD.FTZ R0, R134, R0 ;  /* 0x0000000086007221 */ /* 0x000fe20000010000 */
        /* <DEDUP_REMOVED lines=36> */
[C---:B-1----:R-:W-:Y:S07]  /*8ab0*/  HMMA.16816.F32 R124, R176.reuse, R136, R124 ;  /* 0x00000088b07c723c */ /* 0x042fee000000187c */
[----:B------:R-:W-:Y:S01]  /*8ac0*/  F2FP.PACK_AB R136, R3, R133 ;  /* 0x000000850388723e */ /* 0x000fe200000000ff */
[----:B------:R-:W-:Y:S01]  /*8ad0*/  HMMA.16816.F32 R128, R176, R138, R128 ;  /* 0x0000008ab080723c */ /* 0x000fe20000001880 */
[----:B------:R1:W5:Y:S03]  /*8ae0*/  MUFU.EX2 R133, R162 ;  /* 0x000000a200857308 */ /* 0x0003660000000800 */
[----:B---3--:R-:W-:Y:S03]  /*8af0*/  F2FP.PACK_AB R137, R188, R189 ;  /* 0x000000bdbc89723e */ /* 0x008fe600000000ff */
[----:B------:R-:W-:Y:S02]  /*8b00*/  F2FP.PACK_AB R138, R134, R144 ;  /* 0x00000090868a723e */ /* 0x000fe400000000ff */
[----:B------:R-:W3:Y:S02]  /*8b10*/  LDSM.16.MT88.4 R144, [R249+0x900] ;  /* 0x00090000f990783b */ /* 0x000ee40000004200 */
[----:B------:R-:W5:Y:S01]  /*8b20*/  MUFU.EX2 R3, R167 ;  /* 0x000000a700037308 */ /* 0x000f620000000800 */
[----:B----4-:R-:W-:Y:S02]  /*8b30*/  F2FP.PACK_AB R139, R187, R186 ;  /* 0x000000babb8b723e */ /* 0x010fe400000000ff */
[----:B--2---:R-:W-:Y:S05]  /*8b40*/  F2FP.PACK_AB R177, R180, R181 ;  /* 0x000000b5b4b1723e */ /* 0x004fea00000000ff */
[C---:B------:R-:W-:Y:S02]  /*8b50*/  HMMA.16816.F32 R4, R136.reuse, R140, R4 ;  /* 0x0000008c8804723c */ /* 0x040fe40000001804 */
[----:B------:R2:W4:Y:S01]  /*8b60*/  MUFU.EX2 R134, R166 ;  /* 0x000000a600867308 */ /* 0x0005220000000800 */
[----:B-1----:R-:W-:Y:S02]  /*8b70*/  LDSM.16.MT88.4 R160, [R248+0x1900] ;  /* 0x00190000f8a0783b */ /* 0x002fe40000004200 */
[----:B-----5:R-:W-:Y:S03]  /*8b80*/  FADD.FTZ R0, R133, R0 ;  /* 0x0000000085007221 */ /* 0x020fe60000010000 */
[C---:B------:R-:W-:Y:S04]  /*8b90*/  HMMA.16816.F32 R8, R136.reuse, R142, R8 ;  /* 0x0000008e8808723c */ /* 0x040fe80000001808 */
[----:B------:R-:W-:Y:S01]  /*8ba0*/  MUFU.EX2 R178, R157 ;  /* 0x0000009d00b27308 */ /* 0x000fe20000000800 */
[----:B------:R-:W1:Y:S01]  /*8bb0*/  LDSM.16.MT88.4 R140, [R251+0x900] ;  /* 0x00090000fb8c783b */ /* 0x000e620000004200 */
[C---:B------:R-:W-:Y:S06]  /*8bc0*/  FADD.FTZ R0, R3.reuse, R0 ;  /* 0x0000000003007221 */ /* 0x040fec0000010000 */
[----:B------:R-:W-:Y:S02]  /*8bd0*/  FADD.FTZ R0, R148, R0 ;  /* 0x0000000094007221 */ /* 0x000fe40000010000 */
[----:B------:R-:W-:Y:S01]  /*8be0*/  MUFU.EX2 R176, R191 ;  /* 0x000000bf00b07308 */ /* 0x000fe20000000800 */
[----:B--2---:R-:W-:Y:S01]  /*8bf0*/  MOV R166, R149 ;  /* 0x0000009500a67202 */ /* 0x004fe20000000f00 */
[C---:B----4-:R-:W-:Y:S01]  /*8c00*/  FADD.FTZ R0, R134.reuse, R0 ;  /* 0x0000000086007221 */ /* 0x050fe20000010000 */
[C---:B---3--:R-:W-:Y:S08]  /*8c10*/  HMMA.16816.F32 R12, R136.reuse, R144, R12 ;  /* 0x00000090880c723c */ /* 0x048ff0000000180c */
[C---:B------:R-:W-:Y:S01]  /*8c20*/  HMMA.16816.F32 R16, R136.reuse, R146, R16 ;  /* 0x000000928810723c */ /* 0x040fe20000001810 */
[----:B------:R-:W2:Y:S07]  /*8c30*/  LDSM.16.MT88.4 R144, [R250+0x900] ;  /* 0x00090000fa90783b */ /* 0x000eae0000004200 */
[C---:B-1----:R-:W-:Y:S08]  /*8c40*/  HMMA.16816.F32 R20, R136.reuse, R140, R20 ;  /* 0x0000008c8814723c */ /* 0x042ff00000001814 */
[C---:B------:R-:W-:Y:S01]  /*8c50*/  HMMA.16816.F32 R24, R136.reuse, R142, R24 ;  /* 0x0000008e8818723c */ /* 0x040fe20000001818 */
[----:B------:R-:W1:Y:S07]  /*8c60*/  LDSM.16.MT88.4 R140, [R248+0x2900] ;  /* 0x00290000f88c783b */ /* 0x000e6e0000004200 */
[C---:B--2---:R-:W-:Y:S08]  /*8c70*/  HMMA.16816.F32 R28, R136.reuse, R144, R28 ;  /* 0x00000090881c723c */ /* 0x044ff0000000181c */
        /* <DEDUP_REMOVED lines=36> */
[----:B------:R-:W-:Y:S01]  /*8ec0*/  HMMA.16816.F32 R128, R136, R146, R128 ;  /* 0x000000928880723c */ /* 0x000fe20000001880 */
[----:B------:R-:W2:Y:S06]  /*8ed0*/  LDSM.16.MT88.4 R144, [R249+0x1100] ;  /* 0x00110000f990783b */ /* 0x000eac0000004200 */
[----:B------:R-:W-:Y:S02]  /*8ee0*/  F2FP.PACK_AB R138, R134, R148 ;  /* 0x00000094868a723e */ /* 0x000fe400000000ff */
[----:B------:R-:W3:Y:S01]  /*8ef0*/  LDSM.16.MT88.4 R148, [R251+0x1100] ;  /* 0x00110000fb94783b */ /* 0x000ee20000004200 */
[----:B------:R-:W-:Y:S02]  /*8f00*/  MUFU.EX2 R134, R165 ;  /* 0x000000a500867308 */ /* 0x000fe40000000800 */
[----:B------:R-:W-:Y:S02]  /*8f10*/  F2FP.PACK_AB R136, R3, R133 ;  /* 0x000000850388723e */ /* 0x000fe400000000ff */
[----:B------:R-:W-:Y:S02]  /*8f20*/  F2FP.PACK_AB R137, R185, R184 ;  /* 0x000000b8b989723e */ /* 0x000fe400000000ff */
[----:B------:R-:W-:Y:S04]  /*8f30*/  F2FP.PACK_AB R139, R183, R182 ;  /* 0x000000b6b78b723e */ /* 0x000fe800000000ff */
[----:B------:R-:W-:Y:S03]  /*8f40*/  MUFU.EX2 R133, R153 ;  /* 0x0000009900857308 */ /* 0x000fe60000000800 */
[C---:B-1----:R-:W-:Y:S07]  /*8f50*/  HMMA.16816.F32 R4, R136.reuse, R140, R4 ;  /* 0x0000008c8804723c */ /* 0x042fee0000001804 */
[----:B------:R-:W1:Y:S01]  /*8f60*/  MUFU.EX2 R3, R166 ;  /* 0x000000a600037308 */ /* 0x000e620000000800 */
[C---:B------:R-:W-:Y:S01]  /*8f70*/  HMMA.16816.F32 R8, R136.reuse, R142, R8 ;  /* 0x0000008e8808723c */ /* 0x040fe20000001808 */
[----:B------:R-:W4:Y:S07]  /*8f80*/  LDSM.16.MT88.4 R140, [R250+0x1100] ;  /* 0x00110000fa8c783b */ /* 0x000f2e0000004200 */
[C---:B--2---:R-:W-:Y:S08]  /*8f90*/  HMMA.16816.F32 R12, R136.reuse, R144, R12 ;  /* 0x00000090880c723c */ /* 0x044ff0000000180c */
[C---:B------:R-:W-:Y:S01]  /*8fa0*/  HMMA.16816.F32 R16, R136.reuse, R146, R16 ;  /* 0x000000928810723c */ /* 0x040fe20000001810 */
[----:B------:R-:W2:Y:S03]  /*8fb0*/  LDSM.16.MT88.4 R144, [R248+0x3100] ;  /* 0x00310000f890783b */ /* 0x000ea60000004200 */
[----:B-1----:R-:W-:Y:S04]  /*8fc0*/  FADD.FTZ R0, R3, R0 ;  /* 0x0000000003007221 */ /* 0x002fe80000010000 */
[C---:B---3--:R-:W-:Y:S04]  /*8fd0*/  HMMA.16816.F32 R20, R136.reuse, R148, R20 ;  /* 0x000000948814723c */ /* 0x048fe80000001814 */
[C---:B------:R-:W-:Y:S01]  /*8fe0*/  FADD.FTZ R0, R176.reuse, R0 ;  /* 0x00000000b0007221 */ /* 0x040fe20000010000 */
[----:B------:R-:W-:Y:S01]  /*8ff0*/  F2FP.PACK_AB R176, R176, R3 ;  /* 0x00000003b0b0723e */ /* 0x000fe200000000ff */
[----:B------:R-:W-:Y:S02]  /*9000*/  FADD.FTZ R3, R190, R152 ;  /* 0x00000098be037221 */ /* 0x000fe40000010000 */
[C---:B------:R-:W-:Y:S01]  /*9010*/  HMMA.16816.F32 R24, R136.reuse, R150, R24 ;  /* 0x000000968818723c */ /* 0x040fe20000001818 */
[----:B------:R-:W1:Y:S03]  /*9020*/  LDSM.16.MT88.4 R148, [R249+0x3100] ;  /* 0x00310000f994783b */ /* 0x000e660000004200 */
[----:B------:R-:W-:Y:S04]  /*9030*/  FADD.FTZ R0, R133, R0 ;  /* 0x0000000085007221 */ /* 0x000fe80000010000 */
[C---:B----4-:R-:W-:Y:S01]  /*9040*/  HMMA.16816.F32 R28, R136.reuse, R140, R28 ;  /* 0x0000008c881c723c */ /* 0x050fe2000000181c */
[----:B------:R-:W-:Y:S03]  /*9050*/  LDSM.16.MT88.4 R152, [R249+0x1900] ;  /* 0x00190000f998783b */ /* 0x000fe60000004200 */
[C---:B------:R-:W-:Y:S01]  /*9060*/  FADD.FTZ R0, R178.reuse, R0 ;  /* 0x00000000b2007221 */ /* 0x040fe20000010000 */
[----:B------:R-:W-:Y:S02]  /*9070*/  F2FP.PACK_AB R178, R178, R133 ;  /* 0x00000085b2b2723e */ /* 0x000fe400000000ff */
[----:B------:R-:W3:Y:S01]  /*9080*/  MUFU.EX2 R133, R164 ;  /* 0x000000a400857308 */ /* 0x000ee20000000800 */
[C---:B------:R-:W-:Y:S01]  /*9090*/  HMMA.16816.F32 R32, R136.reuse, R142, R32 ;  /* 0x0000008e8820723c */ /* 0x040fe20000001820 */
[----:B------:R-:W4:Y:S07]  /*90a0*/  LDSM.16.MT88.4 R140, [R251+0x3100] ;  /* 0x00310000fb8c783b */ /* 0x000f2e0000004200 */
[C---:B--2---:R-:W-:Y:S01]  /*90b0*/  HMMA.16816.F32 R36, R136.reuse, R144, R36 ;  /* 0x000000908824723c */ /* 0x044fe20000001824 */
[----:B------:R2:W-:Y:S07]  /*90c0*/  STL [R1+0x1c], R0 ;  /* 0x00001c0001007387 */ /* 0x0005ee0000100800 */
[C---:B------:R-:W-:Y:S01]  /*90d0*/  HMMA.16816.F32 R40, R136.reuse, R146, R40 ;  /* 0x000000928828723c */ /* 0x040fe20000001828 */
[----:B------:R-:W5:Y:S03]  /*90e0*/  LDSM.16.MT88.4 R144, [R250+0x3100] ;  /* 0x00310000fa90783b */ /* 0x000f660000004200 */
[----:B---3--:R-:W-:Y:S04]  /*90f0*/  F2FP.PACK_AB R179, R133, R134 ;  /* 0x0000008685b3723e */ /* 0x008fe800000000ff */
[C---:B-1----:R-:W-:Y:S08]  /*9100*/  HMMA.16816.F32 R44, R136.reuse, R148, R44 ;  /* 0x00000094882c723c */ /* 0x042ff0000000182c */
[C---:B------:R-:W-:Y:S01]  /*9110*/  HMMA.16816.F32 R48, R136.reuse, R150, R48 ;  /* 0x000000968830723c */ /* 0x040fe20000001830 */
[----:B------:R-:W1:Y:S03]  /*9120*/  LDSM.16.MT88.4 R148, [R248+0x5100] ;  /* 0x00510000f894783b */ /* 0x000e660000004200 */
[----:B--2---:R-:W-:Y:S04]  /*9130*/  FADD.FTZ R0, R156, R3 ;  /* 0x000000039c007221 */ /* 0x004fe80000010000 */
[C---:B----4-:R-:W-:Y:S04]  /*9140*/  HMMA.16816.F32 R52, R136.reuse, R140, R52 ;  /* 0x0000008c8834723c */ /* 0x050fe80000001834 */
[----:B------:R-:W-:Y:S04]  /*9150*/  FADD.FTZ R0, R189, R0 ;  /* 0x00000000bd007221 */ /* 0x000fe80000010000 */
[C---:B------:R-:W-:Y:S01]  /*9160*/  HMMA.16816.F32 R56, R136.reuse, R142, R56 ;  /* 0x0000008e8838723c */ /* 0x040fe20000001838 */
[----:B------:R-:W2:Y:S03]  /*9170*/  LDSM.16.MT88.4 R140, [R249+0x5100] ;  /* 0x00510000f98c783b */ /* 0x000ea60000004200 */
[----:B------:R-:W-:Y:S04]  /*9180*/  FADD.FTZ R0, R188, R0 ;  /* 0x00000000bc007221 */ /* 0x000fe80000010000 */
[----:B------:R-:W-:Y:S01]  /*9190*/  FADD.FTZ R0, R186, R0 ;  /* 0x00000000ba007221 */ /* 0x000fe20000010000 */
[C---:B-----5:R-:W-:Y:S03]  /*91a0*/  HMMA.16816.F32 R60, R136.reuse, R144, R60 ;  /* 0x00000090883c723c */ /* 0x060fe6000000183c */
[----:B------:R-:W-:Y:S04]  /*91b0*/  FADD.FTZ R0, R187, R0 ;  /* 0x00000000bb007221 */ /* 0x000fe80000010000 */
[----:B------:R-:W-:Y:S01]  /*91c0*/  FADD.FTZ R0, R184, R0 ;  /* 0x00000000b8007221 */ /* 0x000fe20000010000 */
[C---:B------:R-:W-:Y:S01]  /*91d0*/  HMMA.16816.F32 R64, R136.reuse, R146, R64 ;  /* 0x000000928840723c */ /* 0x040fe20000001840 */
[----:B------:R-:W3:Y:S03]  /*91e0*/  LDSM.16.MT88.4 R144, [R251+0x5100] ;  /* 0x00510000fb90783b */ /* 0x000ee60000004200 */
[----:B------:R-:W-:Y:S04]  /*91f0*/  FADD.FTZ R0, R185, R0 ;  /* 0x00000000b9007221 */ /* 0x000fe80000010000 */
[C---:B-1----:R-:W-:Y:S04]  /*9200*/  HMMA.16816.F32 R68, R136.reuse, R148, R68 ;  /* 0x000000948844723c */ /* 0x042fe80000001844 */
[----:B------:R-:W-:Y:S04]  /*9210*/  FADD.FTZ R0, R182, R0 ;  /* 0x00000000b6007221 */ /* 0x000fe80000010000 */
[C---:B------:R-:W-:Y:S01]  /*9220*/  HMMA.16816.F32 R72, R136.reuse, R150, R72 ;  /* 0x000000968848723c */ /* 0x040fe20000001848 */
[----:B------:R-:W1:Y:S03]  /*9230*/  LDSM.16.MT88.4 R148, [R250+0x5100] ;  /* 0x00510000fa94783b */ /* 0x000e660000004200 */
[----:B------:R-:W-:Y:S04]  /*9240*/  FADD.FTZ R0, R183, R0 ;  /* 0x00000000b7007221 */ /* 0x000fe80000010000 */
[C---:B--2---:R-:W-:Y:S04]  /*9250*/  HMMA.16816.F32 R76, R136.reuse, R140, R76 ;  /* 0x0000008c884c723c */ /* 0x044fe8000000184c */
[----:B------:R-:W-:Y:S04]  /*9260*/  FADD.FTZ R0, R181, R0 ;  /* 0x00000000b5007221 */ /* 0x000fe80000010000 */
[C---:B------:R-:W-:Y:S01]  /*9270*/  HMMA.16816.F32 R80, R136.reuse, R142, R80 ;  /* 0x0000008e8850723c */ /* 0x040fe20000001850 */
[----:B------:R-:W2:Y:S03]  /*9280*/  LDSM.16.MT88.4 R140, [R248+0x7100] ;  /* 0x00710000f88c783b */ /* 0x000ea60000004200 */
[----:B------:R-:W-:Y:S04]  /*9290*/  FADD.FTZ R0, R180, R0 ;  /* 0x00000000b4007221 */ /* 0x000fe80000010000 */
[----:B------:R-:W-:Y:S01]  /*92a0*/  FADD.FTZ R0, R134, R0 ;  /* 0x0000000086007221 */ /* 0x000fe20000010000 */
[C---:B---3--:R-:W-:Y:S03]  /*92b0*/  HMMA.16816.F32 R84, R136.reuse, R144, R84 ;  /* 0x000000908854723c */ /* 0x048fe60000001854 */
[----:B------:R-:W-:Y:S01]  /*92c0*/  FADD.FTZ R0, R133, R0 ;  /* 0x0000000085007221 */ /* 0x000fe20000010000 */
[----:B------:R-:W-:Y:S02]  /*92d0*/  MOV R134, R2 ;  /* 0x0000000200867202 */ /* 0x000fe40000000f00 */
[----:B------:R-:W-:Y:S02]  /*92e0*/  MOV R133, R132 ;  /* 0x0000008400857202 */ /* 0x000fe40000000f00 */
[C---:B------:R-:W-:Y:S01]  /*92f0*/  HMMA.16816.F32 R88, R136.reuse, R146, R88 ;  /* 0x000000928858723c */ /* 0x040fe20000001858 */
[----:B------:R-:W3:Y:S07]  /*9300*/  LDSM.16.MT88.4 R144, [R249+0x7100] ;  /* 0x00710000f990783b */ /* 0x000eee0000004200 */
[C---:B-1----:R-:W-:Y:S01]  /*9310*/  HMMA.16816.F32 R92, R136.reuse, R148, R92 ;  /* 0x00000094885c723c */ /* 0x042fe2000000185c */
[----:B------:R-:W-:Y:S07]  /*9320*/  STL [R1+0x40], R0 ;  /* 0x0000400001007387 */ /* 0x000fee0000100800 */
[C---:B------:R-:W-:Y:S01]  /*9330*/  HMMA.16816.F32 R96, R136.reuse, R150, R96 ;  /* 0x000000968860723c */ /* 0x040fe20000001860 */
[----:B------:R-:W1:Y:S07]  /*9340*/  LDSM.16.MT88.4 R148, [R251+0x7100] ;  /* 0x00710000fb94783b */ /* 0x000e6e0000004200 */
[C---:B--2---:R-:W-:Y:S08]  /*9350*/  HMMA.16816.F32 R100, R136.reuse, R140, R100 ;  /* 0x0000008c8864723c */ /* 0x044ff00000001864 */
[C---:B------:R-:W-:Y:S01]  /*9360*/  HMMA.16816.F32 R104, R136.reuse, R142, R104 ;  /* 0x0000008e8868723c */ /* 0x040fe20000001868 */
[----:B------:R-:W2:Y:S07]  /*9370*/  LDSM.16.MT88.4 R140, [R250+0x7100] ;  /* 0x00710000fa8c783b */ /* 0x000eae0000004200 */
[C---:B---3--:R-:W-:Y:S08]  /*9380*/  HMMA.16816.F32 R108, R136.reuse, R144, R108 ;  /* 0x00000090886c723c */ /* 0x048ff0000000186c */
[C---:B------:R-:W-:Y:S01]  /*9390*/  HMMA.16816.F32 R112, R136.reuse, R146, R112 ;  /* 0x000000928870723c */ /* 0x040fe20000001870 */
[----:B------:R-:W3:Y:S07]  /*93a0*/  LDSM.16.MT88.4 R144, [R251+0x1900] ;  /* 0x00190000fb90783b */ /* 0x000eee0000004200 */
[C---:B-1----:R-:W-:Y:S08]  /*93b0*/  HMMA.16816.F32 R116, R136.reuse, R148, R116 ;  /* 0x000000948874723c */ /* 0x042ff00000001874 */
[C---:B------:R-:W-:Y:S08]  /*93c0*/  HMMA.16816.F32 R120, R136.reuse, R150, R120 ;  /* 0x000000968878723c */ /* 0x040ff00000001878 */
[C---:B--2---:R-:W-:Y:S08]  /*93d0*/  HMMA.16816.F32 R124, R136.reuse, R140, R124 ;  /* 0x0000008c887c723c */ /* 0x044ff0000000187c */
[----:B------:R-:W-:Y:S01]  /*93e0*/  HMMA.16816.F32 R128, R136, R142, R128 ;  /* 0x0000008e8880723c */ /* 0x000fe20000001880 */
[----:B------:R-:W1:Y:S07]  /*93f0*/  LDSM.16.MT88.4 R136, [R250+0x1900] ;  /* 0x00190000fa88783b */ /* 0x000e6e0000004200 */
[C---:B------:R-:W-:Y:S01]  /*9400*/  HMMA.16816.F32 R164, R176.reuse, R160, R4 ;  /* 0x000000a0b0a4723c */ /* 0x040fe20000001804 */
[----:B------:R-:W2:Y:S07]  /*9410*/  LDSM.16.MT88.4 R4, [R248+0x3900] ;  /* 0x00390000f804783b */ /* 0x000eae0000004200 */
[C---:B------:R-:W-:Y:S01]  /*9420*/  HMMA.16816.F32 R160, R176.reuse, R162, R8 ;  /* 0x000000a2b0a0723c */ /* 0x040fe20000001808 */
[----:B------:R-:W4:Y:S07]  /*9430*/  LDSM.16.MT88.4 R8, [R249+0x3900] ;  /* 0x00390000f908783b */ /* 0x000f2e0000004200 */
[C---:B------:R-:W-:Y:S01]  /*9440*/  HMMA.16816.F32 R156, R176.reuse, R152, R12 ;  /* 0x00000098b09c723c */ /* 0x040fe2000000180c */
[----:B------:R-:W5:Y:S07]  /*9450*/  LDSM.16.MT88.4 R12, [R251+0x3900] ;  /* 0x00390000fb0c783b */ /* 0x000f6e0000004200 */
[C---:B------:R-:W-:Y:S01]  /*9460*/  HMMA.16816.F32 R152, R176.reuse, R154, R16 ;  /* 0x0000009ab098723c */ /* 0x040fe20000001810 */
[----:B------:R-:W4:Y:S07]  /*9470*/  LDSM.16.MT88.4 R16, [R250+0x3900] ;  /* 0x00390000fa10783b */ /* 0x000f2e0000004200 */
[C---:B---3--:R-:W-:Y:S08]  /*9480*/  HMMA.16816.F32 R148, R176.reuse, R144, R20 ;  /* 0x00000090b094723c */ /* 0x048ff00000001814 */
[C---:B------:R-:W-:Y:S08]  /*9490*/  HMMA.16816.F32 R144, R176.reuse, R146, R24 ;  /* 0x00000092b090723c */ /* 0x040ff00000001818 */
[C---:B-1----:R-:W-:Y:S08]  /*94a0*/  HMMA.16816.F32 R140, R176.reuse, R136, R28 ;  /* 0x00000088b08c723c */ /* 0x042ff0000000181c */
[C---:B------:R-:W-:Y:S08]  /*94b0*/  HMMA.16816.F32 R136, R176.reuse, R138, R32 ;  /* 0x0000008ab088723c */ /* 0x040ff00000001820 */
[C---:B--2---:R-:W-:Y:S08]  /*94c0*/  HMMA.16816.F32 R36, R176.reuse, R4, R36 ;  /* 0x00000004b024723c */ /* 0x044ff00000001824 */
[C---:B------:R-:W-:Y:S01]  /*94d0*/  HMMA.16816.F32 R40, R176.reuse, R6, R40 ;  /* 0x00000006b028723c */ /* 0x040fe20000001828 */
[----:B------:R-:W1:Y:S07]  /*94e0*/  LDSM.16.MT88.4 R4, [R248+0x5900] ;  /* 0x00590000f804783b */ /* 0x000e6e0000004200 */
[C---:B----4-:R-:W-:Y:S08]  /*94f0*/  HMMA.16816.F32 R44, R176.reuse, R8, R44 ;  /* 0x00000008b02c723c */ /* 0x050ff0000000182c */
[C---:B------:R-:W-:Y:S01]  /*9500*/  HMMA.16816.F32 R48, R176.reuse, R10, R48 ;  /* 0x0000000ab030723c */ /* 0x040fe20000001830 */
[----:B------:R-:W2:Y:S07]  /*9510*/  LDSM.16.MT88.4 R8, [R249+0x5900] ;  /* 0x00590000f908783b */ /* 0x000eae0000004200 */
[C---:B-----5:R-:W-:Y:S08]  /*9520*/  HMMA.16816.F32 R52, R176.reuse, R12, R52 ;  /* 0x0000000cb034723c */ /* 0x060ff00000001834 */
[C---:B------:R-:W-:Y:S01]  /*9530*/  HMMA.16816.F32 R56, R176.reuse, R14, R56 ;  /* 0x0000000eb038723c */ /* 0x040fe20000001838 */
[----:B------:R-:W3:Y:S07]  /*9540*/  LDSM.16.MT88.4 R12, [R251+0x5900] ;  /* 0x00590000fb0c783b */ /* 0x000eee0000004200 */
[C---:B------:R-:W-:Y:S08]  /*9550*/  HMMA.16816.F32 R60, R176.reuse, R16, R60 ;  /* 0x00000010b03c723c */ /* 0x040ff0000000183c */
[C---:B------:R-:W-:Y:S01]  /*9560*/  HMMA.16816.F32 R64, R176.reuse, R18, R64 ;  /* 0x00000012b040723c */ /* 0x040fe20000001840 */
[----:B------:R-:W4:Y:S07]  /*9570*/  LDSM.16.MT88.4 R16, [R250+0x5900] ;  /* 0x00590000fa10783b */ /* 0x000f2e0000004200 */
[C---:B-1----:R-:W-:Y:S08]  /*9580*/  HMMA.16816.F32 R68, R176.reuse, R4, R68 ;  /* 0x00000004b044723c */ /* 0x042ff00000001844 */
        /* <DEDUP_REMOVED lines=8> */
[C---:B----4-:R-:W-:Y:S08]  /*9610*/  HMMA.16816.F32 R92, R176.reuse, R16, R92 ;  /* 0x00000010b05c723c */ /* 0x050ff0000000185c */
[C---:B------:R-:W-:Y:S01]  /*9620*/  HMMA.16816.F32 R96, R176.reuse, R18, R96 ;  /* 0x00000012b060723c */ /* 0x040fe20000001860 */
[----:B------:R-:W4:Y:S07]  /*9630*/  LDSM.16.MT88.4 R16, [R250+0x7900] ;  /* 0x00790000fa10783b */ /* 0x000f2e0000004200 */
[C---:B-1----:R-:W-:Y:S08]  /*9640*/  HMMA.16816.F32 R100, R176.reuse, R4, R100 ;  /* 0x00000004b064723c */ /* 0x042ff00000001864 */
[C---:B------:R-:W-:Y:S08]  /*9650*/  HMMA.16816.F32 R104, R176.reuse, R6, R104 ;  /* 0x00000006b068723c */ /* 0x040ff00000001868 */
[C---:B--2---:R-:W-:Y:S08]  /*9660*/  HMMA.16816.F32 R108, R176.reuse, R8, R108 ;  /* 0x00000008b06c723c */ /* 0x044ff0000000186c */
[C---:B------:R-:W-:Y:S08]  /*9670*/  HMMA.16816.F32 R112, R176.reuse, R10, R112 ;  /* 0x0000000ab070723c */ /* 0x040ff00000001870 */
[C---:B---3--:R-:W-:Y:S08]  /*9680*/  HMMA.16816.F32 R116, R176.reuse, R12, R116 ;  /* 0x0000000cb074723c */ /* 0x048ff00000001874 */
[C---:B------:R-:W-:Y:S08]  /*9690*/  HMMA.16816.F32 R120, R176.reuse, R14, R120 ;  /* 0x0000000eb078723c */ /* 0x040ff00000001878 */
[C---:B----4-:R-:W-:Y:S08]  /*96a0*/  HMMA.16816.F32 R124, R176.reuse, R16, R124 ;  /* 0x00000010b07c723c */ /* 0x050ff0000000187c */
[----:B------:R-:W-:Y:S01]  /*96b0*/  HMMA.16816.F32 R128, R176, R18, R128 ;  /* 0x00000012b080723c */ /* 0x000fe20000001880 */
[----:B------:R-:W-:-:S07]  /*96c0*/  @P0 BRA `(.L_x_6) ;  /* 0xffffcab000000947 */ /* 0x000fce000383ffff */
.L_x_5:
[----:B--2---:R-:W2:Y:S04]  /*96d0*/  LDL.LU R3, [R1+0x1c] ;  /* 0x00001c0001037983 */ /* 0x004ea80000300800 */
[----:B------:R-:W3:Y:S01]  /*96e0*/  LDL.LU R0, [R1+0x40] ;  /* 0x0000400001007983 */ /* 0x000ee20000300800 */
[----:B------:R-:W-:-:S02]  /*96f0*/  MOV R16, 0xff800000 ;  /* 0xff80000000107802 */ /* 0x000fc40000000f00 */
[----:B------:R-:W-:Y:S02]  /*9700*/  MOV R17, 0xff800000 ;  /* 0xff80000000117802 */ /* 0x000fe40000000f00 */
[----:B------:R-:W-:Y:S01]  /*9710*/  PLOP3.LUT P2, PT, PT, PT, PT, 0x8, 0x0 ;  /* 0x000000000000781c */ /* 0x000fe20003f4e170 */
[----:B--2---:R-:W1:Y:S04]  /*9720*/  SHFL.BFLY PT, R6, R3, 0x2, 0x1f ;  /* 0x0c401f0003067f89 */ /* 0x004e6800000e0000 */
[----:B---3--:R-:W2:Y:S01]  /*9730*/  SHFL.BFLY PT, R7, R0, 0x2, 0x1f ;  /* 0x0c401f0000077f89 */ /* 0x008ea200000e0000 */
[----:B-1----:R-:W-:Y:S02]  /*9740*/  FADD.FTZ R6, R6, R3 ;  /* 0x0000000306067221 */ /* 0x002fe40000010000 */
[----:B--2---:R-:W-:-:S03]  /*9750*/  FADD.FTZ R7, R7, R0 ;  /* 0x0000000007077221 */ /* 0x004fc60000010000 */
[----:B------:R-:W1:Y:S04]  /*9760*/  SHFL.BFLY PT, R3, R6, 0x1, 0x1f ;  /* 0x0c201f0006037f89 */ /* 0x000e6800000e0000 */
[----:B------:R-:W2:Y:S01]  /*9770*/  SHFL.BFLY PT, R0, R7, 0x1, 0x1f ;  /* 0x0c201f0007007f89 */ /* 0x000ea200000e0000 */
[----:B-1----:R-:W-:Y:S01]  /*9780*/  FADD.FTZ R6, R6, R3 ;  /* 0x0000000306067221 */ /* 0x002fe20000010000 */
[----:B------:R-:W-:Y:S01]  /*9790*/  MOV R3, RZ ;  /* 0x000000ff00037202 */ /* 0x000fe20000000f00 */
[----:B--2---:R-:W-:-:S03]  /*97a0*/  FADD.FTZ R7, R0, R7 ;  /* 0x0000000700077221 */ /* 0x004fc60000010000 */
[----:B------:R-:W-:Y:S02]  /*97b0*/  FSETP.NE.FTZ.AND P1, PT, R6, RZ, PT ;  /* 0x000000ff0600720b */ /* 0x000fe40003f35000 */
[----:B------:R-:W-:Y:S02]  /*97c0*/  MOV R0, RZ ;  /* 0x000000ff00007202 */ /* 0x000fe40000000f00 */
[----:B------:R-:W-:-:S09]  /*97d0*/  FSETP.NE.FTZ.AND P0, PT, R7, RZ, PT ;  /* 0x000000ff0700720b */ /* 0x000fd20003f15000 */
[----:B------:R-:W1:Y:S01]  /*97e0*/  @P1 MUFU.RCP R3, R6 ;  /* 0x0000000600031308 */ /* 0x000e620000001000 */
[----:B------:R-:W-:-:S05]  /*97f0*/  @P1 MOV R4, 0x3f317218 ;  /* 0x3f31721800041802 */ /* 0x000fca0000000f00 */
[----:B------:R-:W-:Y:S02]  /*9800*/  @P1 FMUL.FTZ R5, R4, c[0x0][0x2d0] ;  /* 0x0000b40004051a20 */ /* 0x000fe40000410000 */
[----:B------:R-:W-:Y:S08]  /*9810*/  @P0 MUFU.RCP R0, R7 ;  /* 0x0000000700000308 */ /* 0x000ff00000001000 */
[----:B------:R-:W2:Y:S01]  /*9820*/  @P1 MUFU.LG2 R6, R6 ;  /* 0x0000000600061308 */ /* 0x000ea20000000c00 */
[----:B-1----:R-:W-:-:S02]  /*9830*/  FMUL.FTZ R164, R3, R164 ;  /* 0x000000a403a47220 */ /* 0x002fc40000410000 */
[C---:B------:R-:W-:Y:S02]  /*9840*/  FMUL.FTZ R165, R3.reuse, R165 ;  /* 0x000000a503a57220 */ /* 0x040fe40000410000 */
[C---:B------:R-:W-:Y:S02]  /*9850*/  FMUL.FTZ R160, R3.reuse, R160 ;  /* 0x000000a003a07220 */ /* 0x040fe40000410000 */
[C---:B------:R-:W-:Y:S01]  /*9860*/  FMUL.FTZ R161, R3.reuse, R161 ;  /* 0x000000a103a17220 */ /* 0x040fe20000410000 */
[----:B------:R-:W1:Y:S01]  /*9870*/  @P0 MUFU.LG2 R7, R7 ;  /* 0x0000000700070308 */ /* 0x000e620000000c00 */
[C---:B------:R-:W-:Y:S02]  /*9880*/  FMUL.FTZ R156, R3.reuse, R156 ;  /* 0x0000009c039c7220 */ /* 0x040fe40000410000 */
[C---:B------:R-:W-:Y:S02]  /*9890*/  FMUL.FTZ R157, R3.reuse, R157 ;  /* 0x0000009d039d7220 */ /* 0x040fe40000410000 */
[----:B------:R-:W-:-:S02]  /*98a0*/  FMUL.FTZ R152, R3, R152 ;  /* 0x0000009803987220 */ /* 0x000fc40000410000 */
[C---:B------:R-:W-:Y:S02]  /*98b0*/  FMUL.FTZ R153, R3.reuse, R153 ;  /* 0x0000009903997220 */ /* 0x040fe40000410000 */
[C---:B------:R-:W-:Y:S02]  /*98c0*/  FMUL.FTZ R148, R3.reuse, R148 ;  /* 0x0000009403947220 */ /* 0x040fe40000410000 */
[C---:B------:R-:W-:Y:S02]  /*98d0*/  FMUL.FTZ R149, R3.reuse, R149 ;  /* 0x0000009503957220 */ /* 0x040fe40000410000 */
        /* <DEDUP_REMOVED lines=53> */
[----:B------:R-:W-:Y:S01]  /*9c30*/  FMUL.FTZ R129, R3, R129 ;  /* 0x0000008103817220 */ /* 0x000fe20000410000 */
[----:B------:R-:W-:Y:S01]  /*9c40*/  @P0 MOV R3, 0x3f317218 ;  /* 0x3f31721800030802 */ /* 0x000fe20000000f00 */
[----:B--2---:R-:W-:Y:S02]  /*9c50*/  @P1 FMUL.FTZ R6, R6, 0.69314718246459960938 ;  /* 0x3f31721806061820 */ /* 0x004fe40000410000 */
[----:B-1----:R-:W-:Y:S02]  /*9c60*/  @P0 FMUL.FTZ R4, R7, 0.69314718246459960938 ;  /* 0x3f31721807040820 */ /* 0x002fe40000410000 */
[----:B------:R-:W-:-:S02]  /*9c70*/  @P0 FMUL.FTZ R3, R3, c[0x0][0x2d0] ;  /* 0x0000b40003030a20 */ /* 0x000fc40000410000 */
        /* <DEDUP_REMOVED lines=63> */
[----:B------:R-:W-:Y:S02]  /*a070*/  FMUL.FTZ R131, R0, R131 ;  /* 0x0000008300837220 */ /* 0x000fe40000410000 */
[----:B------:R-:W-:Y:S02]  /*a080*/  @P1 FFMA.FTZ R16, R5, R132, R6 ;  /* 0x0000008405101223 */ /* 0x000fe40000010006 */
[----:B------:R-:W-:-:S02]  /*a090*/  @P0 FFMA.FTZ R17, R3, R2, R4 ;  /* 0x0000000203110223 */ /* 0x000fc40000010004 */
.L_x_3:
[----:B------:R-:W-:Y:S05]  /*a0a0*/  @P2 BRA `(.L_x_9) ;  /* 0x00001fa000002947 */ /* 0x000fea0003800000 */
[----:B------:R-:W1:Y:S01]  /*a0b0*/  S2R R7, SR_TID.X ;  /* 0x0000000000077919 */ /* 0x000e620000002100 */
[----:B------:R-:W-:Y:S01]  /*a0c0*/  IMAD R0, RZ, RZ, -UR11 ;  /* 0x8000000bff007e24 */ /* 0x000fe2000f8e02ff */
[----:B------:R-:W-:Y:S01]  /*a0d0*/  ULDC.64 UR4, c[0x0][0x4d0] ;  /* 0x0001340000047ab9 */ /* 0x000fe20000000a00 */
[----:B------:R-:W-:Y:S01]  /*a0e0*/  MOV R20, c[0x0][0x4e8] ;  /* 0x00013a0000147a02 */ /* 0x000fe20000000f00 */
[----:B------:R-:W2:Y:S01]  /*a0f0*/  S2R R9, SR_CTAID.Y ;  /* 0x0000000000097919 */ /* 0x000ea20000002600 */
[----:B------:R-:W-:Y:S01]  /*a100*/  UIMAD.WIDE.U32 UR8, UR11, UR4, URZ ;  /* 0x000000040b0872a5 */ /* 0x000fe2000f8e003f */
[----:B------:R-:W-:Y:S01]  /*a110*/  BSSY B0, `(.L_x_10) ;  /* 0x0000130000007945 */ /* 0x000fe20003800000 */
[----:B------:R-:W-:Y:S01]  /*a120*/  USHF.R.S32.HI UR6, URZ, 0x1f, UR11 ;  /* 0x0000001f3f067899 */ /* 0x000fe2000801140b */
[----:B------:R-:W3:Y:S01]  /*a130*/  S2R R10, SR_CTAID.Z ;  /* 0x00000000000a7919 */ /* 0x000ee20000002700 */
[----:B------:R-:W-:-:S02]  /*a140*/  ISETP.NE.AND P1, PT, R20, 0x1, PT ;  /* 0x000000011400780c */ /* 0x000fc40003f25270 */
[----:B------:R-:W-:Y:S01]  /*a150*/  IMAD.U32 R2, RZ, RZ, UR8 ;  /* 0x00000008ff027e24 */ /* 0x000fe2000f8e00ff */
[----:B------:R-:W-:Y:S01]  /*a160*/  MOV R3, UR9 ;  /* 0x0000000900037c02 */ /* 0x000fe20008000f00 */
[----:B------:R-:W4:Y:S01]  /*a170*/  S2R R19, SR_CTAID.X ;  /* 0x0000000000137919 */ /* 0x000f220000002500 */
[----:B------:R-:W-:-:S04]  /*a180*/  UIMAD UR7, UR6, UR4, URZ ;  /* 0x00000004060772a4 */ /* 0x000fc8000f8e023f */
[----:B------:R-:W-:-:S03]  /*a190*/  UIMAD UR7, UR11, UR5, UR7 ;  /* 0x000000050b0772a4 */ /* 0x000fc6000f8e0207 */
[----:B------:R-:W-:Y:S02]  /*a1a0*/  ULDC.64 UR4, c[0x0][0x438] ;  /* 0x00010e0000047ab9 */ /* 0x000fe40000000a00 */
[----:B------:R-:W-:Y:S01]  /*a1b0*/  UIMAD.WIDE.U32 UR14, UR11, UR4, URZ ;  /* 0x000000040b0e72a5 */ /* 0x000fe2000f8e003f */
[----:B-1----:R-:W-:Y:S01]  /*a1c0*/  SHF.R.S32.HI R5, RZ, 0x1f, R7 ;  /* 0x0000001fff057819 */ /* 0x002fe20000011407 */
[----:B------:R-:W-:Y:S02]  /*a1d0*/  UIMAD UR4, UR6, UR4, URZ ;  /* 0x00000004060472a4 */ /* 0x000fe4000f8e023f */
[----:B------:R-:W-:Y:S01]  /*a1e0*/  UIADD3 UR7, UR9, UR7, URZ ;  /* 0x0000000709077290 */ /* 0x000fe2000fffe03f */
[----:B--2---:R-:W-:Y:S01]  /*a1f0*/  IMAD R9, R0, c[0x0][0x550], R9 ;  /* 0x0001540000097a24 */ /* 0x004fe200078e0209 */
[CC--:B------:R-:W-:Y:S01]  /*a200*/  LEA.HI R0, R5.reuse, R7.reuse, RZ, 0x5 ;  /* 0x0000000705007211 */ /* 0x0c0fe200078f28ff */
[----:B------:R-:W-:Y:S01]  /*a210*/  UIMAD UR4, UR11, UR5, UR4 ;  /* 0x000000050b0472a4 */ /* 0x000fe2000f8e0204 */
[----:B------:R-:W-:-:S02]  /*a220*/  LEA.HI R5, R5, R7, RZ, 0x2 ;  /* 0x0000000705057211 */ /* 0x000fc400078f10ff */
[----:B------:R-:W-:Y:S01]  /*a230*/  LOP3.LUT R4, R0, 0xffffffe0, RZ, 0xc0, !PT ;  /* 0xffffffe000047812 */ /* 0x000fe200078ec0ff */
[----:B------:R-:W-:Y:S01]  /*a240*/  UIADD3 UR4, UR15, UR4, URZ ;  /* 0x000000040f047290 */ /* 0x000fe2000fffe03f */
[--C-:B------:R-:W-:Y:S02]  /*a250*/  SHF.R.S32.HI R6, RZ, 0x5, R0.reuse ;  /* 0x00000005ff067819 */ /* 0x100fe40000011400 */
[----:B------:R-:W-:Y:S01]  /*a260*/  SHF.R.S32.HI R0, RZ, 0x1f, R0 ;  /* 0x0000001fff007819 */ /* 0x000fe20000011400 */
[----:B------:R-:W-:Y:S01]  /*a270*/  IMAD.IADD R14, R7, 0x1, -R4 ;  /* 0x00000001070e7824 */ /* 0x000fe200078e0a04 */
[----:B------:R-:W-:Y:S01]  /*a280*/  LOP3.LUT R3, R5, 0xfffffffc, RZ, 0xc0, !PT ;  /* 0xfffffffc05037812 */ /* 0x000fe200078ec0ff */
[----:B------:R-:W-:Y:S01]  /*a290*/  IMAD.MOV.U32 R4, RZ, RZ, R2 ;  /* 0x000000ffff047224 */ /* 0x000fe200078e0002 */
[----:B------:R-:W-:Y:S01]  /*a2a0*/  LEA.HI R0, R0, R6, RZ, 0x3 ;  /* 0x0000000600007211 */ /* 0x000fe200078f18ff */
[----:B------:R-:W-:Y:S01]  /*a2b0*/  IMAD.U32 R5, RZ, RZ, UR7 ;  /* 0x00000007ff057e24 */ /* 0x000fe2000f8e00ff */
[----:B------:R-:W-:Y:S01]  /*a2c0*/  IADD3 R7, -R3, R7, RZ ;  /* 0x0000000703077210 */ /* 0x000fe20007ffe1ff */
[----:B------:R-:W-:Y:S01]  /*a2d0*/  IMAD.U32 R3, RZ, RZ, UR15 ;  /* 0x0000000fff037e24 */ /* 0x000fe2000f8e00ff */
[----:B------:R-:W-:Y:S01]  /*a2e0*/  LOP3.LUT R0, R0, 0xffffff8, RZ, 0xc0, !PT ;  /* 0x0ffffff800007812 */ /* 0x000fe200078ec0ff */
[----:B---3--:R-:W-:Y:S01]  /*a2f0*/  IMAD.WIDE.U32 R4, R10, c[0x0][0x4d8], R4 ;  /* 0x000136000a047a25 */ /* 0x008fe200078e0004 */
[----:B------:R-:W-:-:S02]  /*a300*/  SHF.R.S32.HI R2, RZ, 0x1f, R14 ;  /* 0x0000001fff027819 */ /* 0x000fc4000001140e */
[----:B------:R-:W-:Y:S01]  /*a310*/  SHF.R.S32.HI R11, RZ, 0x1f, R10 ;  /* 0x0000001fff0b7819 */ /* 0x000fe2000001140a */
[----:B------:R-:W-:Y:S01]  /*a320*/  IMAD.IADD R8, R6, 0x1, -R0 ;  /* 0x0000000106087824 */ /* 0x000fe200078e0a00 */
[C---:B------:R-:W-:Y:S02]  /*a330*/  LEA.HI R0, R7.reuse, R7, RZ, 0x1 ;  /* 0x0000000707007211 */ /* 0x040fe400078f08ff */
[----:B------:R-:W-:Y:S01]  /*a340*/  LEA.HI R18, R2, R14, RZ, 0x2 ;  /* 0x0000000e02127211 */ /* 0x000fe200078f10ff */
[----:B------:R-:W-:Y:S01]  /*a350*/  IMAD.U32 R2, RZ, RZ, UR14 ;  /* 0x0000000eff027e24 */ /* 0x000fe2000f8e00ff */
[----:B------:R-:W-:Y:S02]  /*a360*/  LOP3.LUT R0, R0, 0x1ffffffe, RZ, 0xc0, !PT ;  /* 0x1ffffffe00007812 */ /* 0x000fe400078ec0ff */
[----:B------:R-:W-:Y:S02]  /*a370*/  SHF.R.S32.HI R6, RZ, 0x2, R18 ;  /* 0x00000002ff067819 */ /* 0x000fe40000011412 */
[----:B------:R-:W-:Y:S01]  /*a380*/  MOV R3, UR4 ;  /* 0x0000000400037c02 */ /* 0x000fe20008000f00 */
[----:B------:R-:W-:-:S02]  /*a390*/  IMAD.IADD R0, R7, 0x1, -R0 ;  /* 0x0000000107007824 */ /* 0x000fc400078e0a00 */
[----:B------:R-:W-:Y:S02]  /*a3a0*/  IMAD R15, R8, 0x10, R6 ;  /* 0x00000010080f7824 */ /* 0x000fe400078e0206 */
[C---:B------:R-:W-:Y:S02]  /*a3b0*/  IMAD R7, R11.reuse, c[0x0][0x4d8], RZ ;  /* 0x000136000b077a24 */ /* 0x040fe400078e02ff */
[----:B------:R-:W-:Y:S01]  /*a3c0*/  IMAD R6, R11, c[0x0][0x440], RZ ;  /* 0x000110000b067a24 */ /* 0x000fe200078e02ff */
[----:B------:R-:W-:Y:S01]  /*a3d0*/  LEA R0, R0, R15, 0x3 ;  /* 0x0000000f00007211 */ /* 0x000fe200078e18ff */
[C---:B------:R-:W-:Y:S02]  /*a3e0*/  IMAD R7, R10.reuse, c[0x0][0x4dc], R7 ;  /* 0x000137000a077a24 */ /* 0x040fe400078e0207 */
[----:B------:R-:W-:Y:S02]  /*a3f0*/  IMAD R6, R10, c[0x0][0x444], R6 ;  /* 0x000111000a067a24 */ /* 0x000fe400078e0206 */
[----:B----4-:R-:W-:Y:S01]  /*a400*/  IMAD R8, R19, 0x80, R0 ;  /* 0x0000008013087824 */ /* 0x010fe200078e0200 */
[----:B------:R-:W-:Y:S01]  /*a410*/  SHF.R.S32.HI R0, RZ, 0x1f, R9 ;  /* 0x0000001fff007819 */ /* 0x000fe20000011409 */
[----:B------:R-:W-:-:S02]  /*a420*/  IMAD.IADD R5, R5, 0x1, R7 ;  /* 0x0000000105057824 */ /* 0x000fc400078e0207 */
[----:B------:R-:W-:-:S04]  /*a430*/  @P1 IMAD.HI.U32 R7, R8, c[0x0][0x4ec], RZ ;  /* 0x00013b0008071a27 */ /* 0x000fc800078e00ff */
[----:B------:R-:W-:-:S04]  /*a440*/  IMAD.WIDE.U32 R2, R10, c[0x0][0x440], R2 ;  /* 0x000110000a027a25 */ /* 0x000fc800078e0002 */
[----:B------:R-:W-:Y:S01]  /*a450*/  IMAD.MOV.U32 R10, RZ, RZ, R8 ;  /* 0x000000ffff0a7224 */ /* 0x000fe200078e0008 */
[----:B------:R-:W-:Y:S02]  /*a460*/  @P1 SHF.R.U32.HI R10, RZ, c[0x0][0x4f0], R7 ;  /* 0x00013c00ff0a1a19 */ /* 0x000fe40000011607 */
[----:B------:R-:W-:Y:S01]  /*a470*/  IADD3 R3, R3, R6, RZ ;  /* 0x0000000603037210 */ /* 0x000fe20007ffe0ff */
[C---:B------:R-:W-:Y:S02]  /*a480*/  IMAD R6, R0.reuse, c[0x0][0x4e0], RZ ;  /* 0x0001380000067a24 */ /* 0x040fe400078e02ff */
[----:B------:R-:W-:Y:S02]  /*a490*/  IMAD R0, R0, c[0x0][0x448], RZ ;  /* 0x0001120000007a24 */ /* 0x000fe400078e02ff */
[----:B------:R-:W-:Y:S02]  /*a4a0*/  IMAD.MOV R11, RZ, RZ, -R10 ;  /* 0x000000ffff0b7224 */ /* 0x000fe400078e0a0a */
[----:B------:R-:W-:-:S02]  /*a4b0*/  IMAD R13, R9, c[0x0][0x4e4], R6 ;  /* 0x00013900090d7a24 */ /* 0x000fc400078e0206 */
[----:B------:R-:W-:-:S04]  /*a4c0*/  IMAD.WIDE.U32 R6, R9, c[0x0][0x448], R2 ;  /* 0x0001120009067a25 */ /* 0x000fc800078e0002 */
[C---:B------:R-:W-:Y:S01]  /*a4d0*/  IMAD R12, R9.reuse, c[0x0][0x44c], R0 ;  /* 0x00011300090c7a24 */ /* 0x040fe200078e0200 */
[----:B------:R-:W-:Y:S01]  /*a4e0*/  MOV R0, R8 ;  /* 0x0000000800007202 */ /* 0x000fe20000000f00 */
[----:B------:R-:W-:-:S04]  /*a4f0*/  IMAD.WIDE.U32 R2, R9, c[0x0][0x4e0], R4 ;  /* 0x0001380009027a25 */ /* 0x000fc800078e0004 */
[----:B------:R-:W-:Y:S01]  /*a500*/  IMAD R9, R11, c[0x0][0x4e8], R8 ;  /* 0x00013a000b097a24 */ /* 0x000fe200078e0208 */
[----:B------:R-:W-:Y:S01]  /*a510*/  SHF.R.S32.HI R11, RZ, 0x1f, R10 ;  /* 0x0000001fff0b7819 */ /* 0x000fe2000001140a */
[----:B------:R-:W-:Y:S01]  /*a520*/  @P1 IMAD.HI.U32 R4, R8, c[0x0][0x4ec], RZ ;  /* 0x00013b0008041a27 */ /* 0x000fe200078e00ff */
[----:B------:R-:W-:Y:S01]  /*a530*/  BAR.SYNC.DEFER_BLOCKING 0x1, 0x100 ;  /* 0x0044000000007b1d */ /* 0x000fe20000010000 */
[----:B------:R-:W-:Y:S02]  /*a540*/  IADD3 R2, P0, R10, R2, RZ ;  /* 0x000000020a027210 */ /* 0x000fe40007f1e0ff */
[----:B------:R-:W-:Y:S01]  /*a550*/  IMAD.IADD R5, R7, 0x1, R12 ;  /* 0x0000000107057824 */ /* 0x000fe200078e020c */
[----:B------:R-:W-:Y:S02]  /*a560*/  SHF.R.S32.HI R7, RZ, 0x1f, R9 ;  /* 0x0000001fff077819 */ /* 0x000fe40000011409 */
[----:B------:R-:W-:Y:S02]  /*a570*/  @P1 SHF.R.U32.HI R0, RZ, c[0x0][0x4f0], R4 ;  /* 0x00013c00ff001a19 */ /* 0x000fe40000011604 */
[----:B------:R-:W-:Y:S01]  /*a580*/  IADD3.X R3, R11, R3, R13, P0, !PT ;  /* 0x000000030b037210 */ /* 0x000fe200007fe40d */
[----:B------:R-:W-:Y:S01]  /*a590*/  IMAD R11, R19, 0x80, R15 ;  /* 0x00000080130b7824 */ /* 0x000fe200078e020f */
[----:B------:R-:W-:Y:S01]  /*a5a0*/  MOV R4, R6 ;  /* 0x0000000600047202 */ /* 0x000fe20000000f00 */
[----:B------:R-:W-:Y:S01]  /*a5b0*/  IMAD R6, R7, c[0x0][0x4c8], RZ ;  /* 0x0001320007067a24 */ /* 0x000fe200078e02ff */
[----:B------:R-:W-:Y:S01]  /*a5c0*/  SHF.R.S32.HI R7, RZ, 0x1f, R0 ;  /* 0x0000001fff077819 */ /* 0x000fe20000011400 */
[----:B------:R-:W-:-:S04]  /*a5d0*/  IMAD.WIDE.U32 R2, R9, c[0x0][0x4c8], R2 ;  /* 0x0001320009027a25 */ /* 0x000fc800078e0002 */
[----:B------:R-:W-:Y:S02]  /*a5e0*/  IMAD.MOV R10, RZ, RZ, -R0 ;  /* 0x000000ffff0a7224 */ /* 0x000fe400078e0a00 */
[----:B------:R-:W-:Y:S01]  /*a5f0*/  IMAD R9, R9, c[0x0][0x4cc], R6 ;  /* 0x0001330009097a24 */ /* 0x000fe200078e0206 */
[----:B------:R-:W-:Y:S01]  /*a600*/  LEA R6, P0, R2, c[0x0][0x4a8], 0x2 ;  /* 0x00012a0002067a11 */ /* 0x000fe200078010ff */
[----:B------:R-:W-:Y:S02]  /*a610*/  IMAD R10, R10, c[0x0][0x4e8], R8 ;  /* 0x00013a000a0a7a24 */ /* 0x000fe400078e0208 */
[----:B------:R-:W-:Y:S01]  /*a620*/  IMAD R7, R7, c[0x0][0x430], RZ ;  /* 0x00010c0007077a24 */ /* 0x000fe200078e02ff */
[----:B------:R-:W-:Y:S01]  /*a630*/  IADD3 R3, R3, R9, RZ ;  /* 0x0000000903037210 */ /* 0x000fe20007ffe0ff */
[----:B------:R-:W-:Y:S01]  /*a640*/  IMAD.WIDE.U32 R4, R0, c[0x0][0x430], R4 ;  /* 0x00010c0000047a25 */ /* 0x000fe200078e0004 */
[----:B------:R-:W-:Y:S02]  /*a650*/  SHFL.IDX PT, R8, R6, RZ, 0x1c1f ;  /* 0x001c1fff06087589 */ /* 0x000fe400000e0000 */
[----:B------:R-:W-:Y:S01]  /*a660*/  LEA.HI.X R2, R2, c[0x0][0x4ac], R3, 0x2, P0 ;  /* 0x00012b0002027a11 */ /* 0x000fe200000f1403 */
[----:B------:R-:W-:Y:S01]  /*a670*/  IMAD R0, R0, c[0x0][0x434], R7 ;  /* 0x00010d0000007a24 */ /* 0x000fe200078e0207 */
[----:B------:R-:W-:Y:S01]  /*a680*/  SHF.R.S32.HI R7, RZ, 0x1f, R10 ;  /* 0x0000001fff077819 */ /* 0x000fe2000001140a */
[----:B------:R-:W-:Y:S01]  /*a690*/  SHFL.IDX PT, R6, R6, 0x1, 0x1c1f ;  /* 0x003c1f0006067f89 */ /* 0x000fe200000e0000 */
[----:B------:R-:W-:-:S02]  /*a6a0*/  LOP3.LUT P0, RZ, R14, 0x3, RZ, 0xc0, !PT ;  /* 0x000000030eff7812 */ /* 0x000fc4000780c0ff */
[----:B------:R-:W-:Y:S01]  /*a6b0*/  IADD3 R3, R5, R0, RZ ;  /* 0x0000000005037210 */ /* 0x000fe20007ffe0ff */
[----:B------:R-:W-:Y:S01]  /*a6c0*/  IMAD R0, R7, c[0x0][0x428], RZ ;  /* 0x00010a0007007a24 */ /* 0x000fe200078e02ff */
[----:B------:R-:W1:Y:S01]  /*a6d0*/  SHFL.IDX PT, R9, R2, RZ, 0x1c1f ;  /* 0x001c1fff02097589 */ /* 0x000e6200000e0000 */
[----:B------:R-:W-:Y:S02]  /*a6e0*/  IMAD R5, R20, c[0x0][0x388], RZ ;  /* 0x0000e20014057a24 */ /* 0x000fe400078e02ff */
[----:B------:R-:W-:Y:S01]  /*a6f0*/  IMAD R0, R10, c[0x0][0x42c], R0 ;  /* 0x00010b000a007a24 */ /* 0x000fe200078e0200 */
[----:B------:R2:W3:Y:S02]  /*a700*/  SHFL.IDX PT, R7, R2, 0x1, 0x1c1f ;  /* 0x003c1f0002077f89 */ /* 0x0004e400000e0000 */
[----:B------:R-:W-:-:S13]  /*a710*/  ISETP.GE.OR P2, PT, R11, R5, P0 ;  /* 0x000000050b00720c */ /* 0x000fda0000746670 */
[----:B-1----:R1:W-:Y:S01]  /*a720*/  @!P2 ST.E [R8.64], R16 ;  /* 0x000000100800a985 */ /* 0x0023e2000c10190c */
[----:B--2---:R-:W-:Y:S01]  /*a730*/  IMAD.MOV.U32 R2, RZ, RZ, R4 ;  /* 0x000000ffff027224 */ /* 0x004fe200078e0004 */
[----:B------:R-:W-:-:S03]  /*a740*/  IADD3 R4, R11, 0x8, RZ ;  /* 0x000000080b047810 */ /* 0x000fc60007ffe0ff */
[----:B------:R-:W-:Y:S01]  /*a750*/  IMAD.WIDE.U32 R2, R10, c[0x0][0x428], R2 ;  /* 0x00010a000a027a25 */ /* 0x000fe200078e0002 */
[----:B------:R-:W-:-:S04]  /*a760*/  ISETP.GE.OR P0, PT, R4, R5, P0 ;  /* 0x000000050400720c */ /* 0x000fc80000706670 */
[----:B------:R-:W-:Y:S02]  /*a770*/  IADD3 R0, R3, R0, RZ ;  /* 0x0000000003007210 */ /* 0x000fe40007ffe0ff */
[----:B------:R-:W-:-:S04]  /*a780*/  LEA R20, P1, R2, c[0x0][0x400], 0x2 ;  /* 0x0001000002147a11 */ /* 0x000fc800078210ff */
[----:B------:R-:W-:Y:S02]  /*a790*/  LEA.HI.X R19, R2, c[0x0][0x404], R0, 0x2, P1 ;  /* 0x0001010002137a11 */ /* 0x000fe400008f1400 */
[----:B------:R-:W-:Y:S01]  /*a7a0*/  LOP3.LUT R0, R18, 0x7ffffffc, RZ, 0xc0, !PT ;  /* 0x7ffffffc12007812 */ /* 0x000fe200078ec0ff */
[----:B---3--:R2:W-:Y:S01]  /*a7b0*/  @!P0 ST.E [R6.64], R17 ;  /* 0x0000001106008985 */ /* 0x0085e2000c10190c */
[-C--:B------:R-:W-:Y:S02]  /*a7c0*/  ISETP.GE.AND P0, PT, R11, R5.reuse, PT ;  /* 0x000000050b00720c */ /* 0x080fe40003f06270 */
[----:B------:R-:W-:Y:S01]  /*a7d0*/  ISETP.GE.AND P1, PT, R4, R5, PT ;  /* 0x000000050400720c */ /* 0x000fe20003f26270 */
[----:B------:R-:W-:Y:S01]  /*a7e0*/  IMAD.IADD R0, R14, 0x1, -R0 ;  /* 0x000000010e007824 */ /* 0x000fe200078e0a00 */
[----:B------:R2:W3:Y:S02]  /*a7f0*/  SHFL.IDX PT, R2, R20, RZ, 0x1c1f ;  /* 0x001c1fff14027589 */ /* 0x0004e400000e0000 */
[----:B-1----:R-:W-:-:S02]  /*a800*/  P2R R16, PR, RZ, 0x2 ;  /* 0x00000002ff107803 */ /* 0x002fc40000000000 */
[----:B------:R2:W1:Y:S01]  /*a810*/  SHFL.IDX PT, R3, R19, RZ, 0x1c1f ;  /* 0x001c1fff13037589 */ /* 0x00046200000e0000 */
[----:B------:R-:W-:-:S04]  /*a820*/  SHF.L.U32 R0, R0, 0x1, RZ ;  /* 0x0000000100007819 */ /* 0x000fc800000006ff */
[----:B------:R-:W-:Y:S05]  /*a830*/  @P0 BRA `(.L_x_11) ;  /* 0x00000bd000000947 */ /* 0x000fea0003800000 */
[C---:B------:R-:W-:Y:S02]  /*a840*/  ISETP.GE.AND P0, PT, R0.reuse, c[0x0][0x3c8], PT ;  /* 0x0000f20000007a0c */ /* 0x040fe40003f06270 */
[C---:B------:R-:W-:Y:S02]  /*a850*/  IADD3 R5, R0.reuse, 0x8, RZ ;  /* 0x0000000800057810 */ /* 0x040fe40007ffe0ff */
[----:B------:R-:W-:Y:S02]  /*a860*/  IADD3 R4, R0, 0x10, RZ ;  /* 0x0000001000047810 */ /* 0x000fe40007ffe0ff */
[----:B------:R-:W-:Y:S02]  /*a870*/  ISETP.GE.AND P5, PT, R5, c[0x0][0x3c8], PT ;  /* 0x0000f20005007a0c */ /* 0x000fe40003fa6270 */
[----:B------:R-:W-:Y:S02]  /*a880*/  ISETP.GE.AND P4, PT, R4, c[0x0][0x3c8], PT ;  /* 0x0000f20004007a0c */ /* 0x000fe40003f86270 */
[----:B------:R-:W-:-:S02]  /*a890*/  IADD3 R8, R0, 0x18, RZ ;  /* 0x0000001800087810 */ /* 0x000fc40007ffe0ff */
[C---:B------:R-:W-:Y:S01]  /*a8a0*/  IADD3 R10, R0.reuse, 0x20, RZ ;  /* 0x00000020000a7810 */ /* 0x040fe20007ffe0ff */
[C---:B-123--:R-:W-:Y:S01]  /*a8b0*/  @!P0 IMAD.WIDE R6, R0.reuse, 0x4, R2 ;  /* 0x0000000400068825 */ /* 0x04efe200078e0202 */
[C---:B------:R-:W-:Y:S02]  /*a8c0*/  IADD3 R11, R0.reuse, 0x28, RZ ;  /* 0x00000028000b7810 */ /* 0x040fe40007ffe0ff */
[----:B------:R-:W-:Y:S02]  /*a8d0*/  IADD3 R9, R0, 0x30, RZ ;  /* 0x0000003000097810 */ /* 0x000fe40007ffe0ff */
[----:B------:R1:W-:Y:S01]  /*a8e0*/  @!P0 ST.E.64 [R6.64], R164 ;  /* 0x000000a406008985 */ /* 0x0003e2000c101b0c */
[----:B------:R-:W-:Y:S02]  /*a8f0*/  ISETP.GE.AND P3, PT, R8, c[0x0][0x3c8], PT ;  /* 0x0000f20008007a0c */ /* 0x000fe40003f66270 */
[----:B------:R-:W-:Y:S02]  /*a900*/  @!P4 LEA.HI R4, R4, R4, RZ, 0x1 ;  /* 0x000000040404c211 */ /* 0x000fe400078f08ff */
[----:B------:R-:W-:-:S02]  /*a910*/  ISETP.GE.AND P2, PT, R10, c[0x0][0x3c8], PT ;  /* 0x0000f2000a007a0c */ /* 0x000fc40003f46270 */
[----:B------:R-:W-:Y:S02]  /*a920*/  @!P4 LOP3.LUT R4, R4, 0xfffffffe, RZ, 0xc0, !PT ;  /* 0xfffffffe0404c812 */ /* 0x000fe400078ec0ff */
[----:B------:R-:W-:Y:S02]  /*a930*/  ISETP.GE.AND P1, PT, R11, c[0x0][0x3c8], PT ;  /* 0x0000f2000b007a0c */ /* 0x000fe40003f26270 */
[----:B------:R-:W-:Y:S02]  /*a940*/  ISETP.GE.AND P0, PT, R9, c[0x0][0x3c8], PT ;  /* 0x0000f20009007a0c */ /* 0x000fe40003f06270 */
[C---:B------:R-:W-:Y:S02]  /*a950*/  IADD3 R13, R0.reuse, 0x38, RZ ;  /* 0x00000038000d7810 */ /* 0x040fe40007ffe0ff */
[----:B------:R-:W-:Y:S02]  /*a960*/  IADD3 R12, R0, 0x40, RZ ;  /* 0x00000040000c7810 */ /* 0x000fe40007ffe0ff */
[----:B-1----:R-:W-:Y:S01]  /*a970*/  @!P5 LEA.HI R6, R5, R5, RZ, 0x1 ;  /* 0x000000050506d211 */ /* 0x002fe200078f08ff */
[----:B------:R-:W-:-:S03]  /*a980*/  @!P4 IMAD.WIDE R4, R4, 0x4, R2 ;  /* 0x000000040404c825 */ /* 0x000fc600078e0202 */
[----:B------:R-:W-:-:S05]  /*a990*/  @!P5 LOP3.LUT R6, R6, 0xfffffffe, RZ, 0xc0, !PT ;  /* 0xfffffffe0606d812 */ /* 0x000fca00078ec0ff */
[----:B------:R-:W-:-:S05]  /*a9a0*/  @!P5 IMAD.WIDE R6, R6, 0x4, R2 ;  /* 0x000000040606d825 */ /* 0x000fca00078e0202 */
[----:B------:R1:W-:Y:S01]  /*a9b0*/  @!P5 ST.E.64 [R6.64], R160 ;  /* 0x000000a00600d985 */ /* 0x0003e2000c101b0c */
[----:B------:R-:W-:-:S03]  /*a9c0*/  ISETP.GE.AND P5, PT, R13, c[0x0][0x3c8], PT ;  /* 0x0000f2000d007a0c */ /* 0x000fc60003fa6270 */
[----:B------:R2:W-:Y:S01]  /*a9d0*/  @!P4 ST.E.64 [R4.64], R156 ;  /* 0x0000009c0400c985 */ /* 0x0005e2000c101b0c */
[----:B------:R-:W-:Y:S02]  /*a9e0*/  ISETP.GE.AND P4, PT, R12, c[0x0][0x3c8], PT ;  /* 0x0000f2000c007a0c */ /* 0x000fe40003f86270 */
[----:B-1----:R-:W-:Y:S02]  /*a9f0*/  @!P2 LEA.HI R7, R10, R10, RZ, 0x1 ;  /* 0x0000000a0a07a211 */ /* 0x002fe400078f08ff */
[----:B------:R-:W-:Y:S02]  /*aa00*/  @!P1 LEA.HI R6, R11, R11, RZ, 0x1 ;  /* 0x0000000b0b069211 */ /* 0x000fe400078f08ff */
[----:B--2---:R-:W-:Y:S02]  /*aa10*/  @!P3 LEA.HI R4, R8, R8, RZ, 0x1 ;  /* 0x000000080804b211 */ /* 0x004fe400078f08ff */
[----:B------:R-:W-:Y:S02]  /*aa20*/  @!P0 LEA.HI R5, R9, R9, RZ, 0x1 ;  /* 0x0000000909058211 */ /* 0x000fe400078f08ff */
[----:B------:R-:W-:-:S02]  /*aa30*/  @!P3 LOP3.LUT R4, R4, 0xfffffffe, RZ, 0xc0, !PT ;  /* 0xfffffffe0404b812 */ /* 0x000fc400078ec0ff */
[----:B------:R-:W-:Y:S02]  /*aa40*/  @!P2 LOP3.LUT R7, R7, 0xfffffffe, RZ, 0xc0, !PT ;  /* 0xfffffffe0707a812 */ /* 0x000fe400078ec0ff */
[----:B------:R-:W-:Y:S01]  /*aa50*/  @!P1 LOP3.LUT R6, R6, 0xfffffffe, RZ, 0xc0, !PT ;  /* 0xfffffffe06069812 */ /* 0x000fe200078ec0ff */
[----:B------:R-:W-:Y:S01]  /*aa60*/  @!P3 IMAD.WIDE R10, R4, 0x4, R2 ;  /* 0x00000004040ab825 */ /* 0x000fe200078e0202 */
[----:B------:R-:W-:-:S03]  /*aa70*/  @!P0 LOP3.LUT R5, R5, 0xfffffffe, RZ, 0xc0, !PT ;  /* 0xfffffffe05058812 */ /* 0x000fc600078ec0ff */
[--C-:B------:R-:W-:Y:S01]  /*aa80*/  @!P2 IMAD.WIDE R8, R7, 0x4, R2.reuse ;  /* 0x000000040708a825 */ /* 0x100fe200078e0202 */
[----:B------:R1:W-:Y:S03]  /*aa90*/  @!P3 ST.E.64 [R10.64], R152 ;  /* 0x000000980a00b985 */ /* 0x0003e6000c101b0c */
[--C-:B------:R-:W-:Y:S01]  /*aaa0*/  @!P1 IMAD.WIDE R6, R6, 0x4, R2.reuse ;  /* 0x0000000406069825 */ /* 0x100fe200078e0202 */
[----:B------:R2:W-:Y:S03]  /*aab0*/  @!P2 ST.E.64 [R8.64], R148 ;  /* 0x000000940800a985 */ /* 0x0005e6000c101b0c */
[----:B------:R-:W-:Y:S01]  /*aac0*/  @!P0 IMAD.WIDE R4, R5, 0x4, R2 ;  /* 0x0000000405048825 */ /* 0x000fe200078e0202 */
[----:B------:R3:W-:Y:S04]  /*aad0*/  @!P1 ST.E.64 [R6.64], R144 ;  /* 0x0000009006009985 */ /* 0x0007e8000c101b0c */
[----:B------:R4:W-:Y:S01]  /*aae0*/  @!P0 ST.E.64 [R4.64], R140 ;  /* 0x0000008c04008985 */ /* 0x0009e2000c101b0c */
[----:B-1----:R-:W-:-:S02]  /*aaf0*/  IADD3 R10, R0, 0x58, RZ ;  /* 0x00000058000a7810 */ /* 0x002fc40007ffe0ff */
[C---:B------:R-:W-:Y:S02]  /*ab00*/  IADD3 R11, R0.reuse, 0x60, RZ ;  /* 0x00000060000b7810 */ /* 0x040fe40007ffe0ff */
[C---:B--2---:R-:W-:Y:S02]  /*ab10*/  IADD3 R8, R0.reuse, 0x48, RZ ;  /* 0x0000004800087810 */ /* 0x044fe40007ffe0ff */
[----:B------:R-:W-:Y:S02]  /*ab20*/  IADD3 R9, R0, 0x50, RZ ;  /* 0x0000005000097810 */ /* 0x000fe40007ffe0ff */
[----:B---3--:R-:W-:Y:S02]  /*ab30*/  @!P5 LEA.HI R6, R13, R13, RZ, 0x1 ;  /* 0x0000000d0d06d211 */ /* 0x008fe400078f08ff */
[----:B------:R-:W-:Y:S02]  /*ab40*/  ISETP.GE.AND P3, PT, R8, c[0x0][0x3c8], PT ;  /* 0x0000f20008007a0c */ /* 0x000fe40003f66270 */
[----:B----4-:R-:W-:-:S02]  /*ab50*/  @!P4 LEA.HI R4, R12, R12, RZ, 0x1 ;  /* 0x0000000c0c04c211 */ /* 0x010fc400078f08ff */
[----:B------:R-:W-:Y:S02]  /*ab60*/  @!P5 LOP3.LUT R6, R6, 0xfffffffe, RZ, 0xc0, !PT ;  /* 0xfffffffe0606d812 */ /* 0x000fe400078ec0ff */
[----:B------:R-:W-:Y:S02]  /*ab70*/  ISETP.GE.AND P2, PT, R9, c[0x0][0x3c8], PT ;  /* 0x0000f20009007a0c */ /* 0x000fe40003f46270 */
[----:B------:R-:W-:Y:S01]  /*ab80*/  @!P4 LOP3.LUT R4, R4, 0xfffffffe, RZ, 0xc0, !PT ;  /* 0xfffffffe0404c812 */ /* 0x000fe200078ec0ff */
[--C-:B------:R-:W-:Y:S01]  /*ab90*/  @!P5 IMAD.WIDE R6, R6, 0x4, R2.reuse ;  /* 0x000000040606d825 */ /* 0x100fe200078e0202 */
[----:B------:R-:W-:Y:S02]  /*aba0*/  ISETP.GE.AND P1, PT, R10, c[0x0][0x3c8], PT ;  /* 0x0000f2000a007a0c */ /* 0x000fe40003f26270 */
[----:B------:R-:W-:Y:S01]  /*abb0*/  ISETP.GE.AND P0, PT, R11, c[0x0][0x3c8], PT ;  /* 0x0000f2000b007a0c */ /* 0x000fe20003f06270 */
[----:B------:R-:W-:Y:S01]  /*abc0*/  @!P4 IMAD.WIDE R4, R4, 0x4, R2 ;  /* 0x000000040404c825 */ /* 0x000fe200078e0202 */
[----:B------:R1:W-:Y:S01]  /*abd0*/  @!P5 ST.E.64 [R6.64], R136 ;  /* 0x000000880600d985 */ /* 0x0003e2000c101b0c */
[----:B------:R-:W-:-:S02]  /*abe0*/  IADD3 R13, R0, 0x68, RZ ;  /* 0x00000068000d7810 */ /* 0x000fc40007ffe0ff */
[----:B------:R-:W-:Y:S01]  /*abf0*/  IADD3 R12, R0, 0x70, RZ ;  /* 0x00000070000c7810 */ /* 0x000fe20007ffe0ff */
[----:B------:R2:W-:Y:S01]  /*ac00*/  @!P4 ST.E.64 [R4.64], R36 ;  /* 0x000000240400c985 */ /* 0x0005e2000c101b0c */
[----:B------:R-:W-:Y:S02]  /*ac10*/  ISETP.GE.AND P5, PT, R13, c[0x0][0x3c8], PT ;  /* 0x0000f2000d007a0c */ /* 0x000fe40003fa6270 */
[----:B------:R-:W-:Y:S02]  /*ac20*/  ISETP.GE.AND P4, PT, R12, c[0x0][0x3c8], PT ;  /* 0x0000f2000c007a0c */ /* 0x000fe40003f86270 */
[----:B-1----:R-:W-:Y:S02]  /*ac30*/  @!P2 LEA.HI R7, R9, R9, RZ, 0x1 ;  /* 0x000000090907a211 */ /* 0x002fe400078f08ff */
[----:B------:R-:W-:Y:S02]  /*ac40*/  @!P1 LEA.HI R6, R10, R10, RZ, 0x1 ;  /* 0x0000000a0a069211 */ /* 0x000fe400078f08ff */
[----:B--2---:R-:W-:-:S02]  /*ac50*/  @!P3 LEA.HI R4, R8, R8, RZ, 0x1 ;  /* 0x000000080804b211 */ /* 0x004fc400078f08ff */
[----:B------:R-:W-:Y:S02]  /*ac60*/  @!P0 LEA.HI R5, R11, R11, RZ, 0x1 ;  /* 0x0000000b0b058211 */ /* 0x000fe400078f08ff */
[----:B------:R-:W-:Y:S02]  /*ac70*/  @!P3 LOP3.LUT R4, R4, 0xfffffffe, RZ, 0xc0, !PT ;  /* 0xfffffffe0404b812 */ /* 0x000fe400078ec0ff */
        /* <DEDUP_REMOVED lines=18> */
[----:B------:R-:W-:Y:S02]  /*ada0*/  ISETP.GE.AND P2, PT, R9, c[0x0][0x3c8], PT ;  /* 0x0000f20009007a0c */ /* 0x000fe40003f46270 */
[----:B------:R-:W-:Y:S02]  /*adb0*/  @!P5 LOP3.LUT R6, R6, 0xfffffffe, RZ, 0xc0, !PT ;  /* 0xfffffffe0606d812 */ /* 0x000fe400078ec0ff */
[----:B------:R-:W-:Y:S02]  /*adc0*/  @!P4 LOP3.LUT R4, R4, 0xfffffffe, RZ, 0xc0, !PT ;  /* 0xfffffffe0404c812 */ /* 0x000fe400078ec0ff */
[----:B------:R-:W-:Y:S01]  /*add0*/  ISETP.GE.AND P1, PT, R10, c[0x0][0x3c8], PT ;  /* 0x0000f2000a007a0c */ /* 0x000fe20003f26270 */
[--C-:B------:R-:W-:Y:S01]  /*ade0*/  @!P5 IMAD.WIDE R6, R6, 0x4, R2.reuse ;  /* 0x000000040606d825 */ /* 0x100fe200078e0202 */
[----:B------:R-:W-:Y:S02]  /*adf0*/  ISETP.GE.AND P0, PT, R11, c[0x0][0x3c8], PT ;  /* 0x0000f2000b007a0c */ /* 0x000fe40003f06270 */
[----:B------:R-:W-:Y:S01]  /*ae00*/  IADD3 R12, R0, 0x98, RZ ;  /* 0x00000098000c7810 */ /* 0x000fe20007ffe0ff */
[----:B------:R-:W-:Y:S01]  /*ae10*/  @!P4 IMAD.WIDE R4, R4, 0x4, R2 ;  /* 0x000000040404c825 */ /* 0x000fe200078e0202 */
[----:B------:R1:W-:Y:S01]  /*ae20*/  @!P5 ST.E.64 [R6.64], R56 ;  /* 0x000000380600d985 */ /* 0x0003e2000c101b0c */
[----:B------:R-:W-:-:S02]  /*ae30*/  IADD3 R13, R0, 0xa0, RZ ;  /* 0x000000a0000d7810 */ /* 0x000fc40007ffe0ff */
[----:B------:R-:W-:Y:S01]  /*ae40*/  ISETP.GE.AND P5, PT, R12, c[0x0][0x3c8], PT ;  /* 0x0000f2000c007a0c */ /* 0x000fe20003fa6270 */
[----:B------:R2:W-:Y:S01]  /*ae50*/  @!P4 ST.E.64 [R4.64], R60 ;  /* 0x0000003c0400c985 */ /* 0x0005e2000c101b0c */
[----:B------:R-:W-:Y:S02]  /*ae60*/  ISETP.GE.AND P6, PT, R13, c[0x0][0x3c8], PT ;  /* 0x0000f2000d007a0c */ /* 0x000fe40003fc6270 */
[----:B-1----:R-:W-:Y:S02]  /*ae70*/  @!P2 LEA.HI R7, R9, R9, RZ, 0x1 ;  /* 0x000000090907a211 */ /* 0x002fe400078f08ff */
[----:B------:R-:W-:Y:S02]  /*ae80*/  @!P1 LEA.HI R6, R10, R10, RZ, 0x1 ;  /* 0x0000000a0a069211 */ /* 0x000fe400078f08ff */
[----:B--2---:R-:W-:Y:S02]  /*ae90*/  @!P3 LEA.HI R4, R8, R8, RZ, 0x1 ;  /* 0x000000080804b211 */ /* 0x004fe400078f08ff */
[----:B------:R-:W-:-:S02]  /*aea0*/  @!P2 LOP3.LUT R7, R7, 0xfffffffe, RZ, 0xc0, !PT ;  /* 0xfffffffe0707a812 */ /* 0x000fc400078ec0ff */
[----:B------:R-:W-:Y:S02]  /*aeb0*/  @!P3 LOP3.LUT R4, R4, 0xfffffffe, RZ, 0xc0, !PT ;  /* 0xfffffffe0404b812 */ /* 0x000fe400078ec0ff */
[----:B------:R-:W-:Y:S02]  /*aec0*/  @!P0 LEA.HI R5, R11, R11, RZ, 0x1 ;  /* 0x0000000b0b058211 */ /* 0x000fe400078f08ff */
        /* <DEDUP_REMOVED lines=12> */
[----:B--2---:R-:W-:Y:S02]  /*af90*/  IADD3 R7, R0, 0xa8, RZ ;  /* 0x000000a800077810 */ /* 0x004fe40007ffe0ff */
[----:B------:R-:W-:Y:S02]  /*afa0*/  @!P6 LEA.HI R6, R13, R13, RZ, 0x1 ;  /* 0x0000000d0d06e211 */ /* 0x000fe400078f08ff */
[----:B---3--:R-:W-:Y:S02]  /*afb0*/  @!P5 LEA.HI R4, R12, R12, RZ, 0x1 ;  /* 0x0000000c0c04d211 */ /* 0x008fe400078f08ff */
[----:B------:R-:W-:Y:S02]  /*afc0*/  ISETP.GE.AND P4, PT, R7, c[0x0][0x3c8], PT ;  /* 0x0000f20007007a0c */ /* 0x000fe40003f86270 */
[----:B------:R-:W-:-:S02]  /*afd0*/  @!P5 LOP3.LUT R4, R4, 0xfffffffe, RZ, 0xc0, !PT ;  /* 0xfffffffe0404d812 */ /* 0x000fc400078ec0ff */
[C---:B----4-:R-:W-:Y:S02]  /*afe0*/  IADD3 R10, R0.reuse, 0xc0, RZ ;  /* 0x000000c0000a7810 */ /* 0x050fe40007ffe0ff */
[----:B------:R-:W-:Y:S01]  /*aff0*/  IADD3 R12, R0, 0xc8, RZ ;  /* 0x000000c8000c7810 */ /* 0x000fe20007ffe0ff */
[----:B------:R-:W-:Y:S01]  /*b000*/  @!P5 IMAD.WIDE R4, R4, 0x4, R2 ;  /* 0x000000040404d825 */ /* 0x000fe200078e0202 */
[----:B------:R-:W-:Y:S02]  /*b010*/  ISETP.GE.AND P3, PT, R8, c[0x0][0x3c8], PT ;  /* 0x0000f20008007a0c */ /* 0x000fe40003f66270 */
[----:B------:R-:W-:Y:S02]  /*b020*/  ISETP.GE.AND P2, PT, R9, c[0x0][0x3c8], PT ;  /* 0x0000f20009007a0c */ /* 0x000fe40003f46270 */
[----:B------:R-:W-:Y:S01]  /*b030*/  @!P6 LOP3.LUT R6, R6, 0xfffffffe, RZ, 0xc0, !PT ;  /* 0xfffffffe0606e812 */ /* 0x000fe200078ec0ff */
[----:B------:R1:W-:Y:S01]  /*b040*/  @!P5 ST.E.64 [R4.64], R80 ;  /* 0x000000500400d985 */ /* 0x0003e2000c101b0c */
[----:B------:R-:W-:-:S02]  /*b050*/  ISETP.GE.AND P1, PT, R10, c[0x0][0x3c8], PT ;  /* 0x0000f2000a007a0c */ /* 0x000fc40003f26270 */
[----:B------:R-:W-:-:S13]  /*b060*/  ISETP.GE.AND P0, PT, R12, c[0x0][0x3c8], PT ;  /* 0x0000f2000c007a0c */ /* 0x000fda0003f06270 */
[----:B------:R-:W-:-:S04]  /*b070*/  @!P0 LEA.HI R12, R12, R12, RZ, 0x1 ;  /* 0x0000000c0c0c8211 */ /* 0x000fc800078f08ff */
[----:B------:R-:W-:Y:S01]  /*b080*/  @!P0 LOP3.LUT R12, R12, 0xfffffffe, RZ, 0xc0, !PT ;  /* 0xfffffffe0c0c8812 */ /* 0x000fe200078ec0ff */
[----:B-1----:R-:W-:Y:S01]  /*b090*/  @!P6 IMAD.WIDE R4, R6, 0x4, R2 ;  /* 0x000000040604e825 */ /* 0x002fe200078e0202 */
[----:B------:R-:W-:Y:S02]  /*b0a0*/  @!P4 LEA.HI R6, R7, R7, RZ, 0x1 ;  /* 0x000000070706c211 */ /* 0x000fe400078f08ff */
[----:B------:R-:W-:Y:S02]  /*b0b0*/  @!P1 LEA.HI R7, R10, R10, RZ, 0x1 ;  /* 0x0000000a0a079211 */ /* 0x000fe400078f08ff */
[----:B------:R1:W-:Y:S01]  /*b0c0*/  @!P6 ST.E.64 [R4.64], R84 ;  /* 0x000000540400e985 */ /* 0x0003e2000c101b0c */
[----:B------:R-:W-:Y:S02]  /*b0d0*/  @!P4 LOP3.LUT R6, R6, 0xfffffffe, RZ, 0xc0, !PT ;  /* 0xfffffffe0606c812 */ /* 0x000fe400078ec0ff */
[----:B------:R-:W-:Y:S02]  /*b0e0*/  @!P1 LOP3.LUT R7, R7, 0xfffffffe, RZ, 0xc0, !PT ;  /* 0xfffffffe07079812 */ /* 0x000fe400078ec0ff */
[----:B-1----:R-:W-:-:S02]  /*b0f0*/  @!P3 LEA.HI R5, R8, R8, RZ, 0x1 ;  /* 0x000000080805b211 */ /* 0x002fc400078f08ff */
[----:B------:R-:W-:Y:S02]  /*b100*/  @!P2 LEA.HI R4, R9, R9, RZ, 0x1 ;  /* 0x000000090904a211 */ /* 0x000fe400078f08ff */
[----:B------:R-:W-:Y:S02]  /*b110*/  @!P3 LOP3.LUT R8, R5, 0xfffffffe, RZ, 0xc0, !PT ;  /* 0xfffffffe0508b812 */ /* 0x000fe400078ec0ff */
[----:B------:R-:W-:Y:S01]  /*b120*/  @!P2 LOP3.LUT R10, R4, 0xfffffffe, RZ, 0xc0, !PT ;  /* 0xfffffffe040aa812 */ /* 0x000fe200078ec0ff */
[----:B------:R-:W-:-:S04]  /*b130*/  @!P4 IMAD.WIDE R4, R6, 0x4, R2 ;  /* 0x000000040604c825 */ /* 0x000fc800078e0202 */
[--C-:B------:R-:W-:Y:S01]  /*b140*/  @!P3 IMAD.WIDE R8, R8, 0x4, R2.reuse ;  /* 0x000000040808b825 */ /* 0x100fe200078e0202 */
[----:B------:R1:W-:Y:S03]  /*b150*/  @!P4 ST.E.64 [R4.64], R88 ;  /* 0x000000580400c985 */ /* 0x0003e6000c101b0c */
[--C-:B------:R-:W-:Y:S01]  /*b160*/  @!P2 IMAD.WIDE R10, R10, 0x4, R2.reuse ;  /* 0x000000040a0aa825 */ /* 0x100fe200078e0202 */
[----:B------:R2:W-:Y:S03]  /*b170*/  @!P3 ST.E.64 [R8.64], R92 ;  /* 0x0000005c0800b985 */ /* 0x0005e6000c101b0c */
[--C-:B------:R-:W-:Y:S01]  /*b180*/  @!P1 IMAD.WIDE R6, R7, 0x4, R2.reuse ;  /* 0x0000000407069825 */ /* 0x100fe200078e0202 */
[----:B------:R-:W-:Y:S04]  /*b190*/  @!P2 ST.E.64 [R10.64], R96 ;  /* 0x000000600a00a985 */ /* 0x000fe8000c101b0c */
[----:B------:R3:W-:Y:S01]  /*b1a0*/  @!P1 ST.E.64 [R6.64], R100 ;  /* 0x0000006406009985 */ /* 0x0007e2000c101b0c */
[----:B-1----:R-:W-:Y:S01]  /*b1b0*/  @!P0 IMAD.WIDE R4, R12, 0x4, R2 ;  /* 0x000000040c048825 */ /* 0x002fe200078e0202 */
[----:B--2---:R-:W-:-:S04]  /*b1c0*/  IADD3 R9, R0, 0xd0, RZ ;  /* 0x000000d000097810 */ /* 0x004fc80007ffe0ff */
[----:B------:R1:W-:Y:S01]  /*b1d0*/  @!P0 ST.E.64 [R4.64], R104 ;  /* 0x0000006804008985 */ /* 0x0003e2000c101b0c */
[----:B------:R-:W-:Y:S02]  /*b1e0*/  IADD3 R8, R0, 0xd8, RZ ;  /* 0x000000d800087810 */ /* 0x000fe40007ffe0ff */
[----:B------:R-:W-:Y:S02]  /*b1f0*/  ISETP.GE.AND P5, PT, R9, c[0x0][0x3c8], PT ;  /* 0x0000f20009007a0c */ /* 0x000fe40003fa6270 */
[----:B------:R-:W-:Y:S02]  /*b200*/  ISETP.GE.AND P4, PT, R8, c[0x0][0x3c8], PT ;  /* 0x0000f20008007a0c */ /* 0x000fe40003f86270 */
[C---:B---3--:R-:W-:Y:S02]  /*b210*/  IADD3 R7, R0.reuse, 0xe0, RZ ;  /* 0x000000e000077810 */ /* 0x048fe40007ffe0ff */
[----:B------:R-:W-:Y:S02]  /*b220*/  IADD3 R6, R0, 0xe8, RZ ;  /* 0x000000e800067810 */ /* 0x000fe40007ffe0ff */
[----:B------:R-:W-:-:S02]  /*b230*/  ISETP.GE.AND P3, PT, R7, c[0x0][0x3c8], PT ;  /* 0x0000f20007007a0c */ /* 0x000fc40003f66270 */
[----:B------:R-:W-:-:S03]  /*b240*/  ISETP.GE.AND P2, PT, R6, c[0x0][0x3c8], PT ;  /* 0x0000f20006007a0c */ /* 0x000fc60003f46270 */
[----:B------:R-:W-:Y:S02]  /*b250*/  @!P5 LEA.HI R9, R9, R9, RZ, 0x1 ;  /* 0x000000090909d211 */ /* 0x000fe400078f08ff */
[----:B------:R-:W-:-:S04]  /*b260*/  @!P4 LEA.HI R10, R8, R8, RZ, 0x1 ;  /* 0x00000008080ac211 */ /* 0x000fc800078f08ff */
[----:B------:R-:W-:Y:S02]  /*b270*/  @!P4 LOP3.LUT R10, R10, 0xfffffffe, RZ, 0xc0, !PT ;  /* 0xfffffffe0a0ac812 */ /* 0x000fe400078ec0ff */
[----:B------:R-:W-:Y:S02]  /*b280*/  @!P3 LEA.HI R8, R7, R7, RZ, 0x1 ;  /* 0x000000070708b211 */ /* 0x000fe400078f08ff */
[----:B------:R-:W-:Y:S01]  /*b290*/  @!P2 LEA.HI R7, R6, R6, RZ, 0x1 ;  /* 0x000000060607a211 */ /* 0x000fe200078f08ff */
[----:B------:R-:W-:Y:S01]  /*b2a0*/  @!P4 IMAD.WIDE R10, R10, 0x4, R2 ;  /* 0x000000040a0ac825 */ /* 0x000fe200078e0202 */
[----:B------:R-:W-:Y:S02]  /*b2b0*/  @!P3 LOP3.LUT R8, R8, 0xfffffffe, RZ, 0xc0, !PT ;  /* 0xfffffffe0808b812 */ /* 0x000fe400078ec0ff */
[C---:B-1----:R-:W-:Y:S02]  /*b2c0*/  IADD3 R5, R0.reuse, 0xf0, RZ ;  /* 0x000000f000057810 */ /* 0x042fe40007ffe0ff */
[----:B------:R-:W-:-:S02]  /*b2d0*/  IADD3 R4, R0, 0xf8, RZ ;  /* 0x000000f800047810 */ /* 0x000fc40007ffe0ff */
[----:B------:R-:W-:Y:S02]  /*b2e0*/  ISETP.GE.AND P1, PT, R5, c[0x0][0x3c8], PT ;  /* 0x0000f20005007a0c */ /* 0x000fe40003f26270 */
[----:B------:R-:W-:Y:S02]  /*b2f0*/  ISETP.GE.AND P0, PT, R4, c[0x0][0x3c8], PT ;  /* 0x0000f20004007a0c */ /* 0x000fe40003f06270 */
[----:B------:R-:W-:-:S09]  /*b300*/  @!P2 LOP3.LUT R7, R7, 0xfffffffe, RZ, 0xc0, !PT ;  /* 0xfffffffe0707a812 */ /* 0x000fd200078ec0ff */
[----:B------:R-:W-:Y:S02]  /*b310*/  @!P1 LEA.HI R6, R5, R5, RZ, 0x1 ;  /* 0x0000000505069211 */ /* 0x000fe400078f08ff */
[----:B------:R-:W-:Y:S01]  /*b320*/  @!P5 LOP3.LUT R5, R9, 0xfffffffe, RZ, 0xc0, !PT ;  /* 0xfffffffe0905d812 */ /* 0x000fe200078ec0ff */
[--C-:B------:R-:W-:Y:S01]  /*b330*/  @!P3 IMAD.WIDE R8, R8, 0x4, R2.reuse ;  /* 0x000000040808b825 */ /* 0x100fe200078e0202 */
        /* <DEDUP_REMOVED lines=10> */
[----:B------:R1:W-:Y:S04]  /*b3e0*/  @!P2 ST.E.64 [R6.64], R120 ;  /* 0x000000780600a985 */ /* 0x0003e8000c101b0c */
[----:B------:R1:W-:Y:S04]  /*b3f0*/  @!P1 ST.E.64 [R4.64], R124 ;  /* 0x0000007c04009985 */ /* 0x0003e8000c101b0c */
[----:B------:R1:W-:Y:S02]  /*b400*/  @!P0 ST.E.64 [R2.64], R128 ;  /* 0x0000008002008985 */ /* 0x0003e4000c101b0c */
.L_x_11:
[----:B------:R-:W-:Y:S05]  /*b410*/  BSYNC B0 ;  /* 0x0000000000007941 */ /* 0x000fea0003800000 */
.L_x_10:
[----:B------:R-:W-:Y:S01]  /*b420*/  ISETP.NE.AND P0, PT, R16, RZ, PT ;  /* 0x000000ff1000720c */ /* 0x000fe20003f05270 */
[----:B-1----:R1:W4:Y:S04]  /*b430*/  SHFL.IDX PT, R3, R19, 0x1, 0x1c1f ;  /* 0x003c1f0013037f89 */ /* 0x00232800000e0000 */
[----:B---3--:R1:W3:Y:S08]  /*b440*/  SHFL.IDX PT, R2, R20, 0x1, 0x1c1f ;  /* 0x003c1f0014027f89 */ /* 0x0082f000000e0000 */
[----:B------:R-:W-:Y:S05]  /*b450*/  @P0 EXIT ;  /* 0x000000000000094d */ /* 0x000fea0003800000 */
[C---:B------:R-:W-:Y:S02]  /*b460*/  IADD3 R5, R0.reuse, 0x8, RZ ;  /* 0x0000000800057810 */ /* 0x040fe40007ffe0ff */
[----:B------:R-:W-:-:S02]  /*b470*/  IADD3 R4, R0, 0x10, RZ ;  /* 0x0000001000047810 */ /* 0x000fc40007ffe0ff */
[----:B------:R-:W-:Y:S02]  /*b480*/  ISETP.GE.AND P1, PT, R5, c[0x0][0x3c8], PT ;  /* 0x0000f20005007a0c */ /* 0x000fe40003f26270 */
[----:B------:R-:W-:Y:S02]  /*b490*/  ISETP.GE.AND P0, PT, R4, c[0x0][0x3c8], PT ;  /* 0x0000f20004007a0c */ /* 0x000fe40003f06270 */
[C---:B------:R-:W-:Y:S02]  /*b4a0*/  ISETP.GE.AND P2, PT, R0.reuse, c[0x0][0x3c8], PT ;  /* 0x0000f20000007a0c */ /* 0x040fe40003f46270 */
[C---:B------:R-:W-:Y:S02]  /*b4b0*/  IADD3 R11, R0.reuse, 0x18, RZ ;  /* 0x00000018000b7810 */ /* 0x040fe40007ffe0ff */
[----:B------:R-:W-:Y:S02]  /*b4c0*/  IADD3 R13, R0, 0x20, RZ ;  /* 0x00000020000d7810 */ /* 0x000fe40007ffe0ff */
[----:B------:R-:W-:-:S02]  /*b4d0*/  ISETP.GE.AND P6, PT, R11, c[0x0][0x3c8], PT ;  /* 0x0000f2000b007a0c */ /* 0x000fc40003fc6270 */
[----:B------:R-:W-:Y:S02]  /*b4e0*/  ISETP.GE.AND P5, PT, R13, c[0x0][0x3c8], PT ;  /* 0x0000f2000d007a0c */ /* 0x000fe40003fa6270 */
[----:B------:R-:W-:Y:S02]  /*b4f0*/  @!P1 LEA.HI R5, R5, R5, RZ, 0x1 ;  /* 0x0000000505059211 */ /* 0x000fe400078f08ff */
[----:B------:R-:W-:Y:S01]  /*b500*/  @!P0 LEA.HI R4, R4, R4, RZ, 0x1 ;  /* 0x0000000404048211 */ /* 0x000fe200078f08ff */
[--C-:B---34-:R-:W-:Y:S01]  /*b510*/  @!P2 IMAD.WIDE R8, R0, 0x4, R2.reuse ;  /* 0x000000040008a825 */ /* 0x118fe200078e0202 */
[----:B------:R-:W-:Y:S02]  /*b520*/  @!P1 LOP3.LUT R5, R5, 0xfffffffe, RZ, 0xc0, !PT ;  /* 0xfffffffe05059812 */ /* 0x000fe400078ec0ff */
[----:B------:R-:W-:Y:S02]  /*b530*/  @!P0 LOP3.LUT R4, R4, 0xfffffffe, RZ, 0xc0, !PT ;  /* 0xfffffffe04048812 */ /* 0x000fe400078ec0ff */
[----:B------:R3:W-:Y:S01]  /*b540*/  @!P2 ST.E.64 [R8.64], R166 ;  /* 0x000000a60800a985 */ /* 0x0007e2000c101b0c */
[----:B--2---:R-:W-:Y:S01]  /*b550*/  @!P1 IMAD.WIDE R6, R5, 0x4, R2 ;  /* 0x0000000405069825 */ /* 0x004fe200078e0202 */
[----:B------:R-:W-:-:S02]  /*b560*/  IADD3 R10, R0, 0x38, RZ ;  /* 0x00000038000a7810 */ /* 0x000fc40007ffe0ff */
[----:B------:R-:W-:Y:S01]  /*b570*/  IADD3 R12, R0, 0x40, RZ ;  /* 0x00000040000c7810 */ /* 0x000fe20007ffe0ff */
[----:B------:R-:W-:Y:S01]  /*b580*/  @!P0 IMAD.WIDE R4, R4, 0x4, R2 ;  /* 0x0000000404048825 */ /* 0x000fe200078e0202 */
[----:B------:R-:W-:Y:S01]  /*b590*/  @!P1 ST.E.64 [R6.64], R162 ;  /* 0x000000a206009985 */ /* 0x000fe2000c101b0c */
[----:B------:R-:W-:Y:S02]  /*b5a0*/  IADD3 R14, R0, 0x48, RZ ;  /* 0x00000048000e7810 */ /* 0x000fe40007ffe0ff */
[----:B------:R-:W-:Y:S01]  /*b5b0*/  ISETP.GE.AND P2, PT, R10, c[0x0][0x3c8], PT ;  /* 0x0000f2000a007a0c */ /* 0x000fe20003f46270 */
[----:B------:R2:W-:Y:S01]  /*b5c0*/  @!P0 ST.E.64 [R4.64], R158 ;  /* 0x0000009e04008985 */ /* 0x0005e2000c101b0c */
[----:B------:R-:W-:Y:S02]  /*b5d0*/  ISETP.GE.AND P1, PT, R12, c[0x0][0x3c8], PT ;  /* 0x0000f2000c007a0c */ /* 0x000fe40003f26270 */
[----:B------:R-:W-:Y:S02]  /*b5e0*/  ISETP.GE.AND P0, PT, R14, c[0x0][0x3c8], PT ;  /* 0x0000f2000e007a0c */ /* 0x000fe40003f06270 */
[----:B------:R-:W-:-:S02]  /*b5f0*/  IADD3 R15, R0, 0x50, RZ ;  /* 0x00000050000f7810 */ /* 0x000fc40007ffe0ff */
[C---:B------:R-:W-:Y:S02]  /*b600*/  IADD3 R16, R0.reuse, 0x58, RZ ;  /* 0x0000005800107810 */ /* 0x040fe40007ffe0ff */
[C---:B---3--:R-:W-:Y:S02]  /*b610*/  IADD3 R8, R0.reuse, 0x28, RZ ;  /* 0x0000002800087810 */ /* 0x048fe40007ffe0ff */
[----:B------:R-:W-:Y:S02]  /*b620*/  IADD3 R9, R0, 0x30, RZ ;  /* 0x0000003000097810 */ /* 0x000fe40007ffe0ff */
[----:B------:R-:W-:Y:S02]  /*b630*/  ISETP.GE.AND P4, PT, R8, c[0x0][0x3c8], PT ;  /* 0x0000f20008007a0c */ /* 0x000fe40003f86270 */
[----:B------:R-:W-:Y:S02]  /*b640*/  ISETP.GE.AND P3, PT, R9, c[0x0][0x3c8], PT ;  /* 0x0000f20009007a0c */ /* 0x000fe40003f66270 */
[----:B--2---:R-:W-:-:S02]  /*b650*/  @!P6 LEA.HI R4, R11, R11, RZ, 0x1 ;  /* 0x0000000b0b04e211 */ /* 0x004fc400078f08ff */
[----:B------:R-:W-:Y:S02]  /*b660*/  @!P5 LEA.HI R5, R13, R13, RZ, 0x1 ;  /* 0x0000000d0d05d211 */ /* 0x000fe400078f08ff */
[----:B------:R-:W-:Y:S02]  /*b670*/  @!P6 LOP3.LUT R4, R4, 0xfffffffe, RZ, 0xc0, !PT ;  /* 0xfffffffe0404e812 */ /* 0x000fe400078ec0ff */
[----:B------:R-:W-:-:S03]  /*b680*/  @!P5 LOP3.LUT R5, R5, 0xfffffffe, RZ, 0xc0, !PT ;  /* 0xfffffffe0505d812 */ /* 0x000fc600078ec0ff */
[----:B------:R-:W-:-:S04]  /*b690*/  @!P6 IMAD.WIDE R6, R4, 0x4, R2 ;  /* 0x000000040406e825 */ /* 0x000fc800078e0202 */
[----:B------:R-:W-:Y:S01]  /*b6a0*/  @!P5 IMAD.WIDE R4, R5, 0x4, R2 ;  /* 0x000000040504d825 */ /* 0x000fe200078e0202 */
[----:B------:R2:W-:Y:S01]  /*b6b0*/  @!P6 ST.E.64 [R6.64], R154 ;  /* 0x0000009a0600e985 */ /* 0x0005e2000c101b0c */
[----:B------:R-:W-:-:S03]  /*b6c0*/  ISETP.GE.AND P6, PT, R15, c[0x0][0x3c8], PT ;  /* 0x0000f2000f007a0c */ /* 0x000fc60003fc6270 */
[----:B------:R3:W-:Y:S01]  /*b6d0*/  @!P5 ST.E.64 [R4.64], R150 ;  /* 0x000000960400d985 */ /* 0x0007e2000c101b0c */
[----:B------:R-:W-:Y:S02]  /*b6e0*/  ISETP.GE.AND P5, PT, R16, c[0x0][0x3c8], PT ;  /* 0x0000f20010007a0c */ /* 0x000fe40003fa6270 */
[----:B--2---:R-:W-:Y:S02]  /*b6f0*/  @!P2 LEA.HI R7, R10, R10, RZ, 0x1 ;  /* 0x0000000a0a07a211 */ /* 0x004fe400078f08ff */
[----:B------:R-:W-:Y:S02]  /*b700*/  @!P1 LEA.HI R6, R12, R12, RZ, 0x1 ;  /* 0x0000000c0c069211 */ /* 0x000fe400078f08ff */
[----:B---3--:R-:W-:Y:S02]  /*b710*/  @!P4 LEA.HI R4, R8, R8, RZ, 0x1 ;  /* 0x000000080804c211 */ /* 0x008fe400078f08ff */
[----:B------:R-:W-:Y:S02]  /*b720*/  @!P3 LEA.HI R8, R9, R9, RZ, 0x1 ;  /* 0x000000090908b211 */ /* 0x000fe400078f08ff */
[----:B------:R-:W-:-:S02]  /*b730*/  @!P0 LEA.HI R5, R14, R14, RZ, 0x1 ;  /* 0x0000000e0e058211 */ /* 0x000fc400078f08ff */
[----:B------:R-:W-:Y:S02]  /*b740*/  @!P4 LOP3.LUT R4, R4, 0xfffffffe, RZ, 0xc0, !PT ;  /* 0xfffffffe0404c812 */ /* 0x000fe400078ec0ff */
[----:B------:R-:W-:Y:S02]  /*b750*/  @!P3 LOP3.LUT R8, R8, 0xfffffffe, RZ, 0xc0, !PT ;  /* 0xfffffffe0808b812 */ /* 0x000fe400078ec0ff */
[----:B------:R-:W-:Y:S01]  /*b760*/  @!P2 LOP3.LUT R7, R7, 0xfffffffe, RZ, 0xc0, !PT ;  /* 0xfffffffe0707a812 */ /* 0x000fe200078ec0ff */
[--C-:B------:R-:W-:Y:S01]  /*b770*/  @!P4 IMAD.WIDE R12, R4, 0x4, R2.reuse ;  /* 0x00000004040cc825 */ /* 0x100fe200078e0202 */
[----:B------:R-:W-:Y:S02]  /*b780*/  @!P1 LOP3.LUT R6, R6, 0xfffffffe, RZ, 0xc0, !PT ;  /* 0xfffffffe06069812 */ /* 0x000fe400078ec0ff */
[----:B------:R-:W-:Y:S01]  /*b790*/  @!P0 LOP3.LUT R5, R5, 0xfffffffe, RZ, 0xc0, !PT ;  /* 0xfffffffe05058812 */ /* 0x000fe200078ec0ff */
[----:B------:R-:W-:Y:S01]  /*b7a0*/  @!P3 IMAD.WIDE R10, R8, 0x4, R2 ;  /* 0x00000004080ab825 */ /* 0x000fe200078e0202 */
[----:B------:R2:W-:Y:S01]  /*b7b0*/  @!P4 ST.E.64 [R12.64], R146 ;  /* 0x000000920c00c985 */ /* 0x0005e2000c101b0c */
[----:B------:R-:W-:-:S02]  /*b7c0*/  IADD3 R14, R0, 0x88, RZ ;  /* 0x00000088000e7810 */ /* 0x000fc40007ffe0ff */
[--C-:B------:R-:W-:Y:S01]  /*b7d0*/  @!P2 IMAD.WIDE R8, R7, 0x4, R2.reuse ;  /* 0x000000040708a825 */ /* 0x100fe200078e0202 */
[----:B------:R3:W-:Y:S03]  /*b7e0*/  @!P3 ST.E.64 [R10.64], R142 ;  /* 0x0000008e0a00b985 */ /* 0x0007e6000c101b0c */
[--C-:B------:R-:W-:Y:S01]  /*b7f0*/  @!P1 IMAD.WIDE R6, R6, 0x4, R2.reuse ;  /* 0x0000000406069825 */ /* 0x100fe200078e0202 */
[----:B------:R4:W-:Y:S03]  /*b800*/  @!P2 ST.E.64 [R8.64], R138 ;  /* 0x0000008a0800a985 */ /* 0x0009e6000c101b0c */
[----:B------:R-:W-:Y:S01]  /*b810*/  @!P0 IMAD.WIDE R4, R5, 0x4, R2 ;  /* 0x0000000405048825 */ /* 0x000fe200078e0202 */
[----:B------:R-:W-:Y:S04]  /*b820*/  @!P1 ST.E.64 [R6.64], R38 ;  /* 0x0000002606009985 */ /* 0x000fe8000c101b0c */
[----:B------:R5:W-:Y:S01]  /*b830*/  @!P0 ST.E.64 [R4.64], R42 ;  /* 0x0000002a04008985 */ /* 0x000be2000c101b0c */
[----:B--2---:R-:W-:-:S02]  /*b840*/  IADD3 R12, R0, 0x80, RZ ;  /* 0x00000080000c7810 */ /* 0x004fc40007ffe0ff */
[C---:B---3--:R-:W-:Y:S02]  /*b850*/  IADD3 R10, R0.reuse, 0x70, RZ ;  /* 0x00000070000a7810 */ /* 0x048fe40007ffe0ff */
[C---:B------:R-:W-:Y:S02]  /*b860*/  IADD3 R11, R0.reuse, 0x78, RZ ;  /* 0x00000078000b7810 */ /* 0x040fe40007ffe0ff */
[C---:B----4-:R-:W-:Y:S02]  /*b870*/  IADD3 R8, R0.reuse, 0x60, RZ ;  /* 0x0000006000087810 */ /* 0x050fe40007ffe0ff */
[----:B------:R-:W-:Y:S02]  /*b880*/  IADD3 R9, R0, 0x68, RZ ;  /* 0x0000006800097810 */ /* 0x000fe40007ffe0ff */
[----:B------:R-:W-:Y:S02]  /*b890*/  ISETP.GE.AND P4, PT, R8, c[0x0][0x3c8], PT ;  /* 0x0000f20008007a0c */ /* 0x000fe40003f86270 */
[----:B------:R-:W-:-:S02]  /*b8a0*/  ISETP.GE.AND P3, PT, R9, c[0x0][0x3c8], PT ;  /* 0x0000f20009007a0c */ /* 0x000fc40003f66270 */
[----:B-----5:R-:W-:Y:S02]  /*b8b0*/  @!P6 LEA.HI R4, R15, R15, RZ, 0x1 ;  /* 0x0000000f0f04e211 */ /* 0x020fe400078f08ff */
[----:B------:R-:W-:Y:S02]  /*b8c0*/  @!P5 LEA.HI R5, R16, R16, RZ, 0x1 ;  /* 0x000000101005d211 */ /* 0x000fe400078f08ff */
[----:B------:R-:W-:Y:S02]  /*b8d0*/  @!P6 LOP3.LUT R4, R4, 0xfffffffe, RZ, 0xc0, !PT ;  /* 0xfffffffe0404e812 */ /* 0x000fe400078ec0ff */
[----:B------:R-:W-:Y:S02]  /*b8e0*/  @!P5 LOP3.LUT R5, R5, 0xfffffffe, RZ, 0xc0, !PT ;  /* 0xfffffffe0505d812 */ /* 0x000fe400078ec0ff */
[----:B------:R-:W-:Y:S01]  /*b8f0*/  ISETP.GE.AND P2, PT, R10, c[0x0][0x3c8], PT ;  /* 0x0000f2000a007a0c */ /* 0x000fe20003f46270 */
[----:B------:R-:W-:Y:S01]  /*b900*/  @!P6 IMAD.WIDE R6, R4, 0x4, R2 ;  /* 0x000000040406e825 */ /* 0x000fe200078e0202 */
[----:B------:R-:W-:-:S02]  /*b910*/  ISETP.GE.AND P1, PT, R11, c[0x0][0x3c8], PT ;  /* 0x0000f2000b007a0c */ /* 0x000fc40003f26270 */
[----:B------:R-:W-:Y:S01]  /*b920*/  ISETP.GE.AND P0, PT, R12, c[0x0][0x3c8], PT ;  /* 0x0000f2000c007a0c */ /* 0x000fe20003f06270 */
[----:B------:R-:W-:Y:S01]  /*b930*/  @!P5 IMAD.WIDE R4, R5, 0x4, R2 ;  /* 0x000000040504d825 */ /* 0x000fe200078e0202 */
[----:B------:R2:W-:Y:S01]  /*b940*/  @!P6 ST.E.64 [R6.64], R46 ;  /* 0x0000002e0600e985 */ /* 0x0005e2000c101b0c */
[----:B------:R-:W-:Y:S02]  /*b950*/  IADD3 R15, R0, 0x90, RZ ;  /* 0x00000090000f7810 */ /* 0x000fe40007ffe0ff */
[----:B------:R-:W-:Y:S01]  /*b960*/  ISETP.GE.AND P6, PT, R14, c[0x0][0x3c8], PT ;  /* 0x0000f2000e007a0c */ /* 0x000fe20003fc6270 */
[----:B------:R3:W-:Y:S01]  /*b970*/  @!P5 ST.E.64 [R4.64], R50 ;  /* 0x000000320400d985 */ /* 0x0007e2000c101b0c */
[----:B------:R-:W-:Y:S02]  /*b980*/  ISETP.GE.AND P5, PT, R15, c[0x0][0x3c8], PT ;  /* 0x0000f2000f007a0c */ /* 0x000fe40003fa6270 */
[----:B--2---:R-:W-:Y:S02]  /*b990*/  @!P2 LEA.HI R7, R10, R10, RZ, 0x1 ;  /* 0x0000000a0a07a211 */ /* 0x004fe400078f08ff */
[----:B------:R-:W-:-:S02]  /*b9a0*/  @!P1 LEA.HI R6, R11, R11, RZ, 0x1 ;  /* 0x0000000b0b069211 */ /* 0x000fc400078f08ff */
[----:B---3--:R-:W-:Y:S02]  /*b9b0*/  @!P4 LEA.HI R4, R8, R8, RZ, 0x1 ;  /* 0x000000080804c211 */ /* 0x008fe400078f08ff */
[----:B------:R-:W-:Y:S02]  /*b9c0*/  @!P3 LEA.HI R8, R9, R9, RZ, 0x1 ;  /* 0x000000090908b211 */ /* 0x000fe400078f08ff */
[----:B------:R-:W-:Y:S02]  /*b9d0*/  @!P0 LEA.HI R5, R12, R12, RZ, 0x1 ;  /* 0x0000000c0c058211 */ /* 0x000fe400078f08ff */
[----:B------:R-:W-:Y:S02]  /*b9e0*/  @!P4 LOP3.LUT R4, R4, 0xfffffffe, RZ, 0xc0, !PT ;  /* 0xfffffffe0404c812 */ /* 0x000fe400078ec0ff */
[----:B------:R-:W-:Y:S02]  /*b9f0*/  @!P3 LOP3.LUT R8, R8, 0xfffffffe, RZ, 0xc0, !PT ;  /* 0xfffffffe0808b812 */ /* 0x000fe400078ec0ff */
[----:B------:R-:W-:Y:S01]  /*ba00*/  @!P2 LOP3.LUT R7, R7, 0xfffffffe, RZ, 0xc0, !PT ;  /* 0xfffffffe0707a812 */ /* 0x000fe200078ec0ff */
[----:B------:R-:W-:Y:S01]  /*ba10*/  @!P4 IMAD.WIDE R12, R4, 0x4, R2 ;  /* 0x00000004040cc825 */ /* 0x000fe200078e0202 */
[----:B------:R-:W-:-:S02]  /*ba20*/  @!P1 LOP3.LUT R6, R6, 0xfffffffe, RZ, 0xc0, !PT ;  /* 0xfffffffe06069812 */ /* 0x000fc400078ec0ff */
[----:B------:R-:W-:Y:S01]  /*ba30*/  @!P0 LOP3.LUT R5, R5, 0xfffffffe, RZ, 0xc0, !PT ;  /* 0xfffffffe05058812 */ /* 0x000fe200078ec0ff */
[--C-:B------:R-:W-:Y:S01]  /*ba40*/  @!P3 IMAD.WIDE R10, R8, 0x4, R2.reuse ;  /* 0x00000004080ab825 */ /* 0x100fe200078e0202 */
[----:B------:R2:W-:Y:S03]  /*ba50*/  @!P4 ST.E.64 [R12.64], R54 ;  /* 0x000000360c00c985 */ /* 0x0005e6000c101b0c */
        /* <DEDUP_REMOVED lines=24> */
[C---:B------:R-:W-:Y:S02]  /*bbe0*/  IADD3 R14, R0.reuse, 0xc0, RZ ;  /* 0x000000c0000e7810 */ /* 0x040fe40007ffe0ff */
[----:B------:R-:W-:Y:S01]  /*bbf0*/  IADD3 R15, R0, 0xc8, RZ ;  /* 0x000000c8000f7810 */ /* 0x000fe20007ffe0ff */
[----:B------:R3:W-:Y:S01]  /*bc00*/  @!P5 ST.E.64 [R4.64], R78 ;  /* 0x0000004e0400d985 */ /* 0x0007e2000c101b0c */
[----:B------:R-:W-:Y:S02]  /*bc10*/  ISETP.GE.AND P6, PT, R14, c[0x0][0x3c8], PT ;  /* 0x0000f2000e007a0c */ /* 0x000fe40003fc6270 */
[----:B------:R-:W-:Y:S02]  /*bc20*/  ISETP.GE.AND P5, PT, R15, c[0x0][0x3c8], PT ;  /* 0x0000f2000f007a0c */ /* 0x000fe40003fa6270 */
[----:B--2---:R-:W-:-:S02]  /*bc30*/  @!P2 LEA.HI R7, R10, R10, RZ, 0x1 ;  /* 0x0000000a0a07a211 */ /* 0x004fc400078f08ff */
[----:B------:R-:W-:Y:S02]  /*bc40*/  @!P1 LEA.HI R6, R11, R11, RZ, 0x1 ;  /* 0x0000000b0b069211 */ /* 0x000fe400078f08ff */
[----:B---3--:R-:W-:Y:S02]  /*bc50*/  @!P4 LEA.HI R4, R8, R8, RZ, 0x1 ;  /* 0x000000080804c211 */ /* 0x008fe400078f08ff */
[----:B------:R-:W-:Y:S02]  /*bc60*/  @!P3 LEA.HI R8, R9, R9, RZ, 0x1 ;  /* 0x000000090908b211 */ /* 0x000fe400078f08ff */
[----:B------:R-:W-:Y:S02]  /*bc70*/  @!P0 LEA.HI R5, R12, R12, RZ, 0x1 ;  /* 0x0000000c0c058211 */ /* 0x000fe400078f08ff */
[----:B------:R-:W-:Y:S02]  /*bc80*/  @!P4 LOP3.LUT R4, R4, 0xfffffffe, RZ, 0xc0, !PT ;  /* 0xfffffffe0404c812 */ /* 0x000fe400078ec0ff */
[----:B------:R-:W-:-:S02]  /*bc90*/  @!P3 LOP3.LUT R8, R8, 0xfffffffe, RZ, 0xc0, !PT ;  /* 0xfffffffe0808b812 */ /* 0x000fc400078ec0ff */
[----:B------:R-:W-:Y:S01]  /*bca0*/  @!P2 LOP3.LUT R7, R7, 0xfffffffe, RZ, 0xc0, !PT ;  /* 0xfffffffe0707a812 */ /* 0x000fe200078ec0ff */
[--C-:B------:R-:W-:Y:S01]  /*bcb0*/  @!P4 IMAD.WIDE R12, R4, 0x4, R2.reuse ;  /* 0x00000004040cc825 */ /* 0x100fe200078e0202 */
[----:B------:R-:W-:Y:S02]  /*bcc0*/  @!P1 LOP3.LUT R6, R6, 0xfffffffe, RZ, 0xc0, !PT ;  /* 0xfffffffe06069812 */ /* 0x000fe400078ec0ff */
        /* <DEDUP_REMOVED lines=20> */
[----:B------:R-:W-:Y:S02]  /*be10*/  ISETP.GE.AND P2, PT, R10, c[0x0][0x3c8], PT ;  /* 0x0000f2000a007a0c */ /* 0x000fe40003f46270 */
[----:B------:R-:W-:Y:S01]  /*be20*/  @!P5 LOP3.LUT R5, R5, 0xfffffffe, RZ, 0xc0, !PT ;  /* 0xfffffffe0505d812 */ /* 0x000fe200078ec0ff */
[----:B------:R-:W-:Y:S01]  /*be30*/  @!P6 IMAD.WIDE R6, R4, 0x4, R2 ;  /* 0x000000040406e825 */ /* 0x000fe200078e0202 */
[----:B------:R-:W-:-:S02]  /*be40*/  ISETP.GE.AND P1, PT, R11, c[0x0][0x3c8], PT ;  /* 0x0000f2000b007a0c */ /* 0x000fc40003f26270 */
[----:B------:R-:W-:Y:S01]  /*be50*/  ISETP.GE.AND P0, PT, R12, c[0x0][0x3c8], PT ;  /* 0x0000f2000c007a0c */ /* 0x000fe20003f06270 */
[----:B------:R-:W-:Y:S01]  /*be60*/  @!P5 IMAD.WIDE R4, R5, 0x4, R2 ;  /* 0x000000040504d825 */ /* 0x000fe200078e0202 */
[----:B------:R2:W-:Y:S01]  /*be70*/  @!P6 ST.E.64 [R6.64], R102 ;  /* 0x000000660600e985 */ /* 0x0005e2000c101b0c */
[----:B------:R-:W-:-:S03]  /*be80*/  IADD3 R0, R0, 0xf8, RZ ;  /* 0x000000f800007810 */ /* 0x000fc60007ffe0ff */
[----:B------:R3:W-:Y:S01]  /*be90*/  @!P5 ST.E.64 [R4.64], R106 ;  /* 0x0000006a0400d985 */ /* 0x0007e2000c101b0c */
[----:B--2---:R-:W-:-:S04]  /*bea0*/  @!P2 LEA.HI R7, R10, R10, RZ, 0x1 ;  /* 0x0000000a0a07a211 */ /* 0x004fc800078f08ff */
        /* <DEDUP_REMOVED lines=17> */
[----:B------:R2:W-:Y:S04]  /*bfc0*/  @!P1 ST.E.64 [R6.64], R122 ;  /* 0x0000007a06009985 */ /* 0x0005e8000c101b0c */
[----:B------:R2:W-:Y:S01]  /*bfd0*/  @!P0 ST.E.64 [R4.64], R126 ;  /* 0x0000007e04008985 */ /* 0x0005e2000c101b0c */
[----:B------:R-:W-:-:S13]  /*bfe0*/  ISETP.GE.AND P0, PT, R0, c[0x0][0x3c8], PT ;  /* 0x0000f20000007a0c */ /* 0x000fda0003f06270 */
[----:B------:R-:W-:Y:S05]  /*bff0*/  @P0 EXIT ;  /* 0x000000000000094d */ /* 0x000fea0003800000 */
[----:B------:R-:W-:-:S04]  /*c000*/  LEA.HI R0, R0, R0, RZ, 0x1 ;  /* 0x0000000000007211 */ /* 0x000fc800078f08ff */
[----:B------:R-:W-:-:S05]  /*c010*/  LOP3.LUT R0, R0, 0xfffffffe, RZ, 0xc0, !PT ;  /* 0xfffffffe00007812 */ /* 0x000fca00078ec0ff */
[----:B------:R-:W-:-:S05]  /*c020*/  IMAD.WIDE R2, R0, 0x4, R2 ;  /* 0x0000000400027825 */ /* 0x000fca00078e0202 */
[----:B------:R-:W-:Y:S01]  /*c030*/  ST.E.64 [R2.64], R130 ;  /* 0x0000008202007985 */ /* 0x000fe2000c101b0c */
[----:B------:R-:W-:Y:S05]  /*c040*/  EXIT ;  /* 0x000000000000794d */ /* 0x000fea0003800000 */
.L_x_9:
[----:B------:R-:W1:Y:S02]  /*c050*/  S2R R0, SR_TID.X ;  /* 0x0000000000007919 */ /* 0x000e640000002100 */
[----:B-1----:R-:W-:-:S13]  /*c060*/  ISETP.GT.AND P0, PT, R0, 0x7f, PT ;  /* 0x0000007f0000780c */ /* 0x002fda0003f04270 */
[----:B------:R-:W-:Y:S05]  /*c070*/  @P0 EXIT ;  /* 0x000000000000094d */ /* 0x000fea0003800000 */
[----:B------:R-:W1:Y:S01]  /*c080*/  S2R R8, SR_CTAID.X ;  /* 0x0000000000087919 */ /* 0x000e620000002500 */
[----:B------:R-:W-:-:S05]  /*c090*/  MOV R3, c[0x0][0x4e8] ;  /* 0x00013a0000037a02 */ /* 0x000fca0000000f00 */
[----:B------:R-:W-:Y:S01]  /*c0a0*/  IMAD R2, R3, c[0x0][0x388], RZ ;  /* 0x0000e20003027a24 */ /* 0x000fe200078e02ff */
[----:B-1----:R-:W-:-:S04]  /*c0b0*/  LEA R8, R8, R0, 0x7 ;  /* 0x0000000008087211 */ /* 0x002fc800078e38ff */
[----:B------:R-:W-:-:S13]  /*c0c0*/  ISETP.GE.AND P0, PT, R8, R2, PT ;  /* 0x000000020800720c */ /* 0x000fda0003f06270 */
[----:B------:R-:W-:Y:S05]  /*c0d0*/  @P0 EXIT ;  /* 0x000000000000094d */ /* 0x000fea0003800000 */
[----:B------:R-:W1:Y:S01]  /*c0e0*/  S2R R7, SR_CTAID.Z ;  /* 0x0000000000077919 */ /* 0x000e620000002700 */
[----:B------:R-:W-:Y:S01]  /*c0f0*/  USHF.R.S32.HI UR6, URZ, 0x1f, UR11 ;  /* 0x0000001f3f067899 */ /* 0x000fe2000801140b */
[----:B------:R-:W-:Y:S01]  /*c100*/  ISETP.NE.AND P0, PT, R3, 0x1, PT ;  /* 0x000000010300780c */ /* 0x000fe20003f05270 */
[----:B------:R-:W-:Y:S01]  /*c110*/  ULDC.64 UR4, c[0x0][0x4d0] ;  /* 0x0001340000047ab9 */ /* 0x000fe20000000a00 */
[----:B------:R-:W2:Y:S01]  /*c120*/  S2R R9, SR_CTAID.Y ;  /* 0x0000000000097919 */ /* 0x000ea20000002600 */
[----:B------:R-:W-:Y:S01]  /*c130*/  UIMAD UR6, UR6, UR4, URZ ;  /* 0x00000004060672a4 */ /* 0x000fe2000f8e023f */
[----:B------:R-:W-:Y:S01]  /*c140*/  IADD3 R4, RZ, -UR11, RZ ;  /* 0x8000000bff047c10 */ /* 0x000fe2000fffe0ff */
[----:B------:R-:W-:Y:S01]  /*c150*/  UIMAD.WIDE.U32 UR8, UR11, UR4, URZ ;  /* 0x000000040b0872a5 */ /* 0x000fe2000f8e003f */
[----:B------:R-:W-:Y:S01]  /*c160*/  MOV R0, R8 ;  /* 0x0000000800007202 */ /* 0x000fe20000000f00 */
[----:B------:R-:W-:-:S04]  /*c170*/  UIMAD UR4, UR11, UR5, UR6 ;  /* 0x000000050b0472a4 */ /* 0x000fc8000f8e0206 */
[----:B------:R-:W-:Y:S01]  /*c180*/  UIADD3 UR4, UR9, UR4, URZ ;  /* 0x0000000409047290 */ /* 0x000fe2000fffe03f */
[----:B------:R-:W-:Y:S01]  /*c190*/  MOV R3, UR9 ;  /* 0x0000000900037c02 */ /* 0x000fe20008000f00 */
[----:B------:R-:W-:-:S04]  /*c1a0*/  @P0 IMAD.HI.U32 R5, R8, c[0x0][0x4ec], RZ ;  /* 0x00013b0008050a27 */ /* 0x000fc800078e00ff */
[----:B------:R-:W-:Y:S01]  /*c1b0*/  IMAD.U32 R2, RZ, RZ, UR8 ;  /* 0x00000008ff027e24 */ /* 0x000fe2000f8e00ff */
[----:B------:R-:W-:Y:S01]  /*c1c0*/  @P0 SHF.R.U32.HI R0, RZ, c[0x0][0x4f0], R5 ;  /* 0x00013c00ff000a19 */ /* 0x000fe20000011605 */
[----:B------:R-:W-:Y:S01]  /*c1d0*/  IMAD.U32 R3, RZ, RZ, UR4 ;  /* 0x00000004ff037e24 */ /* 0x000fe2000f8e00ff */
[----:B-1----:R-:W-:-:S03]  /*c1e0*/  SHF.R.S32.HI R6, RZ, 0x1f, R7 ;  /* 0x0000001fff067819 */ /* 0x002fc60000011407 */
[----:B------:R-:W-:-:S04]  /*c1f0*/  IMAD.WIDE.U32 R2, R7, c[0x0][0x4d8], R2 ;  /* 0x0001360007027a25 */ /* 0x000fc800078e0002 */
[----:B------:R-:W-:Y:S02]  /*c200*/  IMAD R6, R6, c[0x0][0x4d8], RZ ;  /* 0x0001360006067a24 */ /* 0x000fe400078e02ff */
[----:B--2---:R-:W-:Y:S02]  /*c210*/  IMAD R4, R4, c[0x0][0x550], R9 ;  /* 0x0001540004047a24 */ /* 0x004fe400078e0209 */
[----:B------:R-:W-:Y:S01]  /*c220*/  IMAD R5, R7, c[0x0][0x4dc], R6 ;  /* 0x0001370007057a24 */ /* 0x000fe200078e0206 */
[----:B------:R-:W-:Y:S02]  /*c230*/  IADD3 R7, -R0, RZ, RZ ;  /* 0x000000ff00077210 */ /* 0x000fe40007ffe1ff */
[----:B------:R-:W-:Y:S01]  /*c240*/  SHF.R.S32.HI R6, RZ, 0x1f, R4 ;  /* 0x0000001fff067819 */ /* 0x000fe20000011404 */
[----:B------:R-:W-:Y:S02]  /*c250*/  IMAD.IADD R3, R5, 0x1, R3 ;  /* 0x0000000105037824 */ /* 0x000fe400078e0203 */
[----:B------:R-:W-:Y:S01]  /*c260*/  IMAD R5, R7, c[0x0][0x4e8], R8 ;  /* 0x00013a0007057a24 */ /* 0x000fe200078e0208 */
[----:B------:R-:W-:Y:S01]  /*c270*/  SHF.R.S32.HI R7, RZ, 0x1f, R0 ;  /* 0x0000001fff077819 */ /* 0x000fe20000011400 */
[----:B------:R-:W-:-:S02]  /*c280*/  IMAD R6, R6, c[0x0][0x4e0], RZ ;  /* 0x0001380006067a24 */ /* 0x000fc400078e02ff */
[----:B------:R-:W-:-:S04]  /*c290*/  IMAD.WIDE.U32 R2, R4, c[0x0][0x4e0], R2 ;  /* 0x0001380004027a25 */ /* 0x000fc800078e0002 */
[----:B------:R-:W-:Y:S01]  /*c2a0*/  IMAD R6, R4, c[0x0][0x4e4], R6 ;  /* 0x0001390004067a24 */ /* 0x000fe200078e0206 */
[----:B------:R-:W-:Y:S02]  /*c2b0*/  SHF.R.S32.HI R4, RZ, 0x1f, R5 ;  /* 0x0000001fff047819 */ /* 0x000fe40000011405 */
[----:B------:R-:W-:-:S03]  /*c2c0*/  IADD3 R2, P0, R0, R2, RZ ;  /* 0x0000000200027210 */ /* 0x000fc60007f1e0ff */
[----:B------:R-:W-:Y:S01]  /*c2d0*/  IMAD R0, R4, c[0x0][0x4c8], RZ ;  /* 0x0001320004007a24 */ /* 0x000fe200078e02ff */
[----:B------:R-:W-:-:S03]  /*c2e0*/  IADD3.X R3, R7, R3, R6, P0, !PT ;  /* 0x0000000307037210 */ /* 0x000fc600007fe406 */
[C---:B------:R-:W-:Y:S02]  /*c2f0*/  IMAD R0, R5.reuse, c[0x0][0x4cc], R0 ;  /* 0x0001330005007a24 */ /* 0x040fe400078e0200 */
[----:B------:R-:W-:-:S05]  /*c300*/  IMAD.WIDE.U32 R2, R5, c[0x0][0x4c8], R2 ;  /* 0x0001320005027a25 */ /* 0x000fca00078e0002 */
[----:B------:R-:W-:Y:S02]  /*c310*/  IADD3 R0, R3, R0, RZ ;  /* 0x0000000003007210 */ /* 0x000fe40007ffe0ff */
[----:B------:R-:W-:-:S04]  /*c320*/  LEA R4, P0, R2, c[0x0][0x4a8], 0x2 ;  /* 0x00012a0002047a11 */ /* 0x000fc800078010ff */
[----:B------:R-:W-:Y:S02]  /*c330*/  LEA.HI.X R5, R2, c[0x0][0x4ac], R0, 0x2, P0 ;  /* 0x00012b0002057a11 */ /* 0x000fe400000f1400 */
[----:B------:R-:W-:-:S05]  /*c340*/  MOV R0, 0xff800000 ;  /* 0xff80000000007802 */ /* 0x000fca0000000f00 */
[----:B------:R-:W-:Y:S01]  /*c350*/  STG.E [R4.64], R0 ;  /* 0x0000000004007986 */ /* 0x000fe2000c10190c */
[----:B------:R-:W-:Y:S05]  /*c360*/  EXIT ;  /* 0x000000000000794d */ /* 0x000fea0003800000 */
.L_x_12:
[----:B------:R-:W-:-:S00]  /*c370*/  BRA `(.L_x_12) ;  /* 0xfffffff000007947 */ /* 0x000fc0000383ffff */
[----:B------:R-:W-:-:S00]  /*c380*/  NOP ;  /* 0x0000000000007918 */ /* 0x000fc00000000000 */
[----:B------:R-:W-:-:S00]  /*c390*/  NOP ;  /* 0x0000000000007918 */ /* 0x000fc00000000000 */
[----:B------:R-:W-:-:S00]  /*c3a0*/  NOP ;  /* 0x0000000000007918 */ /* 0x000fc00000000000 */
[----:B------:R-:W-:-:S00]  /*c3b0*/  NOP ;  /* 0x0000000000007918 */ /* 0x000fc00000000000 */
[----:B------:R-:W-:-:S00]  /*c3c0*/  NOP ;  /* 0x0000000000007918 */ /* 0x000fc00000000000 */
[----:B------:R-:W-:-:S00]  /*c3d0*/  NOP ;  /* 0x0000000000007918 */ /* 0x000fc00000000000 */
[----:B------:R-:W-:-:S00]  /*c3e0*/  NOP ;  /* 0x0000000000007918 */ /* 0x000fc00000000000 */
[----:B------:R-:W-:-:S00]  /*c3f0*/  NOP ;  /* 0x0000000000007918 */ /* 0x000fc00000000000 */
.L_x_6456:


//--------------------- .text._ZN7cutlass13device_kernelIN5flash19enable_sm80_to_sm89INS1_16FlashAttnFwdSm80INS1_25CollectiveMainloopFwdSm80ILi8ELi1ELb1EN4cute5tupleIJNS5_1CILi128EEENS7_ILi48EEENS7_ILi256EEEEEELi256ENS_6half_tEfNS_4arch4Sm80ELb0ELb0ELb1ELb1ELb1ELb0ELb1ELb1EEENS1_21CollectiveEpilogueFwdINS6_IJS8_SA_S9_EEENS6_IJNS7_ILi1EEESI_SI_EEESC_SE_Li256ELb1ELb1ELb1ELb0EEENS1_36VarlenDynamicPersistentTileSchedulerILi128ELi48ELi256ELi256ELb1ELb1ELb0ELb0ELb1ELb1EEEEEEEEEvNT_6ParamsE --------------------------
	.section	.text._ZN7cutlass13device_kernelIN5flash19enable_sm80_to_sm89INS1_16FlashAttnFwdSm80INS1_25CollectiveMainloopFwdSm80ILi8ELi1ELb1EN4cute5tupleIJNS5_1CILi128EEENS7_ILi48EEENS7_ILi256EEEEEELi256ENS_6half_tEfNS_4arch4Sm80ELb0ELb0ELb1ELb1ELb1ELb0ELb1ELb1EEENS1_21CollectiveEpilogueFwdINS6_IJS8_SA_S9_EEENS6_IJNS7_ILi1EEESI_SI_EEESC_SE_Li256ELb1ELb1ELb1ELb0EEENS1_36VarlenDynamicPersistentTileSchedulerILi128ELi48ELi256ELi256ELb1ELb1ELb0ELb0ELb1ELb1EEEEEEEEEvNT_6ParamsE,"ax",@progbits
	.sectioninfo	@"SHI_REGISTERS=255"
	.align	128
.text._ZN7cutlass13device_kernelIN5flash19enable_sm80_to_sm89INS1_16FlashAttnFwdSm80INS1_25CollectiveMainloopFwdSm80ILi8ELi1ELb1EN4cute5tupleIJNS5_1CILi128EEENS7_ILi48EEENS7_ILi256EEEEEELi256ENS_6half_tEfNS_4arch4Sm80ELb0ELb0ELb1ELb1ELb1ELb0ELb1ELb1EEENS1_21CollectiveEpilogueFwdINS6_IJS8_SA_S9_EEENS6_IJNS7_ILi1EEESI_SI_EEESC_SE_Li256ELb1ELb1ELb1ELb0EEENS1_36VarlenDynamicPersistentTileSchedulerILi128ELi48ELi256ELi256ELb1ELb1ELb0ELb0ELb1ELb1EEEEEEEEEvNT_6ParamsE:
        .type           _ZN7cutlass13device_kernelIN5flash19enable_sm80_to_sm89INS1_16FlashAttnFwdSm80INS1_25CollectiveMainloopFwdSm80ILi8ELi1ELb1EN4cute5tupleIJNS5_1CILi128EEENS7_ILi48EEENS7_ILi256EEEEEELi256ENS_6half_tEfNS_4arch4Sm80ELb0ELb0ELb1ELb1ELb1ELb0ELb1ELb1EEENS1_21CollectiveEpilogueFwdINS6_IJS8_SA_S9_EEENS6_IJNS7_ILi1EEESI_SI_EEESC_SE_Li256ELb1ELb1ELb1ELb0EEENS1_36VarlenDynamicPersistentTileSchedulerILi128ELi48ELi256ELi256ELb1ELb1ELb0ELb0ELb1ELb1EEEEEEEEEvNT_6ParamsE,@function
        .size           _ZN7cutlass13device_kernelIN5flash19enable_sm80_to_sm89INS1_16FlashAttnFwdSm80INS1_25CollectiveMainloopFwdSm80ILi8ELi1ELb1EN4cute5tupleIJNS5_1CILi128EEENS7_ILi48EEENS7_ILi256EEEEEELi256ENS_6half_tEfNS_4arch4Sm80ELb0ELb0ELb1ELb1ELb1ELb0ELb1ELb1EEENS1_21CollectiveEpilogueFwdINS6_IJS8_SA_S9_EEENS6_IJNS7_ILi1EEESI_SI_EEESC_SE_Li256ELb1ELb1ELb1ELb0EEENS1_36VarlenDynamicPersistentTileSchedulerILi128ELi48ELi256ELi256ELb1ELb1ELb0ELb0ELb1ELb1EEEEEEEEEvNT_6ParamsE,(.L_x_6457 - _ZN7cutlass13device_kernelIN5flash19enable_sm80_to_sm89INS1_16FlashAttnFwdSm80INS1_25CollectiveMainloopFwdSm80ILi8ELi1ELb1EN4cute5tupleIJNS5_1CILi128EEENS7_ILi48EEENS7_ILi256EEEEEELi256ENS_6half_tEfNS_4arch4Sm80ELb0ELb0ELb1ELb1ELb1ELb0ELb1ELb1EEENS1_21CollectiveEpilogueFwdINS6_IJS8_SA_S9_EEENS6_IJNS7_ILi1EEESI_SI_EEESC_SE_Li256ELb1ELb1ELb1ELb0EEENS1_36VarlenDynamicPersistentTileSchedulerILi128ELi48ELi256ELi256ELb1ELb1ELb0ELb0ELb1ELb1EEEEEEEEEvNT_6ParamsE)
        .other          _ZN7cutlass13device_kernelIN5flash19enable_sm80_to_sm89INS1_16FlashAttnFwdSm80INS1_25CollectiveMainloopFwdSm80ILi8ELi1ELb1EN4cute5tupleIJNS5_1CILi128EEENS7_ILi48EEENS7_ILi256EEEEEELi256ENS_6half_tEfNS_4arch4Sm80ELb0ELb0ELb1ELb1ELb1ELb0ELb1ELb1EEENS1_21CollectiveEpilogueFwdINS6_IJS8_SA_S9_EEENS6_IJNS7_ILi1EEESI_SI_EEESC_SE_Li256ELb1ELb1ELb1ELb0EEENS1_36VarlenDynamicPersistentTileSchedulerILi128ELi48ELi256ELi256ELb1ELb1ELb0ELb0ELb1ELb1EEEEEEEEEvNT_6ParamsE,@"STO_CUDA_ENTRY STV_DEFAULT"
_ZN7cutlass13device_kernelIN5flash19enable_sm80_to_sm89INS1_16FlashAttnFwdSm80INS1_25CollectiveMainloopFwdSm80ILi8ELi1ELb1EN4cute5tupleIJNS5_1CILi128EEENS7_ILi48EEENS7_ILi256EEEEEELi256ENS_6half_tEfNS_4arch4Sm80ELb0ELb0ELb1ELb1ELb1ELb0ELb1ELb1EEENS1_21CollectiveEpilogueFwdINS6_IJS8_SA_S9_EEENS6_IJNS7_ILi1EEESI_SI_EEESC_SE_Li256ELb1ELb1ELb1ELb0EEENS1_36VarlenDynamicPersistentTileSchedulerILi128ELi48ELi256ELi256ELb1ELb1ELb0ELb0ELb1ELb1EEEEEEEEEvNT_6ParamsE:
[----:B------:R-:W-:-:S03]  /*0000*/  MOV R1, c[0x0][0x28] ;  /* 0x00000a0000017a02 */ /* 0x000fc60000000f00 */
[----:B------:R-:W1:Y:S01]  /*0010*/  S2R R2, SR_TID.X ;  /* 0x0000000000027919 */ /* 0x000e620000002100 */
[----:B------:R-:W-:Y:S01]  /*0020*/  IADD3 R1, R1, -0x190, RZ ;  /* 0xfffffe7001017810 */ /* 0x000fe20007ffe0ff */
[----:B------:R-:W-:Y:S01]  /*0030*/  ULDC.64 UR6, c[0x0][0x118] ;  /* 0x0000460000067ab9 */ /* 0x000fe20000000a00 */
[----:B-1----:R-:W-:-:S05]  /*0040*/  SHF.R.U32.HI R0, RZ, 0x5, R2 ;  /* 0x00000005ff007819 */ /* 0x002fca0000011602 */
[----:B------:R-:W1:Y:S02]  /*0050*/  SHFL.IDX PT, R3, R0, RZ, 0x1f ;  /* 0x00001fff00037589 */ /* 0x000e6400000e0000 */
[----:B-1----:R-:W-:Y:S02]  /*0060*/  ISETP.NE.AND P0, PT, R3, RZ, PT ;  /* 0x000000ff0300720c */ /* 0x002fe40003f05270 */
[----:B------:R-:W-:Y:S11]  /*0070*/  STL [R1+0x180], R3 ;  /* 0x0001800301007387 */ /* 0x000ff60000100800 */
[----:B------:R-:W-:Y:S06]  /*0080*/  @P0 BAR.SYNC.DEFER_BLOCKING 0x5, 0x100 ;  /* 0x0144000000000b1d */ /* 0x000fec0000010000 */
[----:B------:R-:W1:Y:S04]  /*0090*/  @P0 LDS.128 R4, [0x1a080] ;  /* 0x01a08000ff040984 */ /* 0x000e680000000c00 */
[----:B-1----:R1:W-:Y:S04]  /*00a0*/  @P0 STL.64 [R1+0x48], R4 ;  /* 0x0000480401000387 */ /* 0x0023e80000100a00 */
[----:B------:R1:W-:Y:S04]  /*00b0*/  @P0 STL.64 [R1+0x50], R6 ;  /* 0x0000500601000387 */ /* 0x0003e80000100a00 */
[----:B------:R-:W-:Y:S06]  /*00c0*/  @P0 BAR.ARV 0x4, 0x100 ;  /* 0x0104000000000b1d */ /* 0x000fec0000002000 */
[----:B------:R-:W-:Y:S05]  /*00d0*/  @P0 BRA `(.L_x_13) ;  /* 0x00000b1000000947 */ /* 0x000fea0003800000 */
[----:B------:R-:W-:Y:S01]  /*00e0*/  LOP3.LUT R14, R2, 0x1f, RZ, 0xc0, !PT ;  /* 0x0000001f020e7812 */ /* 0x000fe200078ec0ff */
[----:B------:R-:W-:Y:S01]  /*00f0*/  CS2R R8, SRZ ;  /* 0x0000000000087805 */ /* 0x000fe2000001ff00 */
[----:B-1----:R-:W-:-:S02]  /*0100*/  IMAD.MOV.U32 R7, RZ, RZ, RZ ;  /* 0x000000ffff077224 */ /* 0x002fc400078e00ff */
[----:B------:R-:W-:-:S04]  /*0110*/  ISETP.NE.AND P6, PT, R14, 0x1f, PT ;  /* 0x0000001f0e00780c */ /* 0x000fc80003fc5270 */
[----:B------:R-:W-:-:S13]  /*0120*/  ISETP.GE.OR P0, PT, R14, c[0x0][0x53c], !P6 ;  /* 0x00014f000e007a0c */ /* 0x000fda0007706670 */
[----:B------:R-:W-:Y:S02]  /*0130*/  @!P0 IMAD.MOV.U32 R4, RZ, RZ, 0x4 ;  /* 0x00000004ff048424 */ /* 0x000fe400078e00ff */
[----:B------:R-:W-:Y:S02]  /*0140*/  @!P0 IMAD.MOV.U32 R2, RZ, RZ, 0x4 ;  /* 0x00000004ff028424 */ /* 0x000fe400078e00ff */
[----:B------:R-:W-:-:S04]  /*0150*/  @!P0 IMAD.WIDE.U32 R4, R14, R4, c[0x0][0x580] ;  /* 0x000160000e048625 */ /* 0x000fc800078e0004 */
[C---:B------:R-:W-:Y:S01]  /*0160*/  @!P0 IMAD.WIDE.U32 R2, R14.reuse, R2, c[0x0][0x578] ;  /* 0x00015e000e028625 */ /* 0x040fe200078e0002 */
[----:B------:R-:W2:Y:S04]  /*0170*/  @!P0 LDG.E R8, [R4.64] ;  /* 0x0000000604088981 */ /* 0x000ea8000c1e1900 */
[----:B------:R-:W2:Y:S01]  /*0180*/  @!P0 LDG.E R7, [R2.64] ;  /* 0x0000000602078981 */ /* 0x000ea2000c1e1900 */
[C---:B------:R-:W-:Y:S01]  /*0190*/  ISETP.NE.AND P5, PT, R14.reuse, RZ, PT ;  /* 0x000000ff0e00720c */ /* 0x040fe20003fa5270 */
[----:B------:R-:W1:Y:S01]  /*01a0*/  S2UR UR4, SR_CTAID.X ;  /* 0x00000000000479c3 */ /* 0x000e620000002500 */
[C---:B------:R-:W-:Y:S02]  /*01b0*/  ISETP.GE.U32.AND P4, PT, R14.reuse, 0x2, PT ;  /* 0x000000020e00780c */ /* 0x040fe40003f86070 */
[----:B------:R-:W-:-:S02]  /*01c0*/  ISETP.GE.U32.AND P3, PT, R14, 0x4, PT ;  /* 0x000000040e00780c */ /* 0x000fc40003f66070 */
[C---:B------:R-:W-:Y:S02]  /*01d0*/  ISETP.GE.U32.AND P2, PT, R14.reuse, 0x8, PT ;  /* 0x000000080e00780c */ /* 0x040fe40003f46070 */
[----:B------:R-:W-:Y:S01]  /*01e0*/  ISETP.GE.U32.AND P1, PT, R14, 0x10, PT ;  /* 0x000000100e00780c */ /* 0x000fe20003f26070 */
[----:B--2---:R-:W-:-:S05]  /*01f0*/  IMAD R4, R8, R7, RZ ;  /* 0x0000000708047224 */ /* 0x004fca00078e02ff */
[----:B------:R-:W2:Y:S02]  /*0200*/  SHFL.UP PT, R0, R4, 0x1, RZ ;  /* 0x0420000004007989 */ /* 0x000ea400000e00ff */
[----:B--2---:R-:W-:-:S05]  /*0210*/  SEL R0, R0, RZ, P5 ;  /* 0x000000ff00007207 */ /* 0x004fca0002800000 */
[----:B------:R-:W-:-:S05]  /*0220*/  IMAD.IADD R4, R4, 0x1, R0 ;  /* 0x0000000104047824 */ /* 0x000fca00078e0200 */
        /* <DEDUP_REMOVED lines=12> */
[----:B------:R-:W2:Y:S02]  /*02f0*/  SHFL.IDX PT, R6, R4, 0x1f, 0x1f ;  /* 0x03e01f0004067f89 */ /* 0x000ea400000e0000 */
[----:B--2---:R-:W-:-:S04]  /*0300*/  IMAD R6, R6, c[0x0][0x538], RZ ;  /* 0x00014e0006067a24 */ /* 0x004fc800078e02ff */
[----:B------:R-:W-:Y:S01]  /*0310*/  IMAD.MOV.U32 R0, RZ, RZ, R6 ;  /* 0x000000ffff007224 */ /* 0x000fe200078e0006 */
[----:B-1----:R-:W-:-:S13]  /*0320*/  ISETP.GT.AND P0, PT, R6, UR4, PT ;  /* 0x0000000406007c0c */ /* 0x002fda000bf04270 */
[----:B------:R-:W-:Y:S05]  /*0330*/  @P0 BRA `(.L_x_14) ;  /* 0x0000027000000947 */ /* 0x000fea0003800000 */
[----:B------:R-:W-:Y:S02]  /*0340*/  MOV R6, R0 ;  /* 0x0000000000067202 */ /* 0x000fe40000000f00 */
[----:B------:R-:W-:-:S04]  /*0350*/  MOV R9, RZ ;  /* 0x000000ff00097202 */ /* 0x000fc80000000f00 */
.L_x_18:
[----:B------:R-:W-:-:S04]  /*0360*/  IADD3 R0, R9, 0x1f, RZ ;  /* 0x0000001f09007810 */ /* 0x000fc80007ffe0ff */
[----:B------:R-:W-:-:S13]  /*0370*/  ISETP.GE.AND P0, PT, R0, c[0x0][0x53c], PT ;  /* 0x00014f0000007a0c */ /* 0x000fda0003f06270 */
[----:B------:R-:W-:Y:S05]  /*0380*/  @P0 BRA `(.L_x_15) ;  /* 0x0000078000000947 */ /* 0x000fea0003800000 */
[----:B------:R-:W-:Y:S01]  /*0390*/  MOV R9, R0 ;  /* 0x0000000000097202 */ /* 0x000fe20000000f00 */
[----:B------:R-:W-:Y:S01]  /*03a0*/  IMAD.MOV.U32 R7, RZ, RZ, RZ ;  /* 0x000000ffff077224 */ /* 0x000fe200078e00ff */
[----:B------:R-:W-:Y:S02]  /*03b0*/  MOV R8, RZ ;  /* 0x000000ff00087202 */ /* 0x000fe40000000f00 */
[----:B------:R-:W-:-:S04]  /*03c0*/  IADD3 R0, R14, R9, RZ ;  /* 0x000000090e007210 */ /* 0x000fc80007ffe0ff */
[----:B------:R-:W-:-:S13]  /*03d0*/  ISETP.GE.OR P0, PT, R0, c[0x0][0x53c], !P6 ;  /* 0x00014f0000007a0c */ /* 0x000fda0007706670 */
[----:B------:R-:W-:Y:S01]  /*03e0*/  @!P0 MOV R2, 0x4 ;  /* 0x0000000400028802 */ /* 0x000fe20000000f00 */
[----:B------:R-:W-:-:S04]  /*03f0*/  @!P0 IMAD.MOV.U32 R3, RZ, RZ, 0x4 ;  /* 0x00000004ff038424 */ /* 0x000fc800078e00ff */
[----:B------:R-:W-:-:S04]  /*0400*/  @!P0 IMAD.WIDE R4, R0, R2, c[0x0][0x580] ;  /* 0x0001600000048625 */ /* 0x000fc800078e0202 */
[----:B------:R-:W-:Y:S01]  /*0410*/  @!P0 IMAD.WIDE R2, R0, R3, c[0x0][0x578] ;  /* 0x00015e0000028625 */ /* 0x000fe200078e0203 */
[----:B------:R-:W2:Y:S04]  /*0420*/  @!P0 LDG.E R8, [R4.64] ;  /* 0x0000000604088981 */ /* 0x000ea8000c1e1900 */
[----:B------:R-:W2:Y:S02]  /*0430*/  @!P0 LDG.E R7, [R2.64] ;  /* 0x0000000602078981 */ /* 0x000ea4000c1e1900 */
[----:B--2---:R-:W-:Y:S01]  /*0440*/  IMAD R5, R8, R7, RZ ;  /* 0x0000000708057224 */ /* 0x004fe200078e02ff */
[----:B------:R-:W-:Y:S05]  /*0450*/  BRA.DIV ~URZ, `(.L_x_16) ;  /* 0x0000f4a27f007947 */ /* 0x000fea000b800000 */
[----:B------:R1:W2:Y:S02]  /*0460*/  SHFL.UP PT, R0, R5, 0x1, RZ ;  /* 0x0420000005007989 */ /* 0x0002a400000e00ff */
.L_x_115:
[----:B--2---:R-:W-:-:S04]  /*0470*/  SEL R0, R0, RZ, P5 ;  /* 0x000000ff00007207 */ /* 0x004fc80002800000 */
[----:B-1----:R-:W-:Y:S01]  /*0480*/  IADD3 R5, R5, R0, RZ ;  /* 0x0000000005057210 */ /* 0x002fe20007ffe0ff */
[----:B------:R-:W-:Y:S05]  /*0490*/  BRA.DIV ~URZ, `(.L_x_17) ;  /* 0x0000f4c27f007947 */ /* 0x000fea000b800000 */
[----:B------:R-:W1:Y:S02]  /*04a0*/  SHFL.UP PT, R0, R5, 0x2, RZ ;  /* 0x0440000005007989 */ /* 0x000e6400000e00ff */
[----:B-1----:R-:W-:-:S05]  /*04b0*/  SEL R0, R0, RZ, P4 ;  /* 0x000000ff00007207 */ /* 0x002fca0002000000 */
[----:B------:R-:W-:-:S05]  /*04c0*/  IMAD.IADD R0, R5, 0x1, R0 ;  /* 0x0000000105007824 */ /* 0x000fca00078e0200 */
        /* <DEDUP_REMOVED lines=9> */
[----:B------:R1:W2:Y:S02]  /*0560*/  SHFL.IDX PT, R0, R4, 0x1f, 0x1f ;  /* 0x03e01f0004007f89 */ /* 0x0002a400000e0000 */
.L_x_116:
[----:B--2---:R-:W-:-:S05]  /*0570*/  IMAD R0, R0, c[0x0][0x538], RZ ;  /* 0x00014e0000007a24 */ /* 0x004fca00078e02ff */
[----:B------:R-:W-:-:S04]  /*0580*/  IADD3 R6, R0, R6, RZ ;  /* 0x0000000600067210 */ /* 0x000fc80007ffe0ff */
[----:B------:R-:W-:-:S13]  /*0590*/  ISETP.GT.AND P0, PT, R6, UR4, PT ;  /* 0x0000000406007c0c */ /* 0x000fda000bf04270 */
[----:B-1----:R-:W-:Y:S05]  /*05a0*/  @!P0 BRA `(.L_x_18) ;  /* 0xfffffdb000008947 */ /* 0x002fea000383ffff */
.L_x_14:
[----:B------:R-:W-:-:S05]  /*05b0*/  IADD3 R12, -R0, R6, RZ ;  /* 0x00000006000c7210 */ /* 0x000fca0007ffe1ff */
[----:B------:R-:W-:-:S05]  /*05c0*/  IMAD R0, R4, c[0x0][0x538], R12 ;  /* 0x00014e0004007a24 */ /* 0x000fca00078e020c */
[----:B------:R-:W-:Y:S01]  /*05d0*/  ISETP.GT.AND P0, PT, R0, UR4, PT ;  /* 0x0000000400007c0c */ /* 0x000fe2000bf04270 */
[----:B------:R-:W-:-:S12]  /*05e0*/  BRA.DIV ~URZ, `(.L_x_19) ;  /* 0x0000f5227f007947 */ /* 0x000fd8000b800000 */
[----:B------:R-:W-:-:S04]  /*05f0*/  VOTE.ANY R5, PT, !P0 ;  /* 0x0000000000057806 */ /* 0x000fc800040e0100 */
.L_x_117:
[----:B------:R1:W2:Y:S01]  /*0600*/  POPC R13, R5 ;  /* 0x00000005000d7309 */ /* 0x0002a20000000000 */
[----:B------:R-:W-:Y:S05]  /*0610*/  BRA.DIV ~URZ, `(.L_x_20) ;  /* 0x0000f5427f007947 */ /* 0x000fea000b800000 */
[----:B--2---:R2:W3:Y:S01]  /*0620*/  SHFL.IDX PT, R11, R8, R13, 0x1f ;  /* 0x00001f0d080b7589 */ /* 0x0044e200000e0000 */
[----:B------:R-:W-:-:S03]  /*0630*/  MOV R6, RZ ;  /* 0x000000ff00067202 */ /* 0x000fc60000000f00 */
[----:B------:R2:W4:Y:S04]  /*0640*/  SHFL.IDX PT, R10, R7, R13, 0x1f ;  /* 0x00001f0d070a7589 */ /* 0x00052800000e0000 */
.L_x_118:
[----:B------:R-:W-:Y:S01]  /*0650*/  ISETP.NE.AND P0, PT, R5, RZ, PT ;  /* 0x000000ff0500720c */ /* 0x000fe20003f05270 */
[----:B------:R-:W-:-:S12]  /*0660*/  BSSY B0, `(.L_x_21) ;  /* 0x0000005000007945 */ /* 0x000fd80003800000 */
[----:B------:R-:W-:Y:S05]  /*0670*/  @!P0 BRA `(.L_x_22) ;  /* 0x0000003000008947 */ /* 0x000fea0003800000 */
[----:B------:R-:W-:Y:S01]  /*0680*/  IADD3 R3, R13, -0x1, RZ ;  /* 0xffffffff0d037810 */ /* 0x000fe20007ffe0ff */
[----:B------:R-:W-:Y:S05]  /*0690*/  BRA.DIV ~URZ, `(.L_x_23) ;  /* 0x0000f5a27f007947 */ /* 0x000fea000b800000 */
[----:B------:R1:W2:Y:S02]  /*06a0*/  SHFL.IDX PT, R6, R4, R3, 0x1f ;  /* 0x00001f0304067589 */ /* 0x0002a400000e0000 */
.L_x_22:
[----:B------:R-:W-:Y:S05]  /*06b0*/  BSYNC B0 ;  /* 0x0000000000007941 */ /* 0x000fea0003800000 */
.L_x_21:
[----:B---3--:R-:W-:Y:S01]  /*06c0*/  IABS R0, R11 ;  /* 0x0000000b00007213 */ /* 0x008fe20000000000 */
[----:B-12---:R-:W-:-:S04]  /*06d0*/  IMAD R4, R6, c[0x0][0x538], R12 ;  /* 0x00014e0006047a24 */ /* 0x006fc800078e020c */
[----:B------:R-:W-:Y:S01]  /*06e0*/  IMAD.MOV.U32 R5, RZ, RZ, R0 ;  /* 0x000000ffff057224 */ /* 0x000fe200078e0000 */
[----:B----4-:R-:W-:Y:S01]  /*06f0*/  IABS R0, R10 ;  /* 0x0000000a00007213 */ /* 0x010fe20000000000 */
[----:B------:R1:W-:Y:S01]  /*0700*/  STL [R1+0x48], R4 ;  /* 0x0000480401007387 */ /* 0x0003e20000100800 */
[----:B------:R-:W-:Y:S01]  /*0710*/  IADD3 R12, -R4, UR4, RZ ;  /* 0x00000004040c7c10 */ /* 0x000fe2000fffe1ff */
[----:B------:R-:W2:Y:S02]  /*0720*/  I2F.RP R2, R5 ;  /* 0x0000000500027306 */ /* 0x000ea40000209400 */
[----:B------:R-:W-:Y:S01]  /*0730*/  IMAD.MOV.U32 R7, RZ, RZ, R0 ;  /* 0x000000ffff077224 */ /* 0x000fe200078e0000 */
[----:B------:R-:W-:Y:S02]  /*0740*/  IABS R6, R12 ;  /* 0x0000000c00067213 */ /* 0x000fe40000000000 */
[----:B------:R-:W-:-:S03]  /*0750*/  IABS R0, R11 ;  /* 0x0000000b00007213 */ /* 0x000fc60000000000 */
[----:B------:R-:W-:Y:S01]  /*0760*/  I2F.RP R8, R7 ;  /* 0x0000000700087306 */ /* 0x000fe20000209400 */
[----:B------:R-:W-:-:S07]  /*0770*/  IADD3 R0, RZ, -R0, RZ ;  /* 0x80000000ff007210 */ /* 0x000fce0007ffe0ff */
[----:B--2---:R-:W2:Y:S02]  /*0780*/  MUFU.RCP R2, R2 ;  /* 0x0000000200027308 */ /* 0x004ea40000001000 */
[----:B--2---:R-:W-:-:S06]  /*0790*/  IADD3 R2, R2, 0xffffffe, RZ ;  /* 0x0ffffffe02027810 */ /* 0x004fcc0007ffe0ff */
[----:B------:R-:W2:Y:S02]  /*07a0*/  F2I.FTZ.U32.TRUNC.NTZ R3, R2 ;  /* 0x0000000200037305 */ /* 0x000ea4000021f000 */
[----:B--2---:R-:W-:-:S04]  /*07b0*/  IMAD.MOV R2, RZ, RZ, -R3 ;  /* 0x000000ffff027224 */ /* 0x004fc800078e0a03 */
[----:B-1----:R-:W-:Y:S02]  /*07c0*/  IMAD R4, R2, R5, RZ ;  /* 0x0000000502047224 */ /* 0x002fe400078e02ff */
[----:B------:R-:W-:-:S04]  /*07d0*/  IMAD.MOV.U32 R2, RZ, RZ, RZ ;  /* 0x000000ffff027224 */ /* 0x000fc800078e00ff */
[----:B------:R-:W-:-:S04]  /*07e0*/  IMAD.HI.U32 R2, R3, R4, R2 ;  /* 0x0000000403027227 */ /* 0x000fc800078e0002 */
[----:B------:R-:W-:-:S04]  /*07f0*/  IMAD.MOV.U32 R3, RZ, RZ, R6 ;  /* 0x000000ffff037224 */ /* 0x000fc800078e0006 */
[----:B------:R-:W-:-:S04]  /*0800*/  IMAD.HI.U32 R2, R2, R3, RZ ;  /* 0x0000000302027227 */ /* 0x000fc800078e00ff */
[----:B------:R-:W-:Y:S02]  /*0810*/  IMAD R0, R2, R0, R3 ;  /* 0x0000000002007224 */ /* 0x000fe400078e0203 */
[----:B------:R-:W1:Y:S03]  /*0820*/  MUFU.RCP R3, R8 ;  /* 0x0000000800037308 */ /* 0x000e660000001000 */
[----:B------:R-:W-:Y:S02]  /*0830*/  ISETP.GT.U32.AND P1, PT, R5, R0, PT ;  /* 0x000000000500720c */ /* 0x000fe40003f24070 */
[----:B-1----:R-:W-:-:S11]  /*0840*/  IADD3 R3, R3, 0xffffffe, RZ ;  /* 0x0ffffffe03037810 */ /* 0x002fd60007ffe0ff */
[----:B------:R-:W-:Y:S01]  /*0850*/  @!P1 IMAD.IADD R0, R0, 0x1, -R5 ;  /* 0x0000000100009824 */ /* 0x000fe200078e0a05 */
[----:B------:R-:W-:Y:S02]  /*0860*/  @!P1 IADD3 R2, R2, 0x1, RZ ;  /* 0x0000000102029810 */ /* 0x000fe40007ffe0ff */
[----:B------:R-:W-:Y:S01]  /*0870*/  ISETP.NE.AND P1, PT, R11, RZ, PT ;  /* 0x000000ff0b00720c */ /* 0x000fe20003f25270 */
[----:B------:R-:W1:Y:S01]  /*0880*/  F2I.FTZ.U32.TRUNC.NTZ R3, R3 ;  /* 0x0000000300037305 */ /* 0x000e62000021f000 */
[----:B------:R-:W-:Y:S02]  /*0890*/  ISETP.GE.U32.AND P2, PT, R0, R5, PT ;  /* 0x000000050000720c */ /* 0x000fe40003f46070 */
[----:B------:R-:W-:-:S04]  /*08a0*/  LOP3.LUT R0, R12, R11, RZ, 0x3c, !PT ;  /* 0x0000000b0c007212 */ /* 0x000fc800078e3cff */
[----:B------:R-:W-:-:S07]  /*08b0*/  ISETP.GE.AND P0, PT, R0, RZ, PT ;  /* 0x000000ff0000720c */ /* 0x000fce0003f06270 */
[----:B------:R-:W-:Y:S02]  /*08c0*/  @P2 IADD3 R2, R2, 0x1, RZ ;  /* 0x0000000102022810 */ /* 0x000fe40007ffe0ff */
[----:B-1----:R-:W-:-:S03]  /*08d0*/  IADD3 R0, RZ, -R3, RZ ;  /* 0x80000003ff007210 */ /* 0x002fc60007ffe0ff */
[----:B------:R-:W-:Y:S02]  /*08e0*/  IMAD.MOV.U32 R4, RZ, RZ, R2 ;  /* 0x000000ffff047224 */ /* 0x000fe400078e0002 */
[----:B------:R-:W-:Y:S01]  /*08f0*/  IMAD.MOV.U32 R2, RZ, RZ, R0 ;  /* 0x000000ffff027224 */ /* 0x000fe200078e0000 */
[----:B------:R-:W-:Y:S01]  /*0900*/  IABS R0, R10 ;  /* 0x0000000a00007213 */ /* 0x000fe20000000000 */
[----:B------:R-:W-:Y:S01]  /*0910*/  @!P0 IMAD.MOV R4, RZ, RZ, -R4 ;  /* 0x000000ffff048224 */ /* 0x000fe200078e0a04 */
[----:B------:R-:W-:Y:S01]  /*0920*/  @!P1 LOP3.LUT R4, RZ, R11, RZ, 0x33, !PT ;  /* 0x0000000bff049212 */ /* 0x000fe200078e33ff */
[----:B------:R-:W-:Y:S01]  /*0930*/  IMAD R5, R2, R7, RZ ;  /* 0x0000000702057224 */ /* 0x000fe200078e02ff */
[----:B------:R-:W-:Y:S01]  /*0940*/  MOV R2, RZ ;  /* 0x000000ff00027202 */ /* 0x000fe20000000f00 */
[----:B------:R-:W-:Y:S01]  /*0950*/  IMAD.MOV R6, RZ, RZ, -R0 ;  /* 0x000000ffff067224 */ /* 0x000fe200078e0a00 */
[----:B------:R-:W-:-:S03]  /*0960*/  IABS R8, R4 ;  /* 0x0000000400087213 */ /* 0x000fc60000000000 */
[----:B------:R-:W-:-:S04]  /*0970*/  IMAD.HI.U32 R0, R3, R5, R2 ;  /* 0x0000000503007227 */ /* 0x000fc800078e0002 */
[----:B------:R-:W-:Y:S02]  /*0980*/  IMAD.MOV.U32 R2, RZ, RZ, R8 ;  /* 0x000000ffff027224 */ /* 0x000fe400078e0008 */
[----:B------:R-:W-:Y:S02]  /*0990*/  IMAD.MOV.U32 R3, RZ, RZ, R6 ;  /* 0x000000ffff037224 */ /* 0x000fe400078e0006 */
[----:B------:R-:W-:-:S04]  /*09a0*/  IMAD.HI.U32 R0, R0, R2, RZ ;  /* 0x0000000200007227 */ /* 0x000fc800078e00ff */
[----:B------:R-:W-:Y:S02]  /*09b0*/  IMAD R2, R0, R3, R2 ;  /* 0x0000000300027224 */ /* 0x000fe400078e0202 */
[----:B------:R-:W-:-:S03]  /*09c0*/  IMAD R3, R4, R11, RZ ;  /* 0x0000000b04037224 */ /* 0x000fc600078e02ff */
[----:B------:R-:W-:Y:S02]  /*09d0*/  ISETP.GT.U32.AND P1, PT, R7, R2, PT ;  /* 0x000000020700720c */ /* 0x000fe40003f24070 */
[----:B------:R-:W-:-:S11]  /*09e0*/  IADD3 R3, R12, -R3, RZ ;  /* 0x800000030c037210 */ /* 0x000fd60007ffe0ff */
[----:B------:R-:W-:Y:S01]  /*09f0*/  @!P1 IMAD.IADD R2, R2, 0x1, -R7 ;  /* 0x0000000102029824 */ /* 0x000fe200078e0a07 */
[----:B------:R-:W-:Y:S02]  /*0a00*/  @!P1 IADD3 R0, R0, 0x1, RZ ;  /* 0x0000000100009810 */ /* 0x000fe40007ffe0ff */
[----:B------:R-:W-:Y:S02]  /*0a10*/  ISETP.NE.AND P1, PT, R10, RZ, PT ;  /* 0x000000ff0a00720c */ /* 0x000fe40003f25270 */
[----:B------:R-:W-:Y:S02]  /*0a20*/  ISETP.GE.U32.AND P2, PT, R2, R7, PT ;  /* 0x000000070200720c */ /* 0x000fe40003f46070 */
[----:B------:R-:W-:-:S04]  /*0a30*/  LOP3.LUT R2, R4, R10, RZ, 0x3c, !PT ;  /* 0x0000000a04027212 */ /* 0x000fc800078e3cff */
[----:B------:R-:W-:-:S07]  /*0a40*/  ISETP.GE.AND P0, PT, R2, RZ, PT ;  /* 0x000000ff0200720c */ /* 0x000fce0003f06270 */
[----:B------:R-:W-:-:S06]  /*0a50*/  @P2 IADD3 R0, R0, 0x1, RZ ;  /* 0x0000000100002810 */ /* 0x000fcc0007ffe0ff */
[----:B------:R-:W-:Y:S02]  /*0a60*/  @!P0 IADD3 R0, -R0, RZ, RZ ;  /* 0x000000ff00008210 */ /* 0x000fe40007ffe1ff */
[----:B------:R-:W-:-:S05]  /*0a70*/  @!P1 LOP3.LUT R0, RZ, R10, RZ, 0x33, !PT ;  /* 0x0000000aff009212 */ /* 0x000fca00078e33ff */
[--C-:B------:R-:W-:Y:S02]  /*0a80*/  IMAD.MOV R2, RZ, RZ, -R0.reuse ;  /* 0x000000ffff027224 */ /* 0x100fe400078e0a00 */
[C---:B------:R-:W-:Y:S02]  /*0a90*/  IMAD R0, R10.reuse, 0x1000000, R0 ;  /* 0x010000000a007824 */ /* 0x040fe400078e0200 */
[----:B------:R-:W-:Y:S02]  /*0aa0*/  IMAD R2, R10, R2, R4 ;  /* 0x000000020a027224 */ /* 0x000fe400078e0204 */
[----:B------:R-:W-:Y:S02]  /*0ab0*/  IMAD.IADD R4, R13, 0x1, R9 ;  /* 0x000000010d047824 */ /* 0x000fe400078e0209 */
[----:B------:R-:W-:-:S03]  /*0ac0*/  IMAD R0, R2, 0x10000, R0 ;  /* 0x0001000002007824 */ /* 0x000fc600078e0200 */
[----:B------:R1:W-:Y:S04]  /*0ad0*/  STL [R1+0x54], R4 ;  /* 0x0000540401007387 */ /* 0x0003e80000100800 */
[----:B------:R1:W-:Y:S04]  /*0ae0*/  STL [R1+0x50], R0 ;  /* 0x0000500001007387 */ /* 0x0003e80000100800 */
[----:B------:R1:W-:Y:S01]  /*0af0*/  STL [R1+0x4c], R3 ;  /* 0x00004c0301007387 */ /* 0x0003e20000100800 */
[----:B------:R-:W-:Y:S05]  /*0b00*/  BRA `(.L_x_24) ;  /* 0x0000006000007947 */ /* 0x000fea0003800000 */
.L_x_15:
[----:B------:R-:W-:Y:S01]  /*0b10*/  MOV R0, UR4 ;  /* 0x0000000400007c02 */ /* 0x000fe20008000f00 */
[----:B------:R-:W-:Y:S04]  /*0b20*/  STL [R1+0x4c], RZ ;  /* 0x00004cff01007387 */ /* 0x000fe80000100800 */
[----:B------:R-:W-:Y:S04]  /*0b30*/  STL [R1+0x50], RZ ;  /* 0x000050ff01007387 */ /* 0x000fe80000100800 */
[----:B------:R1:W-:Y:S02]  /*0b40*/  STL [R1+0x48], R0 ;  /* 0x0000480001007387 */ /* 0x0003e40000100800 */
[----:B-1----:R-:W-:-:S05]  /*0b50*/  MOV R0, c[0x0][0x53c] ;  /* 0x00014f0000007a02 */ /* 0x002fca0000000f00 */
[----:B------:R1:W-:Y:S02]  /*0b60*/  STL [R1+0x54], R0 ;  /* 0x0000540001007387 */ /* 0x0003e40000100800 */
.L_x_24:
[----:B-1----:R-:W2:Y:S04]  /*0b70*/  LDL R4, [R1+0x48] ;  /* 0x0000480001047983 */ /* 0x002ea80000100800 */
[----:B------:R-:W2:Y:S04]  /*0b80*/  LDL R5, [R1+0x4c] ;  /* 0x00004c0001057983 */ /* 0x000ea80000100800 */
[----:B------:R-:W2:Y:S04]  /*0b90*/  LDL R6, [R1+0x50] ;  /* 0x0000500001067983 */ /* 0x000ea80000100800 */
[----:B------:R-:W2:Y:S01]  /*0ba0*/  LDL R7, [R1+0x54] ;  /* 0x0000540001077983 */ /* 0x000ea20000100800 */
[----:B------:R-:W-:Y:S01]  /*0bb0*/  ISETP.NE.AND P0, PT, R14, RZ, PT ;  /* 0x000000ff0e00720c */ /* 0x000fe20003f05270 */
[----:B------:R-:W-:-:S12]  /*0bc0*/  WARPSYNC 0xffffffff ;  /* 0xffffffff00007948 */ /* 0x000fd80003800000 */
[----:B--2---:R1:W-:Y:S04]  /*0bd0*/  @!P0 STS.128 [0x1a080], R4 ;  /* 0x01a08004ff008388 */ /* 0x0043e80000000c00 */
[----:B------:R-:W-:Y:S06]  /*0be0*/  BAR.ARV 0x5, 0x100 ;  /* 0x0144000000007b1d */ /* 0x000fec0000002000 */
.L_x_13:
[----:B------:R-:W2:Y:S02]  /*0bf0*/  LDL R0, [R1+0x54] ;  /* 0x0000540001007983 */ /* 0x000ea40000100800 */
[----:B--2---:R-:W-:-:S13]  /*0c00*/  ISETP.GE.AND P0, PT, R0, c[0x0][0x53c], PT ;  /* 0x00014f0000007a0c */ /* 0x004fda0003f06270 */
[----:B------:R-:W-:Y:S05]  /*0c10*/  @P0 EXIT ;  /* 0x000000000000094d */ /* 0x000fea0003800000 */
[----:B------:R-:W2:Y:S01]  /*0c20*/  S2R R15, SR_TID.X ;  /* 0x00000000000f7919 */ /* 0x000ea20000002100 */
[----:B------:R-:W-:Y:S02]  /*0c30*/  ULDC UR5, c[0x0][0x2ac] ;  /* 0x0000ab0000057ab9 */ /* 0x000fe40000000800 */
[----:B------:R-:W-:Y:S02]  /*0c40*/  ULDC UR4, c[0x0][0x1d0] ;  /* 0x0000740000047ab9 */ /* 0x000fe40000000800 */
[----:B------:R-:W-:Y:S01]  /*0c50*/  UIMAD UR5, UR5, UR4, URZ ;  /* 0x00000004050572a4 */ /* 0x000fe2000f8e023f */
[----:B-12---:R-:W-:-:S04]  /*0c60*/  SHF.R.S32.HI R7, RZ, 0x1f, R15 ;  /* 0x0000001fff077819 */ /* 0x006fc8000001140f */
[CC--:B------:R-:W-:Y:S02]  /*0c70*/  LEA.HI R2, R7.reuse, R15.reuse, RZ, 0x4 ;  /* 0x0000000f07027211 */ /* 0x0c0fe400078f20ff */
[----:B------:R-:W-:Y:S02]  /*0c80*/  LEA.HI R14, R7, R15, RZ, 0x2 ;  /* 0x0000000f070e7211 */ /* 0x000fe400078f10ff */
[----:B------:R-:W-:Y:S02]  /*0c90*/  SHF.R.S32.HI R3, RZ, 0x4, R2 ;  /* 0x00000004ff037819 */ /* 0x000fe40000011402 */
[--C-:B------:R-:W-:Y:S02]  /*0ca0*/  SHF.R.S32.HI R8, RZ, 0x2, R14.reuse ;  /* 0x00000002ff087819 */ /* 0x100fe4000001140e */
[----:B------:R-:W-:Y:S02]  /*0cb0*/  LEA.HI R0, R2, R3, RZ, 0x1 ;  /* 0x0000000302007211 */ /* 0x000fe400078f08ff */
[----:B------:R-:W-:-:S02]  /*0cc0*/  SHF.R.S32.HI R4, RZ, 0x1f, R14 ;  /* 0x0000001fff047819 */ /* 0x000fc4000001140e */
[----:B------:R-:W-:Y:S02]  /*0cd0*/  LOP3.LUT R0, R0, 0xfffffffe, RZ, 0xc0, !PT ;  /* 0xfffffffe00007812 */ /* 0x000fe400078ec0ff */
[CC--:B------:R-:W-:Y:S02]  /*0ce0*/  LEA.HI R10, R7.reuse, R15.reuse, RZ, 0x3 ;  /* 0x0000000f070a7211 */ /* 0x0c0fe400078f18ff */
[----:B------:R-:W-:Y:S01]  /*0cf0*/  LEA.HI R9, R7, R15, RZ, 0x5 ;  /* 0x0000000f07097211 */ /* 0x000fe200078f28ff */
[----:B------:R-:W-:Y:S01]  /*0d00*/  IMAD.IADD R12, R3, 0x1, -R0 ;  /* 0x00000001030c7824 */ /* 0x000fe200078e0a00 */
[----:B------:R-:W-:Y:S02]  /*0d10*/  LOP3.LUT R0, R2, 0xfffffff0, RZ, 0xc0, !PT ;  /* 0xfffffff002007812 */ /* 0x000fe400078ec0ff */
[----:B------:R-:W-:Y:S02]  /*0d20*/  LEA.HI R2, R4, R8, RZ, 0x3 ;  /* 0x0000000804027211 */ /* 0x000fe400078f18ff */
[----:B------:R-:W-:Y:S01]  /*0d30*/  SHF.R.S32.HI R5, RZ, 0x3, R10 ;  /* 0x00000003ff057819 */ /* 0x000fe2000001140a */
[----:B------:R-:W-:Y:S01]  /*0d40*/  IMAD.IADD R0, R15, 0x1, -R0 ;  /* 0x000000010f007824 */ /* 0x000fe200078e0a00 */
[----:B------:R-:W-:-:S02]  /*0d50*/  LOP3.LUT R4, R10, 0xfffffff8, RZ, 0xc0, !PT ;  /* 0xfffffff80a047812 */ /* 0x000fc400078ec0ff */
[----:B------:R-:W-:Y:S01]  /*0d60*/  LOP3.LUT R2, R2, 0xfffffff8, RZ, 0xc0, !PT ;  /* 0xfffffff802027812 */ /* 0x000fe200078ec0ff */
[----:B------:R-:W-:Y:S01]  /*0d70*/  IMAD.SHL.U32 R3, R5, 0x40, RZ ;  /* 0x0000004005037824 */ /* 0x000fe200078e00ff */
[----:B------:R-:W-:Y:S01]  /*0d80*/  SHF.R.S32.HI R243, RZ, 0x5, R9 ;  /* 0x00000005fff37819 */ /* 0x000fe20000011409 */
[----:B------:R-:W-:Y:S01]  /*0d90*/  IMAD.IADD R5, R15, 0x1, -R4 ;  /* 0x000000010f057824 */ /* 0x000fe200078e0a04 */
[----:B------:R-:W-:Y:S01]  /*0da0*/  SHF.R.S32.HI R4, RZ, 0x1f, R0 ;  /* 0x0000001fff047819 */ /* 0x000fe20000011400 */
[----:B------:R-:W-:Y:S01]  /*0db0*/  IMAD.IADD R8, R8, 0x1, -R2 ;  /* 0x0000000108087824 */ /* 0x000fe200078e0a02 */
[----:B------:R-:W-:Y:S01]  /*0dc0*/  LOP3.LUT R2, R3, 0x1c0, RZ, 0xc0, !PT ;  /* 0x000001c003027812 */ /* 0x000fe200078ec0ff */
[C---:B------:R-:W-:Y:S01]  /*0dd0*/  IMAD.SHL.U32 R251, R5.reuse, 0x8, RZ ;  /* 0x0000000805fb7824 */ /* 0x040fe200078e00ff */
[----:B------:R-:W-:Y:S01]  /*0de0*/  LEA.HI R13, R4, R0, RZ, 0x3 ;  /* 0x00000000040d7211 */ /* 0x000fe200078f18ff */
[----:B------:R-:W-:Y:S01]  /*0df0*/  IMAD.SHL.U32 R5, R5, 0x40, RZ ;  /* 0x0000004005057824 */ /* 0x000fe200078e00ff */
[----:B------:R-:W-:-:S02]  /*0e00*/  SHF.R.U32.HI R6, RZ, 0x3, R2 ;  /* 0x00000003ff067819 */ /* 0x000fc40000011602 */
[----:B------:R-:W-:Y:S02]  /*0e10*/  LOP3.LUT R4, R13, 0xfffffff8, RZ, 0xc0, !PT ;  /* 0xfffffff80d047812 */ /* 0x000fe400078ec0ff */
[----:B------:R-:W-:Y:S02]  /*0e20*/  LOP3.LUT R3, R2, 0x38, R251, 0xf8, !PT ;  /* 0x0000003802037812 */ /* 0x000fe400078ef8fb */
[----:B------:R-:W-:Y:S01]  /*0e30*/  LOP3.LUT R2, R5, 0x1c0, RZ, 0xc0, !PT ;  /* 0x000001c005027812 */ /* 0x000fe200078ec0ff */
[----:B------:R-:W-:Y:S01]  /*0e40*/  IMAD.IADD R0, R0, 0x1, -R4 ;  /* 0x0000000100007824 */ /* 0x000fe200078e0a04 */
[----:B------:R-:W-:Y:S02]  /*0e50*/  LOP3.LUT R4, R9, 0xffffffe0, RZ, 0xc0, !PT ;  /* 0xffffffe009047812 */ /* 0x000fe400078ec0ff */
[----:B------:R-:W-:Y:S02]  /*0e60*/  LOP3.LUT R11, R3, R6, RZ, 0x3c, !PT ;  /* 0x00000006030b7212 */ /* 0x000fe400078e3cff */
[----:B------:R-:W-:Y:S01]  /*0e70*/  LOP3.LUT R5, R2, 0x8, R10, 0xf8, !PT ;  /* 0x0000000802057812 */ /* 0x000fe200078ef80a */
[----:B------:R-:W-:Y:S01]  /*0e80*/  IMAD.IADD R17, R15, 0x1, -R4 ;  /* 0x000000010f117824 */ /* 0x000fe200078e0a04 */
[----:B------:R-:W-:-:S02]  /*0e90*/  SHF.R.U32.HI R3, RZ, 0x3, R2 ;  /* 0x00000003ff037819 */ /* 0x000fc40000011602 */
[----:B------:R-:W-:Y:S02]  /*0ea0*/  SHF.R.S32.HI R2, RZ, 0x1f, R9 ;  /* 0x0000001fff027819 */ /* 0x000fe40000011409 */
[----:B------:R-:W-:Y:S02]  /*0eb0*/  SHF.R.S32.HI R10, RZ, 0x1f, R17 ;  /* 0x0000001fff0a7819 */ /* 0x000fe40000011411 */
[----:B------:R-:W-:Y:S02]  /*0ec0*/  LEA.HI R2, R2, R243, RZ, 0x3 ;  /* 0x000000f302027211 */ /* 0x000fe400078f18ff */
[----:B------:R-:W-:Y:S01]  /*0ed0*/  LOP3.LUT R4, R14, 0xfffffffc, RZ, 0xc0, !PT ;  /* 0xfffffffc0e047812 */ /* 0x000fe200078ec0ff */
[----:B------:R-:W-:Y:S01]  /*0ee0*/  IMAD.MOV.U32 R14, RZ, RZ, 0x20 ;  /* 0x00000020ff0e7424 */ /* 0x000fe200078e00ff */
[----:B------:R-:W-:Y:S02]  /*0ef0*/  LOP3.LUT R9, R5, R3, RZ, 0x3c, !PT ;  /* 0x0000000305097212 */ /* 0x000fe400078e3cff */
[----:B------:R-:W-:Y:S01]  /*0f00*/  LOP3.LUT R3, R2, 0xffffff8, RZ, 0xc0, !PT ;  /* 0x0ffffff802037812 */ /* 0x000fe200078ec0ff */
[----:B------:R-:W-:Y:S01]  /*0f10*/  IMAD.IADD R2, R15, 0x1, -R4 ;  /* 0x000000010f027824 */ /* 0x000fe200078e0a04 */
[----:B------:R-:W-:-:S02]  /*0f20*/  LEA.HI R10, R10, R17, RZ, 0x2 ;  /* 0x000000110a0a7211 */ /* 0x000fc400078f10ff */
[----:B------:R-:W-:Y:S01]  /*0f30*/  LEA.HI R7, R7, R15, RZ, 0x6 ;  /* 0x0000000f07077211 */ /* 0x000fe200078f30ff */
[----:B------:R-:W-:Y:S01]  /*0f40*/  IMAD.IADD R5, R243, 0x1, -R3 ;  /* 0x00000001f3057824 */ /* 0x000fe200078e0a03 */
[----:B------:R-:W-:Y:S01]  /*0f50*/  SHF.R.S32.HI R4, RZ, 0x2, R10 ;  /* 0x00000002ff047819 */ /* 0x000fe2000001140a */
[----:B------:R-:W-:Y:S01]  /*0f60*/  IMAD.MOV.U32 R15, RZ, RZ, 0x10 ;  /* 0x00000010ff0f7424 */ /* 0x000fe200078e00ff */
[----:B------:R-:W-:Y:S01]  /*0f70*/  LOP3.LUT R6, R8, 0x1, RZ, 0xc0, !PT ;  /* 0x0000000108067812 */ /* 0x000fe200078ec0ff */
[----:B------:R-:W-:Y:S01]  /*0f80*/  IMAD.SHL.U32 R7, R7, 0x8, RZ ;  /* 0x0000000807077824 */ /* 0x000fe200078e00ff */
[----:B------:R-:W-:Y:S01]  /*0f90*/  LEA.HI R3, R2, R2, RZ, 0x1 ;  /* 0x0000000202037211 */ /* 0x000fe200078f08ff */
[----:B------:R-:W-:Y:S01]  /*0fa0*/  IMAD R16, R5, 0x10, R4 ;  /* 0x0000001005107824 */ /* 0x000fe200078e0204 */
[----:B------:R-:W-:Y:S01]  /*0fb0*/  ISETP.NE.U32.AND P0, PT, R6, 0x1, PT ;  /* 0x000000010600780c */ /* 0x000fe20003f05070 */
[----:B------:R-:W-:Y:S01]  /*0fc0*/  IMAD.SHL.U32 R4, R8, 0x40, RZ ;  /* 0x0000004008047824 */ /* 0x000fe200078e00ff */
[----:B------:R-:W-:Y:S01]  /*0fd0*/  LOP3.LUT R5, R3, 0x1ffffffe, RZ, 0xc0, !PT ;  /* 0x1ffffffe03057812 */ /* 0x000fe200078ec0ff */
[----:B------:R-:W-:Y:S01]  /*0fe0*/  IMAD.SHL.U32 R3, R0, 0x40, RZ ;  /* 0x0000004000037824 */ /* 0x000fe200078e00ff */
[----:B------:R-:W-:Y:S01]  /*0ff0*/  LOP3.LUT R11, R11, 0x7ffffe00, R7, 0xf8, !PT ;  /* 0x7ffffe000b0b7812 */ /* 0x000fe200078ef807 */
[----:B------:R-:W-:Y:S01]  /*1000*/  IMAD R7, R243, 0x200, R2 ;  /* 0x00000200f3077824 */ /* 0x000fe200078e0202 */
[----:B------:R-:W-:Y:S01]  /*1010*/  LOP3.LUT R4, R4, 0x1c0, RZ, 0xc0, !PT ;  /* 0x000001c004047812 */ /* 0x000fe200078ec0ff */
[----:B------:R1:W-:Y:S01]  /*1020*/  STL [R1+0x184], R16 ;  /* 0x0001841001007387 */ /* 0x0003e20000100800 */
[----:B------:R-:W-:Y:S01]  /*1030*/  R2P PR, R8, 0x6 ;  /* 0x0000000608007804 */ /* 0x000fe20000000000 */
[----:B------:R-:W-:Y:S01]  /*1040*/  IMAD.IADD R8, R2, 0x1, -R5 ;  /* 0x0000000102087824 */ /* 0x000fe200078e0a05 */
[----:B------:R-:W-:Y:S01]  /*1050*/  LEA.HI R2, R4, R4, RZ, 0x1d ;  /* 0x0000000404027211 */ /* 0x000fe200078fe8ff */
[----:B------:R-:W-:Y:S01]  /*1060*/  IMAD.SHL.U32 R6, R12, 0x8, RZ ;  /* 0x000000080c067824 */ /* 0x000fe200078e00ff */
[----:B------:R-:W-:Y:S01]  /*1070*/  LOP3.LUT R3, R3, 0x1c0, RZ, 0xc0, !PT ;  /* 0x000001c003037812 */ /* 0x000fe200078ec0ff */
[----:B------:R-:W-:Y:S01]  /*1080*/  IMAD R8, R8, 0x8, R16 ;  /* 0x0000000808087824 */ /* 0x000fe200078e0210 */
[----:B------:R-:W-:Y:S01]  /*1090*/  LOP3.LUT P4, RZ, R0, 0x2, RZ, 0xc0, !PT ;  /* 0x0000000200ff7812 */ /* 0x000fe2000788c0ff */
[----:B------:R-:W-:Y:S01]  /*10a0*/  IMAD.U32 R7, R7, 0x2, R2 ;  /* 0x0000000207077824 */ /* 0x000fe200078e0002 */
[----:B------:R-:W-:Y:S01]  /*10b0*/  LOP3.LUT R2, R10, 0x7ffffffc, RZ, 0xc0, !PT ;  /* 0x7ffffffc0a027812 */ /* 0x000fe200078ec0ff */
[----:B------:R-:W-:Y:S01]  /*10c0*/  IMAD.SHL.U32 R247, R11, 0x2, RZ ;  /* 0x000000020bf77824 */ /* 0x000fe200078e00ff */
[----:B------:R2:W-:Y:S01]  /*10d0*/  STL [R1+0x188], R8 ;  /* 0x0001880801007387 */ /* 0x0005e20000100800 */
[----:B------:R-:W-:-:S02]  /*10e0*/  LOP3.LUT R6, R3, 0x8, R6, 0xf8, !PT ;  /* 0x0000000803067812 */ /* 0x000fc400078ef806 */
[----:B------:R-:W-:Y:S01]  /*10f0*/  IMAD.IADD R2, R17, 0x1, -R2 ;  /* 0x0000000111027824 */ /* 0x000fe200078e0a02 */
[----:B------:R-:W-:Y:S02]  /*1100*/  SHF.R.U32.HI R3, RZ, 0x3, R3 ;  /* 0x00000003ff037819 */ /* 0x000fe40000011603 */
[----:B------:R-:W-:Y:S01]  /*1110*/  LOP3.LUT P3, RZ, R0, 0x4, RZ, 0xc0, !PT ;  /* 0x0000000400ff7812 */ /* 0x000fe2000786c0ff */
[----:B------:R-:W-:Y:S01]  /*1120*/  IMAD.SHL.U32 R41, R2, 0x2, RZ ;  /* 0x0000000202297824 */ /* 0x000fe200078e00ff */
[----:B------:R-:W-:Y:S01]  /*1130*/  LOP3.LUT R3, R6, R3, RZ, 0x3c, !PT ;  /* 0x0000000306037212 */ /* 0x000fe200078e3cff */
[----:B------:R-:W-:Y:S01]  /*1140*/  IMAD.SHL.U32 R6, R13, 0x40, RZ ;  /* 0x000000400d067824 */ /* 0x000fe200078e00ff */
[----:B------:R-:W-:Y:S01]  /*1150*/  SEL R5, R15, 0xfffffff0, !P4 ;  /* 0xfffffff00f057807 */ /* 0x000fe20006000000 */
[----:B------:R-:W-:Y:S01]  /*1160*/  IMAD R0, R12, 0x200, R9 ;  /* 0x000002000c007824 */ /* 0x000fe200078e0209 */
[C---:B------:R-:W-:Y:S01]  /*1170*/  IADD3 R40, R41.reuse, 0x8, RZ ;  /* 0x0000000829287810 */ /* 0x040fe20007ffe0ff */
[----:B------:R-:W-:Y:S01]  /*1180*/  STL [R1+0x84], R41 ;  /* 0x0000842901007387 */ /* 0x000fe20000100800 */
[C---:B------:R-:W-:Y:S01]  /*1190*/  IADD3 R39, R41.reuse, 0x10, RZ ;  /* 0x0000001029277810 */ /* 0x040fe20007ffe0ff */
[----:B------:R-:W-:Y:S01]  /*11a0*/  IMAD.MOV.U32 R9, RZ, RZ, 0x40 ;  /* 0x00000040ff097424 */ /* 0x000fe200078e00ff */
[C---:B------:R-:W-:Y:S01]  /*11b0*/  IADD3 R38, R41.reuse, 0x18, RZ ;  /* 0x0000001829267810 */ /* 0x040fe20007ffe0ff */
[----:B------:R-:W-:Y:S01]  /*11c0*/  STL [R1+0x100], R40 ;  /* 0x0001002801007387 */ /* 0x000fe20000100800 */
[----:B------:R-:W-:-:S02]  /*11d0*/  IADD3 R37, R41, 0x20, RZ ;  /* 0x0000002029257810 */ /* 0x000fc40007ffe0ff */
[C---:B------:R-:W-:Y:S01]  /*11e0*/  IADD3 R36, R41.reuse, 0x28, RZ ;  /* 0x0000002829247810 */ /* 0x040fe20007ffe0ff */
[----:B------:R-:W-:Y:S01]  /*11f0*/  STL [R1+0xfc], R39 ;  /* 0x0000fc2701007387 */ /* 0x000fe20000100800 */
[C---:B------:R-:W-:Y:S02]  /*1200*/  IADD3 R35, R41.reuse, 0x30, RZ ;  /* 0x0000003029237810 */ /* 0x040fe40007ffe0ff */
[C---:B------:R-:W-:Y:S01]  /*1210*/  IADD3 R34, R41.reuse, 0x38, RZ ;  /* 0x0000003829227810 */ /* 0x040fe20007ffe0ff */
[----:B------:R-:W-:Y:S01]  /*1220*/  STL [R1+0xf8], R38 ;  /* 0x0000f82601007387 */ /* 0x000fe20000100800 */
[C---:B------:R-:W-:Y:S02]  /*1230*/  IADD3 R33, R41.reuse, 0x40, RZ ;  /* 0x0000004029217810 */ /* 0x040fe40007ffe0ff */
[C---:B------:R-:W-:Y:S01]  /*1240*/  IADD3 R32, R41.reuse, 0x48, RZ ;  /* 0x0000004829207810 */ /* 0x040fe20007ffe0ff */
[----:B------:R3:W-:Y:S01]  /*1250*/  STL [R1+0xf4], R37 ;  /* 0x0000f42501007387 */ /* 0x0007e20000100800 */
[----:B------:R-:W-:-:S02]  /*1260*/  IADD3 R31, R41, 0x50, RZ ;  /* 0x00000050291f7810 */ /* 0x000fc40007ffe0ff */
[C---:B------:R-:W-:Y:S01]  /*1270*/  IADD3 R30, R41.reuse, 0x58, RZ ;  /* 0x00000058291e7810 */ /* 0x040fe20007ffe0ff */
[----:B------:R-:W-:Y:S01]  /*1280*/  STL [R1+0xf0], R36 ;  /* 0x0000f02401007387 */ /* 0x000fe20000100800 */
[C---:B------:R-:W-:Y:S02]  /*1290*/  IADD3 R29, R41.reuse, 0x60, RZ ;  /* 0x00000060291d7810 */ /* 0x040fe40007ffe0ff */
[C---:B------:R-:W-:Y:S01]  /*12a0*/  IADD3 R28, R41.reuse, 0x68, RZ ;  /* 0x00000068291c7810 */ /* 0x040fe20007ffe0ff */
[----:B------:R-:W-:Y:S01]  /*12b0*/  STL [R1+0xec], R35 ;  /* 0x0000ec2301007387 */ /* 0x000fe20000100800 */
[----:B------:R-:W-:Y:S02]  /*12c0*/  SEL R4, R14, 0xffffffe0, !P3 ;  /* 0xffffffe00e047807 */ /* 0x000fe40005800000 */
[C---:B------:R-:W-:Y:S01]  /*12d0*/  IADD3 R27, R41.reuse, 0x70, RZ ;  /* 0x00000070291b7810 */ /* 0x040fe20007ffe0ff */
[----:B------:R4:W-:Y:S01]  /*12e0*/  STL [R1+0xe8], R34 ;  /* 0x0000e82201007387 */ /* 0x0009e20000100800 */
[----:B------:R-:W-:Y:S01]  /*12f0*/  IADD3 R26, R41, 0x78, RZ ;  /* 0x00000078291a7810 */ /* 0x000fe20007ffe0ff */
[----:B------:R-:W-:Y:S01]  /*1300*/  IMAD.IADD R4, R5, 0x1, R4 ;  /* 0x0000000105047824 */ /* 0x000fe200078e0204 */
[----:B------:R-:W-:Y:S01]  /*1310*/  IADD3 R20, R251, 0x40, RZ ;  /* 0x00000040fb147810 */ /* 0x000fe20007ffe0ff */
[----:B------:R-:W-:Y:S01]  /*1320*/  STL [R1+0xe4], R33 ;  /* 0x0000e42101007387 */ /* 0x000fe20000100800 */
[----:B------:R-:W-:-:S02]  /*1330*/  IADD3 R25, R41, 0x80, RZ ;  /* 0x0000008029197810 */ /* 0x000fc40007ffe0ff */
[----:B------:R-:W-:Y:S01]  /*1340*/  IADD3 R19, R251, 0x80, RZ ;  /* 0x00000080fb137810 */ /* 0x000fe20007ffe0ff */
[----:B------:R-:W-:Y:S01]  /*1350*/  STL [R1+0xe0], R32 ;  /* 0x0000e02001007387 */ /* 0x000fe20000100800 */
[----:B------:R-:W-:Y:S02]  /*1360*/  IADD3 R24, R41, 0x88, RZ ;  /* 0x0000008829187810 */ /* 0x000fe40007ffe0ff */
[----:B------:R-:W-:Y:S01]  /*1370*/  IADD3 R18, R251, 0xc0, RZ ;  /* 0x000000c0fb127810 */ /* 0x000fe20007ffe0ff */
[----:B------:R5:W-:Y:S01]  /*1380*/  STL [R1+0xdc], R31 ;  /* 0x0000dc1f01007387 */ /* 0x000be20000100800 */
[----:B------:R-:W-:Y:S02]  /*1390*/  IADD3 R23, R41, 0x90, RZ ;  /* 0x0000009029177810 */ /* 0x000fe40007ffe0ff */
[----:B------:R-:W-:Y:S01]  /*13a0*/  LOP3.LUT R3, R3, 0x7ffffe00, R6, 0xf8, !PT ;  /* 0x7ffffe0003037812 */ /* 0x000fe200078ef806 */
[----:B------:R-:W-:Y:S01]  /*13b0*/  STL [R1+0xd8], R30 ;  /* 0x0000d81e01007387 */ /* 0x000fe20000100800 */
[----:B------:R-:W-:-:S02]  /*13c0*/  IADD3 R22, R41, 0x98, RZ ;  /* 0x0000009829167810 */ /* 0x000fc40007ffe0ff */
[----:B------:R-:W-:Y:S01]  /*13d0*/  SHF.R.S32.HI R5, RZ, 0x1f, R251 ;  /* 0x0000001fff057819 */ /* 0x000fe200000114fb */
[----:B------:R-:W-:Y:S01]  /*13e0*/  STL [R1+0xd4], R29 ;  /* 0x0000d41d01007387 */ /* 0x000fe20000100800 */
[----:B------:R-:W-:Y:S02]  /*13f0*/  SHF.R.S32.HI R6, RZ, 0x1f, R20 ;  /* 0x0000001fff067819 */ /* 0x000fe40000011414 */
[C---:B------:R-:W-:Y:S01]  /*1400*/  IADD3 R21, R41.reuse, 0xa0, RZ ;  /* 0x000000a029157810 */ /* 0x040fe20007ffe0ff */
[----:B------:R2:W-:Y:S01]  /*1410*/  STL [R1+0xd0], R28 ;  /* 0x0000d01c01007387 */ /* 0x0005e20000100800 */
[----:B------:R-:W-:Y:S02]  /*1420*/  SHF.R.S32.HI R5, RZ, 0x1f, R19 ;  /* 0x0000001fff057819 */ /* 0x000fe40000011413 */
[----:B------:R-:W-:Y:S01]  /*1430*/  IADD3 R20, R41, 0xa8, RZ ;  /* 0x000000a829147810 */ /* 0x000fe20007ffe0ff */
[----:B------:R-:W-:Y:S01]  /*1440*/  STL [R1+0xcc], R27 ;  /* 0x0000cc1b01007387 */ /* 0x000fe20000100800 */
[----:B------:R-:W-:-:S02]  /*1450*/  SHF.R.S32.HI R6, RZ, 0x1f, R18 ;  /* 0x0000001fff067819 */ /* 0x000fc40000011412 */
[C---:B------:R-:W-:Y:S01]  /*1460*/  IADD3 R19, R41.reuse, 0xb0, RZ ;  /* 0x000000b029137810 */ /* 0x040fe20007ffe0ff */
[----:B------:R-:W-:Y:S01]  /*1470*/  STL [R1+0xc8], R26 ;  /* 0x0000c81a01007387 */ /* 0x000fe20000100800 */
[C---:B------:R-:W-:Y:S02]  /*1480*/  IADD3 R18, R41.reuse, 0xb8, RZ ;  /* 0x000000b829127810 */ /* 0x040fe40007ffe0ff */
[C---:B------:R-:W-:Y:S01]  /*1490*/  IADD3 R17, R41.reuse, 0xc0, RZ ;  /* 0x000000c029117810 */ /* 0x040fe20007ffe0ff */
[----:B------:R2:W-:Y:S01]  /*14a0*/  STL [R1+0xc4], R25 ;  /* 0x0000c41901007387 */ /* 0x0005e20000100800 */
[C---:B-1----:R-:W-:Y:S02]  /*14b0*/  IADD3 R16, R41.reuse, 0xc8, RZ ;  /* 0x000000c829107810 */ /* 0x042fe40007ffe0ff */
[C---:B------:R-:W-:Y:S01]  /*14c0*/  IADD3 R15, R41.reuse, 0xd0, RZ ;  /* 0x000000d0290f7810 */ /* 0x040fe20007ffe0ff */
[----:B------:R-:W-:Y:S01]  /*14d0*/  STL [R1+0xc0], R24 ;  /* 0x0000c01801007387 */ /* 0x000fe20000100800 */
[----:B------:R-:W-:-:S02]  /*14e0*/  IADD3 R13, R41, 0xd8, RZ ;  /* 0x000000d8290d7810 */ /* 0x000fc40007ffe0ff */
[----:B------:R-:W-:Y:S01]  /*14f0*/  LEA R135, R0, 0x14080, 0x1 ;  /* 0x0001408000877811 */ /* 0x000fe200078e08ff */
[----:B------:R-:W-:Y:S01]  /*1500*/  STL [R1+0xbc], R23 ;  /* 0x0000bc1701007387 */ /* 0x000fe20000100800 */
[----:B------:R-:W-:Y:S02]  /*1510*/  IADD3 R12, R41, 0xe0, RZ ;  /* 0x000000e0290c7810 */ /* 0x000fe40007ffe0ff */
[C---:B------:R-:W-:Y:S01]  /*1520*/  SEL R6, R9.reuse, 0xffffffc0, !P2 ;  /* 0xffffffc009067807 */ /* 0x040fe20005000000 */
[----:B------:R1:W-:Y:S01]  /*1530*/  STL [R1+0xb8], R22 ;  /* 0x0000b81601007387 */ /* 0x0003e20000100800 */
[----:B------:R-:W-:Y:S02]  /*1540*/  SEL R0, R9, 0xffffffc0, !P3 ;  /* 0xffffffc009007807 */ /* 0x000fe40005800000 */
[C---:B------:R-:W-:Y:S01]  /*1550*/  IADD3 R11, R41.reuse, 0xe8, RZ ;  /* 0x000000e8290b7810 */ /* 0x040fe20007ffe0ff */
[----:B------:R-:W-:Y:S01]  /*1560*/  STL [R1+0xb4], R21 ;  /* 0x0000b41501007387 */ /* 0x000fe20000100800 */
[----:B------:R-:W-:-:S02]  /*1570*/  IADD3 R10, R41, 0xf0, RZ ;  /* 0x000000f0290a7810 */ /* 0x000fc40007ffe0ff */
[----:B------:R-:W-:Y:S01]  /*1580*/  LEA R9, R7, 0x80, 0x1 ;  /* 0x0000008007097811 */ /* 0x000fe200078e08ff */
[----:B------:R-:W-:Y:S01]  /*1590*/  STL [R1+0xb0], R20 ;  /* 0x0000b01401007387 */ /* 0x000fe20000100800 */
[----:B------:R-:W-:Y:S02]  /*15a0*/  SHF.R.S32.HI R7, RZ, 0x1f, R40 ;  /* 0x0000001fff077819 */ /* 0x000fe40000011428 */
[C---:B------:R-:W-:Y:S01]  /*15b0*/  SEL R5, R14.reuse, 0xffffffe0, !P1 ;  /* 0xffffffe00e057807 */ /* 0x040fe20004800000 */
[----:B------:R1:W-:Y:S01]  /*15c0*/  STL [R1+0xac], R19 ;  /* 0x0000ac1301007387 */ /* 0x0003e20000100800 */
[----:B------:R-:W-:Y:S02]  /*15d0*/  SEL R2, R14, 0xffffffe0, !P4 ;  /* 0xffffffe00e027807 */ /* 0x000fe40006000000 */
[----:B--2---:R-:W-:Y:S01]  /*15e0*/  IADD3 R8, R41, 0xf8, RZ ;  /* 0x000000f829087810 */ /* 0x004fe20007ffe0ff */
[----:B------:R-:W-:Y:S01]  /*15f0*/  STL [R1+0xa8], R18 ;  /* 0x0000a81201007387 */ /* 0x000fe20000100800 */
[----:B------:R-:W-:-:S02]  /*1600*/  SHF.R.S32.HI R14, RZ, 0x1f, R39 ;  /* 0x0000001fff0e7819 */ /* 0x000fc40000011427 */
[----:B---3--:R-:W-:Y:S01]  /*1610*/  SHF.R.S32.HI R37, RZ, 0x1f, R37 ;  /* 0x0000001fff257819 */ /* 0x008fe20000011425 */
[----:B------:R-:W-:Y:S01]  /*1620*/  STL [R1+0xa4], R17 ;  /* 0x0000a41101007387 */ /* 0x000fe20000100800 */
[----:B----4-:R-:W-:Y:S02]  /*1630*/  SHF.R.S32.HI R34, RZ, 0x1f, R34 ;  /* 0x0000001fff227819 */ /* 0x010fe40000011422 */
[----:B-----5:R-:W-:Y:S01]  /*1640*/  SHF.R.S32.HI R31, RZ, 0x1f, R31 ;  /* 0x0000001fff1f7819 */ /* 0x020fe2000001141f */
[----:B------:R2:W-:Y:S01]  /*1650*/  STL [R1+0xa0], R16 ;  /* 0x0000a01001007387 */ /* 0x0005e20000100800 */
[----:B------:R-:W-:Y:S02]  /*1660*/  SHF.R.S32.HI R28, RZ, 0x1f, R28 ;  /* 0x0000001fff1c7819 */ /* 0x000fe4000001141c */
[----:B------:R-:W-:Y:S01]  /*1670*/  SHF.R.S32.HI R25, RZ, 0x1f, R25 ;  /* 0x0000001fff197819 */ /* 0x000fe20000011419 */
[----:B------:R-:W-:Y:S01]  /*1680*/  STL [R1+0x9c], R15 ;  /* 0x00009c0f01007387 */ /* 0x000fe20000100800 */
[----:B-1----:R-:W-:-:S02]  /*1690*/  SHF.R.S32.HI R22, RZ, 0x1f, R22 ;  /* 0x0000001fff167819 */ /* 0x002fc40000011416 */
[----:B------:R-:W-:Y:S01]  /*16a0*/  LEA R237, R3, 0x4080, 0x1 ;  /* 0x0000408003ed7811 */ /* 0x000fe200078e08ff */
[----:B------:R-:W-:Y:S03]  /*16b0*/  STL [R1+0x98], R13 ;  /* 0x0000980d01007387 */ /* 0x000fe60000100800 */
[--C-:B------:R-:W-:Y:S01]  /*16c0*/  IADD3 R240, R0, R237, R2.reuse ;  /* 0x000000ed00f07210 */ /* 0x100fe20007ffe002 */
[----:B------:R-:W-:Y:S01]  /*16d0*/  STL [R1+0x94], R12 ;  /* 0x0000940c01007387 */ /* 0x000fe20000100800 */
[----:B------:R-:W-:Y:S01]  /*16e0*/  SHF.R.S32.HI R19, RZ, 0x1f, R19 ;  /* 0x0000001fff137819 */ /* 0x000fe20000011413 */
[----:B------:R-:W-:Y:S02]  /*16f0*/  IMAD R243, R243, 0x800, R237 ;  /* 0x00000800f3f37824 */ /* 0x000fe400078e02ed */
[----:B------:R-:W-:Y:S01]  /*1700*/  STL [R1+0x90], R11 ;  /* 0x0000900b01007387 */ /* 0x000fe20000100800 */
[----:B------:R-:W-:-:S02]  /*1710*/  IMAD.IADD R239, R237, 0x1, R2 ;  /* 0x00000001edef7824 */ /* 0x000fc400078e0202 */
[----:B------:R-:W-:Y:S01]  /*1720*/  IMAD.IADD R244, R2, 0x1, R243 ;  /* 0x0000000102f47824 */ /* 0x000fe200078e02f3 */
[----:B------:R-:W-:Y:S01]  /*1730*/  STL [R1+0x8c], R10 ;  /* 0x00008c0a01007387 */ /* 0x000fe20000100800 */
[----:B------:R-:W-:Y:S02]  /*1740*/  IMAD R242, R4, 0x2, R237 ;  /* 0x0000000204f27824 */ /* 0x000fe400078e02ed */
[----:B------:R-:W-:Y:S01]  /*1750*/  IMAD.IADD R238, R237, 0x1, R0 ;  /* 0x00000001edee7824 */ /* 0x000fe200078e0200 */
[----:B------:R1:W-:Y:S01]  /*1760*/  STL [R1+0x17c], R7 ;  /* 0x00017c0701007387 */ /* 0x0003e20000100800 */
[----:B--2---:R-:W-:Y:S01]  /*1770*/  SHF.R.S32.HI R16, RZ, 0x1f, R16 ;  /* 0x0000001fff107819 */ /* 0x004fe20000011410 */
[C---:B------:R-:W-:Y:S02]  /*1780*/  IMAD.IADD R246, R0.reuse, 0x1, R243 ;  /* 0x0000000100f67824 */ /* 0x040fe400078e02f3 */
[----:B------:R-:W-:Y:S01]  /*1790*/  STL [R1+0x88], R8 ;  /* 0x0000880801007387 */ /* 0x000fe20000100800 */
[----:B------:R-:W-:-:S03]  /*17a0*/  IMAD.IADD R245, R0, 0x1, R244 ;  /* 0x0000000100f57824 */ /* 0x000fc600078e02f4 */
[----:B------:R2:W-:Y:S04]  /*17b0*/  STL [R1+0x178], R14 ;  /* 0x0001780e01007387 */ /* 0x0005e80000100800 */
[----:B------:R-:W-:Y:S01]  /*17c0*/  STL [R1+0x5c], R9 ;  /* 0x00005c0901007387 */ /* 0x000fe20000100800 */
[----:B-1----:R-:W-:-:S05]  /*17d0*/  SHF.R.S32.HI R7, RZ, 0x1f, R38 ;  /* 0x0000001fff077819 */ /* 0x002fca0000011426 */
[----:B------:R1:W-:Y:S01]  /*17e0*/  STL [R1+0x174], R7 ;  /* 0x0001740701007387 */ /* 0x0003e20000100800 */
[----:B--2---:R-:W-:-:S03]  /*17f0*/  SHF.R.S32.HI R14, RZ, 0x1f, R36 ;  /* 0x0000001fff0e7819 */ /* 0x004fc60000011424 */
[----:B------:R-:W-:Y:S04]  /*1800*/  STL [R1+0x170], R37 ;  /* 0x0001702501007387 */ /* 0x000fe80000100800 */
[----:B------:R2:W-:Y:S01]  /*1810*/  STL [R1+0x16c], R14 ;  /* 0x00016c0e01007387 */ /* 0x0005e20000100800 */
        /* <DEDUP_REMOVED lines=34> */
[----:B------:R-:W-:Y:S01]  /*1a40*/  STL [R1+0x118], R14 ;  /* 0x0001180e01007387 */ /* 0x000fe20000100800 */
[----:B-1----:R-:W-:Y:S02]  /*1a50*/  SHF.R.S32.HI R7, RZ, 0x1f, R13 ;  /* 0x0000001fff077819 */ /* 0x002fe4000001140d */
[----:B------:R-:W-:Y:S02]  /*1a60*/  SHF.R.S32.HI R13, RZ, 0x1f, R12 ;  /* 0x0000001fff0d7819 */ /* 0x000fe4000001140c */
[----:B------:R-:W-:Y:S01]  /*1a70*/  SHF.R.S32.HI R12, RZ, 0x1f, R11 ;  /* 0x0000001fff0c7819 */ /* 0x000fe2000001140b */
[----:B------:R1:W-:Y:S01]  /*1a80*/  STL [R1+0x114], R7 ;  /* 0x0001140701007387 */ /* 0x0003e20000100800 */
[----:B------:R-:W-:-:S02]  /*1a90*/  SHF.R.S32.HI R11, RZ, 0x1f, R10 ;  /* 0x0000001fff0b7819 */ /* 0x000fc4000001140a */
[----:B------:R-:W-:Y:S01]  /*1aa0*/  SHF.R.S32.HI R10, RZ, 0x1f, R8 ;  /* 0x0000001fff0a7819 */ /* 0x000fe20000011408 */
[C---:B------:R-:W-:Y:S01]  /*1ab0*/  IMAD.IADD R8, R9.reuse, 0x1, R5 ;  /* 0x0000000109087824 */ /* 0x040fe200078e0205 */
[----:B------:R-:W-:Y:S04]  /*1ac0*/  STL [R1+0x110], R13 ;  /* 0x0001100d01007387 */ /* 0x000fe80000100800 */
[----:B------:R-:W-:Y:S04]  /*1ad0*/  STL [R1+0x10c], R12 ;  /* 0x00010c0c01007387 */ /* 0x000fe80000100800 */
[----:B------:R-:W-:Y:S04]  /*1ae0*/  STL [R1+0x108], R11 ;  /* 0x0001080b01007387 */ /* 0x000fe80000100800 */
[----:B------:R-:W-:Y:S04]  /*1af0*/  STL [R1+0x104], R10 ;  /* 0x0001040a01007387 */ /* 0x000fe80000100800 */
[----:B------:R2:W-:Y:S01]  /*1b00*/  STL [R1+0x68], R8 ;  /* 0x0000680801007387 */ /* 0x0005e20000100800 */
[----:B-1----:R-:W-:-:S02]  /*1b10*/  IADD3 R7, R9, -0x10, RZ ;  /* 0xfffffff009077810 */ /* 0x002fc40007ffe0ff */
[C---:B------:R-:W-:Y:S01]  /*1b20*/  @P0 IADD3 R7, R9.reuse, 0x10, RZ ;  /* 0x0000001009070810 */ /* 0x040fe20007ffe0ff */
[----:B------:R-:W-:-:S04]  /*1b30*/  IMAD.IADD R9, R9, 0x1, R6 ;  /* 0x0000000109097824 */ /* 0x000fc800078e0206 */
[--C-:B------:R-:W-:Y:S01]  /*1b40*/  IMAD.IADD R3, R5, 0x1, R7.reuse ;  /* 0x0000000105037824 */ /* 0x100fe200078e0207 */
[----:B------:R1:W-:Y:S01]  /*1b50*/  STL [R1+0x78], R9 ;  /* 0x0000780901007387 */ /* 0x0003e20000100800 */
[----:B------:R-:W-:Y:S02]  /*1b60*/  IMAD.IADD R5, R6, 0x1, R7 ;  /* 0x0000000106057824 */ /* 0x000fe400078e0207 */
[--C-:B------:R-:W-:Y:S01]  /*1b70*/  IMAD.IADD R2, R3, 0x1, R6.reuse ;  /* 0x0000000103027824 */ /* 0x100fe200078e0206 */
[----:B------:R1:W-:Y:S01]  /*1b80*/  STL [R1+0x60], R7 ;  /* 0x0000600701007387 */ /* 0x0003e20000100800 */
[----:B--2---:R-:W-:-:S05]  /*1b90*/  IMAD.IADD R8, R8, 0x1, R6 ;  /* 0x0000000108087824 */ /* 0x004fca00078e0206 */
[----:B------:R1:W-:Y:S04]  /*1ba0*/  STL [R1+0x74], R8 ;  /* 0x0000740801007387 */ /* 0x0003e80000100800 */
[----:B------:R1:W-:Y:S04]  /*1bb0*/  STL [R1+0x70], R5 ;  /* 0x0000700501007387 */ /* 0x0003e80000100800 */
[----:B------:R1:W-:Y:S04]  /*1bc0*/  STL [R1+0x64], R3 ;  /* 0x0000640301007387 */ /* 0x0003e80000100800 */
[----:B------:R1:W-:Y:S02]  /*1bd0*/  STL [R1+0x6c], R2 ;  /* 0x00006c0201007387 */ /* 0x0003e40000100800 */
.L_x_114:
[----:B------:R-:W2:Y:S01]  /*1be0*/  LDL R0, [R1+0x54] ;  /* 0x0000540001007983 */ /* 0x000ea20000100800 */
[----:B-1----:R-:W-:Y:S01]  /*1bf0*/  IMAD.MOV.U32 R8, RZ, RZ, 0x4 ;  /* 0x00000004ff087424 */ /* 0x002fe200078e00ff */
[----:B------:R-:W-:-:S04]  /*1c00*/  ISETP.NE.U32.AND P4, PT, RZ, c[0x0][0x370], PT ;  /* 0x0000dc00ff007a0c */ /* 0x000fc80003f85070 */
[----:B------:R-:W-:Y:S01]  /*1c10*/  ISETP.NE.AND.EX P4, PT, RZ, c[0x0][0x374], PT, P4 ;  /* 0x0000dd00ff007a0c */ /* 0x000fe20003f85340 */
[----:B--2---:R-:W-:-:S05]  /*1c20*/  IMAD.WIDE R2, R0, R8, c[0x0][0x588] ;  /* 0x0001620000027625 */ /* 0x004fca00078e0208 */
[----:B------:R-:W2:Y:S01]  /*1c30*/  LDG.E R13, [R2.64] ;  /* 0x00000006020d7981 */ /* 0x000ea2000c1e1900 */
[----:B------:R-:W-:Y:S01]  /*1c40*/  IMAD.MOV.U32 R16, RZ, RZ, RZ ;  /* 0x000000ffff107224 */ /* 0x000fe200078e00ff */
[----:B------:R-:W-:Y:S01]  /*1c50*/  ISETP.NE.U32.AND P2, PT, RZ, c[0x0][0x360], PT ;  /* 0x0000d800ff007a0c */ /* 0x000fe20003f45070 */
[----:B------:R-:W-:Y:S01]  /*1c60*/  IMAD.MOV.U32 R11, RZ, RZ, RZ ;  /* 0x000000ffff0b7224 */ /* 0x000fe200078e00ff */
[----:B------:R-:W-:Y:S02]  /*1c70*/  ISETP.NE.U32.AND P3, PT, RZ, c[0x0][0x348], PT ;  /* 0x0000d200ff007a0c */ /* 0x000fe40003f65070 */
[----:B------:R-:W-:Y:S02]  /*1c80*/  ISETP.NE.AND.EX P2, PT, RZ, c[0x0][0x364], PT, P2 ;  /* 0x0000d900ff007a0c */ /* 0x000fe40003f45320 */
[----:B------:R-:W-:Y:S02]  /*1c90*/  ISETP.NE.AND.EX P3, PT, RZ, c[0x0][0x34c], PT, P3 ;  /* 0x0000d300ff007a0c */ /* 0x000fe40003f65330 */
[----:B--2---:R-:W-:Y:S01]  /*1ca0*/  SHF.R.S32.HI R14, RZ, 0x1f, R13 ;  /* 0x0000001fff0e7819 */ /* 0x004fe2000001140d */
[C---:B------:R-:W-:Y:S01]  /*1cb0*/  IMAD.SHL.U32 R20, R13.reuse, 0x4, RZ ;  /* 0x000000040d147824 */ /* 0x040fe200078e00ff */
[C---:B------:R-:W-:Y:S01]  /*1cc0*/  @P4 LEA R6, P1, R13.reuse, c[0x0][0x370], 0x2 ;  /* 0x0000dc000d064a11 */ /* 0x040fe200078210ff */
[----:B------:R1:W-:Y:S01]  /*1cd0*/  STL [R1+0x3c], R13 ;  /* 0x00003c0d01007387 */ /* 0x0003e20000100800 */
[----:B------:R-:W-:-:S02]  /*1ce0*/  SHF.L.U64.HI R17, R13, 0x2, R14 ;  /* 0x000000020d117819 */ /* 0x000fc4000001020e */
[----:B------:R-:W-:Y:S01]  /*1cf0*/  @P4 LEA.HI.X R7, R13, c[0x0][0x374], R14, 0x2, P1 ;  /* 0x0000dd000d074a11 */ /* 0x000fe200008f140e */
[----:B------:R1:W-:Y:S02]  /*1d00*/  STL [R1+0x7c], R14 ;  /* 0x00007c0e01007387 */ /* 0x0003e40000100800 */
[C---:B------:R-:W-:Y:S02]  /*1d10*/  @P2 IADD3 R4, P0, R20.reuse, c[0x0][0x360], RZ ;  /* 0x0000d80014042a10 */ /* 0x040fe40007f1e0ff */
[----:B------:R-:W-:Y:S01]  /*1d20*/  IADD3 R2, P1, R20, c[0x0][0x348], RZ ;  /* 0x0000d20014027a10 */ /* 0x000fe20007f3e0ff */
[----:B------:R-:W2:Y:S01]  /*1d30*/  @P4 LDG.E R16, [R6.64] ;  /* 0x0000000606104981 */ /* 0x000ea2000c1e1900 */
[C---:B------:R-:W-:Y:S02]  /*1d40*/  @P2 IADD3.X R5, R17.reuse, c[0x0][0x364], RZ, P0, !PT ;  /* 0x0000d90011052a10 */ /* 0x040fe400007fe4ff */
[----:B------:R-:W-:Y:S01]  /*1d50*/  IADD3.X R3, R17, c[0x0][0x34c], RZ, P1, !PT ;  /* 0x0000d30011037a10 */ /* 0x000fe20000ffe4ff */
[----:B------:R1:W-:Y:S04]  /*1d60*/  STL [R1+0x40], R20 ;  /* 0x0000401401007387 */ /* 0x0003e80000100800 */
[----:B------:R1:W5:Y:S04]  /*1d70*/  @P2 LDG.E R12, [R4.64] ;  /* 0x00000006040c2981 */ /* 0x000368000c1e1900 */
[----:B------:R1:W5:Y:S04]  /*1d80*/  @P3 LDG.E R11, [R2.64] ;  /* 0x00000006020b3981 */ /* 0x000368000c1e1900 */
[----:B------:R1:W-:Y:S01]  /*1d90*/  STL [R1+0x44], R17 ;  /* 0x0000441101007387 */ /* 0x0003e20000100800 */
[----:B------:R-:W-:Y:S03]  /*1da0*/  YIELD ;  /* 0x0000000000007946 */ /* 0x000fe60003800000 */
[----:B--2---:R1:W-:Y:S01]  /*1db0*/  STL [R1+0x14], R16 ;  /* 0x0000141001007387 */ /* 0x0043e20000100800 */
[----:B------:R-:W-:Y:S05]  /*1dc0*/  @P2 BRA `(.L_x_25) ;  /* 0x0000005000002947 */ /* 0x000fea0003800000 */
[----:B-----5:R-:W-:Y:S01]  /*1dd0*/  MOV R12, c[0x0][0x168] ;  /* 0x00005a00000c7a02 */ /* 0x020fe20000000f00 */
[----:B------:R-:W-:Y:S05]  /*1de0*/  @!P3 BRA `(.L_x_25) ;  /* 0x000000300000b947 */ /* 0x000fea0003800000 */
[----:B------:R2:W3:Y:S04]  /*1df0*/  LDG.E R0, [R2.64] ;  /* 0x0000000602007981 */ /* 0x0004e8000c1e1900 */
[----:B-12---:R-:W3:Y:S02]  /*1e00*/  LDG.E R2, [R2.64+0x4] ;  /* 0x0000040602027981 */ /* 0x006ee4000c1e1900 */
[----:B---3--:R-:W-:-:S02]  /*1e10*/  IADD3 R12, -R0, R2, RZ ;  /* 0x00000002000c7210 */ /* 0x008fc40007ffe1ff */
.L_x_25:
[----:B------:R-:W-:-:S04]  /*1e20*/  ISETP.NE.U32.AND P0, PT, RZ, c[0x0][0x368], PT ;  /* 0x0000da00ff007a0c */ /* 0x000fc80003f05070 */
[----:B------:R-:W-:-:S13]  /*1e30*/  ISETP.NE.AND.EX P0, PT, RZ, c[0x0][0x36c], PT, P0 ;  /* 0x0000db00ff007a0c */ /* 0x000fda0003f05300 */
[----:B------:R-:W-:Y:S05]  /*1e40*/  @!P0 BRA `(.L_x_26) ;  /* 0x0000004000008947 */ /* 0x000fea0003800000 */
[----:B-1----:R-:W-:-:S04]  /*1e50*/  IADD3 R2, P0, R20, c[0x0][0x368], RZ ;  /* 0x0000da0014027a10 */ /* 0x002fc80007f1e0ff */
[----:B------:R-:W-:-:S05]  /*1e60*/  IADD3.X R3, R17, c[0x0][0x36c], RZ, P0, !PT ;  /* 0x0000db0011037a10 */ /* 0x000fca00007fe4ff */
[----:B------:R1:W5:Y:S01]  /*1e70*/  LDG.E R0, [R2.64] ;  /* 0x0000000602007981 */ /* 0x000362000c1e1900 */
[----:B------:R-:W-:Y:S05]  /*1e80*/  BRA `(.L_x_27) ;  /* 0x0000008000007947 */ /* 0x000fea0003800000 */
.L_x_26:
[----:B------:R-:W-:Y:S01]  /*1e90*/  ISETP.NE.U32.AND P0, PT, RZ, c[0x0][0x350], PT ;  /* 0x0000d400ff007a0c */ /* 0x000fe20003f05070 */
[----:B------:R-:W-:-:S03]  /*1ea0*/  IMAD.U32 R0, RZ, RZ, UR5 ;  /* 0x00000005ff007e24 */ /* 0x000fc6000f8e00ff */
[----:B------:R-:W-:-:S13]  /*1eb0*/  ISETP.NE.AND.EX P0, PT, RZ, c[0x0][0x354], PT, P0 ;  /* 0x0000d500ff007a0c */ /* 0x000fda0003f05300 */
[----:B------:R-:W-:Y:S05]  /*1ec0*/  @!P0 BRA `(.L_x_27) ;  /* 0x0000004000008947 */ /* 0x000fea0003800000 */
[----:B-1----:R-:W-:-:S05]  /*1ed0*/  IMAD.WIDE R2, R13, R8, c[0x0][0x350] ;  /* 0x0000d4000d027625 */ /* 0x002fca00078e0208 */
[----:B------:R-:W2:Y:S04]  /*1ee0*/  LDG.E R4, [R2.64] ;  /* 0x0000000602047981 */ /* 0x000ea8000c1e1900 */
[----:B------:R-:W2:Y:S02]  /*1ef0*/  LDG.E R0, [R2.64+0x4] ;  /* 0x0000040602007981 */ /* 0x000ea4000c1e1900 */
[----:B--2---:R-:W-:-:S04]  /*1f00*/  IADD3 R0, -R4, R0, RZ ;  /* 0x0000000004007210 */ /* 0x004fc80007ffe1ff */
.L_x_27:
[----:B------:R-:W2:Y:S01]  /*1f10*/  LDL R15, [R1+0x50] ;  /* 0x00005000010f7983 */ /* 0x000ea20000100800 */
[----:B-----5:R-:W-:Y:S01]  /*1f20*/  IMAD.IADD R22, R0, 0x1, -R16 ;  /* 0x0000000100167824 */ /* 0x020fe200078e0a10 */
[----:B------:R-:W-:Y:S04]  /*1f30*/  BSSY B0, `(.L_x_28) ;  /* 0x000002e000007945 */ /* 0x000fe80003800000 */
[----:B------:R-:W-:-:S02]  /*1f40*/  IADD3 R0, R22, 0x2f, RZ ;  /* 0x0000002f16007810 */ /* 0x000fc40007ffe0ff */
[----:B------:R-:W-:-:S03]  /*1f50*/  ISETP.GE.AND P0, PT, R22, 0x1, PT ;  /* 0x000000011600780c */ /* 0x000fc60003f06270 */
[----:B------:R-:W-:-:S05]  /*1f60*/  IMAD.HI R0, R0, 0x2aaaaaab, RZ ;  /* 0x2aaaaaab00007827 */ /* 0x000fca00078e02ff */
[----:B-1----:R-:W-:-:S04]  /*1f70*/  SHF.R.U32.HI R2, RZ, 0x1f, R0 ;  /* 0x0000001fff027819 */ /* 0x002fc80000011600 */
[----:B------:R-:W-:Y:S01]  /*1f80*/  LEA.HI.SX32 R10, R0, R2, 0x1d ;  /* 0x00000002000a7211 */ /* 0x000fe200078feaff */
[----:B------:R-:W-:Y:S01]  /*1f90*/  IMAD.MOV.U32 R2, RZ, RZ, RZ ;  /* 0x000000ffff027224 */ /* 0x000fe200078e00ff */
[C---:B--2---:R-:W-:Y:S02]  /*1fa0*/  LOP3.LUT R3, R15.reuse, 0xff000000, RZ, 0xc0, !PT ;  /* 0xff0000000f037812 */ /* 0x044fe400078ec0ff */
[----:B------:R-:W-:Y:S02]  /*1fb0*/  LOP3.LUT R4, R15, 0xff0000, RZ, 0xc0, !PT ;  /* 0x00ff00000f047812 */ /* 0x000fe400078ec0ff */
[----:B------:R-:W-:-:S04]  /*1fc0*/  SHF.R.U32.HI R3, RZ, 0x8, R3 ;  /* 0x00000008ff037819 */ /* 0x000fc80000011603 */
[----:B------:R-:W-:-:S04]  /*1fd0*/  LEA.HI R3, R4, R3, RZ, 0x10 ;  /* 0x0000000304037211 */ /* 0x000fc800078f80ff */
[----:B------:R-:W-:Y:S02]  /*1fe0*/  LOP3.LUT R18, R3, 0xff, RZ, 0xc0, !PT ;  /* 0x000000ff03127812 */ /* 0x000fe400078ec0ff */
[----:B------:R-:W-:-:S03]  /*1ff0*/  SHF.R.U32.HI R5, RZ, 0x10, R3 ;  /* 0x00000010ff057819 */ /* 0x000fc60000011603 */
[----:B------:R1:W-:Y:S04]  /*2000*/  STL [R1+0x80], R18 ;  /* 0x0000801201007387 */ /* 0x0003e80000100800 */
[----:B------:R1:W-:Y:S01]  /*2010*/  STL [R1+0x58], R5 ;  /* 0x0000580501007387 */ /* 0x0003e20000100800 */
[----:B------:R-:W-:Y:S05]  /*2020*/  @!P0 BRA `(.L_x_29) ;  /* 0x000001e000008947 */ /* 0x000fea0003800000 */
[----:B------:R-:W-:Y:S01]  /*2030*/  ISETP.NE.AND P0, PT, R5, RZ, PT ;  /* 0x000000ff0500720c */ /* 0x000fe20003f05270 */
[----:B------:R-:W-:-:S03]  /*2040*/  IMAD.MOV.U32 R4, RZ, RZ, RZ ;  /* 0x000000ffff047224 */ /* 0x000fc600078e00ff */
[----:B------:R-:W-:-:S04]  /*2050*/  SEL R0, R5, c[0x0][0x338], P0 ;  /* 0x0000ce0005007a07 */ /* 0x000fc80000000000 */
[----:B------:R-:W-:Y:S02]  /*2060*/  IABS R3, R0 ;  /* 0x0000000000037213 */ /* 0x000fe40000000000 */
[----:B------:R-:W-:Y:S02]  /*2070*/  IADD3 R6, R10, -0x1, R0 ;  /* 0xffffffff0a067810 */ /* 0x000fe40007ffe000 */
[----:B------:R-:W2:Y:S02]  /*2080*/  I2F.RP R2, R3 ;  /* 0x0000000300027306 */ /* 0x000ea40000209400 */
[----:B------:R-:W-:-:S06]  /*2090*/  IABS R9, R6 ;  /* 0x0000000600097213 */ /* 0x000fcc0000000000 */
[----:B--2---:R-:W2:Y:S02]  /*20a0*/  MUFU.RCP R2, R2 ;  /* 0x0000000200027308 */ /* 0x004ea40000001000 */
[----:B--2---:R-:W-:-:S06]  /*20b0*/  IADD3 R2, R2, 0xffffffe, RZ ;  /* 0x0ffffffe02027810 */ /* 0x004fcc0007ffe0ff */
[----:B-1----:R-:W1:Y:S02]  /*20c0*/  F2I.FTZ.U32.TRUNC.NTZ R5, R2 ;  /* 0x0000000200057305 */ /* 0x002e64000021f000 */
[----:B-1----:R-:W-:-:S04]  /*20d0*/  IMAD.MOV R2, RZ, RZ, -R5 ;  /* 0x000000ffff027224 */ /* 0x002fc800078e0a05 */
[----:B------:R-:W-:Y:S01]  /*20e0*/  IMAD.MOV.U32 R7, RZ, RZ, R2 ;  /* 0x000000ffff077224 */ /* 0x000fe200078e0002 */
[----:B------:R-:W-:-:S03]  /*20f0*/  IABS R2, R0 ;  /* 0x0000000000027213 */ /* 0x000fc60000000000 */
[----:B------:R-:W-:Y:S02]  /*2100*/  IMAD R7, R7, R3, RZ ;  /* 0x0000000307077224 */ /* 0x000fe400078e02ff */
[----:B------:R-:W-:Y:S02]  /*2110*/  IMAD.MOV R8, RZ, RZ, -R2 ;  /* 0x000000ffff087224 */ /* 0x000fe400078e0a02 */
[----:B------:R-:W-:-:S04]  /*2120*/  IMAD.HI.U32 R2, R5, R7, R4 ;  /* 0x0000000705027227 */ /* 0x000fc800078e0004 */
[----:B------:R-:W-:Y:S02]  /*2130*/  IMAD.MOV.U32 R4, RZ, RZ, R9 ;  /* 0x000000ffff047224 */ /* 0x000fe400078e0009 */
[----:B------:R-:W-:Y:S02]  /*2140*/  IMAD.MOV.U32 R5, RZ, RZ, R8 ;  /* 0x000000ffff057224 */ /* 0x000fe400078e0008 */
[----:B------:R-:W-:-:S04]  /*2150*/  IMAD.HI.U32 R2, R2, R4, RZ ;  /* 0x0000000402027227 */ /* 0x000fc800078e00ff */
[----:B------:R-:W-:-:S05]  /*2160*/  IMAD R4, R2, R5, R4 ;  /* 0x0000000502047224 */ /* 0x000fca00078e0204 */
[----:B------:R-:W-:-:S13]  /*2170*/  ISETP.GT.U32.AND P1, PT, R3, R4, PT ;  /* 0x000000040300720c */ /* 0x000fda0003f24070 */
[----:B------:R-:W-:Y:S01]  /*2180*/  @!P1 IMAD.IADD R4, R4, 0x1, -R3 ;  /* 0x0000000104049824 */ /* 0x000fe200078e0a03 */
[----:B------:R-:W-:Y:S02]  /*2190*/  @!P1 IADD3 R2, R2, 0x1, RZ ;  /* 0x0000000102029810 */ /* 0x000fe40007ffe0ff */
[----:B------:R-:W-:Y:S02]  /*21a0*/  ISETP.NE.AND P1, PT, R0, RZ, PT ;  /* 0x000000ff0000720c */ /* 0x000fe40003f25270 */
[----:B------:R-:W-:Y:S02]  /*21b0*/  ISETP.GE.U32.AND P2, PT, R4, R3, PT ;  /* 0x000000030400720c */ /* 0x000fe40003f46070 */
[----:B------:R-:W-:-:S04]  /*21c0*/  LOP3.LUT R3, R6, R0, RZ, 0x3c, !PT ;  /* 0x0000000006037212 */ /* 0x000fc800078e3cff */
[----:B------:R-:W-:-:S07]  /*21d0*/  ISETP.GE.AND P0, PT, R3, RZ, PT ;  /* 0x000000ff0300720c */ /* 0x000fce0003f06270 */
[----:B------:R-:W-:-:S06]  /*21e0*/  @P2 IADD3 R2, R2, 0x1, RZ ;  /* 0x0000000102022810 */ /* 0x000fcc0007ffe0ff */
[----:B------:R-:W-:Y:S01]  /*21f0*/  @!P0 IMAD.MOV R2, RZ, RZ, -R2 ;  /* 0x000000ffff028224 */ /* 0x000fe200078e0a02 */
[----:B------:R-:W-:Y:S02]  /*2200*/  @!P1 LOP3.LUT R2, RZ, R0, RZ, 0x33, !PT ;  /* 0x00000000ff029212 */ /* 0x000fe400078e33ff */
.L_x_29:
[----:B------:R-:W-:Y:S05]  /*2210*/  BSYNC B0 ;  /* 0x0000000000007941 */ /* 0x000fea0003800000 */
.L_x_28:
[----:B------:R-:W-:Y:S01]  /*2220*/  IMAD R3, R18, R2, RZ ;  /* 0x0000000212037224 */ /* 0x000fe200078e02ff */
[----:B------:R-:W-:Y:S01]  /*2230*/  PRMT R0, RZ, 0x7610, R0 ;  /* 0x00007610ff007816 */ /* 0x000fe20000000000 */
[----:B-1----:R-:W-:Y:S01]  /*2240*/  CS2R R18, SRZ ;  /* 0x0000000000127805 */ /* 0x002fe2000001ff00 */
[----:B------:R-:W-:Y:S01]  /*2250*/  CS2R R30, SRZ ;  /* 0x00000000001e7805 */ /* 0x000fe2000001ff00 */
[----:B------:R-:W-:Y:S01]  /*2260*/  IMAD.IADD R2, R3, 0x1, R2 ;  /* 0x0000000103027824 */ /* 0x000fe200078e0202 */
[----:B------:R1:W-:Y:S01]  /*2270*/  STL [R1+0x10], R3 ;  /* 0x0000100301007387 */ /* 0x0003e20000100800 */
[----:B------:R-:W-:Y:S01]  /*2280*/  CS2R R24, SRZ ;  /* 0x0000000000187805 */ /* 0x000fe2000001ff00 */
[----:B------:R-:W-:Y:S01]  /*2290*/  CS2R R58, SRZ ;  /* 0x00000000003a7805 */ /* 0x000fe2000001ff00 */
[----:B------:R-:W-:Y:S01]  /*22a0*/  CS2R R112, SRZ ;  /* 0x0000000000707805 */ /* 0x000fe2000001ff00 */
[----:B------:R-:W-:Y:S01]  /*22b0*/  IMNMX R134, R10, R2, PT ;  /* 0x000000020a867217 */ /* 0x000fe20003800200 */
[----:B------:R-:W-:Y:S01]  /*22c0*/  CS2R R86, SRZ ;  /* 0x0000000000567805 */ /* 0x000fe2000001ff00 */
[----:B------:R-:W-:Y:S01]  /*22d0*/  CS2R R156, SRZ ;  /* 0x00000000009c7805 */ /* 0x000fe2000001ff00 */
[----:B------:R-:W-:Y:S01]  /*22e0*/  CS2R R94, SRZ ;  /* 0x00000000005e7805 */ /* 0x000fe2000001ff00 */
[----:B------:R-:W-:Y:S01]  /*22f0*/  ISETP.GT.AND P0, PT, R134, R3, PT ;  /* 0x000000038600720c */ /* 0x000fe20003f04270 */
        /* <DEDUP_REMOVED lines=58> */
[----:B-1----:R-:W-:Y:S01]  /*26a0*/  ISETP.NE.U32.AND P1, PT, RZ, c[0x0][0x340], PT ;  /* 0x0000d000ff007a0c */ /* 0x002fe20003f25070 */
[----:B------:R-:W2:Y:S03]  /*26b0*/  LDL R8, [R1+0x4c] ;  /* 0x00004c0001087983 */ /* 0x000ea60000100800 */
[----:B------:R-:W-:Y:S01]  /*26c0*/  ISETP.NE.AND.EX P1, PT, RZ, c[0x0][0x344], PT, P1 ;  /* 0x0000d100ff007a0c */ /* 0x000fe20003f25310 */
[----:B------:R-:W1:-:S12]  /*26d0*/  S2R R4, SR_TID.X ;  /* 0x0000000000047919 */ /* 0x000e580000002100 */
[----:B------:R-:W-:-:S04]  /*26e0*/  @P1 IADD3 R2, P0, R20, c[0x0][0x340], RZ ;  /* 0x0000d00014021a10 */ /* 0x000fc80007f1e0ff */
[----:B------:R-:W-:-:S05]  /*26f0*/  @P1 IADD3.X R3, R17, c[0x0][0x344], RZ, P0, !PT ;  /* 0x0000d10011031a10 */ /* 0x000fca00007fe4ff */
[----:B------:R3:W4:Y:S01]  /*2700*/  @P1 LDG.E R0, [R2.64] ;  /* 0x0000000602001981 */ /* 0x000722000c1e1900 */
[--C-:B-1----:R-:W-:Y:S02]  /*2710*/  SHF.R.S32.HI R103, RZ, 0x1f, R4.reuse ;  /* 0x0000001fff677819 */ /* 0x102fe40000011404 */
[----:B------:R-:W-:Y:S02]  /*2720*/  SHF.R.S32.HI R102, RZ, 0x1f, R4 ;  /* 0x0000001fff667819 */ /* 0x000fe40000011404 */
[-C--:B------:R-:W-:Y:S02]  /*2730*/  LEA.HI R103, R103, R4.reuse, RZ, 0x3 ;  /* 0x0000000467677211 */ /* 0x080fe400078f18ff */
[----:B------:R-:W-:Y:S02]  /*2740*/  LEA.HI R102, R102, R4, RZ, 0x3 ;  /* 0x0000000466667211 */ /* 0x000fe400078f18ff */
[----:B------:R-:W-:Y:S01]  /*2750*/  LOP3.LUT R103, R103, 0xfffffff8, RZ, 0xc0, !PT ;  /* 0xfffffff867677812 */ /* 0x000fe200078ec0ff */
[----:B------:R-:W-:Y:S01]  /*2760*/  IMAD.MOV.U32 R62, RZ, RZ, 0x30 ;  /* 0x00000030ff3e7424 */ /* 0x000fe200078e00ff */
[----:B------:R-:W-:-:S03]  /*2770*/  SHF.R.S32.HI R102, RZ, 0x3, R102 ;  /* 0x00000003ff667819 */ /* 0x000fc60000011466 */
[----:B------:R-:W-:Y:S02]  /*2780*/  IMAD.IADD R103, R4, 0x1, -R103 ;  /* 0x0000000104677824 */ /* 0x000fe400078e0a67 */
[----:B------:R-:W-:Y:S02]  /*2790*/  IMAD R62, R134, R62, -0x30 ;  /* 0xffffffd0863e7424 */ /* 0x000fe400078e023e */
[----:B------:R-:W-:Y:S02]  /*27a0*/  IMAD R32, R103, 0x20, R102 ;  /* 0x0000002067207824 */ /* 0x000fe400078e0266 */
[----:B---3--:R-:W-:-:S05]  /*27b0*/  IMAD.MOV.U32 R2, RZ, RZ, c[0x0][0x2b8] ;  /* 0x0000ae00ff027624 */ /* 0x008fca00078e00ff */
[----:B------:R-:W-:Y:S01]  /*27c0*/  ISETP.NE.AND P0, PT, R2, 0x1, PT ;  /* 0x000000010200780c */ /* 0x000fe20003f05270 */
[----:B------:R-:W-:-:S05]  /*27d0*/  IMAD.IADD R2, R32, 0x1, R62 ;  /* 0x0000000120027824 */ /* 0x000fca00078e023e */
[C---:B------:R-:W-:Y:S01]  /*27e0*/  ISETP.GE.AND P2, PT, R2.reuse, R22, PT ;  /* 0x000000160200720c */ /* 0x040fe20003f46270 */
[----:B------:R-:W-:-:S03]  /*27f0*/  IMAD.IADD R21, R2, 0x1, R16 ;  /* 0x0000000102157824 */ /* 0x000fc600078e0210 */
[----:B------:R-:W-:Y:S01]  /*2800*/  ISETP.GT.OR P2, PT, R32, 0x2f, P2 ;  /* 0x0000002f2000780c */ /* 0x000fe20001744670 */
[----:B------:R-:W-:Y:S01]  /*2810*/  WARPSYNC 0xffffffff ;  /* 0xffffffff00007948 */ /* 0x000fe20003800000 */
[----:B------:R-:W-:Y:S01]  /*2820*/  BAR.SYNC.DEFER_BLOCKING 0x0 ;  /* 0x0000000000007b1d */ /* 0x000fe20000010000 */
[----:B------:R-:W-:-:S04]  /*2830*/  @P0 IMAD.HI.U32 R3, R21, c[0x0][0x2bc], RZ ;  /* 0x0000af0015030a27 */ /* 0x000fc800078e00ff */
[----:B------:R-:W-:Y:S01]  /*2840*/  IMAD.MOV.U32 R20, RZ, RZ, R21 ;  /* 0x000000ffff147224 */ /* 0x000fe200078e0015 */
[----:B------:R-:W-:Y:S01]  /*2850*/  @P0 SHF.R.U32.HI R20, RZ, c[0x0][0x2c0], R3 ;  /* 0x0000b000ff140a19 */ /* 0x000fe20000011603 */
[----:B------:R-:W-:Y:S01]  /*2860*/  IMAD.MOV.U32 R252, RZ, RZ, RZ ;  /* 0x000000fffffc7224 */ /* 0x000fe200078e00ff */
[----:B------:R-:W-:Y:S02]  /*2870*/  LOP3.LUT R23, R15, 0xffff, RZ, 0xc0, !PT ;  /* 0x0000ffff0f177812 */ /* 0x000fe400078ec0ff */
[----:B------:R-:W-:-:S05]  /*2880*/  SEL R6, R14, RZ, !P3 ;  /* 0x000000ff0e067207 */ /* 0x000fca0005800000 */
[----:B------:R-:W-:Y:S02]  /*2890*/  IMAD R6, R6, c[0x0][0x1c0], RZ ;  /* 0x0000700006067a24 */ /* 0x000fe400078e02ff */
[----:B------:R-:W-:-:S05]  /*28a0*/  @!P1 IMAD.MOV.U32 R0, RZ, RZ, R13 ;  /* 0x000000ffff009224 */ /* 0x000fca00078e000d */
[----:B----4-:R-:W-:Y:S01]  /*28b0*/  SHF.R.S32.HI R2, RZ, 0x1f, R0 ;  /* 0x0000001fff027819 */ /* 0x010fe20000011400 */
[----:B------:R-:W-:-:S04]  /*28c0*/  IMAD.WIDE.U32 R4, R0, c[0x0][0x2b0], RZ ;  /* 0x0000ac0000047a25 */ /* 0x000fc800078e00ff */
[----:B------:R-:W-:Y:S01]  /*28d0*/  IMAD R2, R2, c[0x0][0x2b0], RZ ;  /* 0x0000ac0002027a24 */ /* 0x000fe200078e02ff */
[----:B------:R1:W-:Y:S03]  /*28e0*/  STL.64 [R1+0x20], R4 ;  /* 0x0000200401007387 */ /* 0x0003e60000100a00 */
[----:B------:R-:W-:Y:S01]  /*28f0*/  IMAD R2, R0, c[0x0][0x2b4], R2 ;  /* 0x0000ad0000027a24 */ /* 0x000fe200078e0202 */
[----:B------:R-:W-:-:S03]  /*2900*/  @!P2 IADD3 R0, P1, R20, R4, RZ ;  /* 0x000000041400a210 */ /* 0x000fc60007f3e0ff */
[----:B-1----:R-:W-:Y:S01]  /*2910*/  IMAD.IADD R4, R5, 0x1, R2 ;  /* 0x0000000105047824 */ /* 0x002fe200078e0202 */
[----:B------:R-:W-:-:S04]  /*2920*/  @!P2 LEA R2, P0, R0, c[0x0][0x2a0], 0x2 ;  /* 0x0000a8000002aa11 */ /* 0x000fc800078010ff */
[----:B------:R-:W-:-:S04]  /*2930*/  @!P2 LEA.HI.X.SX32 R3, R20, R4, 0x1, P1 ;  /* 0x000000041403a211 */ /* 0x000fc800008f0eff */
[----:B------:R-:W-:-:S05]  /*2940*/  @!P2 LEA.HI.X R3, R0, c[0x0][0x2a4], R3, 0x2, P0 ;  /* 0x0000a9000003aa11 */ /* 0x000fca00000f1403 */
[----:B------:R1:W3:Y:S01]  /*2950*/  @!P2 LDG.E R252, [R2.64] ;  /* 0x0000000602fca981 */ /* 0x0002e2000c1e1900 */
[----:B------:R-:W-:-:S03]  /*2960*/  SHF.R.S32.HI R0, RZ, 0x1f, R11 ;  /* 0x0000001fff007819 */ /* 0x000fc6000001140b */
[----:B------:R4:W-:Y:S02]  /*2970*/  STL [R1+0x34], R4 ;  /* 0x0000340401007387 */ /* 0x0009e40000100800 */
[----:B------:R-:W-:-:S04]  /*2980*/  IMAD R0, R0, c[0x0][0x178], RZ ;  /* 0x00005e0000007a24 */ /* 0x000fc800078e02ff */
[----:B------:R-:W-:Y:S02]  /*2990*/  IMAD R0, R11, c[0x0][0x17c], R0 ;  /* 0x00005f000b007a24 */ /* 0x000fe400078e0200 */
[----:B--2---:R-:W-:Y:S02]  /*29a0*/  IMAD R5, R8, 0x80, R32 ;  /* 0x0000008008057824 */ /* 0x004fe400078e0220 */
[----:B----4-:R-:W-:-:S05]  /*29b0*/  IMAD.MOV.U32 R4, RZ, RZ, c[0x0][0x2c4] ;  /* 0x0000b100ff047624 */ /* 0x010fca00078e00ff */
[----:B------:R-:W-:Y:S01]  /*29c0*/  ISETP.NE.AND P0, PT, R4, 0x1, PT ;  /* 0x000000010400780c */ /* 0x000fe20003f05270 */
[----:B-1----:R-:W-:-:S04]  /*29d0*/  IMAD.WIDE.U32 R2, R11, c[0x0][0x178], RZ ;  /* 0x00005e000b027a25 */ /* 0x002fc800078e00ff */
[----:B------:R-:W-:Y:S01]  /*29e0*/  IMAD.IADD R3, R3, 0x1, R0 ;  /* 0x0000000103037824 */ /* 0x000fe200078e0200 */
[----:B------:R-:W-:-:S03]  /*29f0*/  SEL R4, R13, RZ, !P3 ;  /* 0x000000ff0d047207 */ /* 0x000fc60005800000 */
[----:B------:R-:W-:-:S04]  /*2a00*/  IMAD.WIDE.U32 R2, R23, c[0x0][0x1b8], R2 ;  /* 0x00006e0017027a25 */ /* 0x000fc800078e0002 */
[----:B------:R-:W-:-:S04]  /*2a10*/  @P0 IMAD.HI.U32 R7, R5, c[0x0][0x2c8], RZ ;  /* 0x0000b20005070a27 */ /* 0x000fc800078e00ff */
[----:B------:R-:W-:Y:S01]  /*2a20*/  IMAD.MOV.U32 R0, RZ, RZ, R5 ;  /* 0x000000ffff007224 */ /* 0x000fe200078e0005 */
[----:B------:R-:W-:Y:S01]  /*2a30*/  @P0 SHF.R.U32.HI R0, RZ, c[0x0][0x2cc], R7 ;  /* 0x0000b300ff000a19 */ /* 0x000fe20000011607 */
[----:B------:R-:W-:Y:S02]  /*2a40*/  IMAD R3, R23, c[0x0][0x1bc], R3 ;  /* 0x00006f0017037a24 */ /* 0x000fe400078e0203 */
[C---:B------:R-:W-:Y:S01]  /*2a50*/  IMAD R6, R4.reuse, c[0x0][0x1c4], R6 ;  /* 0x0000710004067a24 */ /* 0x040fe200078e0206 */
[----:B------:R-:W-:Y:S01]  /*2a60*/  SHF.R.S32.HI R7, RZ, 0x1f, R0 ;  /* 0x0000001fff077819 */ /* 0x000fe20000011400 */
[----:B------:R-:W-:-:S04]  /*2a70*/  IMAD.WIDE.U32 R2, R4, c[0x0][0x1c0], R2 ;  /* 0x0000700004027a25 */ /* 0x000fc800078e0002 */
[----:B------:R-:W-:-:S04]  /*2a80*/  IMAD.MOV R4, RZ, RZ, -R0 ;  /* 0x000000ffff047224 */ /* 0x000fc800078e0a00 */
[----:B------:R-:W-:Y:S02]  /*2a90*/  IMAD R4, R4, c[0x0][0x2c4], R5 ;  /* 0x0000b10004047a24 */ /* 0x000fe400078e0205 */
[----:B------:R-:W-:Y:S02]  /*2aa0*/  IMAD R5, R7, c[0x0][0x1b0], RZ ;  /* 0x00006c0007057a24 */ /* 0x000fe400078e02ff */
[----:B------:R-:W-:Y:S02]  /*2ab0*/  IMAD.IADD R3, R3, 0x1, R6 ;  /* 0x0000000103037824 */ /* 0x000fe400078e0206 */
[C---:B------:R-:W-:Y:S01]  /*2ac0*/  IMAD R6, R0.reuse, c[0x0][0x1b4], R5 ;  /* 0x00006d0000067a24 */ /* 0x040fe200078e0205 */
[----:B------:R-:W-:Y:S01]  /*2ad0*/  SHF.R.S32.HI R5, RZ, 0x1f, R4 ;  /* 0x0000001fff057819 */ /* 0x000fe20000011404 */
[----:B------:R-:W-:-:S04]  /*2ae0*/  IMAD.WIDE.U32 R2, R0, c[0x0][0x1b0], R2 ;  /* 0x00006c0000027a25 */ /* 0x000fc800078e0002 */
[----:B------:R-:W-:Y:S02]  /*2af0*/  IMAD R0, R5, c[0x0][0x1a8], RZ ;  /* 0x00006a0005007a24 */ /* 0x000fe400078e02ff */
[----:B------:R-:W-:Y:S02]  /*2b00*/  IMAD.IADD R3, R3, 0x1, R6 ;  /* 0x0000000103037824 */ /* 0x000fe400078e0206 */
[C---:B------:R-:W-:Y:S02]  /*2b10*/  IMAD R0, R4.reuse, c[0x0][0x1ac], R0 ;  /* 0x00006b0004007a24 */ /* 0x040fe400078e0200 */
[----:B------:R-:W-:-:S04]  /*2b20*/  IMAD.WIDE.U32 R2, R4, c[0x0][0x1a8], R2 ;  /* 0x00006a0004027a25 */ /* 0x000fc800078e0002 */
[----:B------:R-:W-:Y:S01]  /*2b30*/  IMAD.IADD R0, R3, 0x1, R0 ;  /* 0x0000000103007824 */ /* 0x000fe200078e0200 */
[----:B------:R-:W-:-:S04]  /*2b40*/  LEA R18, P0, R2, c[0x0][0x160], 0x1 ;  /* 0x0000580002127a11 */ /* 0x000fc800078008ff */
[----:B------:R-:W-:Y:S01]  /*2b50*/  LEA.HI.X R17, R2, c[0x0][0x164], R0, 0x1, P0 ;  /* 0x0000590002117a11 */ /* 0x000fe200000f0c00 */
[----:B------:R-:W1:Y:S01]  /*2b60*/  SHFL.IDX PT, R3, R18, RZ, 0x181f ;  /* 0x00181fff12037589 */ /* 0x000e6200000e0000 */
[----:B------:R-:W-:-:S03]  /*2b70*/  IMAD R16, R12, c[0x0][0x2c4], RZ ;  /* 0x0000b1000c107a24 */ /* 0x000fc600078e02ff */
[----:B------:R-:W2:Y:S01]  /*2b80*/  SHFL.IDX PT, R4, R17, RZ, 0x181f ;  /* 0x00181fff11047589 */ /* 0x000ea200000e0000 */
[----:B------:R-:W-:-:S05]  /*2b90*/  IMAD R19, R8, 0x80, R102 ;  /* 0x0000008008137824 */ /* 0x000fca00078e0266 */
[----:B------:R-:W-:Y:S01]  /*2ba0*/  ISETP.GE.AND P1, PT, R19, R16, PT ;  /* 0x000000101300720c */ /* 0x000fe20003f26270 */
[----:B------:R-:W4:Y:S01]  /*2bb0*/  SHFL.IDX PT, R0, R18, 0x1, 0x181f ;  /* 0x00381f0012007f89 */ /* 0x000f2200000e0000 */
[C---:B------:R-:W-:Y:S02]  /*2bc0*/  IADD3 R34, R251.reuse, 0x80, RZ ;  /* 0x00000080fb227810 */ /* 0x040fe40007ffe0ff */
[----:B------:R-:W-:Y:S02]  /*2bd0*/  SHF.R.S32.HI R24, RZ, 0x1f, R251 ;  /* 0x0000001fff187819 */ /* 0x000fe400000114fb */
[C---:B------:R-:W-:Y:S02]  /*2be0*/  IADD3 R40, R251.reuse, 0x80, RZ ;  /* 0x00000080fb287810 */ /* 0x040fe40007ffe0ff */
[C---:B------:R-:W-:Y:S02]  /*2bf0*/  IADD3 R33, R251.reuse, 0xc0, RZ ;  /* 0x000000c0fb217810 */ /* 0x040fe40007ffe0ff */
[----:B------:R-:W-:-:S03]  /*2c00*/  IADD3 R35, R251, 0xc0, RZ ;  /* 0x000000c0fb237810 */ /* 0x000fc60007ffe0ff */
[CC--:B-1----:R-:W-:Y:S01]  /*2c10*/  @!P1 LEA R12, P4, R251.reuse, R3.reuse, 0x1 ;  /* 0x00000003fb0c9211 */ /* 0x0c2fe200078808ff */
[----:B------:R-:W1:Y:S01]  /*2c20*/  SHFL.IDX PT, R2, R17, 0x1, 0x181f ;  /* 0x00381f0011027f89 */ /* 0x000e6200000e0000 */
[C---:B------:R-:W-:Y:S02]  /*2c30*/  IADD3 R41, R251.reuse, 0x40, RZ ;  /* 0x00000040fb297810 */ /* 0x040fe40007ffe0ff */
[-C--:B------:R-:W-:Y:S02]  /*2c40*/  @!P1 LEA R8, P5, R34, R3.reuse, 0x1 ;  /* 0x0000000322089211 */ /* 0x080fe400078a08ff */
[----:B--2---:R-:W-:Y:S02]  /*2c50*/  @!P1 LEA.HI.X R13, R251, R4, R24, 0x1, P4 ;  /* 0x00000004fb0d9211 */ /* 0x004fe400020f0c18 */
[----:B------:R-:W-:Y:S02]  /*2c60*/  SHF.R.S32.HI R40, RZ, 0x1f, R40 ;  /* 0x0000001fff287819 */ /* 0x000fe40000011428 */
[----:B------:R-:W-:-:S02]  /*2c70*/  @!P1 LEA R6, P4, R33, R3, 0x1 ;  /* 0x0000000321069211 */ /* 0x000fc400078808ff */
[----:B------:R-:W-:Y:S02]  /*2c80*/  SHF.R.S32.HI R35, RZ, 0x1f, R35 ;  /* 0x0000001fff237819 */ /* 0x000fe40000011423 */
[----:B------:R-:W-:Y:S02]  /*2c90*/  IADD3 R5, R19, 0x20, RZ ;  /* 0x0000002013057810 */ /* 0x000fe40007ffe0ff */
[C---:B------:R-:W-:Y:S02]  /*2ca0*/  ISETP.GE.AND P2, PT, R251.reuse, c[0x0][0x198], PT ;  /* 0x00006600fb007a0c */ /* 0x040fe40003f46270 */
[----:B------:R-:W-:Y:S02]  /*2cb0*/  IADD3 R42, R251, 0x40, RZ ;  /* 0x00000040fb2a7810 */ /* 0x000fe40007ffe0ff */
[----:B------:R-:W-:Y:S02]  /*2cc0*/  @!P1 LEA.HI.X R9, R34, R4, R40, 0x1, P5 ;  /* 0x0000000422099211 */ /* 0x000fe400028f0c28 */
[----:B------:R-:W-:-:S02]  /*2cd0*/  ISETP.GE.AND P6, PT, R41, c[0x0][0x198], PT ;  /* 0x0000660029007a0c */ /* 0x000fc40003fc6270 */
[C---:B------:R-:W-:Y:S02]  /*2ce0*/  @!P1 LEA.HI.X R7, R33.reuse, R4, R35, 0x1, P4 ;  /* 0x0000000421079211 */ /* 0x040fe400020f0c23 */
[----:B------:R-:W-:Y:S02]  /*2cf0*/  ISETP.GE.AND P5, PT, R34, c[0x0][0x198], PT ;  /* 0x0000660022007a0c */ /* 0x000fe40003fa6270 */
[----:B------:R-:W-:Y:S01]  /*2d00*/  ISETP.GE.AND P4, PT, R33, c[0x0][0x198], PT ;  /* 0x0000660021007a0c */ /* 0x000fe20003f86270 */
[----:B------:R2:W-:Y:S01]  /*2d10*/  @!P1 LDGSTS.E.BYPASS.LTC128B.128 [R247+0x4080], [R12.64], !P2 ;  /* 0x040800000cf79fae */ /* 0x0005e2000d101d46 */
[----:B------:R-:W-:Y:S02]  /*2d20*/  ISETP.GE.AND P0, PT, R5, R16, PT ;  /* 0x000000100500720c */ /* 0x000fe40003f06270 */
[----:B------:R-:W-:Y:S02]  /*2d30*/  @!P1 LEA R10, P3, R41, R3, 0x1 ;  /* 0x00000003290a9211 */ /* 0x000fe400078608ff */
[----:B------:R-:W-:-:S04]  /*2d40*/  SHF.R.S32.HI R42, RZ, 0x1f, R42 ;  /* 0x0000001fff2a7819 */ /* 0x000fc8000001142a */
[----:B------:R-:W-:-:S05]  /*2d50*/  @!P1 LEA.HI.X R11, R41, R4, R42, 0x1, P3 ;  /* 0x00000004290b9211 */ /* 0x000fca00018f0c2a */
[----:B------:R5:W-:Y:S04]  /*2d60*/  @!P1 LDGSTS.E.BYPASS.LTC128B.128 [R247+0x8080], [R10.64], !P6 ;  /* 0x080800000af79fae */ /* 0x000be8000f101d46 */
[----:B------:R1:W-:Y:S04]  /*2d70*/  @!P1 LDGSTS.E.BYPASS.LTC128B.128 [R247+0xc080], [R8.64], !P5 ;  /* 0x0c08000008f79fae */ /* 0x0003e8000e901d46 */
[----:B------:R2:W-:Y:S01]  /*2d80*/  @!P1 LDGSTS.E.BYPASS.LTC128B.128 [R247+0x10080], [R6.64], !P4 ;  /* 0x1008000006f79fae */ /* 0x0005e2000e101d46 */
[----:B------:R-:W-:Y:S02]  /*2d90*/  IADD3 R3, R19, 0x40, RZ ;  /* 0x0000004013037810 */ /* 0x000fe40007ffe0ff */
[-C--:B----4-:R-:W-:Y:S01]  /*2da0*/  @!P0 LEA R14, P3, R251, R0.reuse, 0x1 ;  /* 0x00000000fb0e8211 */ /* 0x090fe200078608ff */
[----:B-----5:R-:W4:Y:S01]  /*2db0*/  SHFL.IDX PT, R10, R18, 0x2, 0x181f ;  /* 0x00581f00120a7f89 */ /* 0x020f2200000e0000 */
[----:B-1----:R-:W-:-:S04]  /*2dc0*/  @!P0 LEA R8, P1, R41, R0, 0x1 ;  /* 0x0000000029088211 */ /* 0x002fc800078208ff */
[----:B------:R-:W-:Y:S02]  /*2dd0*/  @!P0 LEA.HI.X R9, R41, R2, R42, 0x1, P1 ;  /* 0x0000000229098211 */ /* 0x000fe400008f0c2a */
[C---:B--2---:R-:W-:Y:S01]  /*2de0*/  @!P0 LEA R6, P1, R34.reuse, R0, 0x1 ;  /* 0x0000000022068211 */ /* 0x044fe200078208ff */
[----:B------:R-:W1:Y:S03]  /*2df0*/  SHFL.IDX PT, R11, R17, 0x2, 0x181f ;  /* 0x00581f00110b7f89 */ /* 0x000e6600000e0000 */
[----:B------:R-:W-:Y:S02]  /*2e00*/  @!P0 LEA.HI.X R7, R34, R2, R40, 0x1, P1 ;  /* 0x0000000222078211 */ /* 0x000fe400008f0c28 */
[----:B------:R-:W-:-:S04]  /*2e10*/  @!P0 LEA R4, P1, R33, R0, 0x1 ;  /* 0x0000000021048211 */ /* 0x000fc800078208ff */
[----:B------:R-:W-:Y:S02]  /*2e20*/  @!P0 LEA.HI.X R5, R33, R2, R35, 0x1, P1 ;  /* 0x0000000221058211 */ /* 0x000fe400008f0c23 */
[----:B------:R-:W-:Y:S02]  /*2e30*/  ISETP.GE.AND P1, PT, R3, R16, PT ;  /* 0x000000100300720c */ /* 0x000fe40003f26270 */
[----:B------:R-:W-:Y:S01]  /*2e40*/  @!P0 LEA.HI.X R15, R251, R2, R24, 0x1, P3 ;  /* 0x00000002fb0f8211 */ /* 0x000fe200018f0c18 */
[----:B------:R-:W-:-:S04]  /*2e50*/  IMAD.MOV R0, RZ, RZ, -R20 ;  /* 0x000000ffff007224 */ /* 0x000fc800078e0a14 */
[----:B------:R2:W-:Y:S01]  /*2e60*/  @!P0 LDGSTS.E.BYPASS.LTC128B.128 [R247+0x5080], [R14.64], !P2 ;  /* 0x050800000ef78fae */ /* 0x0005e2000d101d46 */
[----:B------:R-:W-:-:S03]  /*2e70*/  IMAD R21, R0, c[0x0][0x2b8], R21 ;  /* 0x0000ae0000157a24 */ /* 0x000fc600078e0215 */
[----:B------:R4:W-:Y:S04]  /*2e80*/  @!P0 LDGSTS.E.BYPASS.LTC128B.128 [R247+0x9080], [R8.64], !P6 ;  /* 0x0908000008f78fae */ /* 0x0009e8000f101d46 */
[----:B------:R5:W-:Y:S04]  /*2e90*/  @!P0 LDGSTS.E.BYPASS.LTC128B.128 [R247+0xd080], [R6.64], !P5 ;  /* 0x0d08000006f78fae */ /* 0x000be8000e901d46 */
[----:B------:R2:W-:Y:S01]  /*2ea0*/  @!P0 LDGSTS.E.BYPASS.LTC128B.128 [R247+0x11080], [R4.64], !P4 ;  /* 0x1108000004f78fae */ /* 0x0005e2000e101d46 */
[----:B------:R-:W-:Y:S01]  /*2eb0*/  SHF.R.S32.HI R12, RZ, 0x1f, R21 ;  /* 0x0000001fff0c7819 */ /* 0x000fe20000011415 */
[----:B------:R-:W-:-:S04]  /*2ec0*/  IMAD.WIDE.U32 R2, R21, c[0x0][0x1e0], RZ ;  /* 0x0000780015027a25 */ /* 0x000fc800078e00ff */
[----:B------:R-:W-:Y:S01]  /*2ed0*/  IMAD R0, R12, c[0x0][0x1e0], RZ ;  /* 0x000078000c007a24 */ /* 0x000fe200078e02ff */
[----:B----4-:R-:W-:-:S04]  /*2ee0*/  @!P1 LEA R8, P0, R251, R10, 0x1 ;  /* 0x0000000afb089211 */ /* 0x010fc800078008ff */
[-C--:B-1----:R-:W-:Y:S02]  /*2ef0*/  @!P1 LEA.HI.X R9, R251, R11.reuse, R24, 0x1, P0 ;  /* 0x0000000bfb099211 */ /* 0x082fe400000f0c18 */
[-C--:B-----5:R-:W-:Y:S01]  /*2f00*/  @!P1 LEA R6, P0, R41, R10.reuse, 0x1 ;  /* 0x0000000a29069211 */ /* 0x0a0fe200078008ff */
[----:B------:R-:W-:Y:S01]  /*2f10*/  IMAD R0, R21, c[0x0][0x1e4], R0 ;  /* 0x0000790015007a24 */ /* 0x000fe200078e0200 */
[----:B--2---:R-:W-:Y:S01]  /*2f20*/  IADD3 R14, R19, 0x60, RZ ;  /* 0x00000060130e7810 */ /* 0x004fe20007ffe0ff */
[----:B------:R-:W1:Y:S01]  /*2f30*/  SHFL.IDX PT, R13, R18, 0x3, 0x181f ;  /* 0x00781f00120d7f89 */ /* 0x000e6200000e0000 */
[-C--:B------:R-:W-:Y:S02]  /*2f40*/  @!P1 LEA.HI.X R7, R41, R11.reuse, R42, 0x1, P0 ;  /* 0x0000000b29079211 */ /* 0x080fe400000f0c2a */
[C---:B------:R-:W-:Y:S01]  /*2f50*/  @!P1 LEA R4, P0, R34.reuse, R10, 0x1 ;  /* 0x0000000a22049211 */ /* 0x040fe200078008ff */
[----:B------:R-:W-:Y:S01]  /*2f60*/  IMAD.IADD R3, R3, 0x1, R0 ;  /* 0x0000000103037824 */ /* 0x000fe200078e0200 */
[----:B------:R2:W-:Y:S02]  /*2f70*/  @!P1 LDGSTS.E.BYPASS.LTC128B.128 [R247+0x6080], [R8.64], !P2 ;  /* 0x0608000008f79fae */ /* 0x0005e4000d101d46 */
[----:B------:R-:W-:-:S02]  /*2f80*/  @!P1 LEA.HI.X R5, R34, R11, R40, 0x1, P0 ;  /* 0x0000000b22059211 */ /* 0x000fc400000f0c28 */
[----:B------:R4:W-:Y:S01]  /*2f90*/  @!P1 LDGSTS.E.BYPASS.LTC128B.128 [R247+0xa080], [R6.64], !P6 ;  /* 0x0a08000006f79fae */ /* 0x0009e2000f101d46 */
[----:B------:R-:W-:Y:S01]  /*2fa0*/  ISETP.GE.AND P3, PT, R14, R16, PT ;  /* 0x000000100e00720c */ /* 0x000fe20003f66270 */
[C---:B------:R-:W-:Y:S02]  /*2fb0*/  IMAD.WIDE.U32 R26, R23.reuse, c[0x0][0x1e8], RZ ;  /* 0x00007a00171a7a25 */ /* 0x040fe400078e00ff */
[----:B------:R5:W-:Y:S04]  /*2fc0*/  @!P1 LDGSTS.E.BYPASS.LTC128B.128 [R247+0xe080], [R4.64], !P5 ;  /* 0x0e08000004f79fae */ /* 0x000be8000e901d46 */
[----:B------:R-:W1:Y:S01]  /*2fd0*/  SHFL.IDX PT, R14, R17, 0x3, 0x181f ;  /* 0x00781f00110e7f89 */ /* 0x000e6200000e0000 */
[----:B------:R-:W-:Y:S01]  /*2fe0*/  IMAD R25, R23, c[0x0][0x1ec], R27 ;  /* 0x00007b0017197a24 */ /* 0x000fe200078e021b */
[----:B------:R-:W-:-:S05]  /*2ff0*/  IADD3 R61, R134, -0x1, RZ ;  /* 0xffffffff863d7810 */ /* 0x000fca0007ffe0ff */
[----:B------:R-:W-:Y:S01]  /*3000*/  IMAD R60, R61, -0x30, R22 ;  /* 0xffffffd03d3c7824 */ /* 0x000fe200078e0216 */
[C---:B-----5:R-:W-:Y:S02]  /*3010*/  @!P1 LEA R4, P0, R33.reuse, R10, 0x1 ;  /* 0x0000000a21049211 */ /* 0x060fe400078008ff */
[----:B---3--:R-:W-:Y:S01]  /*3020*/  SHF.R.S32.HI R15, RZ, 0x1f, R252 ;  /* 0x0000001fff0f7819 */ /* 0x008fe200000114fc */
[----:B------:R-:W-:Y:S01]  /*3030*/  IMAD.WIDE.U32 R2, R252, c[0x0][0x1f0], R2 ;  /* 0x00007c00fc027a25 */ /* 0x000fe200078e0002 */
[----:B------:R-:W-:-:S03]  /*3040*/  @!P1 LEA.HI.X R5, R33, R11, R35, 0x1, P0 ;  /* 0x0000000b21059211 */ /* 0x000fc600000f0c23 */
[----:B----4-:R-:W-:Y:S01]  /*3050*/  IMAD R6, R15, c[0x0][0x1f0], RZ ;  /* 0x00007c000f067a24 */ /* 0x010fe200078e02ff */
[----:B------:R-:W-:Y:S01]  /*3060*/  IADD3 R0, P0, R2, R26, RZ ;  /* 0x0000001a02007210 */ /* 0x000fe20007f1e0ff */
[----:B------:R3:W-:Y:S02]  /*3070*/  @!P1 LDGSTS.E.BYPASS.LTC128B.128 [R247+0x12080], [R4.64], !P4 ;  /* 0x1208000004f79fae */ /* 0x0007e4000e101d46 */
[----:B------:R-:W-:Y:S01]  /*3080*/  IMAD R6, R252, c[0x0][0x1f4], R6 ;  /* 0x00007d00fc067a24 */ /* 0x000fe200078e0206 */
[----:B-1----:R-:W-:-:S04]  /*3090*/  @!P3 LEA R2, P1, R251, R13, 0x1 ;  /* 0x0000000dfb02b211 */ /* 0x002fc800078208ff */
[----:B---3--:R-:W-:Y:S02]  /*30a0*/  IADD3.X R4, R25, R3, R6, P0, !PT ;  /* 0x0000000319047210 */ /* 0x008fe400007fe406 */
[----:B------:R-:W-:-:S04]  /*30b0*/  LEA R10, P0, R0, c[0x0][0x1c8], 0x1 ;  /* 0x00007200000a7a11 */ /* 0x000fc800078008ff */
[----:B------:R-:W-:Y:S02]  /*30c0*/  LEA.HI.X R11, R0, c[0x0][0x1cc], R4, 0x1, P0 ;  /* 0x00007300000b7a11 */ /* 0x000fe400000f0c04 */
[----:B------:R-:W-:Y:S01]  /*30d0*/  IMNMX R0, R60, 0x30, PT ;  /* 0x000000303c007817 */ /* 0x000fe20003800200 */
[----:B------:R-:W-:-:S04]  /*30e0*/  IMAD R4, R12, c[0x0][0x208], RZ ;  /* 0x000082000c047a24 */ /* 0x000fc800078e02ff */
[----:B------:R-:W-:Y:S02]  /*30f0*/  IMAD.IADD R5, R0, 0x1, -R102 ;  /* 0x0000000100057824 */ /* 0x000fe400078e0a66 */
[----:B------:R-:W1:Y:S01]  /*3100*/  SHFL.IDX PT, R0, R10, RZ, 0x181f ;  /* 0x00181fff0a007589 */ /* 0x000e6200000e0000 */
[----:B------:R-:W-:-:S03]  /*3110*/  @!P3 LEA.HI.X R3, R251, R14, R24, 0x1, P1 ;  /* 0x0000000efb03b211 */ /* 0x000fc600008f0c18 */
[----:B------:R-:W3:Y:S01]  /*3120*/  SHFL.IDX PT, R12, R11, RZ, 0x181f ;  /* 0x00181fff0b0c7589 */ /* 0x000ee200000e0000 */
[----:B------:R-:W-:Y:S01]  /*3130*/  IMAD R4, R21, c[0x0][0x20c], R4 ;  /* 0x0000830015047a24 */ /* 0x000fe200078e0204 */
[-C--:B--2---:R-:W-:Y:S02]  /*3140*/  @!P3 LEA R8, P0, R41, R13.reuse, 0x1 ;  /* 0x0000000d2908b211 */ /* 0x084fe400078008ff */
[----:B------:R2:W-:Y:S01]  /*3150*/  @!P3 LDGSTS.E.BYPASS.LTC128B.128 [R247+0x7080], [R2.64], !P2 ;  /* 0x0708000002f7bfae */ /* 0x0005e2000d101d46 */
[----:B------:R-:W-:Y:S02]  /*3160*/  ISETP.GE.AND P1, PT, R5, 0x1, PT ;  /* 0x000000010500780c */ /* 0x000fe40003f26270 */
[C---:B------:R-:W-:Y:S02]  /*3170*/  @!P3 LEA R6, P2, R34.reuse, R13, 0x1 ;  /* 0x0000000d2206b211 */ /* 0x040fe400078408ff */
[-C--:B------:R-:W-:Y:S02]  /*3180*/  @!P3 LEA.HI.X R9, R41, R14.reuse, R42, 0x1, P0 ;  /* 0x0000000e2909b211 */ /* 0x080fe400000f0c2a */
[----:B------:R-:W-:-:S02]  /*3190*/  @!P3 LEA.HI.X R7, R34, R14, R40, 0x1, P2 ;  /* 0x0000000e2207b211 */ /* 0x000fc400010f0c28 */
[----:B------:R-:W-:Y:S01]  /*31a0*/  ISETP.GE.AND P2, PT, R5, 0x21, PT ;  /* 0x000000210500780c */ /* 0x000fe20003f46270 */
[----:B------:R-:W-:Y:S04]  /*31b0*/  SHFL.IDX PT, R16, R11, 0x1, 0x181f ;  /* 0x00381f000b107f89 */ /* 0x000fe800000e0000 */
[----:B------:R1:W-:Y:S04]  /*31c0*/  @!P3 LDGSTS.E.BYPASS.LTC128B.128 [R247+0xb080], [R8.64], !P6 ;  /* 0x0b08000008f7bfae */ /* 0x0003e8000f101d46 */
[----:B------:R4:W-:Y:S01]  /*31d0*/  @!P3 LDGSTS.E.BYPASS.LTC128B.128 [R247+0xf080], [R6.64], !P5 ;  /* 0x0f08000006f7bfae */ /* 0x0009e2000e901d46 */
[----:B--2---:R-:W-:-:S04]  /*31e0*/  IMAD.WIDE.U32 R2, R21, c[0x0][0x208], RZ ;  /* 0x0000820015027a25 */ /* 0x004fc800078e00ff */
[----:B------:R-:W-:Y:S01]  /*31f0*/  IMAD.IADD R3, R3, 0x1, R4 ;  /* 0x0000000103037824 */ /* 0x000fe200078e0204 */
[C---:B------:R-:W-:Y:S02]  /*3200*/  @!P3 LEA R4, P0, R33.reuse, R13, 0x1 ;  /* 0x0000000d2104b211 */ /* 0x040fe400078008ff */
[----:B------:R2:W5:Y:S02]  /*3210*/  SHFL.IDX PT, R13, R10, 0x1, 0x181f ;  /* 0x00381f000a0d7f89 */ /* 0x00056400000e0000 */
[----:B------:R-:W-:-:S05]  /*3220*/  @!P3 LEA.HI.X R5, R33, R14, R35, 0x1, P0 ;  /* 0x0000000e2105b211 */ /* 0x000fca00000f0c23 */
[----:B------:R5:W-:Y:S01]  /*3230*/  @!P3 LDGSTS.E.BYPASS.LTC128B.128 [R247+0x13080], [R4.64], !P4 ;  /* 0x1308000004f7bfae */ /* 0x000be2000e101d46 */
[----:B-1----:R-:W-:Y:S02]  /*3240*/  @P1 LEA R8, P3, R41, R0, 0x1 ;  /* 0x0000000029081211 */ /* 0x002fe400078608ff */
[----:B------:R-:W-:Y:S02]  /*3250*/  ISETP.GE.AND P6, PT, R251, c[0x0][0x1d4], PT ;  /* 0x00007500fb007a0c */ /* 0x000fe40003fc6270 */
[----:B------:R-:W-:Y:S01]  /*3260*/  ISETP.GE.AND P5, PT, R41, c[0x0][0x1d4], PT ;  /* 0x0000750029007a0c */ /* 0x000fe20003fa6270 */
[----:B------:R-:W-:Y:S01]  /*3270*/  IMAD.WIDE.U32 R18, R23, c[0x0][0x210], RZ ;  /* 0x0000840017127a25 */ /* 0x000fe200078e00ff */
[----:B---3--:R-:W-:Y:S01]  /*3280*/  @P1 LEA.HI.X R9, R41, R12, R42, 0x1, P3 ;  /* 0x0000000c29091211 */ /* 0x008fe200018f0c2a */
[----:B------:R-:W0:Y:S01]  /*3290*/  LDGDEPBAR ;  /* 0x00000000000079af */ /* 0x000e220000000000 */
[----:B------:R-:W-:Y:S02]  /*32a0*/  ISETP.GE.AND P4, PT, R34, c[0x0][0x1d4], PT ;  /* 0x0000750022007a0c */ /* 0x000fe40003f86270 */
[----:B--2---:R-:W-:-:S04]  /*32b0*/  @P1 LEA R10, P0, R251, R0, 0x1 ;  /* 0x00000000fb0a1211 */ /* 0x004fc800078008ff */
[----:B------:R-:W-:Y:S02]  /*32c0*/  @P1 LEA.HI.X R11, R251, R12, R24, 0x1, P0 ;  /* 0x0000000cfb0b1211 */ /* 0x000fe400000f0c18 */
[-C--:B----4-:R-:W-:Y:S01]  /*32d0*/  @P1 LEA R6, P0, R34, R0.reuse, 0x1 ;  /* 0x0000000022061211 */ /* 0x090fe200078008ff */
[----:B------:R-:W-:Y:S02]  /*32e0*/  IMAD.WIDE.U32 R2, R252, c[0x0][0x218], R2 ;  /* 0x00008600fc027a25 */ /* 0x000fe400078e0002 */
[----:B------:R1:W-:Y:S01]  /*32f0*/  @P1 LDGSTS.E.BYPASS.LTC128B.128 [R247+0x14080], [R10.64], !P6 ;  /* 0x140800000af71fae */ /* 0x0003e2000f101d46 */
[----:B-----5:R-:W-:Y:S02]  /*3300*/  @P1 LEA R4, P3, R33, R0, 0x1 ;  /* 0x0000000021041211 */ /* 0x020fe400078608ff */
[-C--:B------:R-:W-:Y:S01]  /*3310*/  @P1 LEA.HI.X R7, R34, R12.reuse, R40, 0x1, P0 ;  /* 0x0000000c22071211 */ /* 0x080fe200000f0c28 */
[----:B------:R-:W-:Y:S01]  /*3320*/  IMAD R17, R23, c[0x0][0x214], R19 ;  /* 0x0000850017117a24 */ /* 0x000fe200078e0213 */
[C---:B------:R-:W-:Y:S01]  /*3330*/  @P1 LEA.HI.X R5, R33.reuse, R12, R35, 0x1, P3 ;  /* 0x0000000c21051211 */ /* 0x040fe200018f0c23 */
[----:B------:R2:W-:Y:S01]  /*3340*/  @P1 LDGSTS.E.BYPASS.LTC128B.128 [R247+0x15880], [R8.64], !P5 ;  /* 0x1588000008f71fae */ /* 0x0005e2000e901d46 */
[----:B------:R-:W-:Y:S01]  /*3350*/  ISETP.GE.AND P3, PT, R33, c[0x0][0x1d4], PT ;  /* 0x0000750021007a0c */ /* 0x000fe20003f66270 */
[----:B------:R-:W-:Y:S01]  /*3360*/  IMAD R0, R15, c[0x0][0x218], RZ ;  /* 0x000086000f007a24 */ /* 0x000fe200078e02ff */
[C---:B------:R-:W-:Y:S01]  /*3370*/  @P2 LEA R14, P0, R251.reuse, R13, 0x1 ;  /* 0x0000000dfb0e2211 */ /* 0x040fe200078008ff */
[----:B------:R3:W-:Y:S02]  /*3380*/  @P1 LDGSTS.E.BYPASS.LTC128B.128 [R247+0x17080], [R6.64], !P4 ;  /* 0x1708000006f71fae */ /* 0x0007e4000e101d46 */
[----:B------:R-:W-:Y:S01]  /*3390*/  IMAD R12, R252, c[0x0][0x21c], R0 ;  /* 0x00008700fc0c7a24 */ /* 0x000fe200078e0200 */
[----:B------:R-:W-:-:S02]  /*33a0*/  @P2 LEA.HI.X R15, R251, R16, R24, 0x1, P0 ;  /* 0x00000010fb0f2211 */ /* 0x000fc400000f0c18 */
[----:B------:R-:W-:-:S04]  /*33b0*/  IADD3 R0, P0, R2, R18, RZ ;  /* 0x0000001202007210 */ /* 0x000fc80007f1e0ff */
[----:B------:R-:W-:Y:S01]  /*33c0*/  IADD3.X R2, R17, R3, R12, P0, !PT ;  /* 0x0000000311027210 */ /* 0x000fe200007fe40c */
[----:B------:R4:W-:Y:S04]  /*33d0*/  @P1 LDGSTS.E.BYPASS.LTC128B.128 [R247+0x18880], [R4.64], !P3 ;  /* 0x1888000004f71fae */ /* 0x0009e8000d901d46 */
[----:B------:R5:W-:Y:S01]  /*33e0*/  @P2 LDGSTS.E.BYPASS.LTC128B.128 [R247+0x15080], [R14.64], !P6 ;  /* 0x150800000ef72fae */ /* 0x000be2000f101d46 */
[----:B-1----:R-:W-:-:S04]  /*33f0*/  LEA R11, P0, R0, c[0x0][0x1f8], 0x1 ;  /* 0x00007e00000b7a11 */ /* 0x002fc800078008ff */
[----:B------:R-:W-:Y:S02]  /*3400*/  LEA.HI.X R10, R0, c[0x0][0x1fc], R2, 0x1, P0 ;  /* 0x00007f00000a7a11 */ /* 0x000fe400000f0c02 */
[-C--:B---3--:R-:W-:Y:S02]  /*3410*/  @P2 LEA R6, P1, R41, R13.reuse, 0x1 ;  /* 0x0000000d29062211 */ /* 0x088fe400078208ff */
[----:B------:R-:W-:Y:S02]  /*3420*/  @P2 LEA R2, P0, R33, R13, 0x1 ;  /* 0x0000000d21022211 */ /* 0x000fe400078008ff */
[-C--:B------:R-:W-:Y:S02]  /*3430*/  @P2 LEA.HI.X R7, R41, R16.reuse, R42, 0x1, P1 ;  /* 0x0000001029072211 */ /* 0x080fe400008f0c2a */
[----:B------:R-:W-:-:S03]  /*3440*/  @P2 LEA.HI.X R3, R33, R16, R35, 0x1, P0 ;  /* 0x0000001021032211 */ /* 0x000fc600000f0c23 */
[----:B------:R1:W-:Y:S01]  /*3450*/  @P2 LDGSTS.E.BYPASS.LTC128B.128 [R247+0x16880], [R6.64], !P5 ;  /* 0x1688000006f72fae */ /* 0x0003e2000e901d46 */
[----:B----4-:R-:W-:-:S04]  /*3460*/  @P2 LEA R4, P1, R34, R13, 0x1 ;  /* 0x0000000d22042211 */ /* 0x010fc800078208ff */
[----:B------:R-:W-:-:S05]  /*3470*/  @P2 LEA.HI.X R5, R34, R16, R40, 0x1, P1 ;  /* 0x0000001022052211 */ /* 0x000fca00008f0c28 */
[----:B------:R3:W-:Y:S04]  /*3480*/  @P2 LDGSTS.E.BYPASS.LTC128B.128 [R247+0x18080], [R4.64], !P4 ;  /* 0x1808000004f72fae */ /* 0x0007e8000e101d46 */
[----:B------:R4:W-:Y:S04]  /*3490*/  @P2 LDGSTS.E.BYPASS.LTC128B.128 [R247+0x19880], [R2.64], !P3 ;  /* 0x1988000002f72fae */ /* 0x0009e8000d901d46 */
[----:B------:R-:W0:Y:S01]  /*34a0*/  LDGDEPBAR ;  /* 0x00000000000079af */ /* 0x000e220000000000 */
[----:B------:R-:W-:-:S04]  /*34b0*/  DEPBAR.LE SB0, 0x1 ;  /* 0x000080400000791a */ /* 0x000fc80000000000 */
[----:B------:R-:W-:Y:S06]  /*34c0*/  BAR.SYNC.DEFER_BLOCKING 0x0 ;  /* 0x0000000000007b1d */ /* 0x000fec0000010000 */
[----:B--2---:R-:W1:Y:S04]  /*34d0*/  SHFL.IDX PT, R9, R11, RZ, 0x181f ;  /* 0x00181fff0b097589 */ /* 0x004e6800000e0000 */
[----:B------:R-:W2:Y:S04]  /*34e0*/  SHFL.IDX PT, R8, R10, RZ, 0x181f ;  /* 0x00181fff0a087589 */ /* 0x000ea800000e0000 */
[----:B------:R1:W1:Y:S04]  /*34f0*/  LDSM.16.M88.4 R160, [R243] ;  /* 0x00000000f3a0783b */ /* 0x0002680000000200 */
[----:B------:R1:W1:Y:S04]  /*3500*/  LDSM.16.M88.4 R164, [R244] ;  /* 0x00000000f4a4783b */ /* 0x0002680000000200 */
[----:B------:R1:W1:Y:S04]  /*3510*/  LDSM.16.M88.4 R180, [R246] ;  /* 0x00000000f6b4783b */ /* 0x0002680000000200 */
[----:B------:R1:W1:Y:S04]  /*3520*/  LDSM.16.M88.4 R184, [R245] ;  /* 0x00000000f5b8783b */ /* 0x0002680000000200 */
[----:B------:R1:W1:Y:S04]  /*3530*/  LDSM.16.M88.4 R188, [R243+0x4000] ;  /* 0x00400000f3bc783b */ /* 0x0002680000000200 */
[----:B------:R1:W1:Y:S04]  /*3540*/  LDSM.16.M88.4 R192, [R244+0x4000] ;  /* 0x00400000f4c0783b */ /* 0x0002680000000200 */
[----:B------:R1:W1:Y:S04]  /*3550*/  LDSM.16.M88.4 R196, [R246+0x4000] ;  /* 0x00400000f6c4783b */ /* 0x0002680000000200 */
[----:B------:R1:W2:Y:S04]  /*3560*/  LDSM.16.M88.4 R200, [R245+0x4000] ;  /* 0x00400000f5c8783b */ /* 0x0002a80000000200 */
[----:B------:R1:W2:Y:S04]  /*3570*/  LDSM.16.M88.4 R204, [R243+0x8000] ;  /* 0x00800000f3cc783b */ /* 0x0002a80000000200 */
[----:B------:R1:W5:Y:S04]  /*3580*/  LDSM.16.M88.4 R208, [R244+0x8000] ;  /* 0x00800000f4d0783b */ /* 0x0003680000000200 */
[----:B------:R1:W5:Y:S04]  /*3590*/  LDSM.16.M88.4 R212, [R246+0x8000] ;  /* 0x00800000f6d4783b */ /* 0x0003680000000200 */
[----:B------:R1:W5:Y:S04]  /*35a0*/  LDSM.16.M88.4 R216, [R245+0x8000] ;  /* 0x00800000f5d8783b */ /* 0x0003680000000200 */
[----:B------:R2:W5:Y:S04]  /*35b0*/  LDSM.16.M88.4 R220, [R243+0xc000] ;  /* 0x00c00000f3dc783b */ /* 0x0005680000000200 */
[----:B------:R4:W5:Y:S04]  /*35c0*/  LDSM.16.M88.4 R224, [R244+0xc000] ;  /* 0x00c00000f4e0783b */ /* 0x0009680000000200 */
[----:B------:R5:W5:Y:S04]  /*35d0*/  LDSM.16.M88.4 R228, [R246+0xc000] ;  /* 0x00c00000f6e4783b */ /* 0x000b680000000200 */
[----:B------:R5:W5:Y:S04]  /*35e0*/  LDSM.16.M88.4 R232, [R245+0xc000] ;  /* 0x00c00000f5e8783b */ /* 0x000b680000000200 */
[----:B------:R-:W-:Y:S01]  /*35f0*/  BAR.SYNC.DEFER_BLOCKING 0x0 ;  /* 0x0000000000007b1d */ /* 0x000fe20000010000 */
[----:B------:R-:W-:Y:S01]  /*3600*/  LOP3.LUT P1, RZ, R103, 0x2, RZ, 0xc0, !PT ;  /* 0x0000000267ff7812 */ /* 0x000fe2000782c0ff */
[----:B---3--:R-:W-:Y:S01]  /*3610*/  IMAD.IADD R4, R60, 0x1, -R102 ;  /* 0x000000013c047824 */ /* 0x008fe200078e0a66 */
[----:B-1----:R-:W-:-:S02]  /*3620*/  LEA R6, P0, R251, R9, 0x1 ;  /* 0x00000009fb067211 */ /* 0x002fc400078008ff */
[----:B------:R-:W-:Y:S02]  /*3630*/  ISETP.GE.AND P2, PT, R251, c[0x0][0x1d4], PT ;  /* 0x00007500fb007a0c */ /* 0x000fe40003f46270 */
[----:B------:R-:W-:Y:S02]  /*3640*/  IADD3 R0, R135, 0x20, RZ ;  /* 0x0000002087007810 */ /* 0x000fe40007ffe0ff */
[----:B--2---:R-:W-:Y:S02]  /*3650*/  LEA.HI.X R7, R251, R8, R24, 0x1, P0 ;  /* 0x00000008fb077211 */ /* 0x004fe400000f0c18 */
[----:B----4-:R-:W-:-:S03]  /*3660*/  LEA R2, P0, R41, R9, 0x1 ;  /* 0x0000000929027211 */ /* 0x010fc600078008ff */
[----:B------:R-:W-:Y:S01]  /*3670*/  @P1 IADD3 R0, R135, -0x20, RZ ;  /* 0xffffffe087001810 */ /* 0x000fe20007ffe0ff */
[----:B------:R-:W-:-:S04]  /*3680*/  DEPBAR.LE SB0, 0x0 ;  /* 0x000080000000791a */ /* 0x000fc80000000000 */
[----:B------:R-:W-:Y:S01]  /*3690*/  BAR.SYNC.DEFER_BLOCKING 0x0 ;  /* 0x0000000000007b1d */ /* 0x000fe20000010000 */
[C---:B------:R-:W-:Y:S02]  /*36a0*/  ISETP.LT.OR P1, PT, R4.reuse, 0x1, P2 ;  /* 0x000000010400780c */ /* 0x040fe40001721670 */
[C---:B------:R-:W-:Y:S02]  /*36b0*/  ISETP.GE.AND P2, PT, R41.reuse, c[0x0][0x1d4], PT ;  /* 0x0000750029007a0c */ /* 0x040fe40003f46270 */
[----:B------:R-:W-:Y:S02]  /*36c0*/  LEA.HI.X R3, R41, R8, R42, 0x1, P0 ;  /* 0x0000000829037211 */ /* 0x000fe400000f0c2a */
[----:B------:R-:W-:Y:S01]  /*36d0*/  ISETP.LT.OR P0, PT, R4, 0x1, P2 ;  /* 0x000000010400780c */ /* 0x000fe20001701670 */
[----:B------:R1:W-:Y:S04]  /*36e0*/  STL [R1], R21 ;  /* 0x0000001501007387 */ /* 0x0003e80000100800 */
[----:B------:R1:W-:Y:S04]  /*36f0*/  STL.64 [R1+0x18], R26 ;  /* 0x0000181a01007387 */ /* 0x0003e80000100a00 */
[----:B------:R1:W-:Y:S04]  /*3700*/  STL [R1+0x30], R25 ;  /* 0x0000301901007387 */ /* 0x0003e80000100800 */
[----:B------:R-:W2:Y:S04]  /*3710*/  S2R R5, SR_TID.X ;  /* 0x0000000000057919 */ /* 0x000ea80000002100 */
[----:B------:R1:W3:Y:S04]  /*3720*/  LDSM.16.M88.4 R28, [R0] ;  /* 0x00000000001c783b */ /* 0x0002e80000000200 */
[----:B------:R1:W4:Y:S04]  /*3730*/  LDSM.16.M88.4 R36, [R0+0x800] ;  /* 0x000800000024783b */ /* 0x0003280000000200 */
[----:B------:R1:W1:Y:S04]  /*3740*/  LDSM.16.M88.4 R56, [R0+0x1000] ;  /* 0x001000000038783b */ /* 0x0002680000000200 */
[----:B-----5:R1:W1:Y:S04]  /*3750*/  LDSM.16.M88.4 R12, [R135] ;  /* 0x00000000870c783b */ /* 0x0202680000000200 */
[----:B------:R1:W1:Y:S04]  /*3760*/  LDSM.16.M88.4 R24, [R135+0x800] ;  /* 0x000800008718783b */ /* 0x0002680000000200 */
[----:B------:R1:W1:Y:S04]  /*3770*/  LDSM.16.M88.4 R48, [R135+0x1000] ;  /* 0x001000008730783b */ /* 0x0002680000000200 */
[----:B------:R-:W-:Y:S01]  /*3780*/  @!PT LDS RZ, [RZ] ;  /* 0x00000000fffff984 */ /* 0x000fe20000000800 */
[----:B------:R-:W-:Y:S01]  /*3790*/  @!PT LDS RZ, [RZ] ;  /* 0x00000000fffff984 */ /* 0x000fe20000000800 */
[----:B------:R-:W-:Y:S01]  /*37a0*/  @!PT LDS RZ, [RZ] ;  /* 0x00000000fffff984 */ /* 0x000fe20000000800 */
[----:B------:R5:W-:Y:S04]  /*37b0*/  LDGSTS.E.BYPASS.LTC128B.128 [R247+0x4080], [R6.64], !P1 ;  /* 0x0408000006f77fae */ /* 0x000be8000c901d46 */
[----:B------:R2:W-:Y:S01]  /*37c0*/  LDGSTS.E.BYPASS.LTC128B.128 [R247+0x5880], [R2.64], !P0 ;  /* 0x0588000002f77fae */ /* 0x0005e2000c101d46 */
[----:B------:R-:W-:-:S03]  /*37d0*/  ISETP.GE.AND P1, PT, R34, c[0x0][0x1d4], PT ;  /* 0x0000750022007a0c */ /* 0x000fc60003f26270 */
[----:B------:R1:W-:Y:S01]  /*37e0*/  STL.64 [R1+0x28], R18 ;  /* 0x0000281201007387 */ /* 0x0003e20000100a00 */
[----:B-----5:R-:W-:-:S04]  /*37f0*/  LEA R6, P0, R34, R9, 0x1 ;  /* 0x0000000922067211 */ /* 0x020fc800078008ff */
[----:B------:R-:W-:Y:S02]  /*3800*/  LEA.HI.X R7, R34, R8, R40, 0x1, P0 ;  /* 0x0000000822077211 */ /* 0x000fe400000f0c28 */
[----:B--2---:R-:W-:-:S04]  /*3810*/  LEA R2, P0, R33, R9, 0x1 ;  /* 0x0000000921027211 */ /* 0x004fc800078008ff */
[C---:B------:R-:W-:Y:S02]  /*3820*/  LEA.HI.X R3, R33.reuse, R8, R35, 0x1, P0 ;  /* 0x0000000821037211 */ /* 0x040fe400000f0c23 */
[----:B------:R-:W-:Y:S01]  /*3830*/  ISETP.LT.OR P0, PT, R4, 0x1, P1 ;  /* 0x000000010400780c */ /* 0x000fe20000f01670 */
[----:B------:R2:W-:Y:S01]  /*3840*/  STL [R1+0x38], R17 ;  /* 0x0000381101007387 */ /* 0x0005e20000100800 */
[----:B------:R-:W-:Y:S02]  /*3850*/  ISETP.GE.AND P2, PT, R33, c[0x0][0x1d4], PT ;  /* 0x0000750021007a0c */ /* 0x000fe40003f46270 */
[----:B------:R-:W-:-:S09]  /*3860*/  ISETP.GT.AND P1, PT, R5, 0x7f, PT ;  /* 0x0000007f0500780c */ /* 0x000fd20003f24270 */
[----:B------:R2:W-:Y:S01]  /*3870*/  LDGSTS.E.BYPASS.LTC128B.128 [R247+0x7080], [R6.64], !P0 ;  /* 0x0708000006f77fae */ /* 0x0005e2000c101d46 */
[----:B------:R-:W-:Y:S01]  /*3880*/  ISETP.LT.OR P0, PT, R4, 0x1, P2 ;  /* 0x000000010400780c */ /* 0x000fe20001701670 */
[----:B------:R-:W-:-:S12]  /*3890*/  BSSY B0, `(.L_x_31) ;  /* 0x0000027000007945 */ /* 0x000fd80003800000 */
[----:B------:R2:W-:Y:S01]  /*38a0*/  LDGSTS.E.BYPASS.LTC128B.128 [R247+0x8880], [R2.64], !P0 ;  /* 0x0888000002f77fae */ /* 0x0005e2000c101d46 */
[----:B------:R-:W-:Y:S01]  /*38b0*/  ISETP.GT.AND P0, PT, R32, 0x2f, PT ;  /* 0x0000002f2000780c */ /* 0x000fe20003f04270 */
[----:B------:R-:W-:Y:S07]  /*38c0*/  @P1 BRA `(.L_x_32) ;  /* 0x0000023000001947 */ /* 0x000fee0003800000 */
[----:B-1-34-:R-:W-:Y:S05]  /*38d0*/  BRA.DIV ~URZ, `(.L_x_33) ;  /* 0x0000c3c27f007947 */ /* 0x01afea000b800000 */
[----:B------:R1:W3:Y:S04]  /*38e0*/  SHFL.IDX PT, R5, R10, 0x1, 0x181f ;  /* 0x00381f000a057f89 */ /* 0x0002e800000e0000 */
[----:B------:R1:W4:Y:S02]  /*38f0*/  SHFL.IDX PT, R0, R11, 0x1, 0x181f ;  /* 0x00381f000b007f89 */ /* 0x00032400000e0000 */
.L_x_119:
[C---:B-1----:R-:W-:Y:S02]  /*3900*/  IADD3 R11, R251.reuse, 0x40, RZ ;  /* 0x00000040fb0b7810 */ /* 0x042fe40007ffe0ff */
[----:B--2---:R-:W-:Y:S02]  /*3910*/  IADD3 R3, R251, 0x40, RZ ;  /* 0x00000040fb037810 */ /* 0x004fe40007ffe0ff */
[----:B----4-:R-:W-:-:S02]  /*3920*/  LEA R8, P1, R11, R0, 0x1 ;  /* 0x000000000b087211 */ /* 0x010fc400078208ff */
[----:B------:R-:W-:Y:S02]  /*3930*/  SHF.R.S32.HI R3, RZ, 0x1f, R3 ;  /* 0x0000001fff037819 */ /* 0x000fe40000011403 */
[C---:B------:R-:W-:Y:S02]  /*3940*/  IADD3 R10, R251.reuse, 0x80, RZ ;  /* 0x00000080fb0a7810 */ /* 0x040fe40007ffe0ff */
[----:B------:R-:W-:Y:S02]  /*3950*/  IADD3 R2, R251, 0x80, RZ ;  /* 0x00000080fb027810 */ /* 0x000fe40007ffe0ff */
[----:B---3--:R-:W-:Y:S02]  /*3960*/  LEA.HI.X R9, R11, R5, R3, 0x1, P1 ;  /* 0x000000050b097211 */ /* 0x008fe400008f0c03 */
[----:B------:R-:W-:Y:S02]  /*3970*/  SHF.R.S32.HI R2, RZ, 0x1f, R2 ;  /* 0x0000001fff027819 */ /* 0x000fe40000011402 */
[----:B------:R-:W-:-:S02]  /*3980*/  LEA R6, P1, R10, R0, 0x1 ;  /* 0x000000000a067211 */ /* 0x000fc400078208ff */
[----:B------:R-:W-:Y:S02]  /*3990*/  SHF.R.S32.HI R16, RZ, 0x1f, R251 ;  /* 0x0000001fff107819 */ /* 0x000fe400000114fb */
[-C--:B------:R-:W-:Y:S02]  /*39a0*/  LEA.HI.X R7, R10, R5.reuse, R2, 0x1, P1 ;  /* 0x000000050a077211 */ /* 0x080fe400008f0c02 */
[C---:B------:R-:W-:Y:S02]  /*39b0*/  LEA R2, P1, R251.reuse, R0, 0x1 ;  /* 0x00000000fb027211 */ /* 0x040fe400078208ff */
[C---:B------:R-:W-:Y:S02]  /*39c0*/  IADD3 R17, R251.reuse, 0xc0, RZ ;  /* 0x000000c0fb117810 */ /* 0x040fe40007ffe0ff */
[C---:B------:R-:W-:Y:S02]  /*39d0*/  LEA.HI.X R3, R251.reuse, R5, R16, 0x1, P1 ;  /* 0x00000005fb037211 */ /* 0x040fe400008f0c10 */
[----:B------:R-:W-:-:S02]  /*39e0*/  ISETP.GE.AND P1, PT, R251, c[0x0][0x1d4], PT ;  /* 0x00007500fb007a0c */ /* 0x000fc40003f26270 */
[----:B------:R-:W-:Y:S02]  /*39f0*/  IADD3 R16, R251, 0xc0, RZ ;  /* 0x000000c0fb107810 */ /* 0x000fe40007ffe0ff */
[C---:B------:R-:W-:Y:S02]  /*3a00*/  ISETP.LT.OR P1, PT, R4.reuse, 0x21, P1 ;  /* 0x000000210400780c */ /* 0x040fe40000f21670 */
[----:B------:R-:W-:Y:S02]  /*3a10*/  SHF.R.S32.HI R17, RZ, 0x1f, R17 ;  /* 0x0000001fff117819 */ /* 0x000fe40000011411 */
[----:B------:R-:W-:-:S09]  /*3a20*/  ISETP.LT.OR P2, PT, R4, 0x21, P2 ;  /* 0x000000210400780c */ /* 0x000fd20001741670 */
[----:B------:R-:W-:Y:S01]  /*3a30*/  @!PT LDS RZ, [RZ] ;  /* 0x00000000fffff984 */ /* 0x000fe20000000800 */
[----:B------:R-:W-:Y:S01]  /*3a40*/  @!PT LDS RZ, [RZ] ;  /* 0x00000000fffff984 */ /* 0x000fe20000000800 */
[----:B------:R-:W-:Y:S01]  /*3a50*/  @!PT LDS RZ, [RZ] ;  /* 0x00000000fffff984 */ /* 0x000fe20000000800 */
[----:B------:R1:W-:Y:S02]  /*3a60*/  LDGSTS.E.BYPASS.LTC128B.128 [R247+0x5080], [R2.64], !P1 ;  /* 0x0508000002f77fae */ /* 0x0003e4000c901d46 */
[----:B-1----:R-:W-:-:S04]  /*3a70*/  LEA R2, P1, R16, R0, 0x1 ;  /* 0x0000000010027211 */ /* 0x002fc800078208ff */
[----:B------:R-:W-:Y:S02]  /*3a80*/  LEA.HI.X R3, R16, R5, R17, 0x1, P1 ;  /* 0x0000000510037211 */ /* 0x000fe400008f0c11 */
[----:B------:R-:W-:-:S04]  /*3a90*/  ISETP.GE.AND P1, PT, R11, c[0x0][0x1d4], PT ;  /* 0x000075000b007a0c */ /* 0x000fc80003f26270 */
[----:B------:R-:W-:-:S13]  /*3aa0*/  ISETP.LT.OR P1, PT, R4, 0x21, P1 ;  /* 0x000000210400780c */ /* 0x000fda0000f21670 */
[----:B------:R1:W-:Y:S01]  /*3ab0*/  LDGSTS.E.BYPASS.LTC128B.128 [R247+0x6880], [R8.64], !P1 ;  /* 0x0688000008f77fae */ /* 0x0003e2000c901d46 */
[----:B------:R-:W-:-:S04]  /*3ac0*/  ISETP.GE.AND P1, PT, R10, c[0x0][0x1d4], PT ;  /* 0x000075000a007a0c */ /* 0x000fc80003f26270 */
[----:B------:R-:W-:-:S13]  /*3ad0*/  ISETP.LT.OR P1, PT, R4, 0x21, P1 ;  /* 0x000000210400780c */ /* 0x000fda0000f21670 */
[----:B------:R1:W-:Y:S04]  /*3ae0*/  LDGSTS.E.BYPASS.LTC128B.128 [R247+0x8080], [R6.64], !P1 ;  /* 0x0808000006f77fae */ /* 0x0003e8000c901d46 */
[----:B------:R1:W-:Y:S02]  /*3af0*/  LDGSTS.E.BYPASS.LTC128B.128 [R247+0x9880], [R2.64], !P2 ;  /* 0x0988000002f77fae */ /* 0x0003e4000d101d46 */
.L_x_32:
[----:B-1-34-:R-:W-:Y:S05]  /*3b00*/  BSYNC B0 ;  /* 0x0000000000007941 */ /* 0x01afea0003800000 */
.L_x_31:
[----:B------:R-:W1:Y:S01]  /*3b10*/  S2R R68, SR_TID.X ;  /* 0x0000000000447919 */ /* 0x000e620000002100 */
[----:B------:R-:W-:Y:S01]  /*3b20*/  MOV R0, 0x40 ;  /* 0x0000004000007802 */ /* 0x000fe20000000f00 */
[C---:B--2---:R-:W-:Y:S02]  /*3b30*/  HMMA.16816.F32 R16, R160.reuse, R12, RZ ;  /* 0x0000000ca010723c */ /* 0x044fe400000018ff */
[----:B------:R-:W2:Y:S01]  /*3b40*/  LDL R3, [R1+0x10] ;  /* 0x0000100001037983 */ /* 0x000ea20000100800 */
[----:B------:R-:W-:Y:S01]  /*3b50*/  IADD3 R241, R135, 0x20, RZ ;  /* 0x0000002087f17810 */ /* 0x000fe20007ffe0ff */
[----:B------:R-:W-:Y:S02]  /*3b60*/  BSSY B1, `(.L_x_34) ;  /* 0x000012e000017945 */ /* 0x000fe40003800000 */
[----:B------:R-:W0:Y:S02]  /*3b70*/  LDGDEPBAR ;  /* 0x00000000000079af */ /* 0x000e240000000000 */
[C---:B------:R-:W-:Y:S08]  /*3b80*/  HMMA.16816.F32 R12, R160.reuse, R14, RZ ;  /* 0x0000000ea00c723c */ /* 0x040ff000000018ff */
[----:B------:R-:W-:Y:S01]  /*3b90*/  HMMA.16816.F32 R8, R160, R24, RZ ;  /* 0x00000018a008723c */ /* 0x000fe200000018ff */
[----:B-1----:R-:W-:-:S07]  /*3ba0*/  SHF.R.S32.HI R65, RZ, 0x1f, R68 ;  /* 0x0000001fff417819 */ /* 0x002fce0000011444 */
[----:B------:R-:W-:Y:S01]  /*3bb0*/  HMMA.16816.F32 R16, R164, R28, R16 ;  /* 0x0000001ca410723c */ /* 0x000fe20000001810 */
[----:B------:R-:W-:-:S04]  /*3bc0*/  LEA.HI R65, R65, R68, RZ, 0x3 ;  /* 0x0000004441417211 */ /* 0x000fc800078f18ff */
[----:B------:R-:W-:-:S03]  /*3bd0*/  LOP3.LUT R65, R65, 0xfffffff8, RZ, 0xc0, !PT ;  /* 0xfffffff841417812 */ /* 0x000fc600078ec0ff */
[----:B------:R-:W-:Y:S01]  /*3be0*/  HMMA.16816.F32 R4, R160, R26, RZ ;  /* 0x0000001aa004723c */ /* 0x000fe200000018ff */
[----:B------:R-:W-:-:S04]  /*3bf0*/  IADD3 R65, -R65, R68, RZ ;  /* 0x0000004441417210 */ /* 0x000fc80007ffe1ff */
[----:B------:R-:W-:-:S03]  /*3c00*/  R2P PR, R65, 0x6 ;  /* 0x0000000641007804 */ /* 0x000fc60000000000 */
[----:B------:R-:W-:Y:S02]  /*3c10*/  HMMA.16816.F32 R24, R164, R30, R12 ;  /* 0x0000001ea418723c */ /* 0x000fe4000000180c */
[----:B------:R-:W-:-:S04]  /*3c20*/  SEL R0, R0, 0xffffffc0, !P2 ;  /* 0xffffffc000007807 */ /* 0x000fc80005000000 */
[C---:B------:R-:W-:Y:S02]  /*3c30*/  IADD3 R2, R135.reuse, R0, RZ ;  /* 0x0000000087027210 */ /* 0x040fe40007ffe0ff */
[----:B------:R-:W-:Y:S02]  /*3c40*/  HMMA.16816.F32 R20, R160, R48, RZ ;  /* 0x00000030a014723c */ /* 0x000fe400000018ff */
[----:B------:R-:W-:Y:S01]  /*3c50*/  @P1 IADD3 R241, R135, -0x20, RZ ;  /* 0xffffffe087f11810 */ /* 0x000fe20007ffe0ff */
[----:B------:R-:W1:Y:S03]  /*3c60*/  LDSM.16.M88.4 R32, [R2] ;  /* 0x000000000220783b */ /* 0x000e660000000200 */
[----:B------:R-:W-:Y:S01]  /*3c70*/  IADD3 R236, R0, R241, RZ ;  /* 0x000000f100ec7210 */ /* 0x000fe20007ffe0ff */
[----:B------:R-:W3:Y:S01]  /*3c80*/  LDSM.16.M88.4 R12, [R2+0x800] ;  /* 0x00080000020c783b */ /* 0x000ee20000000200 */
[C---:B------:R-:W-:Y:S03]  /*3c90*/  HMMA.16816.F32 R28, R164.reuse, R36, R8 ;  /* 0x00000024a41c723c */ /* 0x040fe60000001808 */
[----:B------:R-:W4:Y:S04]  /*3ca0*/  LDSM.16.M88.4 R40, [R2+0x1000] ;  /* 0x001000000228783b */ /* 0x000f280000000200 */
[----:B------:R-:W-:Y:S01]  /*3cb0*/  LDSM.16.M88.4 R52, [R236+0x800] ;  /* 0x00080000ec34783b */ /* 0x000fe20000000200 */
[C---:B------:R-:W-:Y:S08]  /*3cc0*/  HMMA.16816.F32 R8, R164.reuse, R38, R4 ;  /* 0x00000026a408723c */ /* 0x040ff00000001804 */
[----:B------:R-:W-:Y:S08]  /*3cd0*/  HMMA.16816.F32 R4, R164, R56, R20 ;  /* 0x00000038a404723c */ /* 0x000ff00000001814 */
[----:B-1----:R-:W-:Y:S08]  /*3ce0*/  HMMA.16816.F32 R44, R180, R32, R16 ;  /* 0x00000020b42c723c */ /* 0x002ff00000001810 */
[----:B------:R-:W-:Y:S01]  /*3cf0*/  HMMA.16816.F32 R16, R160, R50, RZ ;  /* 0x00000032a010723c */ /* 0x000fe200000018ff */
[----:B------:R-:W-:Y:S07]  /*3d00*/  LDSM.16.M88.4 R48, [R135+0x2800] ;  /* 0x002800008730783b */ /* 0x000fee0000000200 */
[C---:B------:R-:W-:Y:S01]  /*3d10*/  HMMA.16816.F32 R36, R180.reuse, R34, R24 ;  /* 0x00000022b424723c */ /* 0x040fe20000001818 */
[----:B------:R-:W1:Y:S07]  /*3d20*/  LDSM.16.M88.4 R32, [R236] ;  /* 0x00000000ec20783b */ /* 0x000e6e0000000200 */
[----:B---3--:R-:W-:Y:S08]  /*3d30*/  HMMA.16816.F32 R28, R180, R12, R28 ;  /* 0x0000000cb41c723c */ /* 0x008ff0000000181c */
[----:B------:R-:W-:Y:S01]  /*3d40*/  HMMA.16816.F32 R24, R164, R58, R16 ;  /* 0x0000003aa418723c */ /* 0x000fe20000001810 */
[----:B------:R-:W3:Y:S04]  /*3d50*/  LDSM.16.M88.4 R16, [R236+0x1000] ;  /* 0x00100000ec10783b */ /* 0x000ee80000000200 */
[----:B------:R-:W5:Y:S03]  /*3d60*/  LDSM.16.M88.4 R56, [R135+0x1800] ;  /* 0x001800008738783b */ /* 0x000f660000000200 */
[C---:B------:R-:W-:Y:S08]  /*3d70*/  HMMA.16816.F32 R20, R180.reuse, R14, R8 ;  /* 0x0000000eb414723c */ /* 0x040ff00000001808 */
[C---:B----4-:R-:W-:Y:S08]  /*3d80*/  HMMA.16816.F32 R12, R180.reuse, R40, R4 ;  /* 0x00000028b40c723c */ /* 0x050ff00000001804 */
[----:B------:R-:W-:Y:S01]  /*3d90*/  HMMA.16816.F32 R8, R180, R42, R24 ;  /* 0x0000002ab408723c */ /* 0x000fe20000001818 */
[----:B------:R-:W4:Y:S07]  /*3da0*/  LDSM.16.M88.4 R40, [R135+0x2000] ;  /* 0x002000008728783b */ /* 0x000f2e0000000200 */
[C---:B-1----:R-:W-:Y:S01]  /*3db0*/  HMMA.16816.F32 R4, R184.reuse, R32, R44 ;  /* 0x00000020b804723c */ /* 0x042fe2000000182c */
[----:B------:R-:W-:Y:S07]  /*3dc0*/  LDSM.16.M88.4 R44, [R241+0x2000] ;  /* 0x00200000f12c783b */ /* 0x000fee0000000200 */
[C---:B------:R-:W-:Y:S08]  /*3dd0*/  HMMA.16816.F32 R36, R184.reuse, R34, R36 ;  /* 0x00000022b824723c */ /* 0x040ff00000001824 */
[C---:B------:R-:W-:Y:S08]  /*3de0*/  HMMA.16816.F32 R32, R184.reuse, R52, R28 ;  /* 0x00000034b820723c */ /* 0x040ff0000000181c */
[C---:B------:R-:W-:Y:S01]  /*3df0*/  HMMA.16816.F32 R28, R184.reuse, R54, R20 ;  /* 0x00000036b81c723c */ /* 0x040fe20000001814 */
[----:B------:R-:W-:Y:S07]  /*3e00*/  LDSM.16.M88.4 R52, [R2+0x2800] ;  /* 0x002800000234783b */ /* 0x000fee0000000200 */
[C---:B---3--:R-:W-:Y:S08]  /*3e10*/  HMMA.16816.F32 R24, R184.reuse, R16, R12 ;  /* 0x00000010b818723c */ /* 0x048ff0000000180c */
[----:B------:R-:W-:Y:S01]  /*3e20*/  HMMA.16816.F32 R20, R184, R18, R8 ;  /* 0x00000012b814723c */ /* 0x000fe20000001808 */
[----:B------:R-:W1:Y:S07]  /*3e30*/  LDSM.16.M88.4 R16, [R241+0x1800] ;  /* 0x00180000f110783b */ /* 0x000e6e0000000200 */
[C---:B-----5:R-:W-:Y:S08]  /*3e40*/  HMMA.16816.F32 R12, R188.reuse, R56, R4 ;  /* 0x00000038bc0c723c */ /* 0x060ff00000001804 */
[C---:B------:R-:W-:Y:S01]  /*3e50*/  HMMA.16816.F32 R8, R188.reuse, R58, R36 ;  /* 0x0000003abc08723c */ /* 0x040fe20000001824 */
[----:B------:R-:W-:Y:S07]  /*3e60*/  LDSM.16.M88.4 R56, [R2+0x1800] ;  /* 0x001800000238783b */ /* 0x000fee0000000200 */
[C---:B----4-:R-:W-:Y:S08]  /*3e70*/  HMMA.16816.F32 R4, R188.reuse, R40, R32 ;  /* 0x00000028bc04723c */ /* 0x050ff00000001820 */
[C---:B------:R-:W-:Y:S01]  /*3e80*/  HMMA.16816.F32 R36, R188.reuse, R42, R28 ;  /* 0x0000002abc24723c */ /* 0x040fe2000000181c */
[----:B------:R-:W3:Y:S07]  /*3e90*/  LDSM.16.M88.4 R40, [R241+0x2800] ;  /* 0x00280000f128783b */ /* 0x000eee0000000200 */
[----:B------:R-:W-:Y:S08]  /*3ea0*/  HMMA.16816.F32 R32, R188, R48, R24 ;  /* 0x00000030bc20723c */ /* 0x000ff00000001818 */
[----:B-1----:R-:W-:Y:S01]  /*3eb0*/  HMMA.16816.F32 R24, R192, R16, R12 ;  /* 0x00000010c018723c */ /* 0x002fe2000000180c */
[----:B------:R-:W1:Y:S07]  /*3ec0*/  LDSM.16.M88.4 R12, [R2+0x2000] ;  /* 0x00200000020c783b */ /* 0x000e6e0000000200 */
[----:B------:R-:W-:Y:S01]  /*3ed0*/  HMMA.16816.F32 R28, R188, R50, R20 ;  /* 0x00000032bc1c723c */ /* 0x000fe20000001814 */
[----:B------:R-:W-:Y:S07]  /*3ee0*/  LDSM.16.M88.4 R48, [R236+0x2000] ;  /* 0x00200000ec30783b */ /* 0x000fee0000000200 */
[C---:B------:R-:W-:Y:S08]  /*3ef0*/  HMMA.16816.F32 R20, R192.reuse, R18, R8 ;  /* 0x00000012c014723c */ /* 0x040ff00000001808 */
[C---:B------:R-:W-:Y:S08]  /*3f00*/  HMMA.16816.F32 R8, R192.reuse, R44, R4 ;  /* 0x0000002cc008723c */ /* 0x040ff00000001804 */
[C---:B---3--:R-:W-:Y:S08]  /*3f10*/  HMMA.16816.F32 R16, R192.reuse, R40, R32 ;  /* 0x00000028c010723c */ /* 0x048ff00000001820 */
[C---:B------:R-:W-:Y:S01]  /*3f20*/  HMMA.16816.F32 R4, R192.reuse, R46, R36 ;  /* 0x0000002ec004723c */ /* 0x040fe20000001824 */
[----:B------:R-:W3:Y:S04]  /*3f30*/  LDSM.16.M88.4 R36, [R236+0x1800] ;  /* 0x00180000ec24783b */ /* 0x000ee80000000200 */
[----:B------:R-:W-:Y:S03]  /*3f40*/  LDSM.16.M88.4 R44, [R135+0x3000] ;  /* 0x00300000872c783b */ /* 0x000fe60000000200 */
[----:B------:R-:W-:Y:S01]  /*3f50*/  HMMA.16816.F32 R32, R192, R42, R28 ;  /* 0x0000002ac020723c */ /* 0x000fe2000000181c */
[----:B------:R-:W-:Y:S07]  /*3f60*/  LDSM.16.M88.4 R40, [R135+0x3800] ;  /* 0x003800008728783b */ /* 0x000fee0000000200 */
[----:B------:R-:W-:Y:S01]  /*3f70*/  HMMA.16816.F32 R24, R196, R56, R24 ;  /* 0x00000038c418723c */ /* 0x000fe20000001818 */
[----:B--2---:R-:W-:-:S07]  /*3f80*/  ISETP.GT.AND P1, PT, R61, R3, PT ;  /* 0x000000033d00720c */ /* 0x004fce0003f24270 */
[C---:B------:R-:W-:Y:S08]  /*3f90*/  HMMA.16816.F32 R28, R196.reuse, R58, R20 ;  /* 0x0000003ac41c723c */ /* 0x040ff00000001814 */
[C---:B-1----:R-:W-:Y:S08]  /*3fa0*/  HMMA.16816.F32 R20, R196.reuse, R12, R8 ;  /* 0x0000000cc414723c */ /* 0x042ff00000001808 */
[C---:B------:R-:W-:Y:S01]  /*3fb0*/  HMMA.16816.F32 R8, R196.reuse, R52, R16 ;  /* 0x00000034c408723c */ /* 0x040fe20000001810 */
[----:B------:R-:W1:Y:S07]  /*3fc0*/  LDSM.16.M88.4 R16, [R236+0x2800] ;  /* 0x00280000ec10783b */ /* 0x000e6e0000000200 */
[C---:B------:R-:W-:Y:S08]  /*3fd0*/  HMMA.16816.F32 R12, R196.reuse, R14, R4 ;  /* 0x0000000ec40c723c */ /* 0x040ff00000001804 */
[----:B------:R-:W-:Y:S01]  /*3fe0*/  HMMA.16816.F32 R4, R196, R54, R32 ;  /* 0x00000036c404723c */ /* 0x000fe20000001820 */
[----:B------:R-:W2:Y:S07]  /*3ff0*/  LDSM.16.M88.4 R52, [R135+0x4000] ;  /* 0x004000008734783b */ /* 0x000eae0000000200 */
[C---:B---3--:R-:W-:Y:S08]  /*4000*/  HMMA.16816.F32 R24, R200.reuse, R36, R24 ;  /* 0x00000024c818723c */ /* 0x048ff00000001818 */
[C---:B------:R-:W-:Y:S08]  /*4010*/  HMMA.16816.F32 R36, R200.reuse, R38, R28 ;  /* 0x00000026c824723c */ /* 0x040ff0000000181c */
[C---:B------:R-:W-:Y:S08]  /*4020*/  HMMA.16816.F32 R32, R200.reuse, R48, R20 ;  /* 0x00000030c820723c */ /* 0x040ff00000001814 */
[C---:B------:R-:W-:Y:S01]  /*4030*/  HMMA.16816.F32 R28, R200.reuse, R50, R12 ;  /* 0x00000032c81c723c */ /* 0x040fe2000000180c */
[----:B------:R-:W3:Y:S04]  /*4040*/  LDSM.16.M88.4 R12, [R241+0x3000] ;  /* 0x00300000f10c783b */ /* 0x000ee80000000200 */
[----:B------:R-:W-:Y:S03]  /*4050*/  LDSM.16.M88.4 R48, [R2+0x4000] ;  /* 0x004000000230783b */ /* 0x000fe60000000200 */
[C---:B-1----:R-:W-:Y:S08]  /*4060*/  HMMA.16816.F32 R20, R200.reuse, R16, R8 ;  /* 0x00000010c814723c */ /* 0x042ff00000001808 */
[----:B------:R-:W-:Y:S08]  /*4070*/  HMMA.16816.F32 R8, R200, R18, R4 ;  /* 0x00000012c808723c */ /* 0x000ff00000001804 */
[C---:B------:R-:W-:Y:S08]  /*4080*/  HMMA.16816.F32 R4, R204.reuse, R44, R24 ;  /* 0x0000002ccc04723c */ /* 0x040ff00000001818 */
[C---:B------:R-:W-:Y:S01]  /*4090*/  HMMA.16816.F32 R16, R204.reuse, R46, R36 ;  /* 0x0000002ecc10723c */ /* 0x040fe20000001824 */
[----:B------:R-:W1:Y:S04]  /*40a0*/  LDSM.16.M88.4 R44, [R241+0x3800] ;  /* 0x00380000f12c783b */ /* 0x000e680000000200 */
[----:B------:R-:W4:Y:S03]  /*40b0*/  LDSM.16.M88.4 R36, [R241+0x4000] ;  /* 0x00400000f124783b */ /* 0x000f260000000200 */
[C---:B------:R-:W-:Y:S08]  /*40c0*/  HMMA.16816.F32 R32, R204.reuse, R40, R32 ;  /* 0x00000028cc20723c */ /* 0x040ff00000001820 */
[C---:B--2---:R-:W-:Y:S08]  /*40d0*/  HMMA.16816.F32 R20, R204.reuse, R52, R20 ;  /* 0x00000034cc14723c */ /* 0x044ff00000001814 */
[C---:B------:R-:W-:Y:S01]  /*40e0*/  HMMA.16816.F32 R24, R204.reuse, R42, R28 ;  /* 0x0000002acc18723c */ /* 0x040fe2000000181c */
[----:B------:R-:W2:Y:S07]  /*40f0*/  LDSM.16.M88.4 R40, [R2+0x3000] ;  /* 0x003000000228783b */ /* 0x000eae0000000200 */
[----:B------:R-:W-:Y:S01]  /*4100*/  HMMA.16816.F32 R8, R204, R54, R8 ;  /* 0x00000036cc08723c */ /* 0x000fe20000001808 */
[----:B------:R-:W-:Y:S07]  /*4110*/  LDSM.16.M88.4 R52, [R135+0x4800] ;  /* 0x004800008734783b */ /* 0x000fee0000000200 */
[C---:B---3--:R-:W-:Y:S08]  /*4120*/  HMMA.16816.F32 R4, R208.reuse, R12, R4 ;  /* 0x0000000cd004723c */ /* 0x048ff00000001804 */
[C---:B------:R-:W-:Y:S08]  /*4130*/  HMMA.16816.F32 R12, R208.reuse, R14, R16 ;  /* 0x0000000ed00c723c */ /* 0x040ff00000001810 */
[C---:B-1----:R-:W-:Y:S01]  /*4140*/  HMMA.16816.F32 R16, R208.reuse, R44, R32 ;  /* 0x0000002cd010723c */ /* 0x042fe20000001820 */
[----:B------:R-:W1:Y:S07]  /*4150*/  LDSM.16.M88.4 R32, [R2+0x3800] ;  /* 0x003800000220783b */ /* 0x000e6e0000000200 */
[C---:B----4-:R-:W-:Y:S08]  /*4160*/  HMMA.16816.F32 R28, R208.reuse, R36, R20 ;  /* 0x00000024d01c723c */ /* 0x050ff00000001814 */
[C---:B------:R-:W-:Y:S01]  /*4170*/  HMMA.16816.F32 R20, R208.reuse, R38, R8 ;  /* 0x00000026d014723c */ /* 0x040fe20000001808 */
[----:B------:R-:W3:Y:S07]  /*4180*/  LDSM.16.M88.4 R8, [R236+0x3000] ;  /* 0x00300000ec08783b */ /* 0x000eee0000000200 */
[----:B------:R-:W-:Y:S01]  /*4190*/  HMMA.16816.F32 R24, R208, R46, R24 ;  /* 0x0000002ed018723c */ /* 0x000fe20000001818 */
[----:B------:R-:W4:Y:S07]  /*41a0*/  LDSM.16.M88.4 R44, [R236+0x3800] ;  /* 0x00380000ec2c783b */ /* 0x000f2e0000000200 */
[C---:B--2---:R-:W-:Y:S08]  /*41b0*/  HMMA.16816.F32 R4, R212.reuse, R40, R4 ;  /* 0x00000028d404723c */ /* 0x044ff00000001804 */
[C---:B------:R-:W-:Y:S01]  /*41c0*/  HMMA.16816.F32 R12, R212.reuse, R42, R12 ;  /* 0x0000002ad40c723c */ /* 0x040fe2000000180c */
[----:B------:R-:W2:Y:S07]  /*41d0*/  LDSM.16.M88.4 R40, [R236+0x4000] ;  /* 0x00400000ec28783b */ /* 0x000eae0000000200 */
[C---:B-1----:R-:W-:Y:S08]  /*41e0*/  HMMA.16816.F32 R16, R212.reuse, R32, R16 ;  /* 0x00000020d410723c */ /* 0x042ff00000001810 */
[----:B------:R-:W-:Y:S08]  /*41f0*/  HMMA.16816.F32 R24, R212, R34, R24 ;  /* 0x00000022d418723c */ /* 0x000ff00000001818 */
[----:B---3--:R-:W-:Y:S08]  /*4200*/  HMMA.16816.F32 R4, R216, R8, R4 ;  /* 0x00000008d804723c */ /* 0x008ff00000001804 */
[----:B------:R-:W-:Y:S01]  /*4210*/  HMMA.16816.F32 R32, R212, R50, R20 ;  /* 0x00000032d420723c */ /* 0x000fe20000001814 */
[----:B------:R-:W1:Y:S07]  /*4220*/  LDSM.16.M88.4 R20, [R241+0x4800] ;  /* 0x00480000f114783b */ /* 0x000e6e0000000200 */
[C---:B------:R-:W-:Y:S08]  /*4230*/  HMMA.16816.F32 R12, R216.reuse, R10, R12 ;  /* 0x0000000ad80c723c */ /* 0x040ff0000000180c */
[----:B----4-:R-:W-:Y:S01]  /*4240*/  HMMA.16816.F32 R8, R216, R44, R16 ;  /* 0x0000002cd808723c */ /* 0x010fe20000001810 */
[----:B------:R-:W3:Y:S07]  /*4250*/  LDSM.16.M88.4 R16, [R135+0x5000] ;  /* 0x005000008710783b */ /* 0x000eee0000000200 */
[----:B------:R-:W-:Y:S08]  /*4260*/  HMMA.16816.F32 R4, R220, R52, R4 ;  /* 0x00000034dc04723c */ /* 0x000ff00000001804 */
[----:B------:R-:W-:Y:S08]  /*4270*/  HMMA.16816.F32 R36, R212, R48, R28 ;  /* 0x00000030d424723c */ /* 0x000ff0000000181c */
[C---:B------:R-:W-:Y:S01]  /*4280*/  HMMA.16816.F32 R28, R216.reuse, R46, R24 ;  /* 0x0000002ed81c723c */ /* 0x040fe20000001818 */
[----:B------:R-:W-:Y:S04]  /*4290*/  LDSM.16.M88.4 R24, [R241+0x5000] ;  /* 0x00500000f118783b */ /* 0x000fe80000000200 */
[----:B------:R-:W-:Y:S03]  /*42a0*/  LDSM.16.M88.4 R44, [R241+0x5800] ;  /* 0x00580000f12c783b */ /* 0x000fe60000000200 */
[----:B--2---:R-:W-:Y:S01]  /*42b0*/  HMMA.16816.F32 R56, R216, R42, R32 ;  /* 0x0000002ad838723c */ /* 0x004fe20000001820 */
[----:B------:R-:W2:Y:S07]  /*42c0*/  LDSM.16.M88.4 R32, [R2+0x4800] ;  /* 0x004800000220783b */ /* 0x000eae0000000200 */
[----:B------:R-:W-:Y:S01]  /*42d0*/  HMMA.16816.F32 R12, R220, R54, R12 ;  /* 0x00000036dc0c723c */ /* 0x000fe2000000180c */
[----:B------:R-:W4:Y:S07]  /*42e0*/  LDSM.16.M88.4 R52, [R135+0x5800] ;  /* 0x005800008734783b */ /* 0x000f2e0000000200 */
[----:B-1----:R-:W-:Y:S08]  /*42f0*/  HMMA.16816.F32 R4, R224, R20, R4 ;  /* 0x00000014e004723c */ /* 0x002ff00000001804 */
[C---:B---3--:R-:W-:Y:S08]  /*4300*/  HMMA.16816.F32 R8, R220.reuse, R16, R8 ;  /* 0x00000010dc08723c */ /* 0x048ff00000001808 */
[----:B------:R-:W-:Y:S01]  /*4310*/  HMMA.16816.F32 R16, R220, R18, R28 ;  /* 0x00000012dc10723c */ /* 0x000fe2000000181c */
[----:B------:R-:W1:Y:S07]  /*4320*/  LDSM.16.M88.4 R28, [R236+0x4800] ;  /* 0x00480000ec1c783b */ /* 0x000e6e0000000200 */
[----:B------:R-:W-:Y:S08]  /*4330*/  HMMA.16816.F32 R12, R224, R22, R12 ;  /* 0x00000016e00c723c */ /* 0x000ff0000000180c */
[----:B------:R-:W-:Y:S01]  /*4340*/  HMMA.16816.F32 R36, R216, R40, R36 ;  /* 0x00000028d824723c */ /* 0x000fe20000001824 */
[----:B------:R-:W3:Y:S07]  /*4350*/  LDSM.16.M88.4 R40, [R2+0x5000] ;  /* 0x005000000228783b */ /* 0x000eee0000000200 */
[----:B--2---:R-:W-:Y:S08]  /*4360*/  HMMA.16816.F32 R4, R228, R32, R4 ;  /* 0x00000020e404723c */ /* 0x004ff00000001804 */
[----:B------:R-:W-:Y:S08]  /*4370*/  HMMA.16816.F32 R20, R224, R24, R8 ;  /* 0x00000018e014723c */ /* 0x000ff00000001808 */
[----:B------:R-:W-:Y:S01]  /*4380*/  HMMA.16816.F32 R12, R228, R34, R12 ;  /* 0x00000022e40c723c */ /* 0x000fe2000000180c */
[----:B------:R-:W-:Y:S07]  /*4390*/  LDSM.16.M88.4 R32, [R2+0x5800] ;  /* 0x005800000220783b */ /* 0x000fee0000000200 */
[----:B----4-:R-:W-:Y:S01]  /*43a0*/  HMMA.16816.F32 R48, R220, R52, R36 ;  /* 0x00000034dc30723c */ /* 0x010fe20000001824 */
[----:B------:R-:W2:Y:S07]  /*43b0*/  LDSM.16.M88.4 R36, [R236+0x5000] ;  /* 0x00500000ec24783b */ /* 0x000eae0000000200 */
[----:B-1----:R-:W-:Y:S08]  /*43c0*/  HMMA.16816.F32 R8, R232, R28, R4 ;  /* 0x0000001ce808723c */ /* 0x002ff00000001804 */
[----:B------:R-:W-:Y:S08]  /*43d0*/  HMMA.16816.F32 R16, R224, R26, R16 ;  /* 0x0000001ae010723c */ /* 0x000ff00000001810 */
[----:B---3--:R-:W-:Y:S08]  /*43e0*/  HMMA.16816.F32 R20, R228, R40, R20 ;  /* 0x00000028e414723c */ /* 0x008ff00000001814 */
[----:B------:R-:W-:Y:S01]  /*43f0*/  HMMA.16816.F32 R28, R232, R30, R12 ;  /* 0x0000001ee81c723c */ /* 0x000fe2000000180c */
[----:B------:R-:W-:-:S04]  /*4400*/  FMUL.FTZ R0, R8, c[0x0][0x320] ;  /* 0x0000c80008007a20 */ /* 0x000fc80000410000 */
[----:B------:R1:W3:Y:S03]  /*4410*/  MUFU.TANH R53, R0 ;  /* 0x0000000000357308 */ /* 0x0002e60000002400 */
[----:B------:R-:W-:Y:S08]  /*4420*/  HMMA.16816.F32 R4, R220, R54, R56 ;  /* 0x00000036dc04723c */ /* 0x000ff00000001838 */
[----:B------:R-:W-:Y:S01]  /*4430*/  HMMA.16816.F32 R24, R224, R44, R48 ;  /* 0x0000002ce018723c */ /* 0x000fe20000001830 */
[----:B-1----:R-:W-:-:S07]  /*4440*/  FMUL.FTZ R0, R9, c[0x0][0x320] ;  /* 0x0000c80009007a20 */ /* 0x002fce0000410000 */
[----:B------:R-:W-:Y:S01]  /*4450*/  HMMA.16816.F32 R12, R228, R42, R16 ;  /* 0x0000002ae40c723c */ /* 0x000fe20000001810 */
[----:B------:R1:W4:Y:S07]  /*4460*/  MUFU.TANH R52, R0 ;  /* 0x0000000000347308 */ /* 0x00032e0000002400 */
[----:B--2---:R-:W-:Y:S01]  /*4470*/  HMMA.16816.F32 R16, R232, R36, R20 ;  /* 0x00000024e810723c */ /* 0x004fe20000001814 */
[----:B------:R-:W2:Y:S01]  /*4480*/  LDSM.16.M88.4 R20, [R236+0x5800] ;  /* 0x00580000ec14783b */ /* 0x000ea20000000200 */
[----:B------:R-:W-:-:S06]  /*4490*/  DEPBAR.LE SB0, 0x0 ;  /* 0x000080000000791a */ /* 0x000fcc0000000000 */
[----:B------:R-:W-:Y:S01]  /*44a0*/  HMMA.16816.F32 R4, R224, R46, R4 ;  /* 0x0000002ee004723c */ /* 0x000fe20000001804 */
[----:B-1----:R-:W-:-:S04]  /*44b0*/  FMUL.FTZ R0, R10, c[0x0][0x320] ;  /* 0x0000c8000a007a20 */ /* 0x002fc80000410000 */
[----:B------:R1:W1:Y:S03]  /*44c0*/  MUFU.TANH R44, R0 ;  /* 0x00000000002c7308 */ /* 0x0002660000002400 */
[----:B------:R-:W-:Y:S01]  /*44d0*/  HMMA.16816.F32 R12, R232, R38, R12 ;  /* 0x00000026e80c723c */ /* 0x000fe2000000180c */
[----:B-1----:R-:W-:-:S07]  /*44e0*/  FMUL.FTZ R0, R11, c[0x0][0x320] ;  /* 0x0000c8000b007a20 */ /* 0x002fce0000410000 */
[C---:B------:R-:W-:Y:S01]  /*44f0*/  HMMA.16816.F32 R8, R228.reuse, R32, R24 ;  /* 0x00000020e408723c */ /* 0x040fe20000001818 */
[----:B------:R1:W1:Y:S07]  /*4500*/  MUFU.TANH R43, R0 ;  /* 0x00000000002b7308 */ /* 0x00026e0000002400 */
[----:B------:R-:W-:Y:S01]  /*4510*/  HMMA.16816.F32 R4, R228, R34, R4 ;  /* 0x00000022e404723c */ /* 0x000fe20000001804 */
[----:B-1----:R-:W-:-:S04]  /*4520*/  FMUL.FTZ R0, R28, c[0x0][0x320] ;  /* 0x0000c8001c007a20 */ /* 0x002fc80000410000 */
[----:B------:R1:W1:Y:S11]  /*4530*/  MUFU.TANH R42, R0 ;  /* 0x00000000002a7308 */ /* 0x0002760000002400 */
[C---:B--2---:R-:W-:Y:S08]  /*4540*/  HMMA.16816.F32 R8, R232.reuse, R20, R8 ;  /* 0x00000014e808723c */ /* 0x044ff00000001808 */
[----:B------:R-:W-:Y:S01]  /*4550*/  HMMA.16816.F32 R4, R232, R22, R4 ;  /* 0x00000016e804723c */ /* 0x000fe20000001804 */
[----:B-1----:R-:W-:-:S04]  /*4560*/  FMUL.FTZ R0, R29, c[0x0][0x320] ;  /* 0x0000c8001d007a20 */ /* 0x002fc80000410000 */
[----:B------:R1:W2:Y:S02]  /*4570*/  MUFU.TANH R41, R0 ;  /* 0x0000000000297308 */ /* 0x0002a40000002400 */
        /* <DEDUP_REMOVED lines=35> */
[----:B------:R1:W1:Y:S01]  /*47b0*/  MUFU.TANH R21, R0 ;  /* 0x0000000000157308 */ /* 0x0002620000002400 */
[----:B------:R-:W-:Y:S06]  /*47c0*/  BAR.SYNC.DEFER_BLOCKING 0x0 ;  /* 0x0000000000007b1d */ /* 0x000fec0000010000 */
[----:B------:R-:W-:Y:S05]  /*47d0*/  @!P1 BRA `(.L_x_35) ;  /* 0x0000066000009947 */ /* 0x000fea0003800000 */
[----:B--234-:R-:W2:Y:S04]  /*47e0*/  LDL R3, [R1+0x14] ;  /* 0x0000140001037983 */ /* 0x01cea80000100800 */
[----:B------:R-:W3:Y:S04]  /*47f0*/  LDL.64 R66, [R1+0x20] ;  /* 0x0000200001427983 */ /* 0x000ee80000100a00 */
[----:B------:R-:W4:Y:S01]  /*4800*/  LDL R64, [R1+0x34] ;  /* 0x0000340001407983 */ /* 0x000f220000100800 */
[----:B------:R-:W-:-:S03]  /*4810*/  SHF.R.S32.HI R63, RZ, 0x1f, R68 ;  /* 0x0000001fff3f7819 */ /* 0x000fc60000011444 */
[----:B------:R-:W5:Y:S01]  /*4820*/  LDL.64 R8, [R1+0x18] ;  /* 0x0000180001087983 */ /* 0x000f620000100a00 */
[----:B------:R-:W-:Y:S01]  /*4830*/  LEA.HI R63, R63, R68, RZ, 0x3 ;  /* 0x000000443f3f7211 */ /* 0x000fe200078f18ff */
[----:B-1----:R-:W-:Y:S02]  /*4840*/  IMAD.MOV.U32 R0, RZ, RZ, 0x1 ;  /* 0x00000001ff007424 */ /* 0x002fe400078e00ff */
[----:B------:R-:W3:Y:S01]  /*4850*/  LDL R6, [R1+0x30] ;  /* 0x0000300001067983 */ /* 0x000ee20000100800 */
[----:B------:R-:W-:Y:S02]  /*4860*/  SHF.R.S32.HI R63, RZ, 0x3, R63 ;  /* 0x00000003ff3f7819 */ /* 0x000fe4000001143f */
[----:B------:R-:W-:-:S03]  /*4870*/  ISETP.NE.AND P1, PT, R0, c[0x0][0x2b8], PT ;  /* 0x0000ae0000007a0c */ /* 0x000fc60003f25270 */
[----:B------:R-:W-:Y:S02]  /*4880*/  IMAD R2, R65, 0x20, R63 ;  /* 0x0000002041027824 */ /* 0x000fe400078e023f */
[----:B------:R-:W-:-:S03]  /*4890*/  IMAD.MOV.U32 R252, RZ, RZ, RZ ;  /* 0x000000fffffc7224 */ /* 0x000fc600078e00ff */
[----:B--2---:R-:W-:-:S04]  /*48a0*/  IADD3 R2, R2, R62, R3 ;  /* 0x0000003e02027210 */ /* 0x004fc80007ffe003 */
[----:B------:R-:W-:-:S05]  /*48b0*/  IADD3 R2, R2, -0x30, RZ ;  /* 0xffffffd002027810 */ /* 0x000fca0007ffe0ff */
[----:B------:R-:W-:-:S04]  /*48c0*/  @P1 IMAD.HI.U32 R3, R2, c[0x0][0x2bc], RZ ;  /* 0x0000af0002031a27 */ /* 0x000fc800078e00ff */
[----:B------:R-:W-:Y:S01]  /*48d0*/  IMAD.MOV.U32 R0, RZ, RZ, R2 ;  /* 0x000000ffff007224 */ /* 0x000fe200078e0002 */
[----:B------:R-:W-:-:S04]  /*48e0*/  @P1 SHF.R.U32.HI R0, RZ, c[0x0][0x2c0], R3 ;  /* 0x0000b000ff001a19 */ /* 0x000fc80000011603 */
[----:B---3--:R-:W-:-:S04]  /*48f0*/  @!P0 IADD3 R3, P1, R0, R66, RZ ;  /* 0x0000004200038210 */ /* 0x008fc80007f3e0ff */
[----:B----4-:R-:W-:Y:S02]  /*4900*/  @!P0 LEA.HI.X.SX32 R5, R0, R64, 0x1, P1 ;  /* 0x0000004000058211 */ /* 0x010fe400008f0eff */
[----:B------:R-:W-:-:S04]  /*4910*/  @!P0 LEA R4, P1, R3, c[0x0][0x2a0], 0x2 ;  /* 0x0000a80003048a11 */ /* 0x000fc800078210ff */
[----:B------:R-:W-:-:S05]  /*4920*/  @!P0 LEA.HI.X R5, R3, c[0x0][0x2a4], R5, 0x2, P1 ;  /* 0x0000a90003058a11 */ /* 0x000fca00008f1405 */
[----:B------:R-:W2:Y:S01]  /*4930*/  @!P0 LDG.E R252, [R4.64] ;  /* 0x0000000604fc8981 */ /* 0x000ea2000c1e1900 */
[----:B------:R-:W-:-:S04]  /*4940*/  IMAD.MOV R0, RZ, RZ, -R0 ;  /* 0x000000ffff007224 */ /* 0x000fc800078e0a00 */
[----:B------:R-:W-:-:S05]  /*4950*/  IMAD R7, R0, c[0x0][0x2b8], R2 ;  /* 0x0000ae0000077a24 */ /* 0x000fca00078e0202 */
[----:B------:R-:W-:Y:S01]  /*4960*/  SHF.R.S32.HI R0, RZ, 0x1f, R7 ;  /* 0x0000001fff007819 */ /* 0x000fe20000011407 */
[----:B------:R-:W-:-:S04]  /*4970*/  IMAD.WIDE.U32 R2, R7, c[0x0][0x1e0], RZ ;  /* 0x0000780007027a25 */ /* 0x000fc800078e00ff */
[----:B------:R-:W-:-:S04]  /*4980*/  IMAD R0, R0, c[0x0][0x1e0], RZ ;  /* 0x0000780000007a24 */ /* 0x000fc800078e02ff */
[----:B------:R-:W-:Y:S01]  /*4990*/  IMAD R0, R7, c[0x0][0x1e4], R0 ;  /* 0x0000790007007a24 */ /* 0x000fe200078e0200 */
[----:B------:R1:W-:Y:S03]  /*49a0*/  STL [R1], R7 ;  /* 0x0000000701007387 */ /* 0x0003e60000100800 */
[----:B------:R-:W-:Y:S01]  /*49b0*/  IMAD.IADD R3, R3, 0x1, R0 ;  /* 0x0000000103037824 */ /* 0x000fe200078e0200 */
[----:B------:R-:W-:-:S04]  /*49c0*/  IADD3 R13, -R63, 0x30, RZ ;  /* 0x000000303f0d7810 */ /* 0x000fc80007ffe1ff */
[----:B------:R-:W-:Y:S02]  /*49d0*/  ISETP.GE.AND P2, PT, R13, 0x1, PT ;  /* 0x000000010d00780c */ /* 0x000fe40003f46270 */
[----:B--2---:R-:W-:Y:S01]  /*49e0*/  SHF.R.S32.HI R0, RZ, 0x1f, R252 ;  /* 0x0000001fff007819 */ /* 0x004fe200000114fc */
[----:B------:R-:W-:-:S04]  /*49f0*/  IMAD.WIDE.U32 R2, R252, c[0x0][0x1f0], R2 ;  /* 0x00007c00fc027a25 */ /* 0x000fc800078e0002 */
[----:B------:R-:W-:-:S04]  /*4a00*/  IMAD R0, R0, c[0x0][0x1f0], RZ ;  /* 0x00007c0000007a24 */ /* 0x000fc800078e02ff */
[----:B------:R-:W-:Y:S01]  /*4a10*/  IMAD R4, R252, c[0x0][0x1f4], R0 ;  /* 0x00007d00fc047a24 */ /* 0x000fe200078e0200 */
[----:B-----5:R-:W-:-:S04]  /*4a20*/  IADD3 R0, P1, R8, R2, RZ ;  /* 0x0000000208007210 */ /* 0x020fc80007f3e0ff */
[----:B------:R-:W-:Y:S02]  /*4a30*/  IADD3.X R2, R6, R3, R4, P1, !PT ;  /* 0x0000000306027210 */ /* 0x000fe40000ffe404 */
[----:B------:R-:W-:-:S04]  /*4a40*/  LEA R12, P1, R0, c[0x0][0x1c8], 0x1 ;  /* 0x00007200000c7a11 */ /* 0x000fc800078208ff */
[----:B------:R-:W-:Y:S01]  /*4a50*/  LEA.HI.X R5, R0, c[0x0][0x1cc], R2, 0x1, P1 ;  /* 0x0000730000057a11 */ /* 0x000fe200008f0c02 */
[----:B------:R-:W-:Y:S06]  /*4a60*/  BRA.DIV ~URZ, `(.L_x_36) ;  /* 0x0000b2f27f007947 */ /* 0x000fec000b800000 */
[----:B-1----:R1:W2:Y:S02]  /*4a70*/  SHFL.IDX PT, R4, R5, RZ, 0x181f ;  /* 0x00181fff05047589 */ /* 0x0022a400000e0000 */
.L_x_120:
[----:B------:R-:W-:Y:S05]  /*4a80*/  BRA.DIV ~URZ, `(.L_x_37) ;  /* 0x0000b3427f007947 */ /* 0x000fea000b800000 */
[----:B------:R3:W4:Y:S02]  /*4a90*/  SHFL.IDX PT, R0, R12, RZ, 0x181f ;  /* 0x00181fff0c007589 */ /* 0x00072400000e0000 */
.L_x_121:
[----:B------:R-:W-:Y:S01]  /*4aa0*/  BSSY B0, `(.L_x_38) ;  /* 0x000001b000007945 */ /* 0x000fe20003800000 */
[----:B------:R-:W-:Y:S05]  /*4ab0*/  @!P2 BRA `(.L_x_39) ;  /* 0x000001900000a947 */ /* 0x000fea0003800000 */
[C---:B----4-:R-:W-:Y:S02]  /*4ac0*/  LEA R10, P2, R251.reuse, R0, 0x1 ;  /* 0x00000000fb0a7211 */ /* 0x050fe400078408ff */
[----:B------:R-:W-:Y:S02]  /*4ad0*/  SHF.R.S32.HI R3, RZ, 0x1f, R251 ;  /* 0x0000001fff037819 */ /* 0x000fe400000114fb */
[C---:B------:R-:W-:Y:S02]  /*4ae0*/  IADD3 R2, R251.reuse, 0x40, RZ ;  /* 0x00000040fb027810 */ /* 0x040fe40007ffe0ff */
[C---:B--2---:R-:W-:Y:S02]  /*4af0*/  LEA.HI.X R11, R251.reuse, R4, R3, 0x1, P2 ;  /* 0x00000004fb0b7211 */ /* 0x044fe400010f0c03 */
[----:B------:R-:W-:-:S02]  /*4b00*/  IADD3 R3, R251, 0x40, RZ ;  /* 0x00000040fb037810 */ /* 0x000fc40007ffe0ff */
[C---:B------:R-:W-:Y:S01]  /*4b10*/  IADD3 R17, R251.reuse, 0x80, RZ ;  /* 0x00000080fb117810 */ /* 0x040fe20007ffe0ff */
[----:B------:R-:W-:Y:S01]  /*4b20*/  @!PT LDS RZ, [RZ] ;  /* 0x00000000fffff984 */ /* 0x000fe20000000800 */
[----:B------:R-:W-:Y:S01]  /*4b30*/  @!PT LDS RZ, [RZ] ;  /* 0x00000000fffff984 */ /* 0x000fe20000000800 */
[----:B------:R-:W-:Y:S01]  /*4b40*/  @!PT LDS RZ, [RZ] ;  /* 0x00000000fffff984 */ /* 0x000fe20000000800 */
[----:B------:R2:W-:Y:S01]  /*4b50*/  LDGSTS.E.BYPASS.LTC128B.128 [R247+0x14080], [R10.64], !P6 ;  /* 0x140800000af77fae */ /* 0x0005e2000f101d46 */
[----:B------:R-:W-:Y:S02]  /*4b60*/  LEA R8, P1, R2, R0, 0x1 ;  /* 0x0000000002087211 */ /* 0x000fe400078208ff */
[----:B------:R-:W-:Y:S02]  /*4b70*/  SHF.R.S32.HI R3, RZ, 0x1f, R3 ;  /* 0x0000001fff037819 */ /* 0x000fe40000011403 */
[C---:B------:R-:W-:Y:S02]  /*4b80*/  IADD3 R19, R251.reuse, 0x80, RZ ;  /* 0x00000080fb137810 */ /* 0x040fe40007ffe0ff */
[C---:B------:R-:W-:Y:S02]  /*4b90*/  IADD3 R15, R251.reuse, 0xc0, RZ ;  /* 0x000000c0fb0f7810 */ /* 0x040fe40007ffe0ff */
[----:B------:R-:W-:-:S02]  /*4ba0*/  IADD3 R16, R251, 0xc0, RZ ;  /* 0x000000c0fb107810 */ /* 0x000fc40007ffe0ff */
[----:B------:R-:W-:Y:S02]  /*4bb0*/  LEA R6, P2, R17, R0, 0x1 ;  /* 0x0000000011067211 */ /* 0x000fe400078408ff */
[----:B------:R-:W-:Y:S02]  /*4bc0*/  SHF.R.S32.HI R19, RZ, 0x1f, R19 ;  /* 0x0000001fff137819 */ /* 0x000fe40000011413 */
[----:B------:R-:W-:Y:S02]  /*4bd0*/  LEA.HI.X R9, R2, R4, R3, 0x1, P1 ;  /* 0x0000000402097211 */ /* 0x000fe400008f0c03 */
[----:B------:R-:W-:Y:S02]  /*4be0*/  SHF.R.S32.HI R16, RZ, 0x1f, R16 ;  /* 0x0000001fff107819 */ /* 0x000fe40000011410 */
[----:B------:R-:W-:Y:S01]  /*4bf0*/  LEA R2, P1, R15, R0, 0x1 ;  /* 0x000000000f027211 */ /* 0x000fe200078208ff */
[----:B------:R2:W-:Y:S01]  /*4c00*/  LDGSTS.E.BYPASS.LTC128B.128 [R247+0x15880], [R8.64], !P5 ;  /* 0x1588000008f77fae */ /* 0x0005e2000e901d46 */
[----:B------:R-:W-:-:S02]  /*4c10*/  LEA.HI.X R7, R17, R4, R19, 0x1, P2 ;  /* 0x0000000411077211 */ /* 0x000fc400010f0c13 */
[----:B------:R-:W-:-:S03]  /*4c20*/  LEA.HI.X R3, R15, R4, R16, 0x1, P1 ;  /* 0x000000040f037211 */ /* 0x000fc600008f0c10 */
[----:B------:R2:W-:Y:S04]  /*4c30*/  LDGSTS.E.BYPASS.LTC128B.128 [R247+0x17080], [R6.64], !P4 ;  /* 0x1708000006f77fae */ /* 0x0005e8000e101d46 */
[----:B------:R2:W-:Y:S02]  /*4c40*/  LDGSTS.E.BYPASS.LTC128B.128 [R247+0x18880], [R2.64], !P3 ;  /* 0x1888000002f77fae */ /* 0x0005e4000d901d46 */
.L_x_39:
[----:B------:R-:W-:Y:S05]  /*4c50*/  BSYNC B0 ;  /* 0x0000000000007941 */ /* 0x000fea0003800000 */
.L_x_38:
[----:B------:R-:W-:Y:S01]  /*4c60*/  ISETP.GE.AND P1, PT, R13, 0x21, PT ;  /* 0x000000210d00780c */ /* 0x000fe20003f26270 */
[----:B------:R-:W-:Y:S06]  /*4c70*/  BRA.DIV ~URZ, `(.L_x_40) ;  /* 0x0000b1b27f007947 */ /* 0x000fec000b800000 */
[----:B--2---:R2:W1:Y:S04]  /*4c80*/  SHFL.IDX PT, R4, R5, 0x1, 0x181f ;  /* 0x00381f0005047f89 */ /* 0x00446800000e0000 */
[----:B----4-:R2:W4:Y:S02]  /*4c90*/  SHFL.IDX PT, R0, R12, 0x1, 0x181f ;  /* 0x00381f000c007f89 */ /* 0x01052400000e0000 */
.L_x_122:
[----:B------:R-:W-:Y:S05]  /*4ca0*/  @!P1 BRA `(.L_x_35) ;  /* 0x0000019000009947 */ /* 0x000fea0003800000 */
[----:B----4-:R-:W-:Y:S02]  /*4cb0*/  LEA R10, P2, R251, R0, 0x1 ;  /* 0x00000000fb0a7211 */ /* 0x010fe400078408ff */
[----:B------:R-:W-:-:S02]  /*4cc0*/  SHF.R.S32.HI R3, RZ, 0x1f, R251 ;  /* 0x0000001fff037819 */ /* 0x000fc400000114fb */
[C---:B------:R-:W-:Y:S02]  /*4cd0*/  IADD3 R2, R251.reuse, 0x40, RZ ;  /* 0x00000040fb027810 */ /* 0x040fe40007ffe0ff */
[C---:B-1----:R-:W-:Y:S02]  /*4ce0*/  LEA.HI.X R11, R251.reuse, R4, R3, 0x1, P2 ;  /* 0x00000004fb0b7211 */ /* 0x042fe400010f0c03 */
[C---:B------:R-:W-:Y:S02]  /*4cf0*/  IADD3 R3, R251.reuse, 0x40, RZ ;  /* 0x00000040fb037810 */ /* 0x040fe40007ffe0ff */
[----:B------:R-:W-:Y:S01]  /*4d00*/  IADD3 R13, R251, 0x80, RZ ;  /* 0x00000080fb0d7810 */ /* 0x000fe20007ffe0ff */
[----:B------:R-:W-:Y:S01]  /*4d10*/  @!PT LDS RZ, [RZ] ;  /* 0x00000000fffff984 */ /* 0x000fe20000000800 */
[----:B------:R-:W-:Y:S01]  /*4d20*/  @!PT LDS RZ, [RZ] ;  /* 0x00000000fffff984 */ /* 0x000fe20000000800 */
[----:B------:R-:W-:Y:S01]  /*4d30*/  @!PT LDS RZ, [RZ] ;  /* 0x00000000fffff984 */ /* 0x000fe20000000800 */
[----:B------:R1:W-:Y:S01]  /*4d40*/  LDGSTS.E.BYPASS.LTC128B.128 [R247+0x15080], [R10.64], !P6 ;  /* 0x150800000af77fae */ /* 0x0003e2000f101d46 */
[----:B------:R-:W-:Y:S02]  /*4d50*/  LEA R8, P1, R2, R0, 0x1 ;  /* 0x0000000002087211 */ /* 0x000fe400078208ff */
[----:B------:R-:W-:-:S02]  /*4d60*/  SHF.R.S32.HI R3, RZ, 0x1f, R3 ;  /* 0x0000001fff037819 */ /* 0x000fc40000011403 */
[C---:B------:R-:W-:Y:S02]  /*4d70*/  IADD3 R15, R251.reuse, 0x80, RZ ;  /* 0x00000080fb0f7810 */ /* 0x040fe40007ffe0ff */
[C---:B--2---:R-:W-:Y:S02]  /*4d80*/  IADD3 R5, R251.reuse, 0xc0, RZ ;  /* 0x000000c0fb057810 */ /* 0x044fe40007ffe0ff */
[----:B---3--:R-:W-:Y:S02]  /*4d90*/  IADD3 R12, R251, 0xc0, RZ ;  /* 0x000000c0fb0c7810 */ /* 0x008fe40007ffe0ff */
[----:B------:R-:W-:Y:S02]  /*4da0*/  LEA R6, P2, R13, R0, 0x1 ;  /* 0x000000000d067211 */ /* 0x000fe400078408ff */
[----:B------:R-:W-:Y:S02]  /*4db0*/  SHF.R.S32.HI R15, RZ, 0x1f, R15 ;  /* 0x0000001fff0f7819 */ /* 0x000fe4000001140f */
[----:B------:R-:W-:-:S02]  /*4dc0*/  LEA.HI.X R9, R2, R4, R3, 0x1, P1 ;  /* 0x0000000402097211 */ /* 0x000fc400008f0c03 */
[----:B------:R-:W-:Y:S02]  /*4dd0*/  SHF.R.S32.HI R12, RZ, 0x1f, R12 ;  /* 0x0000001fff0c7819 */ /* 0x000fe4000001140c */
[----:B------:R-:W-:Y:S01]  /*4de0*/  LEA R2, P1, R5, R0, 0x1 ;  /* 0x0000000005027211 */ /* 0x000fe200078208ff */
[----:B------:R1:W-:Y:S01]  /*4df0*/  LDGSTS.E.BYPASS.LTC128B.128 [R247+0x16880], [R8.64], !P5 ;  /* 0x1688000008f77fae */ /* 0x0003e2000e901d46 */
[-C--:B------:R-:W-:Y:S02]  /*4e00*/  LEA.HI.X R7, R13, R4.reuse, R15, 0x1, P2 ;  /* 0x000000040d077211 */ /* 0x080fe400010f0c0f */
[----:B------:R-:W-:-:S03]  /*4e10*/  LEA.HI.X R3, R5, R4, R12, 0x1, P1 ;  /* 0x0000000405037211 */ /* 0x000fc600008f0c0c */
[----:B------:R1:W-:Y:S04]  /*4e20*/  LDGSTS.E.BYPASS.LTC128B.128 [R247+0x18080], [R6.64], !P4 ;  /* 0x1808000006f77fae */ /* 0x0003e8000e101d46 */
[----:B------:R1:W-:Y:S02]  /*4e30*/  LDGSTS.E.BYPASS.LTC128B.128 [R247+0x19880], [R2.64], !P3 ;  /* 0x1988000002f77fae */ /* 0x0003e4000d901d46 */
.L_x_35:
[----:B--234-:R-:W-:Y:S05]  /*4e40*/  BSYNC B1 ;  /* 0x0000000000017941 */ /* 0x01cfea0003800000 */
.L_x_34:
[----:B-1----:R-:W2:Y:S04]  /*4e50*/  LDL R0, [R1+0x84] ;  /* 0x0000840001007983 */ /* 0x002ea80000100800 */
[----:B------:R-:W0:Y:S01]  /*4e60*/  LDGDEPBAR ;  /* 0x00000000000079af */ /* 0x000e220000000000 */
[----:B--2---:R-:W-:-:S05]  /*4e70*/  IMAD.IADD R0, R60, 0x1, -R0 ;  /* 0x000000013c007824 */ /* 0x004fca00078e0a00 */
[C---:B------:R-:W-:Y:S02]  /*4e80*/  ISETP.GT.AND P3, PT, R0.reuse, RZ, PT ;  /* 0x000000ff0000720c */ /* 0x040fe40003f64270 */
[C---:B------:R-:W-:Y:S02]  /*4e90*/  ISETP.GT.AND P2, PT, R0.reuse, 0x1, PT ;  /* 0x000000010000780c */ /* 0x040fe40003f44270 */
[----:B------:R-:W-:Y:S02]  /*4ea0*/  ISETP.GT.AND P1, PT, R0, 0x8, PT ;  /* 0x000000080000780c */ /* 0x000fe40003f24270 */
[----:B------:R-:W-:Y:S02]  /*4eb0*/  FSEL R9, R44, -INF , P3 ;  /* 0xff8000002c097808 */ /* 0x000fe40001800000 */
[----:B------:R-:W-:Y:S02]  /*4ec0*/  FSEL R7, R53, -INF , P3 ;  /* 0xff80000035077808 */ /* 0x000fe40001800000 */
[----:B------:R-:W-:-:S02]  /*4ed0*/  FSEL R8, R43, -INF , P2 ;  /* 0xff8000002b087808 */ /* 0x000fc40001000000 */
[----:B------:R-:W-:Y:S02]  /*4ee0*/  FSEL R6, R52, -INF , P2 ;  /* 0xff80000034067808 */ /* 0x000fe40001000000 */
[----:B------:R-:W-:Y:S02]  /*4ef0*/  ISETP.GT.AND P3, PT, R0, 0x9, PT ;  /* 0x000000090000780c */ /* 0x000fe40003f64270 */
[----:B------:R-:W-:Y:S02]  /*4f00*/  FSEL R17, R40, -INF , P1 ;  /* 0xff80000028117808 */ /* 0x000fe40000800000 */
[----:B------:R-:W-:Y:S02]  /*4f10*/  FSEL R11, R42, -INF , P1 ;  /* 0xff8000002a0b7808 */ /* 0x000fe40000800000 */
[----:B------:R-:W-:Y:S02]  /*4f20*/  FMNMX.FTZ R3, R7, R6, !PT ;  /* 0x0000000607037209 */ /* 0x000fe40007810000 */
[----:B------:R-:W-:-:S02]  /*4f30*/  FMNMX.FTZ R2, R9, R8, !PT ;  /* 0x0000000809027209 */ /* 0x000fc40007810000 */
[C---:B------:R-:W-:Y:S02]  /*4f40*/  ISETP.GT.AND P2, PT, R0.reuse, 0x10, PT ;  /* 0x000000100000780c */ /* 0x040fe40003f44270 */
[----:B------:R-:W-:Y:S02]  /*4f50*/  FSEL R16, R37, -INF , P3 ;  /* 0xff80000025107808 */ /* 0x000fe40001800000 */
[----:B------:R-:W-:Y:S02]  /*4f60*/  FSEL R10, R41, -INF , P3 ;  /* 0xff800000290a7808 */ /* 0x000fe40001800000 */
[----:B------:R-:W-:Y:S02]  /*4f70*/  FMNMX.FTZ R3, R11, R3, !PT ;  /* 0x000000030b037209 */ /* 0x000fe40007810000 */
[----:B------:R-:W-:Y:S02]  /*4f80*/  FMNMX.FTZ R2, R17, R2, !PT ;  /* 0x0000000211027209 */ /* 0x000fe40007810000 */
[----:B------:R-:W-:-:S02]  /*4f90*/  ISETP.GT.AND P1, PT, R0, 0x11, PT ;  /* 0x000000110000780c */ /* 0x000fc40003f24270 */
[----:B------:R-:W-:Y:S02]  /*4fa0*/  FSEL R19, R32, -INF , P2 ;  /* 0xff80000020137808 */ /* 0x000fe40001000000 */
[----:B------:R-:W-:Y:S02]  /*4fb0*/  FSEL R13, R33, -INF , P2 ;  /* 0xff800000210d7808 */ /* 0x000fe40001000000 */
[----:B------:R-:W-:Y:S02]  /*4fc0*/  FMNMX.FTZ R3, R10, R3, !PT ;  /* 0x000000030a037209 */ /* 0x000fe40007810000 */
[----:B------:R-:W-:Y:S02]  /*4fd0*/  FMNMX.FTZ R2, R16, R2, !PT ;  /* 0x0000000210027209 */ /* 0x000fe40007810000 */
[----:B------:R-:W-:Y:S02]  /*4fe0*/  ISETP.GT.AND P3, PT, R0, 0x18, PT ;  /* 0x000000180000780c */ /* 0x000fe40003f64270 */
[----:B------:R-:W-:-:S02]  /*4ff0*/  FSEL R20, R18, -INF , P1 ;  /* 0xff80000012147808 */ /* 0x000fc40000800000 */
[----:B------:R-:W-:Y:S02]  /*5000*/  FSEL R12, R36, -INF , P1 ;  /* 0xff800000240c7808 */ /* 0x000fe40000800000 */
[----:B------:R-:W-:Y:S02]  /*5010*/  FMNMX.FTZ R3, R13, R3, !PT ;  /* 0x000000030d037209 */ /* 0x000fe40007810000 */
[----:B------:R-:W-:Y:S02]  /*5020*/  FMNMX.FTZ R2, R19, R2, !PT ;  /* 0x0000000213027209 */ /* 0x000fe40007810000 */
[----:B------:R-:W-:Y:S02]  /*5030*/  ISETP.GT.AND P2, PT, R0, 0x19, PT ;  /* 0x000000190000780c */ /* 0x000fe40003f44270 */
[----:B------:R-:W-:Y:S02]  /*5040*/  FSEL R18, R14, -INF , P3 ;  /* 0xff8000000e127808 */ /* 0x000fe40001800000 */
[----:B------:R-:W-:-:S02]  /*5050*/  FSEL R15, R30, -INF , P3 ;  /* 0xff8000001e0f7808 */ /* 0x000fc40001800000 */
[----:B------:R-:W-:Y:S02]  /*5060*/  FMNMX.FTZ R3, R12, R3, !PT ;  /* 0x000000030c037209 */ /* 0x000fe40007810000 */
[----:B------:R-:W-:Y:S02]  /*5070*/  FMNMX.FTZ R2, R20, R2, !PT ;  /* 0x0000000214027209 */ /* 0x000fe40007810000 */
[----:B------:R-:W-:Y:S02]  /*5080*/  ISETP.GT.AND P1, PT, R0, 0x20, PT ;  /* 0x000000200000780c */ /* 0x000fe40003f24270 */
[----:B------:R-:W-:Y:S02]  /*5090*/  FSEL R24, R24, -INF , P2 ;  /* 0xff80000018187808 */ /* 0x000fe40001000000 */
[----:B------:R-:W-:Y:S02]  /*50a0*/  FSEL R14, R31, -INF , P2 ;  /* 0xff8000001f0e7808 */ /* 0x000fe40001000000 */
[----:B------:R-:W-:-:S02]  /*50b0*/  FMNMX.FTZ R3, R15, R3, !PT ;  /* 0x000000030f037209 */ /* 0x000fc40007810000 */
[----:B------:R-:W-:Y:S02]  /*50c0*/  FMNMX.FTZ R2, R18, R2, !PT ;  /* 0x0000000212027209 */ /* 0x000fe40007810000 */
[----:B------:R-:W-:Y:S02]  /*50d0*/  FSEL R79, R23, -INF , P1 ;  /* 0xff800000174f7808 */ /* 0x000fe40000800000 */
[----:B------:R-:W-:Y:S02]  /*50e0*/  FSEL R76, R28, -INF , P1 ;  /* 0xff8000001c4c7808 */ /* 0x000fe40000800000 */
[C---:B------:R-:W-:Y:S02]  /*50f0*/  ISETP.GT.AND P3, PT, R0.reuse, 0x21, PT ;  /* 0x000000210000780c */ /* 0x040fe40003f64270 */
[C---:B------:R-:W-:Y:S02]  /*5100*/  ISETP.GT.AND P2, PT, R0.reuse, 0x28, PT ;  /* 0x000000280000780c */ /* 0x040fe40003f44270 */
[----:B------:R-:W-:-:S02]  /*5110*/  ISETP.GT.AND P1, PT, R0, 0x29, PT ;  /* 0x000000290000780c */ /* 0x000fc40003f24270 */
[----:B------:R-:W-:Y:S02]  /*5120*/  FMNMX.FTZ R0, R14, R3, !PT ;  /* 0x000000030e007209 */ /* 0x000fe40007810000 */
[----:B------:R-:W-:Y:S02]  /*5130*/  FMNMX.FTZ R2, R24, R2, !PT ;  /* 0x0000000218027209 */ /* 0x000fe40007810000 */
[----:B------:R-:W-:Y:S02]  /*5140*/  FSEL R78, R27, -INF , P3 ;  /* 0xff8000001b4e7808 */ /* 0x000fe40001800000 */
[----:B------:R-:W-:Y:S02]  /*5150*/  FSEL R74, R29, -INF , P3 ;  /* 0xff8000001d4a7808 */ /* 0x000fe40001800000 */
[----:B------:R-:W-:Y:S02]  /*5160*/  FMNMX.FTZ R0, R76, R0, !PT ;  /* 0x000000004c007209 */ /* 0x000fe40007810000 */
[----:B------:R-:W-:-:S02]  /*5170*/  FMNMX.FTZ R2, R79, R2, !PT ;  /* 0x000000024f027209 */ /* 0x000fc40007810000 */
[----:B------:R-:W-:Y:S02]  /*5180*/  FSEL R77, R22, -INF , P2 ;  /* 0xff800000164d7808 */ /* 0x000fe40001000000 */
[----:B------:R-:W-:Y:S02]  /*5190*/  FSEL R73, R26, -INF , P2 ;  /* 0xff8000001a497808 */ /* 0x000fe40001000000 */
[----:B------:R-:W-:Y:S02]  /*51a0*/  FMNMX.FTZ R0, R74, R0, !PT ;  /* 0x000000004a007209 */ /* 0x000fe40007810000 */
[----:B------:R-:W-:Y:S02]  /*51b0*/  FMNMX.FTZ R2, R78, R2, !PT ;  /* 0x000000024e027209 */ /* 0x000fe40007810000 */
[----:B------:R-:W-:Y:S02]  /*51c0*/  FSEL R75, R21, -INF , P1 ;  /* 0xff800000154b7808 */ /* 0x000fe40000800000 */
[----:B------:R-:W-:-:S02]  /*51d0*/  FSEL R72, R25, -INF , P1 ;  /* 0xff80000019487808 */ /* 0x000fc40000800000 */
[----:B------:R-:W-:Y:S02]  /*51e0*/  FMNMX.FTZ R0, R73, R0, !PT ;  /* 0x0000000049007209 */ /* 0x000fe40007810000 */
[----:B------:R-:W-:Y:S02]  /*51f0*/  FMNMX.FTZ R2, R77, R2, !PT ;  /* 0x000000024d027209 */ /* 0x000fe40007810000 */
[----:B------:R-:W-:Y:S02]  /*5200*/  FMNMX.FTZ R4, R72, R0, !PT ;  /* 0x0000000048047209 */ /* 0x000fe40007810000 */
[----:B------:R-:W-:Y:S01]  /*5210*/  FMNMX.FTZ R5, R75, R2, !PT ;  /* 0x000000024b057209 */ /* 0x000fe20007810000 */
[----:B------:R-:W-:Y:S05]  /*5220*/  BRA.DIV ~URZ, `(.L_x_41) ;  /* 0x0000acc27f007947 */ /* 0x000fea000b800000 */
[----:B------:R1:W2:Y:S02]  /*5230*/  SHFL.BFLY PT, R0, R4, 0x2, 0x1f ;  /* 0x0c401f0004007f89 */ /* 0x0002a400000e0000 */
.L_x_123:
[----:B-12---:R-:W-:Y:S01]  /*5240*/  FMNMX.FTZ R4, R4, R0, !PT ;  /* 0x0000000004047209 */ /* 0x006fe20007810000 */
[----:B------:R-:W-:Y:S05]  /*5250*/  BRA.DIV ~URZ, `(.L_x_42) ;  /* 0x0000acd27f007947 */ /* 0x000fea000b800000 */
[----:B------:R-:W1:Y:S04]  /*5260*/  SHFL.BFLY PT, R0, R5, 0x2, 0x1f ;  /* 0x0c401f0005007f89 */ /* 0x000e6800000e0000 */
[----:B------:R-:W2:Y:S01]  /*5270*/  SHFL.BFLY PT, R2, R4, 0x1, 0x1f ;  /* 0x0c201f0004027f89 */ /* 0x000ea200000e0000 */
[----:B-1----:R-:W-:-:S02]  /*5280*/  FMNMX.FTZ R5, R5, R0, !PT ;  /* 0x0000000005057209 */ /* 0x002fc40007810000 */
[----:B--2---:R-:W-:-:S03]  /*5290*/  FMNMX.FTZ R133, R4, R2, !PT ;  /* 0x0000000204857209 */ /* 0x004fc60007810000 */
[----:B------:R1:W2:Y:S04]  /*52a0*/  SHFL.BFLY PT, R3, R5, 0x1, 0x1f ;  /* 0x0c201f0005037f89 */ /* 0x0002a800000e0000 */
.L_x_124:
[C---:B------:R-:W-:Y:S01]  /*52b0*/  FMUL.FTZ R2, R133.reuse, c[0x0][0x2d0] ;  /* 0x0000b40085027a20 */ /* 0x040fe20000410000 */
[----:B------:R-:W-:Y:S01]  /*52c0*/  FSETP.NEU.FTZ.AND P1, PT, R133, -INF , PT ;  /* 0xff8000008500780b */ /* 0x000fe20003f3d000 */
[----:B------:R-:W-:Y:S01]  /*52d0*/  WARPSYNC 0xffffffff ;  /* 0xffffffff00007948 */ /* 0x000fe20003800000 */
[----:B--2---:R-:W-:Y:S01]  /*52e0*/  FMNMX.FTZ R132, R3, R5, !PT ;  /* 0x0000000503847209 */ /* 0x004fe20007810000 */
[----:B------:R-:W-:Y:S01]  /*52f0*/  LDSM.16.MT88.4 R28, [R239] ;  /* 0x00000000ef1c783b */ /* 0x000fe20000004200 */
[----:B------:R-:W-:Y:S02]  /*5300*/  FSEL R2, R2, RZ, P1 ;  /* 0x000000ff02027208 */ /* 0x000fe40000800000 */
[C---:B------:R-:W-:Y:S01]  /*5310*/  FSETP.NEU.FTZ.AND P1, PT, R132.reuse, -INF , PT ;  /* 0xff8000008400780b */ /* 0x040fe20003f3d000 */
[----:B------:R-:W-:Y:S01]  /*5320*/  FMUL.FTZ R4, R132, c[0x0][0x2d0] ;  /* 0x0000b40084047a20 */ /* 0x000fe20000410000 */
[----:B------:R-:W-:Y:S01]  /*5330*/  LDSM.16.MT88.4 R32, [R239+0x800] ;  /* 0x00080000ef20783b */ /* 0x000fe20000004200 */
[----:B------:R-:W-:-:S02]  /*5340*/  FFMA.FTZ R0, R7, c[0x0][0x2d0], -R2 ;  /* 0x0000b40007007a23 */ /* 0x000fc40000010802 */
[--C-:B------:R-:W-:Y:S01]  /*5350*/  FFMA.FTZ R3, R12, c[0x0][0x2d0], -R2.reuse ;  /* 0x0000b4000c037a23 */ /* 0x100fe20000010802 */
[----:B------:R-:W-:Y:S01]  /*5360*/  LDSM.16.MT88.4 R36, [R237+0x800] ;  /* 0x00080000ed24783b */ /* 0x000fe20000004200 */
[----:B------:R2:W-:Y:S03]  /*5370*/  MUFU.EX2 R101, R0 ;  /* 0x0000000000657308 */ /* 0x0005e60000000800 */
[----:B------:R-:W-:Y:S04]  /*5380*/  LDSM.16.MT88.4 R48, [R238] ;  /* 0x00000000ee30783b */ /* 0x000fe80000004200 */
[----:B------:R-:W-:Y:S01]  /*5390*/  LDSM.16.MT88.4 R56, [R242] ;  /* 0x00000000f238783b */ /* 0x000fe20000004200 */
[----:B------:R-:W-:Y:S03]  /*53a0*/  MUFU.EX2 R127, R3 ;  /* 0x00000003007f7308 */ /* 0x000fe60000000800 */
[----:B------:R-:W-:Y:S04]  /*53b0*/  LDSM.16.MT88.4 R60, [R237+0x1800] ;  /* 0x00180000ed3c783b */ /* 0x000fe80000004200 */
[----:B------:R-:W-:Y:S01]  /*53c0*/  LDSM.16.MT88.4 R64, [R238+0x800] ;  /* 0x00080000ee40783b */ /* 0x000fe20000004200 */
[----:B--2---:R-:W-:-:S03]  /*53d0*/  FFMA.FTZ R0, R6, c[0x0][0x2d0], -R2 ;  /* 0x0000b40006007a23 */ /* 0x004fc60000010802 */
[----:B------:R-:W-:Y:S01]  /*53e0*/  LDSM.16.MT88.4 R68, [R239+0x2000] ;  /* 0x00200000ef44783b */ /* 0x000fe20000004200 */
[----:B------:R2:W-:Y:S03]  /*53f0*/  MUFU.EX2 R100, R0 ;  /* 0x0000000000647308 */ /* 0x0005e60000000800 */
[----:B------:R-:W-:Y:S01]  /*5400*/  LDSM.16.MT88.4 R52, [R238+0x1800] ;  /* 0x00180000ee34783b */ /* 0x000fe20000004200 */
[----:B--2---:R-:W-:-:S04]  /*5410*/  FFMA.FTZ R0, R11, c[0x0][0x2d0], -R2 ;  /* 0x0000b4000b007a23 */ /* 0x004fc80000010802 */
[----:B------:R2:W-:Y:S02]  /*5420*/  MUFU.EX2 R116, R0 ;  /* 0x0000000000747308 */ /* 0x0005e40000000800 */
[----:B--2---:R-:W-:-:S06]  /*5430*/  FFMA.FTZ R0, R10, c[0x0][0x2d0], -R2 ;  /* 0x0000b4000a007a23 */ /* 0x004fcc0000010802 */
[----:B------:R2:W3:Y:S02]  /*5440*/  MUFU.EX2 R110, R0 ;  /* 0x00000000006e7308 */ /* 0x0004e40000000800 */
[----:B--2---:R-:W-:Y:S01]  /*5450*/  FFMA.FTZ R0, R13, c[0x0][0x2d0], -R2 ;  /* 0x0000b4000d007a23 */ /* 0x004fe20000010802 */
[----:B---3--:R-:W-:-:S05]  /*5460*/  F2FP.PACK_AB R10, R110, R116 ;  /* 0x000000746e0a723e */ /* 0x008fca00000000ff */
[----:B------:R2:W-:Y:S02]  /*5470*/  MUFU.EX2 R117, R0 ;  /* 0x0000000000757308 */ /* 0x0005e40000000800 */
[----:B--2---:R-:W-:Y:S02]  /*5480*/  FSEL R0, R4, RZ, P1 ;  /* 0x000000ff04007208 */ /* 0x004fe40000800000 */
[----:B-1----:R-:W1:Y:S03]  /*5490*/  LDSM.16.MT88.4 R4, [R237] ;  /* 0x00000000ed04783b */ /* 0x002e660000004200 */
[----:B------:R-:W-:-:S04]  /*54a0*/  FFMA.FTZ R3, R9, c[0x0][0x2d0], -R0 ;  /* 0x0000b40009037a23 */ /* 0x000fc80000010800 */
[----:B------:R2:W-:Y:S02]  /*54b0*/  MUFU.EX2 R109, R3 ;  /* 0x00000003006d7308 */ /* 0x0005e40000000800 */
[----:B--2---:R-:W-:Y:S01]  /*54c0*/  FFMA.FTZ R3, R8, c[0x0][0x2d0], -R0 ;  /* 0x0000b40008037a23 */ /* 0x004fe20000010800 */
[----:B------:R-:W-:-:S05]  /*54d0*/  F2FP.PACK_AB R8, R100, R101 ;  /* 0x000000656408723e */ /* 0x000fca00000000ff */
[----:B------:R2:W3:Y:S02]  /*54e0*/  MUFU.EX2 R108, R3 ;  /* 0x00000003006c7308 */ /* 0x0004e40000000800 */
[----:B--2---:R-:W-:Y:S01]  /*54f0*/  FFMA.FTZ R3, R17, c[0x0][0x2d0], -R0 ;  /* 0x0000b40011037a23 */ /* 0x004fe20000010800 */
[----:B---3--:R-:W-:-:S05]  /*5500*/  F2FP.PACK_AB R9, R108, R109 ;  /* 0x0000006d6c09723e */ /* 0x008fca00000000ff */
[----:B------:R2:W-:Y:S02]  /*5510*/  MUFU.EX2 R111, R3 ;  /* 0x00000003006f7308 */ /* 0x0005e40000000800 */
[----:B--2---:R-:W-:-:S06]  /*5520*/  FFMA.FTZ R3, R16, c[0x0][0x2d0], -R0 ;  /* 0x0000b40010037a23 */ /* 0x004fcc0000010800 */
[----:B------:R2:W3:Y:S02]  /*5530*/  MUFU.EX2 R119, R3 ;  /* 0x0000000300777308 */ /* 0x0004e40000000800 */
[----:B--2---:R-:W-:Y:S01]  /*5540*/  FFMA.FTZ R3, R15, c[0x0][0x2d0], -R2 ;  /* 0x0000b4000f037a23 */ /* 0x004fe20000010802 */
[----:B---3--:R-:W-:-:S05]  /*5550*/  F2FP.PACK_AB R11, R119, R111 ;  /* 0x0000006f770b723e */ /* 0x008fca00000000ff */
[----:B------:R2:W-:Y:S02]  /*5560*/  MUFU.EX2 R125, R3 ;  /* 0x00000003007d7308 */ /* 0x0005e40000000800 */
[----:B-1----:R-:W-:Y:S07]  /*5570*/  HMMA.16816.F32 R40, R8, R4, RZ ;  /* 0x000000040828723c */ /* 0x002fee00000018ff */
[----:B------:R-:W-:Y:S01]  /*5580*/  F2FP.PACK_AB R4, R127, R117 ;  /* 0x000000757f04723e */ /* 0x000fe200000000ff */
[----:B--2---:R-:W-:-:S02]  /*5590*/  FFMA.FTZ R3, R14, c[0x0][0x2d0], -R2 ;  /* 0x0000b4000e037a23 */ /* 0x004fc40000010802 */
[----:B------:R-:W-:Y:S02]  /*55a0*/  HMMA.16816.F32 R12, R8, R30, RZ ;  /* 0x0000001e080c723c */ /* 0x000fe400000018ff */
[----:B------:R1:W2:Y:S02]  /*55b0*/  MUFU.EX2 R126, R3 ;  /* 0x00000003007e7308 */ /* 0x0002a40000000800 */
[----:B-1----:R-:W-:-:S06]  /*55c0*/  FFMA.FTZ R3, R19, c[0x0][0x2d0], -R0 ;  /* 0x0000b40013037a23 */ /* 0x002fcc0000010800 */
[----:B------:R1:W-:Y:S02]  /*55d0*/  MUFU.EX2 R118, R3 ;  /* 0x0000000300767308 */ /* 0x0003e40000000800 */
[--C-:B-1----:R-:W-:Y:S02]  /*55e0*/  FFMA.FTZ R3, R20, c[0x0][0x2d0], -R0.reuse ;  /* 0x0000b40014037a23 */ /* 0x102fe40000010800 */
[C---:B------:R-:W-:Y:S04]  /*55f0*/  HMMA.16816.F32 R20, R8.reuse, R6, RZ ;  /* 0x000000060814723c */ /* 0x040fe800000018ff */
[----:B------:R1:W3:Y:S03]  /*5600*/  MUFU.EX2 R124, R3 ;  /* 0x00000003007c7308 */ /* 0x0002e60000000800 */
[----:B--2---:R-:W-:Y:S01]  /*5610*/  F2FP.PACK_AB R6, R126, R125 ;  /* 0x0000007d7e06723e */ /* 0x004fe200000000ff */
[--C-:B-1----:R-:W-:Y:S01]  /*5620*/  FFMA.FTZ R3, R18, c[0x0][0x2d0], -R0.reuse ;  /* 0x0000b40012037a23 */ /* 0x102fe20000010800 */
[----:B---3--:R-:W-:Y:S01]  /*5630*/  F2FP.PACK_AB R5, R124, R118 ;  /* 0x000000767c05723e */ /* 0x008fe200000000ff */
[C---:B------:R-:W-:Y:S02]  /*5640*/  HMMA.16816.F32 R16, R8.reuse, R28, RZ ;  /* 0x0000001c0810723c */ /* 0x040fe400000018ff */
[----:B------:R1:W-:Y:S06]  /*5650*/  MUFU.EX2 R129, R3 ;  /* 0x0000000300817308 */ /* 0x0003ec0000000800 */
[----:B------:R-:W-:Y:S01]  /*5660*/  HMMA.16816.F32 R28, R8, R50, RZ ;  /* 0x00000032081c723c */ /* 0x000fe200000018ff */
[----:B-1----:R-:W-:-:S07]  /*5670*/  FFMA.FTZ R3, R24, c[0x0][0x2d0], -R0 ;  /* 0x0000b40018037a23 */ /* 0x002fce0000010800 */
[----:B------:R-:W-:Y:S01]  /*5680*/  HMMA.16816.F32 R24, R8, R56, RZ ;  /* 0x000000380818723c */ /* 0x000fe200000018ff */
[----:B------:R-:W1:Y:S02]  /*5690*/  MUFU.EX2 R128, R3 ;  /* 0x0000000300807308 */ /* 0x000e640000000800 */
[----:B-1----:R-:W-:-:S07]  /*56a0*/  F2FP.PACK_AB R7, R128, R129 ;  /* 0x000000818007723e */ /* 0x002fce00000000ff */
[C---:B------:R-:W-:Y:S08]  /*56b0*/  HMMA.16816.F32 R44, R4.reuse, R34, R12 ;  /* 0x00000022042c723c */ /* 0x040ff0000000180c */
[C---:B------:R-:W-:Y:S01]  /*56c0*/  HMMA.16816.F32 R156, R4.reuse, R36, R40 ;  /* 0x00000024049c723c */ /* 0x040fe20000001828 */
[----:B------:R-:W-:Y:S07]  /*56d0*/  LDSM.16.MT88.4 R40, [R240+0x800] ;  /* 0x00080000f028783b */ /* 0x000fee0000004200 */
[C---:B------:R-:W-:Y:S01]  /*56e0*/  HMMA.16816.F32 R136, R4.reuse, R38, R20 ;  /* 0x000000260488723c */ /* 0x040fe20000001814 */
[----:B------:R-:W-:Y:S07]  /*56f0*/  LDSM.16.MT88.4 R36, [R237+0x2000] ;  /* 0x00200000ed24783b */ /* 0x000fee0000004200 */
[----:B------:R-:W-:Y:S01]  /*5700*/  MOV R249, R44 ;  /* 0x0000002c00f97202 */ /* 0x000fe20000000f00 */
[----:B------:R-:W-:Y:S01]  /*5710*/  IMAD.MOV.U32 R155, RZ, RZ, R46 ;  /* 0x000000ffff9b7224 */ /* 0x000fe200078e002e */
[----:B------:R-:W-:Y:S01]  /*5720*/  MOV R248, R45 ;  /* 0x0000002d00f87202 */ /* 0x000fe20000000f00 */
[----:B------:R-:W-:Y:S01]  /*5730*/  HMMA.16816.F32 R148, R4, R32, R16 ;  /* 0x000000200494723c */ /* 0x000fe20000001810 */
[----:B------:R-:W-:-:S02]  /*5740*/  MOV R154, R47 ;  /* 0x0000002f009a7202 */ /* 0x000fc40000000f00 */
[----:B------:R-:W1:Y:S05]  /*5750*/  LDSM.16.MT88.4 R44, [R239+0x1800] ;  /* 0x00180000ef2c783b */ /* 0x000e6a0000004200 */
[C---:B------:R-:W-:Y:S08]  /*5760*/  HMMA.16816.F32 R16, R8.reuse, R60, RZ ;  /* 0x0000003c0810723c */ /* 0x040ff000000018ff */
[C---:B------:R-:W-:Y:S01]  /*5770*/  HMMA.16816.F32 R12, R8.reuse, R62, RZ ;  /* 0x0000003e080c723c */ /* 0x040fe200000018ff */
[----:B------:R-:W-:Y:S07]  /*5780*/  LDSM.16.MT88.4 R60, [R238+0x2000] ;  /* 0x00200000ee3c783b */ /* 0x000fee0000004200 */
[C---:B------:R-:W-:Y:S01]  /*5790*/  HMMA.16816.F32 R20, R8.reuse, R58, RZ ;  /* 0x0000003a0814723c */ /* 0x040fe200000018ff */
[----:B------:R-:W-:Y:S07]  /*57a0*/  LDSM.16.MT88.4 R56, [R240+0x2000] ;  /* 0x00200000f038783b */ /* 0x000fee0000004200 */
[----:B------:R-:W-:Y:S01]  /*57b0*/  HMMA.16816.F32 R32, R8, R48, RZ ;  /* 0x000000300820723c */ /* 0x000fe200000018ff */
[----:B------:R-:W2:Y:S07]  /*57c0*/  LDSM.16.MT88.4 R48, [R240+0x1800] ;  /* 0x00180000f030783b */ /* 0x000eae0000004200 */
[----:B------:R-:W-:Y:S08]  /*57d0*/  HMMA.16816.F32 R80, R4, R66, R28 ;  /* 0x000000420450723c */ /* 0x000ff0000000181c */
[----:B-1----:R-:W-:Y:S08]  /*57e0*/  HMMA.16816.F32 R28, R8, R46, RZ ;  /* 0x0000002e081c723c */ /* 0x002ff000000018ff */
[C---:B------:R-:W-:Y:S08]  /*57f0*/  HMMA.16816.F32 R24, R4.reuse, R40, R24 ;  /* 0x000000280418723c */ /* 0x040ff00000001818 */
[----:B------:R-:W-:Y:S01]  /*5800*/  HMMA.16816.F32 R16, R4, R36, R16 ;  /* 0x000000240410723c */ /* 0x000fe20000001810 */
[----:B------:R-:W-:Y:S01]  /*5810*/  MOV R153, R80 ;  /* 0x0000005000997202 */ /* 0x000fe20000000f00 */
[----:B------:R-:W-:Y:S01]  /*5820*/  IMAD.MOV.U32 R152, RZ, RZ, R81 ;  /* 0x000000ffff987224 */ /* 0x000fe200078e0051 */
[----:B------:R-:W-:-:S02]  /*5830*/  MOV R147, R82 ;  /* 0x0000005200937202 */ /* 0x000fc40000000f00 */
[----:B------:R-:W-:-:S03]  /*5840*/  MOV R146, R83 ;  /* 0x0000005300927202 */ /* 0x000fc60000000f00 */
[C---:B------:R-:W-:Y:S08]  /*5850*/  HMMA.16816.F32 R12, R4.reuse, R38, R12 ;  /* 0x00000026040c723c */ /* 0x040ff0000000180c */
[----:B------:R-:W-:Y:S01]  /*5860*/  HMMA.16816.F32 R20, R4, R42, R20 ;  /* 0x0000002a0414723c */ /* 0x000fe20000001814 */
[----:B------:R-:W1:Y:S01]  /*5870*/  LDSM.16.MT88.4 R40, [R237+0x3000] ;  /* 0x00300000ed28783b */ /* 0x000e620000004200 */
[----:B------:R-:W-:Y:S01]  /*5880*/  IMAD.MOV.U32 R103, RZ, RZ, R25 ;  /* 0x000000ffff677224 */ /* 0x000fe200078e0019 */
[----:B------:R-:W-:Y:S01]  /*5890*/  MOV R102, R26 ;  /* 0x0000001a00667202 */ /* 0x000fe20000000f00 */
[----:B------:R-:W-:Y:S01]  /*58a0*/  IMAD.MOV.U32 R250, RZ, RZ, R27 ;  /* 0x000000fffffa7224 */ /* 0x000fe200078e001b */
[----:B------:R-:W-:-:S03]  /*58b0*/  MOV R99, R24 ;  /* 0x0000001800637202 */ /* 0x000fc60000000f00 */
[----:B------:R-:W-:Y:S01]  /*58c0*/  HMMA.16816.F32 R36, R4, R70, R28 ;  /* 0x000000460424723c */ /* 0x000fe2000000181c */
[----:B------:R-:W-:Y:S01]  /*58d0*/  MOV R145, R16 ;  /* 0x0000001000917202 */ /* 0x000fe20000000f00 */
[----:B------:R-:W-:Y:S01]  /*58e0*/  IMAD.MOV.U32 R144, RZ, RZ, R17 ;  /* 0x000000ffff907224 */ /* 0x000fe200078e0011 */
[----:B------:R-:W-:Y:S02]  /*58f0*/  MOV R131, R18 ;  /* 0x0000001200837202 */ /* 0x000fe40000000f00 */
[----:B------:R-:W-:-:S03]  /*5900*/  MOV R130, R19 ;  /* 0x0000001300827202 */ /* 0x000fc60000000f00 */
[----:B------:R-:W-:Y:S01]  /*5910*/  HMMA.16816.F32 R140, R4, R64, R32 ;  /* 0x00000040048c723c */ /* 0x000fe20000001820 */
[----:B------:R-:W-:Y:S01]  /*5920*/  IMAD.MOV.U32 R94, RZ, RZ, R13 ;  /* 0x000000ffff5e7224 */ /* 0x000fe200078e000d */
[----:B------:R-:W-:Y:S01]  /*5930*/  MOV R93, R14 ;  /* 0x0000000e005d7202 */ /* 0x000fe20000000f00 */
[----:B------:R-:W-:Y:S01]  /*5940*/  IMAD.MOV.U32 R90, RZ, RZ, R12 ;  /* 0x000000ffff5a7224 */ /* 0x000fe200078e000c */
[----:B------:R-:W-:-:S04]  /*5950*/  MOV R91, R15 ;  /* 0x0000000f005b7202 */ /* 0x000fc80000000f00 */
[----:B------:R-:W-:Y:S01]  /*5960*/  HMMA.16816.F32 R32, R8, R44, RZ ;  /* 0x0000002c0820723c */ /* 0x000fe200000018ff */
[----:B------:R-:W-:Y:S01]  /*5970*/  MOV R98, R23 ;  /* 0x0000001700627202 */ /* 0x000fe20000000f00 */
[----:B------:R-:W-:Y:S01]  /*5980*/  IMAD.MOV.U32 R96, RZ, RZ, R22 ;  /* 0x000000ffff607224 */ /* 0x000fe200078e0016 */
[----:B------:R-:W-:Y:S01]  /*5990*/  MOV R97, R21 ;  /* 0x0000001500617202 */ /* 0x000fe20000000f00 */
[----:B------:R-:W-:Y:S01]  /*59a0*/  LDSM.16.MT88.4 R44, [R238+0x3800] ;  /* 0x00380000ee2c783b */ /* 0x000fe20000004200 */
[----:B------:R-:W-:-:S03]  /*59b0*/  MOV R95, R20 ;  /* 0x00000014005f7202 */ /* 0x000fc60000000f00 */
[C---:B------:R-:W-:Y:S01]  /*59c0*/  HMMA.16816.F32 R24, R8.reuse, R52, RZ ;  /* 0x000000340818723c */ /* 0x040fe200000018ff */
[----:B------:R-:W-:Y:S01]  /*59d0*/  MOV R89, R37 ;  /* 0x0000002500597202 */ /* 0x000fe20000000f00 */
[----:B------:R-:W-:Y:S01]  /*59e0*/  IMAD.MOV.U32 R92, RZ, RZ, R38 ;  /* 0x000000ffff5c7224 */ /* 0x000fe200078e0026 */
[----:B------:R-:W-:Y:S02]  /*59f0*/  MOV R88, R39 ;  /* 0x0000002700587202 */ /* 0x000fe40000000f00 */
[----:B------:R-:W-:Y:S02]  /*5a00*/  MOV R87, R36 ;  /* 0x0000002400577202 */ /* 0x000fe40000000f00 */
[----:B------:R-:W-:Y:S01]  /*5a10*/  LDSM.16.MT88.4 R36, [R237+0x3800] ;  /* 0x00380000ed24783b */ /* 0x000fe20000004200 */
[C---:B--2---:R-:W-:Y:S08]  /*5a20*/  HMMA.16816.F32 R16, R8.reuse, R48, RZ ;  /* 0x000000300810723c */ /* 0x044ff000000018ff */
[C---:B------:R-:W-:Y:S01]  /*5a30*/  HMMA.16816.F32 R12, R8.reuse, R50, RZ ;  /* 0x00000032080c723c */ /* 0x040fe200000018ff */
[----:B------:R-:W2:Y:S07]  /*5a40*/  LDSM.16.MT88.4 R48, [R239+0x3000] ;  /* 0x00300000ef30783b */ /* 0x000eae0000004200 */
[----:B------:R-:W-:Y:S01]  /*5a50*/  HMMA.16816.F32 R20, R8, R54, RZ ;  /* 0x000000360814723c */ /* 0x000fe200000018ff */
[----:B------:R-:W3:Y:S07]  /*5a60*/  LDSM.16.MT88.4 R52, [R238+0x3000] ;  /* 0x00300000ee34783b */ /* 0x000eee0000004200 */
[C---:B------:R-:W-:Y:S01]  /*5a70*/  HMMA.16816.F32 R80, R4.reuse, R68, R32 ;  /* 0x000000440450723c */ /* 0x040fe20000001820 */
[----:B------:R-:W4:Y:S07]  /*5a80*/  LDSM.16.MT88.4 R32, [R239+0x3800] ;  /* 0x00380000ef20783b */ /* 0x000f2e0000004200 */
[----:B------:R-:W-:Y:S08]  /*5a90*/  HMMA.16816.F32 R64, R4, R60, R24 ;  /* 0x0000003c0440723c */ /* 0x000ff00000001818 */
[C---:B-1----:R-:W-:Y:S08]  /*5aa0*/  HMMA.16816.F32 R28, R8.reuse, R40, RZ ;  /* 0x00000028081c723c */ /* 0x042ff000000018ff */
[----:B------:R-:W-:Y:S01]  /*5ab0*/  HMMA.16816.F32 R24, R8, R42, RZ ;  /* 0x0000002a0818723c */ /* 0x000fe200000018ff */
[----:B------:R-:W1:Y:S07]  /*5ac0*/  LDSM.16.MT88.4 R40, [R240+0x3000] ;  /* 0x00300000f028783b */ /* 0x000e6e0000004200 */
[C---:B------:R-:W-:Y:S08]  /*5ad0*/  HMMA.16816.F32 R20, R4.reuse, R62, R20 ;  /* 0x0000003e0414723c */ /* 0x040ff00000001814 */
[----:B------:R-:W-:Y:S07]  /*5ae0*/  HMMA.16816.F32 R60, R4, R56, R16 ;  /* 0x00000038043c723c */ /* 0x000fee0000001810 */
[----:B------:R-:W-:Y:S01]  /*5af0*/  MOV R56, R90 ;  /* 0x0000005a00387202 */ /* 0x000fe20000000f00 */
[----:B--2---:R-:W-:Y:S01]  /*5b00*/  HMMA.16816.F32 R16, R8, R50, RZ ;  /* 0x000000320810723c */ /* 0x004fe200000018ff */
[----:B------:R-:W-:-:S06]  /*5b10*/  MOV R57, R94 ;  /* 0x0000005e00397202 */ /* 0x000fcc0000000f00 */
[----:B------:R-:W-:Y:S01]  /*5b20*/  MOV R51, R99 ;  /* 0x0000006300337202 */ /* 0x000fe20000000f00 */
[----:B------:R-:W-:Y:S01]  /*5b30*/  HMMA.16816.F32 R172, R4, R38, R24 ;  /* 0x0000002604ac723c */ /* 0x000fe20000001818 */
[----:B------:R-:W2:Y:S01]  /*5b40*/  LDSM.16.MT88.4 R24, [R240+0x3800] ;  /* 0x00380000f018783b */ /* 0x000ea20000004200 */
[----:B------:R-:W-:Y:S01]  /*5b50*/  MOV R86, R23 ;  /* 0x0000001700567202 */ /* 0x000fe20000000f00 */
[----:B------:R-:W-:Y:S01]  /*5b60*/  IMAD.MOV.U32 R85, RZ, RZ, R21 ;  /* 0x000000ffff557224 */ /* 0x000fe200078e0015 */
[----:B------:R-:W-:Y:S01]  /*5b70*/  MOV R84, R22 ;  /* 0x0000001600547202 */ /* 0x000fe20000000f00 */
[----:B------:R-:W-:Y:S01]  /*5b80*/  IMAD.MOV.U32 R50, RZ, RZ, R98 ;  /* 0x000000ffff327224 */ /* 0x000fe200078e0062 */
[----:B------:R-:W-:Y:S01]  /*5b90*/  MOV R3, R20 ;  /* 0x0000001400037202 */ /* 0x000fe20000000f00 */
[----:B------:R-:W-:Y:S01]  /*5ba0*/  IMAD.MOV.U32 R38, RZ, RZ, R88 ;  /* 0x000000ffff267224 */ /* 0x000fe200078e0058 */
[----:B------:R-:W-:Y:S01]  /*5bb0*/  HMMA.16816.F32 R20, R8, R48, RZ ;  /* 0x000000300814723c */ /* 0x000fe200000018ff */
[----:B------:R-:W-:-:S06]  /*5bc0*/  MOV R39, R96 ;  /* 0x0000006000277202 */ /* 0x000fcc0000000f00 */
[----:B------:R-:W-:Y:S01]  /*5bd0*/  IMAD.MOV.U32 R48, RZ, RZ, R103 ;  /* 0x000000ffff307224 */ /* 0x000fe200078e0067 */
[----:B------:R-:W-:Y:S01]  /*5be0*/  HMMA.16816.F32 R176, R4, R58, R12 ;  /* 0x0000003a04b0723c */ /* 0x000fe2000000180c */
[----:B------:R-:W-:-:S06]  /*5bf0*/  MOV R49, R102 ;  /* 0x0000006600317202 */ /* 0x000fcc0000000f00 */
[----:B------:R-:W-:Y:S01]  /*5c00*/  IMAD.MOV.U32 R59, RZ, RZ, R91 ;  /* 0x000000ffff3b7224 */ /* 0x000fe200078e005b */
[----:B---3--:R-:W-:Y:S01]  /*5c10*/  HMMA.16816.F32 R12, R8, R52, RZ ;  /* 0x00000034080c723c */ /* 0x008fe200000018ff */
[----:B------:R-:W-:-:S06]  /*5c20*/  MOV R58, R93 ;  /* 0x0000005d003a7202 */ /* 0x000fcc0000000f00 */
[----:B------:R-:W-:Y:S01]  /*5c30*/  MOV R53, R89 ;  /* 0x0000005900357202 */ /* 0x000fe20000000f00 */
[----:B------:R-:W-:Y:S01]  /*5c40*/  HMMA.16816.F32 R68, R4, R36, R28 ;  /* 0x000000240444723c */ /* 0x000fe2000000181c */
[----:B------:R-:W3:Y:S01]  /*5c50*/  LDSM.16.MT88.4 R28, [R237+0x4800] ;  /* 0x00480000ed1c783b */ /* 0x000ee20000004200 */
[----:B------:R-:W-:-:S05]  /*5c60*/  MOV R52, R87 ;  /* 0x0000005700347202 */ /* 0x000fca0000000f00 */
[----:B------:R-:W-:Y:S01]  /*5c70*/  MOV R37, R97 ;  /* 0x0000006100257202 */ /* 0x000fe20000000f00 */
[----:B----4-:R-:W-:Y:S01]  /*5c80*/  HMMA.16816.F32 R88, R4, R32, R20 ;  /* 0x000000200458723c */ /* 0x010fe20000001814 */
[----:B------:R-:W-:-:S06]  /*5c90*/  IMAD.MOV.U32 R36, RZ, RZ, R95 ;  /* 0x000000ffff247224 */ /* 0x000fcc00078e005f */
[----:B------:R-:W-:Y:S01]  /*5ca0*/  IMAD.MOV.U32 R32, RZ, RZ, R86 ;  /* 0x000000ffff207224 */ /* 0x000fe200078e0056 */
[----:B------:R-:W-:Y:S01]  /*5cb0*/  HMMA.16816.F32 R96, R4, R34, R16 ;  /* 0x000000220460723c */ /* 0x000fe20000001810 */
[----:B------:R-:W-:-:S06]  /*5cc0*/  MOV R33, R92 ;  /* 0x0000005c00217202 */ /* 0x000fcc0000000f00 */
[----:B------:R-:W-:Y:S01]  /*5cd0*/  MOV R34, R85 ;  /* 0x0000005500227202 */ /* 0x000fe20000000f00 */
[----:B-1----:R-:W-:Y:S01]  /*5ce0*/  HMMA.16816.F32 R16, R8, R40, RZ ;  /* 0x000000280810723c */ /* 0x002fe200000018ff */
[----:B------:R-:W-:-:S06]  /*5cf0*/  MOV R35, R84 ;  /* 0x0000005400237202 */ /* 0x000fcc0000000f00 */
[----:B------:R-:W-:Y:S01]  /*5d00*/  MOV R41, R48 ;  /* 0x0000003000297202 */ /* 0x000fe20000000f00 */
[----:B------:R-:W-:Y:S01]  /*5d10*/  HMMA.16816.F32 R84, R4, R44, R12 ;  /* 0x0000002c0454723c */ /* 0x000fe2000000180c */
[----:B------:R-:W-:Y:S02]  /*5d20*/  IMAD.MOV.U32 R48, RZ, RZ, R145 ;  /* 0x000000ffff307224 */ /* 0x000fe400078e0091 */
[----:B------:R-:W-:Y:S01]  /*5d30*/  IMAD.MOV.U32 R40, RZ, RZ, R51 ;  /* 0x000000ffff287224 */ /* 0x000fe200078e0033 */
[----:B------:R-:W-:-:S03]  /*5d40*/  MOV R51, R130 ;  /* 0x0000008200337202 */ /* 0x000fc60000000f00 */
[----:B------:R-:W-:Y:S01]  /*5d50*/  IMAD.MOV.U32 R45, RZ, RZ, R3 ;  /* 0x000000ffff2d7224 */ /* 0x000fe200078e0003 */
[----:B------:R-:W-:Y:S01]  /*5d60*/  HMMA.16816.F32 R12, R8, R42, RZ ;  /* 0x0000002a080c723c */ /* 0x000fe200000018ff */
[----:B------:R-:W-:Y:S02]  /*5d70*/  FADD.FTZ R3, R101, R100 ;  /* 0x0000006465037221 */ /* 0x000fe40000010000 */
[----:B------:R-:W-:Y:S02]  /*5d80*/  IMAD.MOV.U32 R44, RZ, RZ, R153 ;  /* 0x000000ffff2c7224 */ /* 0x000fe400078e0099 */
[----:B------:R-:W-:Y:S02]  /*5d90*/  FADD.FTZ R3, R116, R3 ;  /* 0x0000000374037221 */ /* 0x000fe40000010000 */
[----:B------:R-:W-:Y:S01]  /*5da0*/  MOV R42, R49 ;  /* 0x00000031002a7202 */ /* 0x000fe20000000f00 */
[----:B--2---:R-:W-:Y:S01]  /*5db0*/  HMMA.16816.F32 R92, R4, R24, R16 ;  /* 0x00000018045c723c */ /* 0x004fe20000001810 */
[----:B------:R-:W1:Y:S01]  /*5dc0*/  LDSM.16.MT88.4 R16, [R237+0x5000] ;  /* 0x00500000ed10783b */ /* 0x000e620000004200 */
[----:B------:R-:W-:Y:S01]  /*5dd0*/  FADD.FTZ R3, R110, R3 ;  /* 0x000000036e037221 */ /* 0x000fe20000010000 */
[----:B------:R-:W-:-:S02]  /*5de0*/  MOV R49, R144 ;  /* 0x0000009000317202 */ /* 0x000fc40000000f00 */
[----:B------:R-:W-:Y:S02]  /*5df0*/  MOV R43, R250 ;  /* 0x000000fa002b7202 */ /* 0x000fe40000000f00 */
[----:B------:R-:W-:Y:S01]  /*5e00*/  FADD.FTZ R24, R117, R3 ;  /* 0x0000000375187221 */ /* 0x000fe20000010000 */
[----:B------:R-:W-:Y:S07]  /*5e10*/  HMMA.16816.F32 R20, R8, R54, RZ ;  /* 0x000000360814723c */ /* 0x000fee00000018ff */
[----:B------:R-:W-:Y:S01]  /*5e20*/  IMAD.MOV.U32 R55, RZ, RZ, R38 ;  /* 0x000000ffff377224 */ /* 0x000fe200078e0026 */
[----:B------:R-:W-:Y:S01]  /*5e30*/  HMMA.16816.F32 R112, R4, R26, R12 ;  /* 0x0000001a0470723c */ /* 0x000fe2000000180c */
[----:B------:R-:W-:-:S02]  /*5e40*/  MOV R38, R39 ;  /* 0x0000002700267202 */ /* 0x000fc40000000f00 */
[----:B------:R-:W-:Y:S02]  /*5e50*/  MOV R39, R50 ;  /* 0x0000003200277202 */ /* 0x000fe40000000f00 */
[----:B------:R-:W-:Y:S02]  /*5e60*/  MOV R50, R131 ;  /* 0x0000008300327202 */ /* 0x000fe40000000f00 */
[--C-:B------:R-:W-:Y:S01]  /*5e70*/  FFMA.FTZ R27, R74, c[0x0][0x2d0], -R2.reuse ;  /* 0x0000b4004a1b7a23 */ /* 0x100fe20000010802 */
[----:B---3--:R-:W-:Y:S01]  /*5e80*/  HMMA.16816.F32 R12, R8, R28, RZ ;  /* 0x0000001c080c723c */ /* 0x008fe200000018ff */
[----:B------:R-:W-:Y:S01]  /*5e90*/  FFMA.FTZ R26, R73, c[0x0][0x2d0], -R2 ;  /* 0x0000b400491a7a23 */ /* 0x000fe20000010802 */
[----:B------:R-:W-:Y:S02]  /*5ea0*/  MOV R54, R33 ;  /* 0x0000002100367202 */ /* 0x000fe40000000f00 */
[----:B------:R-:W-:-:S03]  /*5eb0*/  MOV R33, R248 ;  /* 0x000000f800217202 */ /* 0x000fc60000000f00 */
[----:B------:R-:W-:Y:S01]  /*5ec0*/  FFMA.FTZ R28, R76, c[0x0][0x2d0], -R2 ;  /* 0x0000b4004c1c7a23 */ /* 0x000fe20000010802 */
[----:B------:R-:W-:Y:S01]  /*5ed0*/  HMMA.16816.F32 R104, R4, R46, R20 ;  /* 0x0000002e0468723c */ /* 0x000fe20000001814 */
[----:B------:R-:W2:Y:S01]  /*5ee0*/  LDSM.16.MT88.4 R20, [R239+0x4800] ;  /* 0x00480000ef14783b */ /* 0x000ea20000004200 */
[----:B------:R-:W-:Y:S01]  /*5ef0*/  FFMA.FTZ R29, R78, c[0x0][0x2d0], -R0 ;  /* 0x0000b4004e1d7a23 */ /* 0x000fe20000010800 */
[----:B------:R-:W-:Y:S01]  /*5f00*/  MOV R76, R45 ;  /* 0x0000002d004c7202 */ /* 0x000fe20000000f00 */
[----:B------:R-:W-:Y:S01]  /*5f10*/  IMAD.MOV.U32 R78, RZ, RZ, R35 ;  /* 0x000000ffff4e7224 */ /* 0x000fe200078e0023 */
[----:B------:R-:W-:Y:S02]  /*5f20*/  MOV R35, R154 ;  /* 0x0000009a00237202 */ /* 0x000fe40000000f00 */
[----:B------:R-:W-:Y:S02]  /*5f30*/  MOV R46, R147 ;  /* 0x00000093002e7202 */ /* 0x000fe40000000f00 */
[----:B------:R-:W-:-:S02]  /*5f40*/  MOV R47, R146 ;  /* 0x00000092002f7202 */ /* 0x000fc40000000f00 */
[----:B------:R-:W-:Y:S01]  /*5f50*/  LDSM.16.MT88.4 R144, [R239+0x1000] ;  /* 0x00100000ef90783b */ /* 0x000fe20000004200 */
[----:B------:R-:W-:-:S04]  /*5f60*/  MOV R45, R152 ;  /* 0x00000098002d7202 */ /* 0x000fc80000000f00 */
[----:B-1----:R-:W-:Y:S07]  /*5f70*/  HMMA.16816.F32 R100, R4, R16, R12 ;  /* 0x000000100464723c */ /* 0x002fee000000180c */
[----:B------:R-:W-:Y:S01]  /*5f80*/  FADD.FTZ R16, R109, R108 ;  /* 0x0000006c6d107221 */ /* 0x000fe20000010000 */
[----:B------:R-:W-:Y:S03]  /*5f90*/  HMMA.16816.F32 R12, R8, R30, RZ ;  /* 0x0000001e080c723c */ /* 0x000fe600000018ff */
[----:B------:R-:W-:-:S04]  /*5fa0*/  FADD.FTZ R25, R111, R16 ;  /* 0x000000106f197221 */ /* 0x000fc80000010000 */
[----:B------:R-:W-:Y:S02]  /*5fb0*/  FADD.FTZ R3, R119, R25 ;  /* 0x0000001977037221 */ /* 0x000fe40000010000 */
[----:B------:R-:W-:Y:S02]  /*5fc0*/  FFMA.FTZ R25, R72, c[0x0][0x2d0], -R2 ;  /* 0x0000b40048197a23 */ /* 0x000fe40000010802 */
[----:B------:R-:W-:Y:S02]  /*5fd0*/  FADD.FTZ R3, R118, R3 ;  /* 0x0000000376037221 */ /* 0x000fe40000010000 */
[----:B------:R-:W-:Y:S02]  /*5fe0*/  FADD.FTZ R2, R127, R24 ;  /* 0x000000187f027221 */ /* 0x000fe40000010000 */
[----:B------:R-:W-:Y:S01]  /*5ff0*/  FFMA.FTZ R30, R79, c[0x0][0x2d0], -R0 ;  /* 0x0000b4004f1e7a23 */ /* 0x000fe20000010800 */
[----:B------:R-:W-:Y:S01]  /*6000*/  MOV R79, R32 ;  /* 0x00000020004f7202 */ /* 0x000fe20000000f00 */
[----:B------:R-:W-:-:S02]  /*6010*/  FADD.FTZ R2, R125, R2 ;  /* 0x000000027d027221 */ /* 0x000fc40000010000 */
[--C-:B------:R-:W-:Y:S01]  /*6020*/  FFMA.FTZ R24, R77, c[0x0][0x2d0], -R0.reuse ;  /* 0x0000b4004d187a23 */ /* 0x100fe20000010800 */
[----:B------:R-:W-:Y:S01]  /*6030*/  MOV R77, R34 ;  /* 0x00000022004d7202 */ /* 0x000fe20000000f00 */
[----:B------:R-:W-:Y:S01]  /*6040*/  FFMA.FTZ R31, R75, c[0x0][0x2d0], -R0 ;  /* 0x0000b4004b1f7a23 */ /* 0x000fe20000010800 */
[----:B------:R-:W-:Y:S01]  /*6050*/  MOV R34, R155 ;  /* 0x0000009b00227202 */ /* 0x000fe20000000f00 */
[----:B------:R-:W-:Y:S01]  /*6060*/  FADD.FTZ R3, R124, R3 ;  /* 0x000000037c037221 */ /* 0x000fe20000010000 */
[----:B------:R-:W-:Y:S01]  /*6070*/  HMMA.16816.F32 R120, R4, R18, R12 ;  /* 0x000000120478723c */ /* 0x000fe2000000180c */
[----:B------:R-:W1:Y:S01]  /*6080*/  LDSM.16.MT88.4 R16, [R239+0x5000] ;  /* 0x00500000ef10783b */ /* 0x000e620000004200 */
[----:B------:R-:W-:Y:S02]  /*6090*/  FADD.FTZ R0, R126, R2 ;  /* 0x000000027e007221 */ /* 0x000fe40000010000 */
[----:B------:R-:W-:Y:S01]  /*60a0*/  FADD.FTZ R2, R129, R3 ;  /* 0x0000000381027221 */ /* 0x000fe20000010000 */
[----:B------:R-:W-:Y:S01]  /*60b0*/  LDSM.16.MT88.4 R152, [R237+0x1000] ;  /* 0x00100000ed98783b */ /* 0x000fe20000004200 */
[----:B------:R-:W-:Y:S01]  /*60c0*/  MUFU.EX2 R3, R31 ;  /* 0x0000001f00037308 */ /* 0x000fe20000000800 */
[----:B------:R-:W-:Y:S01]  /*60d0*/  IMAD.MOV.U32 R32, RZ, RZ, R249 ;  /* 0x000000ffff207224 */ /* 0x000fe200078e00f9 */
[----:B--2---:R-:W-:Y:S01]  /*60e0*/  HMMA.16816.F32 R12, R8, R20, RZ ;  /* 0x00000014080c723c */ /* 0x004fe200000018ff */
[----:B------:R-:W-:Y:S01]  /*60f0*/  FADD.FTZ R2, R128, R2 ;  /* 0x0000000280027221 */ /* 0x000fe20000010000 */
[----:B------:R-:W-:Y:S11]  /*6100*/  LDSM.16.MT88.4 R72, [R237+0x4000] ;  /* 0x00400000ed48783b */ /* 0x000ff60000004200 */
[----:B------:R-:W-:Y:S11]  /*6110*/  @!UPT UIADD3 URZ, URZ, URZ, URZ ;  /* 0x0000003f3f3ff290 */ /* 0x000ff6000fffe03f */
[----:B-1----:R-:W-:Y:S08]  /*6120*/  HMMA.16816.F32 R108, R4, R16, R12 ;  /* 0x00000010046c723c */ /* 0x002ff0000000180c */
[----:B------:R-:W-:Y:S01]  /*6130*/  HMMA.16816.F32 R12, R8, R22, RZ ;  /* 0x00000016080c723c */ /* 0x000fe200000018ff */
[----:B------:R-:W1:Y:S11]  /*6140*/  LDSM.16.MT88.4 R20, [R238+0x4800] ;  /* 0x00480000ee14783b */ /* 0x000e760000004200 */
[----:B------:R-:W-:Y:S11]  /*6150*/  @!UPT UIADD3 URZ, URZ, URZ, URZ ;  /* 0x0000003f3f3ff290 */ /* 0x000ff6000fffe03f */
[----:B------:R-:W-:Y:S01]  /*6160*/  @!UPT UIADD3 URZ, URZ, URZ, URZ ;  /* 0x0000003f3f3ff290 */ /* 0x000fe2000fffe03f */
[----:B------:R-:W-:Y:S01]  /*6170*/  HMMA.16816.F32 R168, R4, R18, R12 ;  /* 0x0000001204a8723c */ /* 0x000fe2000000180c */
[----:B------:R-:W2:Y:S07]  /*6180*/  LDSM.16.MT88.4 R16, [R238+0x5000] ;  /* 0x00500000ee10783b */ /* 0x000eae0000004200 */
[----:B-1----:R-:W-:Y:S01]  /*6190*/  HMMA.16816.F32 R12, R8, R20, RZ ;  /* 0x00000014080c723c */ /* 0x002fe200000018ff */
[----:B------:R-:W1:Y:S08]  /*61a0*/  MUFU.EX2 R20, R28 ;  /* 0x0000001c00147308 */ /* 0x000e700000000800 */
[----:B------:R-:W3:Y:S01]  /*61b0*/  MUFU.EX2 R21, R24 ;  /* 0x0000001800157308 */ /* 0x000ee20000000800 */
[----:B-1----:R-:W-:Y:S11]  /*61c0*/  FADD.FTZ R0, R20, R0 ;  /* 0x0000000014007221 */ /* 0x002ff60000010000 */
[----:B------:R-:W-:Y:S03]  /*61d0*/  @!UPT UIADD3 URZ, URZ, URZ, URZ ;  /* 0x0000003f3f3ff290 */ /* 0x000fe6000fffe03f */
[----:B--2---:R-:W-:Y:S01]  /*61e0*/  HMMA.16816.F32 R116, R4, R16, R12 ;  /* 0x000000100474723c */ /* 0x004fe2000000180c */
[----:B------:R-:W1:Y:S01]  /*61f0*/  MUFU.EX2 R16, R27 ;  /* 0x0000001b00107308 */ /* 0x000e620000000800 */
[----:B---3--:R-:W-:-:S06]  /*6200*/  F2FP.PACK_AB R131, R3, R21 ;  /* 0x000000150383723e */ /* 0x008fcc00000000ff */
[----:B------:R-:W-:Y:S01]  /*6210*/  HMMA.16816.F32 R12, R8, R22, RZ ;  /* 0x00000016080c723c */ /* 0x000fe200000018ff */
[----:B------:R-:W2:Y:S08]  /*6220*/  MUFU.EX2 R17, R26 ;  /* 0x0000001a00117308 */ /* 0x000eb00000000800 */
[----:B------:R-:W-:Y:S01]  /*6230*/  MUFU.EX2 R22, R30 ;  /* 0x0000001e00167308 */ /* 0x000fe20000000800 */
[C---:B-1----:R-:W-:Y:S01]  /*6240*/  FADD.FTZ R0, R16.reuse, R0 ;  /* 0x0000000010007221 */ /* 0x042fe20000010000 */
[----:B------:R-:W-:-:S06]  /*6250*/  F2FP.PACK_AB R128, R16, R20 ;  /* 0x000000141080723e */ /* 0x000fcc00000000ff */
[----:B------:R-:W1:Y:S01]  /*6260*/  MUFU.EX2 R20, R29 ;  /* 0x0000001d00147308 */ /* 0x000e620000000800 */
[----:B--2---:R-:W-:-:S06]  /*6270*/  FADD.FTZ R0, R17, R0 ;  /* 0x0000000011007221 */ /* 0x004fcc0000010000 */
[----:B------:R-:W-:Y:S01]  /*6280*/  HMMA.16816.F32 R124, R4, R18, R12 ;  /* 0x00000012047c723c */ /* 0x000fe2000000180c */
[----:B------:R-:W2:Y:S01]  /*6290*/  MUFU.EX2 R12, R25 ;  /* 0x00000019000c7308 */ /* 0x000ea20000000800 */
[----:B-1----:R-:W-:Y:S01]  /*62a0*/  F2FP.PACK_AB R129, R20, R22 ;  /* 0x000000161481723e */ /* 0x002fe200000000ff */
[C---:B--2---:R-:W-:Y:S01]  /*62b0*/  FADD.FTZ R0, R12.reuse, R0 ;  /* 0x000000000c007221 */ /* 0x044fe20000010000 */
[----:B------:R-:W-:Y:S02]  /*62c0*/  F2FP.PACK_AB R130, R12, R17 ;  /* 0x000000110c82723e */ /* 0x000fe400000000ff */
[----:B------:R-:W1:Y:S04]  /*62d0*/  LDSM.16.MT88.4 R12, [R240+0x4800] ;  /* 0x00480000f00c783b */ /* 0x000e680000004200 */
[----:B------:R2:W-:Y:S01]  /*62e0*/  STL [R1+0x8], R0 ;  /* 0x0000080001007387 */ /* 0x0005e20000100800 */
[C---:B------:R-:W-:Y:S08]  /*62f0*/  HMMA.16816.F32 R148, R128.reuse, R144, R148 ;  /* 0x000000908094723c */ /* 0x040ff00000001894 */
[C---:B------:R-:W-:Y:S01]  /*6300*/  HMMA.16816.F32 R144, R128.reuse, R146, R32 ;  /* 0x000000928090723c */ /* 0x040fe20000001820 */
[----:B------:R-:W3:Y:S07]  /*6310*/  LDSM.16.MT88.4 R32, [R240+0x1000] ;  /* 0x00100000f020783b */ /* 0x000eee0000004200 */
[----:B------:R-:W-:Y:S01]  /*6320*/  HMMA.16816.F32 R156, R128, R152, R156 ;  /* 0x00000098809c723c */ /* 0x000fe2000000189c */
[----:B--2---:R-:W-:-:S07]  /*6330*/  FADD.FTZ R0, R22, R2 ;  /* 0x0000000216007221 */ /* 0x004fce0000010000 */
[----:B------:R-:W-:Y:S01]  /*6340*/  HMMA.16816.F32 R152, R128, R154, R136 ;  /* 0x0000009a8098723c */ /* 0x000fe20000001888 */
[----:B------:R-:W2:Y:S01]  /*6350*/  LDSM.16.MT88.4 R136, [R238+0x1000] ;  /* 0x00100000ee88783b */ /* 0x000ea20000004200 */
[----:B------:R-:W-:-:S04]  /*6360*/  FADD.FTZ R0, R20, R0 ;  /* 0x0000000014007221 */ /* 0x000fc80000010000 */
[----:B------:R-:W-:Y:S02]  /*6370*/  FADD.FTZ R0, R21, R0 ;  /* 0x0000000015007221 */ /* 0x000fe40000010000 */
[----:B-1----:R-:W-:Y:S02]  /*6380*/  HMMA.16816.F32 R16, R8, R12, RZ ;  /* 0x0000000c0810723c */ /* 0x002fe400000018ff */
[----:B------:R-:W-:-:S05]  /*6390*/  FADD.FTZ R0, R3, R0 ;  /* 0x0000000003007221 */ /* 0x000fca0000010000 */
[----:B------:R-:W-:Y:S01]  /*63a0*/  STL [R1+0xc], R0 ;  /* 0x00000c0001007387 */ /* 0x000fe20000100800 */
[----:B------:R-:W-:Y:S03]  /*63b0*/  HMMA.16816.F32 R12, R8, R14, RZ ;  /* 0x0000000e080c723c */ /* 0x000fe600000018ff */
[----:B------:R-:W4:Y:S04]  /*63c0*/  LDL R2, [R1+0x10] ;  /* 0x0000100001027983 */ /* 0x000f280000100800 */
[----:B------:R-:W1:Y:S01]  /*63d0*/  LDSM.16.MT88.4 R8, [R240+0x5000] ;  /* 0x00500000f008783b */ /* 0x000e620000004200 */
[C---:B---3--:R-:W-:Y:S03]  /*63e0*/  HMMA.16816.F32 R28, R128.reuse, R32, R40 ;  /* 0x00000020801c723c */ /* 0x048fe60000001828 */
[----:B------:R-:W3:Y:S05]  /*63f0*/  LDSM.16.MT88.4 R40, [R237+0x2800] ;  /* 0x00280000ed28783b */ /* 0x000eea0000004200 */
[C---:B------:R-:W-:Y:S08]  /*6400*/  HMMA.16816.F32 R32, R128.reuse, R34, R36 ;  /* 0x000000228020723c */ /* 0x040ff00000001824 */
[C---:B--2---:R-:W-:Y:S08]  /*6410*/  HMMA.16816.F32 R140, R128.reuse, R136, R140 ;  /* 0x00000088808c723c */ /* 0x044ff0000000188c */
[----:B------:R-:W-:Y:S08]  /*6420*/  HMMA.16816.F32 R136, R128, R138, R44 ;  /* 0x0000008a8088723c */ /* 0x000ff0000000182c */
[----:B-1----:R-:W-:Y:S08]  /*6430*/  HMMA.16816.F32 R16, R4, R8, R16 ;  /* 0x000000080410723c */ /* 0x002ff00000001810 */
[C---:B---3--:R-:W-:Y:S01]  /*6440*/  HMMA.16816.F32 R36, R128.reuse, R40, R48 ;  /* 0x000000288024723c */ /* 0x048fe20000001830 */
[----:B------:R-:W1:Y:S07]  /*6450*/  LDSM.16.MT88.4 R48, [R239+0x2800] ;  /* 0x00280000ef30783b */ /* 0x000e6e0000004200 */
[----:B------:R-:W-:Y:S01]  /*6460*/  HMMA.16816.F32 R40, R128, R42, R56 ;  /* 0x0000002a8028723c */ /* 0x000fe20000001838 */
[----:B------:R-:W2:Y:S07]  /*6470*/  LDSM.16.MT88.4 R56, [R238+0x2800] ;  /* 0x00280000ee38783b */ /* 0x000eae0000004200 */
[----:B------:R-:W-:Y:S01]  /*6480*/  HMMA.16816.F32 R12, R4, R10, R12 ;  /* 0x0000000a040c723c */ /* 0x000fe2000000180c */
[----:B------:R-:W-:Y:S07]  /*6490*/  LDSM.16.MT88.4 R4, [R240+0x5800] ;  /* 0x00580000f004783b */ /* 0x000fee0000004200 */
[C---:B-1----:R-:W-:Y:S01]  /*64a0*/  HMMA.16816.F32 R44, R128.reuse, R48, R80 ;  /* 0x00000030802c723c */ /* 0x042fe20000001850 */
[----:B------:R-:W1:Y:S07]  /*64b0*/  LDSM.16.MT88.4 R80, [R239+0x4000] ;  /* 0x00400000ef50783b */ /* 0x000e6e0000004200 */
[C---:B------:R-:W-:Y:S08]  /*64c0*/  HMMA.16816.F32 R48, R128.reuse, R50, R52 ;  /* 0x000000328030723c */ /* 0x040ff00000001834 */
[C---:B--2---:R-:W-:Y:S01]  /*64d0*/  HMMA.16816.F32 R52, R128.reuse, R56, R64 ;  /* 0x000000388034723c */ /* 0x044fe20000001840 */
[----:B------:R-:W-:Y:S07]  /*64e0*/  LDSM.16.MT88.4 R64, [R240+0x2800] ;  /* 0x00280000f040783b */ /* 0x000fee0000004200 */
[C---:B------:R-:W-:Y:S08]  /*64f0*/  HMMA.16816.F32 R56, R128.reuse, R58, R76 ;  /* 0x0000003a8038723c */ /* 0x040ff0000000184c */
[C---:B-1----:R-:W-:Y:S01]  /*6500*/  HMMA.16816.F32 R76, R128.reuse, R80, R88 ;  /* 0x00000050804c723c */ /* 0x042fe20000001858 */
[----:B------:R-:W1:Y:S07]  /*6510*/  LDSM.16.MT88.4 R88, [R238+0x4000] ;  /* 0x00400000ee58783b */ /* 0x000e6e0000004200 */
[C---:B------:R-:W-:Y:S01]  /*6520*/  HMMA.16816.F32 R80, R128.reuse, R82, R96 ;  /* 0x000000528050723c */ /* 0x040fe20000001860 */
[----:B------:R-:W2:Y:S07]  /*6530*/  LDSM.16.MT88.4 R96, [R240+0x4000] ;  /* 0x00400000f060783b */ /* 0x000eae0000004200 */
[C---:B-1----:R-:W-:Y:S08]  /*6540*/  HMMA.16816.F32 R84, R128.reuse, R88, R84 ;  /* 0x000000588054723c */ /* 0x042ff00000001854 */
[C---:B------:R-:W-:Y:S01]  /*6550*/  HMMA.16816.F32 R88, R128.reuse, R90, R104 ;  /* 0x0000005a8058723c */ /* 0x040fe20000001868 */
[----:B------:R-:W1:Y:S07]  /*6560*/  LDSM.16.MT88.4 R104, [R237+0x5800] ;  /* 0x00580000ed68783b */ /* 0x000e6e0000004200 */
[C---:B--2---:R-:W-:Y:S08]  /*6570*/  HMMA.16816.F32 R92, R128.reuse, R96, R92 ;  /* 0x00000060805c723c */ /* 0x044ff0000000185c */
[----:B------:R-:W-:Y:S01]  /*6580*/  HMMA.16816.F32 R96, R128, R98, R112 ;  /* 0x000000628060723c */ /* 0x000fe20000001870 */
[----:B------:R-:W2:Y:S01]  /*6590*/  LDSM.16.MT88.4 R112, [R239+0x5800] ;  /* 0x00580000ef70783b */ /* 0x000ea20000004200 */
[----:B------:R-:W-:-:S06]  /*65a0*/  IADD3 R0, R134, -0x2, RZ ;  /* 0xfffffffe86007810 */ /* 0x000fcc0007ffe0ff */
[C---:B-1----:R-:W-:Y:S08]  /*65b0*/  HMMA.16816.F32 R100, R128.reuse, R104, R100 ;  /* 0x000000688064723c */ /* 0x042ff00000001864 */
[C---:B------:R-:W-:Y:S01]  /*65c0*/  HMMA.16816.F32 R104, R128.reuse, R106, R120 ;  /* 0x0000006a8068723c */ /* 0x040fe20000001878 */
[----:B------:R-:W1:Y:S04]  /*65d0*/  LDSM.16.MT88.4 R120, [R238+0x5800] ;  /* 0x00580000ee78783b */ /* 0x000e680000004200 */
[----:B------:R3:W-:Y:S03]  /*65e0*/  STL [R1+0x4], R0 ;  /* 0x0000040001007387 */ /* 0x0007e60000100800 */
[C---:B------:R-:W-:Y:S08]  /*65f0*/  HMMA.16816.F32 R60, R128.reuse, R64, R60 ;  /* 0x00000040803c723c */ /* 0x040ff0000000183c */
[C---:B------:R-:W-:Y:S08]  /*6600*/  HMMA.16816.F32 R68, R128.reuse, R72, R68 ;  /* 0x000000488044723c */ /* 0x040ff00000001844 */
[C---:B--2---:R-:W-:Y:S08]  /*6610*/  HMMA.16816.F32 R108, R128.reuse, R112, R108 ;  /* 0x00000070806c723c */ /* 0x044ff0000000186c */
[C---:B------:R-:W-:Y:S08]  /*6620*/  HMMA.16816.F32 R64, R128.reuse, R66, R176 ;  /* 0x000000428040723c */ /* 0x040ff000000018b0 */
[C---:B-1----:R-:W-:Y:S08]  /*6630*/  HMMA.16816.F32 R116, R128.reuse, R120, R116 ;  /* 0x000000788074723c */ /* 0x042ff00000001874 */
[C---:B------:R-:W-:Y:S08]  /*6640*/  HMMA.16816.F32 R120, R128.reuse, R122, R124 ;  /* 0x0000007a8078723c */ /* 0x040ff0000000187c */
[----:B------:R-:W-:Y:S01]  /*6650*/  HMMA.16816.F32 R72, R128, R74, R172 ;  /* 0x0000004a8048723c */ /* 0x000fe200000018ac */
[----:B----4-:R-:W-:-:S07]  /*6660*/  ISETP.GE.AND P1, PT, R0, R2, PT ;  /* 0x000000020000720c */ /* 0x010fce0003f26270 */
[C---:B------:R-:W-:Y:S08]  /*6670*/  HMMA.16816.F32 R112, R128.reuse, R114, R168 ;  /* 0x000000728070723c */ /* 0x040ff000000018a8 */
[C---:B------:R-:W-:Y:S08]  /*6680*/  HMMA.16816.F32 R124, R128.reuse, R4, R16 ;  /* 0x00000004807c723c */ /* 0x040ff00000001810 */
[----:B------:R-:W-:Y:S01]  /*6690*/  HMMA.16816.F32 R128, R128, R6, R12 ;  /* 0x000000068080723c */ /* 0x000fe2000000180c */
[----:B------:R-:W-:Y:S07]  /*66a0*/  @!UPT UIADD3 URZ, URZ, URZ, URZ ;  /* 0x0000003f3f3ff290 */ /* 0x000fee000fffe03f */
[----:B---3--:R-:W-:Y:S11]  /*66b0*/  @!P1 BRA `(.L_x_43) ;  /* 0x000033c000009947 */ /* 0x008ff60003800000 */
.L_x_55:
[----:B------:R-:W2:Y:S01]  /*66c0*/  LDL R4, [R1] ;  /* 0x0000000001047983 */ /* 0x000ea20000100800 */
[----:B------:R-:W-:Y:S04]  /*66d0*/  DEPBAR.LE SB0, 0x0 ;  /* 0x000080000000791a */ /* 0x000fe80000000000 */
[----:B------:R-:W3:Y:S01]  /*66e0*/  LDL.64 R6, [R1+0x28] ;  /* 0x0000280001067983 */ /* 0x000ee20000100a00 */
[----:B------:R-:W-:Y:S01]  /*66f0*/  WARPSYNC 0xffffffff ;  /* 0xffffffff00007948 */ /* 0x000fe20003800000 */
[----:B------:R-:W-:Y:S02]  /*6700*/  IMAD.MOV.U32 R134, RZ, RZ, R133 ;  /* 0x000000ffff867224 */ /* 0x000fe400078e0085 */
[----:B------:R-:W4:Y:S04]  /*6710*/  LDL R5, [R1+0x38] ;  /* 0x0000380001057983 */ /* 0x000f280000100800 */
[----:B------:R-:W1:Y:S04]  /*6720*/  S2R R9, SR_TID.X ;  /* 0x0000000000097919 */ /* 0x000e680000002100 */
[----:B------:R-:W-:Y:S01]  /*6730*/  BAR.SYNC.DEFER_BLOCKING 0x0 ;  /* 0x0000000000007b1d */ /* 0x000fe20000010000 */
[----:B-1----:R-:W-:Y:S04]  /*6740*/  SHF.R.S32.HI R8, RZ, 0x1f, R9 ;  /* 0x0000001fff087819 */ /* 0x002fe80000011409 */
[----:B------:R-:W-:Y:S01]  /*6750*/  LEA.HI R8, R8, R9, RZ, 0x3 ;  /* 0x0000000908087211 */ /* 0x000fe200078f18ff */
[----:B------:R1:W1:Y:S03]  /*6760*/  LDSM.16.M88.4 R16, [R135+0x800] ;  /* 0x000800008710783b */ /* 0x0002660000000200 */
[----:B------:R-:W-:Y:S01]  /*6770*/  LOP3.LUT R8, R8, 0xfffffff8, RZ, 0xc0, !PT ;  /* 0xfffffff808087812 */ /* 0x000fe200078ec0ff */
[----:B------:R1:W1:Y:S04]  /*6780*/  LDSM.16.M88.4 R24, [R135+0x1000] ;  /* 0x001000008718783b */ /* 0x0002680000000200 */
[----:B------:R-:W-:Y:S05]  /*6790*/  IMAD.IADD R8, R9, 0x1, -R8 ;  /* 0x0000000109087824 */ /* 0x000fea00078e0a08 */
[----:B------:R-:W-:Y:S02]  /*67a0*/  LOP3.LUT P1, RZ, R8, 0x2, RZ, 0xc0, !PT ;  /* 0x0000000208ff7812 */ /* 0x000fe4000782c0ff */
[----:B------:R1:W1:Y:S01]  /*67b0*/  LDSM.16.M88.4 R8, [R135] ;  /* 0x000000008708783b */ /* 0x0002620000000200 */
[----:B--2---:R-:W-:Y:S01]  /*67c0*/  SHF.R.S32.HI R0, RZ, 0x1f, R4 ;  /* 0x0000001fff007819 */ /* 0x004fe20000011404 */
[----:B------:R-:W-:Y:S04]  /*67d0*/  IMAD.WIDE.U32 R2, R4, c[0x0][0x208], RZ ;  /* 0x0000820004027a25 */ /* 0x000fe800078e00ff */
[----:B------:R-:W-:Y:S04]  /*67e0*/  IMAD R0, R0, c[0x0][0x208], RZ ;  /* 0x0000820000007a24 */ /* 0x000fe800078e02ff */
[----:B------:R-:W-:Y:S01]  /*67f0*/  IMAD R0, R4, c[0x0][0x20c], R0 ;  /* 0x0000830004007a24 */ /* 0x000fe200078e0200 */
[----:B------:R-:W-:Y:S03]  /*6800*/  SHF.R.S32.HI R4, RZ, 0x1f, R252 ;  /* 0x0000001fff047819 */ /* 0x000fe600000114fc */
[----:B------:R-:W-:Y:S01]  /*6810*/  IMAD.IADD R3, R3, 0x1, R0 ;  /* 0x0000000103037824 */ /* 0x000fe200078e0200 */
[C---:B------:R-:W-:Y:S01]  /*6820*/  IADD3 R0, R135.reuse, 0x20, RZ ;  /* 0x0000002087007810 */ /* 0x040fe20007ffe0ff */
[----:B------:R-:W-:Y:S01]  /*6830*/  IMAD R4, R4, c[0x0][0x218], RZ ;  /* 0x0000860004047a24 */ /* 0x000fe200078e02ff */
[----:B------:R-:W-:Y:S01]  /*6840*/  @P1 IADD3 R0, R135, -0x20, RZ ;  /* 0xffffffe087001810 */ /* 0x000fe20007ffe0ff */
[----:B------:R-:W-:Y:S04]  /*6850*/  IMAD.WIDE.U32 R2, R252, c[0x0][0x218], R2 ;  /* 0x00008600fc027a25 */ /* 0x000fe800078e0002 */
[----:B------:R2:W1:Y:S01]  /*6860*/  LDSM.16.M88.4 R168, [R0] ;  /* 0x0000000000a8783b */ /* 0x0004620000000200 */
[----:B---3--:R-:W-:Y:S01]  /*6870*/  IADD3 R2, P2, R6, R2, RZ ;  /* 0x0000000206027210 */ /* 0x008fe20007f5e0ff */
[----:B------:R-:W-:Y:S02]  /*6880*/  IMAD R4, R252, c[0x0][0x21c], R4 ;  /* 0x00008700fc047a24 */ /* 0x000fe400078e0204 */
[----:B------:R2:W3:Y:S01]  /*6890*/  LDSM.16.M88.4 R172, [R0+0x800] ;  /* 0x0008000000ac783b */ /* 0x0004e20000000200 */
[C---:B------:R-:W-:Y:S02]  /*68a0*/  LEA R7, P1, R2.reuse, c[0x0][0x1f8], 0x1 ;  /* 0x00007e0002077a11 */ /* 0x040fe400078208ff */
[----:B----4-:R-:W-:Y:S01]  /*68b0*/  IADD3.X R3, R5, R3, R4, P2, !PT ;  /* 0x0000000305037210 */ /* 0x010fe200017fe404 */
[----:B------:R2:W4:Y:S01]  /*68c0*/  LDSM.16.M88.4 R176, [R0+0x1000] ;  /* 0x0010000000b0783b */ /* 0x0005220000000200 */
[----:B------:R-:W-:Y:S02]  /*68d0*/  IADD3 R5, R251, 0xc0, RZ ;  /* 0x000000c0fb057810 */ /* 0x000fe40007ffe0ff */
[----:B------:R-:W-:Y:S02]  /*68e0*/  LEA.HI.X R6, R2, c[0x0][0x1fc], R3, 0x1, P1 ;  /* 0x00007f0002067a11 */ /* 0x000fe400008f0c03 */
[----:B------:R-:W-:Y:S01]  /*68f0*/  ISETP.GE.AND P2, PT, R5, c[0x0][0x1d4], PT ;  /* 0x0000750005007a0c */ /* 0x000fe20003f46270 */
[----:B------:R-:W-:-:S10]  /*6900*/  BRA.DIV ~URZ, `(.L_x_44) ;  /* 0x000097127f007947 */ /* 0x000fd4000b800000 */
[----:B--2---:R2:W4:Y:S02]  /*6910*/  SHFL.IDX PT, R0, R6, RZ, 0x181f ;  /* 0x00181fff06007589 */ /* 0x00452400000e0000 */
.L_x_125:
[----:B------:R-:W-:Y:S01]  /*6920*/  SHF.R.S32.HI R3, RZ, 0x1f, R251 ;  /* 0x0000001fff037819 */ /* 0x000fe200000114fb */
[----:B------:R-:W5:Y:S01]  /*6930*/  SHFL.IDX PT, R2, R7, RZ, 0x181f ;  /* 0x00181fff07027589 */ /* 0x000f6200000e0000 */
[C---:B------:R-:W-:Y:S01]  /*6940*/  IADD3 R12, R251.reuse, 0x40, RZ ;  /* 0x00000040fb0c7810 */ /* 0x040fe20007ffe0ff */
[----:B------:R-:W-:Y:S01]  /*6950*/  BSSY B0, `(.L_x_45) ;  /* 0x0000037000007945 */ /* 0x000fe20003800000 */
[C---:B------:R-:W-:Y:S02]  /*6960*/  IADD3 R13, R251.reuse, 0x40, RZ ;  /* 0x00000040fb0d7810 */ /* 0x040fe40007ffe0ff */
[C---:B------:R-:W-:Y:S02]  /*6970*/  IADD3 R14, R251.reuse, 0xc0, RZ ;  /* 0x000000c0fb0e7810 */ /* 0x040fe40007ffe0ff */
[----:B------:R-:W-:Y:S02]  /*6980*/  SHF.R.S32.HI R13, RZ, 0x1f, R13 ;  /* 0x0000001fff0d7819 */ /* 0x000fe4000001140d */
[----:B------:R-:W-:Y:S02]  /*6990*/  SHF.R.S32.HI R14, RZ, 0x1f, R14 ;  /* 0x0000001fff0e7819 */ /* 0x000fe4000001140e */
[C---:B-----5:R-:W-:Y:S04]  /*69a0*/  LEA R4, P1, R251.reuse, R2, 0x1 ;  /* 0x00000002fb047211 */ /* 0x060fe800078208ff */
[C---:B----4-:R-:W-:Y:S02]  /*69b0*/  LEA.HI.X R5, R251.reuse, R0, R3, 0x1, P1 ;  /* 0x00000000fb057211 */ /* 0x050fe400008f0c03 */
[C---:B------:R-:W-:Y:S03]  /*69c0*/  IADD3 R3, R251.reuse, 0x80, RZ ;  /* 0x00000080fb037810 */ /* 0x040fe60007ffe0ff */
[----:B------:R-:W-:Y:S01]  /*69d0*/  @!PT LDS RZ, [RZ] ;  /* 0x00000000fffff984 */ /* 0x000fe20000000800 */
[----:B------:R-:W-:Y:S01]  /*69e0*/  @!PT LDS RZ, [RZ] ;  /* 0x00000000fffff984 */ /* 0x000fe20000000800 */
[----:B------:R4:W-:Y:S02]  /*69f0*/  LDGSTS.E.BYPASS.LTC128B.128 [R247+0x4080], [R4.64], !P6 ;  /* 0x0408000004f77fae */ /* 0x0009e4000f101d46 */
[C---:B----4-:R-:W-:Y:S04]  /*6a00*/  LEA R4, P1, R12.reuse, R2, 0x1 ;  /* 0x000000020c047211 */ /* 0x050fe800078208ff */
[----:B------:R-:W-:Y:S02]  /*6a10*/  LEA.HI.X R5, R12, R0, R13, 0x1, P1 ;  /* 0x000000000c057211 */ /* 0x000fe400008f0c0d */
[C---:B------:R-:W-:Y:S02]  /*6a20*/  IADD3 R13, R251.reuse, 0xc0, RZ ;  /* 0x000000c0fb0d7810 */ /* 0x040fe40007ffe0ff */
[----:B------:R-:W-:Y:S01]  /*6a30*/  IADD3 R12, R251, 0x80, RZ ;  /* 0x00000080fb0c7810 */ /* 0x000fe20007ffe0ff */
[----:B------:R4:W-:Y:S03]  /*6a40*/  LDGSTS.E.BYPASS.LTC128B.128 [R247+0x5880], [R4.64], !P5 ;  /* 0x0588000004f77fae */ /* 0x0009e6000e901d46 */
[----:B------:R-:W-:Y:S02]  /*6a50*/  SHF.R.S32.HI R12, RZ, 0x1f, R12 ;  /* 0x0000001fff0c7819 */ /* 0x000fe4000001140c */
[C---:B----4-:R-:W-:Y:S04]  /*6a60*/  LEA R4, P1, R3.reuse, R2, 0x1 ;  /* 0x0000000203047211 */ /* 0x050fe800078208ff */
[----:B------:R-:W-:Y:S02]  /*6a70*/  LEA.HI.X R5, R3, R0, R12, 0x1, P1 ;  /* 0x0000000003057211 */ /* 0x000fe400008f0c0c */
[----:B------:R-:W4:Y:S01]  /*6a80*/  S2R R12, SR_TID.X ;  /* 0x00000000000c7919 */ /* 0x000f220000002100 */
[C---:B------:R-:W-:Y:S03]  /*6a90*/  LEA R2, P1, R13.reuse, R2, 0x1 ;  /* 0x000000020d027211 */ /* 0x040fe600078208ff */
[----:B------:R2:W-:Y:S01]  /*6aa0*/  LDGSTS.E.BYPASS.LTC128B.128 [R247+0x7080], [R4.64], !P4 ;  /* 0x0708000004f77fae */ /* 0x0005e2000e101d46 */
[----:B------:R-:W-:Y:S05]  /*6ab0*/  LEA.HI.X R3, R13, R0, R14, 0x1, P1 ;  /* 0x000000000d037211 */ /* 0x000fea00008f0c0e */
[----:B------:R2:W-:Y:S01]  /*6ac0*/  LDGSTS.E.BYPASS.LTC128B.128 [R247+0x8880], [R2.64], !P2 ;  /* 0x0888000002f77fae */ /* 0x0005e2000d101d46 */
[----:B----4-:R-:W-:Y:S11]  /*6ad0*/  ISETP.GT.AND P1, PT, R12, 0x7f, PT ;  /* 0x0000007f0c00780c */ /* 0x010ff60003f24270 */
[----:B------:R-:W-:Y:S02]  /*6ae0*/  @!UPT UIADD3 URZ, URZ, URZ, URZ ;  /* 0x0000003f3f3ff290 */ /* 0x000fe4000fffe03f */
[----:B------:R-:W-:-:S05]  /*6af0*/  @P1 BRA `(.L_x_46) ;  /* 0x000001c000001947 */ /* 0x000fca0003800000 */
[----:B--2---:R-:W-:-:S05]  /*6b00*/  BRA.DIV ~URZ, `(.L_x_47) ;  /* 0x000095727f007947 */ /* 0x004fca000b800000 */
[----:B------:R2:W4:Y:S04]  /*6b10*/  SHFL.IDX PT, R4, R6, 0x1, 0x181f ;  /* 0x00381f0006047f89 */ /* 0x00052800000e0000 */
[----:B------:R2:W3:Y:S02]  /*6b20*/  SHFL.IDX PT, R0, R7, 0x1, 0x181f ;  /* 0x00381f0007007f89 */ /* 0x0004e400000e0000 */
.L_x_126:
[----:B--2---:R-:W-:Y:S02]  /*6b30*/  SHF.R.S32.HI R6, RZ, 0x1f, R251 ;  /* 0x0000001fff067819 */ /* 0x004fe400000114fb */
[C---:B---3--:R-:W-:Y:S02]  /*6b40*/  LEA R2, P1, R251.reuse, R0, 0x1 ;  /* 0x00000000fb027211 */ /* 0x048fe400078208ff */
[C---:B------:R-:W-:Y:S02]  /*6b50*/  IADD3 R5, R251.reuse, 0x40, RZ ;  /* 0x00000040fb057810 */ /* 0x040fe40007ffe0ff */
[C---:B----4-:R-:W-:Y:S02]  /*6b60*/  LEA.HI.X R3, R251.reuse, R4, R6, 0x1, P1 ;  /* 0x00000004fb037211 */ /* 0x050fe400008f0c06 */
[C---:B------:R-:W-:Y:S02]  /*6b70*/  IADD3 R6, R251.reuse, 0x40, RZ ;  /* 0x00000040fb067810 */ /* 0x040fe40007ffe0ff */
[C---:B------:R-:W-:Y:S01]  /*6b80*/  IADD3 R13, R251.reuse, 0x80, RZ ;  /* 0x00000080fb0d7810 */ /* 0x040fe20007ffe0ff */
[----:B------:R-:W-:Y:S01]  /*6b90*/  @!PT LDS RZ, [RZ] ;  /* 0x00000000fffff984 */ /* 0x000fe20000000800 */
[----:B------:R-:W-:Y:S01]  /*6ba0*/  @!PT LDS RZ, [RZ] ;  /* 0x00000000fffff984 */ /* 0x000fe20000000800 */
[----:B------:R-:W-:Y:S01]  /*6bb0*/  @!PT LDS RZ, [RZ] ;  /* 0x00000000fffff984 */ /* 0x000fe20000000800 */
[----:B------:R2:W-:Y:S01]  /*6bc0*/  LDGSTS.E.BYPASS.LTC128B.128 [R247+0x5080], [R2.64], !P6 ;  /* 0x0508000002f77fae */ /* 0x0005e2000f101d46 */
[----:B------:R-:W-:Y:S02]  /*6bd0*/  SHF.R.S32.HI R6, RZ, 0x1f, R6 ;  /* 0x0000001fff067819 */ /* 0x000fe40000011406 */
[C---:B------:R-:W-:Y:S02]  /*6be0*/  IADD3 R14, R251.reuse, 0x80, RZ ;  /* 0x00000080fb0e7810 */ /* 0x040fe40007ffe0ff */
[----:B------:R-:W-:Y:S02]  /*6bf0*/  IADD3 R12, R251, 0xc0, RZ ;  /* 0x000000c0fb0c7810 */ /* 0x000fe40007ffe0ff */
[----:B------:R-:W-:Y:S02]  /*6c00*/  SHF.R.S32.HI R14, RZ, 0x1f, R14 ;  /* 0x0000001fff0e7819 */ /* 0x000fe4000001140e */
[----:B------:R-:W-:Y:S02]  /*6c10*/  SHF.R.S32.HI R12, RZ, 0x1f, R12 ;  /* 0x0000001fff0c7819 */ /* 0x000fe4000001140c */
[C---:B--2---:R-:W-:Y:S04]  /*6c20*/  LEA R2, P1, R5.reuse, R0, 0x1 ;  /* 0x0000000005027211 */ /* 0x044fe800078208ff */
[----:B------:R-:W-:Y:S02]  /*6c30*/  LEA.HI.X R3, R5, R4, R6, 0x1, P1 ;  /* 0x0000000405037211 */ /* 0x000fe400008f0c06 */
[----:B------:R-:W-:Y:S02]  /*6c40*/  LEA R6, P1, R13, R0, 0x1 ;  /* 0x000000000d067211 */ /* 0x000fe400078208ff */
[----:B------:R-:W-:Y:S01]  /*6c50*/  IADD3 R5, R251, 0xc0, RZ ;  /* 0x000000c0fb057810 */ /* 0x000fe20007ffe0ff */
[----:B------:R2:W-:Y:S01]  /*6c60*/  LDGSTS.E.BYPASS.LTC128B.128 [R247+0x6880], [R2.64], !P5 ;  /* 0x0688000002f77fae */ /* 0x0005e2000e901d46 */
[----:B------:R-:W-:Y:S05]  /*6c70*/  LEA.HI.X R7, R13, R4, R14, 0x1, P1 ;  /* 0x000000040d077211 */ /* 0x000fea00008f0c0e */
[----:B------:R3:W-:Y:S01]  /*6c80*/  LDGSTS.E.BYPASS.LTC128B.128 [R247+0x8080], [R6.64], !P4 ;  /* 0x0808000006f77fae */ /* 0x0007e2000e101d46 */
[C---:B--2---:R-:W-:Y:S04]  /*6c90*/  LEA R2, P1, R5.reuse, R0, 0x1 ;  /* 0x0000000005027211 */ /* 0x044fe800078208ff */
[----:B------:R-:W-:Y:S05]  /*6ca0*/  LEA.HI.X R3, R5, R4, R12, 0x1, P1 ;  /* 0x0000000405037211 */ /* 0x000fea00008f0c0c */
[----:B------:R3:W-:Y:S04]  /*6cb0*/  LDGSTS.E.BYPASS.LTC128B.128 [R247+0x9880], [R2.64], !P2 ;  /* 0x0988000002f77fae */ /* 0x0007e8000d101d46 */
.L_x_46:
[----:B--2---:R-:W-:Y:S05]  /*6cc0*/  BSYNC B0 ;  /* 0x0000000000007941 */ /* 0x004fea0003800000 */
.L_x_45:
[----:B---3--:R-:W2:Y:S08]  /*6cd0*/  S2R R2, SR_TID.X ;  /* 0x0000000000027919 */ /* 0x008eb00000002100 */
[----:B------:R-:W0:Y:S01]  /*6ce0*/  LDGDEPBAR ;  /* 0x00000000000079af */ /* 0x000e220000000000 */
[----:B------:R-:W-:Y:S01]  /*6cf0*/  WARPSYNC 0xffffffff ;  /* 0xffffffff00007948 */ /* 0x000fe20003800000 */
[C---:B-1----:R-:W-:Y:S01]  /*6d00*/  HMMA.16816.F32 R4, R160.reuse, R8, RZ ;  /* 0x00000008a004723c */ /* 0x042fe200000018ff */
[----:B------:R-:W-:Y:S07]  /*6d10*/  BSSY B0, `(.L_x_48) ;  /* 0x000012f000007945 */ /* 0x000fee0003800000 */
[C---:B------:R-:W-:Y:S08]  /*6d20*/  HMMA.16816.F32 R8, R160.reuse, R10, RZ ;  /* 0x0000000aa008723c */ /* 0x040ff000000018ff */
[C---:B------:R-:W-:Y:S08]  /*6d30*/  HMMA.16816.F32 R12, R160.reuse, R16, RZ ;  /* 0x00000010a00c723c */ /* 0x040ff000000018ff */
[C---:B------:R-:W-:Y:S01]  /*6d40*/  HMMA.16816.F32 R16, R160.reuse, R18, RZ ;  /* 0x00000012a010723c */ /* 0x040fe200000018ff */
[----:B--2---:R-:W-:Y:S04]  /*6d50*/  SHF.R.S32.HI R0, RZ, 0x1f, R2 ;  /* 0x0000001fff007819 */ /* 0x004fe80000011402 */
[-C--:B------:R-:W-:Y:S03]  /*6d60*/  LEA.HI R0, R0, R2.reuse, RZ, 0x3 ;  /* 0x0000000200007211 */ /* 0x080fe600078f18ff */
[C---:B------:R-:W-:Y:S01]  /*6d70*/  HMMA.16816.F32 R20, R160.reuse, R24, RZ ;  /* 0x00000018a014723c */ /* 0x040fe200000018ff */
[----:B------:R-:W-:Y:S04]  /*6d80*/  LOP3.LUT R0, R0, 0xfffffff8, RZ, 0xc0, !PT ;  /* 0xfffffff800007812 */ /* 0x000fe800078ec0ff */
[----:B------:R-:W-:Y:S03]  /*6d90*/  IADD3 R0, -R0, R2, RZ ;  /* 0x0000000200007210 */ /* 0x000fe60007ffe1ff */
[----:B------:R-:W-:Y:S01]  /*6da0*/  HMMA.16816.F32 R24, R160, R26, RZ ;  /* 0x0000001aa018723c */ /* 0x000fe200000018ff */
[----:B------:R-:W-:Y:S03]  /*6db0*/  LOP3.LUT P1, RZ, R0, 0x4, RZ, 0xc0, !PT ;  /* 0x0000000400ff7812 */ /* 0x000fe6000782c0ff */
[C---:B------:R-:W-:Y:S04]  /*6dc0*/  IADD3 R0, R135.reuse, 0x40, RZ ;  /* 0x0000004087007810 */ /* 0x040fe80007ffe0ff */
[C---:B------:R-:W-:Y:S06]  /*6dd0*/  HMMA.16816.F32 R4, R164.reuse, R168, R4 ;  /* 0x000000a8a404723c */ /* 0x040fec0000001804 */
[----:B------:R-:W-:Y:S02]  /*6de0*/  @P1 IADD3 R0, R135, -0x40, RZ ;  /* 0xffffffc087001810 */ /* 0x000fe40007ffe0ff */
[C---:B------:R-:W-:Y:S03]  /*6df0*/  HMMA.16816.F32 R8, R164.reuse, R170, R8 ;  /* 0x000000aaa408723c */ /* 0x040fe60000001808 */
[----:B------:R-:W1:Y:S05]  /*6e00*/  LDSM.16.M88.4 R168, [R0] ;  /* 0x0000000000a8783b */ /* 0x000e6a0000000200 */
[C---:B------:R-:W-:Y:S08]  /*6e10*/  HMMA.16816.F32 R12, R164.reuse, R172, R12 ;  /* 0x000000aca40c723c */ /* 0x040ff0000000180c */
[C---:B------:R-:W-:Y:S01]  /*6e20*/  HMMA.16816.F32 R16, R164.reuse, R174, R16 ;  /* 0x000000aea410723c */ /* 0x040fe20000001810 */
[----:B------:R-:W2:Y:S07]  /*6e30*/  LDSM.16.M88.4 R172, [R0+0x800] ;  /* 0x0008000000ac783b */ /* 0x000eae0000000200 */
[C---:B------:R-:W-:Y:S08]  /*6e40*/  HMMA.16816.F32 R20, R164.reuse, R176, R20 ;  /* 0x000000b0a414723c */ /* 0x040ff00000001814 */
[----:B------:R-:W-:Y:S01]  /*6e50*/  HMMA.16816.F32 R24, R164, R178, R24 ;  /* 0x000000b2a418723c */ /* 0x000fe20000001818 */
[----:B------:R-:W-:Y:S07]  /*6e60*/  LDSM.16.M88.4 R176, [R236+0x4800] ;  /* 0x00480000ecb0783b */ /* 0x000fee0000000200 */
[C---:B-1----:R-:W-:Y:S08]  /*6e70*/  HMMA.16816.F32 R4, R180.reuse, R168, R4 ;  /* 0x000000a8b404723c */ /* 0x042ff00000001804 */
[C---:B------:R-:W-:Y:S01]  /*6e80*/  HMMA.16816.F32 R8, R180.reuse, R170, R8 ;  /* 0x000000aab408723c */ /* 0x040fe20000001808 */
[----:B------:R-:W1:Y:S07]  /*6e90*/  LDSM.16.M88.4 R168, [R0+0x1000] ;  /* 0x0010000000a8783b */ /* 0x000e6e0000000200 */
[C---:B--2---:R-:W-:Y:S08]  /*6ea0*/  HMMA.16816.F32 R12, R180.reuse, R172, R12 ;  /* 0x000000acb40c723c */ /* 0x044ff0000000180c */
[C---:B------:R-:W-:Y:S01]  /*6eb0*/  HMMA.16816.F32 R16, R180.reuse, R174, R16 ;  /* 0x000000aeb410723c */ /* 0x040fe20000001810 */
[----:B------:R-:W2:Y:S07]  /*6ec0*/  LDSM.16.M88.4 R172, [R236] ;  /* 0x00000000ecac783b */ /* 0x000eae0000000200 */
[C---:B-1----:R-:W-:Y:S08]  /*6ed0*/  HMMA.16816.F32 R20, R180.reuse, R168, R20 ;  /* 0x000000a8b414723c */ /* 0x042ff00000001814 */
[----:B------:R-:W-:Y:S01]  /*6ee0*/  HMMA.16816.F32 R24, R180, R170, R24 ;  /* 0x000000aab418723c */ /* 0x000fe20000001818 */
[----:B------:R-:W1:Y:S07]  /*6ef0*/  LDSM.16.M88.4 R168, [R236+0x800] ;  /* 0x00080000eca8783b */ /* 0x000e6e0000000200 */
[C---:B--2---:R-:W-:Y:S08]  /*6f00*/  HMMA.16816.F32 R4, R184.reuse, R172, R4 ;  /* 0x000000acb804723c */ /* 0x044ff00000001804 */
[C---:B------:R-:W-:Y:S01]  /*6f10*/  HMMA.16816.F32 R8, R184.reuse, R174, R8 ;  /* 0x000000aeb808723c */ /* 0x040fe20000001808 */
[----:B------:R-:W2:Y:S07]  /*6f20*/  LDSM.16.M88.4 R172, [R236+0x1000] ;  /* 0x00100000ecac783b */ /* 0x000eae0000000200 */
[C---:B-1----:R-:W-:Y:S08]  /*6f30*/  HMMA.16816.F32 R12, R184.reuse, R168, R12 ;  /* 0x000000a8b80c723c */ /* 0x042ff0000000180c */
[C---:B------:R-:W-:Y:S01]  /*6f40*/  HMMA.16816.F32 R16, R184.reuse, R170, R16 ;  /* 0x000000aab810723c */ /* 0x040fe20000001810 */
[----:B------:R-:W1:Y:S07]  /*6f50*/  LDSM.16.M88.4 R168, [R135+0x1800] ;  /* 0x0018000087a8783b */ /* 0x000e6e0000000200 */
[C---:B--2---:R-:W-:Y:S08]  /*6f60*/  HMMA.16816.F32 R20, R184.reuse, R172, R20 ;  /* 0x000000acb814723c */ /* 0x044ff00000001814 */
[----:B------:R-:W-:Y:S01]  /*6f70*/  HMMA.16816.F32 R24, R184, R174, R24 ;  /* 0x000000aeb818723c */ /* 0x000fe20000001818 */
[----:B------:R-:W2:Y:S07]  /*6f80*/  LDSM.16.M88.4 R172, [R135+0x2000] ;  /* 0x0020000087ac783b */ /* 0x000eae0000000200 */
[C---:B-1----:R-:W-:Y:S08]  /*6f90*/  HMMA.16816.F32 R4, R188.reuse, R168, R4 ;  /* 0x000000a8bc04723c */ /* 0x042ff00000001804 */
[C---:B------:R-:W-:Y:S01]  /*6fa0*/  HMMA.16816.F32 R8, R188.reuse, R170, R8 ;  /* 0x000000aabc08723c */ /* 0x040fe20000001808 */
[----:B------:R-:W1:Y:S07]  /*6fb0*/  LDSM.16.M88.4 R168, [R135+0x2800] ;  /* 0x0028000087a8783b */ /* 0x000e6e0000000200 */
[C---:B--2---:R-:W-:Y:S08]  /*6fc0*/  HMMA.16816.F32 R12, R188.reuse, R172, R12 ;  /* 0x000000acbc0c723c */ /* 0x044ff0000000180c */
[C---:B------:R-:W-:Y:S01]  /*6fd0*/  HMMA.16816.F32 R16, R188.reuse, R174, R16 ;  /* 0x000000aebc10723c */ /* 0x040fe20000001810 */
[----:B------:R-:W2:Y:S07]  /*6fe0*/  LDSM.16.M88.4 R172, [R241+0x1800] ;  /* 0x00180000f1ac783b */ /* 0x000eae0000000200 */
        /* <DEDUP_REMOVED lines=88> */
[C---:B------:R-:W-:Y:S08]  /*7570*/  HMMA.16816.F32 R16, R228.reuse, R174, R16 ;  /* 0x000000aee410723c */ /* 0x040ff00000001810 */
[C---:B-1----:R-:W-:Y:S08]  /*7580*/  HMMA.16816.F32 R20, R228.reuse, R168, R20 ;  /* 0x000000a8e414723c */ /* 0x042ff00000001814 */
[----:B------:R-:W-:Y:S01]  /*7590*/  HMMA.16816.F32 R24, R228, R170, R24 ;  /* 0x000000aae418723c */ /* 0x000fe20000001818 */
[----:B------:R-:W1:Y:S07]  /*75a0*/  LDSM.16.M88.4 R168, [R236+0x5000] ;  /* 0x00500000eca8783b */ /* 0x000e6e0000000200 */
[C---:B------:R-:W-:Y:S08]  /*75b0*/  HMMA.16816.F32 R4, R232.reuse, R176, R4 ;  /* 0x000000b0e804723c */ /* 0x040ff00000001804 */
[C---:B------:R-:W-:Y:S11]  /*75c0*/  HMMA.16816.F32 R8, R232.reuse, R178, R8 ;  /* 0x000000b2e808723c */ /* 0x040ff60000001808 */
[----:B------:R-:W-:Y:S05]  /*75d0*/  @!UPT UIADD3 URZ, URZ, URZ, URZ ;  /* 0x0000003f3f3ff290 */ /* 0x000fea000fffe03f */
[----:B------:R-:W-:Y:S02]  /*75e0*/  FMUL.FTZ R0, R5, c[0x0][0x320] ;  /* 0x0000c80005007a20 */ /* 0x000fe40000410000 */
[----:B------:R-:W-:Y:S02]  /*75f0*/  FMUL.FTZ R2, R4, c[0x0][0x320] ;  /* 0x0000c80004027a20 */ /* 0x000fe40000410000 */
[----:B------:R2:W3:Y:S04]  /*7600*/  MUFU.TANH R248, R0 ;  /* 0x0000000000f87308 */ /* 0x0004e80000002400 */
[----:B------:R-:W-:Y:S01]  /*7610*/  FMUL.FTZ R3, R11, c[0x0][0x320] ;  /* 0x0000c8000b037a20 */ /* 0x000fe20000410000 */
[C---:B-1----:R-:W-:Y:S03]  /*7620*/  HMMA.16816.F32 R12, R232.reuse, R168, R12 ;  /* 0x000000a8e80c723c */ /* 0x042fe6000000180c */
[----:B------:R-:W-:Y:S02]  /*7630*/  FMUL.FTZ R10, R10, c[0x0][0x320] ;  /* 0x0000c8000a0a7a20 */ /* 0x000fe40000410000 */
[----:B------:R1:W4:Y:S03]  /*7640*/  MUFU.TANH R249, R2 ;  /* 0x0000000200f97308 */ /* 0x0003260000002400 */
[C---:B------:R-:W-:Y:S07]  /*7650*/  HMMA.16816.F32 R16, R232.reuse, R170, R16 ;  /* 0x000000aae810723c */ /* 0x040fee0000001810 */
[----:B------:R-:W3:Y:S01]  /*7660*/  MUFU.TANH R178, R10 ;  /* 0x0000000a00b27308 */ /* 0x000ee20000002400 */
[----:B--2---:R-:W-:Y:S09]  /*7670*/  FMUL.FTZ R0, R6, c[0x0][0x320] ;  /* 0x0000c80006007a20 */ /* 0x004ff20000410000 */
[----:B------:R2:W2:Y:S01]  /*7680*/  MUFU.TANH R179, R0 ;  /* 0x0000000000b37308 */ /* 0x0004a20000002400 */
[----:B-1----:R-:W-:Y:S09]  /*7690*/  FMUL.FTZ R2, R13, c[0x0][0x320] ;  /* 0x0000c8000d027a20 */ /* 0x002ff20000410000 */
[----:B------:R-:W1:Y:S10]  /*76a0*/  MUFU.TANH R176, R3 ;  /* 0x0000000300b07308 */ /* 0x000e740000002400 */
[----:B------:R-:W1:Y:S01]  /*76b0*/  MUFU.TANH R171, R2 ;  /* 0x0000000200ab7308 */ /* 0x000e620000002400 */
[----:B--2---:R-:W-:Y:S02]  /*76c0*/  FMUL.FTZ R0, R7, c[0x0][0x320] ;  /* 0x0000c80007007a20 */ /* 0x004fe40000410000 */
[----:B------:R-:W2:Y:S01]  /*76d0*/  LDSM.16.M88.4 R4, [R236+0x5800] ;  /* 0x00580000ec04783b */ /* 0x000ea20000000200 */
[----:B------:R-:W-:Y:S06]  /*76e0*/  DEPBAR.LE SB0, 0x0 ;  /* 0x000080000000791a */ /* 0x000fec0000000000 */
[----:B------:R5:W1:Y:S01]  /*76f0*/  MUFU.TANH R250, R0 ;  /* 0x0000000000fa7308 */ /* 0x000a620000002400 */
[----:B------:R-:W-:Y:S01]  /*7700*/  BAR.SYNC.DEFER_BLOCKING 0x0 ;  /* 0x0000000000007b1d */ /* 0x000fe20000010000 */
[----:B-----5:R-:W-:Y:S08]  /*7710*/  FMUL.FTZ R0, R8, c[0x0][0x320] ;  /* 0x0000c80008007a20 */ /* 0x020ff00000410000 */
[----:B------:R5:W1:Y:S01]  /*7720*/  MUFU.TANH R177, R0 ;  /* 0x0000000000b17308 */ /* 0x000a620000002400 */
[----:B------:R-:W3:Y:S01]  /*7730*/  LDL R8, [R1+0x4] ;  /* 0x0000040001087983 */ /* 0x000ee20000100800 */
[C---:B--2---:R-:W-:Y:S08]  /*7740*/  HMMA.16816.F32 R20, R232.reuse, R4, R20 ;  /* 0x00000004e814723c */ /* 0x044ff00000001814 */
[----:B------:R-:W-:Y:S04]  /*7750*/  HMMA.16816.F32 R24, R232, R6, R24 ;  /* 0x00000006e818723c */ /* 0x000fe80000001818 */
[----:B-----5:R-:W-:Y:S02]  /*7760*/  FMUL.FTZ R0, R9, c[0x0][0x320] ;  /* 0x0000c80009007a20 */ /* 0x020fe40000410000 */
[----:B------:R-:W3:Y:S02]  /*7770*/  LDL R9, [R1+0x10] ;  /* 0x0000100001097983 */ /* 0x000ee40000100800 */
[----:B------:R2:W1:Y:S04]  /*7780*/  MUFU.TANH R175, R0 ;  /* 0x0000000000af7308 */ /* 0x0004680000002400 */
[----:B--2---:R-:W-:Y:S06]  /*7790*/  FMUL.FTZ R0, R12, c[0x0][0x320] ;  /* 0x0000c8000c007a20 */ /* 0x004fec0000410000 */
[----:B------:R2:W1:Y:S02]  /*77a0*/  MUFU.TANH R172, R0 ;  /* 0x0000000000ac7308 */ /* 0x0004640000002400 */
[----:B--2---:R-:W-:Y:S08]  /*77b0*/  FMUL.FTZ R0, R14, c[0x0][0x320] ;  /* 0x0000c8000e007a20 */ /* 0x004ff00000410000 */
        /* <DEDUP_REMOVED lines=16> */
[----:B------:R2:W1:Y:S01]  /*78c0*/  MUFU.TANH R17, R0 ;  /* 0x0000000000117308 */ /* 0x0004620000002400 */
[----:B---3--:R-:W-:Y:S01]  /*78d0*/  ISETP.GT.AND P1, PT, R8, R9, PT ;  /* 0x000000090800720c */ /* 0x008fe20003f24270 */
[----:B--2---:R-:W-:Y:S08]  /*78e0*/  FMUL.FTZ R0, R23, c[0x0][0x320] ;  /* 0x0000c80017007a20 */ /* 0x004ff00000410000 */
[----:B------:R2:W3:Y:S02]  /*78f0*/  MUFU.TANH R16, R0 ;  /* 0x0000000000107308 */ /* 0x0004e40000002400 */
        /* <DEDUP_REMOVED lines=8> */
[----:B------:R-:W-:-:S05]  /*7980*/  @!P1 BRA `(.L_x_49) ;  /* 0x0000067000009947 */ /* 0x000fca0003800000 */
[----:B---34-:R-:W3:Y:S01]  /*7990*/  LDL R9, [R1+0x14] ;  /* 0x0000140001097983 */ /* 0x018ee20000100800 */
[----:B--2---:R-:W-:Y:S02]  /*79a0*/  IMAD.MOV.U32 R0, RZ, RZ, 0x1 ;  /* 0x00000001ff007424 */ /* 0x004fe400078e00ff */
[----:B------:R-:W-:Y:S01]  /*79b0*/  IMAD.MOV.U32 R252, RZ, RZ, RZ ;  /* 0x000000fffffc7224 */ /* 0x000fe200078e00ff */
[----:B------:R-:W2:Y:S02]  /*79c0*/  LDL.64 R20, [R1+0x20] ;  /* 0x0000200001147983 */ /* 0x000ea40000100a00 */
[----:B------:R-:W-:Y:S02]  /*79d0*/  ISETP.NE.AND P1, PT, R0, c[0x0][0x2b8], PT ;  /* 0x0000ae0000007a0c */ /* 0x000fe40003f25270 */
[----:B------:R-:W4:Y:S04]  /*79e0*/  LDL R19, [R1+0x34] ;  /* 0x0000340001137983 */ /* 0x000f280000100800 */
[----:B------:R-:W5:Y:S04]  /*79f0*/  S2R R2, SR_TID.X ;  /* 0x0000000000027919 */ /* 0x000f680000002100 */
[----:B------:R-:W2:Y:S01]  /*7a00*/  LDL R6, [R1+0x30] ;  /* 0x0000300001067983 */ /* 0x000ea20000100800 */
[--C-:B-----5:R-:W-:Y:S02]  /*7a10*/  SHF.R.S32.HI R3, RZ, 0x1f, R2.reuse ;  /* 0x0000001fff037819 */ /* 0x120fe40000011402 */
[----:B------:R-:W-:Y:S02]  /*7a20*/  SHF.R.S32.HI R5, RZ, 0x1f, R2 ;  /* 0x0000001fff057819 */ /* 0x000fe40000011402 */
[-C--:B------:R-:W-:Y:S02]  /*7a30*/  LEA.HI R3, R3, R2.reuse, RZ, 0x3 ;  /* 0x0000000203037211 */ /* 0x080fe400078f18ff */
[----:B------:R-:W-:Y:S02]  /*7a40*/  LEA.HI R5, R5, R2, RZ, 0x3 ;  /* 0x0000000205057211 */ /* 0x000fe400078f18ff */
[----:B------:R-:W-:Y:S02]  /*7a50*/  LOP3.LUT R3, R3, 0xfffffff8, RZ, 0xc0, !PT ;  /* 0xfffffff803037812 */ /* 0x000fe400078ec0ff */
[----:B------:R-:W-:Y:S03]  /*7a60*/  SHF.R.S32.HI R5, RZ, 0x3, R5 ;  /* 0x00000003ff057819 */ /* 0x000fe60000011405 */
[----:B------:R-:W-:Y:S04]  /*7a70*/  IMAD.IADD R3, R2, 0x1, -R3 ;  /* 0x0000000102037824 */ /* 0x000fe800078e0a03 */
[----:B------:R-:W-:Y:S01]  /*7a80*/  IMAD R0, R3, 0x20, R5 ;  /* 0x0000002003007824 */ /* 0x000fe200078e0205 */
[----:B------:R-:W-:Y:S01]  /*7a90*/  IADD3 R5, -R5, 0x30, RZ ;  /* 0x0000003005057810 */ /* 0x000fe20007ffe1ff */
[----:B---3--:R-:W-:Y:S02]  /*7aa0*/  IMAD R2, R8, 0x30, R9 ;  /* 0x0000003008027824 */ /* 0x008fe400078e0209 */
[----:B------:R-:W3:Y:S03]  /*7ab0*/  LDL.64 R8, [R1+0x18] ;  /* 0x0000180001087983 */ /* 0x000ee60000100a00 */
[----:B------:R-:W-:Y:S05]  /*7ac0*/  IADD3 R2, R2, -0x30, R0 ;  /* 0xffffffd002027810 */ /* 0x000fea0007ffe000 */
[----:B------:R-:W-:Y:S04]  /*7ad0*/  @P1 IMAD.HI.U32 R3, R2, c[0x0][0x2bc], RZ ;  /* 0x0000af0002031a27 */ /* 0x000fe800078e00ff */
[----:B------:R-:W-:Y:S01]  /*7ae0*/  IMAD.MOV.U32 R0, RZ, RZ, R2 ;  /* 0x000000ffff007224 */ /* 0x000fe200078e0002 */
[----:B------:R-:W-:Y:S04]  /*7af0*/  @P1 SHF.R.U32.HI R0, RZ, c[0x0][0x2c0], R3 ;  /* 0x0000b000ff001a19 */ /* 0x000fe80000011603 */
[C---:B--2---:R-:W-:Y:S01]  /*7b00*/  @!P0 IADD3 R3, P1, R0.reuse, R20, RZ ;  /* 0x0000001400038210 */ /* 0x044fe20007f3e0ff */
[----:B------:R-:W-:Y:S03]  /*7b10*/  IMAD.MOV R4, RZ, RZ, -R0 ;  /* 0x000000ffff047224 */ /* 0x000fe600078e0a00 */
[----:B----4-:R-:W-:Y:S01]  /*7b20*/  @!P0 LEA.HI.X.SX32 R0, R0, R19, 0x1, P1 ;  /* 0x0000001300008211 */ /* 0x010fe200008f0eff */
[----:B------:R-:W-:Y:S01]  /*7b30*/  IMAD R4, R4, c[0x0][0x2b8], R2 ;  /* 0x0000ae0004047a24 */ /* 0x000fe200078e0202 */
[C---:B------:R-:W-:Y:S04]  /*7b40*/  @!P0 LEA R2, P1, R3.reuse, c[0x0][0x2a0], 0x2 ;  /* 0x0000a80003028a11 */ /* 0x040fe800078210ff */
[----:B------:R-:W-:Y:S01]  /*7b50*/  @!P0 LEA.HI.X R3, R3, c[0x0][0x2a4], R0, 0x2, P1 ;  /* 0x0000a90003038a11 */ /* 0x000fe200008f1400 */
[----:B------:R2:W-:Y:S01]  /*7b60*/  STL [R1], R4 ;  /* 0x0000000401007387 */ /* 0x0005e20000100800 */
[----:B------:R-:W-:Y:S03]  /*7b70*/  SHF.R.S32.HI R0, RZ, 0x1f, R4 ;  /* 0x0000001fff007819 */ /* 0x000fe60000011404 */
[----:B------:R4:W5:Y:S02]  /*7b80*/  @!P0 LDG.E R252, [R2.64] ;  /* 0x0000000602fc8981 */ /* 0x000964000c1e1900 */
[----:B------:R-:W-:Y:S04]  /*7b90*/  IMAD R0, R0, c[0x0][0x1e0], RZ ;  /* 0x0000780000007a24 */ /* 0x000fe800078e02ff */
[C---:B------:R-:W-:Y:S02]  /*7ba0*/  IMAD R0, R4.reuse, c[0x0][0x1e4], R0 ;  /* 0x0000790004007a24 */ /* 0x040fe400078e0200 */
[----:B----4-:R-:W-:Y:S04]  /*7bb0*/  IMAD.WIDE.U32 R2, R4, c[0x0][0x1e0], RZ ;  /* 0x0000780004027a25 */ /* 0x010fe800078e00ff */
[----:B------:R-:W-:Y:S01]  /*7bc0*/  IMAD.IADD R3, R3, 0x1, R0 ;  /* 0x0000000103037824 */ /* 0x000fe200078e0200 */
[----:B-----5:R-:W-:Y:S03]  /*7bd0*/  SHF.R.S32.HI R0, RZ, 0x1f, R252 ;  /* 0x0000001fff007819 */ /* 0x020fe600000114fc */
[----:B------:R-:W-:Y:S04]  /*7be0*/  IMAD.WIDE.U32 R2, R252, c[0x0][0x1f0], R2 ;  /* 0x00007c00fc027a25 */ /* 0x000fe800078e0002 */
[----:B--2---:R-:W-:Y:S01]  /*7bf0*/  IMAD R4, R0, c[0x0][0x1f0], RZ ;  /* 0x00007c0000047a24 */ /* 0x004fe200078e02ff */
[----:B---3--:R-:W-:Y:S03]  /*7c00*/  IADD3 R0, P1, R8, R2, RZ ;  /* 0x0000000208007210 */ /* 0x008fe60007f3e0ff */
[----:B------:R-:W-:Y:S05]  /*7c10*/  IMAD R4, R252, c[0x0][0x1f4], R4 ;  /* 0x00007d00fc047a24 */ /* 0x000fea00078e0204 */
[----:B------:R-:W-:Y:S02]  /*7c20*/  IADD3.X R2, R6, R3, R4, P1, !PT ;  /* 0x0000000306027210 */ /* 0x000fe40000ffe404 */
[C---:B------:R-:W-:Y:S04]  /*7c30*/  LEA R9, P1, R0.reuse, c[0x0][0x1c8], 0x1 ;  /* 0x0000720000097a11 */ /* 0x040fe800078208ff */
[----:B------:R-:W-:Y:S02]  /*7c40*/  LEA.HI.X R8, R0, c[0x0][0x1cc], R2, 0x1, P1 ;  /* 0x0000730000087a11 */ /* 0x000fe400008f0c02 */
[----:B------:R-:W-:Y:S01]  /*7c50*/  ISETP.GE.AND P1, PT, R5, 0x1, PT ;  /* 0x000000010500780c */ /* 0x000fe20003f26270 */
[----:B------:R-:W-:-:S10]  /*7c60*/  BRA.DIV ~URZ, `(.L_x_50) ;  /* 0x000084d27f007947 */ /* 0x000fd4000b800000 */
[----:B------:R2:W3:Y:S02]  /*7c70*/  SHFL.IDX PT, R4, R8, RZ, 0x181f ;  /* 0x00181fff08047589 */ /* 0x0004e400000e0000 */
.L_x_127:
[----:B------:R-:W-:-:S05]  /*7c80*/  BRA.DIV ~URZ, `(.L_x_51) ;  /* 0x000085227f007947 */ /* 0x000fca000b800000 */
[----:B------:R4:W2:Y:S02]  /*7c90*/  SHFL.IDX PT, R0, R9, RZ, 0x181f ;  /* 0x00181fff09007589 */ /* 0x0008a400000e0000 */
.L_x_128:
[----:B------:R-:W-:Y:S02]  /*7ca0*/  SHF.R.S32.HI R7, RZ, 0x1f, R251 ;  /* 0x0000001fff077819 */ /* 0x000fe400000114fb */
[C---:B--2---:R-:W-:Y:S02]  /*7cb0*/  @P1 LEA R2, P3, R251.reuse, R0, 0x1 ;  /* 0x00000000fb021211 */ /* 0x044fe400078608ff */
[C---:B------:R-:W-:Y:S02]  /*7cc0*/  IADD3 R6, R251.reuse, 0x40, RZ ;  /* 0x00000040fb067810 */ /* 0x040fe40007ffe0ff */
[C---:B---3--:R-:W-:Y:S02]  /*7cd0*/  @P1 LEA.HI.X R3, R251.reuse, R4, R7, 0x1, P3 ;  /* 0x00000004fb031211 */ /* 0x048fe400018f0c07 */
[C---:B------:R-:W-:Y:S02]  /*7ce0*/  IADD3 R7, R251.reuse, 0x40, RZ ;  /* 0x00000040fb077810 */ /* 0x040fe40007ffe0ff */
[C---:B------:R-:W-:Y:S01]  /*7cf0*/  IADD3 R21, R251.reuse, 0x80, RZ ;  /* 0x00000080fb157810 */ /* 0x040fe20007ffe0ff */
[----:B------:R-:W-:Y:S01]  /*7d00*/  @!PT LDS RZ, [RZ] ;  /* 0x00000000fffff984 */ /* 0x000fe20000000800 */
[----:B------:R-:W-:Y:S01]  /*7d10*/  @!PT LDS RZ, [RZ] ;  /* 0x00000000fffff984 */ /* 0x000fe20000000800 */
[----:B------:R-:W-:Y:S01]  /*7d20*/  @!PT LDS RZ, [RZ] ;  /* 0x00000000fffff984 */ /* 0x000fe20000000800 */
[----:B------:R2:W-:Y:S01]  /*7d30*/  @P1 LDGSTS.E.BYPASS.LTC128B.128 [R247+0x14080], [R2.64], !P6 ;  /* 0x1408000002f71fae */ /* 0x0005e2000f101d46 */
[----:B------:R-:W-:Y:S02]  /*7d40*/  SHF.R.S32.HI R7, RZ, 0x1f, R7 ;  /* 0x0000001fff077819 */ /* 0x000fe40000011407 */
[C---:B------:R-:W-:Y:S02]  /*7d50*/  IADD3 R22, R251.reuse, 0x80, RZ ;  /* 0x00000080fb167810 */ /* 0x040fe40007ffe0ff */
[C---:B------:R-:W-:Y:S02]  /*7d60*/  IADD3 R19, R251.reuse, 0xc0, RZ ;  /* 0x000000c0fb137810 */ /* 0x040fe40007ffe0ff */
[----:B------:R-:W-:Y:S02]  /*7d70*/  SHF.R.S32.HI R22, RZ, 0x1f, R22 ;  /* 0x0000001fff167819 */ /* 0x000fe40000011416 */
[----:B------:R-:W-:Y:S04]  /*7d80*/  IADD3 R20, R251, 0xc0, RZ ;  /* 0x000000c0fb147810 */ /* 0x000fe80007ffe0ff */
[----:B------:R-:W-:Y:S02]  /*7d90*/  SHF.R.S32.HI R20, RZ, 0x1f, R20 ;  /* 0x0000001fff147819 */ /* 0x000fe40000011414 */
[C---:B--2---:R-:W-:Y:S04]  /*7da0*/  @P1 LEA R2, P3, R6.reuse, R0, 0x1 ;  /* 0x0000000006021211 */ /* 0x044fe800078608ff */
[----:B------:R-:W-:Y:S02]  /*7db0*/  @P1 LEA.HI.X R3, R6, R4, R7, 0x1, P3 ;  /* 0x0000000406031211 */ /* 0x000fe400018f0c07 */
[C---:B------:R-:W-:Y:S03]  /*7dc0*/  @P1 LEA R6, P3, R21.reuse, R0, 0x1 ;  /* 0x0000000015061211 */ /* 0x040fe600078608ff */
[----:B------:R2:W-:Y:S01]  /*7dd0*/  @P1 LDGSTS.E.BYPASS.LTC128B.128 [R247+0x15880], [R2.64], !P5 ;  /* 0x1588000002f71fae */ /* 0x0005e2000e901d46 */
[----:B------:R-:W-:Y:S05]  /*7de0*/  @P1 LEA.HI.X R7, R21, R4, R22, 0x1, P3 ;  /* 0x0000000415071211 */ /* 0x000fea00018f0c16 */
[----:B------:R3:W-:Y:S01]  /*7df0*/  @P1 LDGSTS.E.BYPASS.LTC128B.128 [R247+0x17080], [R6.64], !P4 ;  /* 0x1708000006f71fae */ /* 0x0007e2000e101d46 */
[C---:B--2---:R-:W-:Y:S04]  /*7e00*/  @P1 LEA R2, P3, R19.reuse, R0, 0x1 ;  /* 0x0000000013021211 */ /* 0x044fe800078608ff */
[----:B------:R-:W-:Y:S05]  /*7e10*/  @P1 LEA.HI.X R3, R19, R4, R20, 0x1, P3 ;  /* 0x0000000413031211 */ /* 0x000fea00018f0c14 */
[----:B------:R3:W-:Y:S01]  /*7e20*/  @P1 LDGSTS.E.BYPASS.LTC128B.128 [R247+0x18880], [R2.64], !P2 ;  /* 0x1888000002f71fae */ /* 0x0007e2000d101d46 */
[----:B------:R-:W-:Y:S01]  /*7e30*/  ISETP.GE.AND P1, PT, R5, 0x21, PT ;  /* 0x000000210500780c */ /* 0x000fe20003f26270 */
[----:B------:R-:W-:-:S06]  /*7e40*/  BRA.DIV ~URZ, `(.L_x_52) ;  /* 0x000083c27f007947 */ /* 0x000fcc000b800000 */
[----:B------:R2:W3:Y:S04]  /*7e50*/  SHFL.IDX PT, R4, R8, 0x1, 0x181f ;  /* 0x00381f0008047f89 */ /* 0x0004e800000e0000 */
[----:B------:R2:W4:Y:S02]  /*7e60*/  SHFL.IDX PT, R0, R9, 0x1, 0x181f ;  /* 0x00381f0009007f89 */ /* 0x00052400000e0000 */
.L_x_129:
[----:B---3--:R-:W-:Y:S02]  /*7e70*/  SHF.R.S32.HI R6, RZ, 0x1f, R251 ;  /* 0x0000001fff067819 */ /* 0x008fe400000114fb */
[C---:B----4-:R-:W-:Y:S02]  /*7e80*/  @P1 LEA R2, P3, R251.reuse, R0, 0x1 ;  /* 0x00000000fb021211 */ /* 0x050fe400078608ff */
[C---:B------:R-:W-:Y:S02]  /*7e90*/  IADD3 R5, R251.reuse, 0x40, RZ ;  /* 0x00000040fb057810 */ /* 0x040fe40007ffe0ff */
[C---:B------:R-:W-:Y:S02]  /*7ea0*/  @P1 LEA.HI.X R3, R251.reuse, R4, R6, 0x1, P3 ;  /* 0x00000004fb031211 */ /* 0x040fe400018f0c06 */
[C---:B------:R-:W-:Y:S02]  /*7eb0*/  IADD3 R6, R251.reuse, 0x40, RZ ;  /* 0x00000040fb067810 */ /* 0x040fe40007ffe0ff */
[C---:B--2---:R-:W-:Y:S01]  /*7ec0*/  IADD3 R9, R251.reuse, 0x80, RZ ;  /* 0x00000080fb097810 */ /* 0x044fe20007ffe0ff */
[----:B------:R-:W-:Y:S01]  /*7ed0*/  @!PT LDS RZ, [RZ] ;  /* 0x00000000fffff984 */ /* 0x000fe20000000800 */
[----:B------:R-:W-:Y:S01]  /*7ee0*/  @!PT LDS RZ, [RZ] ;  /* 0x00000000fffff984 */ /* 0x000fe20000000800 */
[----:B------:R-:W-:Y:S01]  /*7ef0*/  @!PT LDS RZ, [RZ] ;  /* 0x00000000fffff984 */ /* 0x000fe20000000800 */
[----:B------:R2:W-:Y:S01]  /*7f00*/  @P1 LDGSTS.E.BYPASS.LTC128B.128 [R247+0x15080], [R2.64], !P6 ;  /* 0x1508000002f71fae */ /* 0x0005e2000f101d46 */
[----:B------:R-:W-:Y:S02]  /*7f10*/  SHF.R.S32.HI R6, RZ, 0x1f, R6 ;  /* 0x0000001fff067819 */ /* 0x000fe40000011406 */
[C---:B------:R-:W-:Y:S02]  /*7f20*/  IADD3 R19, R251.reuse, 0x80, RZ ;  /* 0x00000080fb137810 */ /* 0x040fe40007ffe0ff */
[----:B------:R-:W-:Y:S02]  /*7f30*/  IADD3 R8, R251, 0xc0, RZ ;  /* 0x000000c0fb087810 */ /* 0x000fe40007ffe0ff */
[----:B------:R-:W-:Y:S02]  /*7f40*/  SHF.R.S32.HI R19, RZ, 0x1f, R19 ;  /* 0x0000001fff137819 */ /* 0x000fe40000011413 */
[----:B------:R-:W-:Y:S02]  /*7f50*/  SHF.R.S32.HI R8, RZ, 0x1f, R8 ;  /* 0x0000001fff087819 */ /* 0x000fe40000011408 */
[C---:B--2---:R-:W-:Y:S04]  /*7f60*/  @P1 LEA R2, P3, R5.reuse, R0, 0x1 ;  /* 0x0000000005021211 */ /* 0x044fe800078608ff */
[----:B------:R-:W-:Y:S02]  /*7f70*/  @P1 LEA.HI.X R3, R5, R4, R6, 0x1, P3 ;  /* 0x0000000405031211 */ /* 0x000fe400018f0c06 */
[----:B------:R-:W-:Y:S02]  /*7f80*/  @P1 LEA R6, P3, R9, R0, 0x1 ;  /* 0x0000000009061211 */ /* 0x000fe400078608ff */
[----:B------:R-:W-:Y:S01]  /*7f90*/  IADD3 R5, R251, 0xc0, RZ ;  /* 0x000000c0fb057810 */ /* 0x000fe20007ffe0ff */
[----:B------:R2:W-:Y:S01]  /*7fa0*/  @P1 LDGSTS.E.BYPASS.LTC128B.128 [R247+0x16880], [R2.64], !P5 ;  /* 0x1688000002f71fae */ /* 0x0005e2000e901d46 */
[----:B------:R-:W-:Y:S05]  /*7fb0*/  @P1 LEA.HI.X R7, R9, R4, R19, 0x1, P3 ;  /* 0x0000000409071211 */ /* 0x000fea00018f0c13 */
[----:B------:R3:W-:Y:S01]  /*7fc0*/  @P1 LDGSTS.E.BYPASS.LTC128B.128 [R247+0x18080], [R6.64], !P4 ;  /* 0x1808000006f71fae */ /* 0x0007e2000e101d46 */
[C---:B--2---:R-:W-:Y:S04]  /*7fd0*/  @P1 LEA R2, P3, R5.reuse, R0, 0x1 ;  /* 0x0000000005021211 */ /* 0x044fe800078608ff */
[----:B------:R-:W-:Y:S05]  /*7fe0*/  @P1 LEA.HI.X R3, R5, R4, R8, 0x1, P3 ;  /* 0x0000000405031211 */ /* 0x000fea00018f0c08 */
[----:B------:R3:W-:Y:S04]  /*7ff0*/  @P1 LDGSTS.E.BYPASS.LTC128B.128 [R247+0x19880], [R2.64], !P2 ;  /* 0x1988000002f71fae */ /* 0x0007e8000d101d46 */
.L_x_49:
[----:B---34-:R-:W-:Y:S05]  /*8000*/  BSYNC B0 ;  /* 0x0000000000007941 */ /* 0x018fea0003800000 */
.L_x_48:
[----:B------:R-:W-:Y:S01]  /*8010*/  FMNMX.FTZ R2, R249, R133, !PT ;  /* 0x00000085f9027209 */ /* 0x000fe20007810000 */
[----:B------:R-:W0:Y:S01]  /*8020*/  LDGDEPBAR ;  /* 0x00000000000079af */ /* 0x000e220000000000 */
[----:B--2---:R-:W-:Y:S02]  /*8030*/  FMNMX.FTZ R0, R179, R132, !PT ;  /* 0x00000084b3007209 */ /* 0x004fe40007810000 */
[----:B------:R-:W-:Y:S02]  /*8040*/  FMNMX.FTZ R2, R248, R2, !PT ;  /* 0x00000002f8027209 */ /* 0x000fe40007810000 */
[----:B-1----:R-:W-:Y:S02]  /*8050*/  FMNMX.FTZ R0, R250, R0, !PT ;  /* 0x00000000fa007209 */ /* 0x002fe40007810000 */
[----:B------:R-:W-:Y:S02]  /*8060*/  FMNMX.FTZ R2, R177, R2, !PT ;  /* 0x00000002b1027209 */ /* 0x000fe40007810000 */
        /* <DEDUP_REMOVED lines=18> */
[----:B------:R-:W-:Y:S01]  /*8190*/  FMNMX.FTZ R5, R12, R0, !PT ;  /* 0x000000000c057209 */ /* 0x000fe20007810000 */
[----:B------:R-:W-:-:S05]  /*81a0*/  BRA.DIV ~URZ, `(.L_x_53) ;  /* 0x000081227f007947 */ /* 0x000fca000b800000 */
[----:B------:R1:W2:Y:S02]  /*81b0*/  SHFL.BFLY PT, R0, R4, 0x2, 0x1f ;  /* 0x0c401f0004007f89 */ /* 0x0002a400000e0000 */
.L_x_130:
[----:B-12---:R-:W-:Y:S01]  /*81c0*/  FMNMX.FTZ R4, R4, R0, !PT ;  /* 0x0000000004047209 */ /* 0x006fe20007810000 */
[----:B------:R-:W-:-:S05]  /*81d0*/  BRA.DIV ~URZ, `(.L_x_54) ;  /* 0x000081327f007947 */ /* 0x000fca000b800000 */
[----:B------:R-:W1:Y:S02]  /*81e0*/  SHFL.BFLY PT, R0, R4, 0x1, 0x1f ;  /* 0x0c201f0004007f89 */ /* 0x000e6400000e0000 */
[----:B-1----:R-:W-:Y:S02]  /*81f0*/  FMNMX.FTZ R133, R4, R0, !PT ;  /* 0x0000000004857209 */ /* 0x002fe40007810000 */
[----:B------:R-:W1:Y:S02]  /*8200*/  SHFL.BFLY PT, R0, R5, 0x2, 0x1f ;  /* 0x0c401f0005007f89 */ /* 0x000e6400000e0000 */
[----:B-1----:R-:W-:Y:S05]  /*8210*/  FMNMX.FTZ R4, R5, R0, !PT ;  /* 0x0000000005047209 */ /* 0x002fea0007810000 */
[----:B------:R1:W2:Y:S02]  /*8220*/  SHFL.BFLY PT, R0, R4, 0x1, 0x1f ;  /* 0x0c201f0004007f89 */ /* 0x0002a400000e0000 */
.L_x_131:
[----:B------:R-:W3:Y:S01]  /*8230*/  LDL.LU R20, [R1+0x8] ;  /* 0x0000080001147983 */ /* 0x000ee20000300800 */
[----:B--2---:R-:W-:Y:S01]  /*8240*/  FMNMX.FTZ R3, R0, R4, !PT ;  /* 0x0000000400037209 */ /* 0x004fe20007810000 */
[C---:B-1----:R-:W-:Y:S01]  /*8250*/  FMUL.FTZ R4, R133.reuse, c[0x0][0x2d0] ;  /* 0x0000b40085047a20 */ /* 0x042fe20000410000 */
[----:B------:R-:W-:Y:S01]  /*8260*/  WARPSYNC 0xffffffff ;  /* 0xffffffff00007948 */ /* 0x000fe20003800000 */
[----:B------:R-:W-:Y:S02]  /*8270*/  FADD.FTZ R0, -R133, R134 ;  /* 0x0000008685007221 */ /* 0x000fe40000010100 */
[--C-:B------:R-:W-:Y:S02]  /*8280*/  FFMA.FTZ R7, R248, c[0x0][0x2d0], -R4.reuse ;  /* 0x0000b400f8077a23 */ /* 0x100fe40000010804 */
[----:B------:R-:W-:Y:S02]  /*8290*/  FMUL.FTZ R0, R0, c[0x0][0x2d0] ;  /* 0x0000b40000007a20 */ /* 0x000fe40000410000 */
[--C-:B------:R-:W-:Y:S02]  /*82a0*/  FFMA.FTZ R8, R249, c[0x0][0x2d0], -R4.reuse ;  /* 0x0000b400f9087a23 */ /* 0x100fe40000010804 */
[--C-:B------:R-:W-:Y:S01]  /*82b0*/  FFMA.FTZ R19, R172, c[0x0][0x2d0], -R4.reuse ;  /* 0x0000b400ac137a23 */ /* 0x100fe20000010804 */
[----:B------:R-:W-:Y:S01]  /*82c0*/  MUFU.EX2 R2, R0 ;  /* 0x0000000000027308 */ /* 0x000fe20000000800 */
[--C-:B------:R-:W-:Y:S02]  /*82d0*/  FFMA.FTZ R248, R170, c[0x0][0x2d0], -R4.reuse ;  /* 0x0000b400aaf87a23 */ /* 0x100fe40000010804 */
[--C-:B------:R-:W-:Y:S02]  /*82e0*/  FFMA.FTZ R11, R11, c[0x0][0x2d0], -R4.reuse ;  /* 0x0000b4000b0b7a23 */ /* 0x100fe40000010804 */
[--C-:B------:R-:W-:Y:S02]  /*82f0*/  FFMA.FTZ R10, R10, c[0x0][0x2d0], -R4.reuse ;  /* 0x0000b4000a0a7a23 */ /* 0x100fe40000010804 */
[--C-:B------:R-:W-:Y:S02]  /*8300*/  FFMA.FTZ R5, R175, c[0x0][0x2d0], -R4.reuse ;  /* 0x0000b400af057a23 */ /* 0x100fe40000010804 */
[--C-:B------:R-:W-:Y:S01]  /*8310*/  FFMA.FTZ R249, R171, c[0x0][0x2d0], -R4.reuse ;  /* 0x0000b400abf97a23 */ /* 0x100fe20000010804 */
[----:B------:R-:W-:Y:S01]  /*8320*/  MUFU.EX2 R7, R7 ;  /* 0x0000000700077308 */ /* 0x000fe20000000800 */
[--C-:B------:R-:W-:Y:S01]  /*8330*/  FFMA.FTZ R15, R15, c[0x0][0x2d0], -R4.reuse ;  /* 0x0000b4000f0f7a23 */ /* 0x100fe20000010804 */
[----:B------:R-:W-:Y:S01]  /*8340*/  MOV R171, R19 ;  /* 0x0000001300ab7202 */ /* 0x000fe20000000f00 */
[--C-:B------:R-:W-:Y:S02]  /*8350*/  FFMA.FTZ R14, R14, c[0x0][0x2d0], -R4.reuse ;  /* 0x0000b4000e0e7a23 */ /* 0x100fe40000010804 */
[--C-:B------:R-:W-:Y:S02]  /*8360*/  FFMA.FTZ R6, R177, c[0x0][0x2d0], -R4.reuse ;  /* 0x0000b400b1067a23 */ /* 0x100fe40000010804 */
[----:B------:R-:W-:Y:S03]  /*8370*/  FFMA.FTZ R177, R168, c[0x0][0x2d0], -R4 ;  /* 0x0000b400a8b17a23 */ /* 0x000fe60000010804 */
[----:B------:R-:W3:Y:S10]  /*8380*/  MUFU.EX2 R4, R8 ;  /* 0x0000000800047308 */ /* 0x000ef40000000800 */
[----:B------:R-:W-:Y:S10]  /*8390*/  MUFU.EX2 R8, R5 ;  /* 0x0000000500087308 */ /* 0x000ff40000000800 */
[----:B------:R-:W1:Y:S01]  /*83a0*/  MUFU.EX2 R9, R6 ;  /* 0x0000000600097308 */ /* 0x000e620000000800 */
[----:B---3--:R-:W-:Y:S01]  /*83b0*/  FFMA.FTZ R0, R2, R20, R4 ;  /* 0x0000001402007223 */ /* 0x008fe20000010004 */
[----:B------:R-:W-:Y:S01]  /*83c0*/  F2FP.PACK_AB R168, R7, R4 ;  /* 0x0000000407a8723e */ /* 0x000fe200000000ff */
[----:B------:R-:W-:Y:S01]  /*83d0*/  FMUL.FTZ R4, R3, c[0x0][0x2d0] ;  /* 0x0000b40003047a20 */ /* 0x000fe20000410000 */
[----:B-1----:R-:W-:Y:S01]  /*83e0*/  F2FP.PACK_AB R170, R8, R9 ;  /* 0x0000000908aa723e */ /* 0x002fe200000000ff */
[----:B------:R-:W-:Y:S02]  /*83f0*/  FADD.FTZ R6, R7, R0 ;  /* 0x0000000007067221 */ /* 0x000fe40000010000 */
[--C-:B------:R-:W-:Y:S02]  /*8400*/  FFMA.FTZ R5, R179, c[0x0][0x2d0], -R4.reuse ;  /* 0x0000b400b3057a23 */ /* 0x100fe40000010804 */
[--C-:B------:R-:W-:Y:S02]  /*8410*/  FFMA.FTZ R172, R169, c[0x0][0x2d0], -R4.reuse ;  /* 0x0000b400a9ac7a23 */ /* 0x100fe40000010804 */
[----:B------:R1:W-:Y:S01]  /*8420*/  MUFU.EX2 R169, R5 ;  /* 0x0000000500a97308 */ /* 0x0003e20000000800 */
[----:B------:R-:W-:Y:S02]  /*8430*/  FFMA.FTZ R12, R12, c[0x0][0x2d0], -R4 ;  /* 0x0000b4000c0c7a23 */ /* 0x000fe40000010804 */
[----:B------:R-:W-:Y:S02]  /*8440*/  FADD.FTZ R0, -R3, R132 ;  /* 0x0000008403007221 */ /* 0x000fe40000010100 */
[----:B------:R-:W-:Y:S02]  /*8450*/  FMUL.FTZ R24, R2, R136 ;  /* 0x0000008802187220 */ /* 0x000fe40000410000 */
[----:B------:R-:W-:Y:S02]  /*8460*/  FMUL.FTZ R0, R0, c[0x0][0x2d0] ;  /* 0x0000b40000007a20 */ /* 0x000fe40000410000 */
[----:B------:R-:W-:Y:S02]  /*8470*/  FMUL.FTZ R25, R2, R137 ;  /* 0x0000008902197220 */ /* 0x000fe40000410000 */
[--C-:B------:R-:W-:Y:S02]  /*8480*/  FFMA.FTZ R7, R250, c[0x0][0x2d0], -R4.reuse ;  /* 0x0000b400fa077a23 */ /* 0x100fe40000010804 */
[----:B------:R-:W2:Y:S01]  /*8490*/  MUFU.EX2 R0, R0 ;  /* 0x0000000000007308 */ /* 0x000ea20000000800 */
[--C-:B------:R-:W-:Y:S02]  /*84a0*/  FFMA.FTZ R250, R13, c[0x0][0x2d0], -R4.reuse ;  /* 0x0000b4000dfa7a23 */ /* 0x100fe40000010804 */
[----:B------:R-:W-:Y:S01]  /*84b0*/  FMUL.FTZ R13, R2, R149 ;  /* 0x00000095020d7220 */ /* 0x000fe20000410000 */
[----:B------:R-:W-:Y:S01]  /*84c0*/  MOV R149, R14 ;  /* 0x0000000e00957202 */ /* 0x000fe20000000f00 */
[--C-:B------:R-:W-:Y:S02]  /*84d0*/  FFMA.FTZ R132, R178, c[0x0][0x2d0], -R4.reuse ;  /* 0x0000b400b2847a23 */ /* 0x100fe40000010804 */
[--C-:B------:R-:W-:Y:S02]  /*84e0*/  FFMA.FTZ R134, R176, c[0x0][0x2d0], -R4.reuse ;  /* 0x0000b400b0867a23 */ /* 0x100fe40000010804 */
[--C-:B------:R-:W-:Y:S02]  /*84f0*/  FFMA.FTZ R175, R18, c[0x0][0x2d0], -R4.reuse ;  /* 0x0000b40012af7a23 */ /* 0x100fe40000010804 */
[C---:B-1----:R-:W-:Y:S01]  /*8500*/  FMUL.FTZ R5, R2.reuse, R157 ;  /* 0x0000009d02057220 */ /* 0x042fe20000410000 */
[----:B------:R-:W-:Y:S01]  /*8510*/  MOV R157, R12 ;  /* 0x0000000c009d7202 */ /* 0x000fe20000000f00 */
[----:B------:R-:W-:Y:S02]  /*8520*/  FMUL.FTZ R12, R2, R148 ;  /* 0x00000094020c7220 */ /* 0x000fe40000410000 */
[----:B------:R-:W3:Y:S01]  /*8530*/  LDL.LU R148, [R1+0xc] ;  /* 0x00000c0001947983 */ /* 0x000ee20000300800 */
[--C-:B------:R-:W-:Y:S02]  /*8540*/  FFMA.FTZ R174, R174, c[0x0][0x2d0], -R4.reuse ;  /* 0x0000b400aeae7a23 */ /* 0x100fe40000010804 */
[--C-:B------:R-:W-:Y:S02]  /*8550*/  FFMA.FTZ R173, R173, c[0x0][0x2d0], -R4.reuse ;  /* 0x0000b400adad7a23 */ /* 0x100fe40000010804 */
[--C-:B------:R-:W-:Y:S02]  /*8560*/  FFMA.FTZ R179, R17, c[0x0][0x2d0], -R4.reuse ;  /* 0x0000b40011b37a23 */ /* 0x100fe40000010804 */
[----:B------:R-:W-:Y:S01]  /*8570*/  FMUL.FTZ R17, R2, R145 ;  /* 0x0000009102117220 */ /* 0x000fe20000410000 */
[----:B------:R-:W-:Y:S01]  /*8580*/  MOV R145, R149 ;  /* 0x0000009500917202 */ /* 0x000fe20000000f00 */
[C---:B--2---:R-:W-:Y:S01]  /*8590*/  FMUL.FTZ R26, R0.reuse, R138 ;  /* 0x0000008a001a7220 */ /* 0x044fe20000410000 */
[----:B------:R-:W-:Y:S01]  /*85a0*/  MUFU.EX2 R149, R132 ;  /* 0x0000008400957308 */ /* 0x000fe20000000800 */
[C---:B------:R-:W-:Y:S02]  /*85b0*/  FMUL.FTZ R27, R0.reuse, R139 ;  /* 0x0000008b001b7220 */ /* 0x040fe40000410000 */
[----:B------:R-:W1:Y:S01]  /*85c0*/  LDSM.16.MT88.4 R136, [R237] ;  /* 0x00000000ed88783b */ /* 0x000e620000004200 */
[----:B------:R-:W-:Y:S02]  /*85d0*/  FMUL.FTZ R14, R0, R150 ;  /* 0x00000096000e7220 */ /* 0x000fe40000410000 */
[----:B------:R-:W-:Y:S02]  /*85e0*/  FFMA.FTZ R178, R16, c[0x0][0x2d0], -R4 ;  /* 0x0000b40010b27a23 */ /* 0x000fe40000010804 */
[C---:B------:R-:W-:Y:S02]  /*85f0*/  FMUL.FTZ R4, R2.reuse, R156 ;  /* 0x0000009c02047220 */ /* 0x040fe40000410000 */
[----:B------:R2:W-:Y:S01]  /*8600*/  MUFU.EX2 R156, R7 ;  /* 0x00000007009c7308 */ /* 0x0005e20000000800 */
[----:B------:R-:W-:Y:S02]  /*8610*/  FADD.FTZ R6, R9, R6 ;  /* 0x0000000609067221 */ /* 0x000fe40000010000 */
[----:B------:R-:W-:Y:S01]  /*8620*/  FMUL.FTZ R20, R2, R140 ;  /* 0x0000008c02147220 */ /* 0x000fe20000410000 */
[----:B------:R-:W-:Y:S01]  /*8630*/  MOV R140, R171 ;  /* 0x000000ab008c7202 */ /* 0x000fe20000000f00 */
[----:B------:R-:W-:Y:S02]  /*8640*/  FADD.FTZ R176, R8, R6 ;  /* 0x0000000608b07221 */ /* 0x000fe40000010000 */
[----:B------:R-:W-:Y:S01]  /*8650*/  FMUL.FTZ R6, R0, R158 ;  /* 0x0000009e00067220 */ /* 0x000fe20000410000 */
[----:B------:R-:W-:Y:S01]  /*8660*/  MOV R158, R145 ;  /* 0x00000091009e7202 */ /* 0x000fe20000000f00 */
[----:B------:R-:W-:Y:S01]  /*8670*/  FMUL.FTZ R8, R2, R152 ;  /* 0x0000009802087220 */ /* 0x000fe20000410000 */
[----:B------:R-:W4:Y:S01]  /*8680*/  MUFU.EX2 R150, R134 ;  /* 0x0000008600967308 */ /* 0x000f220000000800 */
[----:B------:R-:W-:Y:S01]  /*8690*/  MOV R152, R10 ;  /* 0x0000000a00987202 */ /* 0x000fe20000000f00 */
[----:B------:R-:W-:Y:S02]  /*86a0*/  FMUL.FTZ R10, R0, R154 ;  /* 0x0000009a000a7220 */ /* 0x000fe40000410000 */
[----:B------:R-:W-:Y:S01]  /*86b0*/  FMUL.FTZ R9, R2, R153 ;  /* 0x0000009902097220 */ /* 0x000fe20000410000 */
[----:B------:R-:W-:Y:S01]  /*86c0*/  MOV R153, R11 ;  /* 0x0000000b00997202 */ /* 0x000fe20000000f00 */
[----:B------:R-:W-:Y:S02]  /*86d0*/  FMUL.FTZ R11, R0, R155 ;  /* 0x0000009b000b7220 */ /* 0x000fe40000410000 */
[----:B------:R-:W-:Y:S01]  /*86e0*/  FMUL.FTZ R16, R2, R144 ;  /* 0x0000009002107220 */ /* 0x000fe20000410000 */
[----:B------:R-:W-:Y:S01]  /*86f0*/  MOV R144, R15 ;  /* 0x0000000f00907202 */ /* 0x000fe20000000f00 */
[C---:B------:R-:W-:Y:S01]  /*8700*/  FMUL.FTZ R15, R0.reuse, R151 ;  /* 0x00000097000f7220 */ /* 0x040fe20000410000 */
[----:B------:R5:W-:Y:S01]  /*8710*/  MUFU.EX2 R132, R140 ;  /* 0x0000008c00847308 */ /* 0x000be20000000800 */
[C---:B------:R-:W-:Y:S02]  /*8720*/  FMUL.FTZ R18, R0.reuse, R146 ;  /* 0x0000009200127220 */ /* 0x040fe40000410000 */
[C---:B--2---:R-:W-:Y:S01]  /*8730*/  FMUL.FTZ R7, R0.reuse, R159 ;  /* 0x0000009f00077220 */ /* 0x044fe20000410000 */
[----:B------:R-:W-:Y:S01]  /*8740*/  MOV R159, R144 ;  /* 0x00000090009f7202 */ /* 0x000fe20000000f00 */
[----:B------:R-:W-:Y:S02]  /*8750*/  FMUL.FTZ R19, R0, R147 ;  /* 0x0000009300137220 */ /* 0x000fe40000410000 */
[----:B------:R-:W-:Y:S02]  /*8760*/  FMUL.FTZ R21, R2, R141 ;  /* 0x0000008d02157220 */ /* 0x000fe40000410000 */
[C---:B------:R-:W-:Y:S01]  /*8770*/  FMUL.FTZ R22, R0.reuse, R142 ;  /* 0x0000008e00167220 */ /* 0x040fe20000410000 */
[----:B------:R-:W-:Y:S01]  /*8780*/  MUFU.EX2 R144, R248 ;  /* 0x000000f800907308 */ /* 0x000fe20000000800 */
[----:B------:R-:W-:Y:S01]  /*8790*/  FMUL.FTZ R23, R0, R143 ;  /* 0x0000008f00177220 */ /* 0x000fe20000410000 */
[----:B----4-:R-:W-:Y:S01]  /*87a0*/  F2FP.PACK_AB R171, R150, R149 ;  /* 0x0000009596ab723e */ /* 0x010fe200000000ff */
[C---:B------:R-:W-:Y:S02]  /*87b0*/  FMUL.FTZ R28, R2.reuse, R28 ;  /* 0x0000001c021c7220 */ /* 0x040fe40000410000 */
[----:B------:R-:W-:Y:S02]  /*87c0*/  FMUL.FTZ R29, R2, R29 ;  /* 0x0000001d021d7220 */ /* 0x000fe40000410000 */
[C---:B------:R-:W-:Y:S02]  /*87d0*/  FMUL.FTZ R30, R0.reuse, R30 ;  /* 0x0000001e001e7220 */ /* 0x040fe40000410000 */
[----:B------:R-:W-:Y:S01]  /*87e0*/  FMUL.FTZ R31, R0, R31 ;  /* 0x0000001f001f7220 */ /* 0x000fe20000410000 */
[----:B------:R-:W-:Y:S01]  /*87f0*/  MUFU.EX2 R134, R177 ;  /* 0x000000b100867308 */ /* 0x000fe20000000800 */
[C---:B------:R-:W-:Y:S02]  /*8800*/  FMUL.FTZ R32, R2.reuse, R32 ;  /* 0x0000002002207220 */ /* 0x040fe40000410000 */
[----:B------:R-:W-:Y:S01]  /*8810*/  FMUL.FTZ R33, R2, R33 ;  /* 0x0000002102217220 */ /* 0x000fe20000410000 */
[----:B-----5:R-:W-:Y:S01]  /*8820*/  LDSM.16.MT88.4 R140, [R237+0x800] ;  /* 0x00080000ed8c783b */ /* 0x020fe20000004200 */
[C---:B------:R-:W-:Y:S02]  /*8830*/  FMUL.FTZ R34, R0.reuse, R34 ;  /* 0x0000002200227220 */ /* 0x040fe40000410000 */
[----:B------:R-:W-:Y:S02]  /*8840*/  FMUL.FTZ R35, R0, R35 ;  /* 0x0000002300237220 */ /* 0x000fe40000410000 */
[C---:B------:R-:W-:Y:S01]  /*8850*/  FMUL.FTZ R36, R2.reuse, R36 ;  /* 0x0000002402247220 */ /* 0x040fe20000410000 */
[----:B------:R-:W2:Y:S01]  /*8860*/  MUFU.EX2 R151, R174 ;  /* 0x000000ae00977308 */ /* 0x000ea20000000800 */
[----:B------:R-:W-:Y:S02]  /*8870*/  FMUL.FTZ R37, R2, R37 ;  /* 0x0000002502257220 */ /* 0x000fe40000410000 */
[C---:B------:R-:W-:Y:S02]  /*8880*/  FMUL.FTZ R38, R0.reuse, R38 ;  /* 0x0000002600267220 */ /* 0x040fe40000410000 */
[----:B------:R-:W-:Y:S02]  /*8890*/  FMUL.FTZ R39, R0, R39 ;  /* 0x0000002700277220 */ /* 0x000fe40000410000 */
[C---:B------:R-:W-:Y:S02]  /*88a0*/  FMUL.FTZ R40, R2.reuse, R40 ;  /* 0x0000002802287220 */ /* 0x040fe40000410000 */
[----:B------:R-:W-:Y:S01]  /*88b0*/  FMUL.FTZ R41, R2, R41 ;  /* 0x0000002902297220 */ /* 0x000fe20000410000 */
[----:B------:R-:W-:Y:S01]  /*88c0*/  MUFU.EX2 R248, R172 ;  /* 0x000000ac00f87308 */ /* 0x000fe20000000800 */
[C---:B------:R-:W-:Y:S02]  /*88d0*/  FMUL.FTZ R42, R0.reuse, R42 ;  /* 0x0000002a002a7220 */ /* 0x040fe40000410000 */
[----:B------:R-:W-:Y:S02]  /*88e0*/  FMUL.FTZ R43, R0, R43 ;  /* 0x0000002b002b7220 */ /* 0x000fe40000410000 */
[C---:B------:R-:W-:Y:S02]  /*88f0*/  FMUL.FTZ R44, R2.reuse, R44 ;  /* 0x0000002c022c7220 */ /* 0x040fe40000410000 */
[----:B------:R-:W-:Y:S02]  /*8900*/  FMUL.FTZ R45, R2, R45 ;  /* 0x0000002d022d7220 */ /* 0x000fe40000410000 */
[C---:B------:R-:W-:Y:S01]  /*8910*/  FMUL.FTZ R46, R0.reuse, R46 ;  /* 0x0000002e002e7220 */ /* 0x040fe20000410000 */
[----:B------:R-:W-:Y:S01]  /*8920*/  MUFU.EX2 R177, R175 ;  /* 0x000000af00b17308 */ /* 0x000fe20000000800 */
[----:B------:R-:W-:Y:S02]  /*8930*/  FMUL.FTZ R47, R0, R47 ;  /* 0x0000002f002f7220 */ /* 0x000fe40000410000 */
[C---:B------:R-:W-:Y:S02]  /*8940*/  FMUL.FTZ R48, R2.reuse, R48 ;  /* 0x0000003002307220 */ /* 0x040fe40000410000 */
[----:B------:R-:W-:Y:S02]  /*8950*/  FMUL.FTZ R49, R2, R49 ;  /* 0x0000003102317220 */ /* 0x000fe40000410000 */
[C---:B------:R-:W-:Y:S02]  /*8960*/  FMUL.FTZ R50, R0.reuse, R50 ;  /* 0x0000003200327220 */ /* 0x040fe40000410000 */
[----:B------:R-:W-:Y:S01]  /*8970*/  FMUL.FTZ R51, R0, R51 ;  /* 0x0000003300337220 */ /* 0x000fe20000410000 */
[----:B------:R2:W-:Y:S01]  /*8980*/  MUFU.EX2 R174, R179 ;  /* 0x000000b300ae7308 */ /* 0x0005e20000000800 */
[C---:B------:R-:W-:Y:S02]  /*8990*/  FMUL.FTZ R52, R2.reuse, R52 ;  /* 0x0000003402347220 */ /* 0x040fe40000410000 */
[----:B------:R-:W-:Y:S02]  /*89a0*/  FMUL.FTZ R53, R2, R53 ;  /* 0x0000003502357220 */ /* 0x000fe40000410000 */
[C---:B------:R-:W-:Y:S02]  /*89b0*/  FMUL.FTZ R54, R0.reuse, R54 ;  /* 0x0000003600367220 */ /* 0x040fe40000410000 */
[----:B------:R-:W-:Y:S02]  /*89c0*/  FMUL.FTZ R55, R0, R55 ;  /* 0x0000003700377220 */ /* 0x000fe40000410000 */
[C---:B------:R-:W-:Y:S01]  /*89d0*/  FMUL.FTZ R56, R2.reuse, R56 ;  /* 0x0000003802387220 */ /* 0x040fe20000410000 */
[----:B------:R4:W-:Y:S01]  /*89e0*/  MUFU.EX2 R175, R178 ;  /* 0x000000b200af7308 */ /* 0x0009e20000000800 */
[----:B------:R-:W-:Y:S02]  /*89f0*/  FMUL.FTZ R57, R2, R57 ;  /* 0x0000003902397220 */ /* 0x000fe40000410000 */
[C---:B------:R-:W-:Y:S02]  /*8a00*/  FMUL.FTZ R58, R0.reuse, R58 ;  /* 0x0000003a003a7220 */ /* 0x040fe40000410000 */
[----:B------:R-:W-:Y:S02]  /*8a10*/  FMUL.FTZ R59, R0, R59 ;  /* 0x0000003b003b7220 */ /* 0x000fe40000410000 */
[C---:B------:R-:W-:Y:S02]  /*8a20*/  FMUL.FTZ R60, R2.reuse, R60 ;  /* 0x0000003c023c7220 */ /* 0x040fe40000410000 */
[----:B------:R-:W-:Y:S01]  /*8a30*/  FMUL.FTZ R61, R2, R61 ;  /* 0x0000003d023d7220 */ /* 0x000fe20000410000 */
[----:B------:R-:W-:Y:S01]  /*8a40*/  MUFU.EX2 R172, R250 ;  /* 0x000000fa00ac7308 */ /* 0x000fe20000000800 */
[C---:B------:R-:W-:Y:S02]  /*8a50*/  FMUL.FTZ R62, R0.reuse, R62 ;  /* 0x0000003e003e7220 */ /* 0x040fe40000410000 */
[----:B------:R-:W-:Y:S01]  /*8a60*/  FMUL.FTZ R63, R0, R63 ;  /* 0x0000003f003f7220 */ /* 0x000fe20000410000 */
[----:B--2---:R-:W-:Y:S01]  /*8a70*/  MOV R179, R151 ;  /* 0x0000009700b37202 */ /* 0x004fe20000000f00 */
[C---:B------:R-:W-:Y:S02]  /*8a80*/  FMUL.FTZ R64, R2.reuse, R64 ;  /* 0x0000004002407220 */ /* 0x040fe40000410000 */
[----:B------:R-:W-:Y:S02]  /*8a90*/  FMUL.FTZ R65, R2, R65 ;  /* 0x0000004102417220 */ /* 0x000fe40000410000 */
[C---:B------:R-:W-:Y:S02]  /*8aa0*/  FMUL.FTZ R66, R0.reuse, R66 ;  /* 0x0000004200427220 */ /* 0x040fe40000410000 */
[----:B------:R-:W-:Y:S02]  /*8ab0*/  FMUL.FTZ R67, R0, R67 ;  /* 0x0000004300437220 */ /* 0x000fe40000410000 */
[C---:B------:R-:W-:Y:S01]  /*8ac0*/  FMUL.FTZ R68, R2.reuse, R68 ;  /* 0x0000004402447220 */ /* 0x040fe20000410000 */
[----:B----4-:R-:W-:Y:S01]  /*8ad0*/  MOV R178, R150 ;  /* 0x0000009600b27202 */ /* 0x010fe20000000f00 */
[----:B------:R-:W-:Y:S02]  /*8ae0*/  FMUL.FTZ R69, R2, R69 ;  /* 0x0000004502457220 */ /* 0x000fe40000410000 */
[C---:B------:R-:W-:Y:S02]  /*8af0*/  FMUL.FTZ R70, R0.reuse, R70 ;  /* 0x0000004600467220 */ /* 0x040fe40000410000 */
        /* <DEDUP_REMOVED lines=52> */
[C---:B------:R-:W-:Y:S02]  /*8e40*/  FMUL.FTZ R123, R0.reuse, R123 ;  /* 0x0000007b007b7220 */ /* 0x040fe40000410000 */
[C---:B------:R-:W-:Y:S02]  /*8e50*/  FMUL.FTZ R126, R0.reuse, R126 ;  /* 0x0000007e007e7220 */ /* 0x040fe40000410000 */
[C---:B------:R-:W-:Y:S02]  /*8e60*/  FMUL.FTZ R127, R0.reuse, R127 ;  /* 0x0000007f007f7220 */ /* 0x040fe40000410000 */
[C---:B------:R-:W-:Y:S02]  /*8e70*/  FMUL.FTZ R130, R0.reuse, R130 ;  /* 0x0000008200827220 */ /* 0x040fe40000410000 */
[----:B------:R-:W-:Y:S02]  /*8e80*/  FMUL.FTZ R131, R0, R131 ;  /* 0x0000008300837220 */ /* 0x000fe40000410000 */
[C---:B------:R-:W-:Y:S02]  /*8e90*/  FMUL.FTZ R124, R2.reuse, R124 ;  /* 0x0000007c027c7220 */ /* 0x040fe40000410000 */
[C---:B------:R-:W-:Y:S02]  /*8ea0*/  FMUL.FTZ R125, R2.reuse, R125 ;  /* 0x0000007d027d7220 */ /* 0x040fe40000410000 */
[C---:B------:R-:W-:Y:S02]  /*8eb0*/  FMUL.FTZ R128, R2.reuse, R128 ;  /* 0x0000008002807220 */ /* 0x040fe40000410000 */
[----:B------:R-:W-:Y:S02]  /*8ec0*/  FMUL.FTZ R129, R2, R129 ;  /* 0x0000008102817220 */ /* 0x000fe40000410000 */
[----:B------:R-:W2:Y:S10]  /*8ed0*/  MUFU.EX2 R2, R249 ;  /* 0x000000f900027308 */ /* 0x000eb40000000800 */
[----:B------:R-:W4:Y:S10]  /*8ee0*/  MUFU.EX2 R249, R173 ;  /* 0x000000ad00f97308 */ /* 0x000f340000000800 */
[----:B------:R-:W5:Y:S01]  /*8ef0*/  MUFU.EX2 R173, R157 ;  /* 0x0000009d00ad7308 */ /* 0x000f620000000800 */
[----:B---3--:R-:W-:Y:S01]  /*8f00*/  FFMA.FTZ R148, R0, R148, R169 ;  /* 0x0000009400947223 */ /* 0x008fe200000100a9 */
[----:B------:R-:W-:Y:S01]  /*8f10*/  F2FP.PACK_AB R169, R156, R169 ;  /* 0x000000a99ca9723e */ /* 0x000fe200000000ff */
[----:B------:R-:W-:Y:S04]  /*8f20*/  FADD.FTZ R0, R132, R176 ;  /* 0x000000b084007221 */ /* 0x000fe80000010000 */
[----:B--2---:R-:W-:Y:S02]  /*8f30*/  FADD.FTZ R0, R2, R0 ;  /* 0x0000000002007221 */ /* 0x004fe40000010000 */
[C---:B-1----:R-:W-:Y:S05]  /*8f40*/  HMMA.16816.F32 R4, R168.reuse, R136, R4 ;  /* 0x00000088a804723c */ /* 0x042fea0000001804 */
[----:B------:R-:W-:Y:S03]  /*8f50*/  FADD.FTZ R0, R144, R0 ;  /* 0x0000000090007221 */ /* 0x000fe60000010000 */
[C---:B------:R-:W-:Y:S01]  /*8f60*/  HMMA.16816.F32 R8, R168.reuse, R138, R8 ;  /* 0x0000008aa808723c */ /* 0x040fe20000001808 */
[----:B------:R-:W1:Y:S03]  /*8f70*/  LDSM.16.MT88.4 R136, [R239] ;  /* 0x00000000ef88783b */ /* 0x000e660000004200 */
[----:B------:R-:W-:Y:S04]  /*8f80*/  FADD.FTZ R0, R134, R0 ;  /* 0x0000000086007221 */ /* 0x000fe80000010000 */
[C---:B-1----:R-:W-:Y:S08]  /*8f90*/  HMMA.16816.F32 R12, R168.reuse, R136, R12 ;  /* 0x00000088a80c723c */ /* 0x042ff0000000180c */
[C---:B------:R-:W-:Y:S01]  /*8fa0*/  HMMA.16816.F32 R16, R168.reuse, R138, R16 ;  /* 0x0000008aa810723c */ /* 0x040fe20000001810 */
[----:B------:R-:W1:Y:S07]  /*8fb0*/  LDSM.16.MT88.4 R136, [R238] ;  /* 0x00000000ee88783b */ /* 0x000e6e0000004200 */
[C---:B-1----:R-:W-:Y:S08]  /*8fc0*/  HMMA.16816.F32 R20, R168.reuse, R136, R20 ;  /* 0x00000088a814723c */ /* 0x042ff00000001814 */
[C---:B------:R-:W-:Y:S01]  /*8fd0*/  HMMA.16816.F32 R24, R168.reuse, R138, R24 ;  /* 0x0000008aa818723c */ /* 0x040fe20000001818 */
[----:B------:R-:W1:Y:S07]  /*8fe0*/  LDSM.16.MT88.4 R136, [R242] ;  /* 0x00000000f288783b */ /* 0x000e6e0000004200 */
        /* <DEDUP_REMOVED lines=39> */
[----:B------:R-:W1:Y:S03]  /*9260*/  MUFU.EX2 R132, R159 ;  /* 0x0000009f00847308 */ /* 0x000e660000000800 */
[----:B----4-:R-:W-:Y:S03]  /*9270*/  F2FP.PACK_AB R137, R249, R151 ;  /* 0x00000097f989723e */ /* 0x010fe600000000ff */
[----:B------:R-:W-:Y:S02]  /*9280*/  F2FP.PACK_AB R138, R134, R144 ;  /* 0x00000090868a723e */ /* 0x000fe400000000ff */
[----:B------:R-:W2:Y:S02]  /*9290*/  LDSM.16.MT88.4 R144, [R239+0x800] ;  /* 0x00080000ef90783b */ /* 0x000ea40000004200 */
[----:B------:R-:W-:Y:S01]  /*92a0*/  MUFU.EX2 R134, R152 ;  /* 0x0000009800867308 */ /* 0x000fe20000000800 */
[----:B------:R-:W-:Y:S02]  /*92b0*/  F2FP.PACK_AB R139, R177, R248 ;  /* 0x000000f8b18b723e */ /* 0x000fe400000000ff */
[----:B------:R-:W-:Y:S02]  /*92c0*/  F2FP.PACK_AB R169, R175, R174 ;  /* 0x000000aeafa9723e */ /* 0x000fe400000000ff */
[----:B-----5:R-:W-:Y:S03]  /*92d0*/  F2FP.PACK_AB R171, R173, R172 ;  /* 0x000000acadab723e */ /* 0x020fe600000000ff */
[C---:B------:R-:W-:Y:S02]  /*92e0*/  HMMA.16816.F32 R4, R136.reuse, R140, R4 ;  /* 0x0000008c8804723c */ /* 0x040fe40000001804 */
[----:B------:R-:W3:Y:S03]  /*92f0*/  MUFU.EX2 R2, R158 ;  /* 0x0000009e00027308 */ /* 0x000ee60000000800 */
[----:B-1----:R-:W-:Y:S03]  /*9300*/  FADD.FTZ R0, R132, R0 ;  /* 0x0000000084007221 */ /* 0x002fe60000010000 */
[C---:B------:R-:W-:Y:S01]  /*9310*/  HMMA.16816.F32 R8, R136.reuse, R142, R8 ;  /* 0x0000008e8808723c */ /* 0x040fe20000001808 */
[----:B------:R-:W1:Y:S03]  /*9320*/  LDSM.16.MT88.4 R140, [R238+0x800] ;  /* 0x00080000ee8c783b */ /* 0x000e660000004200 */
[C---:B---3--:R-:W-:Y:S01]  /*9330*/  F2FP.PACK_AB R168, R2.reuse, R132 ;  /* 0x0000008402a8723e */ /* 0x048fe200000000ff */
[----:B------:R-:W-:Y:S02]  /*9340*/  FADD.FTZ R0, R2, R0 ;  /* 0x0000000002007221 */ /* 0x000fe40000010000 */
[----:B------:R-:W-:Y:S01]  /*9350*/  FADD.FTZ R2, R156, R148 ;  /* 0x000000949c027221 */ /* 0x000fe20000010000 */
        /* <DEDUP_REMOVED lines=39> */
[C---:B-1----:R-:W-:Y:S01]  /*95d0*/  HMMA.16816.F32 R116, R136.reuse, R140, R116 ;  /* 0x0000008c8874723c */ /* 0x042fe20000001874 */
[----:B------:R-:W1:Y:S07]  /*95e0*/  MUFU.EX2 R140, R153 ;  /* 0x00000099008c7308 */ /* 0x000e6e0000000800 */
[C---:B------:R-:W-:Y:S04]  /*95f0*/  HMMA.16816.F32 R120, R136.reuse, R142, R120 ;  /* 0x0000008e8878723c */ /* 0x040fe80000001878 */
[----:B-1----:R-:W-:Y:S01]  /*9600*/  FADD.FTZ R0, R140, R0 ;  /* 0x000000008c007221 */ /* 0x002fe20000010000 */
[----:B------:R-:W1:Y:S01]  /*9610*/  LDSM.16.MT88.4 R152, [R237+0x1000] ;  /* 0x00100000ed98783b */ /* 0x000e620000004200 */
[C---:B------:R-:W-:Y:S02]  /*9620*/  F2FP.PACK_AB R170, R134.reuse, R140 ;  /* 0x0000008c86aa723e */ /* 0x040fe400000000ff */
[----:B------:R-:W-:Y:S01]  /*9630*/  FADD.FTZ R0, R134, R0 ;  /* 0x0000000086007221 */ /* 0x000fe20000010000 */
[C---:B--2---:R-:W-:Y:S04]  /*9640*/  HMMA.16816.F32 R124, R136.reuse, R144, R124 ;  /* 0x00000090887c723c */ /* 0x044fe8000000187c */
[----:B------:R2:W-:Y:S04]  /*9650*/  STL [R1+0x8], R0 ;  /* 0x0000080001007387 */ /* 0x0005e80000100800 */
[----:B------:R-:W-:Y:S01]  /*9660*/  HMMA.16816.F32 R128, R136, R146, R128 ;  /* 0x000000928880723c */ /* 0x000fe20000001880 */
[----:B------:R-:W3:Y:S04]  /*9670*/  LDL R176, [R1+0x10] ;  /* 0x0000100001b07983 */ /* 0x000ee80000100800 */
[----:B------:R-:W4:Y:S04]  /*9680*/  LDL.LU R132, [R1+0x4] ;  /* 0x0000040001847983 */ /* 0x000f280000300800 */
[----:B------:R-:W5:Y:S08]  /*9690*/  LDSM.16.MT88.4 R144, [R239+0x1000] ;  /* 0x00100000ef90783b */ /* 0x000f700000004200 */
[----:B------:R-:W5:Y:S01]  /*96a0*/  LDSM.16.MT88.4 R136, [R238+0x1000] ;  /* 0x00100000ee88783b */ /* 0x000f620000004200 */
[----:B--2---:R-:W-:Y:S04]  /*96b0*/  FADD.FTZ R0, R149, R2 ;  /* 0x0000000295007221 */ /* 0x004fe80000010000 */
[----:B------:R-:W-:Y:S01]  /*96c0*/  FADD.FTZ R0, R178, R0 ;  /* 0x00000000b2007221 */ /* 0x000fe20000010000 */
[C---:B-1----:R-:W-:Y:S02]  /*96d0*/  HMMA.16816.F32 R156, R168.reuse, R152, R4 ;  /* 0x00000098a89c723c */ /* 0x042fe40000001804 */
[----:B------:R-:W1:Y:S03]  /*96e0*/  LDSM.16.MT88.4 R4, [R240+0x1000] ;  /* 0x00100000f004783b */ /* 0x000e660000004200 */
[----:B------:R-:W-:Y:S03]  /*96f0*/  FADD.FTZ R0, R179, R0 ;  /* 0x00000000b3007221 */ /* 0x000fe60000010000 */
[C---:B------:R-:W-:Y:S02]  /*9700*/  HMMA.16816.F32 R152, R168.reuse, R154, R8 ;  /* 0x0000009aa898723c */ /* 0x040fe40000001808 */
[----:B------:R-:W2:Y:S02]  /*9710*/  LDSM.16.MT88.4 R8, [R237+0x2800] ;  /* 0x00280000ed08783b */ /* 0x000ea40000004200 */
[----:B------:R-:W-:Y:S04]  /*9720*/  FADD.FTZ R0, R249, R0 ;  /* 0x00000000f9007221 */ /* 0x000fe80000010000 */
[----:B------:R-:W-:Y:S04]  /*9730*/  FADD.FTZ R0, R248, R0 ;  /* 0x00000000f8007221 */ /* 0x000fe80000010000 */
[----:B------:R-:W-:Y:S01]  /*9740*/  FADD.FTZ R0, R177, R0 ;  /* 0x00000000b1007221 */ /* 0x000fe20000010000 */
[C---:B-----5:R-:W-:Y:S01]  /*9750*/  HMMA.16816.F32 R148, R168.reuse, R144, R12 ;  /* 0x00000090a894723c */ /* 0x060fe2000000180c */
[----:B------:R-:W5:Y:S02]  /*9760*/  LDSM.16.MT88.4 R12, [R239+0x2800] ;  /* 0x00280000ef0c783b */ /* 0x000f640000004200 */
[----:B------:R-:W-:Y:S04]  /*9770*/  FADD.FTZ R0, R174, R0 ;  /* 0x00000000ae007221 */ /* 0x000fe80000010000 */
[----:B------:R-:W-:Y:S01]  /*9780*/  FADD.FTZ R0, R175, R0 ;  /* 0x00000000af007221 */ /* 0x000fe20000010000 */
[C---:B------:R-:W-:Y:S04]  /*9790*/  HMMA.16816.F32 R144, R168.reuse, R146, R16 ;  /* 0x00000092a890723c */ /* 0x040fe80000001810 */
[----:B------:R-:W-:Y:S04]  /*97a0*/  FADD.FTZ R2, R172, R0 ;  /* 0x00000000ac027221 */ /* 0x000fe80000010000 */
[C---:B------:R-:W-:Y:S04]  /*97b0*/  HMMA.16816.F32 R140, R168.reuse, R136, R20 ;  /* 0x00000088a88c723c */ /* 0x040fe80000001814 */
[----:B------:R-:W-:Y:S04]  /*97c0*/  FADD.FTZ R2, R173, R2 ;  /* 0x00000002ad027221 */ /* 0x000fe80000010000 */
[C---:B------:R-:W-:Y:S08]  /*97d0*/  HMMA.16816.F32 R136, R168.reuse, R138, R24 ;  /* 0x0000008aa888723c */ /* 0x040ff00000001818 */
[C---:B-1----:R-:W-:Y:S08]  /*97e0*/  HMMA.16816.F32 R28, R168.reuse, R4, R28 ;  /* 0x00000004a81c723c */ /* 0x042ff0000000181c */
[C---:B------:R-:W-:Y:S01]  /*97f0*/  HMMA.16816.F32 R32, R168.reuse, R6, R32 ;  /* 0x00000006a820723c */ /* 0x040fe20000001820 */
[----:B------:R-:W1:Y:S07]  /*9800*/  LDSM.16.MT88.4 R4, [R238+0x2800] ;  /* 0x00280000ee04783b */ /* 0x000e6e0000004200 */
[C---:B--2---:R-:W-:Y:S08]  /*9810*/  HMMA.16816.F32 R36, R168.reuse, R8, R36 ;  /* 0x00000008a824723c */ /* 0x044ff00000001824 */
[C---:B------:R-:W-:Y:S01]  /*9820*/  HMMA.16816.F32 R40, R168.reuse, R10, R40 ;  /* 0x0000000aa828723c */ /* 0x040fe20000001828 */
[----:B------:R-:W2:Y:S07]  /*9830*/  LDSM.16.MT88.4 R8, [R240+0x2800] ;  /* 0x00280000f008783b */ /* 0x000eae0000004200 */
[C---:B-----5:R-:W-:Y:S08]  /*9840*/  HMMA.16816.F32 R44, R168.reuse, R12, R44 ;  /* 0x0000000ca82c723c */ /* 0x060ff0000000182c */
[C---:B------:R-:W-:Y:S01]  /*9850*/  HMMA.16816.F32 R48, R168.reuse, R14, R48 ;  /* 0x0000000ea830723c */ /* 0x040fe20000001830 */
[----:B------:R-:W5:Y:S07]  /*9860*/  LDSM.16.MT88.4 R12, [R237+0x4000] ;  /* 0x00400000ed0c783b */ /* 0x000f6e0000004200 */
        /* <DEDUP_REMOVED lines=22> */
[C---:B------:R-:W-:Y:S08]  /*99d0*/  HMMA.16816.F32 R112, R168.reuse, R10, R112 ;  /* 0x0000000aa870723c */ /* 0x040ff00000001870 */
[C---:B-----5:R-:W-:Y:S08]  /*99e0*/  HMMA.16816.F32 R116, R168.reuse, R12, R116 ;  /* 0x0000000ca874723c */ /* 0x060ff00000001874 */
[C---:B------:R-:W-:Y:S08]  /*99f0*/  HMMA.16816.F32 R120, R168.reuse, R14, R120 ;  /* 0x0000000ea878723c */ /* 0x040ff00000001878 */
[C---:B-1----:R-:W-:Y:S08]  /*9a00*/  HMMA.16816.F32 R124, R168.reuse, R4, R124 ;  /* 0x00000004a87c723c */ /* 0x042ff0000000187c */
[----:B------:R-:W-:Y:S04]  /*9a10*/  HMMA.16816.F32 R128, R168, R6, R128 ;  /* 0x00000006a880723c */ /* 0x000fe80000001880 */
[C---:B----4-:R-:W-:Y:S02]  /*9a20*/  IADD3 R0, R132.reuse, -0x1, RZ ;  /* 0xffffffff84007810 */ /* 0x050fe40007ffe0ff */
[----:B---3--:R-:W-:Y:S02]  /*9a30*/  ISETP.GT.AND P1, PT, R132, R176, PT ;  /* 0x000000b08400720c */ /* 0x008fe40003f24270 */
[----:B------:R-:W-:Y:S01]  /*9a40*/  MOV R132, R3 ;  /* 0x0000000300847202 */ /* 0x000fe20000000f00 */
[----:B------:R1:W-:Y:S04]  /*9a50*/  STL [R1+0x4], R0 ;  /* 0x0000040001007387 */ /* 0x0003e80000100800 */
[----:B------:R1:W-:Y:S06]  /*9a60*/  STL [R1+0xc], R2 ;  /* 0x00000c0201007387 */ /* 0x0003ec0000100800 */
[----:B-1----:R-:W-:-:S05]  /*9a70*/  @P1 BRA `(.L_x_55) ;  /* 0xffffcc4000001947 */ /* 0x002fca000383ffff */
.L_x_43:
[----:B------:R-:W-:Y:S05]  /*9a80*/  BRA.DIV ~URZ, `(.L_x_56) ;  /* 0x000069527f007947 */ /* 0x000fea000b800000 */
[----:B------:R-:W2:Y:S04]  /*9a90*/  LDL.LU R7, [R1+0x8] ;  /* 0x0000080001077983 */ /* 0x000ea80000300800 */
[----:B------:R-:W3:Y:S04]  /*9aa0*/  LDL.LU R6, [R1+0xc] ;  /* 0x00000c0001067983 */ /* 0x000ee80000300800 */
[----:B--2---:R-:W1:Y:S04]  /*9ab0*/  SHFL.BFLY PT, R0, R7, 0x2, 0x1f ;  /* 0x0c401f0007007f89 */ /* 0x004e6800000e0000 */
[----:B---3--:R-:W2:Y:S01]  /*9ac0*/  SHFL.BFLY PT, R2, R6, 0x2, 0x1f ;  /* 0x0c401f0006027f89 */ /* 0x008ea200000e0000 */
[----:B-1----:R-:W-:-:S02]  /*9ad0*/  FADD.FTZ R0, R0, R7 ;  /* 0x0000000700007221 */ /* 0x002fc40000010000 */
[----:B--2---:R-:W-:-:S03]  /*9ae0*/  FADD.FTZ R4, R2, R6 ;  /* 0x0000000602047221 */ /* 0x004fc60000010000 */
[----:B------:R-:W1:Y:S04]  /*9af0*/  SHFL.BFLY PT, R2, R0, 0x1, 0x1f ;  /* 0x0c201f0000027f89 */ /* 0x000e6800000e0000 */
[----:B------:R2:W3:Y:S01]  /*9b00*/  SHFL.BFLY PT, R3, R4, 0x1, 0x1f ;  /* 0x0c201f0004037f89 */ /* 0x0004e200000e0000 */
[----:B-1----:R-:W-:-:S05]  /*9b10*/  FADD.FTZ R5, R0, R2 ;  /* 0x0000000200057221 */ /* 0x002fca0000010000 */
.L_x_132:
[----:B------:R-:W-:Y:S01]  /*9b20*/  FSETP.NE.FTZ.AND P1, PT, R5, RZ, PT ;  /* 0x000000ff0500720b */ /* 0x000fe20003f35000 */
[----:B---3--:R-:W-:Y:S01]  /*9b30*/  FADD.FTZ R3, R3, R4 ;  /* 0x0000000403037221 */ /* 0x008fe20000010000 */
[----:B------:R-:W-:Y:S02]  /*9b40*/  MOV R18, 0xff800000 ;  /* 0xff80000000127802 */ /* 0x000fe40000000f00 */
[----:B------:R-:W-:Y:S02]  /*9b50*/  MOV R19, 0xff800000 ;  /* 0xff80000000137802 */ /* 0x000fe40000000f00 */
[----:B------:R-:W-:-:S07]  /*9b60*/  FSETP.NE.FTZ.AND P0, PT, R3, RZ, PT ;  /* 0x000000ff0300720b */ /* 0x000fce0003f15000 */
[----:B------:R-:W1:Y:S01]  /*9b70*/  @P1 MUFU.LG2 R0, R5 ;  /* 0x0000000500001308 */ /* 0x000e620000000c00 */
[----:B------:R-:W-:-:S05]  /*9b80*/  @P1 MOV R2, 0x3f317218 ;  /* 0x3f31721800021802 */ /* 0x000fca0000000f00 */
[----:B------:R-:W-:Y:S01]  /*9b90*/  @P1 FMUL.FTZ R2, R2, c[0x0][0x2d0] ;  /* 0x0000b40002021a20 */ /* 0x000fe20000410000 */
[----:B--2---:R-:W-:-:S05]  /*9ba0*/  @P0 MOV R4, 0x3f317218 ;  /* 0x3f31721800040802 */ /* 0x004fca0000000f00 */
[----:B------:R-:W-:Y:S02]  /*9bb0*/  @P0 FMUL.FTZ R4, R4, c[0x0][0x2d0] ;  /* 0x0000b40004040a20 */ /* 0x000fe40000410000 */
[----:B-1----:R-:W-:-:S04]  /*9bc0*/  @P1 FMUL.FTZ R0, R0, 0.69314718246459960938 ;  /* 0x3f31721800001820 */ /* 0x002fc80000410000 */
[----:B------:R-:W-:Y:S01]  /*9bd0*/  @P1 FFMA.FTZ R18, R2, R133, R0 ;  /* 0x0000008502121223 */ /* 0x000fe20000010000 */
[----:B------:R-:W-:Y:S01]  /*9be0*/  MOV R2, RZ ;  /* 0x000000ff00027202 */ /* 0x000fe20000000f00 */
[----:B------:R-:W1:Y:S08]  /*9bf0*/  @P0 MUFU.LG2 R0, R3 ;  /* 0x0000000300000308 */ /* 0x000e700000000c00 */
[----:B------:R-:W2:Y:S01]  /*9c00*/  @P1 MUFU.RCP R2, R5 ;  /* 0x0000000500021308 */ /* 0x000ea20000001000 */
[----:B-1----:R-:W-:-:S04]  /*9c10*/  @P0 FMUL.FTZ R0, R0, 0.69314718246459960938 ;  /* 0x3f31721800000820 */ /* 0x002fc80000410000 */
[----:B------:R-:W-:Y:S01]  /*9c20*/  @P0 FFMA.FTZ R19, R4, R132, R0 ;  /* 0x0000008404130223 */ /* 0x000fe20000010000 */
[----:B------:R-:W-:Y:S01]  /*9c30*/  MOV R0, RZ ;  /* 0x000000ff00007202 */ /* 0x000fe20000000f00 */
[C---:B--2---:R-:W-:Y:S02]  /*9c40*/  FMUL.FTZ R132, R2.reuse, R152 ;  /* 0x0000009802847220 */ /* 0x044fe40000410000 */
[----:B------:R-:W-:-:S03]  /*9c50*/  FMUL.FTZ R133, R2, R153 ;  /* 0x0000009902857220 */ /* 0x000fc60000410000 */
[----:B------:R-:W1:Y:S01]  /*9c60*/  @P0 MUFU.RCP R0, R3 ;  /* 0x0000000300000308 */ /* 0x000e620000001000 */
[C---:B------:R-:W-:Y:S02]  /*9c70*/  FMUL.FTZ R160, R2.reuse, R116 ;  /* 0x0000007402a07220 */ /* 0x040fe40000410000 */
[C---:B------:R-:W-:Y:S02]  /*9c80*/  FMUL.FTZ R161, R2.reuse, R117 ;  /* 0x0000007502a17220 */ /* 0x040fe40000410000 */
[C---:B------:R-:W-:Y:S02]  /*9c90*/  FMUL.FTZ R26, R2.reuse, R156 ;  /* 0x0000009c021a7220 */ /* 0x040fe40000410000 */
[C---:B------:R-:W-:Y:S02]  /*9ca0*/  FMUL.FTZ R27, R2.reuse, R157 ;  /* 0x0000009d021b7220 */ /* 0x040fe40000410000 */
[C---:B------:R-:W-:Y:S02]  /*9cb0*/  FMUL.FTZ R152, R2.reuse, R100 ;  /* 0x0000006402987220 */ /* 0x040fe40000410000 */
[----:B------:R-:W-:-:S02]  /*9cc0*/  FMUL.FTZ R153, R2, R101 ;  /* 0x0000006502997220 */ /* 0x000fc40000410000 */
[C---:B------:R-:W-:Y:S02]  /*9cd0*/  FMUL.FTZ R100, R2.reuse, R104 ;  /* 0x0000006802647220 */ /* 0x040fe40000410000 */
[----:B------:R-:W-:Y:S02]  /*9ce0*/  FMUL.FTZ R101, R2, R105 ;  /* 0x0000006902657220 */ /* 0x000fe40000410000 */
[C---:B-1----:R-:W-:Y:S02]  /*9cf0*/  FMUL.FTZ R116, R0.reuse, R158 ;  /* 0x0000009e00747220 */ /* 0x042fe40000410000 */
[----:B------:R-:W-:Y:S02]  /*9d00*/  FMUL.FTZ R117, R0, R159 ;  /* 0x0000009f00757220 */ /* 0x000fe40000410000 */
[C---:B------:R-:W-:Y:S02]  /*9d10*/  FMUL.FTZ R156, R2.reuse, R120 ;  /* 0x00000078029c7220 */ /* 0x040fe40000410000 */
[----:B------:R-:W-:-:S02]  /*9d20*/  FMUL.FTZ R157, R2, R121 ;  /* 0x00000079029d7220 */ /* 0x000fc40000410000 */
[C---:B------:R-:W-:Y:S02]  /*9d30*/  FMUL.FTZ R24, R2.reuse, R128 ;  /* 0x0000008002187220 */ /* 0x040fe40000410000 */
[----:B------:R-:W-:Y:S02]  /*9d40*/  FMUL.FTZ R25, R2, R129 ;  /* 0x0000008102197220 */ /* 0x000fe40000410000 */
[C---:B------:R-:W-:Y:S02]  /*9d50*/  FMUL.FTZ R158, R0.reuse, R34 ;  /* 0x00000022009e7220 */ /* 0x040fe40000410000 */
[----:B------:R-:W-:Y:S02]  /*9d60*/  FMUL.FTZ R159, R0, R35 ;  /* 0x00000023009f7220 */ /* 0x000fe40000410000 */
        /* <DEDUP_REMOVED lines=10> */
[C---:B------:R-:W-:Y:S02]  /*9e10*/  FMUL.FTZ R150, R0.reuse, R142 ;  /* 0x0000008e00967220 */ /* 0x040fe40000410000 */
[C---:B------:R-:W-:Y:S02]  /*9e20*/  FMUL.FTZ R151, R0.reuse, R143 ;  /* 0x0000008f00977220 */ /* 0x040fe40000410000 */
        /* <DEDUP_REMOVED lines=53> */
[----:B------:R-:W-:Y:S01]  /*a180*/  FMUL.FTZ R31, R0, R131 ;  /* 0x00000083001f7220 */ /* 0x000fe20000410000 */
[----:B------:R-:W-:Y:S01]  /*a190*/  MOV R0, 0x1 ;  /* 0x0000000100007802 */ /* 0x000fe20000000f00 */
        /* <DEDUP_REMOVED lines=44> */
.L_x_30:
[----:B-1----:R1:W5:Y:S04]  /*a460*/  LDL R6, [R1+0x48] ;  /* 0x0000480001067983 */ /* 0x0023680000100800 */
[----:B------:R-:W2:Y:S01]  /*a470*/  S2R R2, SR_TID.X ;  /* 0x0000000000027919 */ /* 0x000ea20000002100 */
[----:B------:R-:W-:Y:S01]  /*a480*/  BSSY B0, `(.L_x_57) ;  /* 0x0000011000007945 */ /* 0x000fe20003800000 */
[----:B--2---:R-:W-:-:S13]  /*a490*/  LOP3.LUT P0, RZ, R2, 0xff, RZ, 0xc0, !PT ;  /* 0x000000ff02ff7812 */ /* 0x004fda000780c0ff */
[----:B------:R-:W-:Y:S05]  /*a4a0*/  @P0 BRA `(.L_x_58) ;  /* 0x000000e000000947 */ /* 0x000fea0003800000 */
[----:B-1----:R-:W1:Y:S01]  /*a4b0*/  S2R R2, SR_LANEID ;  /* 0x0000000000027919 */ /* 0x002e620000000000 */
[----:B------:R-:W-:Y:S01]  /*a4c0*/  VOTEU.ANY UR4, UPT, PT ;  /* 0x0000000000047886 */ /* 0x000fe200038e0100 */
[----:B------:R-:W-:Y:S01]  /*a4d0*/  IMAD.MOV.U32 R4, RZ, RZ, c[0x0][0x560] ;  /* 0x00015800ff047624 */ /* 0x000fe200078e00ff */
[----:B------:R-:W1:Y:S01]  /*a4e0*/  FLO.U32 R3, UR4 ;  /* 0x0000000400037d00 */ /* 0x000e6200080e0000 */
[----:B------:R-:W-:Y:S01]  /*a4f0*/  IMAD.MOV.U32 R5, RZ, RZ, c[0x0][0x564] ;  /* 0x00015900ff057624 */ /* 0x000fe200078e00ff */
[----:B-1----:R-:W-:-:S06]  /*a500*/  ISETP.EQ.U32.AND P0, PT, R3, R2, PT ;  /* 0x000000020300720c */ /* 0x002fcc0003f02070 */
[----:B------:R-:W1:Y:S07]  /*a510*/  POPC R2, UR4 ;  /* 0x0000000400027d09 */ /* 0x000e6e0008000000 */
[----:B-1----:R1:W2:Y:S04]  /*a520*/  @P0 ATOMG.E.ADD.STRONG.GPU PT, R2, [R4.64], R2 ;  /* 0x00000002040209a8 */ /* 0x0022a800081ee1c6 */
[----:B-1----:R-:W1:Y:S04]  /*a530*/  S2R R4, SR_LTMASK ;  /* 0x0000000000047919 */ /* 0x002e680000003900 */
[----:B--2---:R1:W2:Y:S02]  /*a540*/  SHFL.IDX PT, R3, R2, R3, 0x1f ;  /* 0x00001f0302037589 */ /* 0x0042a400000e0000 */
[----:B-1----:R-:W-:-:S06]  /*a550*/  LOP3.LUT R2, R4, UR4, RZ, 0xc0, !PT ;  /* 0x0000000404027c12 */ /* 0x002fcc000f8ec0ff */
[----:B------:R-:W2:Y:S02]  /*a560*/  POPC R2, R2 ;  /* 0x0000000200027309 */ /* 0x000ea40000000000 */
[----:B--2--5:R-:W-:-:S05]  /*a570*/  IADD3 R6, R3, c[0x0][0xc], R2 ;  /* 0x0000030003067a10 */ /* 0x024fca0007ffe002 */
[----:B------:R1:W-:Y:S02]  /*a580*/  STL [R1+0x48], R6 ;  /* 0x0000480601007387 */ /* 0x0003e40000100800 */
.L_x_58:
[----:B-1----:R-:W-:Y:S05]  /*a590*/  BSYNC B0 ;  /* 0x0000000000007941 */ /* 0x002fea0003800000 */
.L_x_57:
[----:B------:R-:W-:Y:S01]  /*a5a0*/  PRMT R0, R0, 0x9910, RZ ;  /* 0x0000991000007816 */ /* 0x000fe200000000ff */
[----:B------:R-:W-:Y:S01]  /*a5b0*/  BSSY B1, `(.L_x_59) ;  /* 0x000046d000017945 */ /* 0x000fe20003800000 */
[----:B-----5:R-:W-:Y:S02]  /*a5c0*/  IMAD.MOV.U32 R22, RZ, RZ, R6 ;  /* 0x000000ffff167224 */ /* 0x020fe400078e0006 */
[----:B------:R-:W-:-:S13]  /*a5d0*/  ISETP.NE.AND P0, PT, R0, RZ, PT ;  /* 0x000000ff0000720c */ /* 0x000fda0003f05270 */
[----:B------:R-:W-:Y:S05]  /*a5e0*/  @!P0 BRA `(.L_x_60) ;  /* 0x000035d000008947 */ /* 0x000fea0003800000 */
[----:B------:R-:W2:Y:S04]  /*a5f0*/  LDL R5, [R1+0x5c] ;  /* 0x00005c0001057983 */ /* 0x000ea80000100800 */
[----:B------:R-:W3:Y:S04]  /*a600*/  LDL R11, [R1+0x60] ;  /* 0x00006000010b7983 */ /* 0x000ee80000100800 */
[----:B------:R-:W4:Y:S04]  /*a610*/  LDL R10, [R1+0x68] ;  /* 0x00006800010a7983 */ /* 0x000f280000100800 */
[----:B------:R-:W3:Y:S04]  /*a620*/  LDL R4, [R1+0x64] ;  /* 0x0000640001047983 */ /* 0x000ee80000100800 */
[----:B------:R-:W3:Y:S04]  /*a630*/  LDL R9, [R1+0x78] ;  /* 0x0000780001097983 */ /* 0x000ee80000100800 */
[----:B------:R-:W3:Y:S04]  /*a640*/  LDL R8, [R1+0x70] ;  /* 0x0000700001087983 */ /* 0x000ee80000100800 */
[----:B------:R-:W3:Y:S04]  /*a650*/  LDL R7, [R1+0x74] ;  /* 0x0000740001077983 */ /* 0x000ee80000100800 */
[----:B------:R-:W3:Y:S01]  /*a660*/  LDL R3, [R1+0x6c] ;  /* 0x00006c0001037983 */ /* 0x000ee20000100800 */
[----:B------:R-:W-:Y:S01]  /*a670*/  WARPSYNC 0xffffffff ;  /* 0xffffffff00007948 */ /* 0x000fe20003800000 */
[----:B------:R-:W-:-:S02]  /*a680*/  F2FP.PACK_AB R2, R27, R26 ;  /* 0x0000001a1b02723e */ /* 0x000fc400000000ff */
[----:B------:R-:W-:Y:S01]  /*a690*/  BAR.SYNC.DEFER_BLOCKING 0x1, 0x100 ;  /* 0x0044000000007b1d */ /* 0x000fe20000010000 */
[----:B------:R-:W-:-:S05]  /*a6a0*/  F2FP.PACK_AB R0, R117, R116 ;  /* 0x000000747500723e */ /* 0x000fca00000000ff */
[----:B------:R-:W4:Y:S04]  /*a6b0*/  LDL.LU R6, [R1+0x40] ;  /* 0x0000400001067983 */ /* 0x000f280000300800 */
[----:B--2---:R1:W-:Y:S04]  /*a6c0*/  STS [R5], R2 ;  /* 0x0000000205007388 */ /* 0x0043e80000000800 */
[----:B------:R2:W-:Y:S01]  /*a6d0*/  STS [R5+0x400], R0 ;  /* 0x0004000005007388 */ /* 0x0005e20000000800 */
[----:B-1----:R-:W-:Y:S02]  /*a6e0*/  F2FP.PACK_AB R2, R133, R132 ;  /* 0x000000848502723e */ /* 0x002fe400000000ff */
[----:B--2---:R-:W-:-:S03]  /*a6f0*/  F2FP.PACK_AB R0, R155, R154 ;  /* 0x0000009a9b00723e */ /* 0x004fc600000000ff */
[----:B---3--:R1:W-:Y:S04]  /*a700*/  STS [R11], R2 ;  /* 0x000000020b007388 */ /* 0x0083e80000000800 */
[----:B------:R2:W-:Y:S01]  /*a710*/  STS [R11+0x400], R0 ;  /* 0x000400000b007388 */ /* 0x0005e20000000800 */
[----:B-1----:R-:W-:Y:S02]  /*a720*/  F2FP.PACK_AB R2, R149, R148 ;  /* 0x000000949502723e */ /* 0x002fe400000000ff */
[----:B--2---:R-:W-:-:S03]  /*a730*/  F2FP.PACK_AB R0, R129, R128 ;  /* 0x000000808100723e */ /* 0x004fc600000000ff */
[----:B----4-:R1:W-:Y:S04]  /*a740*/  STS [R10], R2 ;  /* 0x000000020a007388 */ /* 0x0103e80000000800 */
[----:B------:R2:W-:Y:S01]  /*a750*/  STS [R10+0x400], R0 ;  /* 0x000400000a007388 */ /* 0x0005e20000000800 */
[----:B-1----:R-:W-:Y:S02]  /*a760*/  F2FP.PACK_AB R2, R145, R144 ;  /* 0x000000909102723e */ /* 0x002fe400000000ff */
[----:B--2---:R-:W-:-:S03]  /*a770*/  F2FP.PACK_AB R0, R121, R120 ;  /* 0x000000787900723e */ /* 0x004fc600000000ff */
[----:B------:R1:W-:Y:S04]  /*a780*/  STS [R4], R2 ;  /* 0x0000000204007388 */ /* 0x0003e80000000800 */
        /* <DEDUP_REMOVED lines=19> */
[----:B------:R1:W-:Y:S04]  /*a8c0*/  STS [R5+0x4000], R2 ;  /* 0x0040000205007388 */ /* 0x0003e80000000800 */
        /* <DEDUP_REMOVED lines=63> */
[----:B------:R-:W-:Y:S04]  /*acc0*/  STS [R5+0xc000], R2 ;  /* 0x00c0000205007388 */ /* 0x000fe80000000800 */
[----:B------:R1:W-:Y:S04]  /*acd0*/  STS [R5+0xc400], R0 ;  /* 0x00c4000005007388 */ /* 0x0003e80000000800 */
[----:B-1----:R-:W2:Y:S01]  /*ace0*/  LDL.LU R5, [R1+0x44] ;  /* 0x0000440001057983 */ /* 0x002ea20000300800 */
[----:B------:R-:W-:Y:S02]  /*acf0*/  F2FP.PACK_AB R2, R101, R100 ;  /* 0x000000646502723e */ /* 0x000fe400000000ff */
[----:B------:R-:W-:-:S03]  /*ad00*/  F2FP.PACK_AB R0, R79, R78 ;  /* 0x0000004e4f00723e */ /* 0x000fc600000000ff */
[----:B------:R1:W-:Y:S04]  /*ad10*/  STS [R11+0xc000], R2 ;  /* 0x00c000020b007388 */ /* 0x0003e80000000800 */
[----:B------:R3:W-:Y:S01]  /*ad20*/  STS [R11+0xc400], R0 ;  /* 0x00c400000b007388 */ /* 0x0007e20000000800 */
[----:B-1----:R-:W-:Y:S02]  /*ad30*/  F2FP.PACK_AB R2, R105, R104 ;  /* 0x000000686902723e */ /* 0x002fe400000000ff */
[----:B---3--:R-:W-:-:S03]  /*ad40*/  F2FP.PACK_AB R0, R83, R82 ;  /* 0x000000525300723e */ /* 0x008fc600000000ff */
        /* <DEDUP_REMOVED lines=10> */
[----:B------:R-:W-:Y:S01]  /*adf0*/  ISETP.NE.U32.AND P2, PT, RZ, c[0x0][0x508], PT ;  /* 0x00014200ff007a0c */ /* 0x000fe20003f45070 */
[----:B------:R-:W-:Y:S01]  /*ae00*/  IMAD.MOV.U32 R14, RZ, RZ, c[0x0][0x388] ;  /* 0x0000e200ff0e7624 */ /* 0x000fe200078e00ff */
[----:B------:R-:W-:Y:S01]  /*ae10*/  ISETP.NE.U32.AND P1, PT, RZ, c[0x0][0x500], PT ;  /* 0x00014000ff007a0c */ /* 0x000fe20003f25070 */
[----:B------:R-:W4:Y:S01]  /*ae20*/  LDL.LU R4, [R1+0x58] ;  /* 0x0000580001047983 */ /* 0x000f220000300800 */
[----:B-1----:R-:W-:Y:S02]  /*ae30*/  F2FP.PACK_AB R2, R157, R156 ;  /* 0x0000009c9d02723e */ /* 0x002fe400000000ff */
[----:B---3--:R-:W-:-:S03]  /*ae40*/  F2FP.PACK_AB R0, R87, R86 ;  /* 0x000000565700723e */ /* 0x008fc600000000ff */
[----:B------:R1:W-:Y:S04]  /*ae50*/  STS [R8+0xc000], R2 ;  /* 0x00c0000208007388 */ /* 0x0003e80000000800 */
[----:B------:R3:W-:Y:S01]  /*ae60*/  STS [R8+0xc400], R0 ;  /* 0x00c4000008007388 */ /* 0x0007e20000000800 */
[----:B------:R-:W-:Y:S02]  /*ae70*/  ISETP.NE.AND.EX P2, PT, RZ, c[0x0][0x50c], PT, P2 ;  /* 0x00014300ff007a0c */ /* 0x000fe40003f45320 */
[----:B-1----:R-:W-:Y:S02]  /*ae80*/  F2FP.PACK_AB R2, R113, R112 ;  /* 0x000000707102723e */ /* 0x002fe400000000ff */
[----:B---3--:R-:W-:-:S03]  /*ae90*/  F2FP.PACK_AB R0, R59, R58 ;  /* 0x0000003a3b00723e */ /* 0x008fc600000000ff */
[----:B------:R1:W-:Y:S04]  /*aea0*/  STS [R7+0xc000], R2 ;  /* 0x00c0000207007388 */ /* 0x0003e80000000800 */
[----:B------:R3:W-:Y:S01]  /*aeb0*/  STS [R7+0xc400], R0 ;  /* 0x00c4000007007388 */ /* 0x0007e20000000800 */
[----:B-1----:R-:W-:Y:S02]  /*aec0*/  F2FP.PACK_AB R2, R25, R24 ;  /* 0x000000181902723e */ /* 0x002fe400000000ff */
[----:B---3--:R-:W-:-:S03]  /*aed0*/  F2FP.PACK_AB R0, R31, R30 ;  /* 0x0000001e1f00723e */ /* 0x008fc600000000ff */
[----:B------:R1:W-:Y:S04]  /*aee0*/  STS [R3+0xc000], R2 ;  /* 0x00c0000203007388 */ /* 0x0003e80000000800 */
[----:B------:R3:W-:Y:S04]  /*aef0*/  STS [R3+0xc400], R0 ;  /* 0x00c4000003007388 */ /* 0x0007e80000000800 */
[----:B------:R-:W-:Y:S01]  /*af00*/  BAR.SYNC.DEFER_BLOCKING 0x1, 0x100 ;  /* 0x0044000000007b1d */ /* 0x000fe20000010000 */
[----:B------:R-:W-:Y:S02]  /*af10*/  ISETP.NE.AND.EX P1, PT, RZ, c[0x0][0x504], PT, P1 ;  /* 0x00014100ff007a0c */ /* 0x000fe40003f25310 */
[----:B-1----:R-:W-:Y:S01]  /*af20*/  @P2 IADD3 R2, P0, R6, c[0x0][0x508], RZ ;  /* 0x0001420006022a10 */ /* 0x002fe20007f1e0ff */
[----:B---3--:R-:W-:-:S03]  /*af30*/  IMAD.MOV.U32 R0, RZ, RZ, RZ ;  /* 0x000000ffff007224 */ /* 0x008fc600078e00ff */
[----:B--2---:R-:W-:-:S05]  /*af40*/  @P2 IADD3.X R3, R5, c[0x0][0x50c], RZ, P0, !PT ;  /* 0x0001430005032a10 */ /* 0x004fca00007fe4ff */
[----:B------:R1:W5:Y:S02]  /*af50*/  @P2 LDG.E R14, [R2.64] ;  /* 0x00000006020e2981 */ /* 0x000364000c1e1900 */
[----:B-1----:R-:W-:-:S04]  /*af60*/  IADD3 R2, P0, R6, c[0x0][0x500], RZ ;  /* 0x0001400006027a10 */ /* 0x002fc80007f1e0ff */
[----:B------:R-:W-:-:S05]  /*af70*/  IADD3.X R3, R5, c[0x0][0x504], RZ, P0, !PT ;  /* 0x0001410005037a10 */ /* 0x000fca00007fe4ff */
[----:B------:R1:W5:Y:S01]  /*af80*/  @P1 LDG.E R0, [R2.64] ;  /* 0x0000000602001981 */ /* 0x000362000c1e1900 */
[----:B----4-:R-:W-:-:S04]  /*af90*/  ISETP.NE.AND P0, PT, R4, RZ, PT ;  /* 0x000000ff0400720c */ /* 0x010fc80003f05270 */
[----:B------:R-:W-:Y:S01]  /*afa0*/  SEL R5, R4, c[0x0][0x3d4], P0 ;  /* 0x0000f50004057a07 */ /* 0x000fe20000000000 */
[----:B------:R-:W-:Y:S05]  /*afb0*/  @P2 BRA `(.L_x_61) ;  /* 0x0000004000002947 */ /* 0x000fea0003800000 */
[----:B-1----:R-:W-:Y:S05]  /*afc0*/  @!P1 BRA `(.L_x_61) ;  /* 0x0000003000009947 */ /* 0x002fea0003800000 */
[----:B------:R1:W2:Y:S04]  /*afd0*/  LDG.E R4, [R2.64] ;  /* 0x0000000602047981 */ /* 0x0002a8000c1e1900 */
[----:B-1----:R-:W2:Y:S02]  /*afe0*/  LDG.E R2, [R2.64+0x4] ;  /* 0x0000040602027981 */ /* 0x002ea4000c1e1900 */
[----:B--2--5:R-:W-:Y:S02]  /*aff0*/  IADD3 R14, -R4, R2, RZ ;  /* 0x00000002040e7210 */ /* 0x024fe40007ffe1ff */
.L_x_61:
[----:B-1----:R-:W2:Y:S04]  /*b000*/  LDL.LU R6, [R1+0x3c] ;  /* 0x00003c0001067983 */ /* 0x002ea80000300800 */
[----:B------:R-:W3:Y:S04]  /*b010*/  LDL.LU R3, [R1+0x50] ;  /* 0x0000500001037983 */ /* 0x000ee80000300800 */
[----:B------:R-:W4:Y:S04]  /*b020*/  LDL.LU R2, [R1+0x7c] ;  /* 0x00007c0001027983 */ /* 0x000f280000300800 */
[----:B------:R-:W4:Y:S04]  /*b030*/  LDL R11, [R1+0x80] ;  /* 0x00008000010b7983 */ /* 0x000f280000100800 */
[----:B------:R-:W4:Y:S04]  /*b040*/  LDL R9, [R1+0x188] ;  /* 0x0001880001097983 */ /* 0x000f280000100800 */
[----:B------:R-:W4:Y:S01]  /*b050*/  LDL R20, [R1+0x4c] ;  /* 0x00004c0001147983 */ /* 0x000f220000100800 */
[----:B------:R-:W-:Y:S01]  /*b060*/  IMAD.MOV.U32 R15, RZ, RZ, 0x368 ;  /* 0x00000368ff0f7424 */ /* 0x000fe200078e00ff */
[----:B------:R-:W-:-:S02]  /*b070*/  ISETP.GT.AND P3, PT, R5, 0x1, PT ;  /* 0x000000010500780c */ /* 0x000fc40003f64270 */
[----:B------:R-:W4:Y:S01]  /*b080*/  LDL R23, [R1+0x184] ;  /* 0x0001840001177983 */ /* 0x000f220000100800 */
[----:B------:R-:W-:Y:S02]  /*b090*/  ISETP.NE.U32.AND P0, PT, RZ, c[0x0][0x500], PT ;  /* 0x00014000ff007a0c */ /* 0x000fe40003f05070 */
[----:B------:R-:W-:Y:S02]  /*b0a0*/  SEL R15, R15, 0x328, P3 ;  /* 0x000003280f0f7807 */ /* 0x000fe40001800000 */
[----:B------:R-:W-:Y:S02]  /*b0b0*/  ISETP.NE.AND.EX P0, PT, RZ, c[0x0][0x504], PT, P0 ;  /* 0x00014100ff007a0c */ /* 0x000fe40003f05300 */
[----:B------:R-:W1:Y:S08]  /*b0c0*/  LDC.64 R4, c[0x0][R15+0x170] ;  /* 0x00005c000f047b82 */ /* 0x000e700000000a00 */
[----:B------:R-:W1:Y:S08]  /*b0d0*/  LDC.64 R12, c[0x0][R15+0x168] ;  /* 0x00005a000f0c7b82 */ /* 0x000e700000000a00 */
[----:B------:R-:W1:Y:S01]  /*b0e0*/  LDC.64 R16, c[0x0][R15+0x178] ;  /* 0x00005e000f107b82 */ /* 0x000e620000000a00 */
[----:B--2---:R-:W-:-:S02]  /*b0f0*/  SEL R8, R6, RZ, !P0 ;  /* 0x000000ff06087207 */ /* 0x004fc40004000000 */
[----:B---3--:R-:W-:Y:S02]  /*b100*/  LOP3.LUT R10, R3, 0xffff, RZ, 0xc0, !PT ;  /* 0x0000ffff030a7812 */ /* 0x008fe400078ec0ff */
[----:B----4-:R-:W-:Y:S01]  /*b110*/  SEL R3, R2, RZ, !P0 ;  /* 0x000000ff02037207 */ /* 0x010fe20004000000 */
[----:B-1----:R-:W-:Y:S02]  /*b120*/  IMAD R2, R5, R8, RZ ;  /* 0x0000000805027224 */ /* 0x002fe400078e02ff */
[----:B------:R-:W-:Y:S02]  /*b130*/  IMAD R6, R13, R10, RZ ;  /* 0x0000000a0d067224 */ /* 0x000fe400078e02ff */
[C---:B------:R-:W-:Y:S02]  /*b140*/  IMAD R7, R4.reuse, R3, R2 ;  /* 0x0000000304077224 */ /* 0x040fe400078e0202 */
[----:B------:R-:W-:-:S04]  /*b150*/  IMAD.WIDE.U32 R2, R4, R8, RZ ;  /* 0x0000000804027225 */ /* 0x000fc800078e00ff */
[----:B------:R-:W-:-:S04]  /*b160*/  IMAD.WIDE.U32 R4, R12, R10, RZ ;  /* 0x0000000a0c047225 */ /* 0x000fc800078e00ff */
[----:B------:R-:W-:Y:S01]  /*b170*/  IMAD.IADD R3, R3, 0x1, R7 ;  /* 0x0000000103037824 */ /* 0x000fe200078e0207 */
[----:B-----5:R-:W-:Y:S01]  /*b180*/  IADD3 R12, P1, P0, R2, R4, R0 ;  /* 0x00000004020c7210 */ /* 0x020fe2000783e000 */
[----:B------:R-:W-:Y:S02]  /*b190*/  IMAD.MOV.U32 R2, RZ, RZ, c[0x0][0x4e8] ;  /* 0x00013a00ff027624 */ /* 0x000fe400078e00ff */
[----:B------:R-:W-:Y:S02]  /*b1a0*/  IMAD.IADD R6, R5, 0x1, R6 ;  /* 0x0000000105067824 */ /* 0x000fe400078e0206 */
[----:B------:R-:W-:Y:S01]  /*b1b0*/  IMAD R9, R20, 0x80, R9 ;  /* 0x0000008014097824 */ /* 0x000fe200078e0209 */
[----:B------:R-:W-:Y:S02]  /*b1c0*/  ISETP.NE.AND P2, PT, R2, 0x1, PT ;  /* 0x000000010200780c */ /* 0x000fe40003f45270 */
[----:B------:R-:W-:Y:S02]  /*b1d0*/  SEL R2, R11, RZ, P3 ;  /* 0x000000ff0b027207 */ /* 0x000fe40001800000 */
[----:B------:R-:W-:-:S03]  /*b1e0*/  SHF.R.S32.HI R11, RZ, 0x1f, R0 ;  /* 0x0000001fff0b7819 */ /* 0x000fc60000011400 */
[-C--:B------:R-:W-:Y:S02]  /*b1f0*/  IMAD R7, R17, R2.reuse, RZ ;  /* 0x0000000211077224 */ /* 0x080fe400078e02ff */
[----:B------:R-:W-:Y:S02]  /*b200*/  IMAD.WIDE.U32 R4, R16, R2, RZ ;  /* 0x0000000210047225 */ /* 0x000fe400078e00ff */
[----:B------:R-:W1:Y:S01]  /*b210*/  LDC.64 R16, c[0x0][R15+0x160] ;  /* 0x000058000f107b82 */ /* 0x000e620000000a00 */
[----:B------:R-:W-:Y:S01]  /*b220*/  IADD3.X R6, R3, R6, R11, P1, P0 ;  /* 0x0000000603067210 */ /* 0x000fe20000fe040b */
[----:B------:R-:W-:-:S04]  /*b230*/  @P2 IMAD.HI.U32 R3, R9, c[0x0][0x4ec], RZ ;  /* 0x00013b0009032a27 */ /* 0x000fc800078e00ff */
[----:B------:R-:W-:Y:S01]  /*b240*/  IMAD.MOV.U32 R2, RZ, RZ, R9 ;  /* 0x000000ffff027224 */ /* 0x000fe200078e0009 */
[----:B------:R-:W-:Y:S01]  /*b250*/  @P2 SHF.R.U32.HI R2, RZ, c[0x0][0x4f0], R3 ;  /* 0x00013c00ff022a19 */ /* 0x000fe20000011603 */
[----:B------:R-:W2:Y:S03]  /*b260*/  S2R R13, SR_TID.X ;  /* 0x00000000000d7919 */ /* 0x000ea60000002100 */
[----:B------:R-:W-:Y:S02]  /*b270*/  IADD3 R4, P1, P0, R2, R12, R4 ;  /* 0x0000000c02047210 */ /* 0x000fe4000783e004 */
[--C-:B------:R-:W-:Y:S01]  /*b280*/  SHF.R.S32.HI R3, RZ, 0x1f, R2.reuse ;  /* 0x0000001fff037819 */ /* 0x100fe20000011402 */
[----:B------:R-:W-:Y:S02]  /*b290*/  IMAD.MOV R2, RZ, RZ, -R2 ;  /* 0x000000ffff027224 */ /* 0x000fe400078e0a02 */
[----:B------:R-:W-:-:S02]  /*b2a0*/  IMAD.IADD R5, R5, 0x1, R7 ;  /* 0x0000000105057824 */ /* 0x000fc400078e0207 */
[----:B------:R-:W-:-:S03]  /*b2b0*/  IMAD R2, R2, c[0x0][0x4e8], R9 ;  /* 0x00013a0002027a24 */ /* 0x000fc600078e0209 */
[----:B------:R-:W-:Y:S02]  /*b2c0*/  IADD3.X R5, R3, R6, R5, P1, P0 ;  /* 0x0000000603057210 */ /* 0x000fe40000fe0405 */
[----:B------:R-:W-:Y:S02]  /*b2d0*/  SHF.R.S32.HI R6, RZ, 0x1f, R2 ;  /* 0x0000001fff067819 */ /* 0x000fe40000011402 */
[----:B--2---:R-:W-:Y:S01]  /*b2e0*/  SHF.R.S32.HI R21, RZ, 0x1f, R13 ;  /* 0x0000001fff157819 */ /* 0x004fe2000001140d */
[----:B-1----:R-:W-:-:S04]  /*b2f0*/  IMAD R3, R17, R2, RZ ;  /* 0x0000000211037224 */ /* 0x002fc800078e02ff */
[C---:B------:R-:W-:Y:S02]  /*b300*/  IMAD R6, R16.reuse, R6, R3 ;  /* 0x0000000610067224 */ /* 0x040fe400078e0203 */
[----:B------:R-:W-:-:S04]  /*b310*/  IMAD.WIDE.U32 R2, R16, R2, R4 ;  /* 0x0000000210027225 */ /* 0x000fc800078e0004 */
[----:B------:R-:W-:Y:S02]  /*b320*/  IMAD.MOV.U32 R4, RZ, RZ, c[0x0][0x4a8] ;  /* 0x00012a00ff047624 */ /* 0x000fe400078e00ff */
[----:B------:R-:W-:-:S03]  /*b330*/  IMAD.MOV.U32 R5, RZ, RZ, c[0x0][0x4ac] ;  /* 0x00012b00ff057624 */ /* 0x000fc600078e00ff */
[----:B------:R-:W-:Y:S01]  /*b340*/  SEL R4, R4, c[0x0][0x450], P3 ;  /* 0x0001140004047a07 */ /* 0x000fe20001800000 */
[----:B------:R-:W-:Y:S01]  /*b350*/  IMAD.IADD R3, R3, 0x1, R6 ;  /* 0x0000000103037824 */ /* 0x000fe200078e0206 */
[----:B------:R-:W-:Y:S02]  /*b360*/  SEL R5, R5, c[0x0][0x454], P3 ;  /* 0x0001150005057a07 */ /* 0x000fe40001800000 */
[C---:B------:R-:W-:Y:S02]  /*b370*/  LEA R4, P0, R2.reuse, R4, 0x2 ;  /* 0x0000000402047211 */ /* 0x040fe400078010ff */
[----:B------:R-:W-:Y:S02]  /*b380*/  LEA.HI R21, R21, R13, RZ, 0x5 ;  /* 0x0000000d15157211 */ /* 0x000fe400078f28ff */
[----:B------:R-:W-:Y:S02]  /*b390*/  LEA.HI.X R2, R2, R5, R3, 0x2, P0 ;  /* 0x0000000502027211 */ /* 0x000fe400000f1403 */
[----:B------:R-:W-:Y:S01]  /*b3a0*/  LOP3.LUT R21, R21, 0xffffffe0, RZ, 0xc0, !PT ;  /* 0xffffffe015157812 */ /* 0x000fe200078ec0ff */
[----:B------:R-:W-:Y:S04]  /*b3b0*/  SHFL.IDX PT, R6, R4, RZ, 0x1c1f ;  /* 0x001c1fff04067589 */ /* 0x000fe800000e0000 */
[----:B------:R-:W1:Y:S01]  /*b3c0*/  SHFL.IDX PT, R7, R2, RZ, 0x1c1f ;  /* 0x001c1fff02077589 */ /* 0x000e6200000e0000 */
[----:B------:R-:W-:-:S03]  /*b3d0*/  IMAD.IADD R21, R13, 0x1, -R21 ;  /* 0x000000010d157824 */ /* 0x000fc600078e0a15 */
[----:B------:R-:W-:Y:S04]  /*b3e0*/  SHFL.IDX PT, R4, R4, 0x1, 0x1c1f ;  /* 0x003c1f0004047f89 */ /* 0x000fe800000e0000 */
[----:B------:R2:W3:Y:S01]  /*b3f0*/  SHFL.IDX PT, R5, R2, 0x1, 0x1c1f ;  /* 0x003c1f0002057f89 */ /* 0x0004e200000e0000 */
[----:B------:R-:W-:Y:S01]  /*b400*/  IMAD R13, R14, c[0x0][0x4e8], RZ ;  /* 0x00013a000e0d7a24 */ /* 0x000fe200078e02ff */
[----:B------:R-:W-:Y:S01]  /*b410*/  LOP3.LUT P0, RZ, R21, 0x3, RZ, 0xc0, !PT ;  /* 0x0000000315ff7812 */ /* 0x000fe2000780c0ff */
[----:B--2---:R-:W-:-:S05]  /*b420*/  IMAD R2, R20, 0x80, R23 ;  /* 0x0000008014027824 */ /* 0x004fca00078e0217 */
[C---:B------:R-:W-:Y:S02]  /*b430*/  IADD3 R3, R2.reuse, 0x8, RZ ;  /* 0x0000000802037810 */ /* 0x040fe40007ffe0ff */
[-C--:B------:R-:W-:Y:S02]  /*b440*/  ISETP.GE.OR P1, PT, R2, R13.reuse, P0 ;  /* 0x0000000d0200720c */ /* 0x080fe40000726670 */
[----:B------:R-:W-:-:S11]  /*b450*/  ISETP.GE.OR P0, PT, R3, R13, P0 ;  /* 0x0000000d0300720c */ /* 0x000fd60000706670 */
[----:B-1----:R1:W-:Y:S01]  /*b460*/  @!P1 ST.E [R6.64], R18 ;  /* 0x0000001206009985 */ /* 0x0023e2000c101906 */
[----:B------:R-:W-:-:S03]  /*b470*/  ISETP.GE.AND P1, PT, R2, R13, PT ;  /* 0x0000000d0200720c */ /* 0x000fc60003f26270 */
[----:B---3--:R1:W-:Y:S01]  /*b480*/  @!P0 ST.E [R4.64], R19 ;  /* 0x0000001304008985 */ /* 0x0083e2000c101906 */
[----:B------:R-:W-:Y:S01]  /*b490*/  ISETP.GE.AND P0, PT, R3, R13, PT ;  /* 0x0000000d0300720c */ /* 0x000fe20003f06270 */
[----:B------:R-:W-:Y:S05]  /*b4a0*/  @P3 BRA `(.L_x_62) ;  /* 0x00000c5000003947 */ /* 0x000fea0003800000 */
[----:B------:R-:W2:Y:S01]  /*b4b0*/  S2R R102, SR_TID.X ;  /* 0x0000000000667919 */ /* 0x000ea20000002100 */
[----:B------:R-:W-:Y:S01]  /*b4c0*/  IMAD R11, R11, c[0x0][0x3a0], RZ ;  /* 0x0000e8000b0b7a24 */ /* 0x000fe200078e02ff */
[----:B-1----:R-:W-:Y:S01]  /*b4d0*/  SHF.R.S32.HI R5, RZ, 0x1f, R8 ;  /* 0x0000001fff057819 */ /* 0x002fe20000011408 */
[C---:B------:R-:W-:Y:S01]  /*b4e0*/  IMAD.WIDE.U32 R2, R0.reuse, c[0x0][0x3a0], RZ ;  /* 0x0000e80000027a25 */ /* 0x040fe200078e00ff */
[----:B------:R1:W3:Y:S03]  /*b4f0*/  LDS.128 R32, [R247+0x80] ;  /* 0x00008000f7207984 */ /* 0x0002e60000000c00 */
[----:B------:R-:W-:Y:S01]  /*b500*/  IMAD R0, R0, c[0x0][0x3a4], R11 ;  /* 0x0000e90000007a24 */ /* 0x000fe200078e020b */
[----:B------:R1:W4:Y:S01]  /*b510*/  LDS.128 R48, [R247+0x1080] ;  /* 0x00108000f7307984 */ /* 0x0003220000000c00 */
[----:B------:R-:W-:-:S03]  /*b520*/  IMAD R5, R5, c[0x0][0x3f0], RZ ;  /* 0x0000fc0005057a24 */ /* 0x000fc600078e02ff */
[----:B------:R-:W-:Y:S01]  /*b530*/  IADD3 R3, R3, R0, RZ ;  /* 0x0000000003037210 */ /* 0x000fe20007ffe0ff */
[----:B------:R1:W1:Y:S01]  /*b540*/  LDS.128 R64, [R247+0x2080] ;  /* 0x00208000f7407984 */ /* 0x0002620000000c00 */
[----:B------:R-:W-:-:S03]  /*b550*/  IMAD R7, R8, c[0x0][0x3f4], R5 ;  /* 0x0000fd0008077a24 */ /* 0x000fc600078e0205 */
[----:B------:R1:W1:Y:S01]  /*b560*/  LDS.128 R76, [R247+0x3080] ;  /* 0x00308000f74c7984 */ /* 0x0002620000000c00 */
[----:B------:R-:W-:-:S03]  /*b570*/  IMAD.WIDE.U32 R2, R10, c[0x0][0x3e8], R2 ;  /* 0x0000fa000a027a25 */ /* 0x000fc600078e0002 */
[----:B------:R1:W1:Y:S01]  /*b580*/  LDS.128 R28, [R247+0x4080] ;  /* 0x00408000f71c7984 */ /* 0x0002620000000c00 */
[----:B------:R-:W-:Y:S01]  /*b590*/  IMAD R3, R10, c[0x0][0x3ec], R3 ;  /* 0x0000fb000a037a24 */ /* 0x000fe200078e0203 */
[--C-:B--2---:R-:W-:Y:S02]  /*b5a0*/  SHF.R.S32.HI R21, RZ, 0x1f, R102.reuse ;  /* 0x0000001fff157819 */ /* 0x104fe40000011466 */
[----:B------:R2:W1:Y:S01]  /*b5b0*/  LDS.128 R44, [R247+0x5080] ;  /* 0x00508000f72c7984 */ /* 0x0004620000000c00 */
[----:B------:R-:W-:Y:S01]  /*b5c0*/  SHF.R.S32.HI R23, RZ, 0x1f, R102 ;  /* 0x0000001fff177819 */ /* 0x000fe20000011466 */
[----:B------:R-:W-:Y:S01]  /*b5d0*/  IMAD.WIDE.U32 R2, R8, c[0x0][0x3f0], R2 ;  /* 0x0000fc0008027a25 */ /* 0x000fe200078e0002 */
[-C--:B------:R-:W-:Y:S01]  /*b5e0*/  LEA.HI R21, R21, R102.reuse, RZ, 0x3 ;  /* 0x0000006615157211 */ /* 0x080fe200078f18ff */
[----:B------:R2:W1:Y:S01]  /*b5f0*/  LDS.128 R60, [R247+0x6080] ;  /* 0x00608000f73c7984 */ /* 0x0004620000000c00 */
[----:B------:R-:W-:Y:S01]  /*b600*/  LEA.HI R23, R23, R102, RZ, 0x3 ;  /* 0x0000006617177211 */ /* 0x000fe200078f18ff */
[----:B------:R-:W-:Y:S01]  /*b610*/  IMAD.IADD R3, R3, 0x1, R7 ;  /* 0x0000000103037824 */ /* 0x000fe200078e0207 */
[----:B------:R-:W-:Y:S01]  /*b620*/  LOP3.LUT R21, R21, 0xfffffff8, RZ, 0xc0, !PT ;  /* 0xfffffff815157812 */ /* 0x000fe200078ec0ff */
[----:B------:R2:W1:Y:S01]  /*b630*/  LDS.128 R72, [R247+0x7080] ;  /* 0x00708000f7487984 */ /* 0x0004620000000c00 */
[----:B------:R-:W-:-:S02]  /*b640*/  SHF.R.S32.HI R23, RZ, 0x3, R23 ;  /* 0x00000003ff177819 */ /* 0x000fc40000011417 */
[----:B------:R-:W-:Y:S01]  /*b650*/  IADD3 R21, -R21, R102, RZ ;  /* 0x0000006615157210 */ /* 0x000fe20007ffe1ff */
[----:B------:R2:W1:Y:S03]  /*b660*/  LDS.128 R24, [R247+0x8080] ;  /* 0x00808000f7187984 */ /* 0x0004660000000c00 */
[----:B------:R-:W-:Y:S01]  /*b670*/  LEA R4, R21, R23, 0x5 ;  /* 0x0000001715047211 */ /* 0x000fe200078e28ff */
[----:B------:R2:W1:Y:S04]  /*b680*/  LDS.128 R40, [R247+0x9080] ;  /* 0x00908000f7287984 */ /* 0x0004680000000c00 */
[----:B------:R-:W-:Y:S01]  /*b690*/  IMAD R4, R20, 0x80, R4 ;  /* 0x0000008014047824 */ /* 0x000fe200078e0204 */
[----:B------:R2:W1:Y:S03]  /*b6a0*/  LDS.128 R56, [R247+0xa080] ;  /* 0x00a08000f7387984 */ /* 0x0004660000000c00 */
[----:B------:R-:W-:Y:S01]  /*b6b0*/  @P2 IMAD.HI.U32 R6, R4, c[0x0][0x4ec], RZ ;  /* 0x00013b0004062a27 */ /* 0x000fe200078e00ff */
[----:B------:R2:W1:Y:S01]  /*b6c0*/  LDS.128 R68, [R247+0xb080] ;  /* 0x00b08000f7447984 */ /* 0x0004620000000c00 */
[----:B------:R-:W-:-:S03]  /*b6d0*/  MOV R0, R4 ;  /* 0x0000000400007202 */ /* 0x000fc60000000f00 */
[----:B------:R2:W1:Y:S01]  /*b6e0*/  LDS.128 R16, [R247+0xc080] ;  /* 0x00c08000f7107984 */ /* 0x0004620000000c00 */
[----:B------:R-:W-:-:S03]  /*b6f0*/  @P2 SHF.R.U32.HI R0, RZ, c[0x0][0x4f0], R6 ;  /* 0x00013c00ff002a19 */ /* 0x000fc60000011606 */
[----:B------:R2:W1:Y:S01]  /*b700*/  LDS.128 R36, [R247+0xd080] ;  /* 0x00d08000f7247984 */ /* 0x0004620000000c00 */
[----:B------:R-:W-:Y:S01]  /*b710*/  SHF.R.S32.HI R6, RZ, 0x1f, R0 ;  /* 0x0000001fff067819 */ /* 0x000fe20000011400 */
[C---:B------:R-:W-:Y:S01]  /*b720*/  IMAD.WIDE.U32 R2, R0.reuse, c[0x0][0x3e0], R2 ;  /* 0x0000f80000027a25 */ /* 0x040fe200078e0002 */
[----:B------:R-:W-:Y:S01]  /*b730*/  IADD3 R5, -R0, RZ, RZ ;  /* 0x000000ff00057210 */ /* 0x000fe20007ffe1ff */
[----:B------:R2:W1:Y:S02]  /*b740*/  LDS.128 R52, [R247+0xe080] ;  /* 0x00e08000f7347984 */ /* 0x0004640000000c00 */
[----:B------:R-:W-:Y:S02]  /*b750*/  IMAD R6, R6, c[0x0][0x3e0], RZ ;  /* 0x0000f80006067a24 */ /* 0x000fe400078e02ff */
[----:B------:R2:W1:Y:S01]  /*b760*/  LDS.128 R80, [R247+0xf080] ;  /* 0x00f08000f7507984 */ /* 0x0004620000000c00 */
[----:B------:R-:W-:Y:S02]  /*b770*/  IMAD R4, R5, c[0x0][0x4e8], R4 ;  /* 0x00013a0005047a24 */ /* 0x000fe400078e0204 */
[----:B------:R-:W-:-:S03]  /*b780*/  IMAD R5, R0, c[0x0][0x3e4], R6 ;  /* 0x0000f90000057a24 */ /* 0x000fc600078e0206 */
[----:B------:R-:W-:Y:S02]  /*b790*/  SHF.R.S32.HI R0, RZ, 0x1f, R4 ;  /* 0x0000001fff007819 */ /* 0x000fe40000011404 */
[----:B------:R-:W-:-:S03]  /*b7a0*/  IADD3 R3, R3, R5, RZ ;  /* 0x0000000503037210 */ /* 0x000fc60007ffe0ff */
[----:B------:R-:W-:Y:S02]  /*b7b0*/  IMAD R0, R0, c[0x0][0x3d8], RZ ;  /* 0x0000f60000007a24 */ /* 0x000fe400078e02ff */
[----:B------:R-:W-:-:S04]  /*b7c0*/  IMAD.WIDE.U32 R2, R4, c[0x0][0x3d8], R2 ;  /* 0x0000f60004027a25 */ /* 0x000fc800078e0002 */
[----:B------:R-:W-:Y:S01]  /*b7d0*/  IMAD R0, R4, c[0x0][0x3dc], R0 ;  /* 0x0000f70004007a24 */ /* 0x000fe200078e0200 */
[----:B------:R-:W-:-:S04]  /*b7e0*/  LEA R14, P0, R2, c[0x0][0x380], 0x1 ;  /* 0x0000e000020e7a11 */ /* 0x000fc800078008ff */
[----:B------:R-:W-:-:S04]  /*b7f0*/  IADD3 R0, R3, R0, RZ ;  /* 0x0000000003007210 */ /* 0x000fc80007ffe0ff */
[----:B------:R-:W-:Y:S01]  /*b800*/  LEA.HI.X R5, R2, c[0x0][0x384], R0, 0x1, P0 ;  /* 0x0000e10002057a11 */ /* 0x000fe200000f0c00 */
[----:B------:R-:W-:Y:S05]  /*b810*/  BRA.DIV ~URZ, `(.L_x_63) ;  /* 0x00004d127f007947 */ /* 0x000fea000b800000 */
[----:B--234-:R2:W3:Y:S02]  /*b820*/  SHFL.IDX PT, R4, R5, RZ, 0x181f ;  /* 0x00181fff05047589 */ /* 0x01c4e400000e0000 */
.L_x_133:
[----:B------:R-:W-:Y:S05]  /*b830*/  BRA.DIV ~URZ, `(.L_x_64) ;  /* 0x00004d627f007947 */ /* 0x000fea000b800000 */
[----:B------:R4:W2:Y:S02]  /*b840*/  SHFL.IDX PT, R0, R14, RZ, 0x181f ;  /* 0x00181fff0e007589 */ /* 0x0008a400000e0000 */
.L_x_134:
[----:B------:R-:W5:Y:S02]  /*b850*/  S2R R2, SR_TID.X ;  /* 0x0000000000027919 */ /* 0x000f640000002100 */
[----:B-----5:R-:W-:-:S04]  /*b860*/  SHF.R.S32.HI R3, RZ, 0x1f, R2 ;  /* 0x0000001fff037819 */ /* 0x020fc80000011402 */
[----:B------:R-:W-:Y:S02]  /*b870*/  LEA.HI R3, R3, R2, RZ, 0x3 ;  /* 0x0000000203037211 */ /* 0x000fe400078f18ff */
[----:B------:R-:W5:Y:S02]  /*b880*/  LDL.LU R2, [R1+0x4c] ;  /* 0x00004c0001027983 */ /* 0x000f640000300800 */
[----:B------:R-:W-:Y:S01]  /*b890*/  SHF.R.S32.HI R3, RZ, 0x3, R3 ;  /* 0x00000003ff037819 */ /* 0x000fe20000011403 */
[----:B------:R-:W-:Y:S04]  /*b8a0*/  BSSY B0, `(.L_x_65) ;  /* 0x000001e000007945 */ /* 0x000fe80003800000 */
[----:B-----5:R-:W-:-:S05]  /*b8b0*/  IMAD R12, R2, 0x80, R3 ;  /* 0x00000080020c7824 */ /* 0x020fca00078e0203 */
[----:B------:R-:W-:-:S13]  /*b8c0*/  ISETP.GE.AND P0, PT, R12, R13, PT ;  /* 0x0000000d0c00720c */ /* 0x000fda0003f06270 */
[----:B------:R-:W-:Y:S05]  /*b8d0*/  @P0 BRA `(.L_x_66) ;  /* 0x000001a000000947 */ /* 0x000fea0003800000 */
[C---:B------:R-:W-:Y:S02]  /*b8e0*/  IADD3 R84, R251.reuse, 0x40, RZ ;  /* 0x00000040fb547810 */ /* 0x040fe40007ffe0ff */
[C---:B------:R-:W-:Y:S02]  /*b8f0*/  IADD3 R21, R251.reuse, 0x80, RZ ;  /* 0x00000080fb157810 */ /* 0x040fe40007ffe0ff */
[C---:B------:R-:W-:Y:S02]  /*b900*/  ISETP.GE.AND P6, PT, R251.reuse, c[0x0][0x3c8], PT ;  /* 0x0000f200fb007a0c */ /* 0x040fe40003fc6270 */
[----:B------:R-:W-:Y:S02]  /*b910*/  IADD3 R15, R251, 0xc0, RZ ;  /* 0x000000c0fb0f7810 */ /* 0x000fe40007ffe0ff */
[----:B------:R-:W-:Y:S02]  /*b920*/  ISETP.GE.AND P5, PT, R84, c[0x0][0x3c8], PT ;  /* 0x0000f20054007a0c */ /* 0x000fe40003fa6270 */
[----:B------:R-:W-:-:S02]  /*b930*/  ISETP.GE.AND P4, PT, R21, c[0x0][0x3c8], PT ;  /* 0x0000f20015007a0c */ /* 0x000fc40003f86270 */
[----:B------:R-:W-:Y:S02]  /*b940*/  ISETP.GE.AND P3, PT, R15, c[0x0][0x3c8], PT ;  /* 0x0000f2000f007a0c */ /* 0x000fe40003f66270 */
[C---:B------:R-:W-:Y:S02]  /*b950*/  IADD3 R85, R251.reuse, 0x40, RZ ;  /* 0x00000040fb557810 */ /* 0x040fe40007ffe0ff */
[----:B------:R-:W-:Y:S02]  /*b960*/  SHF.R.S32.HI R2, RZ, 0x1f, R251 ;  /* 0x0000001fff027819 */ /* 0x000fe400000114fb */
[C---:B--2---:R-:W-:Y:S02]  /*b970*/  @!P6 LEA R10, P0, R251.reuse, R0, 0x1 ;  /* 0x00000000fb0ae211 */ /* 0x044fe400078008ff */
[C---:B------:R-:W-:Y:S02]  /*b980*/  IADD3 R23, R251.reuse, 0x80, RZ ;  /* 0x00000080fb177810 */ /* 0x040fe40007ffe0ff */
[----:B------:R-:W-:-:S02]  /*b990*/  IADD3 R20, R251, 0xc0, RZ ;  /* 0x000000c0fb147810 */ /* 0x000fc40007ffe0ff */
[-C--:B------:R-:W-:Y:S02]  /*b9a0*/  @!P5 LEA R8, P2, R84, R0.reuse, 0x1 ;  /* 0x000000005408d211 */ /* 0x080fe400078408ff */
[----:B------:R-:W-:Y:S02]  /*b9b0*/  SHF.R.S32.HI R85, RZ, 0x1f, R85 ;  /* 0x0000001fff557819 */ /* 0x000fe40000011455 */
[----:B------:R-:W-:Y:S02]  /*b9c0*/  @!P4 LEA R6, P1, R21, R0, 0x1 ;  /* 0x000000001506c211 */ /* 0x000fe400078208ff */
[----:B---3--:R-:W-:Y:S02]  /*b9d0*/  @!P6 LEA.HI.X R11, R251, R4, R2, 0x1, P0 ;  /* 0x00000004fb0be211 */ /* 0x008fe400000f0c02 */
[----:B------:R-:W-:Y:S02]  /*b9e0*/  SHF.R.S32.HI R23, RZ, 0x1f, R23 ;  /* 0x0000001fff177819 */ /* 0x000fe40000011417 */
[----:B------:R-:W-:Y:S01]  /*b9f0*/  SHF.R.S32.HI R20, RZ, 0x1f, R20 ;  /* 0x0000001fff147819 */ /* 0x000fe20000011414 */
[----:B------:R2:W-:Y:S01]  /*ba00*/  @!P6 ST.E.128 [R10.64], R32 ;  /* 0x000000200a00e985 */ /* 0x0005e2000c101d06 */
[----:B------:R-:W-:-:S02]  /*ba10*/  @!P3 LEA R2, P0, R15, R0, 0x1 ;  /* 0x000000000f02b211 */ /* 0x000fc400078008ff */
[-C--:B------:R-:W-:Y:S02]  /*ba20*/  @!P5 LEA.HI.X R9, R84, R4.reuse, R85, 0x1, P2 ;  /* 0x000000045409d211 */ /* 0x080fe400010f0c55 */
[-C--:B------:R-:W-:Y:S02]  /*ba30*/  @!P4 LEA.HI.X R7, R21, R4.reuse, R23, 0x1, P1 ;  /* 0x000000041507c211 */ /* 0x080fe400008f0c17 */
[----:B------:R-:W-:Y:S01]  /*ba40*/  @!P3 LEA.HI.X R3, R15, R4, R20, 0x1, P0 ;  /* 0x000000040f03b211 */ /* 0x000fe200000f0c14 */
[----:B-1----:R2:W-:Y:S04]  /*ba50*/  @!P5 ST.E.128 [R8.64], R28 ;  /* 0x0000001c0800d985 */ /* 0x0025e8000c101d06 */
[----:B------:R2:W-:Y:S04]  /*ba60*/  @!P4 ST.E.128 [R6.64], R24 ;  /* 0x000000180600c985 */ /* 0x0005e8000c101d06 */
[----:B------:R2:W-:Y:S02]  /*ba70*/  @!P3 ST.E.128 [R2.64], R16 ;  /* 0x000000100200b985 */ /* 0x0005e4000c101d06 */
.L_x_66:
[----:B------:R-:W-:Y:S05]  /*ba80*/  BSYNC B0 ;  /* 0x0000000000007941 */ /* 0x000fea0003800000 */
.L_x_65:
[----:B------:R-:W-:Y:S05]  /*ba90*/  BRA.DIV ~URZ, `(.L_x_67) ;  /* 0x00004b627f007947 */ /* 0x000fea000b800000 */
[----:B---3--:R3:W4:Y:S04]  /*baa0*/  SHFL.IDX PT, R4, R5, 0x1, 0x181f ;  /* 0x00381f0005047f89 */ /* 0x00872800000e0000 */
[----:B--2---:R3:W2:Y:S02]  /*bab0*/  SHFL.IDX PT, R0, R14, 0x1, 0x181f ;  /* 0x00381f000e007f89 */ /* 0x0046a400000e0000 */
.L_x_135:
[----:B------:R-:W-:Y:S01]  /*bac0*/  IADD3 R2, R12, 0x20, RZ ;  /* 0x000000200c027810 */ /* 0x000fe20007ffe0ff */
[----:B------:R-:W-:Y:S03]  /*bad0*/  BSSY B0, `(.L_x_68) ;  /* 0x000001d000007945 */ /* 0x000fe60003800000 */
[----:B------:R-:W-:-:S13]  /*bae0*/  ISETP.GE.AND P0, PT, R2, R13, PT ;  /* 0x0000000d0200720c */ /* 0x000fda0003f06270 */
[----:B------:R-:W-:Y:S05]  /*baf0*/  @P0 BRA `(.L_x_69) ;  /* 0x000001a000000947 */ /* 0x000fea0003800000 */
[C---:B-1----:R-:W-:Y:S02]  /*bb00*/  IADD3 R19, R251.reuse, 0x40, RZ ;  /* 0x00000040fb137810 */ /* 0x042fe40007ffe0ff */
        /* <DEDUP_REMOVED lines=14> */
[----:B----4-:R-:W-:Y:S02]  /*bbf0*/  @!P3 LEA.HI.X R11, R251, R4, R3, 0x1, P4 ;  /* 0x00000004fb0bb211 */ /* 0x010fe400020f0c03 */
[----:B------:R-:W-:Y:S02]  /*bc00*/  SHF.R.S32.HI R18, RZ, 0x1f, R18 ;  /* 0x0000001fff127819 */ /* 0x000fe40000011412 */
[----:B------:R-:W-:Y:S01]  /*bc10*/  SHF.R.S32.HI R16, RZ, 0x1f, R16 ;  /* 0x0000001fff107819 */ /* 0x000fe20000011410 */
[----:B------:R1:W-:Y:S01]  /*bc20*/  @!P3 ST.E.128 [R10.64], R48 ;  /* 0x000000300a00b985 */ /* 0x0003e2000c101d06 */
[----:B------:R-:W-:-:S02]  /*bc30*/  @!P0 LEA R2, P4, R15, R0, 0x1 ;  /* 0x000000000f028211 */ /* 0x000fc400078808ff */
[-C--:B------:R-:W-:Y:S02]  /*bc40*/  @!P2 LEA.HI.X R9, R19, R4.reuse, R20, 0x1, P6 ;  /* 0x000000041309a211 */ /* 0x080fe400030f0c14 */
[-C--:B------:R-:W-:Y:S02]  /*bc50*/  @!P1 LEA.HI.X R7, R17, R4.reuse, R18, 0x1, P5 ;  /* 0x0000000411079211 */ /* 0x080fe400028f0c12 */
[----:B------:R-:W-:Y:S01]  /*bc60*/  @!P0 LEA.HI.X R3, R15, R4, R16, 0x1, P4 ;  /* 0x000000040f038211 */ /* 0x000fe200020f0c10 */
[----:B------:R1:W-:Y:S04]  /*bc70*/  @!P2 ST.E.128 [R8.64], R44 ;  /* 0x0000002c0800a985 */ /* 0x0003e8000c101d06 */
[----:B------:R1:W-:Y:S04]  /*bc80*/  @!P1 ST.E.128 [R6.64], R40 ;  /* 0x0000002806009985 */ /* 0x0003e8000c101d06 */
[----:B------:R1:W-:Y:S02]  /*bc90*/  @!P0 ST.E.128 [R2.64], R36 ;  /* 0x0000002402008985 */ /* 0x0003e4000c101d06 */
.L_x_69:
[----:B------:R-:W-:Y:S05]  /*bca0*/  BSYNC B0 ;  /* 0x0000000000007941 */ /* 0x000fea0003800000 */
.L_x_68:
[----:B------:R-:W-:Y:S05]  /*bcb0*/  BRA.DIV ~URZ, `(.L_x_70) ;  /* 0x00004a027f007947 */ /* 0x000fea000b800000 */
[----:B----4-:R4:W3:Y:S02]  /*bcc0*/  SHFL.IDX PT, R4, R5, 0x2, 0x181f ;  /* 0x00581f0005047f89 */ /* 0x0108e400000e0000 */
.L_x_136:
[----:B------:R-:W-:Y:S05]  /*bcd0*/  BRA.DIV ~URZ, `(.L_x_71) ;  /* 0x00004a527f007947 */ /* 0x000fea000b800000 */
[----:B--2---:R2:W4:Y:S02]  /*bce0*/  SHFL.IDX PT, R0, R14, 0x2, 0x181f ;  /* 0x00581f000e007f89 */ /* 0x00452400000e0000 */
.L_x_137:
[----:B-1----:R-:W-:Y:S01]  /*bcf0*/  IADD3 R2, R12, 0x40, RZ ;  /* 0x000000400c027810 */ /* 0x002fe20007ffe0ff */
[----:B------:R-:W-:Y:S03]  /*bd00*/  BSSY B0, `(.L_x_72) ;  /* 0x000001d000007945 */ /* 0x000fe60003800000 */
        /* <DEDUP_REMOVED lines=11> */
[C---:B----4-:R-:W-:Y:S02]  /*bdc0*/  @!P3 LEA R10, P4, R251.reuse, R0, 0x1 ;  /* 0x00000000fb0ab211 */ /* 0x050fe400078808ff */
        /* <DEDUP_REMOVED lines=16> */
.L_x_73:
[----:B------:R-:W-:Y:S05]  /*bed0*/  BSYNC B0 ;  /* 0x0000000000007941 */ /* 0x000fea0003800000 */
.L_x_72:
[----:B------:R-:W-:Y:S05]  /*bee0*/  BRA.DIV ~URZ, `(.L_x_74) ;  /* 0x000048a27f007947 */ /* 0x000fea000b800000 */
[----:B---3--:R3:W1:Y:S04]  /*bef0*/  SHFL.IDX PT, R4, R5, 0x3, 0x181f ;  /* 0x00781f0005047f89 */ /* 0x00866800000e0000 */
[----:B----4-:R3:W4:Y:S02]  /*bf00*/  SHFL.IDX PT, R0, R14, 0x3, 0x181f ;  /* 0x00781f000e007f89 */ /* 0x01072400000e0000 */
.L_x_138:
[----:B-1----:R-:W-:-:S04]  /*bf10*/  IADD3 R2, R12, 0x60, RZ ;  /* 0x000000600c027810 */ /* 0x002fc80007ffe0ff */
[----:B------:R-:W-:-:S13]  /*bf20*/  ISETP.GE.AND P0, PT, R2, R13, PT ;  /* 0x0000000d0200720c */ /* 0x000fda0003f06270 */
[----:B------:R-:W-:Y:S05]  /*bf30*/  @P0 BRA `(.L_x_75) ;  /* 0x00002d4000000947 */ /* 0x000fea0003800000 */
[C---:B------:R-:W-:Y:S02]  /*bf40*/  IADD3 R11, R251.reuse, 0x40, RZ ;  /* 0x00000040fb0b7810 */ /* 0x040fe40007ffe0ff */
[C---:B---3--:R-:W-:Y:S02]  /*bf50*/  IADD3 R5, R251.reuse, 0x80, RZ ;  /* 0x00000080fb057810 */ /* 0x048fe40007ffe0ff */
[----:B------:R-:W-:Y:S02]  /*bf60*/  ISETP.GE.AND P2, PT, R251, c[0x0][0x3c8], PT ;  /* 0x0000f200fb007a0c */ /* 0x000fe40003f46270 */
[----:B------:R-:W-:Y:S02]  /*bf70*/  ISETP.GE.AND P1, PT, R11, c[0x0][0x3c8], PT ;  /* 0x0000f2000b007a0c */ /* 0x000fe40003f26270 */
[----:B------:R-:W-:Y:S02]  /*bf80*/  ISETP.GE.AND P0, PT, R5, c[0x0][0x3c8], PT ;  /* 0x0000f20005007a0c */ /* 0x000fe40003f06270 */
[----:B--2---:R-:W-:-:S02]  /*bf90*/  IADD3 R14, R251, 0x40, RZ ;  /* 0x00000040fb0e7810 */ /* 0x004fc40007ffe0ff */
[C---:B------:R-:W-:Y:S02]  /*bfa0*/  IADD3 R10, R251.reuse, 0x80, RZ ;  /* 0x00000080fb0a7810 */ /* 0x040fe40007ffe0ff */
[----:B------:R-:W-:Y:S02]  /*bfb0*/  SHF.R.S32.HI R15, RZ, 0x1f, R251 ;  /* 0x0000001fff0f7819 */ /* 0x000fe400000114fb */
[----:B------:R-:W-:Y:S02]  /*bfc0*/  SHF.R.S32.HI R14, RZ, 0x1f, R14 ;  /* 0x0000001fff0e7819 */ /* 0x000fe4000001140e */
[-C--:B----4-:R-:W-:Y:S02]  /*bfd0*/  @!P2 LEA R8, P5, R251, R0.reuse, 0x1 ;  /* 0x00000000fb08a211 */ /* 0x090fe400078a08ff */
[----:B------:R-:W-:Y:S02]  /*bfe0*/  @!P1 LEA R6, P4, R11, R0, 0x1 ;  /* 0x000000000b069211 */ /* 0x000fe400078808ff */
[----:B------:R-:W-:-:S02]  /*bff0*/  SHF.R.S32.HI R10, RZ, 0x1f, R10 ;  /* 0x0000001fff0a7819 */ /* 0x000fc4000001140a */
[----:B------:R-:W-:Y:S02]  /*c000*/  @!P0 LEA R2, P3, R5, R0, 0x1 ;  /* 0x0000000005028211 */ /* 0x000fe400078608ff */
[-C--:B------:R-:W-:Y:S02]  /*c010*/  @!P2 LEA.HI.X R9, R251, R4.reuse, R15, 0x1, P5 ;  /* 0x00000004fb09a211 */ /* 0x080fe400028f0c0f */
[-C--:B------:R-:W-:Y:S02]  /*c020*/  @!P1 LEA.HI.X R7, R11, R4.reuse, R14, 0x1, P4 ;  /* 0x000000040b079211 */ /* 0x080fe400020f0c0e */
[----:B------:R-:W-:Y:S01]  /*c030*/  @!P0 LEA.HI.X R3, R5, R4, R10, 0x1, P3 ;  /* 0x0000000405038211 */ /* 0x000fe200018f0c0a */
[----:B------:R1:W-:Y:S01]  /*c040*/  @!P2 ST.E.128 [R8.64], R76 ;  /* 0x0000004c0800a985 */ /* 0x0003e2000c101d06 */
[----:B------:R-:W-:-:S03]  /*c050*/  IADD3 R5, R251, 0xc0, RZ ;  /* 0x000000c0fb057810 */ /* 0x000fc60007ffe0ff */
[----:B------:R1:W-:Y:S04]  /*c060*/  @!P1 ST.E.128 [R6.64], R72 ;  /* 0x0000004806009985 */ /* 0x0003e8000c101d06 */
[----:B------:R1:W-:Y:S01]  /*c070*/  @!P0 ST.E.128 [R2.64], R68 ;  /* 0x0000004402008985 */ /* 0x0003e2000c101d06 */
[----:B------:R-:W-:-:S13]  /*c080*/  ISETP.GE.AND P0, PT, R5, c[0x0][0x3c8], PT ;  /* 0x0000f20005007a0c */ /* 0x000fda0003f06270 */
[----:B------:R-:W-:Y:S05]  /*c090*/  @P0 BRA `(.L_x_75) ;  /* 0x00002be000000947 */ /* 0x000fea0003800000 */
[----:B------:R-:W-:Y:S02]  /*c0a0*/  IADD3 R10, R251, 0xc0, RZ ;  /* 0x000000c0fb0a7810 */ /* 0x000fe40007ffe0ff */
[----:B-1----:R-:W-:Y:S02]  /*c0b0*/  LEA R2, P0, R5, R0, 0x1 ;  /* 0x0000000005027211 */ /* 0x002fe400078008ff */
[----:B------:R-:W-:-:S04]  /*c0c0*/  SHF.R.S32.HI R10, RZ, 0x1f, R10 ;  /* 0x0000001fff0a7819 */ /* 0x000fc8000001140a */
[----:B------:R-:W-:-:S05]  /*c0d0*/  LEA.HI.X R3, R5, R4, R10, 0x1, P0 ;  /* 0x0000000405037211 */ /* 0x000fca00000f0c0a */
[----:B------:R1:W-:Y:S01]  /*c0e0*/  ST.E.128 [R2.64], R80 ;  /* 0x0000005002007985 */ /* 0x0003e2000c101d06 */
[----:B------:R-:W-:Y:S05]  /*c0f0*/  BRA `(.L_x_75) ;  /* 0x00002b8000007947 */ /* 0x000fea0003800000 */
.L_x_62:
[----:B-1----:R-:W2:Y:S01]  /*c100*/  LDL.LU R5, [R1+0x80] ;  /* 0x0000800001057983 */ /* 0x002ea20000300800 */
[----:B------:R-:W-:Y:S02]  /*c110*/  IMAD R11, R11, c[0x0][0x408], RZ ;  /* 0x000102000b0b7a24 */ /* 0x000fe400078e02ff */
[----:B------:R-:W-:-:S04]  /*c120*/  IMAD.WIDE.U32 R2, R0, c[0x0][0x408], RZ ;  /* 0x0001020000027a25 */ /* 0x000fc800078e00ff */
[----:B------:R-:W-:Y:S01]  /*c130*/  IMAD R11, R0, c[0x0][0x40c], R11 ;  /* 0x00010300000b7a24 */ /* 0x000fe200078e020b */
[----:B------:R-:W-:Y:S01]  /*c140*/  SHF.R.S32.HI R0, RZ, 0x1f, R8 ;  /* 0x0000001fff007819 */ /* 0x000fe20000011408 */
[----:B------:R-:W-:-:S03]  /*c150*/  @P2 IMAD.HI.U32 R4, R9, c[0x0][0x4ec], RZ ;  /* 0x00013b0009042a27 */ /* 0x000fc600078e00ff */
[----:B------:R-:W-:Y:S01]  /*c160*/  IADD3 R3, R3, R11, RZ ;  /* 0x0000000b03037210 */ /* 0x000fe20007ffe0ff */
[----:B------:R-:W-:-:S04]  /*c170*/  IMAD R0, R0, c[0x0][0x440], RZ ;  /* 0x0001100000007a24 */ /* 0x000fc800078e02ff */
[----:B------:R-:W-:-:S04]  /*c180*/  IMAD.WIDE.U32 R2, R10, c[0x0][0x438], R2 ;  /* 0x00010e000a027a25 */ /* 0x000fc800078e0002 */
[----:B------:R-:W-:Y:S02]  /*c190*/  IMAD R3, R10, c[0x0][0x43c], R3 ;  /* 0x00010f000a037a24 */ /* 0x000fe400078e0203 */
[C---:B------:R-:W-:Y:S02]  /*c1a0*/  IMAD R0, R8.reuse, c[0x0][0x444], R0 ;  /* 0x0001110008007a24 */ /* 0x040fe400078e0200 */
[----:B------:R-:W-:-:S05]  /*c1b0*/  IMAD.WIDE.U32 R2, R8, c[0x0][0x440], R2 ;  /* 0x0001100008027a25 */ /* 0x000fca00078e0002 */
[----:B------:R-:W-:Y:S02]  /*c1c0*/  IADD3 R3, R3, R0, RZ ;  /* 0x0000000003037210 */ /* 0x000fe40007ffe0ff */
[----:B------:R-:W-:Y:S02]  /*c1d0*/  MOV R0, R9 ;  /* 0x0000000900007202 */ /* 0x000fe40000000f00 */
[----:B------:R-:W-:-:S04]  /*c1e0*/  @P2 SHF.R.U32.HI R0, RZ, c[0x0][0x4f0], R4 ;  /* 0x00013c00ff002a19 */ /* 0x000fc80000011604 */
[----:B------:R-:W-:-:S05]  /*c1f0*/  SHF.R.S32.HI R4, RZ, 0x1f, R0 ;  /* 0x0000001fff047819 */ /* 0x000fca0000011400 */
[----:B------:R-:W-:-:S04]  /*c200*/  IMAD R4, R4, c[0x0][0x430], RZ ;  /* 0x00010c0004047a24 */ /* 0x000fc800078e02ff */
[----:B------:R-:W-:Y:S02]  /*c210*/  IMAD R4, R0, c[0x0][0x434], R4 ;  /* 0x00010d0000047a24 */ /* 0x000fe400078e0204 */
[----:B--2---:R-:W-:-:S04]  /*c220*/  IMAD.WIDE.U32 R2, R5, c[0x0][0x448], R2 ;  /* 0x0001120005027a25 */ /* 0x004fc800078e0002 */
[----:B------:R-:W-:-:S04]  /*c230*/  IMAD R3, R5, c[0x0][0x44c], R3 ;  /* 0x0001130005037a24 */ /* 0x000fc800078e0203 */
[C---:B------:R-:W-:Y:S01]  /*c240*/  IMAD.WIDE.U32 R2, R0.reuse, c[0x0][0x430], R2 ;  /* 0x00010c0000027a25 */ /* 0x040fe200078e0002 */
[----:B------:R-:W-:-:S04]  /*c250*/  IADD3 R0, -R0, RZ, RZ ;  /* 0x000000ff00007210 */ /* 0x000fc80007ffe1ff */
[----:B------:R-:W-:Y:S01]  /*c260*/  IADD3 R3, R3, R4, RZ ;  /* 0x0000000403037210 */ /* 0x000fe20007ffe0ff */
[----:B------:R-:W-:-:S04]  /*c270*/  IMAD R0, R0, c[0x0][0x4e8], R9 ;  /* 0x00013a0000007a24 */ /* 0x000fc800078e0209 */
[----:B------:R-:W-:Y:S01]  /*c280*/  IMAD.WIDE.U32 R2, R0, c[0x0][0x428], R2 ;  /* 0x00010a0000027a25 */ /* 0x000fe200078e0002 */
[----:B------:R-:W-:-:S04]  /*c290*/  SHF.R.S32.HI R4, RZ, 0x1f, R0 ;  /* 0x0000001fff047819 */ /* 0x000fc80000011400 */
[----:B------:R-:W-:Y:S01]  /*c2a0*/  LEA R12, P2, R2, c[0x0][0x400], 0x2 ;  /* 0x00010000020c7a11 */ /* 0x000fe200078410ff */
[----:B------:R-:W-:-:S04]  /*c2b0*/  IMAD R4, R4, c[0x0][0x428], RZ ;  /* 0x00010a0004047a24 */ /* 0x000fc800078e02ff */
[----:B------:R-:W-:-:S05]  /*c2c0*/  IMAD R0, R0, c[0x0][0x42c], R4 ;  /* 0x00010b0000007a24 */ /* 0x000fca00078e0204 */
[----:B------:R-:W-:-:S04]  /*c2d0*/  IADD3 R0, R3, R0, RZ ;  /* 0x0000000003007210 */ /* 0x000fc80007ffe0ff */
[----:B------:R-:W-:Y:S01]  /*c2e0*/  LEA.HI.X R5, R2, c[0x0][0x404], R0, 0x2, P2 ;  /* 0x0001010002057a11 */ /* 0x000fe200010f1400 */
[----:B------:R-:W-:Y:S05]  /*c2f0*/  BRA.DIV ~URZ, `(.L_x_76) ;  /* 0x000045527f007947 */ /* 0x000fea000b800000 */
[----:B------:R1:W2:Y:S02]  /*c300*/  SHFL.IDX PT, R4, R5, RZ, 0x1c1f ;  /* 0x001c1fff05047589 */ /* 0x0002a400000e0000 */
.L_x_139:
[----:B------:R-:W-:Y:S05]  /*c310*/  BRA.DIV ~URZ, `(.L_x_77) ;  /* 0x000045a27f007947 */ /* 0x000fea000b800000 */
[----:B------:R3:W4:Y:S02]  /*c320*/  SHFL.IDX PT, R0, R12, RZ, 0x1c1f ;  /* 0x001c1fff0c007589 */ /* 0x00072400000e0000 */
.L_x_140:
[----:B------:R-:W-:Y:S01]  /*c330*/  BSSY B0, `(.L_x_78) ;  /* 0x00000c2000007945 */ /* 0x000fe20003800000 */
[----:B------:R-:W-:Y:S05]  /*c340*/  @P1 BRA `(.L_x_79) ;  /* 0x00000c0000001947 */ /* 0x000fea0003800000 */
[----:B------:R-:W5:Y:S04]  /*c350*/  LDL R8, [R1+0x84] ;  /* 0x0000840001087983 */ /* 0x000f680000100800 */
[----:B---3--:R-:W3:Y:S04]  /*c360*/  LDL R11, [R1+0x100] ;  /* 0x00010000010b7983 */ /* 0x008ee80000100800 */
[----:B----4-:R-:W4:Y:S04]  /*c370*/  LDL R6, [R1+0xfc] ;  /* 0x0000fc0001067983 */ /* 0x010f280000100800 */
[----:B--2---:R-:W2:Y:S04]  /*c380*/  LDL R15, [R1+0x17c] ;  /* 0x00017c00010f7983 */ /* 0x004ea80000100800 */
[----:B------:R-:W2:Y:S04]  /*c390*/  LDL R10, [R1+0xf8] ;  /* 0x0000f800010a7983 */ /* 0x000ea80000100800 */
        /* <DEDUP_REMOVED lines=10> */
[----:B------:R-:W2:Y:S01]  /*c440*/  LDL R17, [R1+0xdc] ;  /* 0x0000dc0001117983 */ /* 0x000ea20000100800 */
[----:B-----5:R-:W-:-:S02]  /*c450*/  ISETP.GE.AND P1, PT, R8, c[0x0][0x3c8], PT ;  /* 0x0000f20008007a0c */ /* 0x020fc40003f26270 */
[----:B---3--:R-:W-:-:S11]  /*c460*/  ISETP.GE.AND P3, PT, R11, c[0x0][0x3c8], PT ;  /* 0x0000f2000b007a0c */ /* 0x008fd60003f66270 */
[----:B------:R-:W-:Y:S02]  /*c470*/  @!P1 IMAD.MOV.U32 R2, RZ, RZ, R0 ;  /* 0x000000ffff029224 */ /* 0x000fe400078e0000 */
[----:B------:R-:W-:-:S04]  /*c480*/  @!P1 IMAD.MOV.U32 R3, RZ, RZ, R4 ;  /* 0x000000ffff039224 */ /* 0x000fc800078e0004 */
[----:B------:R-:W-:Y:S01]  /*c490*/  @!P1 IMAD.WIDE R2, R8, 0x4, R2 ;  /* 0x0000000408029825 */ /* 0x000fe200078e0202 */
[----:B----4-:R-:W-:Y:S01]  /*c4a0*/  ISETP.GE.AND P4, PT, R6, c[0x0][0x3c8], PT ;  /* 0x0000f20006007a0c */ /* 0x010fe20003f86270 */
[----:B------:R-:W3:Y:S04]  /*c4b0*/  LDL R8, [R1+0xe0] ;  /* 0x0000e00001087983 */ /* 0x000ee80000100800 */
[----:B------:R4:W-:Y:S01]  /*c4c0*/  @!P1 ST.E.64 [R2.64], R26 ;  /* 0x0000001a02009985 */ /* 0x0009e2000c101b06 */
[----:B--2---:R-:W-:Y:S02]  /*c4d0*/  ISETP.GE.AND P1, PT, R10, c[0x0][0x3c8], PT ;  /* 0x0000f2000a007a0c */ /* 0x004fe40003f26270 */
[C---:B----4-:R-:W-:Y:S01]  /*c4e0*/  @!P3 LEA R2, P2, R11.reuse, R0, 0x2 ;  /* 0x000000000b02b211 */ /* 0x050fe200078410ff */
[----:B------:R-:W2:Y:S03]  /*c4f0*/  LDL R26, [R1+0xd4] ;  /* 0x0000d400011a7983 */ /* 0x000ea60000100800 */
[----:B------:R-:W-:Y:S01]  /*c500*/  @!P3 LEA.HI.X R3, R11, R4, R15, 0x2, P2 ;  /* 0x000000040b03b211 */ /* 0x000fe200010f140f */
[----:B------:R-:W4:Y:S04]  /*c510*/  LDL R27, [R1+0x150] ;  /* 0x00015000011b7983 */ /* 0x000f280000100800 */
[----:B------:R-:W5:Y:S04]  /*c520*/  LDL R15, [R1+0x164] ;  /* 0x00016400010f7983 */ /* 0x000f680000100800 */
[----:B------:R1:W-:Y:S01]  /*c530*/  @!P3 ST.E.64 [R2.64], R132 ;  /* 0x000000840200b985 */ /* 0x0003e2000c101b06 */
[----:B------:R-:W-:-:S03]  /*c540*/  ISETP.GE.AND P6, PT, R9, c[0x0][0x3c8], PT ;  /* 0x0000f20009007a0c */ /* 0x000fc60003fc6270 */
[----:B------:R-:W2:Y:S01]  /*c550*/  LDL R11, [R1+0xd8] ;  /* 0x0000d800010b7983 */ /* 0x000ea20000100800 */
[----:B-1----:R-:W-:-:S04]  /*c560*/  @!P4 LEA R2, P2, R6, R0, 0x2 ;  /* 0x000000000602c211 */ /* 0x002fc800078410ff */
[----:B------:R-:W-:Y:S02]  /*c570*/  @!P4 LEA.HI.X R3, R6, R4, R7, 0x2, P2 ;  /* 0x000000040603c211 */ /* 0x000fe400010f1407 */
[----:B------:R-:W-:-:S04]  /*c580*/  @!P1 LEA R6, P3, R10, R0, 0x2 ;  /* 0x000000000a069211 */ /* 0x000fc800078610ff */
[----:B------:R-:W-:Y:S02]  /*c590*/  @!P1 LEA.HI.X R7, R10, R4, R23, 0x2, P3 ;  /* 0x000000040a079211 */ /* 0x000fe400018f1417 */
[----:B------:R-:W2:Y:S01]  /*c5a0*/  LDL R23, [R1+0x160] ;  /* 0x0001600001177983 */ /* 0x000ea20000100800 */
[----:B------:R-:W-:-:S03]  /*c5b0*/  ISETP.GE.AND P2, PT, R16, c[0x0][0x3c8], PT ;  /* 0x0000f20010007a0c */ /* 0x000fc60003f46270 */
[----:B------:R1:W-:Y:S04]  /*c5c0*/  @!P4 ST.E.64 [R2.64], R148 ;  /* 0x000000940200c985 */ /* 0x0003e8000c101b06 */
[----:B------:R-:W4:Y:S01]  /*c5d0*/  LDL R10, [R1+0x15c] ;  /* 0x00015c00010a7983 */ /* 0x000f220000100800 */
[----:B------:R-:W-:-:S03]  /*c5e0*/  ISETP.GE.AND P5, PT, R14, c[0x0][0x3c8], PT ;  /* 0x0000f2000e007a0c */ /* 0x000fc60003fa6270 */
[----:B------:R1:W-:Y:S01]  /*c5f0*/  @!P1 ST.E.64 [R6.64], R144 ;  /* 0x0000009006009985 */ /* 0x0003e2000c101b06 */
[----:B------:R-:W-:Y:S02]  /*c600*/  ISETP.GE.AND P1, PT, R13, c[0x0][0x3c8], PT ;  /* 0x0000f2000d007a0c */ /* 0x000fe40003f26270 */
[----:B-1----:R-:W-:-:S04]  /*c610*/  @!P6 LEA R2, P4, R9, R0, 0x2 ;  /* 0x000000000902e211 */ /* 0x002fc800078810ff */
[----:B------:R-:W-:Y:S02]  /*c620*/  @!P6 LEA.HI.X R3, R9, R4, R21, 0x2, P4 ;  /* 0x000000040903e211 */ /* 0x000fe400020f1415 */
[----:B------:R-:W4:Y:S01]  /*c630*/  LDL R9, [R1+0xd0] ;  /* 0x0000d00001097983 */ /* 0x000f220000100800 */
[----:B------:R-:W-:-:S03]  /*c640*/  @!P2 LEA R6, P3, R16, R0, 0x2 ;  /* 0x000000001006a211 */ /* 0x000fc600078610ff */
[----:B------:R-:W4:Y:S01]  /*c650*/  LDL R21, [R1+0xcc] ;  /* 0x0000cc0001157983 */ /* 0x000f220000100800 */
[----:B------:R-:W-:-:S03]  /*c660*/  @!P2 LEA.HI.X R7, R16, R4, R20, 0x2, P3 ;  /* 0x000000041007a211 */ /* 0x000fc600018f1414 */
[----:B------:R-:W4:Y:S04]  /*c670*/  LDL R20, [R1+0x158] ;  /* 0x0001580001147983 */ /* 0x000f280000100800 */
[----:B------:R-:W4:Y:S04]  /*c680*/  LDL R16, [R1+0x154] ;  /* 0x0001540001107983 */ /* 0x000f280000100800 */
[----:B------:R1:W-:Y:S04]  /*c690*/  @!P6 ST.E.64 [R2.64], R140 ;  /* 0x0000008c0200e985 */ /* 0x0003e8000c101b06 */
[----:B------:R1:W-:Y:S01]  /*c6a0*/  @!P2 ST.E.64 [R6.64], R136 ;  /* 0x000000880600a985 */ /* 0x0003e2000c101b06 */
[----:B------:R-:W-:-:S02]  /*c6b0*/  ISETP.GE.AND P6, PT, R18, c[0x0][0x3c8], PT ;  /* 0x0000f20012007a0c */ /* 0x000fc40003fc6270 */
[CC--:B-1----:R-:W-:Y:S02]  /*c6c0*/  @!P5 LEA R2, P4, R14.reuse, R0.reuse, 0x2 ;  /* 0x000000000e02d211 */ /* 0x0c2fe400078810ff */
[----:B------:R-:W-:Y:S02]  /*c6d0*/  @!P1 LEA R6, P3, R13, R0, 0x2 ;  /* 0x000000000d069211 */ /* 0x000fe400078610ff */
[----:B------:R-:W-:Y:S02]  /*c6e0*/  @!P5 LEA.HI.X R3, R14, R4, R19, 0x2, P4 ;  /* 0x000000040e03d211 */ /* 0x000fe400020f1413 */
[----:B------:R-:W4:Y:S04]  /*c6f0*/  LDL R14, [R1+0xc8] ;  /* 0x0000c800010e7983 */ /* 0x000f280000100800 */
[----:B------:R1:W-:Y:S04]  /*c700*/  @!P5 ST.E.64 [R2.64], R28 ;  /* 0x0000001c0200d985 */ /* 0x0003e8000c101b06 */
[----:B------:R-:W4:Y:S01]  /*c710*/  LDL R19, [R1+0xc4] ;  /* 0x0000c40001137983 */ /* 0x000f220000100800 */
[----:B-1----:R-:W-:-:S03]  /*c720*/  @!P6 LEA R2, P4, R18, R0, 0x2 ;  /* 0x000000001202e211 */ /* 0x002fc600078810ff */
[----:B------:R-:W4:Y:S04]  /*c730*/  LDL R28, [R1+0xa4] ;  /* 0x0000a400011c7983 */ /* 0x000f280000100800 */
[----:B------:R-:W4:Y:S01]  /*c740*/  LDL R29, [R1+0x120] ;  /* 0x00012000011d7983 */ /* 0x000f220000100800 */
[----:B-----5:R-:W-:-:S03]  /*c750*/  @!P1 LEA.HI.X R7, R13, R4, R15, 0x2, P3 ;  /* 0x000000040d079211 */ /* 0x020fc600018f140f */
[----:B------:R-:W5:Y:S01]  /*c760*/  LDL R13, [R1+0x14c] ;  /* 0x00014c00010d7983 */ /* 0x000f620000100800 */
[----:B--2---:R-:W-:-:S03]  /*c770*/  @!P6 LEA.HI.X R3, R18, R4, R23, 0x2, P4 ;  /* 0x000000041203e211 */ /* 0x004fc600020f1417 */
[----:B------:R-:W2:Y:S04]  /*c780*/  LDL R15, [R1+0xc0] ;  /* 0x0000c000010f7983 */ /* 0x000ea80000100800 */
[----:B------:R-:W2:Y:S01]  /*c790*/  LDL R18, [R1+0x144] ;  /* 0x0001440001127983 */ /* 0x000ea20000100800 */
[----:B---3--:R-:W-:Y:S02]  /*c7a0*/  ISETP.GE.AND P2, PT, R8, c[0x0][0x3c8], PT ;  /* 0x0000f20008007a0c */ /* 0x008fe40003f46270 */
[----:B------:R-:W-:Y:S01]  /*c7b0*/  ISETP.GE.AND P5, PT, R17, c[0x0][0x3c8], PT ;  /* 0x0000f20011007a0c */ /* 0x000fe20003fa6270 */
[----:B------:R1:W-:Y:S01]  /*c7c0*/  @!P1 ST.E.64 [R6.64], R32 ;  /* 0x0000002006009985 */ /* 0x0003e2000c101b06 */
[----:B------:R-:W-:-:S03]  /*c7d0*/  ISETP.GE.AND P1, PT, R11, c[0x0][0x3c8], PT ;  /* 0x0000f2000b007a0c */ /* 0x000fc60003f26270 */
[----:B------:R-:W3:Y:S04]  /*c7e0*/  LDL R23, [R1+0x148] ;  /* 0x0001480001177983 */ /* 0x000ee80000100800 */
[----:B------:R4:W-:Y:S01]  /*c7f0*/  @!P6 ST.E.64 [R2.64], R36 ;  /* 0x000000240200e985 */ /* 0x0009e2000c101b06 */
[----:B------:R-:W-:Y:S02]  /*c800*/  ISETP.GE.AND P6, PT, R26, c[0x0][0x3c8], PT ;  /* 0x0000f2001a007a0c */ /* 0x000fe40003fc6270 */
[C---:B-1----:R-:W-:Y:S01]  /*c810*/  @!P2 LEA R6, P3, R8.reuse, R0, 0x2 ;  /* 0x000000000806a211 */ /* 0x042fe200078610ff */
[----:B------:R-:W3:Y:S03]  /*c820*/  LDL R32, [R1+0xa8] ;  /* 0x0000a80001207983 */ /* 0x000ee60000100800 */
[----:B----4-:R-:W-:Y:S01]  /*c830*/  @!P2 LEA.HI.X R7, R8, R4, R10, 0x2, P3 ;  /* 0x000000040807a211 */ /* 0x010fe200018f140a */
[----:B------:R-:W4:Y:S04]  /*c840*/  LDL R33, [R1+0x124] ;  /* 0x0001240001217983 */ /* 0x000f280000100800 */
[----:B------:R1:W-:Y:S01]  /*c850*/  @!P2 ST.E.64 [R6.64], R40 ;  /* 0x000000280600a985 */ /* 0x0003e2000c101b06 */
[----:B------:R-:W-:-:S02]  /*c860*/  ISETP.GE.AND P2, PT, R9, c[0x0][0x3c8], PT ;  /* 0x0000f20009007a0c */ /* 0x000fc40003f46270 */
[C---:B------:R-:W-:Y:S01]  /*c870*/  @!P5 LEA R2, P4, R17.reuse, R0, 0x2 ;  /* 0x000000001102d211 */ /* 0x040fe200078810ff */
[----:B------:R-:W4:Y:S03]  /*c880*/  LDL R10, [R1+0xbc] ;  /* 0x0000bc00010a7983 */ /* 0x000f260000100800 */
[----:B------:R-:W-:Y:S01]  /*c890*/  @!P5 LEA.HI.X R3, R17, R4, R20, 0x2, P4 ;  /* 0x000000041103d211 */ /* 0x000fe200020f1414 */
[----:B------:R-:W4:Y:S04]  /*c8a0*/  LDL R8, [R1+0xb8] ;  /* 0x0000b80001087983 */ /* 0x000f280000100800 */
[----:B------:R-:W4:Y:S04]  /*c8b0*/  LDL R20, [R1+0x140] ;  /* 0x0001400001147983 */ /* 0x000f280000100800 */
[----:B------:R1:W-:Y:S04]  /*c8c0*/  @!P5 ST.E.64 [R2.64], R44 ;  /* 0x0000002c0200d985 */ /* 0x0003e8000c101b06 */
[----:B------:R-:W4:Y:S04]  /*c8d0*/  LDL R17, [R1+0x13c] ;  /* 0x00013c0001117983 */ /* 0x000f280000100800 */
[----:B------:R-:W4:Y:S04]  /*c8e0*/  LDL R36, [R1+0xac] ;  /* 0x0000ac0001247983 */ /* 0x000f280000100800 */
[----:B------:R-:W4:Y:S01]  /*c8f0*/  LDL R37, [R1+0x128] ;  /* 0x0001280001257983 */ /* 0x000f220000100800 */
[----:B-1----:R-:W-:-:S04]  /*c900*/  @!P1 LEA R6, P3, R11, R0, 0x2 ;  /* 0x000000000b069211 */ /* 0x002fc800078610ff */
[----:B------:R-:W-:Y:S02]  /*c910*/  @!P1 LEA.HI.X R7, R11, R4, R16, 0x2, P3 ;  /* 0x000000040b079211 */ /* 0x000fe400018f1410 */
[----:B------:R-:W4:Y:S04]  /*c920*/  LDL R11, [R1+0xb0] ;  /* 0x0000b000010b7983 */ /* 0x000f280000100800 */
[----:B------:R1:W-:Y:S04]  /*c930*/  @!P1 ST.E.64 [R6.64], R48 ;  /* 0x0000003006009985 */ /* 0x0003e8000c101b06 */
[----:B------:R-:W4:Y:S01]  /*c940*/  LDL R16, [R1+0xb4] ;  /* 0x0000b40001107983 */ /* 0x000f220000100800 */
[----:B------:R-:W-:-:S02]  /*c950*/  ISETP.GE.AND P1, PT, R14, c[0x0][0x3c8], PT ;  /* 0x0000f2000e007a0c */ /* 0x000fc40003f26270 */
[----:B------:R-:W-:-:S04]  /*c960*/  @!P6 LEA R2, P4, R26, R0, 0x2 ;  /* 0x000000001a02e211 */ /* 0x000fc800078810ff */
[----:B------:R-:W-:Y:S02]  /*c970*/  @!P6 LEA.HI.X R3, R26, R4, R27, 0x2, P4 ;  /* 0x000000041a03e211 */ /* 0x000fe400020f141b */
[----:B------:R-:W-:Y:S01]  /*c980*/  ISETP.GE.AND P5, PT, R21, c[0x0][0x3c8], PT ;  /* 0x0000f20015007a0c */ /* 0x000fe20003fa6270 */
[----:B------:R-:W4:Y:S01]  /*c990*/  LDL R26, [R1+0xa0] ;  /* 0x0000a000011a7983 */ /* 0x000f220000100800 */
[----:B-1----:R-:W-:-:S03]  /*c9a0*/  @!P2 LEA R6, P3, R9, R0, 0x2 ;  /* 0x000000000906a211 */ /* 0x002fc600078610ff */
[----:B------:R-:W-:Y:S04]  /*c9b0*/  @!P6 ST.E.64 [R2.64], R52 ;  /* 0x000000340200e985 */ /* 0x000fe8000c101b06 */
[----:B------:R-:W4:Y:S01]  /*c9c0*/  LDL R27, [R1+0x11c] ;  /* 0x00011c00011b7983 */ /* 0x000f220000100800 */
[----:B-----5:R-:W-:-:S03]  /*c9d0*/  @!P2 LEA.HI.X R7, R9, R4, R13, 0x2, P3 ;  /* 0x000000040907a211 */ /* 0x020fc600018f140d */
[----:B------:R-:W5:Y:S04]  /*c9e0*/  LDL R13, [R1+0x138] ;  /* 0x00013800010d7983 */ /* 0x000f680000100800 */
[----:B------:R1:W-:Y:S04]  /*c9f0*/  @!P2 ST.E.64 [R6.64], R56 ;  /* 0x000000380600a985 */ /* 0x0003e8000c101b06 */
[----:B------:R-:W5:Y:S01]  /*ca00*/  LDL R9, [R1+0x134] ;  /* 0x0001340001097983 */ /* 0x000f620000100800 */
[----:B-1----:R-:W-:-:S04]  /*ca10*/  @!P1 LEA R6, P3, R14, R0, 0x2 ;  /* 0x000000000e069211 */ /* 0x002fc800078610ff */
[----:B--2---:R-:W-:Y:S02]  /*ca20*/  @!P1 LEA.HI.X R7, R14, R4, R18, 0x2, P3 ;  /* 0x000000040e079211 */ /* 0x004fe400018f1412 */
[----:B------:R-:W2:Y:S04]  /*ca30*/  LDL R14, [R1+0x12c] ;  /* 0x00012c00010e7983 */ /* 0x000ea80000100800 */
[----:B------:R-:W2:Y:S01]  /*ca40*/  LDL R18, [R1+0x130] ;  /* 0x0001300001127983 */ /* 0x000ea20000100800 */
[----:B------:R-:W-:Y:S02]  /*ca50*/  ISETP.GE.AND P6, PT, R19, c[0x0][0x3c8], PT ;  /* 0x0000f20013007a0c */ /* 0x000fe40003fc6270 */
[----:B------:R-:W-:Y:S02]  /*ca60*/  @!P5 LEA R2, P4, R21, R0, 0x2 ;  /* 0x000000001502d211 */ /* 0x000fe400078810ff */
[----:B------:R-:W-:-:S02]  /*ca70*/  ISETP.GE.AND P2, PT, R15, c[0x0][0x3c8], PT ;  /* 0x0000f2000f007a0c */ /* 0x000fc40003f46270 */
[----:B---3--:R-:W-:Y:S02]  /*ca80*/  @!P5 LEA.HI.X R3, R21, R4, R23, 0x2, P4 ;  /* 0x000000041503d211 */ /* 0x008fe400020f1417 */
[----:B------:R-:W3:Y:S04]  /*ca90*/  LDL R21, [R1+0x9c] ;  /* 0x00009c0001157983 */ /* 0x000ee80000100800 */
[----:B------:R1:W-:Y:S04]  /*caa0*/  @!P5 ST.E.64 [R2.64], R60 ;  /* 0x0000003c0200d985 */ /* 0x0003e8000c101b06 */
[----:B------:R4:W-:Y:S04]  /*cab0*/  @!P1 ST.E.64 [R6.64], R64 ;  /* 0x0000004006009985 */ /* 0x0009e8000c101b06 */
[----:B------:R-:W3:Y:S01]  /*cac0*/  LDL R23, [R1+0x118] ;  /* 0x0001180001177983 */ /* 0x000ee20000100800 */
[----:B----4-:R-:W-:-:S02]  /*cad0*/  ISETP.GE.AND P5, PT, R10, c[0x0][0x3c8], PT ;  /* 0x0000f2000a007a0c */ /* 0x010fc40003fa6270 */
[-C--:B-1----:R-:W-:Y:S02]  /*cae0*/  @!P6 LEA R2, P4, R19, R0.reuse, 0x2 ;  /* 0x000000001302e211 */ /* 0x082fe400078810ff */
[----:B------:R-:W-:Y:S02]  /*caf0*/  @!P2 LEA R6, P3, R15, R0, 0x2 ;  /* 0x000000000f06a211 */ /* 0x000fe400078610ff */
[-C--:B------:R-:W-:Y:S02]  /*cb00*/  @!P6 LEA.HI.X R3, R19, R4.reuse, R20, 0x2, P4 ;  /* 0x000000041303e211 */ /* 0x080fe400020f1414 */
[----:B------:R-:W-:Y:S01]  /*cb10*/  ISETP.GE.AND P1, PT, R8, c[0x0][0x3c8], PT ;  /* 0x0000f20008007a0c */ /* 0x000fe20003f26270 */
[----:B------:R-:W4:Y:S04]  /*cb20*/  LDL R19, [R1+0x94] ;  /* 0x0000940001137983 */ /* 0x000f280000100800 */
[----:B------:R1:W-:Y:S01]  /*cb30*/  @!P6 ST.E.64 [R2.64], R68 ;  /* 0x000000440200e985 */ /* 0x0003e2000c101b06 */
[----:B------:R-:W-:-:S03]  /*cb40*/  @!P2 LEA.HI.X R7, R15, R4, R17, 0x2, P3 ;  /* 0x000000040f07a211 */ /* 0x000fc600018f1411 */
[----:B------:R-:W4:Y:S04]  /*cb50*/  LDL R17, [R1+0x90] ;  /* 0x0000900001117983 */ /* 0x000f280000100800 */
[----:B------:R1:W-:Y:S04]  /*cb60*/  @!P2 ST.E.64 [R6.64], R72 ;  /* 0x000000480600a985 */ /* 0x0003e8000c101b06 */
[----:B------:R-:W4:Y:S01]  /*cb70*/  LDL R15, [R1+0x8c] ;  /* 0x00008c00010f7983 */ /* 0x000f220000100800 */
[----:B------:R-:W-:-:S03]  /*cb80*/  ISETP.GE.AND P2, PT, R11, c[0x0][0x3c8], PT ;  /* 0x0000f2000b007a0c */ /* 0x000fc60003f46270 */
[----:B------:R-:W4:Y:S01]  /*cb90*/  LDL R20, [R1+0x110] ;  /* 0x0001100001147983 */ /* 0x000f220000100800 */
[-C--:B-1----:R-:W-:Y:S02]  /*cba0*/  @!P5 LEA R2, P4, R10, R0.reuse, 0x2 ;  /* 0x000000000a02d211 */ /* 0x082fe400078810ff */
[----:B------:R-:W-:Y:S02]  /*cbb0*/  ISETP.GE.AND P6, PT, R16, c[0x0][0x3c8], PT ;  /* 0x0000f20010007a0c */ /* 0x000fe40003fc6270 */
[----:B------:R-:W-:Y:S02]  /*cbc0*/  @!P1 LEA R6, P3, R8, R0, 0x2 ;  /* 0x0000000008069211 */ /* 0x000fe400078610ff */
[-C--:B-----5:R-:W-:Y:S02]  /*cbd0*/  @!P5 LEA.HI.X R3, R10, R4.reuse, R13, 0x2, P4 ;  /* 0x000000040a03d211 */ /* 0x0a0fe400020f140d */
[----:B------:R-:W5:Y:S04]  /*cbe0*/  LDL R10, [R1+0x98] ;  /* 0x00009800010a7983 */ /* 0x000f680000100800 */
[----:B------:R-:W5:Y:S01]  /*cbf0*/  LDL R13, [R1+0x88] ;  /* 0x00008800010d7983 */ /* 0x000f620000100800 */
[----:B------:R-:W-:-:S02]  /*cc00*/  @!P1 LEA.HI.X R7, R8, R4, R9, 0x2, P3 ;  /* 0x0000000408079211 */ /* 0x000fc400018f1409 */
[CC--:B------:R-:W-:Y:S01]  /*cc10*/  @!P2 LEA R8, P3, R11.reuse, R0.reuse, 0x2 ;  /* 0x000000000b08a211 */ /* 0x0c0fe200078610ff */
[----:B------:R1:W-:Y:S02]  /*cc20*/  @!P5 ST.E.64 [R2.64], R76 ;  /* 0x0000004c0200d985 */ /* 0x0003e4000c101b06 */
[C---:B-1----:R-:W-:Y:S02]  /*cc30*/  @!P6 LEA R2, P4, R16.reuse, R0, 0x2 ;  /* 0x000000001002e211 */ /* 0x042fe400078810ff */
[-C--:B--2---:R-:W-:Y:S02]  /*cc40*/  @!P2 LEA.HI.X R9, R11, R4.reuse, R14, 0x2, P3 ;  /* 0x000000040b09a211 */ /* 0x084fe400018f140e */
[----:B------:R-:W2:Y:S01]  /*cc50*/  LDL R11, [R1+0x114] ;  /* 0x00011400010b7983 */ /* 0x000ea20000100800 */
[----:B------:R-:W-:-:S03]  /*cc60*/  @!P6 LEA.HI.X R3, R16, R4, R18, 0x2, P4 ;  /* 0x000000041003e211 */ /* 0x000fc600020f1412 */
[----:B------:R-:W2:Y:S04]  /*cc70*/  LDL R18, [R1+0x10c] ;  /* 0x00010c0001127983 */ /* 0x000ea80000100800 */
[----:B------:R-:W2:Y:S04]  /*cc80*/  LDL R16, [R1+0x108] ;  /* 0x0001080001107983 */ /* 0x000ea80000100800 */
[----:B------:R-:W2:Y:S01]  /*cc90*/  LDL R14, [R1+0x104] ;  /* 0x00010400010e7983 */ /* 0x000ea20000100800 */
[----:B------:R-:W-:-:S03]  /*cca0*/  ISETP.GE.AND P5, PT, R36, c[0x0][0x3c8], PT ;  /* 0x0000f20024007a0c */ /* 0x000fc60003fa6270 */
[----:B------:R1:W-:Y:S01]  /*ccb0*/  @!P1 ST.E.64 [R6.64], R80 ;  /* 0x0000005006009985 */ /* 0x0003e2000c101b06 */
[----:B------:R-:W-:-:S03]  /*ccc0*/  ISETP.GE.AND P1, PT, R32, c[0x0][0x3c8], PT ;  /* 0x0000f20020007a0c */ /* 0x000fc60003f26270 */
[----:B------:R3:W-:Y:S01]  /*ccd0*/  @!P6 ST.E.64 [R2.64], R84 ;  /* 0x000000540200e985 */ /* 0x0007e2000c101b06 */
[----:B------:R-:W-:Y:S02]  /*cce0*/  ISETP.GE.AND P6, PT, R28, c[0x0][0x3c8], PT ;  /* 0x0000f2001c007a0c */ /* 0x000fe40003fc6270 */
[----:B------:R-:W-:Y:S01]  /*ccf0*/  ISETP.GE.AND P4, PT, R26, c[0x0][0x3c8], PT ;  /* 0x0000f2001a007a0c */ /* 0x000fe20003f86270 */
[----:B------:R3:W-:Y:S02]  /*cd00*/  @!P2 ST.E.64 [R8.64], R88 ;  /* 0x000000580800a985 */ /* 0x0007e4000c101b06 */
[----:B-1----:R-:W-:-:S04]  /*cd10*/  @!P5 LEA R6, P3, R36, R0, 0x2 ;  /* 0x000000002406d211 */ /* 0x002fc800078610ff */
[----:B---3--:R-:W-:Y:S02]  /*cd20*/  @!P1 LEA R2, P2, R32, R0, 0x2 ;  /* 0x0000000020029211 */ /* 0x008fe400078410ff */
[-C--:B------:R-:W-:Y:S02]  /*cd30*/  @!P5 LEA.HI.X R7, R36, R4.reuse, R37, 0x2, P3 ;  /* 0x000000042407d211 */ /* 0x080fe400018f1425 */
[----:B------:R-:W-:Y:S02]  /*cd40*/  ISETP.GE.AND P3, PT, R21, c[0x0][0x3c8], PT ;  /* 0x0000f20015007a0c */ /* 0x000fe40003f66270 */
[----:B------:R-:W-:Y:S01]  /*cd50*/  @!P1 LEA.HI.X R3, R32, R4, R33, 0x2, P2 ;  /* 0x0000000420039211 */ /* 0x000fe200010f1421 */
[----:B------:R1:W-:Y:S01]  /*cd60*/  @!P5 ST.E.64 [R6.64], R92 ;  /* 0x0000005c0600d985 */ /* 0x0003e2000c101b06 */
[----:B------:R-:W-:-:S03]  /*cd70*/  @!P6 LEA R8, P2, R28, R0, 0x2 ;  /* 0x000000001c08e211 */ /* 0x000fc600078410ff */
[----:B------:R3:W-:Y:S01]  /*cd80*/  @!P1 ST.E.64 [R2.64], R96 ;  /* 0x0000006002009985 */ /* 0x0007e2000c101b06 */
[----:B------:R-:W-:-:S05]  /*cd90*/  @!P6 LEA.HI.X R9, R28, R4, R29, 0x2, P2 ;  /* 0x000000041c09e211 */ /* 0x000fca00010f141d */
[----:B------:R-:W-:Y:S01]  /*cda0*/  @!P6 ST.E.64 [R8.64], R152 ;  /* 0x000000980800e985 */ /* 0x000fe2000c101b06 */
[----:B----4-:R-:W-:Y:S02]  /*cdb0*/  ISETP.GE.AND P6, PT, R19, c[0x0][0x3c8], PT ;  /* 0x0000f20013007a0c */ /* 0x010fe40003fc6270 */
[CC--:B-1----:R-:W-:Y:S02]  /*cdc0*/  @!P3 LEA R6, P2, R21.reuse, R0.reuse, 0x2 ;  /* 0x000000001506b211 */ /* 0x0c2fe400078410ff */
[C---:B---3--:R-:W-:Y:S02]  /*cdd0*/  @!P4 LEA R2, P5, R26.reuse, R0, 0x2 ;  /* 0x000000001a02c211 */ /* 0x048fe400078a10ff */
[-C--:B------:R-:W-:Y:S02]  /*cde0*/  @!P3 LEA.HI.X R7, R21, R4.reuse, R23, 0x2, P2 ;  /* 0x000000041507b211 */ /* 0x080fe400010f1417 */
[----:B------:R-:W-:Y:S02]  /*cdf0*/  @!P4 LEA.HI.X R3, R26, R4, R27, 0x2, P5 ;  /* 0x000000041a03c211 */ /* 0x000fe400028f141b */
[----:B------:R-:W-:-:S03]  /*ce00*/  ISETP.GE.AND P5, PT, R17, c[0x0][0x3c8], PT ;  /* 0x0000f20011007a0c */ /* 0x000fc60003fa6270 */
[----:B------:R1:W-:Y:S01]  /*ce10*/  @!P4 ST.E.64 [R2.64], R100 ;  /* 0x000000640200c985 */ /* 0x0003e2000c101b06 */
[----:B------:R-:W-:-:S03]  /*ce20*/  ISETP.GE.AND P4, PT, R15, c[0x0][0x3c8], PT ;  /* 0x0000f2000f007a0c */ /* 0x000fc60003f86270 */
[----:B------:R3:W-:Y:S01]  /*ce30*/  @!P3 ST.E.64 [R6.64], R104 ;  /* 0x000000680600b985 */ /* 0x0007e2000c101b06 */
[----:B-----5:R-:W-:Y:S02]  /*ce40*/  ISETP.GE.AND P1, PT, R10, c[0x0][0x3c8], PT ;  /* 0x0000f2000a007a0c */ /* 0x020fe40003f26270 */
[----:B------:R-:W-:-:S11]  /*ce50*/  ISETP.GE.AND P3, PT, R13, c[0x0][0x3c8], PT ;  /* 0x0000f2000d007a0c */ /* 0x000fd60003f66270 */
[----:B-1----:R-:W-:-:S04]  /*ce60*/  @!P1 LEA R2, P2, R10, R0, 0x2 ;  /* 0x000000000a029211 */ /* 0x002fc800078410ff */
[----:B--2---:R-:W-:Y:S02]  /*ce70*/  @!P1 LEA.HI.X R3, R10, R4, R11, 0x2, P2 ;  /* 0x000000040a039211 */ /* 0x004fe400010f140b */
[----:B------:R-:W-:-:S03]  /*ce80*/  @!P6 LEA R10, P2, R19, R0, 0x2 ;  /* 0x00000000130ae211 */ /* 0x000fc600078410ff */
[----:B------:R1:W-:Y:S01]  /*ce90*/  @!P1 ST.E.64 [R2.64], R108 ;  /* 0x0000006c02009985 */ /* 0x0003e2000c101b06 */
[----:B------:R-:W-:Y:S02]  /*cea0*/  @!P5 LEA R8, P1, R17, R0, 0x2 ;  /* 0x000000001108d211 */ /* 0x000fe400078210ff */
[----:B------:R-:W-:Y:S02]  /*ceb0*/  @!P6 LEA.HI.X R11, R19, R4, R20, 0x2, P2 ;  /* 0x00000004130be211 */ /* 0x000fe400010f1414 */
[----:B---3--:R-:W-:Y:S02]  /*cec0*/  @!P4 LEA R6, P2, R15, R0, 0x2 ;  /* 0x000000000f06c211 */ /* 0x008fe400078410ff */
[-C--:B------:R-:W-:Y:S02]  /*ced0*/  @!P5 LEA.HI.X R9, R17, R4.reuse, R18, 0x2, P1 ;  /* 0x000000041109d211 */ /* 0x080fe400008f1412 */
[----:B------:R-:W-:Y:S01]  /*cee0*/  @!P4 LEA.HI.X R7, R15, R4, R16, 0x2, P2 ;  /* 0x000000040f07c211 */ /* 0x000fe200010f1410 */
[----:B------:R2:W-:Y:S04]  /*cef0*/  @!P6 ST.E.64 [R10.64], R160 ;  /* 0x000000a00a00e985 */ /* 0x0005e8000c101b06 */
[----:B------:R2:W-:Y:S04]  /*cf00*/  @!P5 ST.E.64 [R8.64], R156 ;  /* 0x0000009c0800d985 */ /* 0x0005e8000c101b06 */
[----:B------:R2:W-:Y:S01]  /*cf10*/  @!P4 ST.E.64 [R6.64], R112 ;  /* 0x000000700600c985 */ /* 0x0005e2000c101b06 */
[----:B-1----:R-:W-:-:S04]  /*cf20*/  @!P3 LEA R2, P1, R13, R0, 0x2 ;  /* 0x000000000d02b211 */ /* 0x002fc800078210ff */
[----:B------:R-:W-:-:S05]  /*cf30*/  @!P3 LEA.HI.X R3, R13, R4, R14, 0x2, P1 ;  /* 0x000000040d03b211 */ /* 0x000fca00008f140e */
[----:B------:R2:W-:Y:S04]  /*cf40*/  @!P3 ST.E.64 [R2.64], R24 ;  /* 0x000000180200b985 */ /* 0x0005e8000c101b06 */
.L_x_79:
[----:B------:R-:W-:Y:S05]  /*cf50*/  BSYNC B0 ;  /* 0x0000000000007941 */ /* 0x000fea0003800000 */
.L_x_78:
[----:B------:R-:W-:Y:S05]  /*cf60*/  BRA.DIV ~URZ, `(.L_x_80) ;  /* 0x000039b27f007947 */ /* 0x000fea000b800000 */
[----:B--2---:R2:W1:Y:S04]  /*cf70*/  SHFL.IDX PT, R4, R5, 0x1, 0x1c1f ;  /* 0x003c1f0005047f89 */ /* 0x00446800000e0000 */
[----:B----4-:R2:W4:Y:S02]  /*cf80*/  SHFL.IDX PT, R0, R12, 0x1, 0x1c1f ;  /* 0x003c1f000c007f89 */ /* 0x01052400000e0000 */
.L_x_141:
[----:B------:R-:W-:Y:S05]  /*cf90*/  @P0 BRA `(.L_x_75) ;  /* 0x00001ce000000947 */ /* 0x000fea0003800000 */
[----:B-12---:R-:W2:Y:S04]  /*cfa0*/  LDL R5, [R1+0x84] ;  /* 0x0000840001057983 */ /* 0x006ea80000100800 */
[----:B------:R-:W5:Y:S04]  /*cfb0*/  LDL R17, [R1+0xfc] ;  /* 0x0000fc0001117983 */ /* 0x000f680000100800 */
[----:B---3--:R-:W3:Y:S04]  /*cfc0*/  LDL R21, [R1+0x178] ;  /* 0x0001780001157983 */ /* 0x008ee80000100800 */
[----:B----4-:R-:W4:Y:S04]  /*cfd0*/  LDL R25, [R1+0x100] ;  /* 0x0001000001197983 */ /* 0x010f280000100800 */
[----:B------:R-:W3:Y:S04]  /*cfe0*/  LDL R12, [R1+0xf8] ;  /* 0x0000f800010c7983 */ /* 0x000ee80000100800 */
        /* <DEDUP_REMOVED lines=13> */
[----:B------:R-:W3:Y:S01]  /*d0c0*/  LDL R28, [R1+0x128] ;  /* 0x00012800011c7983 */ /* 0x000ee20000100800 */
[----:B--2---:R-:W-:-:S02]  /*d0d0*/  ISETP.GE.AND P0, PT, R5, c[0x0][0x3c8], PT ;  /* 0x0000f20005007a0c */ /* 0x004fc40003f06270 */
[----:B-----5:R-:W-:-:S11]  /*d0e0*/  ISETP.GE.AND P4, PT, R17, c[0x0][0x3c8], PT ;  /* 0x0000f20011007a0c */ /* 0x020fd60003f86270 */
[----:B------:R-:W-:Y:S02]  /*d0f0*/  @!P0 IMAD.MOV.U32 R2, RZ, RZ, R0 ;  /* 0x000000ffff028224 */ /* 0x000fe400078e0000 */
[----:B------:R-:W-:-:S04]  /*d100*/  @!P0 IMAD.MOV.U32 R3, RZ, RZ, R4 ;  /* 0x000000ffff038224 */ /* 0x000fc800078e0004 */
[----:B------:R-:W-:Y:S01]  /*d110*/  @!P0 IMAD.WIDE R2, R5, 0x4, R2 ;  /* 0x0000000405028825 */ /* 0x000fe200078e0202 */
[----:B----4-:R-:W-:Y:S01]  /*d120*/  ISETP.GE.AND P5, PT, R25, c[0x0][0x3c8], PT ;  /* 0x0000f20019007a0c */ /* 0x010fe20003fa6270 */
[----:B------:R-:W2:Y:S04]  /*d130*/  LDL R5, [R1+0xdc] ;  /* 0x0000dc0001057983 */ /* 0x000ea80000100800 */
[----:B------:R1:W-:Y:S01]  /*d140*/  @!P0 ST.E.64 [R2.64], R116 ;  /* 0x0000007402008985 */ /* 0x0003e2000c101b06 */
[----:B------:R-:W-:-:S04]  /*d150*/  @!P4 LEA R6, P0, R17, R0, 0x2 ;  /* 0x000000001106c211 */ /* 0x000fc800078010ff */
[----:B---3--:R-:W-:Y:S02]  /*d160*/  @!P4 LEA.HI.X R7, R17, R4, R21, 0x2, P0 ;  /* 0x000000041107c211 */ /* 0x008fe400000f1415 */
[----:B------:R-:W3:Y:S04]  /*d170*/  LDL R21, [R1+0x164] ;  /* 0x0001640001157983 */ /* 0x000ee80000100800 */
[----:B------:R-:W4:Y:S01]  /*d180*/  LDL R17, [R1+0x160] ;  /* 0x0001600001117983 */ /* 0x000f220000100800 */
[----:B------:R-:W-:Y:S02]  /*d190*/  ISETP.GE.AND P3, PT, R12, c[0x0][0x3c8], PT ;  /* 0x0000f2000c007a0c */ /* 0x000fe40003f66270 */
[----:B------:R-:W-:Y:S02]  /*d1a0*/  @!P5 LEA R8, P6, R25, R0, 0x2 ;  /* 0x000000001908d211 */ /* 0x000fe400078c10ff */
[----:B------:R-:W-:-:S02]  /*d1b0*/  ISETP.GE.AND P1, PT, R20, c[0x0][0x3c8], PT ;  /* 0x0000f20014007a0c */ /* 0x000fc40003f26270 */
[----:B------:R-:W-:Y:S02]  /*d1c0*/  @!P5 LEA.HI.X R9, R25, R4, R26, 0x2, P6 ;  /* 0x000000041909d211 */ /* 0x000fe400030f141a */
[----:B------:R-:W-:Y:S01]  /*d1d0*/  ISETP.GE.AND P2, PT, R19, c[0x0][0x3c8], PT ;  /* 0x0000f20013007a0c */ /* 0x000fe20003f46270 */
[----:B------:R-:W5:Y:S01]  /*d1e0*/  LDL R25, [R1+0x150] ;  /* 0x0001500001197983 */ /* 0x000f620000100800 */
[----:B------:R-:W-:-:S03]  /*d1f0*/  ISETP.GE.AND P0, PT, R13, c[0x0][0x3c8], PT ;  /* 0x0000f2000d007a0c */ /* 0x000fc60003f06270 */
[----:B------:R-:W5:Y:S01]  /*d200*/  LDL R26, [R1+0x154] ;  /* 0x00015400011a7983 */ /* 0x000f620000100800 */
[----:B-1----:R-:W-:-:S03]  /*d210*/  @!P3 LEA R2, P6, R12, R0, 0x2 ;  /* 0x000000000c02b211 */ /* 0x002fc600078c10ff */
[----:B------:R1:W-:Y:S01]  /*d220*/  @!P5 ST.E.64 [R8.64], R154 ;  /* 0x0000009a0800d985 */ /* 0x0003e2000c101b06 */
[----:B------:R-:W-:-:S03]  /*d230*/  @!P3 LEA.HI.X R3, R12, R4, R15, 0x2, P6 ;  /* 0x000000040c03b211 */ /* 0x000fc600030f140f */
[----:B------:R-:W5:Y:S04]  /*d240*/  LDL R12, [R1+0xd4] ;  /* 0x0000d400010c7983 */ /* 0x000f680000100800 */
[----:B------:R1:W-:Y:S04]  /*d250*/  @!P4 ST.E.64 [R6.64], R128 ;  /* 0x000000800600c985 */ /* 0x0003e8000c101b06 */
[----:B------:R1:W-:Y:S04]  /*d260*/  @!P3 ST.E.64 [R2.64], R120 ;  /* 0x000000780200b985 */ /* 0x0003e8000c101b06 */
[----:B------:R-:W5:Y:S01]  /*d270*/  LDL R15, [R1+0x15c] ;  /* 0x00015c00010f7983 */ /* 0x000f620000100800 */
[----:B------:R-:W-:-:S02]  /*d280*/  ISETP.GE.AND P5, PT, R14, c[0x0][0x3c8], PT ;  /* 0x0000f2000e007a0c */ /* 0x000fc40003fa6270 */
[-C--:B-1----:R-:W-:Y:S02]  /*d290*/  @!P2 LEA R8, P4, R19, R0.reuse, 0x2 ;  /* 0x000000001308a211 */ /* 0x082fe400078810ff */
[----:B------:R-:W-:-:S04]  /*d2a0*/  @!P1 LEA R6, P3, R20, R0, 0x2 ;  /* 0x0000000014069211 */ /* 0x000fc800078610ff */
[-C--:B------:R-:W-:Y:S02]  /*d2b0*/  @!P1 LEA.HI.X R7, R20, R4.reuse, R24, 0x2, P3 ;  /* 0x0000000414079211 */ /* 0x080fe400018f1418 */
[----:B------:R-:W5:Y:S01]  /*d2c0*/  LDL R20, [R1+0x158] ;  /* 0x0001580001147983 */ /* 0x000f620000100800 */
[----:B------:R-:W-:-:S03]  /*d2d0*/  @!P2 LEA.HI.X R9, R19, R4, R23, 0x2, P4 ;  /* 0x000000041309a211 */ /* 0x000fc600020f1417 */
[----:B------:R-:W5:Y:S01]  /*d2e0*/  LDL R19, [R1+0xcc] ;  /* 0x0000cc0001137983 */ /* 0x000f620000100800 */
[C---:B------:R-:W-:Y:S02]  /*d2f0*/  @!P0 LEA R2, P6, R13.reuse, R0, 0x2 ;  /* 0x000000000d028211 */ /* 0x040fe400078c10ff */
[----:B------:R-:W-:Y:S01]  /*d300*/  ISETP.GE.AND P4, PT, R10, c[0x0][0x3c8], PT ;  /* 0x0000f2000a007a0c */ /* 0x000fe20003f86270 */
[----:B------:R-:W5:Y:S01]  /*d310*/  LDL R23, [R1+0xd0] ;  /* 0x0000d00001177983 */ /* 0x000f620000100800 */
[----:B------:R-:W-:-:S03]  /*d320*/  @!P0 LEA.HI.X R3, R13, R4, R18, 0x2, P6 ;  /* 0x000000040d038211 */ /* 0x000fc600030f1412 */
[----:B------:R-:W5:Y:S04]  /*d330*/  LDL R13, [R1+0xc8] ;  /* 0x0000c800010d7983 */ /* 0x000f680000100800 */
[----:B------:R1:W-:Y:S04]  /*d340*/  @!P2 ST.E.64 [R8.64], R150 ;  /* 0x000000960800a985 */ /* 0x0003e8000c101b06 */
[----:B------:R1:W-:Y:S04]  /*d350*/  @!P1 ST.E.64 [R6.64], R138 ;  /* 0x0000008a06009985 */ /* 0x0003e8000c101b06 */
[----:B------:R2:W-:Y:S01]  /*d360*/  @!P0 ST.E.64 [R2.64], R124 ;  /* 0x0000007c02008985 */ /* 0x0005e2000c101b06 */
[----:B------:R-:W-:-:S03]  /*d370*/  ISETP.GE.AND P3, PT, R11, c[0x0][0x3c8], PT ;  /* 0x0000f2000b007a0c */ /* 0x000fc60003f66270 */
[----:B------:R-:W5:Y:S04]  /*d380*/  LDL R18, [R1+0xc4] ;  /* 0x0000c40001127983 */ /* 0x000f680000100800 */
[----:B------:R-:W5:Y:S01]  /*d390*/  LDL R24, [R1+0x14c] ;  /* 0x00014c0001187983 */ /* 0x000f620000100800 */
[-C--:B-1----:R-:W-:Y:S02]  /*d3a0*/  @!P5 LEA R8, P6, R14, R0.reuse, 0x2 ;  /* 0x000000000e08d211 */ /* 0x082fe400078c10ff */
[----:B------:R-:W-:Y:S02]  /*d3b0*/  @!P4 LEA R6, P0, R10, R0, 0x2 ;  /* 0x000000000a06c211 */ /* 0x000fe400078010ff */
[-C--:B---3--:R-:W-:Y:S02]  /*d3c0*/  @!P5 LEA.HI.X R9, R14, R4.reuse, R21, 0x2, P6 ;  /* 0x000000040e09d211 */ /* 0x088fe400030f1415 */
[----:B------:R-:W3:Y:S01]  /*d3d0*/  LDL R21, [R1+0x148] ;  /* 0x0001480001157983 */ /* 0x000ee20000100800 */
[----:B----4-:R-:W-:-:S03]  /*d3e0*/  @!P4 LEA.HI.X R7, R10, R4, R17, 0x2, P0 ;  /* 0x000000040a07c211 */ /* 0x010fc600000f1411 */
[----:B------:R-:W4:Y:S01]  /*d3f0*/  LDL R17, [R1+0x144] ;  /* 0x0001440001117983 */ /* 0x000f220000100800 */
[----:B--2---:R-:W-:Y:S02]  /*d400*/  ISETP.GE.AND P2, PT, R5, c[0x0][0x3c8], PT ;  /* 0x0000f20005007a0c */ /* 0x004fe40003f46270 */
[----:B------:R-:W-:Y:S01]  /*d410*/  @!P3 LEA R2, P6, R11, R0, 0x2 ;  /* 0x000000000b02b211 */ /* 0x000fe200078c10ff */
[----:B------:R-:W2:Y:S01]  /*d420*/  LDL R10, [R1+0xbc] ;  /* 0x0000bc00010a7983 */ /* 0x000ea20000100800 */
[----:B------:R-:W-:-:S03]  /*d430*/  ISETP.GE.AND P1, PT, R16, c[0x0][0x3c8], PT ;  /* 0x0000f20010007a0c */ /* 0x000fc60003f26270 */
[----:B------:R1:W-:Y:S04]  /*d440*/  @!P5 ST.E.64 [R8.64], R158 ;  /* 0x0000009e0800d985 */ /* 0x0003e8000c101b06 */
[----:B------:R-:W2:Y:S01]  /*d450*/  LDL R14, [R1+0xc0] ;  /* 0x0000c000010e7983 */ /* 0x000ea20000100800 */
[----:B-----5:R-:W-:-:S03]  /*d460*/  ISETP.GE.AND P0, PT, R12, c[0x0][0x3c8], PT ;  /* 0x0000f2000c007a0c */ /* 0x020fc60003f06270 */
[----:B------:R5:W-:Y:S01]  /*d470*/  @!P4 ST.E.64 [R6.64], R142 ;  /* 0x0000008e0600c985 */ /* 0x000be2000c101b06 */
[----:B------:R-:W-:-:S03]  /*d480*/  @!P3 LEA.HI.X R3, R11, R4, R15, 0x2, P6 ;  /* 0x000000040b03b211 */ /* 0x000fc600030f140f */
[----:B------:R-:W2:Y:S01]  /*d490*/  LDL R11, [R1+0xb8] ;  /* 0x0000b800010b7983 */ /* 0x000ea20000100800 */
[----:B-1----:R-:W-:-:S03]  /*d4a0*/  @!P2 LEA R8, P6, R5, R0, 0x2 ;  /* 0x000000000508a211 */ /* 0x002fc600078c10ff */
[----:B------:R1:W-:Y:S04]  /*d4b0*/  @!P3 ST.E.64 [R2.64], R34 ;  /* 0x000000220200b985 */ /* 0x0003e8000c101b06 */
[----:B------:R-:W2:Y:S01]  /*d4c0*/  LDL R15, [R1+0xb4] ;  /* 0x0000b400010f7983 */ /* 0x000ea20000100800 */
[----:B-----5:R-:W-:Y:S02]  /*d4d0*/  @!P1 LEA R6, P3, R16, R0, 0x2 ;  /* 0x0000000010069211 */ /* 0x020fe400078610ff */
[----:B------:R-:W-:Y:S02]  /*d4e0*/  @!P2 LEA.HI.X R9, R5, R4, R20, 0x2, P6 ;  /* 0x000000040509a211 */ /* 0x000fe400030f1414 */
[----:B------:R-:W5:Y:S01]  /*d4f0*/  LDL R20, [R1+0x140] ;  /* 0x0001400001147983 */ /* 0x000f620000100800 */
[----:B------:R-:W-:-:S02]  /*d500*/  ISETP.GE.AND P4, PT, R19, c[0x0][0x3c8], PT ;  /* 0x0000f20013007a0c */ /* 0x000fc40003f86270 */
[----:B------:R-:W-:Y:S01]  /*d510*/  @!P1 LEA.HI.X R7, R16, R4, R26, 0x2, P3 ;  /* 0x0000000410079211 */ /* 0x000fe200018f141a */
[----:B------:R-:W5:Y:S01]  /*d520*/  LDL R5, [R1+0xb0] ;  /* 0x0000b00001057983 */ /* 0x000f620000100800 */
[----:B-1----:R-:W-:-:S03]  /*d530*/  @!P0 LEA R2, P6, R12, R0, 0x2 ;  /* 0x000000000c028211 */ /* 0x002fc600078c10ff */
[----:B------:R-:W5:Y:S01]  /*d540*/  LDL R16, [R1+0x13c] ;  /* 0x00013c0001107983 */ /* 0x000f620000100800 */
[----:B------:R-:W-:-:S03]  /*d550*/  @!P0 LEA.HI.X R3, R12, R4, R25, 0x2, P6 ;  /* 0x000000040c038211 */ /* 0x000fc600030f1419 */
[----:B------:R-:W5:Y:S01]  /*d560*/  LDL R12, [R1+0x138] ;  /* 0x00013800010c7983 */ /* 0x000f620000100800 */
[----:B------:R-:W-:-:S03]  /*d570*/  ISETP.GE.AND P3, PT, R13, c[0x0][0x3c8], PT ;  /* 0x0000f2000d007a0c */ /* 0x000fc60003f66270 */
[----:B------:R-:W-:Y:S04]  /*d580*/  @!P2 ST.E.64 [R8.64], R162 ;  /* 0x000000a20800a985 */ /* 0x000fe8000c101b06 */
        /* <DEDUP_REMOVED lines=10> */
[----:B------:R-:W4:Y:S04]  /*d630*/  LDL R17, [R1+0x130] ;  /* 0x0001300001117983 */ /* 0x000f280000100800 */
[----:B------:R-:W4:Y:S01]  /*d640*/  LDL R13, [R1+0x12c] ;  /* 0x00012c00010d7983 */ /* 0x000f220000100800 */
[----:B------:R-:W-:Y:S02]  /*d650*/  ISETP.GE.AND P2, PT, R18, c[0x0][0x3c8], PT ;  /* 0x0000f20012007a0c */ /* 0x000fe40003f46270 */
[C---:B------:R-:W-:Y:S01]  /*d660*/  @!P5 LEA R8, P1, R23.reuse, R0, 0x2 ;  /* 0x000000001708d211 */ /* 0x040fe200078210ff */
[----:B------:R-:W4:Y:S01]  /*d670*/  LDL R21, [R1+0x11c] ;  /* 0x00011c0001157983 */ /* 0x000f220000100800 */
[----:B--2---:R-:W-:Y:S02]  /*d680*/  ISETP.GE.AND P0, PT, R10, c[0x0][0x3c8], PT ;  /* 0x0000f2000a007a0c */ /* 0x004fe40003f06270 */
[----:B------:R-:W-:-:S02]  /*d690*/  @!P5 LEA.HI.X R9, R23, R4, R24, 0x2, P1 ;  /* 0x000000041709d211 */ /* 0x000fc400008f1418 */
[----:B------:R-:W2:Y:S04]  /*d6a0*/  LDL R23, [R1+0xa4] ;  /* 0x0000a40001177983 */ /* 0x000ea80000100800 */
[----:B------:R1:W-:Y:S01]  /*d6b0*/  @!P5 ST.E.64 [R8.64], R164 ;  /* 0x000000a40800d985 */ /* 0x0003e2000c101b06 */
[----:B------:R-:W-:-:S03]  /*d6c0*/  ISETP.GE.AND P1, PT, R14, c[0x0][0x3c8], PT ;  /* 0x0000f2000e007a0c */ /* 0x000fc60003f26270 */
[----:B------:R-:W-:Y:S04]  /*d6d0*/  @!P4 ST.E.64 [R6.64], R62 ;  /* 0x0000003e0600c985 */ /* 0x000fe8000c101b06 */
[----:B------:R5:W-:Y:S04]  /*d6e0*/  @!P3 ST.E.64 [R2.64], R42 ;  /* 0x0000002a0200b985 */ /* 0x000be8000c101b06 */
[----:B------:R-:W2:Y:S01]  /*d6f0*/  LDL R24, [R1+0x120] ;  /* 0x0001200001187983 */ /* 0x000ea20000100800 */
[----:B------:R-:W-:Y:S02]  /*d700*/  ISETP.GE.AND P5, PT, R11, c[0x0][0x3c8], PT ;  /* 0x0000f2000b007a0c */ /* 0x000fe40003fa6270 */
[----:B-1----:R-:W-:-:S04]  /*d710*/  @!P2 LEA R8, P6, R18, R0, 0x2 ;  /* 0x000000001208a211 */ /* 0x002fc800078c10ff */
[----:B-----5:R-:W-:Y:S02]  /*d720*/  @!P2 LEA.HI.X R9, R18, R4, R20, 0x2, P6 ;  /* 0x000000041209a211 */ /* 0x020fe400030f1414 */
[----:B------:R-:W5:Y:S01]  /*d730*/  LDL R20, [R1+0xa0] ;  /* 0x0000a00001147983 */ /* 0x000f620000100800 */
[-C--:B------:R-:W-:Y:S02]  /*d740*/  @!P0 LEA R2, P6, R10, R0.reuse, 0x2 ;  /* 0x000000000a028211 */ /* 0x080fe400078c10ff */
[----:B------:R-:W-:Y:S01]  /*d750*/  @!P1 LEA R6, P3, R14, R0, 0x2 ;  /* 0x000000000e069211 */ /* 0x000fe200078610ff */
[----:B------:R-:W5:Y:S01]  /*d760*/  LDL R18, [R1+0x98] ;  /* 0x0000980001127983 */ /* 0x000f620000100800 */
[----:B------:R-:W-:-:S03]  /*d770*/  @!P0 LEA.HI.X R3, R10, R4, R12, 0x2, P6 ;  /* 0x000000040a038211 */ /* 0x000fc600030f140c */
[----:B------:R-:W5:Y:S01]  /*d780*/  LDL R10, [R1+0x9c] ;  /* 0x00009c00010a7983 */ /* 0x000f620000100800 */
[----:B------:R-:W-:Y:S02]  /*d790*/  ISETP.GE.AND P4, PT, R15, c[0x0][0x3c8], PT ;  /* 0x0000f2000f007a0c */ /* 0x000fe40003f86270 */
[----:B------:R-:W-:Y:S01]  /*d7a0*/  @!P1 LEA.HI.X R7, R14, R4, R16, 0x2, P3 ;  /* 0x000000040e079211 */ /* 0x000fe200018f1410 */
[----:B------:R-:W5:Y:S01]  /*d7b0*/  LDL R12, [R1+0x8c] ;  /* 0x00008c00010c7983 */ /* 0x000f620000100800 */
[----:B------:R-:W-:-:S03]  /*d7c0*/  ISETP.GE.AND P3, PT, R5, c[0x0][0x3c8], PT ;  /* 0x0000f20005007a0c */ /* 0x000fc60003f66270 */
[----:B------:R-:W5:Y:S04]  /*d7d0*/  LDL R16, [R1+0x94] ;  /* 0x0000940001107983 */ /* 0x000f680000100800 */
[----:B------:R-:W5:Y:S04]  /*d7e0*/  LDL R14, [R1+0x90] ;  /* 0x00009000010e7983 */ /* 0x000f680000100800 */
[----:B------:R1:W-:Y:S04]  /*d7f0*/  @!P2 ST.E.64 [R8.64], R166 ;  /* 0x000000a60800a985 */ /* 0x0003e8000c101b06 */
[----:B------:R1:W-:Y:S04]  /*d800*/  @!P1 ST.E.64 [R6.64], R66 ;  /* 0x0000004206009985 */ /* 0x0003e8000c101b06 */
[----:B------:R3:W-:Y:S01]  /*d810*/  @!P0 ST.E.64 [R2.64], R46 ;  /* 0x0000002e02008985 */ /* 0x0007e2000c101b06 */
[----:B-1----:R-:W-:-:S02]  /*d820*/  @!P5 LEA R8, P6, R11, R0, 0x2 ;  /* 0x000000000b08d211 */ /* 0x002fc400078c10ff */
[----:B------:R-:W-:Y:S02]  /*d830*/  @!P4 LEA R6, P0, R15, R0, 0x2 ;  /* 0x000000000f06c211 */ /* 0x000fe400078010ff */
[----:B---3--:R-:W-:Y:S02]  /*d840*/  @!P5 LEA.HI.X R9, R11, R4, R19, 0x2, P6 ;  /* 0x000000040b09d211 */ /* 0x008fe400030f1413 */
[----:B------:R-:W3:Y:S01]  /*d850*/  LDL R11, [R1+0x118] ;  /* 0x00011800010b7983 */ /* 0x000ee20000100800 */
[----:B------:R-:W-:-:S03]  /*d860*/  @!P3 LEA R2, P6, R5, R0, 0x2 ;  /* 0x000000000502b211 */ /* 0x000fc600078c10ff */
[----:B------:R-:W3:Y:S01]  /*d870*/  LDL R19, [R1+0x114] ;  /* 0x0001140001137983 */ /* 0x000ee20000100800 */
[-C--:B----4-:R-:W-:Y:S02]  /*d880*/  @!P4 LEA.HI.X R7, R15, R4.reuse, R17, 0x2, P0 ;  /* 0x000000040f07c211 */ /* 0x090fe400000f1411 */
[----:B------:R-:W-:Y:S01]  /*d890*/  @!P3 LEA.HI.X R3, R5, R4, R13, 0x2, P6 ;  /* 0x000000040503b211 */ /* 0x000fe200030f140d */
[----:B------:R-:W4:Y:S04]  /*d8a0*/  LDL R17, [R1+0x110] ;  /* 0x0001100001117983 */ /* 0x000f280000100800 */
[----:B------:R-:W4:Y:S04]  /*d8b0*/  LDL R15, [R1+0x10c] ;  /* 0x00010c00010f7983 */ /* 0x000f280000100800 */
[----:B------:R-:W4:Y:S04]  /*d8c0*/  LDL R13, [R1+0x108] ;  /* 0x00010800010d7983 */ /* 0x000f280000100800 */
[----:B------:R-:W4:Y:S01]  /*d8d0*/  LDL R5, [R1+0x88] ;  /* 0x0000880001057983 */ /* 0x000f220000100800 */
[----:B------:R-:W-:-:S02]  /*d8e0*/  ISETP.GE.AND P2, PT, R27, c[0x0][0x3c8], PT ;  /* 0x0000f2001b007a0c */ /* 0x000fc40003f46270 */
[----:B------:R-:W-:Y:S02]  /*d8f0*/  ISETP.GE.AND P1, PT, R25, c[0x0][0x3c8], PT ;  /* 0x0000f20019007a0c */ /* 0x000fe40003f26270 */
[----:B--2---:R-:W-:Y:S01]  /*d900*/  ISETP.GE.AND P0, PT, R23, c[0x0][0x3c8], PT ;  /* 0x0000f20017007a0c */ /* 0x004fe20003f06270 */
[----:B------:R1:W-:Y:S04]  /*d910*/  @!P5 ST.E.64 [R8.64], R168 ;  /* 0x000000a80800d985 */ /* 0x0003e8000c101b06 */
[----:B------:R2:W-:Y:S04]  /*d920*/  @!P4 ST.E.64 [R6.64], R70 ;  /* 0x000000460600c985 */ /* 0x0005e8000c101b06 */
[----:B------:R5:W-:Y:S01]  /*d930*/  @!P3 ST.E.64 [R2.64], R50 ;  /* 0x000000320200b985 */ /* 0x000be2000c101b06 */
[----:B-1----:R-:W-:-:S02]  /*d940*/  @!P2 LEA R8, P5, R27, R0, 0x2 ;  /* 0x000000001b08a211 */ /* 0x002fc400078a10ff */
[-C--:B--2---:R-:W-:Y:S02]  /*d950*/  @!P1 LEA R6, P6, R25, R0.reuse, 0x2 ;  /* 0x0000000019069211 */ /* 0x084fe400078c10ff */
[----:B-----5:R-:W-:Y:S02]  /*d960*/  ISETP.GE.AND P4, PT, R20, c[0x0][0x3c8], PT ;  /* 0x0000f20014007a0c */ /* 0x020fe40003f86270 */
[----:B------:R-:W-:Y:S02]  /*d970*/  @!P0 LEA R2, P3, R23, R0, 0x2 ;  /* 0x0000000017028211 */ /* 0x000fe400078610ff */
[-C--:B------:R-:W-:Y:S02]  /*d980*/  @!P2 LEA.HI.X R9, R27, R4.reuse, R28, 0x2, P5 ;  /* 0x000000041b09a211 */ /* 0x080fe400028f141c */
[-C--:B------:R-:W-:Y:S02]  /*d990*/  @!P1 LEA.HI.X R7, R25, R4.reuse, R26, 0x2, P6 ;  /* 0x0000000419079211 */ /* 0x080fe400030f141a */
[----:B------:R-:W-:Y:S01]  /*d9a0*/  @!P0 LEA.HI.X R3, R23, R4, R24, 0x2, P3 ;  /* 0x0000000417038211 */ /* 0x000fe200018f1418 */
[----:B------:R-:W-:Y:S01]  /*d9b0*/  @!P2 ST.E.64 [R8.64], R90 ;  /* 0x0000005a0800a985 */ /* 0x000fe2000c101b06 */
[----:B------:R-:W-:-:S03]  /*d9c0*/  ISETP.GE.AND P5, PT, R10, c[0x0][0x3c8], PT ;  /* 0x0000f2000a007a0c */ /* 0x000fc60003fa6270 */
[----:B------:R1:W-:Y:S01]  /*d9d0*/  @!P1 ST.E.64 [R6.64], R74 ;  /* 0x0000004a06009985 */ /* 0x0003e2000c101b06 */
[----:B------:R-:W-:-:S03]  /*d9e0*/  ISETP.GE.AND P3, PT, R18, c[0x0][0x3c8], PT ;  /* 0x0000f20012007a0c */ /* 0x000fc60003f66270 */
[----:B------:R2:W-:Y:S01]  /*d9f0*/  @!P0 ST.E.64 [R2.64], R54 ;  /* 0x0000003602008985 */ /* 0x0005e2000c101b06 */
[----:B------:R-:W-:Y:S02]  /*da00*/  ISETP.GE.AND P2, PT, R16, c[0x0][0x3c8], PT ;  /* 0x0000f20010007a0c */ /* 0x000fe40003f46270 */
[----:B------:R-:W-:Y:S02]  /*da10*/  ISETP.GE.AND P1, PT, R14, c[0x0][0x3c8], PT ;  /* 0x0000f2000e007a0c */ /* 0x000fe40003f26270 */
[----:B-1----:R-:W-:-:S04]  /*da20*/  @!P4 LEA R6, P0, R20, R0, 0x2 ;  /* 0x000000001406c211 */ /* 0x002fc800078010ff */
[----:B------:R-:W-:Y:S02]  /*da30*/  @!P4 LEA.HI.X R7, R20, R4, R21, 0x2, P0 ;  /* 0x000000041407c211 */ /* 0x000fe400000f1415 */
[----:B------:R-:W-:Y:S02]  /*da40*/  ISETP.GE.AND P0, PT, R12, c[0x0][0x3c8], PT ;  /* 0x0000f2000c007a0c */ /* 0x000fe40003f06270 */
[C---:B--2---:R-:W-:Y:S01]  /*da50*/  @!P5 LEA R2, P6, R10.reuse, R0, 0x2 ;  /* 0x000000000a02d211 */ /* 0x044fe200078c10ff */
[----:B------:R1:W-:Y:S03]  /*da60*/  @!P4 ST.E.64 [R6.64], R78 ;  /* 0x0000004e0600c985 */ /* 0x0003e6000c101b06 */
[----:B---3--:R-:W-:Y:S02]  /*da70*/  @!P5 LEA.HI.X R3, R10, R4, R11, 0x2, P6 ;  /* 0x000000040a03d211 */ /* 0x008fe400030f140b */
[----:B------:R-:W-:-:S02]  /*da80*/  @!P3 LEA R10, P4, R18, R0, 0x2 ;  /* 0x00000000120ab211 */ /* 0x000fc400078810ff */
[-C--:B------:R-:W-:Y:S01]  /*da90*/  @!P2 LEA R8, P6, R16, R0.reuse, 0x2 ;  /* 0x000000001008a211 */ /* 0x080fe200078c10ff */
[----:B------:R2:W-:Y:S01]  /*daa0*/  @!P5 ST.E.64 [R2.64], R82 ;  /* 0x000000520200d985 */ /* 0x0005e2000c101b06 */
[----:B-1----:R-:W-:Y:S02]  /*dab0*/  @!P1 LEA R6, P5, R14, R0, 0x2 ;  /* 0x000000000e069211 */ /* 0x002fe400078a10ff */
[-C--:B------:R-:W-:Y:S02]  /*dac0*/  @!P3 LEA.HI.X R11, R18, R4.reuse, R19, 0x2, P4 ;  /* 0x00000004120bb211 */ /* 0x080fe400020f1413 */
[-C--:B----4-:R-:W-:Y:S02]  /*dad0*/  @!P2 LEA.HI.X R9, R16, R4.reuse, R17, 0x2, P6 ;  /* 0x000000041009a211 */ /* 0x090fe400030f1411 */
[----:B------:R-:W-:Y:S01]  /*dae0*/  @!P1 LEA.HI.X R7, R14, R4, R15, 0x2, P5 ;  /* 0x000000040e079211 */ /* 0x000fe200028f140f */
[----:B------:R1:W-:Y:S04]  /*daf0*/  @!P3 ST.E.64 [R10.64], R98 ;  /* 0x000000620a00b985 */ /* 0x0003e8000c101b06 */
[----:B------:R1:W-:Y:S04]  /*db00*/  @!P2 ST.E.64 [R8.64], R94 ;  /* 0x0000005e0800a985 */ /* 0x0003e8000c101b06 */
[----:B------:R1:W-:Y:S01]  /*db10*/  @!P1 ST.E.64 [R6.64], R86 ;  /* 0x0000005606009985 */ /* 0x0003e2000c101b06 */
[----:B--2---:R-:W-:-:S04]  /*db20*/  @!P0 LEA R2, P4, R12, R0, 0x2 ;  /* 0x000000000c028211 */ /* 0x004fc800078810ff */
[----:B------:R-:W-:-:S05]  /*db30*/  @!P0 LEA.HI.X R3, R12, R4, R13, 0x2, P4 ;  /* 0x000000040c038211 */ /* 0x000fca00020f140d */
[----:B------:R1:W-:Y:S01]  /*db40*/  @!P0 ST.E.64 [R2.64], R58 ;  /* 0x0000003a02008985 */ /* 0x0003e2000c101b06 */
[----:B------:R-:W-:-:S13]  /*db50*/  ISETP.GE.AND P0, PT, R5, c[0x0][0x3c8], PT ;  /* 0x0000f20005007a0c */ /* 0x000fda0003f06270 */
[----:B------:R-:W-:Y:S05]  /*db60*/  @P0 BRA `(.L_x_75) ;  /* 0x0000111000000947 */ /* 0x000fea0003800000 */
[----:B------:R-:W2:Y:S01]  /*db70*/  LDL R12, [R1+0x104] ;  /* 0x00010400010c7983 */ /* 0x000ea20000100800 */
[----:B-1----:R-:W-:-:S04]  /*db80*/  LEA R2, P0, R5, R0, 0x2 ;  /* 0x0000000005027211 */ /* 0x002fc800078010ff */
[----:B--2---:R-:W-:-:S05]  /*db90*/  LEA.HI.X R3, R5, R4, R12, 0x2, P0 ;  /* 0x0000000405037211 */ /* 0x004fca00000f140c */
[----:B------:R1:W-:Y:S01]  /*dba0*/  ST.E.64 [R2.64], R30 ;  /* 0x0000001e02007985 */ /* 0x0003e2000c101b06 */
[----:B------:R-:W-:Y:S05]  /*dbb0*/  BRA `(.L_x_75) ;  /* 0x000010c000007947 */ /* 0x000fea0003800000 */
.L_x_60:
[----:B------:R-:W2:Y:S04]  /*dbc0*/  LDL.LU R4, [R1+0x40] ;  /* 0x0000400001047983 */ /* 0x000ea80000300800 */
[----:B------:R-:W3:Y:S01]  /*dbd0*/  LDL.LU R6, [R1+0x44] ;  /* 0x0000440001067983 */ /* 0x000ee20000300800 */
[----:B------:R-:W-:Y:S02]  /*dbe0*/  ISETP.NE.U32.AND P1, PT, RZ, c[0x0][0x508], PT ;  /* 0x00014200ff007a0c */ /* 0x000fe40003f25070 */
[----:B------:R-:W-:Y:S01]  /*dbf0*/  ISETP.NE.U32.AND P3, PT, RZ, c[0x0][0x500], PT ;  /* 0x00014000ff007a0c */ /* 0x000fe20003f65070 */
[----:B------:R-:W4:Y:S01]  /*dc00*/  LDL.LU R0, [R1+0x58] ;  /* 0x0000580001007983 */ /* 0x000f220000300800 */
[----:B------:R-:W-:Y:S01]  /*dc10*/  ISETP.NE.AND.EX P1, PT, RZ, c[0x0][0x50c], PT, P1 ;  /* 0x00014300ff007a0c */ /* 0x000fe20003f25310 */
[----:B------:R-:W-:Y:S01]  /*dc20*/  IMAD.MOV.U32 R8, RZ, RZ, RZ ;  /* 0x000000ffff087224 */ /* 0x000fe200078e00ff */
[----:B------:R-:W-:Y:S01]  /*dc30*/  ISETP.NE.AND.EX P3, PT, RZ, c[0x0][0x504], PT, P3 ;  /* 0x00014100ff007a0c */ /* 0x000fe20003f65330 */
[----:B------:R-:W-:Y:S01]  /*dc40*/  IMAD.MOV.U32 R21, RZ, RZ, c[0x0][0x388] ;  /* 0x0000e200ff157624 */ /* 0x000fe200078e00ff */
[----:B--2---:R-:W-:-:S09]  /*dc50*/  IADD3 R2, P2, R4, c[0x0][0x500], RZ ;  /* 0x0001400004027a10 */ /* 0x004fd20007f5e0ff */
[----:B------:R-:W-:Y:S02]  /*dc60*/  @P1 IADD3 R4, P0, R4, c[0x0][0x508], RZ ;  /* 0x0001420004041a10 */ /* 0x000fe40007f1e0ff */
[C---:B---3--:R-:W-:Y:S02]  /*dc70*/  IADD3.X R3, R6.reuse, c[0x0][0x504], RZ, P2, !PT ;  /* 0x0001410006037a10 */ /* 0x048fe400017fe4ff */
[----:B------:R-:W-:-:S03]  /*dc80*/  @P1 IADD3.X R5, R6, c[0x0][0x50c], RZ, P0, !PT ;  /* 0x0001430006051a10 */ /* 0x000fc600007fe4ff */
[----:B------:R1:W5:Y:S04]  /*dc90*/  @P3 LDG.E R8, [R2.64] ;  /* 0x0000000602083981 */ /* 0x000368000c1e1900 */
[----:B------:R1:W5:Y:S01]  /*dca0*/  @P1 LDG.E R21, [R4.64] ;  /* 0x0000000604151981 */ /* 0x000362000c1e1900 */
[----:B----4-:R-:W-:-:S04]  /*dcb0*/  ISETP.NE.AND P0, PT, R0, RZ, PT ;  /* 0x000000ff0000720c */ /* 0x010fc80003f05270 */
[----:B------:R-:W-:Y:S01]  /*dcc0*/  SEL R19, R0, c[0x0][0x3d4], P0 ;  /* 0x0000f50000137a07 */ /* 0x000fe20000000000 */
[----:B------:R-:W-:Y:S05]  /*dcd0*/  @P1 BRA `(.L_x_81) ;  /* 0x0000004000001947 */ /* 0x000fea0003800000 */
[----:B------:R-:W-:Y:S05]  /*dce0*/  @!P3 BRA `(.L_x_81) ;  /* 0x000000300000b947 */ /* 0x000fea0003800000 */
[----:B------:R2:W3:Y:S04]  /*dcf0*/  LDG.E R0, [R2.64] ;  /* 0x0000000602007981 */ /* 0x0004e8000c1e1900 */
[----:B-12---:R-:W3:Y:S02]  /*dd00*/  LDG.E R2, [R2.64+0x4] ;  /* 0x0000040602027981 */ /* 0x006ee4000c1e1900 */
[----:B---3-5:R-:W-:Y:S02]  /*dd10*/  IADD3 R21, -R0, R2, RZ ;  /* 0x0000000200157210 */ /* 0x028fe40007ffe1ff */
.L_x_81:
[----:B-1----:R-:W2:Y:S04]  /*dd20*/  LDL.LU R4, [R1+0x50] ;  /* 0x0000500001047983 */ /* 0x002ea80000300800 */
[----:B------:R-:W3:Y:S04]  /*dd30*/  LDL.LU R2, [R1+0x3c] ;  /* 0x00003c0001027983 */ /* 0x000ee80000300800 */
[----:B------:R-:W4:Y:S01]  /*dd40*/  LDL.LU R0, [R1+0x7c] ;  /* 0x00007c0001007983 */ /* 0x000f220000300800 */
[----:B------:R-:W-:Y:S01]  /*dd50*/  BSSY B0, `(.L_x_82) ;  /* 0x0000039000007945 */ /* 0x000fe20003800000 */
[----:B-----5:R-:W-:-:S02]  /*dd60*/  SHF.R.S32.HI R18, RZ, 0x1f, R8 ;  /* 0x0000001fff127819 */ /* 0x020fc40000011408 */
[----:B------:R-:W1:Y:S02]  /*dd70*/  S2R R3, SR_TID.X ;  /* 0x0000000000037919 */ /* 0x000e640000002100 */
[----:B-1----:R-:W-:Y:S02]  /*dd80*/  ISETP.GT.AND P0, PT, R3, 0x7f, PT ;  /* 0x0000007f0300780c */ /* 0x002fe40003f04270 */
[----:B--2---:R-:W-:Y:S02]  /*dd90*/  LOP3.LUT R9, R4, 0xffff, RZ, 0xc0, !PT ;  /* 0x0000ffff04097812 */ /* 0x004fe400078ec0ff */
[----:B---3--:R-:W-:Y:S02]  /*dda0*/  SEL R15, R2, RZ, !P3 ;  /* 0x000000ff020f7207 */ /* 0x008fe40005800000 */
[----:B----4-:R-:W-:-:S07]  /*ddb0*/  SEL R20, R0, RZ, !P3 ;  /* 0x000000ff00147207 */ /* 0x010fce0005800000 */
[----:B------:R-:W-:Y:S05]  /*ddc0*/  @P0 BRA `(.L_x_83) ;  /* 0x0000031000000947 */ /* 0x000fea0003800000 */
[----:B------:R-:W2:Y:S01]  /*ddd0*/  LDL R2, [R1+0x4c] ;  /* 0x00004c0001027983 */ /* 0x000ea20000100800 */
[----:B------:R-:W-:Y:S01]  /*dde0*/  IMAD R0, R21, c[0x0][0x4e8], RZ ;  /* 0x00013a0015007a24 */ /* 0x000fe200078e02ff */
[----:B--2---:R-:W-:-:S04]  /*ddf0*/  LEA R14, R2, R3, 0x7 ;  /* 0x00000003020e7211 */ /* 0x004fc800078e38ff */
[----:B------:R-:W-:-:S13]  /*de00*/  ISETP.GE.AND P0, PT, R14, R0, PT ;  /* 0x000000000e00720c */ /* 0x000fda0003f06270 */
[----:B------:R-:W-:Y:S05]  /*de10*/  @P0 BRA `(.L_x_83) ;  /* 0x000002c000000947 */ /* 0x000fea0003800000 */
[----:B------:R-:W2:Y:S01]  /*de20*/  LDL.LU R23, [R1+0x80] ;  /* 0x0000800001177983 */ /* 0x000ea20000300800 */
[----:B------:R-:W-:Y:S01]  /*de30*/  IMAD.MOV.U32 R0, RZ, RZ, 0x368 ;  /* 0x00000368ff007424 */ /* 0x000fe200078e00ff */
[----:B------:R-:W-:-:S04]  /*de40*/  ISETP.GT.AND P2, PT, R19, 0x1, PT ;  /* 0x000000011300780c */ /* 0x000fc80003f44270 */
[----:B------:R-:W-:-:S04]  /*de50*/  SEL R0, R0, 0x328, P2 ;  /* 0x0000032800007807 */ /* 0x000fc80001000000 */
[----:B------:R1:W3:Y:S08]  /*de60*/  LDC.64 R6, c[0x0][R0+0x170] ;  /* 0x00005c0000067b82 */ /* 0x0002f00000000a00 */
[----:B------:R1:W4:Y:S08]  /*de70*/  LDC.64 R4, c[0x0][R0+0x168] ;  /* 0x00005a0000047b82 */ /* 0x0003300000000a00 */
[----:B------:R1:W5:Y:S08]  /*de80*/  LDC.64 R12, c[0x0][R0+0x178] ;  /* 0x00005e00000c7b82 */ /* 0x0003700000000a00 */
[----:B------:R1:W2:Y:S02]  /*de90*/  LDC.64 R10, c[0x0][R0+0x160] ;  /* 0x00005800000a7b82 */ /* 0x0002a40000000a00 */
[----:B-1----:R-:W-:-:S02]  /*dea0*/  IMAD.MOV.U32 R0, RZ, RZ, c[0x0][0x4e8] ;  /* 0x00013a00ff007624 */ /* 0x002fc400078e00ff */
[-C--:B---3--:R-:W-:Y:S02]  /*deb0*/  IMAD R7, R7, R15.reuse, RZ ;  /* 0x0000000f07077224 */ /* 0x088fe400078e02ff */
[----:B------:R-:W-:Y:S01]  /*dec0*/  IMAD.WIDE.U32 R2, R6, R15, RZ ;  /* 0x0000000f06027225 */ /* 0x000fe200078e00ff */
[----:B------:R-:W-:Y:S02]  /*ded0*/  ISETP.NE.AND P0, PT, R0, 0x1, PT ;  /* 0x000000010000780c */ /* 0x000fe40003f05270 */
[----:B------:R-:W-:Y:S01]  /*dee0*/  MOV R0, R14 ;  /* 0x0000000e00007202 */ /* 0x000fe20000000f00 */
[----:B------:R-:W-:Y:S02]  /*def0*/  IMAD R7, R6, R20, R7 ;  /* 0x0000001406077224 */ /* 0x000fe400078e0207 */
[-C--:B----4-:R-:W-:Y:S02]  /*df00*/  IMAD R16, R5, R9.reuse, RZ ;  /* 0x0000000905107224 */ /* 0x090fe400078e02ff */
[----:B------:R-:W-:Y:S01]  /*df10*/  IMAD.WIDE.U32 R4, R4, R9, RZ ;  /* 0x0000000904047225 */ /* 0x000fe200078e00ff */
[----:B------:R-:W-:-:S03]  /*df20*/  IADD3 R3, R3, R7, RZ ;  /* 0x0000000703037210 */ /* 0x000fc60007ffe0ff */
[----:B------:R-:W-:Y:S02]  /*df30*/  IMAD.IADD R16, R5, 0x1, R16 ;  /* 0x0000000105107824 */ /* 0x000fe400078e0210 */
[----:B------:R-:W-:-:S05]  /*df40*/  @P0 IMAD.HI.U32 R17, R14, c[0x0][0x4ec], RZ ;  /* 0x00013b000e110a27 */ /* 0x000fca00078e00ff */
[----:B------:R-:W-:Y:S02]  /*df50*/  @P0 SHF.R.U32.HI R0, RZ, c[0x0][0x4f0], R17 ;  /* 0x00013c00ff000a19 */ /* 0x000fe40000011611 */
[----:B------:R-:W-:-:S03]  /*df60*/  IADD3 R17, P1, P0, R2, R4, R8 ;  /* 0x0000000402117210 */ /* 0x000fc6000783e008 */
[----:B------:R-:W-:-:S04]  /*df70*/  IMAD.MOV R2, RZ, RZ, -R0 ;  /* 0x000000ffff027224 */ /* 0x000fc800078e0a00 */
[----:B------:R-:W-:Y:S01]  /*df80*/  IMAD R2, R2, c[0x0][0x4e8], R14 ;  /* 0x00013a0002027a24 */ /* 0x000fe200078e020e */
[----:B--2---:R-:W-:-:S05]  /*df90*/  SEL R6, R23, RZ, P2 ;  /* 0x000000ff17067207 */ /* 0x004fca0001000000 */
[-C--:B-----5:R-:W-:Y:S02]  /*dfa0*/  IMAD R7, R13, R6.reuse, RZ ;  /* 0x000000060d077224 */ /* 0x0a0fe400078e02ff */
[----:B------:R-:W-:Y:S01]  /*dfb0*/  IMAD.WIDE.U32 R4, R12, R6, RZ ;  /* 0x000000060c047225 */ /* 0x000fe200078e00ff */
[----:B------:R-:W-:Y:S02]  /*dfc0*/  IADD3.X R12, R3, R16, R18, P1, P0 ;  /* 0x00000010030c7210 */ /* 0x000fe40000fe0412 */
[----:B------:R-:W-:Y:S02]  /*dfd0*/  SHF.R.S32.HI R3, RZ, 0x1f, R0 ;  /* 0x0000001fff037819 */ /* 0x000fe40000011400 */
[----:B------:R-:W-:Y:S01]  /*dfe0*/  IADD3 R5, R5, R7, RZ ;  /* 0x0000000705057210 */ /* 0x000fe20007ffe0ff */
[----:B------:R-:W-:Y:S01]  /*dff0*/  IMAD.MOV.U32 R7, RZ, RZ, c[0x0][0x4a8] ;  /* 0x00012a00ff077624 */ /* 0x000fe200078e00ff */
[----:B------:R-:W-:Y:S01]  /*e000*/  IADD3 R4, P1, P0, R0, R17, R4 ;  /* 0x0000001100047210 */ /* 0x000fe2000783e004 */
[----:B------:R-:W-:Y:S01]  /*e010*/  IMAD R0, R11, R2, RZ ;  /* 0x000000020b007224 */ /* 0x000fe200078e02ff */
[----:B------:R-:W-:-:S02]  /*e020*/  SHF.R.S32.HI R6, RZ, 0x1f, R2 ;  /* 0x0000001fff067819 */ /* 0x000fc40000011402 */
[----:B------:R-:W-:-:S03]  /*e030*/  IADD3.X R5, R3, R12, R5, P1, P0 ;  /* 0x0000000c03057210 */ /* 0x000fc60000fe0405 */
[C---:B------:R-:W-:Y:S02]  /*e040*/  IMAD R0, R10.reuse, R6, R0 ;  /* 0x000000060a007224 */ /* 0x040fe400078e0200 */
[----:B------:R-:W-:Y:S01]  /*e050*/  IMAD.WIDE.U32 R2, R10, R2, R4 ;  /* 0x000000020a027225 */ /* 0x000fe200078e0004 */
[----:B------:R-:W-:Y:S02]  /*e060*/  MOV R5, c[0x0][0x4ac] ;  /* 0x00012b0000057a02 */ /* 0x000fe40000000f00 */
[----:B------:R-:W-:Y:S01]  /*e070*/  SEL R4, R7, c[0x0][0x450], P2 ;  /* 0x0001140007047a07 */ /* 0x000fe20001000000 */
[----:B------:R-:W-:Y:S01]  /*e080*/  IMAD.IADD R0, R3, 0x1, R0 ;  /* 0x0000000103007824 */ /* 0x000fe200078e0200 */
[----:B------:R-:W-:Y:S02]  /*e090*/  SEL R5, R5, c[0x0][0x454], P2 ;  /* 0x0001150005057a07 */ /* 0x000fe40001000000 */
[----:B------:R-:W-:-:S04]  /*e0a0*/  LEA R4, P0, R2, R4, 0x2 ;  /* 0x0000000402047211 */ /* 0x000fc800078010ff */
[----:B------:R-:W-:Y:S02]  /*e0b0*/  LEA.HI.X R5, R2, R5, R0, 0x2, P0 ;  /* 0x0000000502057211 */ /* 0x000fe400000f1400 */
[----:B------:R-:W-:-:S05]  /*e0c0*/  MOV R0, 0xff800000 ;  /* 0xff80000000007802 */ /* 0x000fca0000000f00 */
[----:B------:R1:W-:Y:S02]  /*e0d0*/  STG.E [R4.64], R0 ;  /* 0x0000000004007986 */ /* 0x0003e4000c101906 */
.L_x_83:
[----:B------:R-:W-:Y:S05]  /*e0e0*/  BSYNC B0 ;  /* 0x0000000000007941 */ /* 0x000fea0003800000 */
.L_x_82:
[----:B------:R-:W-:-:S13]  /*e0f0*/  ISETP.GT.AND P0, PT, R19, 0x1, PT ;  /* 0x000000011300780c */ /* 0x000fda0003f04270 */
[----:B------:R-:W-:Y:S05]  /*e100*/  @P0 BRA `(.L_x_75) ;  /* 0x00000b7000000947 */ /* 0x000fea0003800000 */
[----:B-1----:R-:W2:Y:S01]  /*e110*/  LDL R0, [R1+0x4c] ;  /* 0x00004c0001007983 */ /* 0x002ea20000100800 */
[----:B------:R-:W-:-:S03]  /*e120*/  MOV R2, c[0x0][0x4e8] ;  /* 0x00013a0000027a02 */ /* 0x000fc60000000f00 */
[----:B------:R-:W1:Y:S01]  /*e130*/  S2R R3, SR_TID.X ;  /* 0x0000000000037919 */ /* 0x000e620000002100 */
[----:B------:R-:W-:Y:S02]  /*e140*/  ISETP.NE.AND P0, PT, R2, 0x1, PT ;  /* 0x000000010200780c */ /* 0x000fe40003f05270 */
[--C-:B-1----:R-:W-:Y:S02]  /*e150*/  SHF.R.S32.HI R4, RZ, 0x1f, R3.reuse ;  /* 0x0000001fff047819 */ /* 0x102fe40000011403 */
[----:B------:R-:W-:Y:S02]  /*e160*/  SHF.R.S32.HI R6, RZ, 0x1f, R3 ;  /* 0x0000001fff067819 */ /* 0x000fe40000011403 */
[-C--:B------:R-:W-:Y:S02]  /*e170*/  LEA.HI R4, R4, R3.reuse, RZ, 0x3 ;  /* 0x0000000304047211 */ /* 0x080fe400078f18ff */
[----:B------:R-:W-:Y:S02]  /*e180*/  LEA.HI R6, R6, R3, RZ, 0x3 ;  /* 0x0000000306067211 */ /* 0x000fe400078f18ff */
[----:B------:R-:W-:-:S02]  /*e190*/  LOP3.LUT R4, R4, 0xfffffff8, RZ, 0xc0, !PT ;  /* 0xfffffff804047812 */ /* 0x000fc400078ec0ff */
[----:B------:R-:W-:-:S03]  /*e1a0*/  SHF.R.S32.HI R6, RZ, 0x3, R6 ;  /* 0x00000003ff067819 */ /* 0x000fc60000011406 */
[----:B------:R-:W-:Y:S02]  /*e1b0*/  IMAD.IADD R4, R3, 0x1, -R4 ;  /* 0x0000000103047824 */ /* 0x000fe400078e0a04 */
[----:B------:R-:W-:-:S03]  /*e1c0*/  IMAD.WIDE.U32 R2, R8, c[0x0][0x3a0], RZ ;  /* 0x0000e80008027a25 */ /* 0x000fc600078e00ff */
[----:B------:R-:W-:Y:S02]  /*e1d0*/  LEA R4, R4, R6, 0x5 ;  /* 0x0000000604047211 */ /* 0x000fe400078e28ff */
[----:B--2---:R-:W-:Y:S01]  /*e1e0*/  MOV R5, R0 ;  /* 0x0000000000057202 */ /* 0x004fe20000000f00 */
[----:B------:R-:W-:-:S03]  /*e1f0*/  IMAD R0, R18, c[0x0][0x3a0], RZ ;  /* 0x0000e80012007a24 */ /* 0x000fc600078e02ff */
[----:B------:R-:W-:Y:S01]  /*e200*/  LEA R4, R5, R4, 0x7 ;  /* 0x0000000405047211 */ /* 0x000fe200078e38ff */
[----:B------:R-:W-:Y:S02]  /*e210*/  IMAD R8, R8, c[0x0][0x3a4], R0 ;  /* 0x0000e90008087a24 */ /* 0x000fe400078e0200 */
[----:B------:R-:W-:Y:S01]  /*e220*/  IMAD R5, R20, c[0x0][0x3f0], RZ ;  /* 0x0000fc0014057a24 */ /* 0x000fe200078e02ff */
[----:B------:R-:W-:Y:S01]  /*e230*/  MOV R0, R4 ;  /* 0x0000000400007202 */ /* 0x000fe20000000f00 */
[----:B------:R-:W-:Y:S02]  /*e240*/  IMAD.IADD R3, R3, 0x1, R8 ;  /* 0x0000000103037824 */ /* 0x000fe400078e0208 */
[----:B------:R-:W-:-:S04]  /*e250*/  @P0 IMAD.HI.U32 R6, R4, c[0x0][0x4ec], RZ ;  /* 0x00013b0004060a27 */ /* 0x000fc800078e00ff */
[----:B------:R-:W-:Y:S01]  /*e260*/  IMAD.WIDE.U32 R2, R9, c[0x0][0x3e8], R2 ;  /* 0x0000fa0009027a25 */ /* 0x000fe200078e0002 */
[----:B------:R-:W-:-:S03]  /*e270*/  @P0 SHF.R.U32.HI R0, RZ, c[0x0][0x4f0], R6 ;  /* 0x00013c00ff000a19 */ /* 0x000fc60000011606 */
[----:B------:R-:W-:Y:S01]  /*e280*/  IMAD R3, R9, c[0x0][0x3ec], R3 ;  /* 0x0000fb0009037a24 */ /* 0x000fe200078e0203 */
[----:B------:R-:W-:Y:S01]  /*e290*/  SHF.R.S32.HI R6, RZ, 0x1f, R0 ;  /* 0x0000001fff067819 */ /* 0x000fe20000011400 */
[C---:B------:R-:W-:Y:S01]  /*e2a0*/  IMAD R7, R15.reuse, c[0x0][0x3f4], R5 ;  /* 0x0000fd000f077a24 */ /* 0x040fe200078e0205 */
[----:B------:R-:W-:Y:S01]  /*e2b0*/  IADD3 R5, -R0, RZ, RZ ;  /* 0x000000ff00057210 */ /* 0x000fe20007ffe1ff */
[----:B------:R-:W-:-:S04]  /*e2c0*/  IMAD.WIDE.U32 R2, R15, c[0x0][0x3f0], R2 ;  /* 0x0000fc000f027a25 */ /* 0x000fc800078e0002 */
[----:B------:R-:W-:Y:S02]  /*e2d0*/  IMAD R6, R6, c[0x0][0x3e0], RZ ;  /* 0x0000f80006067a24 */ /* 0x000fe400078e02ff */
[----:B------:R-:W-:Y:S02]  /*e2e0*/  IMAD.IADD R3, R3, 0x1, R7 ;  /* 0x0000000103037824 */ /* 0x000fe400078e0207 */
[----:B------:R-:W-:Y:S02]  /*e2f0*/  IMAD R4, R5, c[0x0][0x4e8], R4 ;  /* 0x00013a0005047a24 */ /* 0x000fe400078e0204 */
[C---:B------:R-:W-:Y:S02]  /*e300*/  IMAD R6, R0.reuse, c[0x0][0x3e4], R6 ;  /* 0x0000f90000067a24 */ /* 0x040fe400078e0206 */
[----:B------:R-:W-:Y:S01]  /*e310*/  IMAD.WIDE.U32 R2, R0, c[0x0][0x3e0], R2 ;  /* 0x0000f80000027a25 */ /* 0x000fe200078e0002 */
[----:B------:R-:W-:-:S04]  /*e320*/  SHF.R.S32.HI R0, RZ, 0x1f, R4 ;  /* 0x0000001fff007819 */ /* 0x000fc80000011404 */
[----:B------:R-:W-:Y:S01]  /*e330*/  IADD3 R3, R3, R6, RZ ;  /* 0x0000000603037210 */ /* 0x000fe20007ffe0ff */
[----:B------:R-:W-:-:S04]  /*e340*/  IMAD R0, R0, c[0x0][0x3d8], RZ ;  /* 0x0000f60000007a24 */ /* 0x000fc800078e02ff */
[----:B------:R-:W-:-:S04]  /*e350*/  IMAD.WIDE.U32 R2, R4, c[0x0][0x3d8], R2 ;  /* 0x0000f60004027a25 */ /* 0x000fc800078e0002 */
[----:B------:R-:W-:Y:S01]  /*e360*/  IMAD R4, R4, c[0x0][0x3dc], R0 ;  /* 0x0000f70004047a24 */ /* 0x000fe200078e0200 */
[----:B------:R-:W-:-:S04]  /*e370*/  LEA R14, P0, R2, c[0x0][0x380], 0x1 ;  /* 0x0000e000020e7a11 */ /* 0x000fc800078008ff */
[----:B------:R-:W-:-:S04]  /*e380*/  IADD3 R4, R3, R4, RZ ;  /* 0x0000000403047210 */ /* 0x000fc80007ffe0ff */
[----:B------:R-:W-:Y:S01]  /*e390*/  LEA.HI.X R5, R2, c[0x0][0x384], R4, 0x1, P0 ;  /* 0x0000e10002057a11 */ /* 0x000fe200000f0c04 */
[----:B------:R-:W-:Y:S05]  /*e3a0*/  BRA.DIV ~URZ, `(.L_x_84) ;  /* 0x000026327f007947 */ /* 0x000fea000b800000 */
[----:B------:R1:W2:Y:S02]  /*e3b0*/  SHFL.IDX PT, R4, R5, RZ, 0x181f ;  /* 0x00181fff05047589 */ /* 0x0002a400000e0000 */
.L_x_142:
[----:B------:R-:W-:Y:S05]  /*e3c0*/  BRA.DIV ~URZ, `(.L_x_85) ;  /* 0x000026827f007947 */ /* 0x000fea000b800000 */
[----:B------:R3:W4:Y:S02]  /*e3d0*/  SHFL.IDX PT, R0, R14, RZ, 0x181f ;  /* 0x00181fff0e007589 */ /* 0x00072400000e0000 */
.L_x_143:
[----:B------:R-:W5:Y:S02]  /*e3e0*/  S2R R2, SR_TID.X ;  /* 0x0000000000027919 */ /* 0x000f640000002100 */
[----:B-----5:R-:W-:-:S04]  /*e3f0*/  SHF.R.S32.HI R3, RZ, 0x1f, R2 ;  /* 0x0000001fff037819 */ /* 0x020fc80000011402 */
[----:B------:R-:W-:Y:S02]  /*e400*/  LEA.HI R3, R3, R2, RZ, 0x3 ;  /* 0x0000000203037211 */ /* 0x000fe400078f18ff */
[----:B------:R-:W5:Y:S02]  /*e410*/  LDL.LU R2, [R1+0x4c] ;  /* 0x00004c0001027983 */ /* 0x000f640000300800 */
[----:B------:R-:W-:Y:S01]  /*e420*/  SHF.R.S32.HI R3, RZ, 0x3, R3 ;  /* 0x00000003ff037819 */ /* 0x000fe20000011403 */
[----:B------:R-:W-:Y:S01]  /*e430*/  IMAD R13, R21, c[0x0][0x4e8], RZ ;  /* 0x00013a00150d7a24 */ /* 0x000fe200078e02ff */
[----:B------:R-:W-:Y:S03]  /*e440*/  BSSY B0, `(.L_x_86) ;  /* 0x000001e000007945 */ /* 0x000fe60003800000 */
        /* <DEDUP_REMOVED lines=18> */
[----:B--2---:R-:W-:Y:S02]  /*e570*/  @!P3 LEA.HI.X R11, R251, R4, R2, 0x1, P4 ;  /* 0x00000004fb0bb211 */ /* 0x004fe400020f0c02 */
[----:B------:R-:W-:Y:S02]  /*e580*/  SHF.R.S32.HI R18, RZ, 0x1f, R18 ;  /* 0x0000001fff127819 */ /* 0x000fe40000011412 */
[----:B------:R-:W-:Y:S01]  /*e590*/  SHF.R.S32.HI R16, RZ, 0x1f, R16 ;  /* 0x0000001fff107819 */ /* 0x000fe20000011410 */
[----:B------:R2:W-:Y:S01]  /*e5a0*/  @!P3 ST.E.128 [R10.64], RZ ;  /* 0x000000ff0a00b985 */ /* 0x0005e2000c101d06 */
[----:B------:R-:W-:-:S02]  /*e5b0*/  @!P0 LEA R2, P4, R15, R0, 0x1 ;  /* 0x000000000f028211 */ /* 0x000fc400078808ff */
[-C--:B------:R-:W-:Y:S02]  /*e5c0*/  @!P2 LEA.HI.X R9, R19, R4.reuse, R20, 0x1, P6 ;  /* 0x000000041309a211 */ /* 0x080fe400030f0c14 */
[-C--:B------:R-:W-:Y:S02]  /*e5d0*/  @!P1 LEA.HI.X R7, R17, R4.reuse, R18, 0x1, P5 ;  /* 0x0000000411079211 */ /* 0x080fe400028f0c12 */
[----:B------:R-:W-:Y:S01]  /*e5e0*/  @!P0 LEA.HI.X R3, R15, R4, R16, 0x1, P4 ;  /* 0x000000040f038211 */ /* 0x000fe200020f0c10 */
[----:B------:R2:W-:Y:S04]  /*e5f0*/  @!P2 ST.E.128 [R8.64], RZ ;  /* 0x000000ff0800a985 */ /* 0x0005e8000c101d06 */
[----:B------:R2:W-:Y:S04]  /*e600*/  @!P1 ST.E.128 [R6.64], RZ ;  /* 0x000000ff06009985 */ /* 0x0005e8000c101d06 */
[----:B------:R2:W-:Y:S02]  /*e610*/  @!P0 ST.E.128 [R2.64], RZ ;  /* 0x000000ff02008985 */ /* 0x0005e4000c101d06 */
.L_x_87:
[----:B------:R-:W-:Y:S05]  /*e620*/  BSYNC B0 ;  /* 0x0000000000007941 */ /* 0x000fea0003800000 */
.L_x_86:
[----:B------:R-:W-:Y:S05]  /*e630*/  BRA.DIV ~URZ, `(.L_x_88) ;  /* 0x000024727f007947 */ /* 0x000fea000b800000 */
[----:B--2---:R2:W1:Y:S04]  /*e640*/  SHFL.IDX PT, R4, R5, 0x1, 0x181f ;  /* 0x00381f0005047f89 */ /* 0x00446800000e0000 */
[----:B----4-:R2:W4:Y:S02]  /*e650*/  SHFL.IDX PT, R0, R14, 0x1, 0x181f ;  /* 0x00381f000e007f89 */ /* 0x01052400000e0000 */
.L_x_144:
[----:B------:R-:W-:Y:S01]  /*e660*/  IADD3 R2, R12, 0x20, RZ ;  /* 0x000000200c027810 */ /* 0x000fe20007ffe0ff */
        /* <DEDUP_REMOVED lines=18> */
[----:B-1----:R-:W-:Y:S02]  /*e790*/  @!P3 LEA.HI.X R11, R251, R4, R3, 0x1, P4 ;  /* 0x00000004fb0bb211 */ /* 0x002fe400020f0c03 */
        /* <DEDUP_REMOVED lines=10> */
.L_x_90:
[----:B------:R-:W-:Y:S05]  /*e840*/  BSYNC B0 ;  /* 0x0000000000007941 */ /* 0x000fea0003800000 */
.L_x_89:
[----:B------:R-:W-:Y:S05]  /*e850*/  BRA.DIV ~URZ, `(.L_x_91) ;  /* 0x000023127f007947 */ /* 0x000fea000b800000 */
[----:B-1----:R1:W2:Y:S02]  /*e860*/  SHFL.IDX PT, R4, R5, 0x2, 0x181f ;  /* 0x00581f0005047f89 */ /* 0x0022a400000e0000 */
.L_x_145:
[----:B------:R-:W-:Y:S05]  /*e870*/  BRA.DIV ~URZ, `(.L_x_92) ;  /* 0x000023627f007947 */ /* 0x000fea000b800000 */
[----:B----4-:R4:W1:Y:S02]  /*e880*/  SHFL.IDX PT, R0, R14, 0x2, 0x181f ;  /* 0x00581f000e007f89 */ /* 0x01086400000e0000 */
.L_x_146:
        /* <DEDUP_REMOVED lines=13> */
[C---:B-1----:R-:W-:Y:S02]  /*e960*/  @!P3 LEA R10, P4, R251.reuse, R0, 0x1 ;  /* 0x00000000fb0ab211 */ /* 0x042fe400078808ff */
        /* <DEDUP_REMOVED lines=16> */
.L_x_94:
[----:B------:R-:W-:Y:S05]  /*ea70*/  BSYNC B0 ;  /* 0x0000000000007941 */ /* 0x000fea0003800000 */
.L_x_93:
[----:B------:R-:W-:Y:S05]  /*ea80*/  BRA.DIV ~URZ, `(.L_x_95) ;  /* 0x000021b27f007947 */ /* 0x000fea000b800000 */
[----:B--2---:R2:W3:Y:S04]  /*ea90*/  SHFL.IDX PT, R4, R5, 0x3, 0x181f ;  /* 0x00781f0005047f89 */ /* 0x0044e800000e0000 */
[----:B-1----:R2:W1:Y:S02]  /*eaa0*/  SHFL.IDX PT, R0, R14, 0x3, 0x181f ;  /* 0x00781f000e007f89 */ /* 0x00246400000e0000 */
.L_x_147:
[----:B------:R-:W-:-:S04]  /*eab0*/  IADD3 R2, R12, 0x60, RZ ;  /* 0x000000600c027810 */ /* 0x000fc80007ffe0ff */
[----:B------:R-:W-:-:S13]  /*eac0*/  ISETP.GE.AND P0, PT, R2, R13, PT ;  /* 0x0000000d0200720c */ /* 0x000fda0003f06270 */
[----:B------:R-:W-:Y:S05]  /*ead0*/  @P0 BRA `(.L_x_75) ;  /* 0x000001a000000947 */ /* 0x000fea0003800000 */
[C---:B------:R-:W-:Y:S02]  /*eae0*/  IADD3 R17, R251.reuse, 0x40, RZ ;  /* 0x00000040fb117810 */ /* 0x040fe40007ffe0ff */
[C---:B------:R-:W-:Y:S02]  /*eaf0*/  IADD3 R15, R251.reuse, 0x80, RZ ;  /* 0x00000080fb0f7810 */ /* 0x040fe40007ffe0ff */
[C---:B------:R-:W-:Y:S02]  /*eb00*/  ISETP.GE.AND P3, PT, R251.reuse, c[0x0][0x3c8], PT ;  /* 0x0000f200fb007a0c */ /* 0x040fe40003f66270 */
[----:B--2---:R-:W-:Y:S02]  /*eb10*/  IADD3 R5, R251, 0xc0, RZ ;  /* 0x000000c0fb057810 */ /* 0x004fe40007ffe0ff */
[----:B------:R-:W-:Y:S02]  /*eb20*/  ISETP.GE.AND P2, PT, R17, c[0x0][0x3c8], PT ;  /* 0x0000f20011007a0c */ /* 0x000fe40003f46270 */
[----:B------:R-:W-:-:S02]  /*eb30*/  ISETP.GE.AND P1, PT, R15, c[0x0][0x3c8], PT ;  /* 0x0000f2000f007a0c */ /* 0x000fc40003f26270 */
[----:B------:R-:W-:Y:S02]  /*eb40*/  ISETP.GE.AND P0, PT, R5, c[0x0][0x3c8], PT ;  /* 0x0000f20005007a0c */ /* 0x000fe40003f06270 */
[C---:B------:R-:W-:Y:S02]  /*eb50*/  IADD3 R18, R251.reuse, 0x40, RZ ;  /* 0x00000040fb127810 */ /* 0x040fe40007ffe0ff */
[----:B------:R-:W-:Y:S02]  /*eb60*/  SHF.R.S32.HI R3, RZ, 0x1f, R251 ;  /* 0x0000001fff037819 */ /* 0x000fe400000114fb */
[C---:B-1----:R-:W-:Y:S02]  /*eb70*/  @!P3 LEA R10, P4, R251.reuse, R0, 0x1 ;  /* 0x00000000fb0ab211 */ /* 0x042fe400078808ff */
[C---:B------:R-:W-:Y:S02]  /*eb80*/  IADD3 R16, R251.reuse, 0x80, RZ ;  /* 0x00000080fb107810 */ /* 0x040fe40007ffe0ff */
[----:B---34-:R-:W-:-:S02]  /*eb90*/  IADD3 R14, R251, 0xc0, RZ ;  /* 0x000000c0fb0e7810 */ /* 0x018fc40007ffe0ff */
[-C--:B------:R-:W-:Y:S02]  /*eba0*/  @!P2 LEA R8, P6, R17, R0.reuse, 0x1 ;  /* 0x000000001108a211 */ /* 0x080fe400078c08ff */
[----:B------:R-:W-:Y:S02]  /*ebb0*/  SHF.R.S32.HI R18, RZ, 0x1f, R18 ;  /* 0x0000001fff127819 */ /* 0x000fe40000011412 */
[----:B------:R-:W-:Y:S02]  /*ebc0*/  @!P1 LEA R6, P5, R15, R0, 0x1 ;  /* 0x000000000f069211 */ /* 0x000fe400078a08ff */
[----:B------:R-:W-:Y:S02]  /*ebd0*/  @!P3 LEA.HI.X R11, R251, R4, R3, 0x1, P4 ;  /* 0x00000004fb0bb211 */ /* 0x000fe400020f0c03 */
        /* <DEDUP_REMOVED lines=10> */
.L_x_75:
[----:B------:R-:W-:Y:S05]  /*ec80*/  BSYNC B1 ;  /* 0x0000000000017941 */ /* 0x000fea0003800000 */
.L_x_59:
[----:B-1--4-:R-:W4:Y:S02]  /*ec90*/  LDL R0, [R1+0x180] ;  /* 0x0001800001007983 */ /* 0x012f240000100800 */
[----:B----4-:R-:W-:-:S13]  /*eca0*/  ISETP.NE.AND P0, PT, R0, RZ, PT ;  /* 0x000000ff0000720c */ /* 0x010fda0003f05270 */
[----:B------:R-:W-:Y:S01]  /*ecb0*/  @P0 WARPSYNC 0xffffffff ;  /* 0xffffffff00000948 */ /* 0x000fe20003800000 */
[----:B------:R-:W-:Y:S06]  /*ecc0*/  @P0 BAR.SYNC.DEFER_BLOCKING 0x5, 0x100 ;  /* 0x0144000000000b1d */ /* 0x000fec0000010000 */
[----:B--23--:R-:W1:Y:S04]  /*ecd0*/  @P0 LDS.128 R4, [0x1a080] ;  /* 0x01a08000ff040984 */ /* 0x00ce680000000c00 */
[----:B-1----:R1:W-:Y:S04]  /*ece0*/  @P0 STL.64 [R1+0x48], R4 ;  /* 0x0000480401000387 */ /* 0x0023e80000100a00 */
[----:B------:R1:W-:Y:S04]  /*ecf0*/  @P0 STL.64 [R1+0x50], R6 ;  /* 0x0000500601000387 */ /* 0x0003e80000100a00 */
[----:B------:R-:W-:Y:S06]  /*ed00*/  @P0 BAR.ARV 0x4, 0x100 ;  /* 0x0104000000000b1d */ /* 0x000fec0000002000 */
[----:B------:R-:W-:Y:S05]  /*ed10*/  @P0 BRA `(.L_x_96) ;  /* 0x00000b9000000947 */ /* 0x000fea0003800000 */
[----:B------:R-:W2:Y:S01]  /*ed20*/  S2R R0, SR_TID.X ;  /* 0x0000000000007919 */ /* 0x000ea20000002100 */
[----:B-1----:R-:W-:Y:S01]  /*ed30*/  IMAD.MOV.U32 R7, RZ, RZ, RZ ;  /* 0x000000ffff077224 */ /* 0x002fe200078e00ff */
[----:B--2---:R-:W-:-:S04]  /*ed40*/  LOP3.LUT R13, R0, 0x1f, RZ, 0xc0, !PT ;  /* 0x0000001f000d7812 */ /* 0x004fc800078ec0ff */
[----:B------:R-:W-:Y:S01]  /*ed50*/  ISETP.NE.AND P5, PT, R13, 0x1f, PT ;  /* 0x0000001f0d00780c */ /* 0x000fe20003fa5270 */
[----:B------:R-:W-:Y:S10]  /*ed60*/  BRA.DIV ~URZ, `(.L_x_97) ;  /* 0x00001f927f007947 */ /* 0x000ff4000b800000 */
[----:B------:R1:W2:Y:S02]  /*ed70*/  SHFL.IDX PT, R9, R22, RZ, 0x1f ;  /* 0x00001fff16097589 */ /* 0x0002a400000e0000 */
.L_x_148:
[----:B------:R-:W-:Y:S05]  /*ed80*/  BRA.DIV ~URZ, `(.L_x_98) ;  /* 0x00001fe27f007947 */ /* 0x000fea000b800000 */
[----:B------:R3:W4:Y:S02]  /*ed90*/  SHFL.IDX PT, R8, R22, 0x1, 0x1f ;  /* 0x00201f0016087f89 */ /* 0x00072400000e0000 */
.L_x_149:
[----:B------:R-:W5:Y:S01]  /*eda0*/  LDL R0, [R1+0x54] ;  /* 0x0000540001007983 */ /* 0x000f620000100800 */
[----:B------:R-:W-:Y:S02]  /*edb0*/  IMAD.MOV.U32 R6, RZ, RZ, RZ ;  /* 0x000000ffff067224 */ /* 0x000fe400078e00ff */
[----:B-----5:R-:W-:-:S05]  /*edc0*/  IMAD.IADD R0, R0, 0x1, R13 ;  /* 0x0000000100007824 */ /* 0x020fca00078e020d */
[----:B------:R-:W-:-:S13]  /*edd0*/  ISETP.GE.OR P0, PT, R0, c[0x0][0x53c], !P5 ;  /* 0x00014f0000007a0c */ /* 0x000fda0006f06670 */
[----:B------:R-:W-:Y:S01]  /*ede0*/  @!P0 IMAD.MOV.U32 R2, RZ, RZ, 0x4 ;  /* 0x00000004ff028424 */ /* 0x000fe200078e00ff */
[----:B------:R-:W-:-:S03]  /*edf0*/  @!P0 MOV R3, 0x4 ;  /* 0x0000000400038802 */ /* 0x000fc60000000f00 */
[----:B------:R-:W-:-:S04]  /*ee00*/  @!P0 IMAD.WIDE R4, R0, R2, c[0x0][0x580] ;  /* 0x0001600000048625 */ /* 0x000fc800078e0202 */
[----:B------:R-:W-:Y:S01]  /*ee10*/  @!P0 IMAD.WIDE R2, R0, R3, c[0x0][0x578] ;  /* 0x00015e0000028625 */ /* 0x000fe200078e0203 */
[----:B------:R-:W5:Y:S04]  /*ee20*/  @!P0 LDG.E R6, [R4.64] ;  /* 0x0000000604068981 */ /* 0x000f68000c1e1900 */
[----:B------:R-:W5:Y:S01]  /*ee30*/  @!P0 LDG.E R7, [R2.64] ;  /* 0x0000000602078981 */ /* 0x000f62000c1e1900 */
[C---:B------:R-:W-:Y:S02]  /*ee40*/  ISETP.GE.U32.AND P4, PT, R13.reuse, 0x10, PT ;  /* 0x000000100d00780c */ /* 0x040fe40003f86070 */
[C---:B------:R-:W-:Y:S02]  /*ee50*/  ISETP.GE.U32.AND P3, PT, R13.reuse, 0x8, PT ;  /* 0x000000080d00780c */ /* 0x040fe40003f66070 */
[----:B------:R-:W-:-:S02]  /*ee60*/  ISETP.GE.U32.AND P2, PT, R13, 0x4, PT ;  /* 0x000000040d00780c */ /* 0x000fc40003f46070 */
[C---:B------:R-:W-:Y:S02]  /*ee70*/  ISETP.GE.U32.AND P1, PT, R13.reuse, 0x2, PT ;  /* 0x000000020d00780c */ /* 0x040fe40003f26070 */
[----:B------:R-:W-:Y:S02]  /*ee80*/  ISETP.NE.AND P0, PT, R13, RZ, PT ;  /* 0x000000ff0d00720c */ /* 0x000fe40003f05270 */
[----:B------:R-:W-:Y:S01]  /*ee90*/  MOV R10, RZ ;  /* 0x000000ff000a7202 */ /* 0x000fe20000000f00 */
[----:B-----5:R-:W-:Y:S01]  /*eea0*/  IMAD R0, R7, R6, RZ ;  /* 0x0000000607007224 */ /* 0x020fe200078e02ff */
[----:B------:R-:W-:Y:S07]  /*eeb0*/  BRA.DIV ~URZ, `(.L_x_99) ;  /* 0x00001f227f007947 */ /* 0x000fee000b800000 */
[----:B------:R1:W3:Y:S02]  /*eec0*/  SHFL.UP PT, R4, R0, 0x1, RZ ;  /* 0x0420000000047989 */ /* 0x0002e400000e00ff */
.L_x_150:
[----:B---3--:R-:W-:-:S04]  /*eed0*/  SEL R4, R4, RZ, P0 ;  /* 0x000000ff04047207 */ /* 0x008fc80000000000 */
        /* <DEDUP_REMOVED lines=14> */
[----:B------:R1:W3:Y:S02]  /*efc0*/  SHFL.IDX PT, R0, R4, 0x1f, 0x1f ;  /* 0x03e01f0004007f89 */ /* 0x0002e400000e0000 */
.L_x_151:
[----:B---3--:R-:W-:Y:S01]  /*efd0*/  IMAD R0, R0, c[0x0][0x538], RZ ;  /* 0x00014e0000007a24 */ /* 0x008fe200078e02ff */
[----:B------:R-:W-:Y:S04]  /*efe0*/  BSSY B1, `(.L_x_101) ;  /* 0x0000083000017945 */ /* 0x000fe80003800000 */
[----:B----4-:R-:W-:-:S04]  /*eff0*/  IADD3 R8, R0, R8, RZ ;  /* 0x0000000800087210 */ /* 0x010fc80007ffe0ff */
[----:B--2---:R-:W-:-:S13]  /*f000*/  ISETP.GT.AND P6, PT, R8, R9, PT ;  /* 0x000000090800720c */ /* 0x004fda0003fc4270 */
[----:B------:R-:W-:Y:S05]  /*f010*/  @P6 BRA `(.L_x_102) ;  /* 0x0000025000006947 */ /* 0x000fea0003800000 */
.L_x_106:
[----:B------:R-:W2:Y:S02]  /*f020*/  LDL.LU R0, [R1+0x54] ;  /* 0x0000540001007983 */ /* 0x000ea40000300800 */
[----:B--2---:R-:W-:-:S04]  /*f030*/  IADD3 R0, R0, 0x1f, RZ ;  /* 0x0000001f00007810 */ /* 0x004fc80007ffe0ff */
[----:B------:R-:W-:-:S13]  /*f040*/  ISETP.GE.AND P6, PT, R0, c[0x0][0x53c], PT ;  /* 0x00014f0000007a0c */ /* 0x000fda0003fc6270 */
[----:B------:R-:W-:Y:S05]  /*f050*/  @P6 BRA `(.L_x_103) ;  /* 0x0000076000006947 */ /* 0x000fea0003800000 */
[----:B------:R2:W-:Y:S01]  /*f060*/  STL [R1+0x54], R0 ;  /* 0x0000540001007387 */ /* 0x0005e20000100800 */
[----:B------:R-:W-:Y:S01]  /*f070*/  CS2R R6, SRZ ;  /* 0x0000000000067805 */ /* 0x000fe2000001ff00 */
[----:B--2---:R-:W-:-:S04]  /*f080*/  IADD3 R0, R0, R13, RZ ;  /* 0x0000000d00007210 */ /* 0x004fc80007ffe0ff */
[----:B------:R-:W-:-:S13]  /*f090*/  ISETP.GE.OR P6, PT, R0, c[0x0][0x53c], !P5 ;  /* 0x00014f0000007a0c */ /* 0x000fda0006fc6670 */
[----:B------:R-:W-:Y:S02]  /*f0a0*/  @!P6 MOV R2, 0x4 ;  /* 0x000000040002e802 */ /* 0x000fe40000000f00 */
[----:B------:R-:W-:-:S03]  /*f0b0*/  @!P6 MOV R3, 0x4 ;  /* 0x000000040003e802 */ /* 0x000fc60000000f00 */
[----:B-1----:R-:W-:-:S04]  /*f0c0*/  @!P6 IMAD.WIDE R4, R0, R2, c[0x0][0x580] ;  /* 0x000160000004e625 */ /* 0x002fc800078e0202 */
[----:B------:R-:W-:Y:S01]  /*f0d0*/  @!P6 IMAD.WIDE R2, R0, R3, c[0x0][0x578] ;  /* 0x00015e000002e625 */ /* 0x000fe200078e0203 */
[----:B------:R-:W2:Y:S04]  /*f0e0*/  @!P6 LDG.E R6, [R4.64] ;  /* 0x000000060406e981 */ /* 0x000ea8000c1e1900 */
[----:B------:R-:W2:Y:S02]  /*f0f0*/  @!P6 LDG.E R7, [R2.64] ;  /* 0x000000060207e981 */ /* 0x000ea4000c1e1900 */
[----:B--2---:R-:W-:Y:S01]  /*f100*/  IMAD R0, R7, R6, RZ ;  /* 0x0000000607007224 */ /* 0x004fe200078e02ff */
[----:B------:R-:W-:Y:S05]  /*f110*/  BRA.DIV ~URZ, `(.L_x_104) ;  /* 0x00001ea27f007947 */ /* 0x000fea000b800000 */
[----:B------:R1:W2:Y:S02]  /*f120*/  SHFL.UP PT, R2, R0, 0x1, RZ ;  /* 0x0420000000027989 */ /* 0x0002a400000e00ff */
.L_x_152:
        /* <DEDUP_REMOVED lines=16> */
.L_x_153:
[----:B--2---:R-:W-:-:S05]  /*f230*/  IMAD R0, R0, c[0x0][0x538], RZ ;  /* 0x00014e0000007a24 */ /* 0x004fca00078e02ff */
[----:B------:R-:W-:-:S04]  /*f240*/  IADD3 R8, R0, R8, RZ ;  /* 0x0000000800087210 */ /* 0x000fc80007ffe0ff */
[----:B------:R-:W-:-:S13]  /*f250*/  ISETP.GT.AND P6, PT, R8, R9, PT ;  /* 0x000000090800720c */ /* 0x000fda0003fc4270 */
[----:B-1----:R-:W-:Y:S05]  /*f260*/  @!P6 BRA `(.L_x_106) ;  /* 0xfffffdb00000e947 */ /* 0x002fea000383ffff */
.L_x_102:
[----:B------:R-:W-:-:S05]  /*f270*/  IADD3 R8, -R0, R8, RZ ;  /* 0x0000000800087210 */ /* 0x000fca0007ffe1ff */
[----:B------:R-:W-:-:S05]  /*f280*/  IMAD R0, R4, c[0x0][0x538], R8 ;  /* 0x00014e0004007a24 */ /* 0x000fca00078e0208 */
[----:B------:R-:W-:Y:S01]  /*f290*/  ISETP.GT.AND P0, PT, R0, R9, PT ;  /* 0x000000090000720c */ /* 0x000fe20003f04270 */
[----:B------:R-:W-:-:S12]  /*f2a0*/  BRA.DIV ~URZ, `(.L_x_107) ;  /* 0x00001f027f007947 */ /* 0x000fd8000b800000 */
[----:B------:R-:W-:-:S04]  /*f2b0*/  VOTE.ANY R5, PT, !P0 ;  /* 0x0000000000057806 */ /* 0x000fc800040e0100 */
.L_x_154:
[----:B------:R2:W3:Y:S01]  /*f2c0*/  POPC R11, R5 ;  /* 0x00000005000b7309 */ /* 0x0004e20000000000 */
[----:B------:R-:W-:Y:S05]  /*f2d0*/  BRA.DIV ~URZ, `(.L_x_108) ;  /* 0x00001f227f007947 */ /* 0x000fea000b800000 */
[----:B---3--:R3:W4:Y:S04]  /*f2e0*/  SHFL.IDX PT, R6, R6, R11, 0x1f ;  /* 0x00001f0b06067589 */ /* 0x00872800000e0000 */
[----:B------:R3:W1:Y:S02]  /*f2f0*/  SHFL.IDX PT, R7, R7, R11, 0x1f ;  /* 0x00001f0b07077589 */ /* 0x00066400000e0000 */
.L_x_155:
[----:B------:R-:W-:Y:S01]  /*f300*/  ISETP.NE.AND P0, PT, R5, RZ, PT ;  /* 0x000000ff0500720c */ /* 0x000fe20003f05270 */
[----:B------:R-:W-:-:S12]  /*f310*/  BSSY B0, `(.L_x_109) ;  /* 0x0000005000007945 */ /* 0x000fd80003800000 */
[----:B------:R-:W-:Y:S05]  /*f320*/  @!P0 BRA `(.L_x_110) ;  /* 0x0000003000008947 */ /* 0x000fea0003800000 */
[----:B------:R-:W-:Y:S01]  /*f330*/  IADD3 R0, R11, -0x1, RZ ;  /* 0xffffffff0b007810 */ /* 0x000fe20007ffe0ff */
[----:B------:R-:W-:Y:S05]  /*f340*/  BRA.DIV ~URZ, `(.L_x_111) ;  /* 0x00001f827f007947 */ /* 0x000fea000b800000 */
[----:B------:R2:W3:Y:S02]  /*f350*/  SHFL.IDX PT, R10, R4, R0, 0x1f ;  /* 0x00001f00040a7589 */ /* 0x0004e400000e0000 */
.L_x_110:
[----:B------:R-:W-:Y:S05]  /*f360*/  BSYNC B0 ;  /* 0x0000000000007941 */ /* 0x000fea0003800000 */
.L_x_109:
[----:B--23--:R-:W-:Y:S01]  /*f370*/  IMAD R5, R10, c[0x0][0x538], R8 ;  /* 0x00014e000a057a24 */ /* 0x00cfe200078e0208 */
[----:B-1--4-:R-:W-:Y:S02]  /*f380*/  IABS R4, R6 ;  /* 0x0000000600047213 */ /* 0x012fe40000000000 */
[----:B------:R-:W-:Y:S01]  /*f390*/  IABS R0, R7 ;  /* 0x0000000700007213 */ /* 0x000fe20000000000 */
[----:B------:R-:W-:Y:S01]  /*f3a0*/  IMAD.IADD R10, R9, 0x1, -R5 ;  /* 0x00000001090a7824 */ /* 0x000fe200078e0a05 */
[----:B------:R1:W-:Y:S01]  /*f3b0*/  STL [R1+0x48], R5 ;  /* 0x0000480501007387 */ /* 0x0003e20000100800 */
[----:B------:R-:W2:Y:S03]  /*f3c0*/  I2F.RP R2, R4 ;  /* 0x0000000400027306 */ /* 0x000ea60000209400 */
[----:B------:R-:W3:Y:S05]  /*f3d0*/  LDL.LU R14, [R1+0x54] ;  /* 0x00005400010e7983 */ /* 0x000eea0000300800 */
[----:B--2---:R-:W2:Y:S02]  /*f3e0*/  MUFU.RCP R2, R2 ;  /* 0x0000000200027308 */ /* 0x004ea40000001000 */
[----:B--2---:R-:W-:-:S06]  /*f3f0*/  IADD3 R2, R2, 0xffffffe, RZ ;  /* 0x0ffffffe02027810 */ /* 0x004fcc0007ffe0ff */
[----:B------:R-:W2:Y:S01]  /*f400*/  F2I.FTZ.U32.TRUNC.NTZ R3, R2 ;  /* 0x0000000200037305 */ /* 0x000ea2000021f000 */
[----:B-1----:R-:W-:Y:S01]  /*f410*/  IMAD.MOV.U32 R5, RZ, RZ, R0 ;  /* 0x000000ffff057224 */ /* 0x002fe200078e0000 */
[----:B------:R-:W-:Y:S02]  /*f420*/  IABS R0, R6 ;  /* 0x0000000600007213 */ /* 0x000fe40000000000 */
[----:B------:R-:W-:-:S04]  /*f430*/  IABS R9, R10 ;  /* 0x0000000a00097213 */ /* 0x000fc80000000000 */
[----:B------:R-:W1:Y:S01]  /*f440*/  I2F.RP R12, R5 ;  /* 0x00000005000c7306 */ /* 0x000e620000209400 */
[----:B--2---:R-:W-:-:S04]  /*f450*/  IMAD.MOV R2, RZ, RZ, -R3 ;  /* 0x000000ffff027224 */ /* 0x004fc800078e0a03 */
[----:B------:R-:W-:Y:S01]  /*f460*/  IMAD R8, R2, R4, RZ ;  /* 0x0000000402087224 */ /* 0x000fe200078e02ff */
[----:B------:R-:W-:Y:S01]  /*f470*/  MOV R2, RZ ;  /* 0x000000ff00027202 */ /* 0x000fe20000000f00 */
[----:B------:R-:W-:-:S04]  /*f480*/  IMAD.MOV R0, RZ, RZ, -R0 ;  /* 0x000000ffff007224 */ /* 0x000fc800078e0a00 */
[----:B------:R-:W-:-:S04]  /*f490*/  IMAD.HI.U32 R8, R3, R8, R2 ;  /* 0x0000000803087227 */ /* 0x000fc800078e0002 */
[----:B------:R-:W-:Y:S02]  /*f4a0*/  IMAD.MOV.U32 R2, RZ, RZ, R9 ;  /* 0x000000ffff027224 */ /* 0x000fe400078e0009 */
[----:B------:R-:W-:Y:S02]  /*f4b0*/  IMAD.MOV.U32 R3, RZ, RZ, R0 ;  /* 0x000000ffff037224 */ /* 0x000fe400078e0000 */
[----:B------:R-:W-:-:S04]  /*f4c0*/  IMAD.HI.U32 R0, R8, R2, RZ ;  /* 0x0000000208007227 */ /* 0x000fc800078e00ff */
[----:B------:R-:W-:Y:S02]  /*f4d0*/  IMAD R2, R0, R3, R2 ;  /* 0x0000000300027224 */ /* 0x000fe400078e0202 */
[----:B-1----:R-:W1:Y:S03]  /*f4e0*/  MUFU.RCP R3, R12 ;  /* 0x0000000c00037308 */ /* 0x002e660000001000 */
[----:B------:R-:W-:Y:S02]  /*f4f0*/  ISETP.GT.U32.AND P1, PT, R4, R2, PT ;  /* 0x000000020400720c */ /* 0x000fe40003f24070 */
[----:B-1----:R-:W-:-:S11]  /*f500*/  IADD3 R3, R3, 0xffffffe, RZ ;  /* 0x0ffffffe03037810 */ /* 0x002fd60007ffe0ff */
[-C--:B------:R-:W-:Y:S01]  /*f510*/  @!P1 IADD3 R2, R2, -R4.reuse, RZ ;  /* 0x8000000402029210 */ /* 0x080fe20007ffe0ff */
[----:B------:R-:W1:Y:S03]  /*f520*/  F2I.FTZ.U32.TRUNC.NTZ R3, R3 ;  /* 0x0000000300037305 */ /* 0x000e66000021f000 */
[----:B------:R-:W-:Y:S02]  /*f530*/  ISETP.GE.U32.AND P2, PT, R2, R4, PT ;  /* 0x000000040200720c */ /* 0x000fe40003f46070 */
[----:B------:R-:W-:Y:S02]  /*f540*/  LOP3.LUT R2, R10, R6, RZ, 0x3c, !PT ;  /* 0x000000060a027212 */ /* 0x000fe400078e3cff */
[----:B------:R-:W-:Y:S02]  /*f550*/  @!P1 IADD3 R0, R0, 0x1, RZ ;  /* 0x0000000100009810 */ /* 0x000fe40007ffe0ff */
[----:B------:R-:W-:-:S02]  /*f560*/  ISETP.GE.AND P0, PT, R2, RZ, PT ;  /* 0x000000ff0200720c */ /* 0x000fc40003f06270 */
[----:B------:R-:W-:-:S05]  /*f570*/  ISETP.NE.AND P1, PT, R6, RZ, PT ;  /* 0x000000ff0600720c */ /* 0x000fca0003f25270 */
[----:B------:R-:W-:Y:S01]  /*f580*/  @P2 IADD3 R0, R0, 0x1, RZ ;  /* 0x0000000100002810 */ /* 0x000fe20007ffe0ff */
[----:B-1----:R-:W-:-:S04]  /*f590*/  IMAD.MOV R2, RZ, RZ, -R3 ;  /* 0x000000ffff027224 */ /* 0x002fc800078e0a03 */
[----:B------:R-:W-:Y:S01]  /*f5a0*/  IMAD.MOV.U32 R4, RZ, RZ, R2 ;  /* 0x000000ffff047224 */ /* 0x000fe200078e0002 */
[----:B------:R-:W-:Y:S01]  /*f5b0*/  IABS R2, R7 ;  /* 0x0000000700027213 */ /* 0x000fe20000000000 */
[----:B------:R-:W-:Y:S01]  /*f5c0*/  @!P0 IMAD.MOV R0, RZ, RZ, -R0 ;  /* 0x000000ffff008224 */ /* 0x000fe200078e0a00 */
[----:B------:R-:W-:Y:S01]  /*f5d0*/  @!P1 LOP3.LUT R0, RZ, R6, RZ, 0x33, !PT ;  /* 0x00000006ff009212 */ /* 0x000fe200078e33ff */
[----:B------:R-:W-:Y:S01]  /*f5e0*/  IMAD R4, R4, R5, RZ ;  /* 0x0000000504047224 */ /* 0x000fe200078e02ff */
[----:B------:R-:W-:Y:S01]  /*f5f0*/  IADD3 R8, RZ, -R2, RZ ;  /* 0x80000002ff087210 */ /* 0x000fe20007ffe0ff */
[----:B------:R-:W-:Y:S01]  /*f600*/  IMAD.MOV.U32 R2, RZ, RZ, RZ ;  /* 0x000000ffff027224 */ /* 0x000fe200078e00ff */
[----:B------:R-:W-:-:S03]  /*f610*/  IABS R9, R0 ;  /* 0x0000000000097213 */ /* 0x000fc60000000000 */
[----:B------:R-:W-:Y:S01]  /*f620*/  IMAD.HI.U32 R2, R3, R4, R2 ;  /* 0x0000000403027227 */ /* 0x000fe200078e0002 */
[----:B------:R-:W-:-:S03]  /*f630*/  MOV R4, R8 ;  /* 0x0000000800047202 */ /* 0x000fc60000000f00 */
[----:B------:R-:W-:-:S04]  /*f640*/  IMAD.MOV.U32 R3, RZ, RZ, R9 ;  /* 0x000000ffff037224 */ /* 0x000fc800078e0009 */
[----:B------:R-:W-:-:S04]  /*f650*/  IMAD.HI.U32 R2, R2, R3, RZ ;  /* 0x0000000302027227 */ /* 0x000fc800078e00ff */
[----:B------:R-:W-:-:S05]  /*f660*/  IMAD R3, R2, R4, R3 ;  /* 0x0000000402037224 */ /* 0x000fca00078e0203 */
[----:B------:R-:W-:-:S13]  /*f670*/  ISETP.GT.U32.AND P1, PT, R5, R3, PT ;  /* 0x000000030500720c */ /* 0x000fda0003f24070 */
[----:B------:R-:W-:-:S05]  /*f680*/  @!P1 IMAD.IADD R3, R3, 0x1, -R5 ;  /* 0x0000000103039824 */ /* 0x000fca00078e0a05 */
[----:B------:R-:W-:Y:S02]  /*f690*/  ISETP.GE.U32.AND P2, PT, R3, R5, PT ;  /* 0x000000050300720c */ /* 0x000fe40003f46070 */
[----:B------:R-:W-:Y:S02]  /*f6a0*/  LOP3.LUT R3, R0, R7, RZ, 0x3c, !PT ;  /* 0x0000000700037212 */ /* 0x000fe400078e3cff */
[----:B------:R-:W-:Y:S02]  /*f6b0*/  @!P1 IADD3 R2, R2, 0x1, RZ ;  /* 0x0000000102029810 */ /* 0x000fe40007ffe0ff */
[----:B------:R-:W-:Y:S02]  /*f6c0*/  ISETP.GE.AND P0, PT, R3, RZ, PT ;  /* 0x000000ff0300720c */ /* 0x000fe40003f06270 */
[----:B------:R-:W-:-:S05]  /*f6d0*/  ISETP.NE.AND P1, PT, R7, RZ, PT ;  /* 0x000000ff0700720c */ /* 0x000fca0003f25270 */
[----:B------:R-:W-:-:S06]  /*f6e0*/  @P2 IADD3 R2, R2, 0x1, RZ ;  /* 0x0000000102022810 */ /* 0x000fcc0007ffe0ff */
[----:B------:R-:W-:Y:S02]  /*f6f0*/  @!P0 IMAD.MOV R2, RZ, RZ, -R2 ;  /* 0x000000ffff028224 */ /* 0x000fe400078e0a02 */
[----:B------:R-:W-:-:S04]  /*f700*/  @!P1 LOP3.LUT R2, RZ, R7, RZ, 0x33, !PT ;  /* 0x00000007ff029212 */ /* 0x000fc800078e33ff */
[----:B------:R-:W-:Y:S01]  /*f710*/  IADD3 R3, -R2, RZ, RZ ;  /* 0x000000ff02037210 */ /* 0x000fe20007ffe1ff */
[----:B------:R-:W-:Y:S02]  /*f720*/  IMAD R6, R0, R6, RZ ;  /* 0x0000000600067224 */ /* 0x000fe400078e02ff */
[C---:B------:R-:W-:Y:S02]  /*f730*/  IMAD R2, R7.reuse, 0x1000000, R2 ;  /* 0x0100000007027824 */ /* 0x040fe400078e0202 */
[----:B------:R-:W-:Y:S01]  /*f740*/  IMAD R0, R7, R3, R0 ;  /* 0x0000000307007224 */ /* 0x000fe200078e0200 */
[----:B------:R-:W-:-:S03]  /*f750*/  IADD3 R3, R10, -R6, RZ ;  /* 0x800000060a037210 */ /* 0x000fc60007ffe0ff */
[----:B------:R-:W-:-:S05]  /*f760*/  IMAD R0, R0, 0x10000, R2 ;  /* 0x0001000000007824 */ /* 0x000fca00078e0202 */
[----:B------:R1:W-:Y:S01]  /*f770*/  STL [R1+0x50], R0 ;  /* 0x0000500001007387 */ /* 0x0003e20000100800 */
[----:B---3--:R-:W-:-:S05]  /*f780*/  IMAD.IADD R14, R11, 0x1, R14 ;  /* 0x000000010b0e7824 */ /* 0x008fca00078e020e */
[----:B------:R1:W-:Y:S04]  /*f790*/  STL [R1+0x54], R14 ;  /* 0x0000540e01007387 */ /* 0x0003e80000100800 */
[----:B------:R1:W-:Y:S01]  /*f7a0*/  STL [R1+0x4c], R3 ;  /* 0x00004c0301007387 */ /* 0x0003e20000100800 */
[----:B------:R-:W-:Y:S05]  /*f7b0*/  BRA `(.L_x_112) ;  /* 0x0000005000007947 */ /* 0x000fea0003800000 */
.L_x_103:
[----:B------:R-:W-:Y:S01]  /*f7c0*/  MOV R0, c[0x0][0x53c] ;  /* 0x00014f0000007a02 */ /* 0x000fe20000000f00 */
[----:B------:R2:W-:Y:S04]  /*f7d0*/  STL [R1+0x48], R9 ;  /* 0x0000480901007387 */ /* 0x0005e80000100800 */
[----:B------:R2:W-:Y:S04]  /*f7e0*/  STL [R1+0x4c], RZ ;  /* 0x00004cff01007387 */ /* 0x0005e80000100800 */
[----:B------:R2:W-:Y:S04]  /*f7f0*/  STL [R1+0x50], RZ ;  /* 0x000050ff01007387 */ /* 0x0005e80000100800 */
[----:B------:R2:W-:Y:S02]  /*f800*/  STL [R1+0x54], R0 ;  /* 0x0000540001007387 */ /* 0x0005e40000100800 */
.L_x_112:
[----:B------:R-:W-:Y:S05]  /*f810*/  BSYNC B1 ;  /* 0x0000000000017941 */ /* 0x000fea0003800000 */
.L_x_101:
[----:B-1----:R-:W3:Y:S04]  /*f820*/  LDL R4, [R1+0x48] ;  /* 0x0000480001047983 */ /* 0x002ee80000100800 */
[----:B------:R-:W3:Y:S04]  /*f830*/  LDL R5, [R1+0x4c] ;  /* 0x00004c0001057983 */ /* 0x000ee80000100800 */
[----:B------:R-:W3:Y:S04]  /*f840*/  LDL R6, [R1+0x50] ;  /* 0x0000500001067983 */ /* 0x000ee80000100800 */
[----:B------:R-:W3:Y:S01]  /*f850*/  LDL R7, [R1+0x54] ;  /* 0x0000540001077983 */ /* 0x000ee20000100800 */
[----:B------:R-:W-:Y:S03]  /*f860*/  WARPSYNC 0xffffffff ;  /* 0xffffffff00007948 */ /* 0x000fe60003800000 */
[----:B------:R-:W-:Y:S01]  /*f870*/  BAR.SYNC.DEFER_BLOCKING 0x4, 0x100 ;  /* 0x0104000000007b1d */ /* 0x000fe20000010000 */
[----:B------:R-:W-:-:S13]  /*f880*/  ISETP.NE.AND P0, PT, R13, RZ, PT ;  /* 0x000000ff0d00720c */ /* 0x000fda0003f05270 */
[----:B---3--:R1:W-:Y:S04]  /*f890*/  @!P0 STS.128 [0x1a080], R4 ;  /* 0x01a08004ff008388 */ /* 0x0083e80000000c00 */
[----:B------:R-:W-:Y:S06]  /*f8a0*/  BAR.ARV 0x5, 0x100 ;  /* 0x0144000000007b1d */ /* 0x000fec0000002000 */
.L_x_96:
[----:B--2---:R-:W2:Y:S02]  /*f8b0*/  LDL R0, [R1+0x54] ;  /* 0x0000540001007983 */ /* 0x004ea40000100800 */
[----:B--2---:R-:W-:-:S13]  /*f8c0*/  ISETP.GE.AND P0, PT, R0, c[0x0][0x53c], PT ;  /* 0x00014f0000007a0c */ /* 0x004fda0003f06270 */
[----:B-1----:R-:W-:Y:S01]  /*f8d0*/  @P0 CALL.REL.NOINC `(.L_x_113) ;  /* 0x0000001000000944 */ /* 0x002fe20003c00000 */
[----:B------:R-:W-:Y:S05]  /*f8e0*/  BRA `(.L_x_114) ;  /* 0xffff22f000007947 */ /* 0x000fea000383ffff */
.L_x_113:
[----:B------:R-:W-:Y:S05]  /*f8f0*/  EXIT ;  /* 0x000000000000794d */ /* 0x000fea0003800000 */
.L_x_16:
[----:B------:R-:W-:Y:S01]  /*f900*/  IMAD.MOV.U32 R0, RZ, RZ, R5 ;  /* 0x000000ffff007224 */ /* 0x000fe200078e0005 */
[----:B------:R-:W-:Y:S02]  /*f910*/  MOV R3, 0x1 ;  /* 0x0000000100037802 */ /* 0x000fe40000000f00 */
[----:B------:R-:W-:Y:S02]  /*f920*/  MOV R2, 0xf940 ;  /* 0x0000f94000027802 */ /* 0x000fe40000000f00 */
[----:B------:R-:W-:Y:S05]  /*f930*/  CALL.REL.NOINC `($__internal_2_$__cuda_sm70_shflsync_up_p) ;  /* 0x00001ad000007944 */ /* 0x000fea0003c00000 */
[----:B------:R-:W-:Y:S01]  /*f940*/  MOV R0, R4 ;  /* 0x0000000400007202 */ /* 0x000fe20000000f00 */
[----:B------:R-:W-:Y:S05]  /*f950*/  BRA `(.L_x_115) ;  /* 0xffff0b1000007947 */ /* 0x000fea000383ffff */
.L_x_17:
[----:B------:R-:W-:Y:S01]  /*f960*/  IMAD.MOV.U32 R0, RZ, RZ, R5 ;  /* 0x000000ffff007224 */ /* 0x000fe200078e0005 */
[----:B------:R-:W-:Y:S02]  /*f970*/  MOV R3, 0x2 ;  /* 0x0000000200037802 */ /* 0x000fe40000000f00 */
[----:B------:R-:W-:Y:S02]  /*f980*/  MOV R2, 0xf9a0 ;  /* 0x0000f9a000027802 */ /* 0x000fe40000000f00 */
[----:B------:R-:W-:Y:S05]  /*f990*/  CALL.REL.NOINC `($__internal_2_$__cuda_sm70_shflsync_up_p) ;  /* 0x00001a7000007944 */ /* 0x000fea0003c00000 */
[----:B------:R-:W-:Y:S01]  /*f9a0*/  SEL R4, R4, RZ, P4 ;  /* 0x000000ff04047207 */ /* 0x000fe20002000000 */
[----:B------:R-:W-:Y:S01]  /*f9b0*/  IMAD.MOV.U32 R3, RZ, RZ, 0x4 ;  /* 0x00000004ff037424 */ /* 0x000fe200078e00ff */
[----:B------:R-:W-:-:S03]  /*f9c0*/  MOV R2, 0xf9f0 ;  /* 0x0000f9f000027802 */ /* 0x000fc60000000f00 */
[----:B------:R-:W-:Y:S02]  /*f9d0*/  IMAD.IADD R0, R5, 0x1, R4 ;  /* 0x0000000105007824 */ /* 0x000fe400078e0204 */
        /* <DEDUP_REMOVED lines=14> */
[----:B------:R-:W-:Y:S01]  /*fac0*/  IMAD.IADD R4, R0, 0x1, R4 ;  /* 0x0000000100047824 */ /* 0x000fe200078e0204 */
[----:B------:R-:W-:-:S03]  /*fad0*/  MOV R0, 0x1f ;  /* 0x0000001f00007802 */ /* 0x000fc60000000f00 */
[----:B------:R-:W-:Y:S02]  /*fae0*/  IMAD.MOV.U32 R20, RZ, RZ, R4 ;  /* 0x000000ffff147224 */ /* 0x000fe400078e0004 */
[----:B------:R-:W-:Y:S05]  /*faf0*/  CALL.REL.NOINC `($__internal_1_$__cuda_sm70_shflsync_idx_p) ;  /* 0x000018a000007944 */ /* 0x000fea0003c00000 */
[----:B-1---5:R-:W-:Y:S05]  /*fb00*/  BRA `(.L_x_116) ;  /* 0xffff0a6000007947 */ /* 0x022fea000383ffff */
.L_x_19:
[----:B------:R-:W-:Y:S02]  /*fb10*/  SEL R0, RZ, 0x1, P0 ;  /* 0x00000001ff007807 */ /* 0x000fe40000000000 */
[----:B------:R-:W-:Y:S02]  /*fb20*/  MOV R2, 0xfb40 ;  /* 0x0000fb4000027802 */ /* 0x000fe40000000f00 */
[----:B------:R-:W-:Y:S05]  /*fb30*/  CALL.REL.NOINC `($__internal_3_$__cuda_sm70_votesync_ballot) ;  /* 0x0000193000007944 */ /* 0x000fea0003c00000 */
[----:B------:R-:W-:Y:S01]  /*fb40*/  MOV R5, R0 ;  /* 0x0000000000057202 */ /* 0x000fe20000000f00 */
[----:B------:R-:W-:Y:S05]  /*fb50*/  BRA `(.L_x_117) ;  /* 0xffff0aa000007947 */ /* 0x000fea000383ffff */
.L_x_20:
[----:B------:R-:W-:Y:S01]  /*fb60*/  IMAD.MOV.U32 R20, RZ, RZ, R8 ;  /* 0x000000ffff147224 */ /* 0x000fe200078e0008 */
[----:B--2---:R-:W-:Y:S01]  /*fb70*/  MOV R3, R13 ;  /* 0x0000000d00037202 */ /* 0x004fe20000000f00 */
[----:B------:R-:W-:Y:S01]  /*fb80*/  IMAD.MOV.U32 R0, RZ, RZ, 0x1f ;  /* 0x0000001fff007424 */ /* 0x000fe200078e00ff */
[----:B------:R-:W-:Y:S02]  /*fb90*/  MOV R2, 0xfbb0 ;  /* 0x0000fbb000027802 */ /* 0x000fe40000000f00 */
[----:B-1----:R-:W-:Y:S05]  /*fba0*/  CALL.REL.NOINC `($__internal_1_$__cuda_sm70_shflsync_idx_p) ;  /* 0x000017f000007944 */ /* 0x002fea0003c00000 */
[----:B------:R-:W-:Y:S01]  /*fbb0*/  IMAD.MOV.U32 R11, RZ, RZ, R0 ;  /* 0x000000ffff0b7224 */ /* 0x000fe200078e0000 */
[----:B------:R-:W-:Y:S01]  /*fbc0*/  MOV R20, R7 ;  /* 0x0000000700147202 */ /* 0x000fe20000000f00 */
[----:B------:R-:W-:Y:S01]  /*fbd0*/  IMAD.MOV.U32 R6, RZ, RZ, RZ ;  /* 0x000000ffff067224 */ /* 0x000fe200078e00ff */
[----:B------:R-:W-:Y:S01]  /*fbe0*/  MOV R3, R13 ;  /* 0x0000000d00037202 */ /* 0x000fe20000000f00 */
[----:B------:R-:W-:Y:S01]  /*fbf0*/  IMAD.MOV.U32 R0, RZ, RZ, 0x1f ;  /* 0x0000001fff007424 */ /* 0x000fe200078e00ff */
[----:B------:R-:W-:-:S02]  /*fc00*/  MOV R2, 0xfc20 ;  /* 0x0000fc2000027802 */ /* 0x000fc40000000f00 */
[----:B-1---5:R-:W-:Y:S05]  /*fc10*/  CALL.REL.NOINC `($__internal_1_$__cuda_sm70_shflsync_idx_p) ;  /* 0x0000178000007944 */ /* 0x022fea0003c00000 */
[----:B------:R-:W-:Y:S01]  /*fc20*/  MOV R10, R0 ;  /* 0x00000000000a7202 */ /* 0x000fe20000000f00 */
[----:B-1---5:R-:W-:Y:S05]  /*fc30*/  BRA `(.L_x_118) ;  /* 0xffff0a1000007947 */ /* 0x022fea000383ffff */
.L_x_23:
[----:B------:R-:W-:Y:S01]  /*fc40*/  IMAD.MOV.U32 R20, RZ, RZ, R4 ;  /* 0x000000ffff147224 */ /* 0x000fe200078e0004 */
[----:B------:R-:W-:-:S02]  /*fc50*/  MOV R0, 0x1f ;  /* 0x0000001f00007802 */ /* 0x000fc40000000f00 */
[----:B------:R-:W-:Y:S02]  /*fc60*/  MOV R2, 0xfc80 ;  /* 0x0000fc8000027802 */ /* 0x000fe40000000f00 */
[----:B-1234-:R-:W-:Y:S05]  /*fc70*/  CALL.REL.NOINC `($__internal_1_$__cuda_sm70_shflsync_idx_p) ;  /* 0x0000172000007944 */ /* 0x01efea0003c00000 */
[----:B------:R-:W-:Y:S01]  /*fc80*/  MOV R6, R0 ;  /* 0x0000000000067202 */ /* 0x000fe20000000f00 */
[----:B-1---5:R-:W-:Y:S05]  /*fc90*/  BRA `(.L_x_22) ;  /* 0xffff0a1000007947 */ /* 0x022fea000383ffff */
.L_x_33:
[----:B------:R-:W-:Y:S01]  /*fca0*/  IMAD.MOV.U32 R20, RZ, RZ, R10 ;  /* 0x000000ffff147224 */ /* 0x000fe200078e000a */
[----:B--2---:R-:W-:Y:S01]  /*fcb0*/  MOV R3, 0x1 ;  /* 0x0000000100037802 */ /* 0x004fe20000000f00 */
[----:B------:R-:W-:Y:S01]  /*fcc0*/  IMAD.MOV.U32 R0, RZ, RZ, 0x181f ;  /* 0x0000181fff007424 */ /* 0x000fe200078e00ff */
[----:B------:R-:W-:Y:S02]  /*fcd0*/  MOV R2, 0xfcf0 ;  /* 0x0000fcf000027802 */ /* 0x000fe40000000f00 */
[----:B------:R-:W-:Y:S05]  /*fce0*/  CALL.REL.NOINC `($__internal_1_$__cuda_sm70_shflsync_idx_p) ;  /* 0x000016b000007944 */ /* 0x000fea0003c00000 */
[----:B------:R-:W-:Y:S01]  /*fcf0*/  IMAD.MOV.U32 R5, RZ, RZ, R0 ;  /* 0x000000ffff057224 */ /* 0x000fe200078e0000 */
[----:B------:R-:W-:Y:S01]  /*fd00*/  MOV R3, 0x1 ;  /* 0x0000000100037802 */ /* 0x000fe20000000f00 */
[----:B------:R-:W-:Y:S01]  /*fd10*/  IMAD.MOV.U32 R20, RZ, RZ, R11 ;  /* 0x000000ffff147224 */ /* 0x000fe200078e000b */
[----:B------:R-:W-:Y:S02]  /*fd20*/  MOV R0, 0x181f ;  /* 0x0000181f00007802 */ /* 0x000fe40000000f00 */
[----:B------:R-:W-:Y:S02]  /*fd30*/  MOV R2, 0xfd50 ;  /* 0x0000fd5000027802 */ /* 0x000fe40000000f00 */
[----:B-1---5:R-:W-:Y:S05]  /*fd40*/  CALL.REL.NOINC `($__internal_1_$__cuda_sm70_shflsync_idx_p) ;  /* 0x0000165000007944 */ /* 0x022fea0003c00000 */
[----:B-1---5:R-:W-:Y:S05]  /*fd50*/  BRA `(.L_x_119) ;  /* 0xffff3ba000007947 */ /* 0x022fea000383ffff */
.L_x_36:
[----:B-1----:R-:W-:Y:S01]  /*fd60*/  IMAD.MOV.U32 R20, RZ, RZ, R5 ;  /* 0x000000ffff147224 */ /* 0x002fe200078e0005 */
[----:B------:R-:W-:Y:S01]  /*fd70*/  MOV R3, RZ ;  /* 0x000000ff00037202 */ /* 0x000fe20000000f00 */
[----:B------:R-:W-:Y:S01]  /*fd80*/  IMAD.MOV.U32 R0, RZ, RZ, 0x181f ;  /* 0x0000181fff007424 */ /* 0x000fe200078e00ff */
[----:B------:R-:W-:-:S02]  /*fd90*/  MOV R2, 0xfdb0 ;  /* 0x0000fdb000027802 */ /* 0x000fc40000000f00 */
[----:B------:R-:W-:Y:S05]  /*fda0*/  CALL.REL.NOINC `($__internal_1_$__cuda_sm70_shflsync_idx_p) ;  /* 0x000015f000007944 */ /* 0x000fea0003c00000 */
[----:B-----5:R-:W-:Y:S01]  /*fdb0*/  MOV R4, R0 ;  /* 0x0000000000047202 */ /* 0x020fe20000000f00 */
[----:B-1----:R-:W-:Y:S05]  /*fdc0*/  BRA `(.L_x_120) ;  /* 0xffff4cb000007947 */ /* 0x002fea000383ffff */
.L_x_37:
[----:B------:R-:W-:Y:S01]  /*fdd0*/  IMAD.MOV.U32 R20, RZ, RZ, R12 ;  /* 0x000000ffff147224 */ /* 0x000fe200078e000c */
[----:B------:R-:W-:Y:S01]  /*fde0*/  MOV R3, RZ ;  /* 0x000000ff00037202 */ /* 0x000fe20000000f00 */
[----:B------:R-:W-:Y:S01]  /*fdf0*/  IMAD.MOV.U32 R0, RZ, RZ, 0x181f ;  /* 0x0000181fff007424 */ /* 0x000fe200078e00ff */
[----:B------:R-:W-:-:S02]  /*fe00*/  MOV R2, 0xfe20 ;  /* 0x0000fe2000027802 */ /* 0x000fc40000000f00 */
[----:B-12---:R-:W-:Y:S05]  /*fe10*/  CALL.REL.NOINC `($__internal_1_$__cuda_sm70_shflsync_idx_p) ;  /* 0x0000158000007944 */ /* 0x006fea0003c00000 */
[----:B-1---5:R-:W-:Y:S05]  /*fe20*/  BRA `(.L_x_121) ;  /* 0xffff4c7000007947 */ /* 0x022fea000383ffff */
.L_x_40:
[----:B------:R-:W-:Y:S01]  /*fe30*/  IMAD.MOV.U32 R20, RZ, RZ, R5 ;  /* 0x000000ffff147224 */ /* 0x000fe200078e0005 */
[----:B--2---:R-:W-:Y:S01]  /*fe40*/  MOV R3, 0x1 ;  /* 0x0000000100037802 */ /* 0x004fe20000000f00 */
[----:B----4-:R-:W-:Y:S01]  /*fe50*/  IMAD.MOV.U32 R0, RZ, RZ, 0x181f ;  /* 0x0000181fff007424 */ /* 0x010fe200078e00ff */
[----:B------:R-:W-:-:S03]  /*fe60*/  MOV R2, 0xfe80 ;  /* 0x0000fe8000027802 */ /* 0x000fc60000000f00 */
[----:B-1-3--:R-:W-:Y:S05]  /*fe70*/  CALL.REL.NOINC `($__internal_1_$__cuda_sm70_shflsync_idx_p) ;  /* 0x0000152000007944 */ /* 0x00afea0003c00000 */
[----:B-----5:R-:W-:Y:S01]  /*fe80*/  IMAD.MOV.U32 R4, RZ, RZ, R0 ;  /* 0x000000ffff047224 */ /* 0x020fe200078e0000 */
[----:B------:R-:W-:Y:S01]  /*fe90*/  MOV R3, 0x1 ;  /* 0x0000000100037802 */ /* 0x000fe20000000f00 */
[----:B------:R-:W-:Y:S01]  /*fea0*/  IMAD.MOV.U32 R20, RZ, RZ, R12 ;  /* 0x000000ffff147224 */ /* 0x000fe200078e000c */
[----:B------:R-:W-:-:S02]  /*feb0*/  MOV R0, 0x181f ;  /* 0x0000181f00007802 */ /* 0x000fc40000000f00 */
[----:B------:R-:W-:Y:S02]  /*fec0*/  MOV R2, 0xfee0 ;  /* 0x0000fee000027802 */ /* 0x000fe40000000f00 */
[----:B-1----:R-:W-:Y:S05]  /*fed0*/  CALL.REL.NOINC `($__internal_1_$__cuda_sm70_shflsync_idx_p) ;  /* 0x000014c000007944 */ /* 0x002fea0003c00000 */
[----:B-1---5:R-:W-:Y:S05]  /*fee0*/  BRA `(.L_x_122) ;  /* 0xffff4db000007947 */ /* 0x022fea000383ffff */
.L_x_41:
[----:B------:R-:W-:Y:S02]  /*fef0*/  MOV R0, 0x2 ;  /* 0x0000000200007802 */ /* 0x000fe40000000f00 */
[----:B------:R-:W-:Y:S02]  /*ff00*/  MOV R2, 0xff20 ;  /* 0x0000ff2000027802 */ /* 0x000fe40000000f00 */
[----:B------:R-:W-:Y:S05]  /*ff10*/  CALL.REL.NOINC `($__internal_0_$__cuda_sm70_shflsync_bfly_p) ;  /* 0x0000142000007944 */ /* 0x000fea0003c00000 */
[----:B------:R-:W-:Y:S05]  /*ff20*/  BRA `(.L_x_123) ;  /* 0xffff531000007947 */ /* 0x000fea000383ffff */
.L_x_42:
[----:B------:R-:W-:Y:S02]  /*ff30*/  MOV R0, 0x1 ;  /* 0x0000000100007802 */ /* 0x000fe40000000f00 */
[----:B------:R-:W-:Y:S02]  /*ff40*/  MOV R2, 0xff60 ;  /* 0x0000ff6000027802 */ /* 0x000fe40000000f00 */
[----:B------:R-:W-:Y:S05]  /*ff50*/  CALL.REL.NOINC `($__internal_0_$__cuda_sm70_shflsync_bfly_p) ;  /* 0x000013e000007944 */ /* 0x000fea0003c00000 */
[----:B------:R-:W-:Y:S01]  /*ff60*/  FMNMX.FTZ R133, R4, R0, !PT ;  /* 0x0000000004857209 */ /* 0x000fe20007810000 */
[----:B------:R-:W-:Y:S01]  /*ff70*/  IMAD.MOV.U32 R4, RZ, RZ, R5 ;  /* 0x000000ffff047224 */ /* 0x000fe200078e0005 */
[----:B------:R-:W-:Y:S01]  /*ff80*/  MOV R2, 0xffb0 ;  /* 0x0000ffb000027802 */ /* 0x000fe20000000f00 */
[----:B------:R-:W-:Y:S02]  /*ff90*/  IMAD.MOV.U32 R0, RZ, RZ, 0x2 ;  /* 0x00000002ff007424 */ /* 0x000fe400078e00ff */
[----:B------:R-:W-:Y:S05]  /*ffa0*/  CALL.REL.NOINC `($__internal_0_$__cuda_sm70_shflsync_bfly_p) ;  /* 0x0000139000007944 */ /* 0x000fea0003c00000 */
[----:B------:R-:W-:Y:S01]  /*ffb0*/  FMNMX.FTZ R5, R5, R0, !PT ;  /* 0x0000000005057209 */ /* 0x000fe20007810000 */
[----:B------:R-:W-:Y:S01]  /*ffc0*/  IMAD.MOV.U32 R0, RZ, RZ, 0x1 ;  /* 0x00000001ff007424 */ /* 0x000fe200078e00ff */
[----:B------:R-:W-:-:S03]  /*ffd0*/  MOV R2, 0x10000 ;  /* 0x0001000000027802 */ /* 0x000fc60000000f00 */
[----:B------:R-:W-:Y:S02]  /*ffe0*/  IMAD.MOV.U32 R4, RZ, RZ, R5 ;  /* 0x000000ffff047224 */ /* 0x000fe400078e0005 */
[----:B------:R-:W-:Y:S05]  /*fff0*/  CALL.REL.NOINC `($__internal_0_$__cuda_sm70_shflsync_bfly_p) ;  /* 0x0000134000007944 */ /* 0x000fea0003c00000 */
[----:B------:R-:W-:Y:S01]  /*10000*/  MOV R3, R0 ;  /* 0x0000000000037202 */ /* 0x000fe20000000f00 */
[----:B------:R-:W-:Y:S05]  /*10010*/  BRA `(.L_x_124) ;  /* 0xffff529000007947 */ /* 0x000fea000383ffff */
.L_x_44:
[----:B------:R-:W-:Y:S01]  /*10020*/  MOV R3, RZ ;  /* 0x000000ff00037202 */ /* 0x000fe20000000f00 */
[----:B------:R-:W-:Y:S01]  /*10030*/  IMAD.MOV.U32 R20, RZ, RZ, R6 ;  /* 0x000000ffff147224 */ /* 0x000fe200078e0006 */
[----:B------:R-:W-:Y:S01]  /*10040*/  MOV R2, 0x10070 ;  /* 0x0001007000027802 */ /* 0x000fe20000000f00 */
[----:B--2---:R-:W-:Y:S02]  /*10050*/  IMAD.MOV.U32 R0, RZ, RZ, 0x181f ;  /* 0x0000181fff007424 */ /* 0x004fe400078e00ff */
[----:B-1-34-:R-:W-:Y:S05]  /*10060*/  CALL.REL.NOINC `($__internal_1_$__cuda_sm70_shflsync_idx_p) ;  /* 0x0000133000007944 */ /* 0x01afea0003c00000 */
[----:B-1---5:R-:W-:-:S05]  /*10070*/  BRA `(.L_x_125) ;  /* 0xffff68a000007947 */ /* 0x022fca000383ffff */
.L_x_47:
[----:B------:R-:W-:Y:S01]  /*10080*/  MOV R3, 0x1 ;  /* 0x0000000100037802 */ /* 0x000fe20000000f00 */
[----:B------:R-:W-:Y:S01]  /*10090*/  IMAD.MOV.U32 R20, RZ, RZ, R6 ;  /* 0x000000ffff147224 */ /* 0x000fe200078e0006 */
[----:B------:R-:W-:Y:S01]  /*100a0*/  MOV R2, 0x100d0 ;  /* 0x000100d000027802 */ /* 0x000fe20000000f00 */
[----:B------:R-:W-:Y:S02]  /*100b0*/  IMAD.MOV.U32 R0, RZ, RZ, 0x181f ;  /* 0x0000181fff007424 */ /* 0x000fe400078e00ff */
[----:B-1-3--:R-:W-:Y:S05]  /*100c0*/  CALL.REL.NOINC `($__internal_1_$__cuda_sm70_shflsync_idx_p) ;  /* 0x000012d000007944 */ /* 0x00afea0003c00000 */
[----:B------:R-:W-:Y:S01]  /*100d0*/  MOV R3, 0x1 ;  /* 0x0000000100037802 */ /* 0x000fe20000000f00 */
[----:B-----5:R-:W-:Y:S01]  /*100e0*/  IMAD.MOV.U32 R4, RZ, RZ, R0 ;  /* 0x000000ffff047224 */ /* 0x020fe200078e0000 */
[----:B------:R-:W-:Y:S01]  /*100f0*/  MOV R0, 0x181f ;  /* 0x0000181f00007802 */ /* 0x000fe20000000f00 */
[----:B------:R-:W-:Y:S01]  /*10100*/  IMAD.MOV.U32 R20, RZ, RZ, R7 ;  /* 0x000000ffff147224 */ /* 0x000fe200078e0007 */
[----:B------:R-:W-:Y:S02]  /*10110*/  MOV R2, 0x10130 ;  /* 0x0001013000027802 */ /* 0x000fe40000000f00 */
[----:B-1----:R-:W-:Y:S05]  /*10120*/  CALL.REL.NOINC `($__internal_1_$__cuda_sm70_shflsync_idx_p) ;  /* 0x0000127000007944 */ /* 0x002fea0003c00000 */
[----:B-1---5:R-:W-:-:S05]  /*10130*/  BRA `(.L_x_126) ;  /* 0xffff69f000007947 */ /* 0x022fca000383ffff */
.L_x_50:
[----:B------:R-:W-:Y:S01]  /*10140*/  MOV R3, RZ ;  /* 0x000000ff00037202 */ /* 0x000fe20000000f00 */
[----:B------:R-:W-:Y:S01]  /*10150*/  IMAD.MOV.U32 R20, RZ, RZ, R8 ;  /* 0x000000ffff147224 */ /* 0x000fe200078e0008 */
[----:B------:R-:W-:Y:S01]  /*10160*/  MOV R2, 0x10190 ;  /* 0x0001019000027802 */ /* 0x000fe20000000f00 */
[----:B------:R-:W-:Y:S02]  /*10170*/  IMAD.MOV.U32 R0, RZ, RZ, 0x181f ;  /* 0x0000181fff007424 */ /* 0x000fe400078e00ff */
[----:B-1----:R-:W-:Y:S05]  /*10180*/  CALL.REL.NOINC `($__internal_1_$__cuda_sm70_shflsync_idx_p) ;  /* 0x0000121000007944 */ /* 0x002fea0003c00000 */
[----:B-----5:R-:W-:Y:S01]  /*10190*/  MOV R4, R0 ;  /* 0x0000000000047202 */ /* 0x020fe20000000f00 */
[----:B-1----:R-:W-:-:S05]  /*101a0*/  BRA `(.L_x_127) ;  /* 0xffff7ad000007947 */ /* 0x002fca000383ffff */
.L_x_51:
[----:B------:R-:W-:Y:S01]  /*101b0*/  MOV R3, RZ ;  /* 0x000000ff00037202 */ /* 0x000fe20000000f00 */
[----:B------:R-:W-:Y:S01]  /*101c0*/  IMAD.MOV.U32 R20, RZ, RZ, R9 ;  /* 0x000000ffff147224 */ /* 0x000fe200078e0009 */
[----:B------:R-:W-:Y:S01]  /*101d0*/  MOV R2, 0x10200 ;  /* 0x0001020000027802 */ /* 0x000fe20000000f00 */
[----:B------:R-:W-:Y:S02]  /*101e0*/  IMAD.MOV.U32 R0, RZ, RZ, 0x181f ;  /* 0x0000181fff007424 */ /* 0x000fe400078e00ff */
[----:B-123--:R-:W-:Y:S05]  /*101f0*/  CALL.REL.NOINC `($__internal_1_$__cuda_sm70_shflsync_idx_p) ;  /* 0x000011a000007944 */ /* 0x00efea0003c00000 */
[----:B-1---5:R-:W-:-:S05]  /*10200*/  BRA `(.L_x_128) ;  /* 0xffff7a9000007947 */ /* 0x022fca000383ffff */
.L_x_52:
[----:B---3--:R-:W-:Y:S01]  /*10210*/  MOV R3, 0x1 ;  /* 0x0000000100037802 */ /* 0x008fe20000000f00 */
[----:B------:R-:W-:Y:S01]  /*10220*/  IMAD.MOV.U32 R20, RZ, RZ, R8 ;  /* 0x000000ffff147224 */ /* 0x000fe200078e0008 */
[----:B------:R-:W-:Y:S01]  /*10230*/  MOV R2, 0x10260 ;  /* 0x0001026000027802 */ /* 0x000fe20000000f00 */
[----:B------:R-:W-:Y:S03]  /*10240*/  IMAD.MOV.U32 R0, RZ, RZ, 0x181f ;  /* 0x0000181fff007424 */ /* 0x000fe600078e00ff */
[----:B-1--4-:R-:W-:Y:S05]  /*10250*/  CALL.REL.NOINC `($__internal_1_$__cuda_sm70_shflsync_idx_p) ;  /* 0x0000114000007944 */ /* 0x012fea0003c00000 */
[----:B------:R-:W-:Y:S01]  /*10260*/  MOV R3, 0x1 ;  /* 0x0000000100037802 */ /* 0x000fe20000000f00 */
[----:B-----5:R-:W-:Y:S01]  /*10270*/  IMAD.MOV.U32 R4, RZ, RZ, R0 ;  /* 0x000000ffff047224 */ /* 0x020fe200078e0000 */
[----:B------:R-:W-:Y:S01]  /*10280*/  MOV R0, 0x181f ;  /* 0x0000181f00007802 */ /* 0x000fe20000000f00 */
[----:B------:R-:W-:Y:S01]  /*10290*/  IMAD.MOV.U32 R20, RZ, RZ, R9 ;  /* 0x000000ffff147224 */ /* 0x000fe200078e0009 */
[----:B------:R-:W-:Y:S02]  /*102a0*/  MOV R2, 0x102c0 ;  /* 0x000102c000027802 */ /* 0x000fe40000000f00 */
[----:B-1----:R-:W-:Y:S05]  /*102b0*/  CALL.REL.NOINC `($__internal_1_$__cuda_sm70_shflsync_idx_p) ;  /* 0x000010e000007944 */ /* 0x002fea0003c00000 */
[----:B-1---5:R-:W-:-:S05]  /*102c0*/  BRA `(.L_x_129) ;  /* 0xffff7ba000007947 */ /* 0x022fca000383ffff */
.L_x_53:
[----:B------:R-:W-:Y:S02]  /*102d0*/  MOV R0, 0x2 ;  /* 0x0000000200007802 */ /* 0x000fe40000000f00 */
[----:B------:R-:W-:Y:S02]  /*102e0*/  MOV R2, 0x10300 ;  /* 0x0001030000027802 */ /* 0x000fe40000000f00 */
[----:B------:R-:W-:Y:S05]  /*102f0*/  CALL.REL.NOINC `($__internal_0_$__cuda_sm70_shflsync_bfly_p) ;  /* 0x0000104000007944 */ /* 0x000fea0003c00000 */
[----:B------:R-:W-:-:S05]  /*10300*/  BRA `(.L_x_130) ;  /* 0xffff7eb000007947 */ /* 0x000fca000383ffff */
.L_x_54:
        /* <DEDUP_REMOVED lines=10> */
[----:B------:R-:W-:Y:S02]  /*103b0*/  MOV R2, 0x103d0 ;  /* 0x000103d000027802 */ /* 0x000fe40000000f00 */
[----:B------:R-:W-:Y:S05]  /*103c0*/  CALL.REL.NOINC `($__internal_0_$__cuda_sm70_shflsync_bfly_p) ;  /* 0x00000f7000007944 */ /* 0x000fea0003c00000 */
[----:B------:R-:W-:-:S05]  /*103d0*/  BRA `(.L_x_131) ;  /* 0xffff7e5000007947 */ /* 0x000fca000383ffff */
.L_x_56:
[----:B------:R1:W5:Y:S01]  /*103e0*/  LDL R4, [R1+0x8] ;  /* 0x0000080001047983 */ /* 0x0003620000100800 */
[----:B------:R-:W-:-:S02]  /*103f0*/  MOV R0, 0x2 ;  /* 0x0000000200007802 */ /* 0x000fc40000000f00 */
[----:B------:R-:W-:Y:S02]  /*10400*/  MOV R2, 0x10420 ;  /* 0x0001042000027802 */ /* 0x000fe40000000f00 */
[----:B-1---5:R-:W-:Y:S05]  /*10410*/  CALL.REL.NOINC `($__internal_0_$__cuda_sm70_shflsync_bfly_p) ;  /* 0x00000f2000007944 */ /* 0x022fea0003c00000 */
[----:B------:R-:W2:Y:S02]  /*10420*/  LDL.LU R2, [R1+0x8] ;  /* 0x0000080001027983 */ /* 0x000ea40000300800 */
[----:B--2---:R-:W-:Y:S01]  /*10430*/  FADD.FTZ R4, R2, R0 ;  /* 0x0000000002047221 */ /* 0x004fe20000010000 */
[----:B------:R-:W-:Y:S02]  /*10440*/  MOV R0, 0x1 ;  /* 0x0000000100007802 */ /* 0x000fe40000000f00 */
[----:B------:R-:W-:Y:S02]  /*10450*/  MOV R2, 0x10470 ;  /* 0x0001047000027802 */ /* 0x000fe40000000f00 */
[----:B------:R-:W-:Y:S05]  /*10460*/  CALL.REL.NOINC `($__internal_0_$__cuda_sm70_shflsync_bfly_p) ;  /* 0x00000ed000007944 */ /* 0x000fea0003c00000 */
[----:B------:R-:W-:Y:S02]  /*10470*/  FADD.FTZ R5, R4, R0 ;  /* 0x0000000004057221 */ /* 0x000fe40000010000 */
[----:B------:R1:W5:Y:S01]  /*10480*/  LDL R4, [R1+0xc] ;  /* 0x00000c0001047983 */ /* 0x0003620000100800 */
[----:B------:R-:W-:Y:S02]  /*10490*/  MOV R0, 0x2 ;  /* 0x0000000200007802 */ /* 0x000fe40000000f00 */
[----:B------:R-:W-:-:S02]  /*104a0*/  MOV R2, 0x104c0 ;  /* 0x000104c000027802 */ /* 0x000fc40000000f00 */
[----:B-1---5:R-:W-:Y:S05]  /*104b0*/  CALL.REL.NOINC `($__internal_0_$__cuda_sm70_shflsync_bfly_p) ;  /* 0x00000e8000007944 */ /* 0x022fea0003c00000 */
[----:B------:R-:W2:Y:S02]  /*104c0*/  LDL.LU R2, [R1+0xc] ;  /* 0x00000c0001027983 */ /* 0x000ea40000300800 */
[----:B--2---:R-:W-:Y:S01]  /*104d0*/  FADD.FTZ R4, R2, R0 ;  /* 0x0000000002047221 */ /* 0x004fe20000010000 */
[----:B------:R-:W-:-:S02]  /*104e0*/  MOV R0, 0x1 ;  /* 0x0000000100007802 */ /* 0x000fc40000000f00 */
[----:B------:R-:W-:Y:S02]  /*104f0*/  MOV R2, 0x10510 ;  /* 0x0001051000027802 */ /* 0x000fe40000000f00 */
[----:B------:R-:W-:Y:S05]  /*10500*/  CALL.REL.NOINC `($__internal_0_$__cuda_sm70_shflsync_bfly_p) ;  /* 0x00000e3000007944 */ /* 0x000fea0003c00000 */
[----:B------:R-:W-:Y:S01]  /*10510*/  MOV R3, R0 ;  /* 0x0000000000037202 */ /* 0x000fe20000000f00 */
[----:B------:R-:W-:Y:S05]  /*10520*/  BRA `(.L_x_132) ;  /* 0xffff95f000007947 */ /* 0x000fea000383ffff */
.L_x_63:
[----:B--234-:R-:W-:Y:S01]  /*10530*/  IMAD.MOV.U32 R20, RZ, RZ, R5 ;  /* 0x000000ffff147224 */ /* 0x01cfe200078e0005 */
[----:B------:R-:W-:Y:S01]  /*10540*/  MOV R3, RZ ;  /* 0x000000ff00037202 */ /* 0x000fe20000000f00 */
[----:B------:R-:W-:Y:S01]  /*10550*/  IMAD.MOV.U32 R0, RZ, RZ, 0x181f ;  /* 0x0000181fff007424 */ /* 0x000fe200078e00ff */
[----:B------:R-:W-:Y:S02]  /*10560*/  MOV R2, 0x10580 ;  /* 0x0001058000027802 */ /* 0x000fe40000000f00 */
[----:B-1----:R-:W-:Y:S05]  /*10570*/  CALL.REL.NOINC `($__internal_1_$__cuda_sm70_shflsync_idx_p) ;  /* 0x00000e2000007944 */ /* 0x002fea0003c00000 */
[----:B-----5:R-:W-:Y:S01]  /*10580*/  MOV R4, R0 ;  /* 0x0000000000047202 */ /* 0x020fe20000000f00 */
[----:B-1----:R-:W-:Y:S05]  /*10590*/  BRA `(.L_x_133) ;  /* 0xffffb29000007947 */ /* 0x002fea000383ffff */
.L_x_64:
[----:B------:R-:W-:Y:S01]  /*105a0*/  IMAD.MOV.U32 R20, RZ, RZ, R14 ;  /* 0x000000ffff147224 */ /* 0x000fe200078e000e */
[----:B------:R-:W-:Y:S01]  /*105b0*/  MOV R3, RZ ;  /* 0x000000ff00037202 */ /* 0x000fe20000000f00 */
[----:B------:R-:W-:Y:S01]  /*105c0*/  IMAD.MOV.U32 R0, RZ, RZ, 0x181f ;  /* 0x0000181fff007424 */ /* 0x000fe200078e00ff */
[----:B------:R-:W-:Y:S02]  /*105d0*/  MOV R2, 0x105f0 ;  /* 0x000105f000027802 */ /* 0x000fe40000000f00 */
[----:B-123--:R-:W-:Y:S05]  /*105e0*/  CALL.REL.NOINC `($__internal_1_$__cuda_sm70_shflsync_idx_p) ;  /* 0x00000db000007944 */ /* 0x00efea0003c00000 */
[----:B-1---5:R-:W-:Y:S05]  /*105f0*/  BRA `(.L_x_134) ;  /* 0xffffb25000007947 */ /* 0x022fea000383ffff */
.L_x_67:
[----:B------:R-:W-:Y:S01]  /*10600*/  IMAD.MOV.U32 R20, RZ, RZ, R5 ;  /* 0x000000ffff147224 */ /* 0x000fe200078e0005 */
[----:B--2---:R-:W-:Y:S01]  /*10610*/  MOV R3, 0x1 ;  /* 0x0000000100037802 */ /* 0x004fe20000000f00 */
[----:B------:R-:W-:Y:S01]  /*10620*/  IMAD.MOV.U32 R0, RZ, RZ, 0x181f ;  /* 0x0000181fff007424 */ /* 0x000fe200078e00ff */
[----:B------:R-:W-:-:S02]  /*10630*/  MOV R2, 0x10650 ;  /* 0x0001065000027802 */ /* 0x000fc40000000f00 */
[----:B-1-34-:R-:W-:Y:S05]  /*10640*/  CALL.REL.NOINC `($__internal_1_$__cuda_sm70_shflsync_idx_p) ;  /* 0x00000d5000007944 */ /* 0x01afea0003c00000 */
[----:B-----5:R-:W-:Y:S01]  /*10650*/  IMAD.MOV.U32 R4, RZ, RZ, R0 ;  /* 0x000000ffff047224 */ /* 0x020fe200078e0000 */
[----:B------:R-:W-:Y:S01]  /*10660*/  MOV R3, 0x1 ;  /* 0x0000000100037802 */ /* 0x000fe20000000f00 */
[----:B------:R-:W-:Y:S01]  /*10670*/  IMAD.MOV.U32 R20, RZ, RZ, R14 ;  /* 0x000000ffff147224 */ /* 0x000fe200078e000e */
[----:B------:R-:W-:-:S02]  /*10680*/  MOV R0, 0x181f ;  /* 0x0000181f00007802 */ /* 0x000fc40000000f00 */
[----:B------:R-:W-:Y:S02]  /*10690*/  MOV R2, 0x106b0 ;  /* 0x000106b000027802 */ /* 0x000fe40000000f00 */
[----:B-1----:R-:W-:Y:S05]  /*106a0*/  CALL.REL.NOINC `($__internal_1_$__cuda_sm70_shflsync_idx_p) ;  /* 0x00000cf000007944 */ /* 0x002fea0003c00000 */
[----:B-1---5:R-:W-:Y:S05]  /*106b0*/  BRA `(.L_x_135) ;  /* 0xffffb40000007947 */ /* 0x022fea000383ffff */
.L_x_70:
[----:B------:R-:W-:Y:S01]  /*106c0*/  IMAD.MOV.U32 R20, RZ, RZ, R5 ;  /* 0x000000ffff147224 */ /* 0x000fe200078e0005 */
[----:B-1----:R-:W-:Y:S01]  /*106d0*/  MOV R3, 0x2 ;  /* 0x0000000200037802 */ /* 0x002fe20000000f00 */
[----:B--2---:R-:W-:Y:S01]  /*106e0*/  IMAD.MOV.U32 R0, RZ, RZ, 0x181f ;  /* 0x0000181fff007424 */ /* 0x004fe200078e00ff */
[----:B------:R-:W-:Y:S02]  /*106f0*/  MOV R2, 0x10710 ;  /* 0x0001071000027802 */ /* 0x000fe40000000f00 */
[----:B---34-:R-:W-:Y:S05]  /*10700*/  CALL.REL.NOINC `($__internal_1_$__cuda_sm70_shflsync_idx_p) ;  /* 0x00000c9000007944 */ /* 0x018fea0003c00000 */
[----:B-----5:R-:W-:Y:S01]  /*10710*/  MOV R4, R0 ;  /* 0x0000000000047202 */ /* 0x020fe20000000f00 */
[----:B-1----:R-:W-:Y:S05]  /*10720*/  BRA `(.L_x_136) ;  /* 0xffffb5a000007947 */ /* 0x002fea000383ffff */
.L_x_71:
[----:B------:R-:W-:Y:S01]  /*10730*/  IMAD.MOV.U32 R20, RZ, RZ, R14 ;  /* 0x000000ffff147224 */ /* 0x000fe200078e000e */
[----:B-1----:R-:W-:Y:S01]  /*10740*/  MOV R3, 0x2 ;  /* 0x0000000200037802 */ /* 0x002fe20000000f00 */
[----:B--2---:R-:W-:Y:S01]  /*10750*/  IMAD.MOV.U32 R0, RZ, RZ, 0x181f ;  /* 0x0000181fff007424 */ /* 0x004fe200078e00ff */
[----:B------:R-:W-:Y:S02]  /*10760*/  MOV R2, 0x10780 ;  /* 0x0001078000027802 */ /* 0x000fe40000000f00 */
[----:B---34-:R-:W-:Y:S05]  /*10770*/  CALL.REL.NOINC `($__internal_1_$__cuda_sm70_shflsync_idx_p) ;  /* 0x00000c2000007944 */ /* 0x018fea0003c00000 */
[----:B-1---5:R-:W-:Y:S05]  /*10780*/  BRA `(.L_x_137) ;  /* 0xffffb56000007947 */ /* 0x022fea000383ffff */
.L_x_74:
[----:B------:R-:W-:Y:S01]  /*10790*/  IMAD.MOV.U32 R20, RZ, RZ, R5 ;  /* 0x000000ffff147224 */ /* 0x000fe200078e0005 */
[----:B-1----:R-:W-:Y:S01]  /*107a0*/  MOV R3, 0x3 ;  /* 0x0000000300037802 */ /* 0x002fe20000000f00 */
[----:B----4-:R-:W-:Y:S01]  /*107b0*/  IMAD.MOV.U32 R0, RZ, RZ, 0x181f ;  /* 0x0000181fff007424 */ /* 0x010fe200078e00ff */
[----:B------:R-:W-:-:S02]  /*107c0*/  MOV R2, 0x107e0 ;  /* 0x000107e000027802 */ /* 0x000fc40000000f00 */
[----:B--23--:R-:W-:Y:S05]  /*107d0*/  CALL.REL.NOINC `($__internal_1_$__cuda_sm70_shflsync_idx_p) ;  /* 0x00000bc000007944 */ /* 0x00cfea0003c00000 */
[----:B-----5:R-:W-:Y:S01]  /*107e0*/  IMAD.MOV.U32 R4, RZ, RZ, R0 ;  /* 0x000000ffff047224 */ /* 0x020fe200078e0000 */
[----:B------:R-:W-:Y:S01]  /*107f0*/  MOV R3, 0x3 ;  /* 0x0000000300037802 */ /* 0x000fe20000000f00 */
[----:B------:R-:W-:Y:S01]  /*10800*/  IMAD.MOV.U32 R20, RZ, RZ, R14 ;  /* 0x000000ffff147224 */ /* 0x000fe200078e000e */
[----:B------:R-:W-:-:S02]  /*10810*/  MOV R0, 0x181f ;  /* 0x0000181f00007802 */ /* 0x000fc40000000f00 */
[----:B------:R-:W-:Y:S02]  /*10820*/  MOV R2, 0x10840 ;  /* 0x0001084000027802 */ /* 0x000fe40000000f00 */
[----:B-1----:R-:W-:Y:S05]  /*10830*/  CALL.REL.NOINC `($__internal_1_$__cuda_sm70_shflsync_idx_p) ;  /* 0x00000b6000007944 */ /* 0x002fea0003c00000 */
[----:B-1---5:R-:W-:Y:S05]  /*10840*/  BRA `(.L_x_138) ;  /* 0xffffb6c000007947 */ /* 0x022fea000383ffff */
.L_x_76:
[----:B------:R-:W-:Y:S01]  /*10850*/  IMAD.MOV.U32 R20, RZ, RZ, R5 ;  /* 0x000000ffff147224 */ /* 0x000fe200078e0005 */
[----:B------:R-:W-:Y:S01]  /*10860*/  MOV R3, RZ ;  /* 0x000000ff00037202 */ /* 0x000fe20000000f00 */
[----:B------:R-:W-:Y:S01]  /*10870*/  IMAD.MOV.U32 R0, RZ, RZ, 0x1c1f ;  /* 0x00001c1fff007424 */ /* 0x000fe200078e00ff */
[----:B------:R-:W-:Y:S02]  /*10880*/  MOV R2, 0x108a0 ;  /* 0x000108a000027802 */ /* 0x000fe40000000f00 */
[----:B------:R-:W-:Y:S05]  /*10890*/  CALL.REL.NOINC `($__internal_1_$__cuda_sm70_shflsync_idx_p) ;  /* 0x00000b0000007944 */ /* 0x000fea0003c00000 */
[----:B-----5:R-:W-:Y:S01]  /*108a0*/  MOV R4, R0 ;  /* 0x0000000000047202 */ /* 0x020fe20000000f00 */
[----:B-1----:R-:W-:Y:S05]  /*108b0*/  BRA `(.L_x_139) ;  /* 0xffffba5000007947 */ /* 0x002fea000383ffff */
.L_x_77:
[----:B------:R-:W-:Y:S01]  /*108c0*/  IMAD.MOV.U32 R20, RZ, RZ, R12 ;  /* 0x000000ffff147224 */ /* 0x000fe200078e000c */
[----:B------:R-:W-:Y:S01]  /*108d0*/  MOV R3, RZ ;  /* 0x000000ff00037202 */ /* 0x000fe20000000f00 */
[----:B------:R-:W-:Y:S01]  /*108e0*/  IMAD.MOV.U32 R0, RZ, RZ, 0x1c1f ;  /* 0x00001c1fff007424 */ /* 0x000fe200078e00ff */
[----:B------:R-:W-:Y:S02]  /*108f0*/  MOV R2, 0x10910 ;  /* 0x0001091000027802 */ /* 0x000fe40000000f00 */
[----:B-12---:R-:W-:Y:S05]  /*10900*/  CALL.REL.NOINC `($__internal_1_$__cuda_sm70_shflsync_idx_p) ;  /* 0x00000a9000007944 */ /* 0x006fea0003c00000 */
[----:B-1---5:R-:W-:Y:S05]  /*10910*/  BRA `(.L_x_140) ;  /* 0xffffba1000007947 */ /* 0x022fea000383ffff */
.L_x_80:
[----:B------:R-:W-:Y:S01]  /*10920*/  IMAD.MOV.U32 R20, RZ, RZ, R5 ;  /* 0x000000ffff147224 */ /* 0x000fe200078e0005 */
[----:B--2---:R-:W-:Y:S01]  /*10930*/  MOV R3, 0x1 ;  /* 0x0000000100037802 */ /* 0x004fe20000000f00 */
[----:B----4-:R-:W-:Y:S01]  /*10940*/  IMAD.MOV.U32 R0, RZ, RZ, 0x1c1f ;  /* 0x00001c1fff007424 */ /* 0x010fe200078e00ff */
[----:B------:R-:W-:-:S02]  /*10950*/  MOV R2, 0x10970 ;  /* 0x0001097000027802 */ /* 0x000fc40000000f00 */
        /* <DEDUP_REMOVED lines=8> */
.L_x_84:
[----:B------:R-:W-:Y:S01]  /*109e0*/  IMAD.MOV.U32 R20, RZ, RZ, R5 ;  /* 0x000000ffff147224 */ /* 0x000fe200078e0005 */
[----:B------:R-:W-:Y:S01]  /*109f0*/  MOV R3, RZ ;  /* 0x000000ff00037202 */ /* 0x000fe20000000f00 */
[----:B------:R-:W-:Y:S01]  /*10a00*/  IMAD.MOV.U32 R0, RZ, RZ, 0x181f ;  /* 0x0000181fff007424 */ /* 0x000fe200078e00ff */
[----:B------:R-:W-:Y:S02]  /*10a10*/  MOV R2, 0x10a30 ;  /* 0x00010a3000027802 */ /* 0x000fe40000000f00 */
[----:B------:R-:W-:Y:S05]  /*10a20*/  CALL.REL.NOINC `($__internal_1_$__cuda_sm70_shflsync_idx_p) ;  /* 0x0000097000007944 */ /* 0x000fea0003c00000 */
[----:B-----5:R-:W-:Y:S01]  /*10a30*/  MOV R4, R0 ;  /* 0x0000000000047202 */ /* 0x020fe20000000f00 */
[----:B-1----:R-:W-:Y:S05]  /*10a40*/  BRA `(.L_x_142) ;  /* 0xffffd97000007947 */ /* 0x002fea000383ffff */
.L_x_85:
[----:B------:R-:W-:Y:S01]  /*10a50*/  IMAD.MOV.U32 R20, RZ, RZ, R14 ;  /* 0x000000ffff147224 */ /* 0x000fe200078e000e */
[----:B------:R-:W-:Y:S01]  /*10a60*/  MOV R3, RZ ;  /* 0x000000ff00037202 */ /* 0x000fe20000000f00 */
[----:B------:R-:W-:Y:S01]  /*10a70*/  IMAD.MOV.U32 R0, RZ, RZ, 0x181f ;  /* 0x0000181fff007424 */ /* 0x000fe200078e00ff */
[----:B------:R-:W-:Y:S02]  /*10a80*/  MOV R2, 0x10aa0 ;  /* 0x00010aa000027802 */ /* 0x000fe40000000f00 */
[----:B-12---:R-:W-:Y:S05]  /*10a90*/  CALL.REL.NOINC `($__internal_1_$__cuda_sm70_shflsync_idx_p) ;  /* 0x0000090000007944 */ /* 0x006fea0003c00000 */
[----:B-1---5:R-:W-:Y:S05]  /*10aa0*/  BRA `(.L_x_143) ;  /* 0xffffd93000007947 */ /* 0x022fea000383ffff */
.L_x_88:
        /* <DEDUP_REMOVED lines=12> */
.L_x_91:
[----:B------:R-:W-:Y:S01]  /*10b70*/  IMAD.MOV.U32 R20, RZ, RZ, R5 ;  /* 0x000000ffff147224 */ /* 0x000fe200078e0005 */
[----:B-1----:R-:W-:Y:S01]  /*10b80*/  MOV R3, 0x2 ;  /* 0x0000000200037802 */ /* 0x002fe20000000f00 */
[----:B----4-:R-:W-:Y:S01]  /*10b90*/  IMAD.MOV.U32 R0, RZ, RZ, 0x181f ;  /* 0x0000181fff007424 */ /* 0x010fe200078e00ff */
[----:B------:R-:W-:Y:S02]  /*10ba0*/  MOV R2, 0x10bc0 ;  /* 0x00010bc000027802 */ /* 0x000fe40000000f00 */
[----:B--23--:R-:W-:Y:S05]  /*10bb0*/  CALL.REL.NOINC `($__internal_1_$__cuda_sm70_shflsync_idx_p) ;  /* 0x000007e000007944 */ /* 0x00cfea0003c00000 */
[----:B-----5:R-:W-:Y:S01]  /*10bc0*/  MOV R4, R0 ;  /* 0x0000000000047202 */ /* 0x020fe20000000f00 */
[----:B-1----:R-:W-:Y:S05]  /*10bd0*/  BRA `(.L_x_145) ;  /* 0xffffdc9000007947 */ /* 0x002fea000383ffff */
.L_x_92:
[----:B------:R-:W-:Y:S01]  /*10be0*/  IMAD.MOV.U32 R20, RZ, RZ, R14 ;  /* 0x000000ffff147224 */ /* 0x000fe200078e000e */
[----:B------:R-:W-:Y:S01]  /*10bf0*/  MOV R3, 0x2 ;  /* 0x0000000200037802 */ /* 0x000fe20000000f00 */
[----:B----4-:R-:W-:Y:S01]  /*10c00*/  IMAD.MOV.U32 R0, RZ, RZ, 0x181f ;  /* 0x0000181fff007424 */ /* 0x010fe200078e00ff */
[----:B------:R-:W-:Y:S02]  /*10c10*/  MOV R2, 0x10c30 ;  /* 0x00010c3000027802 */ /* 0x000fe40000000f00 */
[----:B-123--:R-:W-:Y:S05]  /*10c20*/  CALL.REL.NOINC `($__internal_1_$__cuda_sm70_shflsync_idx_p) ;  /* 0x0000077000007944 */ /* 0x00efea0003c00000 */
[----:B-1---5:R-:W-:Y:S05]  /*10c30*/  BRA `(.L_x_146) ;  /* 0xffffdc5000007947 */ /* 0x022fea000383ffff */
.L_x_95:
[----:B------:R-:W-:Y:S01]  /*10c40*/  IMAD.MOV.U32 R20, RZ, RZ, R5 ;  /* 0x000000ffff147224 */ /* 0x000fe200078e0005 */
[----:B-1----:R-:W-:Y:S01]  /*10c50*/  MOV R3, 0x3 ;  /* 0x0000000300037802 */ /* 0x002fe20000000f00 */
[----:B------:R-:W-:Y:S01]  /*10c60*/  IMAD.MOV.U32 R0, RZ, RZ, 0x181f ;  /* 0x0000181fff007424 */ /* 0x000fe200078e00ff */
[----:B------:R-:W-:-:S02]  /*10c70*/  MOV R2, 0x10c90 ;  /* 0x00010c9000027802 */ /* 0x000fc40000000f00 */
[----:B--234-:R-:W-:Y:S05]  /*10c80*/  CALL.REL.NOINC `($__internal_1_$__cuda_sm70_shflsync_idx_p) ;  /* 0x0000071000007944 */ /* 0x01cfea0003c00000 */
[----:B-----5:R-:W-:Y:S01]  /*10c90*/  IMAD.MOV.U32 R4, RZ, RZ, R0 ;  /* 0x000000ffff047224 */ /* 0x020fe200078e0000 */
[----:B------:R-:W-:Y:S01]  /*10ca0*/  MOV R3, 0x3 ;  /* 0x0000000300037802 */ /* 0x000fe20000000f00 */
[----:B------:R-:W-:Y:S01]  /*10cb0*/  IMAD.MOV.U32 R20, RZ, RZ, R14 ;  /* 0x000000ffff147224 */ /* 0x000fe200078e000e */
[----:B------:R-:W-:-:S02]  /*10cc0*/  MOV R0, 0x181f ;  /* 0x0000181f00007802 */ /* 0x000fc40000000f00 */
[----:B------:R-:W-:Y:S02]  /*10cd0*/  MOV R2, 0x10cf0 ;  /* 0x00010cf000027802 */ /* 0x000fe40000000f00 */
[----:B-1----:R-:W-:Y:S05]  /*10ce0*/  CALL.REL.NOINC `($__internal_1_$__cuda_sm70_shflsync_idx_p) ;  /* 0x000006b000007944 */ /* 0x002fea0003c00000 */
[----:B-1---5:R-:W-:Y:S05]  /*10cf0*/  BRA `(.L_x_147) ;  /* 0xffffddb000007947 */ /* 0x022fea000383ffff */
.L_x_97:
[----:B------:R-:W-:Y:S01]  /*10d00*/  IMAD.MOV.U32 R20, RZ, RZ, R22 ;  /* 0x000000ffff147224 */ /* 0x000fe200078e0016 */
[----:B------:R-:W-:Y:S01]  /*10d10*/  MOV R3, RZ ;  /* 0x000000ff00037202 */ /* 0x000fe20000000f00 */
[----:B------:R-:W-:Y:S01]  /*10d20*/  IMAD.MOV.U32 R0, RZ, RZ, 0x1f ;  /* 0x0000001fff007424 */ /* 0x000fe200078e00ff */
[----:B------:R-:W-:Y:S02]  /*10d30*/  MOV R2, 0x10d50 ;  /* 0x00010d5000027802 */ /* 0x000fe40000000f00 */
[----:B------:R-:W-:Y:S05]  /*10d40*/  CALL.REL.NOINC `($__internal_1_$__cuda_sm70_shflsync_idx_p) ;  /* 0x0000065000007944 */ /* 0x000fea0003c00000 */
[----:B------:R-:W-:Y:S01]  /*10d50*/  MOV R9, R0 ;  /* 0x0000000000097202 */ /* 0x000fe20000000f00 */
[----:B-1---5:R-:W-:Y:S05]  /*10d60*/  BRA `(.L_x_148) ;  /* 0xffffe01000007947 */ /* 0x022fea000383ffff */
.L_x_98:
[----:B------:R-:W-:Y:S01]  /*10d70*/  IMAD.MOV.U32 R20, RZ, RZ, R22 ;  /* 0x000000ffff147224 */ /* 0x000fe200078e0016 */
[----:B------:R-:W-:Y:S01]  /*10d80*/  MOV R3, 0x1 ;  /* 0x0000000100037802 */ /* 0x000fe20000000f00 */
[----:B------:R-:W-:Y:S01]  /*10d90*/  IMAD.MOV.U32 R0, RZ, RZ, 0x1f ;  /* 0x0000001fff007424 */ /* 0x000fe200078e00ff */
[----:B------:R-:W-:Y:S02]  /*10da0*/  MOV R2, 0x10dc0 ;  /* 0x00010dc000027802 */ /* 0x000fe40000000f00 */
[----:B-12---:R-:W-:Y:S05]  /*10db0*/  CALL.REL.NOINC `($__internal_1_$__cuda_sm70_shflsync_idx_p) ;  /* 0x000005e000007944 */ /* 0x006fea0003c00000 */
[----:B------:R-:W-:Y:S01]  /*10dc0*/  MOV R8, R0 ;  /* 0x0000000000087202 */ /* 0x000fe20000000f00 */
[----:B-1---5:R-:W-:Y:S05]  /*10dd0*/  BRA `(.L_x_149) ;  /* 0xffffdfc000007947 */ /* 0x022fea000383ffff */
.L_x_99:
[----:B------:R-:W-:Y:S02]  /*10de0*/  MOV R3, 0x1 ;  /* 0x0000000100037802 */ /* 0x000fe40000000f00 */
[----:B------:R-:W-:-:S02]  /*10df0*/  MOV R2, 0x10e10 ;  /* 0x00010e1000027802 */ /* 0x000fc40000000f00 */
[----:B-1234-:R-:W-:Y:S05]  /*10e00*/  CALL.REL.NOINC `($__internal_2_$__cuda_sm70_shflsync_up_p) ;  /* 0x0000060000007944 */ /* 0x01efea0003c00000 */
[----:B------:R-:W-:Y:S05]  /*10e10*/  BRA `(.L_x_150) ;  /* 0xffffe0b000007947 */ /* 0x000fea000383ffff */
.L_x_100:
[----:B------:R-:W-:Y:S02]  /*10e20*/  MOV R3, 0x2 ;  /* 0x0000000200037802 */ /* 0x000fe40000000f00 */
[----:B------:R-:W-:-:S02]  /*10e30*/  MOV R2, 0x10e50 ;  /* 0x00010e5000027802 */ /* 0x000fc40000000f00 */
[----:B--2-4-:R-:W-:Y:S05]  /*10e40*/  CALL.REL.NOINC `($__internal_2_$__cuda_sm70_shflsync_up_p) ;  /* 0x000005c000007944 */ /* 0x014fea0003c00000 */
        /* <DEDUP_REMOVED lines=23> */
.L_x_104:
[----:B------:R-:W-:Y:S02]  /*10fc0*/  MOV R3, 0x1 ;  /* 0x0000000100037802 */ /* 0x000fe40000000f00 */
[----:B------:R-:W-:Y:S02]  /*10fd0*/  MOV R2, 0x10ff0 ;  /* 0x00010ff000027802 */ /* 0x000fe40000000f00 */
[----:B------:R-:W-:Y:S05]  /*10fe0*/  CALL.REL.NOINC `($__internal_2_$__cuda_sm70_shflsync_up_p) ;  /* 0x0000042000007944 */ /* 0x000fea0003c00000 */
[----:B------:R-:W-:Y:S01]  /*10ff0*/  MOV R2, R4 ;  /* 0x0000000400027202 */ /* 0x000fe20000000f00 */
[----:B------:R-:W-:Y:S05]  /*11000*/  BRA `(.L_x_152) ;  /* 0xffffe12000007947 */ /* 0x000fea000383ffff */
.L_x_105:
        /* <DEDUP_REMOVED lines=26> */
.L_x_107:
[----:B------:R-:W-:Y:S02]  /*111b0*/  SEL R0, RZ, 0x1, P0 ;  /* 0x00000001ff007807 */ /* 0x000fe40000000000 */
[----:B------:R-:W-:Y:S02]  /*111c0*/  MOV R2, 0x111e0 ;  /* 0x000111e000027802 */ /* 0x000fe40000000f00 */
[----:B-1----:R-:W-:Y:S05]  /*111d0*/  CALL.REL.NOINC `($__internal_3_$__cuda_sm70_votesync_ballot) ;  /* 0x0000029000007944 */ /* 0x002fea0003c00000 */
[----:B------:R-:W-:Y:S01]  /*111e0*/  MOV R5, R0 ;  /* 0x0000000000057202 */ /* 0x000fe20000000f00 */
[----:B------:R-:W-:Y:S05]  /*111f0*/  BRA `(.L_x_154) ;  /* 0xffffe0c000007947 */ /* 0x000fea000383ffff */
.L_x_108:
[----:B------:R-:W-:Y:S01]  /*11200*/  IMAD.MOV.U32 R20, RZ, RZ, R6 ;  /* 0x000000ffff147224 */ /* 0x000fe200078e0006 */
[----:B---3--:R-:W-:Y:S01]  /*11210*/  MOV R3, R11 ;  /* 0x0000000b00037202 */ /* 0x008fe20000000f00 */
[----:B------:R-:W-:Y:S01]  /*11220*/  IMAD.MOV.U32 R0, RZ, RZ, 0x1f ;  /* 0x0000001fff007424 */ /* 0x000fe200078e00ff */
[----:B------:R-:W-:Y:S02]  /*11230*/  MOV R2, 0x11250 ;  /* 0x0001125000027802 */ /* 0x000fe40000000f00 */
[----:B-12---:R-:W-:Y:S05]  /*11240*/  CALL.REL.NOINC `($__internal_1_$__cuda_sm70_shflsync_idx_p) ;  /* 0x0000015000007944 */ /* 0x006fea0003c00000 */
[----:B------:R-:W-:Y:S01]  /*11250*/  IMAD.MOV.U32 R6, RZ, RZ, R0 ;  /* 0x000000ffff067224 */ /* 0x000fe200078e0000 */
[----:B------:R-:W-:Y:S01]  /*11260*/  MOV R3, R11 ;  /* 0x0000000b00037202 */ /* 0x000fe20000000f00 */
[----:B------:R-:W-:Y:S01]  /*11270*/  IMAD.MOV.U32 R20, RZ, RZ, R7 ;  /* 0x000000ffff147224 */ /* 0x000fe200078e0007 */
[----:B------:R-:W-:Y:S02]  /*11280*/  MOV R0, 0x1f ;  /* 0x0000001f00007802 */ /* 0x000fe40000000f00 */
[----:B------:R-:W-:-:S02]  /*11290*/  MOV R2, 0x112b0 ;  /* 0x000112b000027802 */ /* 0x000fc40000000f00 */
[----:B-1---5:R-:W-:Y:S05]  /*112a0*/  CALL.REL.NOINC `($__internal_1_$__cuda_sm70_shflsync_idx_p) ;  /* 0x000000f000007944 */ /* 0x022fea0003c00000 */
[----:B------:R-:W-:Y:S01]  /*112b0*/  MOV R7, R0 ;  /* 0x0000000000077202 */ /* 0x000fe20000000f00 */
[----:B-1---5:R-:W-:Y:S05]  /*112c0*/  BRA `(.L_x_155) ;  /* 0xffffe03000007947 */ /* 0x022fea000383ffff */
.L_x_111:
[----:B------:R-:W-:Y:S01]  /*112d0*/  MOV R3, R0 ;  /* 0x0000000000037202 */ /* 0x000fe20000000f00 */
[----:B------:R-:W-:Y:S01]  /*112e0*/  IMAD.MOV.U32 R20, RZ, RZ, R4 ;  /* 0x000000ffff147224 */ /* 0x000fe200078e0004 */
[----:B------:R-:W-:Y:S01]  /*112f0*/  MOV R2, 0x11320 ;  /* 0x0001132000027802 */ /* 0x000fe20000000f00 */
[----:B------:R-:W-:-:S02]  /*11300*/  IMAD.MOV.U32 R0, RZ, RZ, 0x1f ;  /* 0x0000001fff007424 */ /* 0x000fc400078e00ff */
[----:B-1234-:R-:W-:Y:S05]  /*11310*/  CALL.REL.NOINC `($__internal_1_$__cuda_sm70_shflsync_idx_p) ;  /* 0x0000008000007944 */ /* 0x01efea0003c00000 */
[----:B------:R-:W-:Y:S01]  /*11320*/  MOV R10, R0 ;  /* 0x00000000000a7202 */ /* 0x000fe20000000f00 */
[----:B-1---5:R-:W-:Y:S05]  /*11330*/  BRA `(.L_x_110) ;  /* 0xffffe02000007947 */ /* 0x022fea000383ffff */
        .weak           $__internal_0_$__cuda_sm70_shflsync_bfly_p
        .type           $__internal_0_$__cuda_sm70_shflsync_bfly_p,@function
        .size           $__internal_0_$__cuda_sm70_shflsync_bfly_p,($__internal_1_$__cuda_sm70_shflsync_idx_p - $__internal_0_$__cuda_sm70_shflsync_bfly_p)
$__internal_0_$__cuda_sm70_shflsync_bfly_p:
[----:B------:R-:W-:Y:S02]  /*11340*/  MOV R21, 0xffffffff ;  /* 0xffffffff00157802 */ /* 0x000fe40000000f00 */
[----:B------:R-:W-:-:S02]  /*11350*/  MOV R3, 0x1f ;  /* 0x0000001f00037802 */ /* 0x000fc40000000f00 */
[----:B------:R-:W-:Y:S04]  /*11360*/  WARPSYNC R21 ;  /* 0x0000001500007348 */ /* 0x000fe80003800000 */
[----:B------:R1:W2:Y:S02]  /*11370*/  SHFL.BFLY PT, R0, R4, R0, R3 ;  /* 0x0c00000004007389 */ /* 0x0002a400000e0003 */
[----:B-1----:R-:W-:-:S04]  /*11380*/  MOV R3, 0x0 ;  /* 0x0000000000037802 */ /* 0x002fc80000000f00 */
[----:B--2---:R-:W-:Y:S05]  /*11390*/  RET.REL.NODEC R2 `(_ZN7cutlass13device_kernelIN5flash19enable_sm80_to_sm89INS1_16FlashAttnFwdSm80INS1_25CollectiveMainloopFwdSm80ILi8ELi1ELb1EN4cute5tupleIJNS5_1CILi128EEENS7_ILi48EEENS7_ILi256EEEEEELi256ENS_6half_tEfNS_4arch4Sm80ELb0ELb0ELb1ELb1ELb1ELb0ELb1ELb1EEENS1_21CollectiveEpilogueFwdINS6_IJS8_SA_S9_EEENS6_IJNS7_ILi1EEESI_SI_EEESC_SE_Li256ELb1ELb1ELb1ELb0EEENS1_36VarlenDynamicPersistentTileSchedulerILi128ELi48ELi256ELi256ELb1ELb1ELb0ELb0ELb1ELb1EEEEEEEEEvNT_6ParamsE) ;  /* 0xfffeec6002007950 */ /* 0x004fea0003c3ffff */
        .weak           $__internal_1_$__cuda_sm70_shflsync_idx_p
        .type           $__internal_1_$__cuda_sm70_shflsync_idx_p,@function
        .size           $__internal_1_$__cuda_sm70_shflsync_idx_p,($__internal_2_$__cuda_sm70_shflsync_up_p - $__internal_1_$__cuda_sm70_shflsync_idx_p)
$__internal_1_$__cuda_sm70_shflsync_idx_p:
[----:B------:R1:W-:Y:S02]  /*113a0*/  STL [R1+0x18c], R4 ;  /* 0x00018c0401007387 */ /* 0x0003e40000100800 */
[----:B-1----:R-:W-:-:S04]  /*113b0*/  MOV R4, 0xffffffff ;  /* 0xffffffff00047802 */ /* 0x002fc80000000f00 */
[----:B------:R-:W-:Y:S04]  /*113c0*/  WARPSYNC R4 ;  /* 0x0000000400007348 */ /* 0x000fe80003800000 */
[----:B------:R1:W2:Y:S04]  /*113d0*/  SHFL.IDX PT, R0, R20, R3, R0 ;  /* 0x0000000314007389 */ /* 0x0002a800000e0000 */
[----:B-1----:R1:W5:Y:S01]  /*113e0*/  LDL.LU R4, [R1+0x18c] ;  /* 0x00018c0001047983 */ /* 0x0023620000300800 */
[----:B------:R-:W-:-:S04]  /*113f0*/  MOV R3, 0x0 ;  /* 0x0000000000037802 */ /* 0x000fc80000000f00 */
[----:B--2---:R-:W-:Y:S05]  /*11400*/  RET.REL.NODEC R2 `(_ZN7cutlass13device_kernelIN5flash19enable_sm80_to_sm89INS1_16FlashAttnFwdSm80INS1_25CollectiveMainloopFwdSm80ILi8ELi1ELb1EN4cute5tupleIJNS5_1CILi128EEENS7_ILi48EEENS7_ILi256EEEEEELi256ENS_6half_tEfNS_4arch4Sm80ELb0ELb0ELb1ELb1ELb1ELb0ELb1ELb1EEENS1_21CollectiveEpilogueFwdINS6_IJS8_SA_S9_EEENS6_IJNS7_ILi1EEESI_SI_EEESC_SE_Li256ELb1ELb1ELb1ELb0EEENS1_36VarlenDynamicPersistentTileSchedulerILi128ELi48ELi256ELi256ELb1ELb1ELb0ELb0ELb1ELb1EEEEEEEEEvNT_6ParamsE) ;  /* 0xfffeebf002007950 */ /* 0x004fea0003c3ffff */
        .weak           $__internal_2_$__cuda_sm70_shflsync_up_p
        .type           $__internal_2_$__cuda_sm70_shflsync_up_p,@function
        .size           $__internal_2_$__cuda_sm70_shflsync_up_p,($__internal_3_$__cuda_sm70_votesync_ballot - $__internal_2_$__cuda_sm70_shflsync_up_p)
$__internal_2_$__cuda_sm70_shflsync_up_p:
[----:B------:R-:W-:Y:S02]  /*11410*/  MOV R4, RZ ;  /* 0x000000ff00047202 */ /* 0x000fe40000000f00 */
[----:B------:R-:W-:-:S04]  /*11420*/  MOV R11, 0xffffffff ;  /* 0xffffffff000b7802 */ /* 0x000fc80000000f00 */
[----:B------:R-:W-:Y:S04]  /*11430*/  WARPSYNC R11 ;  /* 0x0000000b00007348 */ /* 0x000fe80003800000 */
[----:B------:R1:W2:Y:S02]  /*11440*/  SHFL.UP PT, R4, R0, R3, R4 ;  /* 0x0400000300047389 */ /* 0x0002a400000e0004 */
[----:B-1----:R-:W-:-:S04]  /*11450*/  MOV R3, 0x0 ;  /* 0x0000000000037802 */ /* 0x002fc80000000f00 */
[----:B--2---:R-:W-:Y:S05]  /*11460*/  RET.REL.NODEC R2 `(_ZN7cutlass13device_kernelIN5flash19enable_sm80_to_sm89INS1_16FlashAttnFwdSm80INS1_25CollectiveMainloopFwdSm80ILi8ELi1ELb1EN4cute5tupleIJNS5_1CILi128EEENS7_ILi48EEENS7_ILi256EEEEEELi256ENS_6half_tEfNS_4arch4Sm80ELb0ELb0ELb1ELb1ELb1ELb0ELb1ELb1EEENS1_21CollectiveEpilogueFwdINS6_IJS8_SA_S9_EEENS6_IJNS7_ILi1EEESI_SI_EEESC_SE_Li256ELb1ELb1ELb1ELb0EEENS1_36VarlenDynamicPersistentTileSchedulerILi128ELi48ELi256ELi256ELb1ELb1ELb0ELb0ELb1ELb1EEEEEEEEEvNT_6ParamsE) ;  /* 0xfffeeb9002007950 */ /* 0x004fea0003c3ffff */
        .weak           $__internal_3_$__cuda_sm70_votesync_ballot
        .type           $__internal_3_$__cuda_sm70_votesync_ballot,@function
        .size           $__internal_3_$__cuda_sm70_votesync_ballot,(.L_x_6457 - $__internal_3_$__cuda_sm70_votesync_ballot)
$__internal_3_$__cuda_sm70_votesync_ballot:
[----:B------:R-:W-:Y:S01]  /*11470*/  ISETP.NE.U32.AND P0, PT, R0, 0x1, PT ;  /* 0x000000010000780c */ /* 0x000fe20003f05070 */
[----:B------:R-:W-:-:S04]  /*11480*/  IMAD.MOV.U32 R3, RZ, RZ, -0x1 ;  /* 0xffffffffff037424 */ /* 0x000fc800078e00ff */
[----:B------:R-:W-:Y:S08]  /*11490*/  WARPSYNC R3 ;  /* 0x0000000300007348 */ /* 0x000ff00003800000 */
[----:B------:R-:W-:-:S04]  /*114a0*/  VOTE.ANY R0, PT, !P0 ;  /* 0x0000000000007806 */ /* 0x000fc800040e0100 */
[----:B------:R-:W-:Y:S01]  /*114b0*/  LOP3.LUT R0, R0, R3, RZ, 0xc0, !PT ;  /* 0x0000000300007212 */ /* 0x000fe200078ec0ff */
[----:B------:R-:W-:-:S04]  /*114c0*/  IMAD.MOV.U32 R3, RZ, RZ, 0x0 ;  /* 0x00000000ff037424 */ /* 0x000fc800078e00ff */
[----:B------:R-:W-:Y:S05]  /*114d0*/  RET.REL.NODEC R2 `(_ZN7cutlass13device_kernelIN5flash19enable_sm80_to_sm89INS1_16FlashAttnFwdSm80INS1_25CollectiveMainloopFwdSm80ILi8ELi1ELb1EN4cute5tupleIJNS5_1CILi128EEENS7_ILi48EEENS7_ILi256EEEEEELi256ENS_6half_tEfNS_4arch4Sm80ELb0ELb0ELb1ELb1ELb1ELb0ELb1ELb1EEENS1_21CollectiveEpilogueFwdINS6_IJS8_SA_S9_EEENS6_IJNS7_ILi1EEESI_SI_EEESC_SE_Li256ELb1ELb1ELb1ELb0EEENS1_36VarlenDynamicPersistentTileSchedulerILi128ELi48ELi256ELi256ELb1ELb1ELb0ELb0ELb1ELb1EEEEEEEEEvNT_6ParamsE) ;  /* 0xfffeeb2002007950 */ /* 0x000fea0003c3ffff */
.L_x_156:
        /* <DEDUP_REMOVED lines=10> */
.L_x_6457:


//--------------------- .text._ZN7cutlass13device_kernelIN5flash19enable_sm80_to_sm89INS1_16FlashAttnFwdSm80INS1_25CollectiveMainloopFwdSm80ILi8ELi1ELb0EN4cute5tupleIJNS5_1CILi128EEENS7_ILi32EEENS7_ILi256EEEEEELi256ENS_6half_tEfNS_4arch4Sm80ELb0ELb0ELb1ELb1ELb1ELb1ELb1ELb1EEENS1_21CollectiveEpilogueFwdINS6_IJS8_SA_S9_EEENS6_IJNS7_ILi1EEESI_SI_EEESC_SE_Li256ELb1ELb1ELb1ELb0EEENS1_36VarlenDynamicPersistentTileSchedulerILi128ELi32ELi256ELi256ELb1ELb1ELb0ELb0ELb1ELb1EEEEEEEEEvNT_6ParamsE --------------------------
	.section	.text._ZN7cutlass13device_kernelIN5flash19enable_sm80_to_sm89INS1_16FlashAttnFwdSm80INS1_25CollectiveMainloopFwdSm80ILi8ELi1ELb0EN4cute5tupleIJNS5_1CILi128EEENS7_ILi32EEENS7_ILi256EEEEEELi256ENS_6half_tEfNS_4arch4Sm80ELb0ELb0ELb1ELb1ELb1ELb1ELb1ELb1EEENS1_21CollectiveEpilogueFwdINS6_IJS8_SA_S9_EEENS6_IJNS7_ILi1EEESI_SI_EEESC_SE_Li256ELb1ELb1ELb1ELb0EEENS1_36VarlenDynamicPersistentTileSchedulerILi128ELi32ELi256ELi256ELb1ELb1ELb0ELb0ELb1ELb1EEEEEEEEEvNT_6ParamsE,"ax",@progbits
	.sectioninfo	@"SHI_REGISTERS=255"
	.align	128
.text._ZN7cutlass13device_kernelIN5flash19enable_sm80_to_sm89INS1_16FlashAttnFwdSm80INS1_25CollectiveMainloopFwdSm80ILi8ELi1ELb0EN4cute5tupleIJNS5_1CILi128EEENS7_ILi32EEENS7_ILi256EEEEEELi256ENS_6half_tEfNS_4arch4Sm80ELb0ELb0ELb1ELb1ELb1ELb1ELb1ELb1EEENS1_21CollectiveEpilogueFwdINS6_IJS8_SA_S9_EEENS6_IJNS7_ILi1EEESI_SI_EEESC_SE_Li256ELb1ELb1ELb1ELb0EEENS1_36VarlenDynamicPersistentTileSchedulerILi128ELi32ELi256ELi256ELb1ELb1ELb0ELb0ELb1ELb1EEEEEEEEEvNT_6ParamsE:
        .type           _ZN7cutlass13device_kernelIN5flash19enable_sm80_to_sm89INS1_16FlashAttnFwdSm80INS1_25CollectiveMainloopFwdSm80ILi8ELi1ELb0EN4cute5tupleIJNS5_1CILi128EEENS7_ILi32EEENS7_ILi256EEEEEELi256ENS_6half_tEfNS_4arch4Sm80ELb0ELb0ELb1ELb1ELb1ELb1ELb1ELb1EEENS1_21CollectiveEpilogueFwdINS6_IJS8_SA_S9_EEENS6_IJNS7_ILi1EEESI_SI_EEESC_SE_Li256ELb1ELb1ELb1ELb0EEENS1_36VarlenDynamicPersistentTileSchedulerILi128ELi32ELi256ELi256ELb1ELb1ELb0ELb0ELb1ELb1EEEEEEEEEvNT_6ParamsE,@function
        .size           _ZN7cutlass13device_kernelIN5flash19enable_sm80_to_sm89INS1_16FlashAttnFwdSm80INS1_25CollectiveMainloopFwdSm80ILi8ELi1ELb0EN4cute5tupleIJNS5_1CILi128EEENS7_ILi32EEENS7_ILi256EEEEEELi256ENS_6half_tEfNS_4arch4Sm80ELb0ELb0ELb1ELb1ELb1ELb1ELb1ELb1EEENS1_21CollectiveEpilogueFwdINS6_IJS8_SA_S9_EEENS6_IJNS7_ILi1EEESI_SI_EEESC_SE_Li256ELb1ELb1ELb1ELb0EEENS1_36VarlenDynamicPersistentTileSchedulerILi128ELi32ELi256ELi256ELb1ELb1ELb0ELb0ELb1ELb1EEEEEEEEEvNT_6ParamsE,(.L_x_6462 - _ZN7cutlass13device_kernelIN5flash19enable_sm80_to_sm89INS1_16FlashAttnFwdSm80INS1_25CollectiveMainloopFwdSm80ILi8ELi1ELb0EN4cute5tupleIJNS5_1CILi128EEENS7_ILi32EEENS7_ILi256EEEEEELi256ENS_6half_tEfNS_4arch4Sm80ELb0ELb0ELb1ELb1ELb1ELb1ELb1ELb1EEENS1_21CollectiveEpilogueFwdINS6_IJS8_SA_S9_EEENS6_IJNS7_ILi1EEESI_SI_EEESC_SE_Li256ELb1ELb1ELb1ELb0EEENS1_36VarlenDynamicPersistentTileSchedulerILi128ELi32ELi256ELi256ELb1ELb1ELb0ELb0ELb1ELb1EEEEEEEEEvNT_6ParamsE)
        .other          _ZN7cutlass13device_kernelIN5flash19enable_sm80_to_sm89INS1_16FlashAttnFwdSm80INS1_25CollectiveMainloopFwdSm80ILi8ELi1ELb0EN4cute5tupleIJNS5_1CILi128EEENS7_ILi32EEENS7_ILi256EEEEEELi256ENS_6half_tEfNS_4arch4Sm80ELb0ELb0ELb1ELb1ELb1ELb1ELb1ELb1EEENS1_21CollectiveEpilogueFwdINS6_IJS8_SA_S9_EEENS6_IJNS7_ILi1EEESI_SI_EEESC_SE_Li256ELb1ELb1ELb1ELb0EEENS1_36VarlenDynamicPersistentTileSchedulerILi128ELi32ELi256ELi256ELb1ELb1ELb0ELb0ELb1ELb1EEEEEEEEEvNT_6ParamsE,@"STO_CUDA_ENTRY STV_DEFAULT"
_ZN7cutlass13device_kernelIN5flash19enable_sm80_to_sm89INS1_16FlashAttnFwdSm80INS1_25CollectiveMainloopFwdSm80ILi8ELi1ELb0EN4cute5tupleIJNS5_1CILi128EEENS7_ILi32EEENS7_ILi256EEEEEELi256ENS_6half_tEfNS_4arch4Sm80ELb0ELb0ELb1ELb1ELb1ELb1ELb1ELb1EEENS1_21CollectiveEpilogueFwdINS6_IJS8_SA_S9_EEENS6_IJNS7_ILi1EEESI_SI_EEESC_SE_Li256ELb1ELb1ELb1ELb0EEENS1_36VarlenDynamicPersistentTileSchedulerILi128ELi32ELi256ELi256ELb1ELb1ELb0ELb0ELb1ELb1EEEEEEEEEvNT_6ParamsE:
[----:B------:R-:W-:-:S03]  /*0000*/  MOV R1, c[0x0][0x28] ;  /* 0x00000a0000017a02 */ /* 0x000fc60000000f00 */
[----:B------:R-:W1:Y:S01]  /*0010*/  S2R R2, SR_TID.X ;  /* 0x0000000000027919 */ /* 0x000e620000002100 */
[----:B------:R-:W-:Y:S01]  /*0020*/  IADD3 R1, R1, -0x58, RZ ;  /* 0xffffffa801017810 */ /* 0x000fe20007ffe0ff */
[----:B------:R-:W-:Y:S01]  /*0030*/  ULDC.64 UR8, c[0x0][0x118] ;  /* 0x0000460000087ab9 */ /* 0x000fe20000000a00 */
[----:B-1----:R-:W-:-:S05]  /*0040*/  SHF.R.U32.HI R0, RZ, 0x5, R2 ;  /* 0x00000005ff007819 */ /* 0x002fca0000011602 */
[----:B------:R-:W1:Y:S02]  /*0050*/  SHFL.IDX PT, R3, R0, RZ, 0x1f ;  /* 0x00001fff00037589 */ /* 0x000e6400000e0000 */
[----:B-1----:R-:W-:Y:S02]  /*0060*/  ISETP.NE.AND P0, PT, R3, RZ, PT ;  /* 0x000000ff0300720c */ /* 0x002fe40003f05270 */
[----:B------:R1:W-:Y:S11]  /*0070*/  STL [R1+0x44], R3 ;  /* 0x0000440301007387 */ /* 0x0003f60000100800 */
[----:B------:R-:W-:Y:S06]  /*0080*/  @P0 BAR.SYNC.DEFER_BLOCKING 0x5, 0x100 ;  /* 0x0144000000000b1d */ /* 0x000fec0000010000 */
[----:B------:R-:W2:Y:S04]  /*0090*/  @P0 LDS.128 R228, [0x20080] ;  /* 0x02008000ffe40984 */ /* 0x000ea80000000c00 */
[----:B------:R-:W-:Y:S06]  /*00a0*/  @P0 BAR.ARV 0x4, 0x100 ;  /* 0x0104000000000b1d */ /* 0x000fec0000002000 */
[----:B------:R-:W-:Y:S05]  /*00b0*/  @P0 BRA `(.L_x_157) ;  /* 0x00000a7000000947 */ /* 0x000fea0003800000 */
[----:B-1----:R-:W-:Y:S01]  /*00c0*/  LOP3.LUT R14, R2, 0x1f, RZ, 0xc0, !PT ;  /* 0x0000001f020e7812 */ /* 0x002fe200078ec0ff */
[----:B------:R-:W-:Y:S01]  /*00d0*/  CS2R R8, SRZ ;  /* 0x0000000000087805 */ /* 0x000fe2000001ff00 */
[----:B------:R-:W-:-:S02]  /*00e0*/  IMAD.MOV.U32 R7, RZ, RZ, RZ ;  /* 0x000000ffff077224 */ /* 0x000fc400078e00ff */
[----:B------:R-:W-:-:S04]  /*00f0*/  ISETP.NE.AND P6, PT, R14, 0x1f, PT ;  /* 0x0000001f0e00780c */ /* 0x000fc80003fc5270 */
[----:B------:R-:W-:-:S13]  /*0100*/  ISETP.GE.OR P0, PT, R14, c[0x0][0x53c], !P6 ;  /* 0x00014f000e007a0c */ /* 0x000fda0007706670 */
[----:B------:R-:W-:Y:S02]  /*0110*/  @!P0 IMAD.MOV.U32 R4, RZ, RZ, 0x4 ;  /* 0x00000004ff048424 */ /* 0x000fe400078e00ff */
[----:B------:R-:W-:Y:S02]  /*0120*/  @!P0 IMAD.MOV.U32 R2, RZ, RZ, 0x4 ;  /* 0x00000004ff028424 */ /* 0x000fe400078e00ff */
[----:B------:R-:W-:-:S04]  /*0130*/  @!P0 IMAD.WIDE.U32 R4, R14, R4, c[0x0][0x580] ;  /* 0x000160000e048625 */ /* 0x000fc800078e0004 */
[C---:B------:R-:W-:Y:S01]  /*0140*/  @!P0 IMAD.WIDE.U32 R2, R14.reuse, R2, c[0x0][0x578] ;  /* 0x00015e000e028625 */ /* 0x040fe200078e0002 */
[----:B------:R-:W3:Y:S04]  /*0150*/  @!P0 LDG.E R8, [R4.64] ;  /* 0x0000000804088981 */ /* 0x000ee8000c1e1900 */
[----:B------:R-:W3:Y:S01]  /*0160*/  @!P0 LDG.E R7, [R2.64] ;  /* 0x0000000802078981 */ /* 0x000ee2000c1e1900 */
[C---:B------:R-:W-:Y:S01]  /*0170*/  ISETP.NE.AND P5, PT, R14.reuse, RZ, PT ;  /* 0x000000ff0e00720c */ /* 0x040fe20003fa5270 */
[----:B------:R-:W1:Y:S01]  /*0180*/  S2UR UR4, SR_CTAID.X ;  /* 0x00000000000479c3 */ /* 0x000e620000002500 */
[C---:B------:R-:W-:Y:S02]  /*0190*/  ISETP.GE.U32.AND P4, PT, R14.reuse, 0x2, PT ;  /* 0x000000020e00780c */ /* 0x040fe40003f86070 */
[----:B------:R-:W-:-:S02]  /*01a0*/  ISETP.GE.U32.AND P3, PT, R14, 0x4, PT ;  /* 0x000000040e00780c */ /* 0x000fc40003f66070 */
[C---:B------:R-:W-:Y:S02]  /*01b0*/  ISETP.GE.U32.AND P2, PT, R14.reuse, 0x8, PT ;  /* 0x000000080e00780c */ /* 0x040fe40003f46070 */
[----:B------:R-:W-:Y:S01]  /*01c0*/  ISETP.GE.U32.AND P1, PT, R14, 0x10, PT ;  /* 0x000000100e00780c */ /* 0x000fe20003f26070 */
[----:B---3--:R-:W-:-:S05]  /*01d0*/  IMAD R4, R8, R7, RZ ;  /* 0x0000000708047224 */ /* 0x008fca00078e02ff */
[----:B------:R-:W3:Y:S02]  /*01e0*/  SHFL.UP PT, R0, R4, 0x1, RZ ;  /* 0x0420000004007989 */ /* 0x000ee400000e00ff */
[----:B---3--:R-:W-:-:S05]  /*01f0*/  SEL R0, R0, RZ, P5 ;  /* 0x000000ff00007207 */ /* 0x008fca0002800000 */
[----:B------:R-:W-:-:S05]  /*0200*/  IMAD.IADD R4, R4, 0x1, R0 ;  /* 0x0000000104047824 */ /* 0x000fca00078e0200 */
        /* <DEDUP_REMOVED lines=12> */
[----:B------:R-:W3:Y:S02]  /*02d0*/  SHFL.IDX PT, R6, R4, 0x1f, 0x1f ;  /* 0x03e01f0004067f89 */ /* 0x000ee400000e0000 */
[----:B---3--:R-:W-:-:S04]  /*02e0*/  IMAD R6, R6, c[0x0][0x538], RZ ;  /* 0x00014e0006067a24 */ /* 0x008fc800078e02ff */
[----:B------:R-:W-:Y:S01]  /*02f0*/  IMAD.MOV.U32 R0, RZ, RZ, R6 ;  /* 0x000000ffff007224 */ /* 0x000fe200078e0006 */
[----:B-1----:R-:W-:-:S13]  /*0300*/  ISETP.GT.AND P0, PT, R6, UR4, PT ;  /* 0x0000000406007c0c */ /* 0x002fda000bf04270 */
[----:B------:R-:W-:Y:S05]  /*0310*/  @P0 BRA `(.L_x_158) ;  /* 0x0000027000000947 */ /* 0x000fea0003800000 */
[----:B------:R-:W-:Y:S02]  /*0320*/  MOV R6, R0 ;  /* 0x0000000000067202 */ /* 0x000fe40000000f00 */
[----:B------:R-:W-:-:S04]  /*0330*/  MOV R9, RZ ;  /* 0x000000ff00097202 */ /* 0x000fc80000000f00 */
.L_x_162:
        /* <DEDUP_REMOVED lines=12> */
[----:B------:R-:W3:Y:S04]  /*0400*/  @!P0 LDG.E R8, [R4.64] ;  /* 0x0000000804088981 */ /* 0x000ee8000c1e1900 */
[----:B------:R-:W3:Y:S02]  /*0410*/  @!P0 LDG.E R7, [R2.64] ;  /* 0x0000000802078981 */ /* 0x000ee4000c1e1900 */
[----:B---3--:R-:W-:Y:S01]  /*0420*/  IMAD R5, R8, R7, RZ ;  /* 0x0000000708057224 */ /* 0x008fe200078e02ff */
[----:B------:R-:W-:Y:S05]  /*0430*/  BRA.DIV ~URZ, `(.L_x_160) ;  /* 0x00016f927f007947 */ /* 0x000fea000b800000 */
[----:B------:R1:W3:Y:S02]  /*0440*/  SHFL.UP PT, R0, R5, 0x1, RZ ;  /* 0x0420000005007989 */ /* 0x0002e400000e00ff */
.L_x_334:
        /* <DEDUP_REMOVED lines=16> */
.L_x_335:
[----:B---3--:R-:W-:-:S05]  /*0550*/  IMAD R0, R0, c[0x0][0x538], RZ ;  /* 0x00014e0000007a24 */ /* 0x008fca00078e02ff */
[----:B------:R-:W-:-:S04]  /*0560*/  IADD3 R6, R0, R6, RZ ;  /* 0x0000000600067210 */ /* 0x000fc80007ffe0ff */
[----:B------:R-:W-:-:S13]  /*0570*/  ISETP.GT.AND P0, PT, R6, UR4, PT ;  /* 0x0000000406007c0c */ /* 0x000fda000bf04270 */
[----:B-12---:R-:W-:Y:S05]  /*0580*/  @!P0 BRA `(.L_x_162) ;  /* 0xfffffdb000008947 */ /* 0x006fea000383ffff */
.L_x_158:
[----:B------:R-:W-:-:S05]  /*0590*/  IADD3 R12, -R0, R6, RZ ;  /* 0x00000006000c7210 */ /* 0x000fca0007ffe1ff */
[----:B------:R-:W-:-:S05]  /*05a0*/  IMAD R0, R4, c[0x0][0x538], R12 ;  /* 0x00014e0004007a24 */ /* 0x000fca00078e020c */
[----:B------:R-:W-:Y:S01]  /*05b0*/  ISETP.GT.AND P0, PT, R0, UR4, PT ;  /* 0x0000000400007c0c */ /* 0x000fe2000bf04270 */
[----:B------:R-:W-:-:S12]  /*05c0*/  BRA.DIV ~URZ, `(.L_x_163) ;  /* 0x000170227f007947 */ /* 0x000fd8000b800000 */
[----:B------:R-:W-:-:S04]  /*05d0*/  VOTE.ANY R0, PT, !P0 ;  /* 0x0000000000007806 */ /* 0x000fc800040e0100 */
.L_x_336:
[----:B------:R1:W3:Y:S01]  /*05e0*/  POPC R13, R0 ;  /* 0x00000000000d7309 */ /* 0x0002e20000000000 */
[----:B------:R-:W-:Y:S05]  /*05f0*/  BRA.DIV ~URZ, `(.L_x_164) ;  /* 0x000170327f007947 */ /* 0x000fea000b800000 */
[----:B---3--:R3:W4:Y:S01]  /*0600*/  SHFL.IDX PT, R11, R8, R13, 0x1f ;  /* 0x00001f0d080b7589 */ /* 0x00872200000e0000 */
[----:B------:R-:W-:-:S03]  /*0610*/  MOV R6, RZ ;  /* 0x000000ff00067202 */ /* 0x000fc60000000f00 */
[----:B------:R3:W1:Y:S04]  /*0620*/  SHFL.IDX PT, R10, R7, R13, 0x1f ;  /* 0x00001f0d070a7589 */ /* 0x00066800000e0000 */
.L_x_337:
[----:B------:R-:W-:Y:S01]  /*0630*/  ISETP.NE.AND P0, PT, R0, RZ, PT ;  /* 0x000000ff0000720c */ /* 0x000fe20003f05270 */
[----:B------:R-:W-:-:S12]  /*0640*/  BSSY B0, `(.L_x_165) ;  /* 0x0000005000007945 */ /* 0x000fd80003800000 */
[----:B------:R-:W-:Y:S05]  /*0650*/  @!P0 BRA `(.L_x_166) ;  /* 0x0000003000008947 */ /* 0x000fea0003800000 */
[----:B------:R-:W-:Y:S01]  /*0660*/  IADD3 R179, R13, -0x1, RZ ;  /* 0xffffffff0db37810 */ /* 0x000fe20007ffe0ff */
[----:B------:R-:W-:Y:S05]  /*0670*/  BRA.DIV ~URZ, `(.L_x_167) ;  /* 0x000170927f007947 */ /* 0x000fea000b800000 */
[----:B------:R3:W4:Y:S02]  /*0680*/  SHFL.IDX PT, R6, R4, R179, 0x1f ;  /* 0x00001fb304067589 */ /* 0x00072400000e0000 */
.L_x_166:
[----:B------:R-:W-:Y:S05]  /*0690*/  BSYNC B0 ;  /* 0x0000000000007941 */ /* 0x000fea0003800000 */
.L_x_165:
[----:B-1--4-:R-:W-:Y:S01]  /*06a0*/  IABS R0, R11 ;  /* 0x0000000b00007213 */ /* 0x012fe20000000000 */
[----:B--2---:R-:W-:Y:S02]  /*06b0*/  IMAD R228, R6, c[0x0][0x538], R12 ;  /* 0x00014e0006e47a24 */ /* 0x004fe400078e020c */
[----:B------:R-:W-:Y:S02]  /*06c0*/  IMAD.IADD R231, R13, 0x1, R9 ;  /* 0x000000010de77824 */ /* 0x000fe400078e0209 */
[----:B------:R-:W-:Y:S01]  /*06d0*/  IMAD.MOV.U32 R5, RZ, RZ, R0 ;  /* 0x000000ffff057224 */ /* 0x000fe200078e0000 */
[----:B------:R-:W-:Y:S02]  /*06e0*/  IABS R0, R10 ;  /* 0x0000000a00007213 */ /* 0x000fe40000000000 */
[----:B------:R-:W-:Y:S01]  /*06f0*/  IADD3 R229, -R228, UR4, RZ ;  /* 0x00000004e4e57c10 */ /* 0x000fe2000fffe1ff */
[----:B------:R-:W1:Y:S02]  /*0700*/  I2F.RP R2, R5 ;  /* 0x0000000500027306 */ /* 0x000e640000209400 */
[----:B---3--:R-:W-:Y:S01]  /*0710*/  IMAD.MOV.U32 R7, RZ, RZ, R0 ;  /* 0x000000ffff077224 */ /* 0x008fe200078e0000 */
[----:B------:R-:W-:-:S02]  /*0720*/  IABS R6, R229 ;  /* 0x000000e500067213 */ /* 0x000fc40000000000 */
[----:B------:R-:W-:-:S03]  /*0730*/  IABS R0, R11 ;  /* 0x0000000b00007213 */ /* 0x000fc60000000000 */
[----:B------:R-:W-:Y:S01]  /*0740*/  I2F.RP R8, R7 ;  /* 0x0000000700087306 */ /* 0x000fe20000209400 */
[----:B------:R-:W-:-:S07]  /*0750*/  IADD3 R0, RZ, -R0, RZ ;  /* 0x80000000ff007210 */ /* 0x000fce0007ffe0ff */
[----:B-1----:R-:W1:Y:S02]  /*0760*/  MUFU.RCP R2, R2 ;  /* 0x0000000200027308 */ /* 0x002e640000001000 */
[----:B-1----:R-:W-:-:S06]  /*0770*/  IADD3 R2, R2, 0xffffffe, RZ ;  /* 0x0ffffffe02027810 */ /* 0x002fcc0007ffe0ff */
[----:B------:R-:W1:Y:S02]  /*0780*/  F2I.FTZ.U32.TRUNC.NTZ R3, R2 ;  /* 0x0000000200037305 */ /* 0x000e64000021f000 */
[----:B-1----:R-:W-:-:S04]  /*0790*/  IMAD.MOV R2, RZ, RZ, -R3 ;  /* 0x000000ffff027224 */ /* 0x002fc800078e0a03 */
[----:B------:R-:W-:Y:S02]  /*07a0*/  IMAD R4, R2, R5, RZ ;  /* 0x0000000502047224 */ /* 0x000fe400078e02ff */
        /* <DEDUP_REMOVED lines=45> */
[----:B------:R-:W-:-:S04]  /*0a80*/  IMAD R2, R10, R2, R4 ;  /* 0x000000020a027224 */ /* 0x000fc800078e0204 */
[----:B------:R-:W-:Y:S01]  /*0a90*/  IMAD R230, R2, 0x10000, R0 ;  /* 0x0001000002e67824 */ /* 0x000fe200078e0200 */
[----:B------:R-:W-:Y:S05]  /*0aa0*/  BRA `(.L_x_168) ;  /* 0x0000004000007947 */ /* 0x000fea0003800000 */
.L_x_159:
[----:B--2---:R-:W-:Y:S01]  /*0ab0*/  IMAD.MOV.U32 R229, RZ, RZ, RZ ;  /* 0x000000ffffe57224 */ /* 0x004fe200078e00ff */
[----:B------:R-:W-:Y:S01]  /*0ac0*/  MOV R230, RZ ;  /* 0x000000ff00e67202 */ /* 0x000fe20000000f00 */
[----:B------:R-:W-:Y:S01]  /*0ad0*/  IMAD.U32 R228, RZ, RZ, UR4 ;  /* 0x00000004ffe47e24 */ /* 0x000fe2000f8e00ff */
[----:B------:R-:W-:Y:S02]  /*0ae0*/  MOV R231, c[0x0][0x53c] ;  /* 0x00014f0000e77a02 */ /* 0x000fe40000000f00 */
.L_x_168:
[----:B------:R-:W-:Y:S01]  /*0af0*/  ISETP.NE.AND P0, PT, R14, RZ, PT ;  /* 0x000000ff0e00720c */ /* 0x000fe20003f05270 */
[----:B------:R-:W-:-:S12]  /*0b00*/  WARPSYNC 0xffffffff ;  /* 0xffffffff00007948 */ /* 0x000fd80003800000 */
[----:B------:R1:W-:Y:S04]  /*0b10*/  @!P0 STS.128 [0x20080], R228 ;  /* 0x020080e4ff008388 */ /* 0x0003e80000000c00 */
[----:B------:R-:W-:Y:S06]  /*0b20*/  BAR.ARV 0x5, 0x100 ;  /* 0x0144000000007b1d */ /* 0x000fec0000002000 */
.L_x_157:
[----:B-12---:R-:W-:-:S13]  /*0b30*/  ISETP.GE.AND P0, PT, R231, c[0x0][0x53c], PT ;  /* 0x00014f00e7007a0c */ /* 0x006fda0003f06270 */
[----:B------:R-:W-:Y:S05]  /*0b40*/  @P0 EXIT ;  /* 0x000000000000094d */ /* 0x000fea0003800000 */
[----:B------:R-:W1:Y:S01]  /*0b50*/  S2R R14, SR_TID.X ;  /* 0x00000000000e7919 */ /* 0x000e620000002100 */
[----:B------:R-:W-:Y:S01]  /*0b60*/  IMAD.MOV.U32 R19, RZ, RZ, 0x40 ;  /* 0x00000040ff137424 */ /* 0x000fe200078e00ff */
[----:B------:R-:W-:Y:S02]  /*0b70*/  ULDC UR4, c[0x0][0x2ac] ;  /* 0x0000ab0000047ab9 */ /* 0x000fe40000000800 */
[----:B------:R-:W-:Y:S02]  /*0b80*/  ULDC UR6, c[0x0][0x1d0] ;  /* 0x0000740000067ab9 */ /* 0x000fe40000000800 */
[----:B------:R-:W-:Y:S01]  /*0b90*/  UIMAD UR6, UR4, UR6, URZ ;  /* 0x00000006040672a4 */ /* 0x000fe2000f8e023f */
[----:B-1----:R-:W-:-:S04]  /*0ba0*/  SHF.R.S32.HI R12, RZ, 0x1f, R14 ;  /* 0x0000001fff0c7819 */ /* 0x002fc8000001140e */
[CC--:B------:R-:W-:Y:S02]  /*0bb0*/  LEA.HI R3, R12.reuse, R14.reuse, RZ, 0x4 ;  /* 0x0000000e0c037211 */ /* 0x0c0fe400078f20ff */
[----:B------:R-:W-:Y:S02]  /*0bc0*/  LEA.HI R8, R12, R14, RZ, 0x2 ;  /* 0x0000000e0c087211 */ /* 0x000fe400078f10ff */
[C---:B------:R-:W-:Y:S02]  /*0bd0*/  LOP3.LUT R0, R3.reuse, 0xfffffff0, RZ, 0xc0, !PT ;  /* 0xfffffff003007812 */ /* 0x040fe400078ec0ff */
[----:B------:R-:W-:Y:S02]  /*0be0*/  SHF.R.S32.HI R4, RZ, 0x4, R3 ;  /* 0x00000004ff047819 */ /* 0x000fe40000011403 */
[----:B------:R-:W-:Y:S01]  /*0bf0*/  SHF.R.S32.HI R7, RZ, 0x2, R8 ;  /* 0x00000002ff077819 */ /* 0x000fe20000011408 */
[----:B------:R-:W-:Y:S01]  /*0c00*/  IMAD.IADD R0, R14, 0x1, -R0 ;  /* 0x000000010e007824 */ /* 0x000fe200078e0a00 */
[----:B------:R-:W-:-:S02]  /*0c10*/  LEA.HI R3, R3, R4, RZ, 0x1 ;  /* 0x0000000403037211 */ /* 0x000fc400078f08ff */
[----:B------:R-:W-:Y:S02]  /*0c20*/  SHF.R.S32.HI R2, RZ, 0x1f, R8 ;  /* 0x0000001fff027819 */ /* 0x000fe40000011408 */
[----:B------:R-:W-:Y:S02]  /*0c30*/  SHF.R.S32.HI R5, RZ, 0x1f, R0 ;  /* 0x0000001fff057819 */ /* 0x000fe40000011400 */
[----:B------:R-:W-:Y:S02]  /*0c40*/  LOP3.LUT R3, R3, 0xfffffffe, RZ, 0xc0, !PT ;  /* 0xfffffffe03037812 */ /* 0x000fe400078ec0ff */
[----:B------:R-:W-:Y:S02]  /*0c50*/  LEA.HI R2, R2, R7, RZ, 0x3 ;  /* 0x0000000702027211 */ /* 0x000fe400078f18ff */
[----:B------:R-:W-:Y:S01]  /*0c60*/  LEA.HI R13, R5, R0, RZ, 0x3 ;  /* 0x00000000050d7211 */ /* 0x000fe200078f18ff */
[----:B------:R-:W-:Y:S01]  /*0c70*/  IMAD.IADD R11, R4, 0x1, -R3 ;  /* 0x00000001040b7824 */ /* 0x000fe200078e0a03 */
[----:B------:R-:W-:-:S02]  /*0c80*/  LOP3.LUT R2, R2, 0xfffffff8, RZ, 0xc0, !PT ;  /* 0xfffffff802027812 */ /* 0x000fc400078ec0ff */
[----:B------:R-:W-:Y:S02]  /*0c90*/  LOP3.LUT R3, R13, 0xfffffff8, RZ, 0xc0, !PT ;  /* 0xfffffff80d037812 */ /* 0x000fe400078ec0ff */
[CC--:B------:R-:W-:Y:S01]  /*0ca0*/  LEA.HI R208, R12.reuse, R14.reuse, RZ, 0x3 ;  /* 0x0000000e0cd07211 */ /* 0x0c0fe200078f18ff */
[----:B------:R-:W-:Y:S01]  /*0cb0*/  IMAD.IADD R7, R7, 0x1, -R2 ;  /* 0x0000000107077824 */ /* 0x000fe200078e0a02 */
[----:B------:R-:W-:Y:S01]  /*0cc0*/  LEA.HI R6, R12, R14, RZ, 0x5 ;  /* 0x0000000e0c067211 */ /* 0x000fe200078f28ff */
[----:B------:R-:W-:Y:S01]  /*0cd0*/  IMAD.IADD R5, R0, 0x1, -R3 ;  /* 0x0000000100057824 */ /* 0x000fe200078e0a03 */
[----:B------:R-:W-:Y:S02]  /*0ce0*/  LOP3.LUT R2, R208, 0xfffffff8, RZ, 0xc0, !PT ;  /* 0xfffffff8d0027812 */ /* 0x000fe400078ec0ff */
[----:B------:R-:W-:Y:S02]  /*0cf0*/  LOP3.LUT R0, R6, 0xffffffe0, RZ, 0xc0, !PT ;  /* 0xffffffe006007812 */ /* 0x000fe400078ec0ff */
[----:B------:R-:W-:Y:S01]  /*0d00*/  SHF.R.S32.HI R4, RZ, 0x5, R6 ;  /* 0x00000005ff047819 */ /* 0x000fe20000011406 */
[C---:B------:R-:W-:Y:S01]  /*0d10*/  IMAD.IADD R212, R14.reuse, 0x1, -R2 ;  /* 0x000000010ed47824 */ /* 0x040fe200078e0a02 */
[----:B------:R-:W-:Y:S01]  /*0d20*/  SHF.R.S32.HI R2, RZ, 0x1f, R6 ;  /* 0x0000001fff027819 */ /* 0x000fe20000011406 */
[----:B------:R-:W-:Y:S01]  /*0d30*/  IMAD.IADD R28, R14, 0x1, -R0 ;  /* 0x000000010e1c7824 */ /* 0x000fe200078e0a00 */
[----:B------:R-:W-:Y:S01]  /*0d40*/  LOP3.LUT R3, R8, 0xfffffffc, RZ, 0xc0, !PT ;  /* 0xfffffffc08037812 */ /* 0x000fe200078ec0ff */
[----:B------:R-:W-:Y:S01]  /*0d50*/  IMAD.SHL.U32 R8, R212, 0x40, RZ ;  /* 0x00000040d4087824 */ /* 0x000fe200078e00ff */
[----:B------:R-:W-:Y:S01]  /*0d60*/  LEA.HI R0, R2, R4, RZ, 0x3 ;  /* 0x0000000402007211 */ /* 0x000fe200078f18ff */
[----:B------:R-:W-:Y:S01]  /*0d70*/  IMAD.SHL.U32 R138, R212, 0x4, RZ ;  /* 0x00000004d48a7824 */ /* 0x000fe200078e00ff */
[----:B------:R-:W-:Y:S01]  /*0d80*/  SHF.R.S32.HI R9, RZ, 0x1f, R28 ;  /* 0x0000001fff097819 */ /* 0x000fe2000001141c */
[----:B------:R-:W-:Y:S01]  /*0d90*/  IMAD.IADD R6, R14, 0x1, -R3 ;  /* 0x000000010e067824 */ /* 0x000fe200078e0a03 */
[----:B------:R-:W-:Y:S01]  /*0da0*/  LOP3.LUT R2, R8, 0x1c0, RZ, 0xc0, !PT ;  /* 0x000001c008027812 */ /* 0x000fe200078ec0ff */
[----:B------:R-:W-:Y:S01]  /*0db0*/  IMAD.SHL.U32 R132, R212, 0x8, RZ ;  /* 0x00000008d4847824 */ /* 0x000fe200078e00ff */
[----:B------:R-:W-:-:S02]  /*0dc0*/  LOP3.LUT R0, R0, 0xffffff8, RZ, 0xc0, !PT ;  /* 0x0ffffff800007812 */ /* 0x000fc400078ec0ff */
[----:B------:R-:W-:Y:S02]  /*0dd0*/  LEA.HI R16, R9, R28, RZ, 0x2 ;  /* 0x0000001c09107211 */ /* 0x000fe400078f10ff */
[----:B------:R-:W-:Y:S01]  /*0de0*/  LOP3.LUT R9, R7, 0x1, RZ, 0xc0, !PT ;  /* 0x0000000107097812 */ /* 0x000fe200078ec0ff */
[----:B------:R-:W-:Y:S01]  /*0df0*/  IMAD.IADD R3, R4, 0x1, -R0 ;  /* 0x0000000104037824 */ /* 0x000fe200078e0a00 */
[----:B------:R-:W-:Y:S02]  /*0e00*/  LOP3.LUT R10, R2, 0x8, R208, 0xf8, !PT ;  /* 0x00000008020a7812 */ /* 0x000fe400078ef8d0 */
[----:B------:R-:W-:Y:S02]  /*0e10*/  SHF.R.U32.HI R8, RZ, 0x3, R2 ;  /* 0x00000003ff087819 */ /* 0x000fe40000011602 */
[----:B------:R-:W-:Y:S02]  /*0e20*/  SHF.R.S32.HI R2, RZ, 0x2, R16 ;  /* 0x00000002ff027819 */ /* 0x000fe40000011410 */
[----:B------:R-:W-:-:S02]  /*0e30*/  ISETP.NE.U32.AND P0, PT, R9, 0x1, PT ;  /* 0x000000010900780c */ /* 0x000fc40003f05070 */
[----:B------:R-:W-:Y:S01]  /*0e40*/  LOP3.LUT R9, R10, R8, RZ, 0x3c, !PT ;  /* 0x000000080a097212 */ /* 0x000fe200078e3cff */
[----:B------:R-:W-:Y:S01]  /*0e50*/  IMAD R26, R3, 0x10, R2 ;  /* 0x00000010031a7824 */ /* 0x000fe200078e0202 */
[----:B------:R-:W-:Y:S01]  /*0e60*/  LEA.HI R10, R12, R14, RZ, 0x6 ;  /* 0x0000000e0c0a7211 */ /* 0x000fe200078f30ff */
[----:B------:R-:W-:Y:S01]  /*0e70*/  IMAD.SHL.U32 R12, R4, 0x400, RZ ;  /* 0x00000400040c7824 */ /* 0x000fe200078e00ff */
[C---:B------:R-:W-:Y:S01]  /*0e80*/  R2P PR, R7.reuse, 0x6 ;  /* 0x0000000607007804 */ /* 0x040fe20000000000 */
[----:B------:R-:W-:Y:S01]  /*0e90*/  IMAD.SHL.U32 R2, R7, 0x40, RZ ;  /* 0x0000004007027824 */ /* 0x000fe200078e00ff */
[C---:B------:R-:W-:Y:S01]  /*0ea0*/  LOP3.LUT P4, RZ, R5.reuse, 0x2, RZ, 0xc0, !PT ;  /* 0x0000000205ff7812 */ /* 0x040fe2000788c0ff */
[C---:B------:R-:W-:Y:S01]  /*0eb0*/  IMAD.SHL.U32 R4, R5.reuse, 0x40, RZ ;  /* 0x0000004005047824 */ /* 0x040fe200078e00ff */
[----:B------:R-:W-:Y:S01]  /*0ec0*/  LOP3.LUT P3, RZ, R5, 0x4, RZ, 0xc0, !PT ;  /* 0x0000000405ff7812 */ /* 0x000fe2000786c0ff */
[----:B------:R-:W-:Y:S01]  /*0ed0*/  IMAD.SHL.U32 R5, R11, 0x8, RZ ;  /* 0x000000080b057824 */ /* 0x000fe200078e00ff */
[----:B------:R-:W-:Y:S01]  /*0ee0*/  LOP3.LUT R3, R2, 0x1c0, RZ, 0xc0, !PT ;  /* 0x000001c002037812 */ /* 0x000fe200078ec0ff */
[----:B------:R-:W-:Y:S01]  /*0ef0*/  STL [R1+0x4c], R26 ;  /* 0x00004c1a01007387 */ /* 0x000fe20000100800 */
[----:B------:R-:W-:-:S02]  /*0f00*/  LOP3.LUT R2, R4, 0x1c0, RZ, 0xc0, !PT ;  /* 0x000001c004027812 */ /* 0x000fc400078ec0ff */
[----:B------:R-:W-:Y:S02]  /*0f10*/  LEA.HI R0, R6, R6, RZ, 0x1 ;  /* 0x0000000606007211 */ /* 0x000fe400078f08ff */
[----:B------:R-:W-:Y:S02]  /*0f20*/  LEA.HI R4, R3, R3, RZ, 0x1d ;  /* 0x0000000303047211 */ /* 0x000fe400078fe8ff */
[----:B------:R-:W-:Y:S02]  /*0f30*/  LOP3.LUT R5, R2, 0x8, R5, 0xf8, !PT ;  /* 0x0000000802057812 */ /* 0x000fe400078ef805 */
[----:B------:R-:W-:Y:S01]  /*0f40*/  SHF.R.U32.HI R3, RZ, 0x3, R2 ;  /* 0x00000003ff037819 */ /* 0x000fe20000011602 */
[----:B------:R-:W-:Y:S01]  /*0f50*/  IMAD.SHL.U32 R2, R10, 0x8, RZ ;  /* 0x000000080a027824 */ /* 0x000fe200078e00ff */
[----:B------:R-:W-:Y:S02]  /*0f60*/  SHF.R.S32.HI R208, RZ, 0x3, R208 ;  /* 0x00000003ffd07819 */ /* 0x000fe400000114d0 */
[----:B------:R-:W-:Y:S01]  /*0f70*/  LOP3.LUT R8, R0, 0x1ffffffe, RZ, 0xc0, !PT ;  /* 0x1ffffffe00087812 */ /* 0x000fe200078ec0ff */
[----:B------:R-:W-:Y:S01]  /*0f80*/  IMAD R0, R11, 0x200, R9 ;  /* 0x000002000b007824 */ /* 0x000fe200078e0209 */
[----:B------:R-:W-:Y:S01]  /*0f90*/  IADD3 R17, R208, 0x20, RZ ;  /* 0x00000020d0117810 */ /* 0x000fe20007ffe0ff */
[----:B------:R-:W-:Y:S01]  /*0fa0*/  IMAD R218, R212, 0x20, R208 ;  /* 0x00000020d4da7824 */ /* 0x000fe200078e02d0 */
[----:B------:R-:W-:Y:S01]  /*0fb0*/  LOP3.LUT R219, R2, 0xfffffe00, RZ, 0xc0, !PT ;  /* 0xfffffe0002db7812 */ /* 0x000fe200078ec0ff */
[----:B------:R-:W-:Y:S01]  /*0fc0*/  IMAD.IADD R18, R6, 0x1, -R8 ;  /* 0x0000000106127824 */ /* 0x000fe200078e0a08 */
[----:B------:R-:W-:Y:S01]  /*0fd0*/  IADD3 R15, R208, 0x40, RZ ;  /* 0x00000040d00f7810 */ /* 0x000fe20007ffe0ff */
[----:B------:R-:W-:Y:S01]  /*0fe0*/  IMAD R6, R6, 0x2, R12 ;  /* 0x0000000206067824 */ /* 0x000fe200078e020c */
[----:B------:R-:W-:Y:S01]  /*0ff0*/  LOP3.LUT R11, R5, R3, RZ, 0x3c, !PT ;  /* 0x00000003050b7212 */ /* 0x000fe200078e3cff */
[C---:B------:R-:W-:Y:S01]  /*1000*/  IMAD.SHL.U32 R2, R208.reuse, 0x40, RZ ;  /* 0x00000040d0027824 */ /* 0x040fe200078e00ff */
[----:B------:R-:W-:Y:S01]  /*1010*/  IADD3 R14, R208, 0x60, RZ ;  /* 0x00000060d00e7810 */ /* 0x000fe20007ffe0ff */
[----:B------:R-:W-:Y:S01]  /*1020*/  IMAD.IADD R8, R6, 0x1, R4 ;  /* 0x0000000106087824 */ /* 0x000fe200078e0204 */
[----:B------:R-:W-:Y:S01]  /*1030*/  SHF.R.S32.HI R5, RZ, 0x1f, R17 ;  /* 0x0000001fff057819 */ /* 0x000fe20000011411 */
[----:B------:R-:W-:Y:S01]  /*1040*/  IMAD.SHL.U32 R3, R15, 0x40, RZ ;  /* 0x000000400f037824 */ /* 0x000fe200078e00ff */
[----:B------:R-:W-:Y:S01]  /*1050*/  IADD3 R140, R138, 0x40, RZ ;  /* 0x000000408a8c7810 */ /* 0x000fe20007ffe0ff */
[----:B------:R-:W-:Y:S01]  /*1060*/  IMAD.SHL.U32 R4, R17, 0x40, RZ ;  /* 0x0000004011047824 */ /* 0x000fe200078e00ff */
[----:B------:R-:W-:Y:S01]  /*1070*/  LOP3.LUT R217, R2, 0x1c0, RZ, 0xc0, !PT ;  /* 0x000001c002d97812 */ /* 0x000fe200078ec0ff */
[----:B------:R-:W-:Y:S01]  /*1080*/  IMAD.SHL.U32 R2, R14, 0x40, RZ ;  /* 0x000000400e027824 */ /* 0x000fe200078e00ff */
[----:B------:R-:W-:Y:S01]  /*1090*/  LEA.HI R5, R5, R17, RZ, 0x3 ;  /* 0x0000001105057211 */ /* 0x000fe200078f18ff */
[----:B------:R-:W-:Y:S01]  /*10a0*/  IMAD.IADD R135, R138, 0x1, R140 ;  /* 0x000000018a877824 */ /* 0x000fe200078e028c */
[----:B------:R-:W-:Y:S01]  /*10b0*/  SHF.R.S32.HI R7, RZ, 0x1f, R14 ;  /* 0x0000001fff077819 */ /* 0x000fe2000001140e */
[----:B------:R-:W-:Y:S01]  /*10c0*/  IMAD.SHL.U32 R236, R8, 0x2, RZ ;  /* 0x0000000208ec7824 */ /* 0x000fe200078e00ff */
[----:B------:R-:W-:Y:S01]  /*10d0*/  LOP3.LUT R30, R3, 0x1c0, RZ, 0xc0, !PT ;  /* 0x000001c0031e7812 */ /* 0x000fe200078ec0ff */
[----:B------:R-:W-:Y:S01]  /*10e0*/  IMAD.SHL.U32 R3, R5, 0x40, RZ ;  /* 0x0000004005037824 */ /* 0x000fe200078e00ff */
[----:B------:R-:W-:-:S02]  /*10f0*/  LOP3.LUT R31, R4, 0x1c0, RZ, 0xc0, !PT ;  /* 0x000001c0041f7812 */ /* 0x000fc400078ec0ff */
[----:B------:R-:W-:Y:S02]  /*1100*/  SHF.R.S32.HI R6, RZ, 0x1f, R15 ;  /* 0x0000001fff067819 */ /* 0x000fe4000001140f */
[----:B------:R-:W-:Y:S01]  /*1110*/  LEA.HI R4, R7, R14, RZ, 0x3 ;  /* 0x0000000e07047211 */ /* 0x000fe200078f18ff */
[----:B------:R-:W-:Y:S01]  /*1120*/  IMAD.SHL.U32 R7, R13, 0x40, RZ ;  /* 0x000000400d077824 */ /* 0x000fe200078e00ff */
[----:B------:R-:W-:Y:S02]  /*1130*/  LOP3.LUT R29, R2, 0x1c0, RZ, 0xc0, !PT ;  /* 0x000001c0021d7812 */ /* 0x000fe400078ec0ff */
[----:B------:R-:W-:Y:S01]  /*1140*/  SHF.R.S32.HI R2, RZ, 0x1f, R135 ;  /* 0x0000001fff027819 */ /* 0x000fe20000011487 */
[----:B------:R-:W-:Y:S01]  /*1150*/  IMAD.SHL.U32 R4, R4, 0x40, RZ ;  /* 0x0000004004047824 */ /* 0x000fe200078e00ff */
[----:B------:R-:W-:Y:S02]  /*1160*/  LEA.HI R6, R6, R15, RZ, 0x3 ;  /* 0x0000000f06067211 */ /* 0x000fe400078f18ff */
[----:B------:R-:W-:-:S02]  /*1170*/  LOP3.LUT R24, R3, 0xfffffe00, RZ, 0xc0, !PT ;  /* 0xfffffe0003187812 */ /* 0x000fc400078ec0ff */
[-C--:B------:R-:W-:Y:S01]  /*1180*/  LEA.HI R3, R2, R135.reuse, RZ, 0x6 ;  /* 0x0000008702037211 */ /* 0x080fe200078f30ff */
[----:B------:R-:W-:Y:S01]  /*1190*/  IMAD.SHL.U32 R6, R6, 0x40, RZ ;  /* 0x0000004006067824 */ /* 0x000fe200078e00ff */
[----:B------:R-:W-:Y:S01]  /*11a0*/  LEA.HI R5, R2, R135, RZ, 0x3 ;  /* 0x0000008702057211 */ /* 0x000fe200078f18ff */
[----:B------:R-:W-:Y:S01]  /*11b0*/  STL [R1+0xc], R24 ;  /* 0x00000c1801007387 */ /* 0x000fe20000100800 */
[----:B------:R-:W-:Y:S01]  /*11c0*/  LOP3.LUT R20, R4, 0xfffffe00, RZ, 0xc0, !PT ;  /* 0xfffffe0004147812 */ /* 0x000fe200078ec0ff */
[----:B------:R-:W-:Y:S01]  /*11d0*/  IMAD.SHL.U32 R2, R3, 0x80, RZ ;  /* 0x0000008003027824 */ /* 0x000fe200078e00ff */
[----:B------:R-:W-:Y:S02]  /*11e0*/  SHF.R.U32.HI R27, RZ, 0x3, R217 ;  /* 0x00000003ff1b7819 */ /* 0x000fe400000116d9 */
[----:B------:R-:W-:Y:S02]  /*11f0*/  SHF.R.U32.HI R25, RZ, 0x3, R31 ;  /* 0x00000003ff197819 */ /* 0x000fe4000001161f */
[----:B------:R-:W-:-:S02]  /*1200*/  LOP3.LUT R9, R7, 0xfffffe00, RZ, 0xc0, !PT ;  /* 0xfffffe0007097812 */ /* 0x000fc400078ec0ff */
[--C-:B------:R-:W-:Y:S02]  /*1210*/  LOP3.LUT R4, R217, 0x38, R5.reuse, 0xf8, !PT ;  /* 0x00000038d9047812 */ /* 0x100fe400078ef805 */
[----:B------:R-:W-:Y:S02]  /*1220*/  LOP3.LUT R3, R31, 0x38, R5, 0xf8, !PT ;  /* 0x000000381f037812 */ /* 0x000fe400078ef805 */
[----:B------:R-:W-:Y:S02]  /*1230*/  SHF.R.U32.HI R23, RZ, 0x3, R30 ;  /* 0x00000003ff177819 */ /* 0x000fe4000001161e */
[----:B------:R-:W-:Y:S02]  /*1240*/  SHF.R.U32.HI R21, RZ, 0x3, R29 ;  /* 0x00000003ff157819 */ /* 0x000fe4000001161d */
[--C-:B------:R-:W-:Y:S02]  /*1250*/  LOP3.LUT R7, R30, 0x38, R5.reuse, 0xf8, !PT ;  /* 0x000000381e077812 */ /* 0x100fe400078ef805 */
[----:B------:R-:W-:-:S02]  /*1260*/  LOP3.LUT R10, R29, 0x38, R5, 0xf8, !PT ;  /* 0x000000381d0a7812 */ /* 0x000fc400078ef805 */
[----:B------:R-:W-:Y:S02]  /*1270*/  LOP3.LUT R22, R6, 0xfffffe00, RZ, 0xc0, !PT ;  /* 0xfffffe0006167812 */ /* 0x000fe400078ec0ff */
[----:B------:R-:W-:Y:S02]  /*1280*/  LOP3.LUT R8, R4, R27, RZ, 0x3c, !PT ;  /* 0x0000001b04087212 */ /* 0x000fe400078e3cff */
[----:B------:R-:W-:Y:S01]  /*1290*/  LOP3.LUT R6, R3, R25, RZ, 0x3c, !PT ;  /* 0x0000001903067212 */ /* 0x000fe200078e3cff */
[----:B------:R-:W-:Y:S01]  /*12a0*/  STL [R1+0x8], R22 ;  /* 0x0000081601007387 */ /* 0x000fe20000100800 */
[----:B------:R-:W-:Y:S02]  /*12b0*/  LOP3.LUT R2, R2, 0xffffe000, RZ, 0xc0, !PT ;  /* 0xffffe00002027812 */ /* 0x000fe400078ec0ff */
[----:B------:R-:W-:Y:S01]  /*12c0*/  LOP3.LUT R4, R7, R23, RZ, 0x3c, !PT ;  /* 0x0000001707047212 */ /* 0x000fe200078e3cff */
[----:B------:R-:W-:Y:S01]  /*12d0*/  STL [R1+0x4], R20 ;  /* 0x0000041401007387 */ /* 0x000fe20000100800 */
[----:B------:R-:W-:-:S02]  /*12e0*/  LOP3.LUT R3, R10, R21, RZ, 0x3c, !PT ;  /* 0x000000150a037212 */ /* 0x000fc400078e3cff */
[-C--:B------:R-:W-:Y:S02]  /*12f0*/  IADD3 R17, R8, R2.reuse, R219 ;  /* 0x0000000208117210 */ /* 0x080fe40007ffe0db */
[-C--:B------:R-:W-:Y:S02]  /*1300*/  IADD3 R15, R6, R2.reuse, R24 ;  /* 0x00000002060f7210 */ /* 0x080fe40007ffe018 */
[-C--:B------:R-:W-:Y:S02]  /*1310*/  IADD3 R14, R4, R2.reuse, R22 ;  /* 0x00000002040e7210 */ /* 0x080fe40007ffe016 */
[----:B------:R-:W-:Y:S02]  /*1320*/  IADD3 R13, R3, R2, R20 ;  /* 0x00000002030d7210 */ /* 0x000fe40007ffe014 */
[C---:B------:R-:W-:Y:S02]  /*1330*/  IADD3 R2, R236.reuse, 0x80, RZ ;  /* 0x00000080ec027810 */ /* 0x040fe40007ffe0ff */
[----:B------:R-:W-:-:S02]  /*1340*/  IADD3 R237, R236, 0x70, RZ ;  /* 0x00000070eced7810 */ /* 0x000fc40007ffe0ff */
[----:B------:R-:W-:Y:S02]  /*1350*/  @P0 IADD3 R237, R2, 0x10, RZ ;  /* 0x0000001002ed0810 */ /* 0x000fe40007ffe0ff */
[----:B------:R-:W-:Y:S02]  /*1360*/  LOP3.LUT R2, R217, 0x38, R132, 0xf8, !PT ;  /* 0x00000038d9027812 */ /* 0x000fe400078ef884 */
[----:B------:R-:W-:Y:S02]  /*1370*/  IADD3 R142, R138, 0x20, RZ ;  /* 0x000000208a8e7810 */ /* 0x000fe40007ffe0ff */
[CC--:B------:R-:W-:Y:S01]  /*1380*/  IADD3 R3, R11.reuse, R9.reuse, R12 ;  /* 0x000000090b037210 */ /* 0x0c0fe20007ffe00c */
[----:B------:R-:W-:Y:S01]  /*1390*/  IMAD.MOV.U32 R12, RZ, RZ, 0x20 ;  /* 0x00000020ff0c7424 */ /* 0x000fe200078e00ff */
[----:B------:R-:W-:Y:S02]  /*13a0*/  LOP3.LUT R4, R11, R9, RZ, 0xfc, !PT ;  /* 0x000000090b047212 */ /* 0x000fe400078efcff */
[----:B------:R-:W-:-:S02]  /*13b0*/  LOP3.LUT R27, R2, R27, RZ, 0x3c, !PT ;  /* 0x0000001b021b7212 */ /* 0x000fc400078e3cff */
[----:B------:R-:W-:Y:S01]  /*13c0*/  LOP3.LUT R9, R30, 0x38, R132, 0xf8, !PT ;  /* 0x000000381e097812 */ /* 0x000fe200078ef884 */
[----:B------:R-:W-:Y:S01]  /*13d0*/  IMAD.SHL.U32 R30, R142, 0x2, RZ ;  /* 0x000000028e1e7824 */ /* 0x000fe200078e00ff */
[----:B------:R-:W-:Y:S01]  /*13e0*/  LOP3.LUT R8, R16, 0x7ffffffc, RZ, 0xc0, !PT ;  /* 0x7ffffffc10087812 */ /* 0x000fe200078ec0ff */
[----:B------:R-:W-:Y:S01]  /*13f0*/  IMAD.SHL.U32 R16, R140, 0x2, RZ ;  /* 0x000000028c107824 */ /* 0x000fe200078e00ff */
[----:B------:R-:W-:Y:S01]  /*1400*/  IADD3 R141, R138, 0x60, RZ ;  /* 0x000000608a8d7810 */ /* 0x000fe20007ffe0ff */
[----:B------:R-:W-:Y:S01]  /*1410*/  STL [R1+0x48], R27 ;  /* 0x0000481b01007387 */ /* 0x000fe20000100800 */
[----:B------:R-:W-:Y:S01]  /*1420*/  SHF.R.S32.HI R6, RZ, 0x1f, R208 ;  /* 0x0000001fff067819 */ /* 0x000fe200000114d0 */
[----:B------:R-:W-:Y:S01]  /*1430*/  IMAD.IADD R8, R28, 0x1, -R8 ;  /* 0x000000011c087824 */ /* 0x000fe200078e0a08 */
[----:B------:R-:W-:Y:S01]  /*1440*/  SHF.R.S32.HI R7, RZ, 0x1f, R142 ;  /* 0x0000001fff077819 */ /* 0x000fe2000001148e */
[----:B------:R1:W-:Y:S01]  /*1450*/  STL [R1+0x38], R30 ;  /* 0x0000381e01007387 */ /* 0x0003e20000100800 */
[----:B------:R-:W-:Y:S01]  /*1460*/  SHF.R.S32.HI R6, RZ, 0x1f, R140 ;  /* 0x0000001fff067819 */ /* 0x000fe2000001148c */
[----:B------:R-:W-:Y:S01]  /*1470*/  IMAD.SHL.U32 R248, R8, 0x2, RZ ;  /* 0x0000000208f87824 */ /* 0x000fe200078e00ff */
[--C-:B------:R-:W-:Y:S01]  /*1480*/  LOP3.LUT R11, R29, 0x38, R132.reuse, 0xf8, !PT ;  /* 0x000000381d0b7812 */ /* 0x100fe200078ef884 */
[----:B------:R-:W-:Y:S01]  /*1490*/  IMAD.SHL.U32 R29, R141, 0x2, RZ ;  /* 0x000000028d1d7824 */ /* 0x000fe200078e00ff */
[----:B------:R-:W-:Y:S01]  /*14a0*/  SHF.R.S32.HI R2, RZ, 0x1f, R141 ;  /* 0x0000001fff027819 */ /* 0x000fe2000001148d */
[----:B------:R2:W-:Y:S01]  /*14b0*/  STL [R1+0x3c], R16 ;  /* 0x00003c1001007387 */ /* 0x0005e20000100800 */
[----:B------:R-:W-:Y:S01]  /*14c0*/  LOP3.LUT R10, R31, 0x38, R132, 0xf8, !PT ;  /* 0x000000381f0a7812 */ /* 0x000fe200078ef884 */
[----:B------:R-:W-:Y:S01]  /*14d0*/  IMAD R8, R18, 0x8, R26 ;  /* 0x0000000812087824 */ /* 0x000fe200078e021a */
[----:B------:R-:W-:Y:S01]  /*14e0*/  SHF.L.U64.HI R2, R141, 0x1, R2 ;  /* 0x000000018d027819 */ /* 0x000fe20000010202 */
[----:B------:R-:W-:Y:S01]  /*14f0*/  STL [R1+0x40], R29 ;  /* 0x0000401d01007387 */ /* 0x000fe20000100800 */
[----:B------:R-:W-:-:S02]  /*1500*/  LOP3.LUT R10, R24, R10, R25, 0xf6, !PT ;  /* 0x0000000a180a7212 */ /* 0x000fc400078ef619 */
[----:B------:R-:W-:Y:S02]  /*1510*/  LOP3.LUT R9, R22, R9, R23, 0xf6, !PT ;  /* 0x0000000916097212 */ /* 0x000fe400078ef617 */
[----:B------:R-:W-:Y:S02]  /*1520*/  LEA R143, R0, 0xc080, 0x1 ;  /* 0x0000c080008f7811 */ /* 0x000fe400078e08ff */
[----:B------:R-:W-:Y:S02]  /*1530*/  SHF.R.S32.HI R0, RZ, 0x3, R5 ;  /* 0x00000003ff007819 */ /* 0x000fe40000011405 */
[----:B------:R-:W-:Y:S02]  /*1540*/  LEA R10, R10, 0x10080, 0x1 ;  /* 0x000100800a0a7811 */ /* 0x000fe400078e08ff */
[----:B------:R-:W-:Y:S02]  /*1550*/  IADD3 R34, R248, 0x18, RZ ;  /* 0x00000018f8227810 */ /* 0x000fe40007ffe0ff */
[----:B------:R-:W-:-:S02]  /*1560*/  LOP3.LUT R204, R5, 0xfffffff8, RZ, 0xc0, !PT ;  /* 0xfffffff805cc7812 */ /* 0x000fc400078ec0ff */
[----:B------:R-:W-:Y:S02]  /*1570*/  LEA R9, R9, 0x10080, 0x1 ;  /* 0x0001008009097811 */ /* 0x000fe400078e08ff */
[C---:B------:R-:W-:Y:S02]  /*1580*/  IADD3 R33, R248.reuse, 0x30, RZ ;  /* 0x00000030f8217810 */ /* 0x040fe40007ffe0ff */
[----:B-1----:R-:W-:Y:S02]  /*1590*/  IADD3 R30, R248, 0x48, RZ ;  /* 0x00000048f81e7810 */ /* 0x002fe40007ffe0ff */
[----:B--2---:R-:W-:Y:S02]  /*15a0*/  SHF.L.U64.HI R16, R142, 0x1, R7 ;  /* 0x000000018e107819 */ /* 0x004fe40000010207 */
[----:B------:R-:W-:Y:S02]  /*15b0*/  SHF.L.U64.HI R7, R140, 0x1, R6 ;  /* 0x000000018c077819 */ /* 0x000fe40000010206 */
[C---:B------:R-:W-:Y:S01]  /*15c0*/  IADD3 R24, R248.reuse, 0x78, RZ ;  /* 0x00000078f8187810 */ /* 0x040fe20007ffe0ff */
[----:B------:R-:W-:Y:S01]  /*15d0*/  STL [R1+0x34], R16 ;  /* 0x0000341001007387 */ /* 0x000fe20000100800 */
[----:B------:R-:W-:-:S02]  /*15e0*/  IADD3 R18, R248, 0xa8, RZ ;  /* 0x000000a8f8127810 */ /* 0x000fc40007ffe0ff */
[C---:B------:R-:W-:Y:S01]  /*15f0*/  IADD3 R252, R248.reuse, 0xe0, RZ ;  /* 0x000000e0f8fc7810 */ /* 0x040fe20007ffe0ff */
[----:B------:R1:W-:Y:S01]  /*1600*/  STL [R1+0x30], R7 ;  /* 0x0000300701007387 */ /* 0x0003e20000100800 */
[C---:B------:R-:W-:Y:S02]  /*1610*/  IADD3 R249, R248.reuse, 0xf8, RZ ;  /* 0x000000f8f8f97810 */ /* 0x040fe40007ffe0ff */
[C---:B------:R-:W-:Y:S01]  /*1620*/  IADD3 R251, R248.reuse, 0xe8, RZ ;  /* 0x000000e8f8fb7810 */ /* 0x040fe20007ffe0ff */
[----:B------:R2:W-:Y:S01]  /*1630*/  STL [R1+0x2c], R2 ;  /* 0x00002c0201007387 */ /* 0x0005e20000100800 */
[----:B------:R-:W-:Y:S02]  /*1640*/  IADD3 R250, R248, 0xf0, RZ ;  /* 0x000000f0f8fa7810 */ /* 0x000fe40007ffe0ff */
[----:B------:R-:W-:Y:S01]  /*1650*/  SEL R6, R12, 0xffffffe0, !P1 ;  /* 0xffffffe00c067807 */ /* 0x000fe20004800000 */
[----:B------:R3:W-:Y:S01]  /*1660*/  STL [R1+0x50], R8 ;  /* 0x0000500801007387 */ /* 0x0007e20000100800 */
[----:B------:R-:W-:-:S02]  /*1670*/  LEA R194, R3, 0x10080, 0x1 ;  /* 0x0001008003c27811 */ /* 0x000fc400078e08ff */
[----:B------:R-:W-:Y:S01]  /*1680*/  LEA R189, R4, 0x8080, 0x1 ;  /* 0x0000808004bd7811 */ /* 0x000fe200078e08ff */
[----:B------:R-:W-:Y:S01]  /*1690*/  STL [R1], R0 ;  /* 0x0000000001007387 */ /* 0x000fe20000100800 */
[----:B------:R-:W-:Y:S01]  /*16a0*/  IADD3 R36, R248, 0x8, RZ ;  /* 0x00000008f8247810 */ /* 0x000fe20007ffe0ff */
[----:B------:R-:W-:Y:S01]  /*16b0*/  IMAD.IADD R240, R236, 0x1, R6 ;  /* 0x00000001ecf07824 */ /* 0x000fe200078e0206 */
[----:B------:R-:W-:Y:S01]  /*16c0*/  IADD3 R35, R248, 0x10, RZ ;  /* 0x00000010f8237810 */ /* 0x000fe20007ffe0ff */
[----:B------:R-:W-:Y:S01]  /*16d0*/  STL [R1+0x28], R10 ;  /* 0x0000280a01007387 */ /* 0x000fe20000100800 */
[----:B------:R-:W-:Y:S01]  /*16e0*/  IADD3 R199, R132, 0x80, RZ ;  /* 0x0000008084c77810 */ /* 0x000fe20007ffe0ff */
[----:B------:R-:W-:Y:S01]  /*16f0*/  IMAD.IADD R239, R6, 0x1, R237 ;  /* 0x0000000106ef7824 */ /* 0x000fe200078e02ed */
[----:B------:R-:W-:Y:S01]  /*1700*/  IADD3 R200, R132, 0xc0, RZ ;  /* 0x000000c084c87810 */ /* 0x000fe20007ffe0ff */
[----:B------:R4:W-:Y:S01]  /*1710*/  STL [R1+0x24], R9 ;  /* 0x0000240901007387 */ /* 0x0009e20000100800 */
[----:B------:R-:W-:-:S02]  /*1720*/  IADD3 R247, R248, 0x20, RZ ;  /* 0x00000020f8f77810 */ /* 0x000fc40007ffe0ff */
[C---:B------:R-:W-:Y:S02]  /*1730*/  IADD3 R246, R248.reuse, 0x28, RZ ;  /* 0x00000028f8f67810 */ /* 0x040fe40007ffe0ff */
[----:B-1----:R-:W-:Y:S02]  /*1740*/  SEL R7, R19, 0xffffffc0, !P2 ;  /* 0xffffffc013077807 */ /* 0x002fe40005000000 */
[----:B------:R-:W-:Y:S02]  /*1750*/  IADD3 R32, R248, 0x38, RZ ;  /* 0x00000038f8207810 */ /* 0x000fe40007ffe0ff */
[----:B--2---:R-:W-:Y:S01]  /*1760*/  LOP3.LUT R2, R27, R219, RZ, 0xfc, !PT ;  /* 0x000000db1b027212 */ /* 0x004fe200078efcff */
[----:B------:R-:W-:Y:S01]  /*1770*/  IMAD.IADD R244, R236, 0x1, R7 ;  /* 0x00000001ecf47824 */ /* 0x000fe200078e0207 */
[----:B------:R-:W-:Y:S01]  /*1780*/  IADD3 R27, R248, 0x60, RZ ;  /* 0x00000060f81b7810 */ /* 0x000fe20007ffe0ff */
[C---:B------:R-:W-:Y:S01]  /*1790*/  IMAD.IADD R243, R7.reuse, 0x1, R240 ;  /* 0x0000000107f37824 */ /* 0x040fe200078e02f0 */
[----:B---3--:R-:W-:Y:S01]  /*17a0*/  LOP3.LUT R8, R20, R11, R21, 0xf6, !PT ;  /* 0x0000000b14087212 */ /* 0x008fe200078ef615 */
[----:B------:R-:W-:Y:S01]  /*17b0*/  IMAD.IADD R242, R7, 0x1, R237 ;  /* 0x0000000107f27824 */ /* 0x000fe200078e02ed */
[----:B------:R-:W-:Y:S01]  /*17c0*/  IADD3 R21, R248, 0x90, RZ ;  /* 0x00000090f8157810 */ /* 0x000fe20007ffe0ff */
[----:B------:R-:W-:Y:S01]  /*17d0*/  IMAD.IADD R241, R239, 0x1, R7 ;  /* 0x00000001eff17824 */ /* 0x000fe200078e0207 */
[----:B------:R-:W-:-:S02]  /*17e0*/  LEA R5, R8, 0x10080, 0x1 ;  /* 0x0001008008057811 */ /* 0x000fc400078e08ff */
[----:B------:R-:W-:Y:S02]  /*17f0*/  SHF.R.S32.HI R8, RZ, 0x1f, R34 ;  /* 0x0000001fff087819 */ /* 0x000fe40000011422 */
[----:B------:R-:W-:Y:S01]  /*1800*/  SHF.R.S32.HI R8, RZ, 0x1f, R33 ;  /* 0x0000001fff087819 */ /* 0x000fe20000011421 */
[----:B------:R1:W-:Y:S01]  /*1810*/  STL [R1+0x20], R5 ;  /* 0x0000200501007387 */ /* 0x0003e20000100800 */
[----:B------:R-:W-:Y:S02]  /*1820*/  SHF.R.S32.HI R8, RZ, 0x1f, R30 ;  /* 0x0000001fff087819 */ /* 0x000fe4000001141e */
[----:B------:R-:W-:Y:S02]  /*1830*/  IADD3 R11, R248, 0xc0, RZ ;  /* 0x000000c0f80b7810 */ /* 0x000fe40007ffe0ff */
[----:B------:R-:W-:Y:S02]  /*1840*/  SHF.R.S32.HI R8, RZ, 0x1f, R27 ;  /* 0x0000001fff087819 */ /* 0x000fe4000001141b */
[----:B------:R-:W-:-:S02]  /*1850*/  SHF.R.S32.HI R8, RZ, 0x1f, R24 ;  /* 0x0000001fff087819 */ /* 0x000fc40000011418 */
[----:B------:R-:W-:Y:S02]  /*1860*/  SHF.R.S32.HI R8, RZ, 0x1f, R21 ;  /* 0x0000001fff087819 */ /* 0x000fe40000011415 */
[----:B------:R-:W-:Y:S02]  /*1870*/  SHF.R.S32.HI R8, RZ, 0x1f, R18 ;  /* 0x0000001fff087819 */ /* 0x000fe40000011412 */
[----:B------:R-:W-:Y:S02]  /*1880*/  SHF.R.S32.HI R8, RZ, 0x1f, R11 ;  /* 0x0000001fff087819 */ /* 0x000fe4000001140b */
[----:B----4-:R-:W-:Y:S02]  /*1890*/  IADD3 R9, R248, 0xd0, RZ ;  /* 0x000000d0f8097810 */ /* 0x010fe40007ffe0ff */
[----:B------:R-:W-:Y:S02]  /*18a0*/  LEA R234, R2, 0x10080, 0x1 ;  /* 0x0001008002ea7811 */ /* 0x000fe400078e08ff */
[----:B------:R-:W-:-:S02]  /*18b0*/  SHF.R.S32.HI R9, RZ, 0x1f, R9 ;  /* 0x0000001fff097819 */ /* 0x000fc40000011409 */
[----:B------:R-:W-:Y:S02]  /*18c0*/  SHF.R.S32.HI R9, RZ, 0x1f, R251 ;  /* 0x0000001fff097819 */ /* 0x000fe400000114fb */
[----:B------:R-:W-:Y:S02]  /*18d0*/  LEA R9, R15, 0x10080, 0x1 ;  /* 0x000100800f097811 */ /* 0x000fe400078e08ff */
[----:B-1----:R-:W-:Y:S02]  /*18e0*/  IADD3 R5, R248, 0xd8, RZ ;  /* 0x000000d8f8057810 */ /* 0x002fe40007ffe0ff */
[----:B------:R-:W-:Y:S02]  /*18f0*/  SEL R2, R12, 0xffffffe0, !P4 ;  /* 0xffffffe00c027807 */ /* 0x000fe40006000000 */
[----:B------:R-:W-:Y:S02]  /*1900*/  SHF.R.S32.HI R8, RZ, 0x1f, R5 ;  /* 0x0000001fff087819 */ /* 0x000fe40000011405 */
[----:B------:R-:W-:Y:S01]  /*1910*/  SHF.R.S32.HI R5, RZ, 0x1f, R252 ;  /* 0x0000001fff057819 */ /* 0x000fe200000114fc */
[----:B------:R-:W-:Y:S01]  /*1920*/  IMAD.IADD R195, R194, 0x1, R2 ;  /* 0x00000001c2c37824 */ /* 0x000fe200078e0202 */
[----:B------:R-:W-:Y:S01]  /*1930*/  SHF.R.S32.HI R5, RZ, 0x1f, R249 ;  /* 0x0000001fff057819 */ /* 0x000fe200000114f9 */
[----:B------:R-:W-:Y:S01]  /*1940*/  IMAD.IADD R190, R2, 0x1, R189 ;  /* 0x0000000102be7824 */ /* 0x000fe200078e02bd */
[----:B------:R-:W-:-:S02]  /*1950*/  LEA R5, R17, 0x10080, 0x1 ;  /* 0x0001008011057811 */ /* 0x000fc400078e08ff */
[----:B------:R-:W-:Y:S02]  /*1960*/  SHF.R.S32.HI R8, RZ, 0x1f, R250 ;  /* 0x0000001fff087819 */ /* 0x000fe400000114fa */
[----:B------:R-:W-:Y:S01]  /*1970*/  LEA R8, R14, 0x10080, 0x1 ;  /* 0x000100800e087811 */ /* 0x000fe200078e08ff */
[----:B------:R1:W-:Y:S01]  /*1980*/  STL [R1+0x1c], R5 ;  /* 0x00001c0501007387 */ /* 0x0003e20000100800 */
[----:B------:R-:W-:Y:S02]  /*1990*/  SEL R0, R19, 0xffffffc0, !P3 ;  /* 0xffffffc013007807 */ /* 0x000fe40005800000 */
[C---:B------:R-:W-:Y:S01]  /*19a0*/  IADD3 R31, R248.reuse, 0x40, RZ ;  /* 0x00000040f81f7810 */ /* 0x040fe20007ffe0ff */
[----:B------:R2:W-:Y:S01]  /*19b0*/  STL [R1+0x18], R9 ;  /* 0x0000180901007387 */ /* 0x0005e20000100800 */
[----:B------:R-:W-:Y:S01]  /*19c0*/  IADD3 R29, R248, 0x50, RZ ;  /* 0x00000050f81d7810 */ /* 0x000fe20007ffe0ff */
[--C-:B------:R-:W-:Y:S01]  /*19d0*/  IMAD.IADD R197, R194, 0x1, R0.reuse ;  /* 0x00000001c2c57824 */ /* 0x100fe200078e0200 */
[C---:B------:R-:W-:Y:S01]  /*19e0*/  IADD3 R28, R248.reuse, 0x58, RZ ;  /* 0x00000058f81c7810 */ /* 0x040fe20007ffe0ff */
[----:B------:R2:W-:Y:S01]  /*19f0*/  STL [R1+0x14], R8 ;  /* 0x0000140801007387 */ /* 0x0005e20000100800 */
[----:B------:R-:W-:Y:S01]  /*1a00*/  IADD3 R26, R248, 0x68, RZ ;  /* 0x00000068f81a7810 */ /* 0x000fe20007ffe0ff */
[----:B------:R-:W-:Y:S01]  /*1a10*/  IMAD.IADD R192, R0, 0x1, R189 ;  /* 0x0000000100c07824 */ /* 0x000fe200078e02bd */
[C---:B------:R-:W-:Y:S01]  /*1a20*/  IADD3 R25, R248.reuse, 0x70, RZ ;  /* 0x00000070f8197810 */ /* 0x040fe20007ffe0ff */
[----:B------:R-:W-:Y:S01]  /*1a30*/  IMAD.IADD R196, R195, 0x1, R0 ;  /* 0x00000001c3c47824 */ /* 0x000fe200078e0200 */
[----:B------:R-:W-:Y:S01]  /*1a40*/  IADD3 R23, R248, 0x80, RZ ;  /* 0x00000080f8177810 */ /* 0x000fe20007ffe0ff */
[----:B------:R-:W-:Y:S01]  /*1a50*/  IMAD.IADD R191, R0, 0x1, R190 ;  /* 0x0000000100bf7824 */ /* 0x000fe200078e02be */
[----:B------:R-:W-:-:S02]  /*1a60*/  IADD3 R22, R248, 0x88, RZ ;  /* 0x00000088f8167810 */ /* 0x000fc40007ffe0ff */
[C---:B------:R-:W-:Y:S02]  /*1a70*/  IADD3 R20, R248.reuse, 0x98, RZ ;  /* 0x00000098f8147810 */ /* 0x040fe40007ffe0ff */
[C---:B------:R-:W-:Y:S02]  /*1a80*/  IADD3 R19, R248.reuse, 0xa0, RZ ;  /* 0x000000a0f8137810 */ /* 0x040fe40007ffe0ff */
[C---:B------:R-:W-:Y:S02]  /*1a90*/  IADD3 R16, R248.reuse, 0xb0, RZ ;  /* 0x000000b0f8107810 */ /* 0x040fe40007ffe0ff */
[C---:B------:R-:W-:Y:S02]  /*1aa0*/  IADD3 R12, R248.reuse, 0xb8, RZ ;  /* 0x000000b8f80c7810 */ /* 0x040fe40007ffe0ff */
[----:B-1----:R-:W-:Y:S02]  /*1ab0*/  LEA R5, R13, 0x10080, 0x1 ;  /* 0x000100800d057811 */ /* 0x002fe400078e08ff */
[----:B------:R-:W-:-:S02]  /*1ac0*/  IADD3 R10, R248, 0xc8, RZ ;  /* 0x000000c8f80a7810 */ /* 0x000fc40007ffe0ff */
[----:B------:R-:W-:Y:S01]  /*1ad0*/  SHF.R.S32.HI R37, RZ, 0x1f, R36 ;  /* 0x0000001fff257819 */ /* 0x000fe20000011424 */
[----:B------:R2:W-:Y:S01]  /*1ae0*/  STL [R1+0x10], R5 ;  /* 0x0000100501007387 */ /* 0x0005e20000100800 */
[----:B------:R-:W-:Y:S02]  /*1af0*/  SHF.R.S32.HI R36, RZ, 0x1f, R35 ;  /* 0x0000001fff247819 */ /* 0x000fe40000011423 */
[----:B------:R-:W-:Y:S02]  /*1b00*/  SHF.R.S32.HI R133, RZ, 0x1f, R132 ;  /* 0x0000001fff857819 */ /* 0x000fe40000011484 */
[----:B------:R-:W-:Y:S02]  /*1b10*/  SHF.R.S32.HI R211, RZ, 0x1f, R199 ;  /* 0x0000001fffd37819 */ /* 0x000fe400000114c7 */
[----:B------:R-:W-:Y:S02]  /*1b20*/  SHF.R.S32.HI R210, RZ, 0x1f, R200 ;  /* 0x0000001fffd27819 */ /* 0x000fe400000114c8 */
[----:B------:R-:W-:-:S02]  /*1b30*/  SHF.R.S32.HI R209, RZ, 0x1f, R204 ;  /* 0x0000001fffd17819 */ /* 0x000fc400000114cc */
[----:B------:R-:W-:Y:S02]  /*1b40*/  SHF.R.S32.HI R35, RZ, 0x1f, R247 ;  /* 0x0000001fff237819 */ /* 0x000fe400000114f7 */
        /* <DEDUP_REMOVED lines=13> */
[----:B--2---:R-:W-:Y:S02]  /*1c20*/  SHF.R.S32.HI R10, RZ, 0x1f, R10 ;  /* 0x0000001fff0a7819 */ /* 0x004fe4000001140a */
.L_x_333:
[----:B------:R-:W-:-:S04]  /*1c30*/  IMAD.MOV.U32 R2, RZ, RZ, 0x4 ;  /* 0x00000004ff027424 */ /* 0x000fc800078e00ff */
[----:B------:R-:W-:-:S05]  /*1c40*/  IMAD.WIDE R2, R231, R2, c[0x0][0x588] ;  /* 0x00016200e7027625 */ /* 0x000fca00078e0202 */
[----:B------:R-:W2:Y:S01]  /*1c50*/  LDG.E R233, [R2.64] ;  /* 0x0000000802e97981 */ /* 0x000ea2000c1e1900 */
[----:B------:R-:W-:Y:S01]  /*1c60*/  ISETP.NE.U32.AND P0, PT, RZ, c[0x0][0x370], PT ;  /* 0x0000dc00ff007a0c */ /* 0x000fe20003f05070 */
[----:B------:R-:W-:Y:S01]  /*1c70*/  IMAD.MOV.U32 R226, RZ, RZ, RZ ;  /* 0x000000ffffe27224 */ /* 0x000fe200078e00ff */
[----:B------:R-:W-:Y:S02]  /*1c80*/  ISETP.NE.U32.AND P4, PT, RZ, c[0x0][0x360], PT ;  /* 0x0000d800ff007a0c */ /* 0x000fe40003f85070 */
[----:B------:R-:W-:Y:S02]  /*1c90*/  ISETP.NE.AND.EX P1, PT, RZ, c[0x0][0x374], PT, P0 ;  /* 0x0000dd00ff007a0c */ /* 0x000fe40003f25300 */
[----:B------:R-:W-:Y:S02]  /*1ca0*/  ISETP.NE.AND.EX P4, PT, RZ, c[0x0][0x364], PT, P4 ;  /* 0x0000d900ff007a0c */ /* 0x000fe40003f85340 */
[----:B------:R-:W-:Y:S02]  /*1cb0*/  ISETP.NE.U32.AND P3, PT, RZ, c[0x0][0x348], PT ;  /* 0x0000d200ff007a0c */ /* 0x000fe40003f65070 */
[----:B------:R-:W-:-:S02]  /*1cc0*/  ISETP.NE.U32.AND P5, PT, RZ, c[0x0][0x350], PT ;  /* 0x0000d400ff007a0c */ /* 0x000fc40003fa5070 */
[----:B------:R-:W-:Y:S02]  /*1cd0*/  ISETP.NE.U32.AND P6, PT, RZ, c[0x0][0x358], PT ;  /* 0x0000d600ff007a0c */ /* 0x000fe40003fc5070 */
[----:B------:R-:W-:Y:S02]  /*1ce0*/  ISETP.NE.AND.EX P3, PT, RZ, c[0x0][0x34c], PT, P3 ;  /* 0x0000d300ff007a0c */ /* 0x000fe40003f65330 */
[----:B------:R-:W-:Y:S02]  /*1cf0*/  ISETP.NE.AND.EX P5, PT, RZ, c[0x0][0x354], PT, P5 ;  /* 0x0000d500ff007a0c */ /* 0x000fe40003fa5350 */
[----:B------:R-:W-:Y:S01]  /*1d00*/  ISETP.NE.AND.EX P6, PT, RZ, c[0x0][0x35c], PT, P6 ;  /* 0x0000d700ff007a0c */ /* 0x000fe20003fc5360 */
[----:B------:R-:W-:Y:S02]  /*1d10*/  IMAD.MOV.U32 R111, RZ, RZ, RZ ;  /* 0x000000ffff6f7224 */ /* 0x000fe400078e00ff */
[----:B------:R-:W-:Y:S02]  /*1d20*/  IMAD.MOV.U32 R12, RZ, RZ, RZ ;  /* 0x000000ffff0c7224 */ /* 0x000fe400078e00ff */
[----:B------:R-:W-:Y:S01]  /*1d30*/  IMAD.MOV.U32 R11, RZ, RZ, RZ ;  /* 0x000000ffff0b7224 */ /* 0x000fe200078e00ff */
[----:B--2---:R-:W-:Y:S01]  /*1d40*/  SHF.R.S32.HI R235, RZ, 0x1f, R233 ;  /* 0x0000001fffeb7819 */ /* 0x004fe200000114e9 */
[C---:B------:R-:W-:Y:S01]  /*1d50*/  IMAD.SHL.U32 R227, R233.reuse, 0x4, RZ ;  /* 0x00000004e9e37824 */ /* 0x040fe200078e00ff */
[----:B------:R-:W-:-:S02]  /*1d60*/  @P1 LEA R4, P0, R233, c[0x0][0x370], 0x2 ;  /* 0x0000dc00e9041a11 */ /* 0x000fc400078010ff */
[C-C-:B------:R-:W-:Y:S02]  /*1d70*/  SHF.L.U64.HI R232, R233.reuse, 0x2, R235.reuse ;  /* 0x00000002e9e87819 */ /* 0x140fe400000102eb */
[----:B------:R-:W-:Y:S02]  /*1d80*/  @P1 LEA.HI.X R5, R233, c[0x0][0x374], R235, 0x2, P0 ;  /* 0x0000dd00e9051a11 */ /* 0x000fe400000f14eb */
[C---:B------:R-:W-:Y:S02]  /*1d90*/  @P4 IADD3 R2, P0, R227.reuse, c[0x0][0x360], RZ ;  /* 0x0000d800e3024a10 */ /* 0x040fe40007f1e0ff */
[----:B------:R-:W-:Y:S01]  /*1da0*/  IADD3 R6, P2, R227, c[0x0][0x348], RZ ;  /* 0x0000d200e3067a10 */ /* 0x000fe20007f5e0ff */
[----:B------:R1:W5:Y:S01]  /*1db0*/  @P1 LDG.E R226, [R4.64] ;  /* 0x0000000804e21981 */ /* 0x000362000c1e1900 */
[----:B------:R-:W-:-:S05]  /*1dc0*/  @P4 IADD3.X R3, R232, c[0x0][0x364], RZ, P0, !PT ;  /* 0x0000d900e8034a10 */ /* 0x000fca00007fe4ff */
[----:B------:R2:W5:Y:S01]  /*1dd0*/  @P4 LDG.E R114, [R2.64] ;  /* 0x0000000802724981 */ /* 0x000562000c1e1900 */
[----:B------:R-:W-:-:S05]  /*1de0*/  IADD3.X R7, R232, c[0x0][0x34c], RZ, P2, !PT ;  /* 0x0000d300e8077a10 */ /* 0x000fca00017fe4ff */
[----:B------:R3:W5:Y:S01]  /*1df0*/  @P3 LDG.E R111, [R6.64] ;  /* 0x00000008066f3981 */ /* 0x000762000c1e1900 */
[C---:B-1----:R-:W-:Y:S02]  /*1e00*/  IADD3 R4, P1, R227.reuse, c[0x0][0x350], RZ ;  /* 0x0000d400e3047a10 */ /* 0x042fe40007f3e0ff */
[----:B--2---:R-:W-:Y:S02]  /*1e10*/  IADD3 R2, P0, R227, c[0x0][0x358], RZ ;  /* 0x0000d600e3027a10 */ /* 0x004fe40007f1e0ff */
[C---:B------:R-:W-:Y:S02]  /*1e20*/  IADD3.X R5, R232.reuse, c[0x0][0x354], RZ, P1, !PT ;  /* 0x0000d500e8057a10 */ /* 0x040fe40000ffe4ff */
[----:B------:R-:W-:-:S03]  /*1e30*/  IADD3.X R3, R232, c[0x0][0x35c], RZ, P0, !PT ;  /* 0x0000d700e8037a10 */ /* 0x000fc600007fe4ff */
[----:B------:R3:W5:Y:S04]  /*1e40*/  @P5 LDG.E R12, [R4.64] ;  /* 0x00000008040c5981 */ /* 0x000768000c1e1900 */
[----:B------:R3:W5:Y:S01]  /*1e50*/  @P6 LDG.E R11, [R2.64] ;  /* 0x00000008020b6981 */ /* 0x000762000c1e1900 */
[----:B------:R-:W-:Y:S01]  /*1e60*/  YIELD ;  /* 0x0000000000007946 */ /* 0x000fe20003800000 */
[----:B------:R-:W-:Y:S05]  /*1e70*/  @P4 BRA `(.L_x_169) ;  /* 0x0000005000004947 */ /* 0x000fea0003800000 */
[----:B-----5:R-:W-:Y:S01]  /*1e80*/  MOV R114, c[0x0][0x168] ;  /* 0x00005a0000727a02 */ /* 0x020fe20000000f00 */
[----:B------:R-:W-:Y:S05]  /*1e90*/  @!P3 BRA `(.L_x_169) ;  /* 0x000000300000b947 */ /* 0x000fea0003800000 */
[----:B------:R-:W2:Y:S04]  /*1ea0*/  LDG.E R8, [R6.64] ;  /* 0x0000000806087981 */ /* 0x000ea8000c1e1900 */
[----:B------:R-:W2:Y:S02]  /*1eb0*/  LDG.E R0, [R6.64+0x4] ;  /* 0x0000040806007981 */ /* 0x000ea4000c1e1900 */
[----:B--2---:R-:W-:-:S02]  /*1ec0*/  IADD3 R114, -R8, R0, RZ ;  /* 0x0000000008727210 */ /* 0x004fc40007ffe1ff */
.L_x_169:
[----:B------:R-:W-:-:S04]  /*1ed0*/  ISETP.NE.U32.AND P0, PT, RZ, c[0x0][0x368], PT ;  /* 0x0000da00ff007a0c */ /* 0x000fc80003f05070 */
[----:B------:R-:W-:-:S13]  /*1ee0*/  ISETP.NE.AND.EX P0, PT, RZ, c[0x0][0x36c], PT, P0 ;  /* 0x0000db00ff007a0c */ /* 0x000fda0003f05300 */
[----:B------:R-:W-:Y:S05]  /*1ef0*/  @!P0 BRA `(.L_x_170) ;  /* 0x0000004000008947 */ /* 0x000fea0003800000 */
[----:B---3--:R-:W-:-:S04]  /*1f00*/  IADD3 R4, P0, R227, c[0x0][0x368], RZ ;  /* 0x0000da00e3047a10 */ /* 0x008fc80007f1e0ff */
[----:B------:R-:W-:-:S05]  /*1f10*/  IADD3.X R5, R232, c[0x0][0x36c], RZ, P0, !PT ;  /* 0x0000db00e8057a10 */ /* 0x000fca00007fe4ff */
[----:B------:R1:W5:Y:S01]  /*1f20*/  LDG.E R10, [R4.64] ;  /* 0x00000008040a7981 */ /* 0x000362000c1e1900 */
[----:B------:R-:W-:Y:S05]  /*1f30*/  BRA `(.L_x_171) ;  /* 0x0000005000007947 */ /* 0x000fea0003800000 */
.L_x_170:
[----:B------:R-:W-:Y:S01]  /*1f40*/  MOV R10, UR6 ;  /* 0x00000006000a7c02 */ /* 0x000fe20008000f00 */
[----:B------:R-:W-:Y:S05]  /*1f50*/  @!P5 BRA `(.L_x_171) ;  /* 0x000000300000d947 */ /* 0x000fea0003800000 */
[----:B---3--:R-:W2:Y:S04]  /*1f60*/  LDG.E R6, [R4.64] ;  /* 0x0000000804067981 */ /* 0x008ea8000c1e1900 */
[----:B------:R-:W2:Y:S02]  /*1f70*/  LDG.E R0, [R4.64+0x4] ;  /* 0x0000040804007981 */ /* 0x000ea4000c1e1900 */
[----:B--2---:R-:W-:Y:S02]  /*1f80*/  IADD3 R10, -R6, R0, RZ ;  /* 0x00000000060a7210 */ /* 0x004fe40007ffe1ff */
.L_x_171:
[----:B-1-3--:R1:W2:Y:S04]  /*1f90*/  @P6 LDG.E R4, [R2.64] ;  /* 0x0000000802046981 */ /* 0x00a2a8000c1e1900 */
[----:B------:R1:W2:Y:S01]  /*1fa0*/  @P6 LDG.E R0, [R2.64+0x4] ;  /* 0x0000040802006981 */ /* 0x0002a2000c1e1900 */
[----:B------:R-:W-:Y:S01]  /*1fb0*/  ISETP.NE.U32.AND P0, PT, RZ, c[0x0][0x378], PT ;  /* 0x0000de00ff007a0c */ /* 0x000fe20003f05070 */
[----:B-----5:R-:W-:-:S03]  /*1fc0*/  IMAD.MOV.U32 R99, RZ, RZ, R10 ;  /* 0x000000ffff637224 */ /* 0x020fc600078e000a */
[----:B------:R-:W-:Y:S01]  /*1fd0*/  ISETP.NE.AND.EX P1, PT, RZ, c[0x0][0x37c], PT, P0 ;  /* 0x0000df00ff007a0c */ /* 0x000fe20003f25300 */
[----:B------:R-:W-:Y:S02]  /*1fe0*/  IMAD.MOV.U32 R55, RZ, RZ, c[0x0][0x228] ;  /* 0x00008a00ff377624 */ /* 0x000fe400078e00ff */
[----:B------:R-:W-:-:S10]  /*1ff0*/  IMAD.IADD R6, R10, 0x1, -R226 ;  /* 0x000000010a067824 */ /* 0x000fd400078e0ae2 */
[----:B-1----:R-:W-:-:S04]  /*2000*/  @P1 IADD3 R2, P0, R227, c[0x0][0x378], RZ ;  /* 0x0000de00e3021a10 */ /* 0x002fc80007f1e0ff */
[----:B------:R-:W-:-:S05]  /*2010*/  @P1 IADD3.X R3, R232, c[0x0][0x37c], RZ, P0, !PT ;  /* 0x0000df00e8031a10 */ /* 0x000fca00007fe4ff */
[----:B------:R1:W5:Y:S01]  /*2020*/  @P1 LDG.E R99, [R2.64] ;  /* 0x0000000802631981 */ /* 0x000362000c1e1900 */
[----:B------:R-:W-:Y:S01]  /*2030*/  BSSY B0, `(.L_x_172) ;  /* 0x000002f000007945 */ /* 0x000fe20003800000 */
[----:B-1----:R-:W-:-:S04]  /*2040*/  LOP3.LUT R2, R230, 0xff000000, RZ, 0xc0, !PT ;  /* 0xff000000e6027812 */ /* 0x002fc800078ec0ff */
[----:B------:R-:W-:Y:S01]  /*2050*/  SHF.R.U32.HI R2, RZ, 0x8, R2 ;  /* 0x00000008ff027819 */ /* 0x000fe20000011602 */
[----:B--2---:R-:W-:Y:S01]  /*2060*/  @P6 IMAD.IADD R55, R0, 0x1, -R4 ;  /* 0x0000000100376824 */ /* 0x004fe200078e0a04 */
[----:B------:R-:W-:-:S03]  /*2070*/  LOP3.LUT R0, R230, 0xff0000, RZ, 0xc0, !PT ;  /* 0x00ff0000e6007812 */ /* 0x000fc600078ec0ff */
[----:B------:R-:W-:Y:S01]  /*2080*/  IMAD.IADD R110, R6, 0x1, R55 ;  /* 0x00000001066e7824 */ /* 0x000fe200078e0237 */
[----:B------:R-:W-:-:S04]  /*2090*/  LEA.HI R2, R0, R2, RZ, 0x10 ;  /* 0x0000000200027211 */ /* 0x000fc800078f80ff */
[C---:B------:R-:W-:Y:S02]  /*20a0*/  ISETP.GE.AND P0, PT, R110.reuse, 0x1, PT ;  /* 0x000000016e00780c */ /* 0x040fe40003f06270 */
[----:B------:R-:W-:Y:S02]  /*20b0*/  IADD3 R0, R110, 0x1f, RZ ;  /* 0x0000001f6e007810 */ /* 0x000fe40007ffe0ff */
[----:B------:R-:W-:Y:S02]  /*20c0*/  SHF.R.U32.HI R238, RZ, 0x10, R2 ;  /* 0x00000010ffee7819 */ /* 0x000fe40000011602 */
[----:B------:R-:W-:Y:S02]  /*20d0*/  SHF.R.S32.HI R3, RZ, 0x1f, R0 ;  /* 0x0000001fff037819 */ /* 0x000fe40000011400 */
[----:B------:R-:W-:Y:S02]  /*20e0*/  ISETP.NE.AND P1, PT, R238, RZ, PT ;  /* 0x000000ffee00720c */ /* 0x000fe40003f25270 */
[----:B------:R-:W-:Y:S01]  /*20f0*/  LEA.HI R3, R3, R0, RZ, 0x5 ;  /* 0x0000000003037211 */ /* 0x000fe200078f28ff */
[----:B------:R-:W-:Y:S01]  /*2100*/  IMAD.MOV.U32 R0, RZ, RZ, RZ ;  /* 0x000000ffff007224 */ /* 0x000fe200078e00ff */
[----:B------:R-:W-:-:S02]  /*2110*/  LOP3.LUT R245, R2, 0xff, RZ, 0xc0, !PT ;  /* 0x000000ff02f57812 */ /* 0x000fc400078ec0ff */
[----:B------:R-:W-:Y:S02]  /*2120*/  SEL R97, R238, c[0x0][0x338], P1 ;  /* 0x0000ce00ee617a07 */ /* 0x000fe40000800000 */
[----:B------:R-:W-:Y:S01]  /*2130*/  SHF.R.S32.HI R100, RZ, 0x5, R3 ;  /* 0x00000005ff647819 */ /* 0x000fe20000011403 */
[----:B------:R-:W-:Y:S05]  /*2140*/  @!P0 BRA `(.L_x_173) ;  /* 0x000001d000008947 */ /* 0x000fea0003800000 */
[----:B------:R-:W-:Y:S02]  /*2150*/  IABS R0, R97 ;  /* 0x0000006100007213 */ /* 0x000fe40000000000 */
[----:B------:R-:W-:-:S03]  /*2160*/  IADD3 R5, R100, -0x1, R97 ;  /* 0xffffffff64057810 */ /* 0x000fc60007ffe061 */
[----:B------:R-:W-:Y:S01]  /*2170*/  IMAD.MOV.U32 R4, RZ, RZ, R0 ;  /* 0x000000ffff047224 */ /* 0x000fe200078e0000 */
[----:B------:R-:W-:-:S03]  /*2180*/  IABS R9, R5 ;  /* 0x0000000500097213 */ /* 0x000fc60000000000 */
[----:B------:R-:W1:Y:S08]  /*2190*/  I2F.RP R2, R4 ;  /* 0x0000000400027306 */ /* 0x000e700000209400 */
[----:B-1----:R-:W1:Y:S02]  /*21a0*/  MUFU.RCP R2, R2 ;  /* 0x0000000200027308 */ /* 0x002e640000001000 */
[----:B-1----:R-:W-:-:S06]  /*21b0*/  IADD3 R2, R2, 0xffffffe, RZ ;  /* 0x0ffffffe02027810 */ /* 0x002fcc0007ffe0ff */
[----:B------:R-:W1:Y:S02]  /*21c0*/  F2I.FTZ.U32.TRUNC.NTZ R3, R2 ;  /* 0x0000000200037305 */ /* 0x000e64000021f000 */
[----:B-1----:R-:W-:-:S04]  /*21d0*/  IMAD.MOV R0, RZ, RZ, -R3 ;  /* 0x000000ffff007224 */ /* 0x002fc800078e0a03 */
[----:B------:R-:W-:Y:S01]  /*21e0*/  IMAD.MOV.U32 R2, RZ, RZ, R0 ;  /* 0x000000ffff027224 */ /* 0x000fe200078e0000 */
[----:B------:R-:W-:-:S03]  /*21f0*/  IABS R0, R97 ;  /* 0x0000006100007213 */ /* 0x000fc60000000000 */
[----:B------:R-:W-:Y:S02]  /*2200*/  IMAD R7, R2, R4, RZ ;  /* 0x0000000402077224 */ /* 0x000fe400078e02ff */
[----:B------:R-:W-:Y:S02]  /*2210*/  IMAD.MOV.U32 R2, RZ, RZ, RZ ;  /* 0x000000ffff027224 */ /* 0x000fe400078e00ff */
        /* <DEDUP_REMOVED lines=16> */
.L_x_173:
[----:B------:R-:W-:Y:S05]  /*2320*/  BSYNC B0 ;  /* 0x0000000000007941 */ /* 0x000fea0003800000 */
.L_x_172:
[----:B------:R-:W2:Y:S01]  /*2330*/  LDL R4, [R1+0x48] ;  /* 0x0000480001047983 */ /* 0x000ea20000100800 */
[----:B------:R-:W-:-:S04]  /*2340*/  IMAD R2, R245, R0, RZ ;  /* 0x00000000f5027224 */ /* 0x000fc800078e02ff */
[C---:B------:R-:W-:Y:S02]  /*2350*/  IMAD.IADD R0, R2.reuse, 0x1, R0 ;  /* 0x0000000102007824 */ /* 0x040fe400078e0200 */
[----:B------:R-:W-:-:S03]  /*2360*/  IMAD R3, R2, 0x20, -R6 ;  /* 0x0000002002037824 */ /* 0x000fc600078e0a06 */
[----:B------:R-:W-:Y:S02]  /*2370*/  IMNMX R0, R100, R0, PT ;  /* 0x0000000064007217 */ /* 0x000fe40003800200 */
[----:B------:R-:W-:-:S03]  /*2380*/  IMNMX R3, RZ, R3, !PT ;  /* 0x00000003ff037217 */ /* 0x000fc60007800200 */
[----:B------:R-:W-:Y:S01]  /*2390*/  IMAD R0, R0, 0x20, -R6 ;  /* 0x0000002000007824 */ /* 0x000fe200078e0a06 */
[----:B------:R-:W-:-:S04]  /*23a0*/  SHF.R.U32.HI R80, RZ, 0x5, R3 ;  /* 0x00000005ff507819 */ /* 0x000fc80000011603 */
[----:B------:R-:W-:-:S04]  /*23b0*/  IMNMX R0, R0, R55, PT ;  /* 0x0000003700007217 */ /* 0x000fc80003800200 */
[----:B------:R-:W-:-:S13]  /*23c0*/  ISETP.GT.AND P0, PT, R0, R3, PT ;  /* 0x000000030000720c */ /* 0x000fda0003f04270 */
[----:B------:R-:W-:Y:S01]  /*23d0*/  @P0 IADD3 R2, R0, 0x1f, RZ ;  /* 0x0000001f00020810 */ /* 0x000fe20007ffe0ff */
[----:B------:R-:W-:-:S03]  /*23e0*/  IMAD.MOV.U32 R0, RZ, RZ, R80 ;  /* 0x000000ffff007224 */ /* 0x000fc600078e0050 */
[----:B------:R-:W-:-:S04]  /*23f0*/  @P0 SHF.R.S32.HI R3, RZ, 0x1f, R2 ;  /* 0x0000001fff030819 */ /* 0x000fc80000011402 */
[----:B------:R-:W-:-:S04]  /*2400*/  @P0 LEA.HI R2, R3, R2, RZ, 0x5 ;  /* 0x0000000203020211 */ /* 0x000fc800078f28ff */
[----:B------:R-:W-:-:S04]  /*2410*/  @P0 SHF.R.S32.HI R0, RZ, 0x5, R2 ;  /* 0x00000005ff000819 */ /* 0x000fc80000011402 */
[----:B------:R-:W-:Y:S01]  /*2420*/  ISETP.GT.AND P0, PT, R0, R80, PT ;  /* 0x000000500000720c */ /* 0x000fe20003f04270 */
[----:B--2---:R-:W-:-:S04]  /*2430*/  IMAD.IADD R2, R219, 0x1, R4 ;  /* 0x00000001db027824 */ /* 0x004fc800078e0204 */
[----:B------:R-:W-:-:S08]  /*2440*/  IMAD.SHL.U32 R198, R2, 0x2, RZ ;  /* 0x0000000202c67824 */ /* 0x000fd000078e00ff */
[----:B------:R-:W-:Y:S05]  /*2450*/  @!P0 BRA `(.L_x_174) ;  /* 0x0000398000008947 */ /* 0x000fea0003800000 */
[--C-:B------:R-:W-:Y:S01]  /*2460*/  SHF.R.S32.HI R9, RZ, 0x1f, R208.reuse ;  /* 0x0000001fff097819 */ /* 0x100fe200000114d0 */
[----:B------:R-:W-:Y:S01]  /*2470*/  IMAD.IADD R95, R55, 0x1, -R208 ;  /* 0x00000001375f7824 */ /* 0x000fe200078e0ad0 */
[----:B------:R-:W-:Y:S01]  /*2480*/  IADD3 R58, P0, R208, R11, RZ ;  /* 0x0000000bd03a7210 */ /* 0x000fe20007f1e0ff */
[----:B------:R-:W-:Y:S01]  /*2490*/  IMAD.MOV.U32 R107, RZ, RZ, c[0x0][0x238] ;  /* 0x00008e00ff6b7624 */ /* 0x000fe200078e00ff */
[----:B------:R-:W-:Y:S01]  /*24a0*/  IADD3 R45, R0, -0x1, RZ ;  /* 0xffffffff002d7810 */ /* 0x000fe20007ffe0ff */
[----:B------:R-:W-:Y:S01]  /*24b0*/  IMAD.MOV.U32 R103, RZ, RZ, 0x5 ;  /* 0x00000005ff677424 */ /* 0x000fe200078e00ff */
[----:B------:R-:W-:Y:S01]  /*24c0*/  LEA.HI.X.SX32 R59, R11, R9, 0x1, P0 ;  /* 0x000000090b3b7211 */ /* 0x000fe200000f0eff */
[----:B------:R-:W-:Y:S01]  /*24d0*/  IMAD.WIDE.U32 R2, R58, c[0x0][0x238], R132 ;  /* 0x00008e003a027a25 */ /* 0x000fe200078e0084 */
[----:B------:R-:W-:Y:S02]  /*24e0*/  LOP3.LUT R20, R230, 0xffff, RZ, 0xc0, !PT ;  /* 0x0000ffffe6147812 */ /* 0x000fe400078ec0ff */
[----:B------:R-:W-:Y:S01]  /*24f0*/  SEL R6, R235, RZ, !P6 ;  /* 0x000000ffeb067207 */ /* 0x000fe20007000000 */
[----:B------:R-:W-:Y:S01]  /*2500*/  IMAD R4, R59, c[0x0][0x238], RZ ;  /* 0x00008e003b047a24 */ /* 0x000fe200078e02ff */
[----:B------:R-:W-:Y:S01]  /*2510*/  SEL R11, R233, RZ, !P6 ;  /* 0x000000ffe90b7207 */ /* 0x000fe20007000000 */
[----:B------:R-:W-:Y:S01]  /*2520*/  IMAD R0, R45, -0x20, R95 ;  /* 0xffffffe02d007824 */ /* 0x000fe200078e025f */
[C---:B------:R-:W-:Y:S01]  /*2530*/  SHF.L.U64.HI R104, R107.reuse, R103, c[0x0][0x23c] ;  /* 0x00008f006b687619 */ /* 0x040fe20000010267 */
[----:B------:R-:W-:Y:S01]  /*2540*/  IMAD R4, R58, c[0x0][0x23c], R4 ;  /* 0x00008f003a047a24 */ /* 0x000fe200078e0204 */
[----:B------:R-:W-:Y:S01]  /*2550*/  ISETP.NE.U32.AND P1, PT, RZ, c[0x0][0x340], PT ;  /* 0x0000d000ff007a0c */ /* 0x000fe20003f25070 */
[----:B------:R-:W-:Y:S01]  /*2560*/  IMAD.SHL.U32 R107, R107, 0x20, RZ ;  /* 0x000000206b6b7824 */ /* 0x000fe200078e00ff */
[----:B------:R-:W-:Y:S01]  /*2570*/  ISETP.GT.AND P0, PT, R0, RZ, PT ;  /* 0x000000ff0000720c */ /* 0x000fe20003f04270 */
[----:B------:R-:W-:Y:S01]  /*2580*/  IMAD.IADD R3, R3, 0x1, R4 ;  /* 0x0000000103037824 */ /* 0x000fe200078e0204 */
[----:B------:R-:W-:Y:S01]  /*2590*/  ISETP.NE.AND.EX P1, PT, RZ, c[0x0][0x344], PT, P1 ;  /* 0x0000d100ff007a0c */ /* 0x000fe20003f25310 */
[----:B------:R-:W-:Y:S01]  /*25a0*/  IMAD R0, R6, c[0x0][0x248], RZ ;  /* 0x0000920006007a24 */ /* 0x000fe200078e02ff */
[----:B------:R-:W-:Y:S01]  /*25b0*/  ISETP.GE.AND P3, PT, R132, c[0x0][0x1d4], PT ;  /* 0x0000750084007a0c */ /* 0x000fe20003f66270 */
[----:B------:R-:W-:Y:S01]  /*25c0*/  IMAD.WIDE.U32 R2, R20, c[0x0][0x240], R2 ;  /* 0x0000900014027a25 */ /* 0x000fe200078e0002 */
[----:B------:R-:W-:-:S02]  /*25d0*/  ISETP.GE.AND P6, PT, R135, c[0x0][0x1d4], PT ;  /* 0x0000750087007a0c */ /* 0x000fc40003fc6270 */
[----:B------:R-:W-:Y:S01]  /*25e0*/  ISETP.GE.AND P5, PT, R199, c[0x0][0x1d4], PT ;  /* 0x00007500c7007a0c */ /* 0x000fe20003fa6270 */
[----:B------:R-:W-:Y:S01]  /*25f0*/  IMAD R3, R20, c[0x0][0x244], R3 ;  /* 0x0000910014037a24 */ /* 0x000fe200078e0203 */
[----:B------:R-:W-:Y:S01]  /*2600*/  ISETP.GE.AND P4, PT, R200, c[0x0][0x1d4], PT ;  /* 0x00007500c8007a0c */ /* 0x000fe20003f86270 */
[----:B------:R-:W-:Y:S01]  /*2610*/  IMAD R4, R11, c[0x0][0x24c], R0 ;  /* 0x000093000b047a24 */ /* 0x000fe200078e0200 */
[----:B------:R-:W-:Y:S01]  /*2620*/  LOP3.LUT R207, R207, 0xfffffffe, RZ, 0xc0, !PT ;  /* 0xfffffffecfcf7812 */ /* 0x000fe200078ec0ff */
[----:B------:R-:W-:Y:S01]  /*2630*/  IMAD.WIDE.U32 R62, R11, c[0x0][0x248], R2 ;  /* 0x000092000b3e7a25 */ /* 0x000fe200078e0002 */
[----:B------:R-:W-:-:S03]  /*2640*/  @P0 SHF.R.S32.HI R2, RZ, 0x1f, R45 ;  /* 0x0000001fff020819 */ /* 0x000fc6000001142d */
[----:B------:R-:W-:Y:S01]  /*2650*/  @P0 IMAD R0, R104, R45, RZ ;  /* 0x0000002d68000224 */ /* 0x000fe200078e02ff */
[----:B------:R-:W-:Y:S01]  /*2660*/  @P3 LOP3.LUT R207, R207, 0x1, RZ, 0xfc, !PT ;  /* 0x00000001cfcf3812 */ /* 0x000fe200078efcff */
[----:B------:R-:W-:Y:S02]  /*2670*/  IMAD.IADD R61, R63, 0x1, R4 ;  /* 0x000000013f3d7824 */ /* 0x000fe400078e0204 */
[----:B------:R-:W-:Y:S02]  /*2680*/  @P0 IMAD.MOV.U32 R60, RZ, RZ, R62 ;  /* 0x000000ffff3c0224 */ /* 0x000fe400078e003e */
[-C--:B------:R-:W-:Y:S02]  /*2690*/  @P0 IMAD R0, R2, R107.reuse, R0 ;  /* 0x0000006b02000224 */ /* 0x080fe400078e0200 */
[----:B------:R-:W-:-:S04]  /*26a0*/  @P0 IMAD.WIDE.U32 R4, R45, R107, R60 ;  /* 0x0000006b2d040225 */ /* 0x000fc800078e003c */
[----:B------:R-:W-:Y:S01]  /*26b0*/  @P0 IMAD.IADD R0, R5, 0x1, R0 ;  /* 0x0000000105000824 */ /* 0x000fe200078e0200 */
[----:B------:R-:W-:-:S04]  /*26c0*/  @P0 LEA R2, P2, R4, c[0x0][0x220], 0x1 ;  /* 0x0000880004020a11 */ /* 0x000fc800078408ff */
[----:B------:R-:W-:Y:S02]  /*26d0*/  @P0 LEA.HI.X R3, R4, c[0x0][0x224], R0, 0x1, P2 ;  /* 0x0000890004030a11 */ /* 0x000fe400010f0c00 */
[----:B------:R-:W-:-:S03]  /*26e0*/  @P1 IADD3 R4, P2, R227, c[0x0][0x340], RZ ;  /* 0x0000d000e3041a10 */ /* 0x000fc60007f5e0ff */
[----:B------:R-:W-:Y:S01]  /*26f0*/  @!PT LDS RZ, [RZ] ;  /* 0x00000000fffff984 */ /* 0x000fe20000000800 */
[----:B------:R-:W-:Y:S01]  /*2700*/  @!PT LDS RZ, [RZ] ;  /* 0x00000000fffff984 */ /* 0x000fe20000000800 */
[----:B------:R-:W-:Y:S01]  /*2710*/  @!PT LDS RZ, [RZ] ;  /* 0x00000000fffff984 */ /* 0x000fe20000000800 */
[----:B------:R1:W-:Y:S01]  /*2720*/  @P0 LDGSTS.E.BYPASS.LTC128B.128 [R198+0xc080], [R2.64], !P3 ;  /* 0x0c08000002c60fae */ /* 0x0003e2000d901d48 */
[----:B------:R-:W-:Y:S01]  /*2730*/  @P1 IADD3.X R5, R232, c[0x0][0x344], RZ, P2, !PT ;  /* 0x0000d100e8051a10 */ /* 0x000fe200017fe4ff */
[----:B------:R-:W-:Y:S02]  /*2740*/  IMAD.MOV.U32 R101, RZ, RZ, c[0x0][0x27c] ;  /* 0x00009f00ff657624 */ /* 0x000fe400078e00ff */
[----:B------:R1:W-:Y:S04]  /*2750*/  @P0 LDGSTS.E.BYPASS.LTC128B.128 [R198+0xd080], [R2.64+0x80], !P6 ;  /* 0x0d08008002c60fae */ /* 0x0003e8000f101d48 */
[----:B------:R1:W-:Y:S04]  /*2760*/  @P0 LDGSTS.E.BYPASS.LTC128B.128 [R198+0xe080], [R2.64+0x100], !P5 ;  /* 0x0e08010002c60fae */ /* 0x0003e8000e901d48 */
[----:B------:R1:W-:Y:S01]  /*2770*/  @P0 LDGSTS.E.BYPASS.LTC128B.128 [R198+0xf080], [R2.64+0x180], !P4 ;  /* 0x0f08018002c60fae */ /* 0x0003e2000e101d48 */
[----:B------:R-:W-:-:S03]  /*2780*/  IMAD.SHL.U32 R101, R101, 0x2, RZ ;  /* 0x0000000265657824 */ /* 0x000fc600078e00ff */
[----:B------:R-:W0:Y:S04]  /*2790*/  LDGDEPBAR ;  /* 0x00000000000079af */ /* 0x000e280000000000 */
[----:B------:R-:W2:Y:S01]  /*27a0*/  @P1 LDG.E R0, [R4.64] ;  /* 0x0000000804001981 */ /* 0x000ea2000c1e1900 */
[----:B------:R-:W-:Y:S01]  /*27b0*/  ISETP.GE.AND P2, PT, R132, c[0x0][0x27c], PT ;  /* 0x00009f0084007a0c */ /* 0x000fe20003f46270 */
[----:B------:R-:W-:Y:S01]  /*27c0*/  WARPSYNC 0xffffffff ;  /* 0xffffffff00007948 */ /* 0x000fe20003800000 */
[----:B------:R-:W-:Y:S02]  /*27d0*/  LOP3.LUT R207, R207, 0xfffffffd, RZ, 0xc0, !PT ;  /* 0xfffffffdcfcf7812 */ /* 0x000fe400078ec0ff */
[----:B------:R-:W-:Y:S02]  /*27e0*/  SHF.R.S32.HI R139, RZ, 0x1f, R138 ;  /* 0x0000001fff8b7819 */ /* 0x000fe4000001148a */
[----:B-----5:R-:W-:-:S07]  /*27f0*/  SHF.R.S32.HI R19, RZ, 0x1f, R99 ;  /* 0x0000001fff137819 */ /* 0x020fce0000011463 */
[----:B------:R-:W-:Y:S02]  /*2800*/  @P2 LOP3.LUT R207, R207, 0x2, RZ, 0xfc, !PT ;  /* 0x00000002cfcf2812 */ /* 0x000fe400078efcff */
[----:B--2---:R-:W-:Y:S01]  /*2810*/  @P1 SHF.R.S32.HI R18, RZ, 0x1f, R0 ;  /* 0x0000001fff121819 */ /* 0x004fe20000011400 */
[----:B------:R-:W-:Y:S02]  /*2820*/  @!P1 IMAD.MOV.U32 R0, RZ, RZ, R233 ;  /* 0x000000ffff009224 */ /* 0x000fe400078e00e9 */
[----:B------:R-:W-:Y:S02]  /*2830*/  @!P1 IMAD.MOV.U32 R18, RZ, RZ, R235 ;  /* 0x000000ffff129224 */ /* 0x000fe400078e00eb */
[C---:B-1----:R-:W-:Y:S01]  /*2840*/  IMAD.WIDE.U32 R2, R20.reuse, c[0x0][0x260], R132 ;  /* 0x0000980014027a25 */ /* 0x042fe200078e0084 */
[----:B------:R-:W-:Y:S01]  /*2850*/  ISETP.GE.AND P0, PT, R135, c[0x0][0x27c], PT ;  /* 0x00009f0087007a0c */ /* 0x000fe20003f06270 */
[----:B------:R-:W-:Y:S01]  /*2860*/  BAR.SYNC.DEFER_BLOCKING 0x0 ;  /* 0x0000000000007b1d */ /* 0x000fe20000010000 */
[----:B------:R-:W-:Y:S01]  /*2870*/  LOP3.LUT R207, R207, 0xfffffffb, RZ, 0xc0, !PT ;  /* 0xfffffffbcfcf7812 */ /* 0x000fe200078ec0ff */
[C---:B------:R-:W-:Y:S01]  /*2880*/  IMAD R7, R9.reuse, c[0x0][0x290], RZ ;  /* 0x0000a40009077a24 */ /* 0x040fe200078e02ff */
[----:B------:R-:W-:Y:S01]  /*2890*/  SHF.R.U32.HI R22, RZ, 0x3, R217 ;  /* 0x00000003ff167819 */ /* 0x000fe200000116d9 */
[----:B------:R-:W-:Y:S01]  /*28a0*/  IMAD R3, R20, c[0x0][0x264], R3 ;  /* 0x0000990014037a24 */ /* 0x000fe200078e0203 */
[----:B------:R-:W-:Y:S01]  /*28b0*/  MOV R108, c[0x0][0x27c] ;  /* 0x00009f00006c7a02 */ /* 0x000fe20000000f00 */
[----:B------:R-:W-:Y:S01]  /*28c0*/  IMAD.IADD R96, R10, 0x1, R12 ;  /* 0x000000010a607824 */ /* 0x000fe200078e020c */
[----:B------:R-:W-:Y:S01]  /*28d0*/  SEL R10, RZ, c[0x0][0x27c], !P2 ;  /* 0x00009f00ff0a7a07 */ /* 0x000fe20005000000 */
[----:B------:R-:W-:Y:S01]  /*28e0*/  IMAD R9, R9, c[0x0][0x280], RZ ;  /* 0x0000a00009097a24 */ /* 0x000fe200078e02ff */
[----:B------:R-:W-:Y:S01]  /*28f0*/  MOV R106, c[0x0][0x280] ;  /* 0x0000a000006a7a02 */ /* 0x000fe20000000f00 */
[----:B------:R-:W-:Y:S01]  /*2900*/  IMAD.WIDE.U32 R4, R208, c[0x0][0x290], R132 ;  /* 0x0000a400d0047a25 */ /* 0x000fe200078e0084 */
[----:B------:R-:W-:Y:S01]  /*2910*/  ULDC.U8 UR5, c[0x0][0x298] ;  /* 0x0000a60000057ab9 */ /* 0x000fe20000000000 */
[----:B------:R-:W-:-:S02]  /*2920*/  @P0 LOP3.LUT R207, R207, 0x4, RZ, 0xfc, !PT ;  /* 0x00000004cfcf0812 */ /* 0x000fc400078efcff */
[----:B------:R-:W-:Y:S02]  /*2930*/  IMAD R14, R208, c[0x0][0x294], R7 ;  /* 0x0000a500d00e7a24 */ /* 0x000fe400078e0207 */
[----:B------:R-:W-:Y:S01]  /*2940*/  IMAD R8, R6, c[0x0][0x268], RZ ;  /* 0x00009a0006087a24 */ /* 0x000fe200078e02ff */
[----:B------:R-:W-:Y:S01]  /*2950*/  LOP3.LUT R207, R207, 0xffffffef, RZ, 0xc0, !PT ;  /* 0xffffffefcfcf7812 */ /* 0x000fe200078ec0ff */
[----:B------:R-:W-:Y:S01]  /*2960*/  IMAD.WIDE.U32 R78, R11, c[0x0][0x268], R2 ;  /* 0x00009a000b4e7a25 */ /* 0x000fe200078e0002 */
[----:B------:R-:W-:Y:S02]  /*2970*/  SEL R2, RZ, c[0x0][0x27c], !P0 ;  /* 0x00009f00ff027a07 */ /* 0x000fe40004000000 */
[----:B------:R-:W-:Y:S01]  /*2980*/  ISETP.GE.AND P0, PT, R108, 0x1, PT ;  /* 0x000000016c00780c */ /* 0x000fe20003f06270 */
[----:B------:R-:W-:Y:S01]  /*2990*/  IMAD R15, R208, c[0x0][0x284], R9 ;  /* 0x0000a100d00f7a24 */ /* 0x000fe200078e0209 */
[----:B------:R-:W-:Y:S01]  /*29a0*/  LOP3.LUT R207, R207, 0xfffffff7, RZ, 0xc0, !PT ;  /* 0xfffffff7cfcf7812 */ /* 0x000fe200078ec0ff */
[----:B------:R-:W-:-:S02]  /*29b0*/  IMAD.IADD R9, R5, 0x1, R14 ;  /* 0x0000000105097824 */ /* 0x000fc400078e020e */
[----:B------:R-:W-:Y:S02]  /*29c0*/  IMAD R21, R11, c[0x0][0x26c], R8 ;  /* 0x00009b000b157a24 */ /* 0x000fe400078e0208 */
[----:B------:R-:W-:Y:S02]  /*29d0*/  IMAD.IADD R5, R132, 0x1, R10 ;  /* 0x0000000184057824 */ /* 0x000fe400078e020a */
[----:B------:R-:W-:Y:S01]  /*29e0*/  IMAD.MOV.U32 R8, RZ, RZ, R4 ;  /* 0x000000ffff087224 */ /* 0x000fe200078e0004 */
[----:B------:R-:W-:Y:S01]  /*29f0*/  IADD3 R4, R135, R2, RZ ;  /* 0x0000000287047210 */ /* 0x000fe20007ffe0ff */
[C---:B------:R-:W-:Y:S01]  /*2a00*/  IMAD.WIDE.U32 R2, R208.reuse, c[0x0][0x290], R138 ;  /* 0x0000a400d0027a25 */ /* 0x040fe200078e008a */
[----:B------:R-:W-:Y:S02]  /*2a10*/  SHF.R.S32.HI R12, RZ, 0x1f, R5 ;  /* 0x0000001fff0c7819 */ /* 0x000fe40000011405 */
[----:B------:R-:W-:Y:S01]  /*2a20*/  SHF.R.S32.HI R16, RZ, 0x1f, R4 ;  /* 0x0000001fff107819 */ /* 0x000fe20000011404 */
[----:B------:R-:W-:Y:S01]  /*2a30*/  IMAD.WIDE.U32 R10, R208, c[0x0][0x280], R138 ;  /* 0x0000a000d00a7a25 */ /* 0x000fe200078e008a */
[----:B------:R-:W-:-:S02]  /*2a40*/  LEA.HI R13, R12, R5, RZ, 0x3 ;  /* 0x000000050c0d7211 */ /* 0x000fc400078f18ff */
[----:B------:R-:W-:Y:S01]  /*2a50*/  LEA.HI R17, R12, R5, RZ, 0x6 ;  /* 0x000000050c117211 */ /* 0x000fe200078f30ff */
[----:B------:R-:W-:Y:S01]  /*2a60*/  IMAD.WIDE.U32 R6, R208, c[0x0][0x280], R132 ;  /* 0x0000a000d0067a25 */ /* 0x000fe200078e0084 */
[CC--:B------:R-:W-:Y:S02]  /*2a70*/  LEA.HI R12, R16.reuse, R4.reuse, RZ, 0x3 ;  /* 0x00000004100c7211 */ /* 0x0c0fe400078f18ff */
[----:B------:R-:W-:Y:S01]  /*2a80*/  LEA.HI R4, R16, R4, RZ, 0x6 ;  /* 0x0000000410047211 */ /* 0x000fe200078f30ff */
[----:B------:R-:W-:Y:S01]  /*2a90*/  IMAD.IADD R5, R14, 0x1, R3 ;  /* 0x000000010e057824 */ /* 0x000fe200078e0203 */
[C---:B------:R-:W-:Y:S01]  /*2aa0*/  LOP3.LUT R14, R217.reuse, 0x38, R13, 0xf8, !PT ;  /* 0x00000038d90e7812 */ /* 0x040fe200078ef80d */
[----:B------:R-:W-:Y:S01]  /*2ab0*/  IMAD.MOV.U32 R109, RZ, RZ, c[0x0][0x2b8] ;  /* 0x0000ae00ff6d7624 */ /* 0x000fe200078e00ff */
[----:B------:R-:W-:Y:S01]  /*2ac0*/  LOP3.LUT R16, R217, 0x38, R12, 0xf8, !PT ;  /* 0x00000038d9107812 */ /* 0x000fe200078ef80c */
[----:B------:R-:W-:Y:S01]  /*2ad0*/  IMAD.IADD R3, R15, 0x1, R11 ;  /* 0x000000010f037824 */ /* 0x000fe200078e020b */
[----:B------:R-:W-:Y:S01]  /*2ae0*/  SHF.L.U32 R11, R17, 0x5, RZ ;  /* 0x00000005110b7819 */ /* 0x000fe200000006ff */
[----:B------:R-:W-:Y:S01]  /*2af0*/  IMAD.SHL.U32 R4, R4, 0x20, RZ ;  /* 0x0000002004047824 */ /* 0x000fe200078e00ff */
[----:B------:R-:W-:Y:S01]  /*2b00*/  IADD3 R7, R7, R15, RZ ;  /* 0x0000000f07077210 */ /* 0x000fe20007ffe0ff */
[----:B------:R-:W-:Y:S01]  /*2b10*/  IMAD.MOV.U32 R105, RZ, RZ, c[0x0][0x290] ;  /* 0x0000a400ff697624 */ /* 0x000fe200078e00ff */
[----:B------:R-:W-:Y:S01]  /*2b20*/  ISETP.NE.AND P1, PT, R109, 0x1, PT ;  /* 0x000000016d00780c */ /* 0x000fe20003f25270 */
[----:B------:R-:W-:Y:S01]  /*2b30*/  IMAD.WIDE.U32 R72, R0, c[0x0][0x2b0], RZ ;  /* 0x0000ac0000487a25 */ /* 0x000fe200078e00ff */
[----:B------:R-:W-:-:S02]  /*2b40*/  LOP3.LUT R17, R11, 0x7ffff800, RZ, 0xc0, !PT ;  /* 0x7ffff8000b117812 */ /* 0x000fc400078ec0ff */
[-C--:B------:R-:W-:Y:S01]  /*2b50*/  LOP3.LUT R15, R14, R22.reuse, RZ, 0x3c, !PT ;  /* 0x000000160e0f7212 */ /* 0x080fe200078e3cff */
[----:B------:R-:W-:Y:S01]  /*2b60*/  IMAD.WIDE.U32 R76, R20, c[0x0][0x210], RZ ;  /* 0x00008400144c7a25 */ /* 0x000fe200078e00ff */
[----:B------:R-:W-:Y:S02]  /*2b70*/  LOP3.LUT R14, R4, 0x7ffff800, RZ, 0xc0, !PT ;  /* 0x7ffff800040e7812 */ /* 0x000fe400078ec0ff */
[----:B------:R-:W-:Y:S01]  /*2b80*/  LOP3.LUT R11, R16, R22, RZ, 0x3c, !PT ;  /* 0x00000016100b7212 */ /* 0x000fe200078e3cff */
[----:B------:R-:W-:Y:S01]  /*2b90*/  IMAD.MOV.U32 R4, RZ, RZ, R2 ;  /* 0x000000ffff047224 */ /* 0x000fe200078e0002 */
[--C-:B------:R-:W-:Y:S01]  /*2ba0*/  IADD3 R17, R15, R17, R219.reuse ;  /* 0x000000110f117210 */ /* 0x100fe20007ffe0db */
[----:B------:R-:W-:Y:S01]  /*2bb0*/  IMAD.WIDE.U32 R74, R20, c[0x0][0x1e8], RZ ;  /* 0x00007a00144a7a25 */ /* 0x000fe200078e00ff */
[----:B------:R-:W-:Y:S02]  /*2bc0*/  IADD3 R15, R11, R14, R219 ;  /* 0x0000000e0b0f7210 */ /* 0x000fe40007ffe0db */
[----:B------:R-:W-:Y:S01]  /*2bd0*/  MOV R2, R10 ;  /* 0x0000000a00027202 */ /* 0x000fe20000000f00 */
[----:B------:R-:W-:Y:S01]  /*2be0*/  IMAD R11, R18, c[0x0][0x2b0], RZ ;  /* 0x0000ac00120b7a24 */ /* 0x000fe200078e02ff */
[----:B------:R-:W-:Y:S01]  /*2bf0*/  LOP3.LUT R57, R13, 0xfffffff8, RZ, 0xc0, !PT ;  /* 0xfffffff80d397812 */ /* 0x000fe200078ec0ff */
[C---:B------:R-:W-:Y:S01]  /*2c00*/  IMAD R10, R19.reuse, c[0x0][0x290], RZ ;  /* 0x0000a400130a7a24 */ /* 0x040fe200078e02ff */
[----:B------:R-:W-:Y:S01]  /*2c10*/  LOP3.LUT R56, R12, 0xfffffff8, RZ, 0xc0, !PT ;  /* 0xfffffff80c387812 */ /* 0x000fe200078ec0ff */
[----:B------:R-:W-:Y:S01]  /*2c20*/  IMAD R14, R19, c[0x0][0x280], RZ ;  /* 0x0000a000130e7a24 */ /* 0x000fe200078e02ff */
[----:B------:R-:W-:Y:S01]  /*2c30*/  @P1 LOP3.LUT R207, R207, 0x8, RZ, 0xfc, !PT ;  /* 0x00000008cfcf1812 */ /* 0x000fe200078efcff */
[----:B------:R-:W-:Y:S01]  /*2c40*/  IMAD R11, R0, c[0x0][0x2b4], R11 ;  /* 0x0000ad00000b7a24 */ /* 0x000fe200078e020b */
[-C--:B------:R-:W-:Y:S01]  /*2c50*/  SHF.L.U64.HI R102, R105, R103.reuse, c[0x0][0x294] ;  /* 0x0000a50069667619 */ /* 0x080fe20000010267 */
[C---:B------:R-:W-:Y:S01]  /*2c60*/  IMAD R10, R99.reuse, c[0x0][0x294], R10 ;  /* 0x0000a500630a7a24 */ /* 0x040fe200078e020a */
[C---:B------:R-:W-:Y:S01]  /*2c70*/  SHF.L.U64.HI R103, R106.reuse, R103, c[0x0][0x284] ;  /* 0x0000a1006a677619 */ /* 0x040fe20000010267 */
[C---:B------:R-:W-:Y:S01]  /*2c80*/  IMAD R0, R99.reuse, c[0x0][0x284], R14 ;  /* 0x0000a10063007a24 */ /* 0x040fe200078e020e */
[----:B------:R-:W-:Y:S01]  /*2c90*/  SHF.L.U32 R106, R106, 0x5, RZ ;  /* 0x000000056a6a7819 */ /* 0x000fe200000006ff */
[----:B------:R-:W-:Y:S01]  /*2ca0*/  IMAD.WIDE.U32 R66, R99, c[0x0][0x290], R4 ;  /* 0x0000a40063427a25 */ /* 0x000fe200078e0004 */
[----:B------:R-:W-:-:S02]  /*2cb0*/  IADD3 R92, R79, R21, RZ ;  /* 0x000000154f5c7210 */ /* 0x000fc40007ffe0ff */
[----:B------:R-:W-:Y:S01]  /*2cc0*/  SHF.R.S32.HI R90, RZ, 0x3, R13 ;  /* 0x00000003ff5a7819 */ /* 0x000fe2000001140d */
[C---:B------:R-:W-:Y:S01]  /*2cd0*/  IMAD.WIDE.U32 R64, R99.reuse, c[0x0][0x280], R2 ;  /* 0x0000a00063407a25 */ /* 0x040fe200078e0002 */
[----:B------:R-:W-:Y:S02]  /*2ce0*/  SHF.R.S32.HI R89, RZ, 0x3, R12 ;  /* 0x00000003ff597819 */ /* 0x000fe4000001140c */
[----:B------:R-:W-:Y:S01]  /*2cf0*/  IADD3 R86, R10, R67, RZ ;  /* 0x000000430a567210 */ /* 0x000fe20007ffe0ff */
[C---:B------:R-:W-:Y:S01]  /*2d00*/  IMAD.WIDE.U32 R70, R99.reuse, c[0x0][0x290], R8 ;  /* 0x0000a40063467a25 */ /* 0x040fe200078e0008 */
[----:B------:R-:W-:Y:S02]  /*2d10*/  IADD3 R83, R0, R65, RZ ;  /* 0x0000004100537210 */ /* 0x000fe40007ffe0ff */
[----:B------:R-:W-:Y:S01]  /*2d20*/  SHF.R.S32.HI R85, RZ, 0x1f, R57 ;  /* 0x0000001fff557819 */ /* 0x000fe20000011439 */
[----:B------:R-:W-:Y:S01]  /*2d30*/  IMAD.WIDE.U32 R68, R99, c[0x0][0x280], R6 ;  /* 0x0000a00063447a25 */ /* 0x000fe200078e0006 */
[----:B------:R-:W-:-:S02]  /*2d40*/  SHF.R.S32.HI R84, RZ, 0x1f, R56 ;  /* 0x0000001fff547819 */ /* 0x000fc40000011438 */
[----:B------:R-:W-:Y:S01]  /*2d50*/  SHF.L.U32 R81, R15, 0x1, RZ ;  /* 0x000000010f517819 */ /* 0x000fe200000006ff */
[----:B------:R-:W-:Y:S01]  /*2d60*/  IMAD.SHL.U32 R105, R105, 0x20, RZ ;  /* 0x0000002069697824 */ /* 0x000fe200078e00ff */
[----:B------:R-:W-:Y:S01]  /*2d70*/  @P0 LOP3.LUT R207, R207, 0x10, RZ, 0xfc, !PT ;  /* 0x00000010cfcf0812 */ /* 0x000fe200078efcff */
[C---:B------:R-:W-:Y:S02]  /*2d80*/  IMAD R94, R20.reuse, c[0x0][0x214], R77 ;  /* 0x00008500145e7a24 */ /* 0x040fe400078e024d */
[----:B------:R-:W-:Y:S02]  /*2d90*/  IMAD R93, R20, c[0x0][0x1ec], R75 ;  /* 0x00007b00145d7a24 */ /* 0x000fe400078e024b */
[----:B------:R-:W-:Y:S02]  /*2da0*/  IMAD.IADD R91, R73, 0x1, R11 ;  /* 0x00000001495b7824 */ /* 0x000fe400078e020b */
[----:B------:R-:W-:Y:S02]  /*2db0*/  IMAD.IADD R88, R71, 0x1, R10 ;  /* 0x0000000147587824 */ /* 0x000fe400078e020a */
[----:B------:R-:W-:-:S02]  /*2dc0*/  IMAD.IADD R87, R69, 0x1, R0 ;  /* 0x0000000145577824 */ /* 0x000fc400078e0200 */
[----:B------:R-:W-:Y:S02]  /*2dd0*/  IMAD.SHL.U32 R82, R17, 0x2, RZ ;  /* 0x0000000211527824 */ /* 0x000fe400078e00ff */
.L_x_193:
[----:B------:R-:W-:Y:S01]  /*2de0*/  IMAD.SHL.U32 R52, R45, 0x20, RZ ;  /* 0x000000202d347824 */ /* 0x000fe200078e00ff */
[----:B------:R-:W-:Y:S04]  /*2df0*/  DEPBAR.LE SB0, 0x0 ;  /* 0x000080000000791a */ /* 0x000fe80000000000 */
[----:B------:R-:W-:Y:S01]  /*2e00*/  IMAD.IADD R0, R218, 0x1, R52 ;  /* 0x00000001da007824 */ /* 0x000fe200078e0234 */
[----:B------:R-:W-:Y:S01]  /*2e10*/  ISETP.NE.AND P1, PT, R109, 0x1, PT ;  /* 0x000000016d00780c */ /* 0x000fe20003f25270 */
[----:B------:R-:W-:Y:S01]  /*2e20*/  IMAD.MOV.U32 R49, RZ, RZ, RZ ;  /* 0x000000ffff317224 */ /* 0x000fe200078e00ff */
[----:B------:R-:W-:Y:S01]  /*2e30*/  WARPSYNC 0xffffffff ;  /* 0xffffffff00007948 */ /* 0x000fe20003800000 */
[----:B------:R-:W-:Y:S01]  /*2e40*/  IMAD.IADD R2, R96, 0x1, R0 ;  /* 0x0000000160027824 */ /* 0x000fe200078e0200 */
[----:B------:R-:W-:Y:S01]  /*2e50*/  ISETP.GE.AND P0, PT, R0, R55, PT ;  /* 0x000000370000720c */ /* 0x000fe20003f06270 */
[----:B------:R-:W-:Y:S01]  /*2e60*/  BSSY B1, `(.L_x_175) ;  /* 0x00002a4000017945 */ /* 0x000fe20003800000 */
[----:B------:R-:W-:Y:S01]  /*2e70*/  ISETP.GE.AND P2, PT, R108, 0x1, PT ;  /* 0x000000016c00780c */ /* 0x000fe20003f46270 */
[----:B------:R-:W-:Y:S01]  /*2e80*/  IMAD.MOV.U32 R0, RZ, RZ, R2 ;  /* 0x000000ffff007224 */ /* 0x000fe200078e0002 */
[----:B------:R-:W-:Y:S05]  /*2e90*/  ISETP.GT.OR P0, PT, R218, 0x1f, P0 ;  /* 0x0000001fda00780c */ /* 0x000fea0000704670 */
[----:B------:R-:W-:Y:S05]  /*2ea0*/  @P1 IMAD.HI.U32 R3, R2, c[0x0][0x2bc], RZ ;  /* 0x0000af0002031a27 */ /* 0x000fea00078e00ff */
[----:B------:R-:W-:Y:S04]  /*2eb0*/  @P1 SHF.R.U32.HI R0, RZ, c[0x0][0x2c0], R3 ;  /* 0x0000b000ff001a19 */ /* 0x000fe80000011603 */
[C---:B------:R-:W-:Y:S04]  /*2ec0*/  @!P0 IADD3 R3, P1, R0.reuse, R72, RZ ;  /* 0x0000004800038210 */ /* 0x040fe80007f3e0ff */
[----:B-1----:R-:W-:Y:S01]  /*2ed0*/  @!P0 LEA.HI.X.SX32 R5, R0, R91, 0x1, P1 ;  /* 0x0000005b00058211 */ /* 0x002fe200008f0eff */
[----:B------:R-:W-:Y:S01]  /*2ee0*/  IMAD.MOV R0, RZ, RZ, -R0 ;  /* 0x000000ffff007224 */ /* 0x000fe200078e0a00 */
[C---:B------:R-:W-:Y:S03]  /*2ef0*/  @!P0 LEA R4, P1, R3.reuse, c[0x0][0x2a0], 0x2 ;  /* 0x0000a80003048a11 */ /* 0x040fe600078210ff */
[----:B------:R-:W-:Y:S01]  /*2f00*/  IMAD R50, R0, c[0x0][0x2b8], R2 ;  /* 0x0000ae0000327a24 */ /* 0x000fe200078e0202 */
[----:B------:R-:W-:Y:S03]  /*2f10*/  @!P0 LEA.HI.X R5, R3, c[0x0][0x2a4], R5, 0x2, P1 ;  /* 0x0000a90003058a11 */ /* 0x000fe600008f1405 */
[C---:B------:R-:W-:Y:S01]  /*2f20*/  IMAD.WIDE.U32 R2, R50.reuse, c[0x0][0x1e0], RZ ;  /* 0x0000780032027a25 */ /* 0x040fe200078e00ff */
[----:B------:R-:W-:Y:S01]  /*2f30*/  SHF.R.S32.HI R53, RZ, 0x1f, R50 ;  /* 0x0000001fff357819 */ /* 0x000fe20000011432 */
[----:B------:R-:W2:Y:S04]  /*2f40*/  @!P0 LDG.E R49, [R4.64] ;  /* 0x0000000804318981 */ /* 0x000ea8000c1e1900 */
[----:B------:R-:W-:Y:S01]  /*2f50*/  IMAD R0, R53, c[0x0][0x1e0], RZ ;  /* 0x0000780035007a24 */ /* 0x000fe200078e02ff */
[----:B------:R-:W-:Y:S03]  /*2f60*/  BAR.SYNC.DEFER_BLOCKING 0x0 ;  /* 0x0000000000007b1d */ /* 0x000fe60000010000 */
[----:B------:R-:W-:Y:S04]  /*2f70*/  IMAD R0, R50, c[0x0][0x1e4], R0 ;  /* 0x0000790032007a24 */ /* 0x000fe800078e0200 */
[----:B------:R-:W-:Y:S01]  /*2f80*/  IMAD.IADD R3, R3, 0x1, R0 ;  /* 0x0000000103037824 */ /* 0x000fe200078e0200 */
[----:B--2---:R-:W-:Y:S03]  /*2f90*/  SHF.R.S32.HI R54, RZ, 0x1f, R49 ;  /* 0x0000001fff367819 */ /* 0x004fe60000011431 */
[C---:B------:R-:W-:Y:S04]  /*2fa0*/  IMAD.WIDE.U32 R2, R49.reuse, c[0x0][0x1f0], R2 ;  /* 0x00007c0031027a25 */ /* 0x040fe800078e0002 */
[----:B------:R-:W-:Y:S01]  /*2fb0*/  IMAD R4, R54, c[0x0][0x1f0], RZ ;  /* 0x00007c0036047a24 */ /* 0x000fe200078e02ff */
[----:B------:R-:W-:Y:S03]  /*2fc0*/  IADD3 R0, P0, R74, R2, RZ ;  /* 0x000000024a007210 */ /* 0x000fe60007f1e0ff */
[----:B------:R-:W-:Y:S05]  /*2fd0*/  IMAD R4, R49, c[0x0][0x1f4], R4 ;  /* 0x00007d0031047a24 */ /* 0x000fea00078e0204 */
[----:B------:R-:W-:Y:S02]  /*2fe0*/  IADD3.X R2, R93, R3, R4, P0, !PT ;  /* 0x000000035d027210 */ /* 0x000fe400007fe404 */
[C---:B------:R-:W-:Y:S04]  /*2ff0*/  LEA R20, P0, R0.reuse, c[0x0][0x1c8], 0x1 ;  /* 0x0000720000147a11 */ /* 0x040fe800078008ff */
[----:B------:R-:W-:Y:S01]  /*3000*/  LEA.HI.X R18, R0, c[0x0][0x1cc], R2, 0x1, P0 ;  /* 0x0000730000127a11 */ /* 0x000fe200000f0c02 */
[----:B----4-:R-:W-:-:S05]  /*3010*/  @!P2 BRA `(.L_x_176) ;  /* 0x000026d00000a947 */ /* 0x010fca0003800000 */
[-C--:B------:R-:W-:Y:S01]  /*3020*/  IMAD R3, R103, R45.reuse, RZ ;  /* 0x0000002d67037224 */ /* 0x080fe200078e02ff */
[----:B------:R-:W-:Y:S01]  /*3030*/  ISETP.NE.AND P0, PT, RZ, UR5, PT ;  /* 0x00000005ff007c0c */ /* 0x000fe2000bf05270 */
[-C--:B------:R-:W-:Y:S01]  /*3040*/  IMAD R2, R102, R45.reuse, RZ ;  /* 0x0000002d66027224 */ /* 0x080fe200078e02ff */
[----:B------:R-:W-:Y:S01]  /*3050*/  SHF.R.S32.HI R0, RZ, 0x1f, R45 ;  /* 0x0000001fff007819 */ /* 0x000fe2000001142d */
[----:B------:R-:W-:Y:S01]  /*3060*/  IMAD.WIDE.U32 R8, R106, R45, RZ ;  /* 0x0000002d6a087225 */ /* 0x000fe200078e00ff */
[----:B------:R-:W-:Y:S03]  /*3070*/  IADD3 R4, -R52, R55, RZ ;  /* 0x0000003734047210 */ /* 0x000fe60007ffe1ff */
[----:B------:R-:W-:Y:S01]  /*3080*/  IMAD R3, R0, R106, R3 ;  /* 0x0000006a00037224 */ /* 0x000fe200078e0203 */
[----:B------:R-:W-:Y:S01]  /*3090*/  IMNMX R51, R4, 0x20, PT ;  /* 0x0000002004337817 */ /* 0x000fe20003800200 */
[----:B------:R-:W-:Y:S02]  /*30a0*/  IMAD R2, R0, R105, R2 ;  /* 0x0000006900027224 */ /* 0x000fe400078e0202 */
[----:B------:R-:W-:Y:S01]  /*30b0*/  IMAD.WIDE.U32 R10, R105, R45, RZ ;  /* 0x0000002d690a7225 */ /* 0x000fe200078e00ff */
[----:B------:R-:W-:Y:S04]  /*30c0*/  IADD3 R19, R9, R3, RZ ;  /* 0x0000000309137210 */ /* 0x000fe80007ffe0ff */
[----:B------:R-:W-:Y:S01]  /*30d0*/  IADD3 R21, R11, R2, RZ ;  /* 0x000000020b157210 */ /* 0x000fe20007ffe0ff */
[----:B------:R-:W-:-:S05]  /*30e0*/  @!P0 BRA `(.L_x_177) ;  /* 0x000012e000008947 */ /* 0x000fca0003800000 */
[----:B------:R-:W-:Y:S01]  /*30f0*/  ISETP.GE.AND P1, PT, R208, R51, PT ;  /* 0x00000033d000720c */ /* 0x000fe20003f26270 */
[----:B------:R-:W-:Y:S01]  /*3100*/  BSSY B0, `(.L_x_178) ;  /* 0x000002a000007945 */ /* 0x000fe20003800000 */
[----:B------:R-:W-:Y:S01]  /*3110*/  CS2R R30, SRZ ;  /* 0x00000000001e7805 */ /* 0x000fe2000001ff00 */
[----:B------:R-:W-:Y:S01]  /*3120*/  CS2R R28, SRZ ;  /* 0x00000000001c7805 */ /* 0x000fe2000001ff00 */
[----:B------:R-:W-:Y:S01]  /*3130*/  CS2R R26, SRZ ;  /* 0x00000000001a7805 */ /* 0x000fe2000001ff00 */
[----:B------:R-:W-:Y:S01]  /*3140*/  CS2R R24, SRZ ;  /* 0x0000000000187805 */ /* 0x000fe2000001ff00 */
[----:B------:R-:W-:Y:S01]  /*3150*/  CS2R R16, SRZ ;  /* 0x0000000000107805 */ /* 0x000fe2000001ff00 */
[----:B------:R-:W-:Y:S01]  /*3160*/  CS2R R12, SRZ ;  /* 0x00000000000c7805 */ /* 0x000fe2000001ff00 */
[----:B------:R-:W-:Y:S01]  /*3170*/  CS2R R6, SRZ ;  /* 0x0000000000067805 */ /* 0x000fe2000001ff00 */
[----:B------:R-:W-:Y:S04]  /*3180*/  CS2R R2, SRZ ;  /* 0x0000000000027805 */ /* 0x000fe8000001ff00 */
[----:B------:R-:W-:-:S05]  /*3190*/  @P1 BRA `(.L_x_179) ;  /* 0x0000020000001947 */ /* 0x000fca0003800000 */
[----:B------:R-:W-:Y:S01]  /*31a0*/  IADD3 R0, P0, R64, R8, RZ ;  /* 0x0000000840007210 */ /* 0x000fe20007f1e0ff */
[----:B------:R-:W-:Y:S01]  /*31b0*/  CS2R R24, SRZ ;  /* 0x0000000000187805 */ /* 0x000fe2000001ff00 */
[----:B------:R-:W-:Y:S01]  /*31c0*/  CS2R R26, SRZ ;  /* 0x00000000001a7805 */ /* 0x000fe2000001ff00 */
[----:B------:R-:W-:Y:S01]  /*31d0*/  CS2R R6, SRZ ;  /* 0x0000000000067805 */ /* 0x000fe2000001ff00 */
[----:B------:R-:W-:Y:S01]  /*31e0*/  CS2R R28, SRZ ;  /* 0x00000000001c7805 */ /* 0x000fe2000001ff00 */
[----:B------:R-:W-:Y:S01]  /*31f0*/  IMAD.X R3, R19, 0x1, R83, P0 ;  /* 0x0000000113037824 */ /* 0x000fe200000e0653 */
[----:B------:R-:W-:Y:S01]  /*3200*/  IADD3 R2, P0, R66, R10, RZ ;  /* 0x0000000a42027210 */ /* 0x000fe20007f1e0ff */
[----:B------:R-:W-:Y:S01]  /*3210*/  CS2R R12, SRZ ;  /* 0x00000000000c7805 */ /* 0x000fe2000001ff00 */
[----:B------:R-:W-:Y:S01]  /*3220*/  CS2R R30, SRZ ;  /* 0x00000000001e7805 */ /* 0x000fe2000001ff00 */
[----:B------:R-:W-:Y:S02]  /*3230*/  CS2R R16, SRZ ;  /* 0x0000000000107805 */ /* 0x000fe4000001ff00 */
[----:B------:R-:W-:Y:S01]  /*3240*/  IMAD.X R5, R21, 0x1, R86, P0 ;  /* 0x0000000115057824 */ /* 0x000fe200000e0656 */
[C---:B------:R-:W-:Y:S04]  /*3250*/  LEA R8, P0, R0.reuse, c[0x0][0x270], 0x1 ;  /* 0x00009c0000087a11 */ /* 0x040fe800078008ff */
[----:B------:R-:W-:Y:S02]  /*3260*/  LEA.HI.X R9, R0, c[0x0][0x274], R3, 0x1, P0 ;  /* 0x00009d0000097a11 */ /* 0x000fe400000f0c03 */
[C---:B------:R-:W-:Y:S04]  /*3270*/  LEA R4, P0, R2.reuse, c[0x0][0x288], 0x1 ;  /* 0x0000a20002047a11 */ /* 0x040fe800078008ff */
[----:B------:R-:W-:Y:S02]  /*3280*/  LEA.HI.X R5, R2, c[0x0][0x28c], R5, 0x1, P0 ;  /* 0x0000a30002057a11 */ /* 0x000fe400000f0c05 */
[----:B------:R-:W-:Y:S01]  /*3290*/  ISETP.GE.AND P0, PT, R138, c[0x0][0x27c], PT ;  /* 0x00009f008a007a0c */ /* 0x000fe20003f06270 */
[----:B------:R-:W-:Y:S11]  /*32a0*/  CS2R R2, SRZ ;  /* 0x0000000000027805 */ /* 0x000ff6000001ff00 */
[----:B------:R-:W-:Y:S01]  /*32b0*/  @!UPT UIADD3 URZ, URZ, URZ, URZ ;  /* 0x0000003f3f3ff290 */ /* 0x000fe2000fffe03f */
[----:B------:R1:W5:Y:S04]  /*32c0*/  @!P0 LDG.E.64 R24, [R8.64] ;  /* 0x0000000808188981 */ /* 0x000368000c1e1b00 */
[----:B------:R1:W5:Y:S01]  /*32d0*/  @!P0 LDG.E.64 R2, [R4.64] ;  /* 0x0000000804028981 */ /* 0x000362000c1e1b00 */
[----:B------:R-:W-:Y:S11]  /*32e0*/  ISETP.GE.AND P0, PT, R142, c[0x0][0x27c], PT ;  /* 0x00009f008e007a0c */ /* 0x000ff60003f06270 */
[----:B------:R-:W-:Y:S02]  /*32f0*/  @!UPT UIADD3 URZ, URZ, URZ, URZ ;  /* 0x0000003f3f3ff290 */ /* 0x000fe4000fffe03f */
[----:B------:R1:W5:Y:S04]  /*3300*/  @!P0 LDG.E.64 R26, [R8.64+0x40] ;  /* 0x00004008081a8981 */ /* 0x000368000c1e1b00 */
[----:B------:R1:W5:Y:S01]  /*3310*/  @!P0 LDG.E.64 R6, [R4.64+0x40] ;  /* 0x0000400804068981 */ /* 0x000362000c1e1b00 */
[----:B------:R-:W-:Y:S11]  /*3320*/  ISETP.GE.AND P0, PT, R140, c[0x0][0x27c], PT ;  /* 0x00009f008c007a0c */ /* 0x000ff60003f06270 */
[----:B------:R-:W-:Y:S02]  /*3330*/  @!UPT UIADD3 URZ, URZ, URZ, URZ ;  /* 0x0000003f3f3ff290 */ /* 0x000fe4000fffe03f */
[----:B------:R1:W5:Y:S04]  /*3340*/  @!P0 LDG.E.64 R28, [R8.64+0x80] ;  /* 0x00008008081c8981 */ /* 0x000368000c1e1b00 */
[----:B------:R1:W5:Y:S01]  /*3350*/  @!P0 LDG.E.64 R12, [R4.64+0x80] ;  /* 0x00008008040c8981 */ /* 0x000362000c1e1b00 */
[----:B------:R-:W-:Y:S11]  /*3360*/  ISETP.GE.AND P0, PT, R141, c[0x0][0x27c], PT ;  /* 0x00009f008d007a0c */ /* 0x000ff60003f06270 */
[----:B------:R-:W-:Y:S02]  /*3370*/  @!UPT UIADD3 URZ, URZ, URZ, URZ ;  /* 0x0000003f3f3ff290 */ /* 0x000fe4000fffe03f */
[----:B------:R1:W5:Y:S04]  /*3380*/  @!P0 LDG.E.64 R30, [R8.64+0xc0] ;  /* 0x0000c008081e8981 */ /* 0x000368000c1e1b00 */
[----:B------:R1:W5:Y:S02]  /*3390*/  @!P0 LDG.E.64 R16, [R4.64+0xc0] ;  /* 0x0000c00804108981 */ /* 0x000364000c1e1b00 */
.L_x_179:
[----:B------:R-:W-:Y:S05]  /*33a0*/  BSYNC B0 ;  /* 0x0000000000007941 */ /* 0x000fea0003800000 */
.L_x_178:
[----:B------:R2:W3:Y:S04]  /*33b0*/  SHFL.IDX PT, R40, R18, RZ, 0x181f ;  /* 0x00181fff12287589 */ /* 0x0004e800000e0000 */
[----:B------:R2:W4:Y:S01]  /*33c0*/  SHFL.IDX PT, R39, R20, RZ, 0x181f ;  /* 0x00181fff14277589 */ /* 0x00052200000e0000 */
[----:B------:R-:W-:-:S05]  /*33d0*/  @P1 BRA `(.L_x_180) ;  /* 0x000024c000001947 */ /* 0x000fca0003800000 */
[----:B------:R-:W-:Y:S01]  /*33e0*/  ISETP.GE.AND P0, PT, R132, c[0x0][0x1d4], PT ;  /* 0x0000750084007a0c */ /* 0x000fe20003f06270 */
[----:B-1---5:R-:W-:Y:S01]  /*33f0*/  IMAD.MOV.U32 R8, RZ, RZ, R30 ;  /* 0x000000ffff087224 */ /* 0x022fe200078e001e */
[----:B------:R-:W-:Y:S01]  /*3400*/  MOV R0, R29 ;  /* 0x0000001d00007202 */ /* 0x000fe20000000f00 */
[----:B------:R-:W-:Y:S01]  /*3410*/  IMAD.MOV.U32 R5, RZ, RZ, R31 ;  /* 0x000000ffff057224 */ /* 0x000fe200078e001f */
[----:B------:R-:W-:Y:S01]  /*3420*/  BSSY B0, `(.L_x_181) ;  /* 0x000004a000007945 */ /* 0x000fe20003800000 */
[----:B------:R-:W-:Y:S03]  /*3430*/  IMAD.MOV.U32 R4, RZ, RZ, R28 ;  /* 0x000000ffff047224 */ /* 0x000fe600078e001c */
[----:B------:R-:W-:Y:S01]  /*3440*/  PRMT R34, R8, 0x5410, R5 ;  /* 0x0000541008227816 */ /* 0x000fe20000000005 */
[----:B------:R-:W-:Y:S01]  /*3450*/  IMAD.MOV.U32 R8, RZ, RZ, R26 ;  /* 0x000000ffff087224 */ /* 0x000fe200078e001a */
[----:B------:R-:W-:Y:S01]  /*3460*/  PRMT R33, R4, 0x5410, R0 ;  /* 0x0000541004217816 */ /* 0x000fe20000000000 */
[----:B------:R-:W-:Y:S01]  /*3470*/  IMAD.MOV.U32 R5, RZ, RZ, R27 ;  /* 0x000000ffff057224 */ /* 0x000fe200078e001b */
[----:B------:R-:W-:Y:S01]  /*3480*/  MOV R4, R16 ;  /* 0x0000001000047202 */ /* 0x000fe20000000f00 */
[----:B------:R-:W-:Y:S03]  /*3490*/  IMAD.MOV.U32 R0, RZ, RZ, R17 ;  /* 0x000000ffff007224 */ /* 0x000fe600078e0011 */
[----:B------:R-:W-:Y:S01]  /*34a0*/  PRMT R32, R8, 0x5410, R5 ;  /* 0x0000541008207816 */ /* 0x000fe20000000005 */
[----:B------:R-:W-:Y:S01]  /*34b0*/  IMAD.MOV.U32 R8, RZ, RZ, R12 ;  /* 0x000000ffff087224 */ /* 0x000fe200078e000c */
[----:B------:R-:W-:Y:S01]  /*34c0*/  PRMT R21, R4, 0x5410, R0 ;  /* 0x0000541004157816 */ /* 0x000fe20000000000 */
[----:B------:R-:W-:Y:S01]  /*34d0*/  IMAD.MOV.U32 R4, RZ, RZ, R6 ;  /* 0x000000ffff047224 */ /* 0x000fe200078e0006 */
[----:B------:R-:W-:Y:S02]  /*34e0*/  MOV R5, R13 ;  /* 0x0000000d00057202 */ /* 0x000fe40000000f00 */
[----:B------:R-:W-:Y:S02]  /*34f0*/  MOV R0, R7 ;  /* 0x0000000700007202 */ /* 0x000fe40000000f00 */
[----:B--2---:R-:W-:Y:S02]  /*3500*/  PRMT R20, R8, 0x5410, R5 ;  /* 0x0000541008147816 */ /* 0x004fe40000000005 */
[----:B------:R-:W-:Y:S01]  /*3510*/  PRMT R19, R4, 0x5410, R0 ;  /* 0x0000541004137816 */ /* 0x000fe20000000000 */
[----:B------:R-:W-:-:S05]  /*3520*/  @P0 BRA `(.L_x_182) ;  /* 0x0000039000000947 */ /* 0x000fca0003800000 */
[C---:B----4-:R-:W-:Y:S01]  /*3530*/  LEA R36, P0, R132.reuse, R39, 0x1 ;  /* 0x0000002784247211 */ /* 0x050fe200078008ff */
[----:B------:R-:W1:Y:S01]  /*3540*/  LDS.128 R8, [R198+0xc080] ;  /* 0x00c08000c6087984 */ /* 0x000e620000000c00 */
[----:B------:R-:W-:Y:S01]  /*3550*/  MOV R4, R2 ;  /* 0x0000000200047202 */ /* 0x000fe20000000f00 */
[----:B------:R-:W-:Y:S01]  /*3560*/  IMAD.MOV.U32 R15, RZ, RZ, R3 ;  /* 0x000000ffff0f7224 */ /* 0x000fe200078e0003 */
[----:B---3--:R-:W-:Y:S02]  /*3570*/  LEA.HI.X R37, R132, R40, R133, 0x1, P0 ;  /* 0x0000002884257211 */ /* 0x008fe400000f0c85 */
[----:B------:R-:W-:Y:S02]  /*3580*/  ISETP.GE.AND P0, PT, R138, c[0x0][0x27c], PT ;  /* 0x00009f008a007a0c */ /* 0x000fe40003f06270 */
[----:B------:R-:W-:Y:S11]  /*3590*/  MOV R5, R24 ;  /* 0x0000001800057202 */ /* 0x000ff60000000f00 */
[----:B------:R-:W-:Y:S01]  /*35a0*/  @!P0 HADD2.F32 R4, -RZ, R4.H0_H0 ;  /* 0x20000004ff048230 */ /* 0x000fe20000004100 */
[----:B------:R-:W-:Y:S01]  /*35b0*/  @!P0 SHF.R.U64 R14, R2, 0x10, R3 ;  /* 0x00000010020e8819 */ /* 0x000fe20000001203 */
[----:B------:R-:W-:Y:S01]  /*35c0*/  @!P0 HADD2.F32 R23, -RZ, R5.H0_H0 ;  /* 0x20000005ff178230 */ /* 0x000fe20000004100 */
[----:B------:R-:W-:Y:S01]  /*35d0*/  @!P0 SHF.R.U64 R24, R24, 0x10, R25 ;  /* 0x0000001018188819 */ /* 0x000fe20000001219 */
[----:B------:R-:W-:Y:S01]  /*35e0*/  @!P0 HADD2.F32 R15, -RZ, R15.H0_H0 ;  /* 0x2000000fff0f8230 */ /* 0x000fe20000004100 */
[----:B------:R-:W-:Y:S02]  /*35f0*/  @!P0 SHF.R.U32.HI R18, RZ, 0x10, R3 ;  /* 0x00000010ff128819 */ /* 0x000fe40000011603 */
[----:B-1----:R-:W-:Y:S02]  /*3600*/  @!P0 MOV R0, R8 ;  /* 0x0000000800008202 */ /* 0x002fe40000000f00 */
[----:B------:R-:W-:Y:S03]  /*3610*/  @!P0 MOV R2, R9 ;  /* 0x0000000900028202 */ /* 0x000fe60000000f00 */
[--C-:B------:R-:W-:Y:S02]  /*3620*/  @!P0 HADD2.F32 R22, -RZ, R0.reuse.H1_H1 ;  /* 0x30000000ff168230 */ /* 0x100fe40000004100 */
[----:B------:R-:W-:Y:S02]  /*3630*/  @!P0 HADD2.F32 R5, -RZ, R0.H0_H0 ;  /* 0x20000000ff058230 */ /* 0x000fe40000004100 */
[----:B------:R-:W-:Y:S01]  /*3640*/  @!P0 HADD2.F32 R3, -RZ, R2.H0_H0 ;  /* 0x20000002ff038230 */ /* 0x000fe20000004100 */
[CC--:B------:R-:W-:Y:S02]  /*3650*/  @!P0 FMUL.FTZ R35, R22.reuse, R4.reuse ;  /* 0x0000000416238220 */ /* 0x0c0fe40000410000 */
[C---:B------:R-:W-:Y:S01]  /*3660*/  @!P0 FMUL.FTZ R0, R5.reuse, R4 ;  /* 0x0000000405008220 */ /* 0x040fe20000410000 */
[----:B------:R-:W-:Y:S01]  /*3670*/  @!P0 HADD2.F32 R4, -RZ, R14.H0_H0 ;  /* 0x2000000eff048230 */ /* 0x000fe20000004100 */
[-C--:B------:R-:W-:Y:S01]  /*3680*/  @!P0 FFMA.FTZ R35, R5, R23.reuse, -R35 ;  /* 0x0000001705238223 */ /* 0x080fe20000010823 */
[----:B------:R-:W-:Y:S01]  /*3690*/  @!P0 HADD2.F32 R5, -RZ, R2.H1_H1 ;  /* 0x30000002ff058230 */ /* 0x000fe20000004100 */
[----:B------:R-:W-:Y:S01]  /*36a0*/  @!P0 FFMA.FTZ R0, R22, R23, R0 ;  /* 0x0000001716008223 */ /* 0x000fe20000010000 */
[----:B------:R-:W-:Y:S01]  /*36b0*/  @!P0 HADD2.F32 R14, -RZ, R24.H0_H0 ;  /* 0x20000018ff0e8230 */ /* 0x000fe20000004100 */
[-C--:B------:R-:W-:Y:S01]  /*36c0*/  @!P0 FMUL.FTZ R2, R3, R4.reuse ;  /* 0x0000000403028220 */ /* 0x080fe20000410000 */
[----:B------:R-:W-:Y:S01]  /*36d0*/  MOV R23, R25 ;  /* 0x0000001900177202 */ /* 0x000fe20000000f00 */
[----:B------:R-:W-:Y:S01]  /*36e0*/  @!P0 FMUL.FTZ R22, R5, R4 ;  /* 0x0000000405168220 */ /* 0x000fe20000410000 */
[----:B------:R-:W-:Y:S01]  /*36f0*/  @!P0 SHF.R.U32.HI R24, RZ, 0x10, R25 ;  /* 0x00000010ff188819 */ /* 0x000fe20000011619 */
[----:B------:R-:W-:Y:S02]  /*3700*/  @!P0 IMAD.MOV.U32 R4, RZ, RZ, R10 ;  /* 0x000000ffff048224 */ /* 0x000fe400078e000a */
[-C--:B------:R-:W-:Y:S01]  /*3710*/  @!P0 FFMA.FTZ R38, R3, R14.reuse, -R22 ;  /* 0x0000000e03268223 */ /* 0x080fe20000010816 */
[----:B------:R-:W-:Y:S01]  /*3720*/  @!P0 MOV R3, R11 ;  /* 0x0000000b00038202 */ /* 0x000fe20000000f00 */
[----:B------:R-:W-:Y:S01]  /*3730*/  @!P0 FFMA.FTZ R2, R5, R14, R2 ;  /* 0x0000000e05028223 */ /* 0x000fe20000010002 */
[--C-:B------:R-:W-:Y:S02]  /*3740*/  @!P0 HADD2.F32 R22, -RZ, R4.reuse.H1_H1 ;  /* 0x30000004ff168230 */ /* 0x100fe40000004100 */
[----:B------:R-:W-:Y:S02]  /*3750*/  @!P0 HADD2.F32 R4, -RZ, R4.H0_H0 ;  /* 0x20000004ff048230 */ /* 0x000fe40000004100 */
[----:B------:R-:W-:Y:S01]  /*3760*/  @!P0 HADD2.F32 R5, -RZ, R3.H0_H0 ;  /* 0x20000003ff058230 */ /* 0x000fe20000004100 */
[-C--:B------:R-:W-:Y:S01]  /*3770*/  @!P0 FMUL.FTZ R25, R22, R15.reuse ;  /* 0x0000000f16198220 */ /* 0x080fe20000410000 */
[----:B------:R-:W-:Y:S01]  /*3780*/  @!P0 HADD2.F32 R23, -RZ, R23.H0_H0 ;  /* 0x20000017ff178230 */ /* 0x000fe20000004100 */
[----:B------:R-:W-:Y:S01]  /*3790*/  @!P0 F2FP.PACK_AB R2, R2, R38 ;  /* 0x000000260202823e */ /* 0x000fe200000000ff */
[----:B------:R-:W-:Y:S02]  /*37a0*/  @!P0 HADD2.F32 R14, -RZ, R18.H0_H0 ;  /* 0x20000012ff0e8230 */ /* 0x000fe40000004100 */
[----:B------:R-:W-:Y:S01]  /*37b0*/  @!P0 HADD2.F32 R18, -RZ, R3.H1_H1 ;  /* 0x30000003ff128230 */ /* 0x000fe20000004100 */
[C---:B------:R-:W-:Y:S01]  /*37c0*/  @!P0 FMUL.FTZ R3, R4.reuse, R15 ;  /* 0x0000000f04038220 */ /* 0x040fe20000410000 */
[----:B------:R-:W-:Y:S01]  /*37d0*/  @!P0 HADD2.F32 R15, -RZ, R24.H0_H0 ;  /* 0x20000018ff0f8230 */ /* 0x000fe20000004100 */
[-C--:B------:R-:W-:Y:S02]  /*37e0*/  @!P0 FFMA.FTZ R25, R4, R23.reuse, -R25 ;  /* 0x0000001704198223 */ /* 0x080fe40000010819 */
[CC--:B------:R-:W-:Y:S02]  /*37f0*/  @!P0 FMUL.FTZ R4, R5.reuse, R14.reuse ;  /* 0x0000000e05048220 */ /* 0x0c0fe40000410000 */
[----:B------:R-:W-:Y:S02]  /*3800*/  @!P0 FMUL.FTZ R24, R18, R14 ;  /* 0x0000000e12188220 */ /* 0x000fe40000410000 */
[----:B------:R-:W-:Y:S02]  /*3810*/  @!P0 FFMA.FTZ R3, R22, R23, R3 ;  /* 0x0000001716038223 */ /* 0x000fe40000010003 */
[----:B------:R-:W-:Y:S01]  /*3820*/  @!P0 FFMA.FTZ R24, R5, R15, -R24 ;  /* 0x0000000f05188223 */ /* 0x000fe20000010818 */
[----:B------:R-:W-:Y:S01]  /*3830*/  @!P0 F2FP.PACK_AB R5, R0, R35 ;  /* 0x000000230005823e */ /* 0x000fe200000000ff */
[----:B------:R-:W-:Y:S01]  /*3840*/  @!P0 FFMA.FTZ R4, R18, R15, R4 ;  /* 0x0000000f12048223 */ /* 0x000fe20000010004 */
[----:B------:R-:W-:Y:S01]  /*3850*/  @!P0 F2FP.PACK_AB R3, R3, R25 ;  /* 0x000000190303823e */ /* 0x000fe200000000ff */
[----:B------:R-:W-:Y:S01]  /*3860*/  @!P0 IMAD.MOV.U32 R9, RZ, RZ, R2 ;  /* 0x000000ffff098224 */ /* 0x000fe200078e0002 */
[----:B------:R-:W-:Y:S02]  /*3870*/  @!P0 MOV R8, R5 ;  /* 0x0000000500088202 */ /* 0x000fe40000000f00 */
[----:B------:R-:W-:Y:S02]  /*3880*/  @!P0 F2FP.PACK_AB R0, R4, R24 ;  /* 0x000000180400823e */ /* 0x000fe400000000ff */
[----:B------:R-:W-:Y:S02]  /*3890*/  @!P0 MOV R10, R3 ;  /* 0x00000003000a8202 */ /* 0x000fe40000000f00 */
[----:B------:R-:W-:Y:S05]  /*38a0*/  @!P0 MOV R11, R0 ;  /* 0x00000000000b8202 */ /* 0x000fea0000000f00 */
[----:B------:R1:W-:Y:S02]  /*38b0*/  ST.E.128 [R36.64], R8 ;  /* 0x0000000824007985 */ /* 0x0003e4000c101d08 */
.L_x_182:
[----:B------:R-:W-:Y:S05]  /*38c0*/  BSYNC B0 ;  /* 0x0000000000007941 */ /* 0x000fea0003800000 */
.L_x_181:
[----:B------:R-:W-:Y:S01]  /*38d0*/  ISETP.GE.AND P0, PT, R135, c[0x0][0x1d4], PT ;  /* 0x0000750087007a0c */ /* 0x000fe20003f06270 */
[----:B------:R-:W-:Y:S01]  /*38e0*/  @!UPT UIADD3 URZ, URZ, URZ, URZ ;  /* 0x0000003f3f3ff290 */ /* 0x000fe2000fffe03f */
[----:B------:R-:W-:Y:S11]  /*38f0*/  BSSY B0, `(.L_x_183) ;  /* 0x0000038000007945 */ /* 0x000ff60003800000 */
[----:B------:R-:W-:-:S05]  /*3900*/  @P0 BRA `(.L_x_184) ;  /* 0x0000036000000947 */ /* 0x000fca0003800000 */
[C---:B----4-:R-:W-:Y:S01]  /*3910*/  LEA R24, P0, R204.reuse, R39, 0x1 ;  /* 0x00000027cc187211 */ /* 0x050fe200078008ff */
[----:B-1----:R-:W1:Y:S03]  /*3920*/  LDS.128 R8, [R198+0xd080] ;  /* 0x00d08000c6087984 */ /* 0x002e660000000c00 */
[----:B---3--:R-:W-:Y:S02]  /*3930*/  LEA.HI.X R25, R204, R40, R209, 0x1, P0 ;  /* 0x00000028cc197211 */ /* 0x008fe400000f0cd1 */
[----:B------:R-:W-:Y:S11]  /*3940*/  ISETP.GE.AND P0, PT, R142, c[0x0][0x27c], PT ;  /* 0x00009f008e007a0c */ /* 0x000ff60003f06270 */
[----:B------:R-:W-:Y:S02]  /*3950*/  @!UPT UIADD3 URZ, URZ, URZ, URZ ;  /* 0x0000003f3f3ff290 */ /* 0x000fe4000fffe03f */
[----:B------:R-:W-:Y:S01]  /*3960*/  @!P0 HADD2.F32 R0, -RZ, R19.H0_H0 ;  /* 0x20000013ff008230 */ /* 0x000fe20000004100 */
[----:B------:R-:W-:Y:S01]  /*3970*/  @!P0 SHF.R.U64 R4, R6, 0x10, R7 ;  /* 0x0000001006048819 */ /* 0x000fe20000001207 */
[----:B------:R-:W-:Y:S01]  /*3980*/  @!P0 HADD2.F32 R6, -RZ, R32.H0_H0 ;  /* 0x20000020ff068230 */ /* 0x000fe20000004100 */
[----:B------:R-:W-:Y:S02]  /*3990*/  @!P0 SHF.R.U64 R15, R26, 0x10, R27 ;  /* 0x000000101a0f8819 */ /* 0x000fe4000000121b */
[----:B------:R-:W-:Y:S01]  /*39a0*/  @!P0 SHF.R.U32.HI R7, RZ, 0x10, R7 ;  /* 0x00000010ff078819 */ /* 0x000fe20000011607 */
[----:B------:R-:W-:Y:S01]  /*39b0*/  @!P0 HADD2.F32 R4, -RZ, R4.H0_H0 ;  /* 0x20000004ff048230 */ /* 0x000fe20000004100 */
[----:B------:R-:W-:Y:S01]  /*39c0*/  @!P0 SHF.R.U32.HI R23, RZ, 0x10, R27 ;  /* 0x00000010ff178819 */ /* 0x000fe2000001161b */
[----:B------:R-:W-:Y:S02]  /*39d0*/  @!P0 HADD2.F32 R15, -RZ, R15.H0_H0 ;  /* 0x2000000fff0f8230 */ /* 0x000fe40000004100 */
[----:B------:R-:W-:Y:S02]  /*39e0*/  @!P0 HADD2.F32 R7, -RZ, R7.H0_H0 ;  /* 0x20000007ff078230 */ /* 0x000fe40000004100 */
[----:B------:R-:W-:Y:S01]  /*39f0*/  @!P0 HADD2.F32 R23, -RZ, R23.H0_H0 ;  /* 0x20000017ff178230 */ /* 0x000fe20000004100 */
[----:B-1----:R-:W-:Y:S02]  /*3a00*/  @!P0 MOV R2, R8 ;  /* 0x0000000800028202 */ /* 0x002fe40000000f00 */
[----:B------:R-:W-:Y:S03]  /*3a10*/  @!P0 MOV R3, R9 ;  /* 0x0000000900038202 */ /* 0x000fe60000000f00 */
[--C-:B------:R-:W-:Y:S02]  /*3a20*/  @!P0 HADD2.F32 R5, -RZ, R2.reuse.H1_H1 ;  /* 0x30000002ff058230 */ /* 0x100fe40000004100 */
[----:B------:R-:W-:Y:S02]  /*3a30*/  @!P0 HADD2.F32 R2, -RZ, R2.H0_H0 ;  /* 0x20000002ff028230 */ /* 0x000fe40000004100 */
[--C-:B------:R-:W-:Y:S01]  /*3a40*/  @!P0 HADD2.F32 R14, -RZ, R3.reuse.H1_H1 ;  /* 0x30000003ff0e8230 */ /* 0x100fe20000004100 */
[CC--:B------:R-:W-:Y:S01]  /*3a50*/  @!P0 FMUL.FTZ R18, R5.reuse, R0.reuse ;  /* 0x0000000005128220 */ /* 0x0c0fe20000410000 */
[----:B------:R-:W-:Y:S01]  /*3a60*/  @!P0 HADD2.F32 R3, -RZ, R3.H0_H0 ;  /* 0x20000003ff038230 */ /* 0x000fe20000004100 */
[C---:B------:R-:W-:Y:S02]  /*3a70*/  @!P0 FMUL.FTZ R0, R2.reuse, R0 ;  /* 0x0000000002008220 */ /* 0x040fe40000410000 */
[-C--:B------:R-:W-:Y:S02]  /*3a80*/  @!P0 FFMA.FTZ R35, R2, R6.reuse, -R18 ;  /* 0x0000000602238223 */ /* 0x080fe40000010812 */
[----:B------:R-:W-:Y:S01]  /*3a90*/  @!P0 FFMA.FTZ R0, R5, R6, R0 ;  /* 0x0000000605008223 */ /* 0x000fe20000010000 */
[----:B------:R-:W-:Y:S01]  /*3aa0*/  @!P0 MOV R5, R10 ;  /* 0x0000000a00058202 */ /* 0x000fe20000000f00 */
[CC--:B------:R-:W-:Y:S02]  /*3ab0*/  @!P0 FMUL.FTZ R18, R14.reuse, R4.reuse ;  /* 0x000000040e128220 */ /* 0x0c0fe40000410000 */
[C---:B------:R-:W-:Y:S01]  /*3ac0*/  @!P0 FMUL.FTZ R2, R3.reuse, R4 ;  /* 0x0000000403028220 */ /* 0x040fe20000410000 */
[----:B------:R-:W-:Y:S01]  /*3ad0*/  @!P0 MOV R4, R11 ;  /* 0x0000000b00048202 */ /* 0x000fe20000000f00 */
[-C--:B------:R-:W-:Y:S01]  /*3ae0*/  @!P0 FFMA.FTZ R27, R3, R15.reuse, -R18 ;  /* 0x0000000f031b8223 */ /* 0x080fe20000010812 */
[----:B------:R-:W-:Y:S01]  /*3af0*/  @!P0 HADD2.F32 R18, -RZ, R5.H1_H1 ;  /* 0x30000005ff128230 */ /* 0x000fe20000004100 */
[----:B------:R-:W-:Y:S01]  /*3b00*/  @!P0 FFMA.FTZ R2, R14, R15, R2 ;  /* 0x0000000f0e028223 */ /* 0x000fe20000010002 */
[----:B------:R-:W-:Y:S02]  /*3b10*/  @!P0 HADD2.F32 R3, -RZ, R19.H1_H1 ;  /* 0x30000013ff038230 */ /* 0x000fe40000004100 */
[----:B------:R-:W-:Y:S02]  /*3b20*/  @!P0 HADD2.F32 R6, -RZ, R5.H0_H0 ;  /* 0x20000005ff068230 */ /* 0x000fe40000004100 */
[----:B------:R-:W-:Y:S01]  /*3b30*/  @!P0 F2FP.PACK_AB R2, R2, R27 ;  /* 0x0000001b0202823e */ /* 0x000fe200000000ff */
[----:B------:R-:W-:Y:S02]  /*3b40*/  @!P0 HADD2.F32 R5, -RZ, R4.H0_H0 ;  /* 0x20000004ff058230 */ /* 0x000fe40000004100 */
[----:B------:R-:W-:Y:S01]  /*3b50*/  @!P0 HADD2.F32 R19, -RZ, R32.H1_H1 ;  /* 0x30000020ff138230 */ /* 0x000fe20000004100 */
[----:B------:R-:W-:Y:S01]  /*3b60*/  @!P0 MOV R9, R2 ;  /* 0x0000000200098202 */ /* 0x000fe20000000f00 */
[----:B------:R-:W-:Y:S01]  /*3b70*/  @!P0 HADD2.F32 R22, -RZ, R4.H1_H1 ;  /* 0x30000004ff168230 */ /* 0x000fe20000004100 */
[-C--:B------:R-:W-:Y:S02]  /*3b80*/  @!P0 FMUL.FTZ R4, R18, R3.reuse ;  /* 0x0000000312048220 */ /* 0x080fe40000410000 */
[C---:B------:R-:W-:Y:S02]  /*3b90*/  @!P0 FMUL.FTZ R3, R6.reuse, R3 ;  /* 0x0000000306038220 */ /* 0x040fe40000410000 */
[----:B------:R-:W-:Y:S02]  /*3ba0*/  @!P0 FFMA.FTZ R6, R6, R19, -R4 ;  /* 0x0000001306068223 */ /* 0x000fe40000010804 */
[CC--:B------:R-:W-:Y:S02]  /*3bb0*/  @!P0 FMUL.FTZ R4, R5.reuse, R7.reuse ;  /* 0x0000000705048220 */ /* 0x0c0fe40000410000 */
[----:B------:R-:W-:Y:S02]  /*3bc0*/  @!P0 FMUL.FTZ R26, R22, R7 ;  /* 0x00000007161a8220 */ /* 0x000fe40000410000 */
[----:B------:R-:W-:Y:S02]  /*3bd0*/  @!P0 FFMA.FTZ R3, R18, R19, R3 ;  /* 0x0000001312038223 */ /* 0x000fe40000010003 */
[----:B------:R-:W-:Y:S01]  /*3be0*/  @!P0 FFMA.FTZ R26, R5, R23, -R26 ;  /* 0x00000017051a8223 */ /* 0x000fe2000001081a */
[----:B------:R-:W-:Y:S01]  /*3bf0*/  @!P0 F2FP.PACK_AB R5, R0, R35 ;  /* 0x000000230005823e */ /* 0x000fe200000000ff */
[----:B------:R-:W-:Y:S01]  /*3c00*/  @!P0 FFMA.FTZ R4, R22, R23, R4 ;  /* 0x0000001716048223 */ /* 0x000fe20000010004 */
[----:B------:R-:W-:Y:S02]  /*3c10*/  @!P0 F2FP.PACK_AB R3, R3, R6 ;  /* 0x000000060303823e */ /* 0x000fe400000000ff */
[----:B------:R-:W-:Y:S02]  /*3c20*/  @!P0 MOV R8, R5 ;  /* 0x0000000500088202 */ /* 0x000fe40000000f00 */
[----:B------:R-:W-:Y:S02]  /*3c30*/  @!P0 F2FP.PACK_AB R0, R4, R26 ;  /* 0x0000001a0400823e */ /* 0x000fe400000000ff */
[----:B------:R-:W-:Y:S02]  /*3c40*/  @!P0 MOV R10, R3 ;  /* 0x00000003000a8202 */ /* 0x000fe40000000f00 */
[----:B------:R-:W-:Y:S05]  /*3c50*/  @!P0 MOV R11, R0 ;  /* 0x00000000000b8202 */ /* 0x000fea0000000f00 */
[----:B------:R1:W-:Y:S02]  /*3c60*/  ST.E.128 [R24.64], R8 ;  /* 0x0000000818007985 */ /* 0x0003e4000c101d08 */
.L_x_184:
[----:B------:R-:W-:Y:S05]  /*3c70*/  BSYNC B0 ;  /* 0x0000000000007941 */ /* 0x000fea0003800000 */
.L_x_183:
        /* <DEDUP_REMOVED lines=10> */
[--C-:B------:R-:W-:Y:S01]  /*3d20*/  @!P0 SHF.R.U64 R4, R12, 0x10, R13.reuse ;  /* 0x000000100c048819 */ /* 0x100fe2000000120d */
[--C-:B------:R-:W-:Y:S01]  /*3d30*/  @!P0 HADD2.F32 R6, -RZ, R33.reuse.H0_H0 ;  /* 0x20000021ff068230 */ /* 0x100fe20000004100 */
[----:B------:R-:W-:Y:S01]  /*3d40*/  @!P0 SHF.R.U32.HI R7, RZ, 0x10, R13 ;  /* 0x00000010ff078819 */ /* 0x000fe2000001160d */
[----:B------:R-:W-:Y:S01]  /*3d50*/  @!P0 HADD2.F32 R15, -RZ, R33.H1_H1 ;  /* 0x30000021ff0f8230 */ /* 0x000fe20000004100 */
[--C-:B------:R-:W-:Y:S01]  /*3d60*/  @!P0 SHF.R.U64 R13, R28, 0x10, R29.reuse ;  /* 0x000000101c0d8819 */ /* 0x100fe2000000121d */
        /* <DEDUP_REMOVED lines=20> */
[--C-:B------:R-:W-:Y:S01]  /*3eb0*/  @!P0 HADD2.F32 R14, -RZ, R5.reuse.H1_H1 ;  /* 0x30000005ff0e8230 */ /* 0x100fe20000004100 */
[----:B------:R-:W-:Y:S01]  /*3ec0*/  @!P0 FFMA.FTZ R2, R12, R13, R2 ;  /* 0x0000000d0c028223 */ /* 0x000fe20000010002 */
[----:B------:R-:W-:Y:S02]  /*3ed0*/  @!P0 HADD2.F32 R3, -RZ, R20.H1_H1 ;  /* 0x30000014ff038230 */ /* 0x000fe40000004100 */
[----:B------:R-:W-:Y:S02]  /*3ee0*/  @!P0 HADD2.F32 R6, -RZ, R5.H0_H0 ;  /* 0x20000005ff068230 */ /* 0x000fe40000004100 */
[----:B------:R-:W-:Y:S01]  /*3ef0*/  @!P0 F2FP.PACK_AB R2, R2, R24 ;  /* 0x000000180202823e */ /* 0x000fe200000000ff */
[--C-:B------:R-:W-:Y:S02]  /*3f00*/  @!P0 HADD2.F32 R5, -RZ, R4.reuse.H0_H0 ;  /* 0x20000004ff058230 */ /* 0x100fe40000004100 */
[----:B------:R-:W-:Y:S01]  /*3f10*/  @!P0 HADD2.F32 R18, -RZ, R4.H1_H1 ;  /* 0x30000004ff128230 */ /* 0x000fe20000004100 */
[-C--:B------:R-:W-:Y:S01]  /*3f20*/  @!P0 FMUL.FTZ R4, R14, R3.reuse ;  /* 0x000000030e048220 */ /* 0x080fe20000410000 */
[----:B------:R-:W-:Y:S01]  /*3f30*/  @!P0 MOV R9, R2 ;  /* 0x0000000200098202 */ /* 0x000fe20000000f00 */
        /* <DEDUP_REMOVED lines=14> */
.L_x_186:
[----:B------:R-:W-:Y:S05]  /*4020*/  BSYNC B0 ;  /* 0x0000000000007941 */ /* 0x000fea0003800000 */
.L_x_185:
[----:B------:R-:W-:Y:S11]  /*4030*/  ISETP.GE.AND P0, PT, R200, c[0x0][0x1d4], PT ;  /* 0x00007500c8007a0c */ /* 0x000ff60003f06270 */
[----:B------:R-:W-:Y:S02]  /*4040*/  @!UPT UIADD3 URZ, URZ, URZ, URZ ;  /* 0x0000003f3f3ff290 */ /* 0x000fe4000fffe03f */
[----:B------:R-:W-:-:S05]  /*4050*/  @P0 BRA `(.L_x_180) ;  /* 0x0000184000000947 */ /* 0x000fca0003800000 */
[C---:B-1--4-:R-:W-:Y:S01]  /*4060*/  LEA R22, P0, R200.reuse, R39, 0x1 ;  /* 0x00000027c8167211 */ /* 0x052fe200078008ff */
[----:B------:R-:W1:Y:S03]  /*4070*/  LDS.128 R8, [R198+0xf080] ;  /* 0x00f08000c6087984 */ /* 0x000e660000000c00 */
[----:B---3--:R-:W-:Y:S02]  /*4080*/  LEA.HI.X R23, R200, R40, R210, 0x1, P0 ;  /* 0x00000028c8177211 */ /* 0x008fe400000f0cd2 */
[----:B------:R-:W-:Y:S11]  /*4090*/  ISETP.GE.AND P0, PT, R141, c[0x0][0x27c], PT ;  /* 0x00009f008d007a0c */ /* 0x000ff60003f06270 */
[----:B------:R-:W-:Y:S02]  /*40a0*/  @!UPT UIADD3 URZ, URZ, URZ, URZ ;  /* 0x0000003f3f3ff290 */ /* 0x000fe4000fffe03f */
[----:B------:R-:W-:Y:S01]  /*40b0*/  @!P0 HADD2.F32 R0, -RZ, R21.H0_H0 ;  /* 0x20000015ff008230 */ /* 0x000fe20000004100 */
[----:B------:R-:W-:Y:S01]  /*40c0*/  @!P0 SHF.R.U64 R4, R16, 0x10, R17 ;  /* 0x0000001010048819 */ /* 0x000fe20000001211 */
[--C-:B------:R-:W-:Y:S01]  /*40d0*/  @!P0 HADD2.F32 R6, -RZ, R34.reuse.H0_H0 ;  /* 0x20000022ff068230 */ /* 0x100fe20000004100 */
[----:B------:R-:W-:Y:S01]  /*40e0*/  @!P0 SHF.R.U64 R13, R30, 0x10, R31 ;  /* 0x000000101e0d8819 */ /* 0x000fe2000000121f */
[----:B------:R-:W-:Y:S01]  /*40f0*/  @!P0 HADD2.F32 R15, -RZ, R34.H1_H1 ;  /* 0x30000022ff0f8230 */ /* 0x000fe20000004100 */
        /* <DEDUP_REMOVED lines=35> */
[-C--:B------:R-:W-:Y:S01]  /*4330*/  @!P0 FFMA.FTZ R18, R5, R17.reuse, -R18 ;  /* 0x0000001105128223 */ /* 0x080fe20000010812 */
[----:B------:R-:W-:Y:S01]  /*4340*/  @!P0 F2FP.PACK_AB R5, R0, R20 ;  /* 0x000000140005823e */ /* 0x000fe200000000ff */
[----:B------:R-:W-:Y:S01]  /*4350*/  @!P0 FFMA.FTZ R4, R16, R17, R4 ;  /* 0x0000001110048223 */ /* 0x000fe20000010004 */
[----:B------:R-:W-:Y:S02]  /*4360*/  @!P0 F2FP.PACK_AB R3, R3, R6 ;  /* 0x000000060303823e */ /* 0x000fe400000000ff */
[----:B------:R-:W-:Y:S02]  /*4370*/  @!P0 MOV R8, R5 ;  /* 0x0000000500088202 */ /* 0x000fe40000000f00 */
[----:B------:R-:W-:Y:S02]  /*4380*/  @!P0 F2FP.PACK_AB R0, R4, R18 ;  /* 0x000000120400823e */ /* 0x000fe400000000ff */
[----:B------:R-:W-:Y:S02]  /*4390*/  @!P0 MOV R10, R3 ;  /* 0x00000003000a8202 */ /* 0x000fe40000000f00 */
[----:B------:R-:W-:Y:S05]  /*43a0*/  @!P0 MOV R11, R0 ;  /* 0x00000000000b8202 */ /* 0x000fea0000000f00 */
[----:B------:R1:W-:Y:S01]  /*43b0*/  ST.E.128 [R22.64], R8 ;  /* 0x0000000816007985 */ /* 0x0003e2000c101d08 */
[----:B------:R-:W-:-:S05]  /*43c0*/  BRA `(.L_x_180) ;  /* 0x000014d000007947 */ /* 0x000fca0003800000 */
.L_x_177:
        /* <DEDUP_REMOVED lines=17> */
[----:B------:R-:W-:Y:S05]  /*44e0*/  IADD3 R3, P0, R70, R10, RZ ;  /* 0x0000000a46037210 */ /* 0x000fea0007f1e0ff */
[----:B------:R-:W-:Y:S01]  /*44f0*/  IMAD.X R10, R21, 0x1, R88, P0 ;  /* 0x00000001150a7824 */ /* 0x000fe200000e0658 */
[C---:B------:R-:W-:Y:S04]  /*4500*/  LEA R8, P0, R0.reuse, c[0x0][0x270], 0x1 ;  /* 0x00009c0000087a11 */ /* 0x040fe800078008ff */
[----:B------:R-:W-:Y:S02]  /*4510*/  LEA.HI.X R9, R0, c[0x0][0x274], R2, 0x1, P0 ;  /* 0x00009d0000097a11 */ /* 0x000fe400000f0c02 */
[C---:B------:R-:W-:Y:S04]  /*4520*/  LEA R2, P0, R3.reuse, c[0x0][0x288], 0x1 ;  /* 0x0000a20003027a11 */ /* 0x040fe800078008ff */
[----:B------:R-:W-:Y:S02]  /*4530*/  LEA.HI.X R3, R3, c[0x0][0x28c], R10, 0x1, P0 ;  /* 0x0000a30003037a11 */ /* 0x000fe400000f0c0a */
[----:B------:R-:W-:Y:S11]  /*4540*/  ISETP.GE.AND P0, PT, R132, c[0x0][0x27c], PT ;  /* 0x00009f0084007a0c */ /* 0x000ff60003f06270 */
[----:B------:R-:W-:Y:S02]  /*4550*/  @!UPT UIADD3 URZ, URZ, URZ, URZ ;  /* 0x0000003f3f3ff290 */ /* 0x000fe4000fffe03f */
[----:B------:R1:W5:Y:S04]  /*4560*/  @!P0 LDG.E.128 R24, [R8.64] ;  /* 0x0000000808188981 */ /* 0x000368000c1e1d00 */
[----:B------:R1:W5:Y:S01]  /*4570*/  @!P0 LDG.E.128 R4, [R2.64] ;  /* 0x0000000802048981 */ /* 0x000362000c1e1d00 */
[----:B------:R-:W-:Y:S11]  /*4580*/  ISETP.GE.AND P0, PT, R135, c[0x0][0x27c], PT ;  /* 0x00009f0087007a0c */ /* 0x000ff60003f06270 */
[----:B------:R-:W-:Y:S02]  /*4590*/  @!UPT UIADD3 URZ, URZ, URZ, URZ ;  /* 0x0000003f3f3ff290 */ /* 0x000fe4000fffe03f */
[----:B------:R1:W5:Y:S04]  /*45a0*/  @!P0 LDG.E.128 R28, [R8.64+0x80] ;  /* 0x00008008081c8981 */ /* 0x000368000c1e1d00 */
[----:B------:R1:W5:Y:S02]  /*45b0*/  @!P0 LDG.E.128 R12, [R2.64+0x80] ;  /* 0x00008008020c8981 */ /* 0x000364000c1e1d00 */
.L_x_188:
[----:B------:R-:W-:Y:S05]  /*45c0*/  BSYNC B0 ;  /* 0x0000000000007941 */ /* 0x000fea0003800000 */
.L_x_187:
[----:B------:R2:W3:Y:S04]  /*45d0*/  SHFL.IDX PT, R41, R18, RZ, 0x181f ;  /* 0x00181fff12297589 */ /* 0x0004e800000e0000 */
[----:B------:R2:W4:Y:S01]  /*45e0*/  SHFL.IDX PT, R40, R20, RZ, 0x181f ;  /* 0x00181fff14287589 */ /* 0x00052200000e0000 */
[----:B------:R-:W-:-:S05]  /*45f0*/  @P1 BRA `(.L_x_180) ;  /* 0x000012a000001947 */ /* 0x000fca0003800000 */
[----:B------:R-:W-:Y:S01]  /*4600*/  ISETP.GE.AND P0, PT, R132, c[0x0][0x1d4], PT ;  /* 0x0000750084007a0c */ /* 0x000fe20003f06270 */
[----:B-1---5:R-:W-:Y:S01]  /*4610*/  IMAD.MOV.U32 R8, RZ, RZ, R30 ;  /* 0x000000ffff087224 */ /* 0x022fe200078e001e */
[----:B------:R-:W-:Y:S01]  /*4620*/  IADD3 R98, -R101, c[0x0][0x1d4], RZ ;  /* 0x0000750065627a10 */ /* 0x000fe20007ffe1ff */
[----:B------:R-:W-:Y:S01]  /*4630*/  IMAD.MOV.U32 R3, RZ, RZ, R31 ;  /* 0x000000ffff037224 */ /* 0x000fe200078e001f */
[----:B------:R-:W-:Y:S01]  /*4640*/  SHF.R.U32.HI R112, RZ, 0x3, R217 ;  /* 0x00000003ff707819 */ /* 0x000fe200000116d9 */
[----:B------:R-:W-:Y:S01]  /*4650*/  IMAD.MOV.U32 R2, RZ, RZ, R28 ;  /* 0x000000ffff027224 */ /* 0x000fe200078e001c */
[----:B------:R-:W-:Y:S01]  /*4660*/  BSSY B0, `(.L_x_189) ;  /* 0x000008a000007945 */ /* 0x000fe20003800000 */
[----:B------:R-:W-:Y:S01]  /*4670*/  IMAD.MOV.U32 R0, RZ, RZ, R29 ;  /* 0x000000ffff007224 */ /* 0x000fe200078e001d */
[----:B------:R-:W-:Y:S01]  /*4680*/  PRMT R39, R8, 0x5410, R3 ;  /* 0x0000541008277816 */ /* 0x000fe20000000003 */
[----:B------:R-:W-:Y:S01]  /*4690*/  IMAD.MOV.U32 R3, RZ, RZ, R15 ;  /* 0x000000ffff037224 */ /* 0x000fe200078e000f */
[----:B------:R-:W-:Y:S02]  /*46a0*/  MOV R8, R14 ;  /* 0x0000000e00087202 */ /* 0x000fe40000000f00 */
[----:B------:R-:W-:Y:S01]  /*46b0*/  PRMT R38, R2, 0x5410, R0 ;  /* 0x0000541002267816 */ /* 0x000fe20000000000 */
[----:B------:R-:W-:Y:S01]  /*46c0*/  IMAD.MOV.U32 R2, RZ, RZ, R12 ;  /* 0x000000ffff027224 */ /* 0x000fe200078e000c */
[----:B------:R-:W-:Y:S02]  /*46d0*/  MOV R0, R13 ;  /* 0x0000000d00007202 */ /* 0x000fe40000000f00 */
[----:B------:R-:W-:Y:S02]  /*46e0*/  PRMT R21, R8, 0x5410, R3 ;  /* 0x0000541008157816 */ /* 0x000fe40000000003 */
[----:B--2---:R-:W-:Y:S01]  /*46f0*/  PRMT R20, R2, 0x5410, R0 ;  /* 0x0000541002147816 */ /* 0x004fe20000000000 */
[----:B------:R-:W-:-:S05]  /*4700*/  @P0 BRA `(.L_x_190) ;  /* 0x000007f000000947 */ /* 0x000fca0003800000 */
[--C-:B------:R-:W-:Y:S01]  /*4710*/  IMAD.MOV.U32 R9, RZ, RZ, R5.reuse ;  /* 0x000000ffff097224 */ /* 0x100fe200078e0005 */
[----:B------:R-:W-:Y:S01]  /*4720*/  LOP3.LUT P2, RZ, R207, 0x2, RZ, 0xc0, !PT ;  /* 0x00000002cfff7812 */ /* 0x000fe2000784c0ff */
[----:B------:R-:W1:Y:S01]  /*4730*/  LDS.128 R16, [R82+0xc080] ;  /* 0x00c0800052107984 */ /* 0x000e620000000c00 */
[----:B------:R-:W-:Y:S02]  /*4740*/  ISETP.GE.AND P0, PT, R132, c[0x0][0x27c], PT ;  /* 0x00009f0084007a0c */ /* 0x000fe40003f06270 */
[----:B------:R-:W-:Y:S02]  /*4750*/  SEL R0, R101, R98, !P2 ;  /* 0x0000006265007207 */ /* 0x000fe40005000000 */
[----:B------:R-:W-:Y:S02]  /*4760*/  MOV R10, R24 ;  /* 0x00000018000a7202 */ /* 0x000fe40000000f00 */
[----:B------:R-:W-:Y:S02]  /*4770*/  SHF.R.S32.HI R2, RZ, 0x1f, R0 ;  /* 0x0000001fff027819 */ /* 0x000fe40000011400 */
[----:B------:R-:W-:Y:S02]  /*4780*/  MOV R37, R25 ;  /* 0x0000001900257202 */ /* 0x000fe40000000f00 */
[----:B------:R-:W-:Y:S03]  /*4790*/  LEA.HI R0, R2, R0, RZ, 0x4 ;  /* 0x0000000002007211 */ /* 0x000fe600078f20ff */
[----:B------:R-:W-:Y:S01]  /*47a0*/  @!P0 HADD2.F32 R22, -RZ, R10.H0_H0 ;  /* 0x2000000aff168230 */ /* 0x000fe20000004100 */
[----:B------:R-:W-:Y:S02]  /*47b0*/  LEA.HI.SX32 R0, R0, R90, 0x1c ;  /* 0x0000005a00007211 */ /* 0x000fe400078fe2ff */
[----:B------:R-:W-:Y:S02]  /*47c0*/  @!P0 SHF.R.U32.HI R10, RZ, 0x10, R5 ;  /* 0x00000010ff0a8819 */ /* 0x000fe40000011605 */
[----:B------:R-:W-:Y:S02]  /*47d0*/  SHF.R.S32.HI R2, RZ, 0x1f, R0 ;  /* 0x0000001fff027819 */ /* 0x000fe40000011400 */
[----:B------:R-:W-:Y:S02]  /*47e0*/  SHF.L.U32 R43, R0, 0x3, RZ ;  /* 0x00000003002b7819 */ /* 0x000fe400000006ff */
[----:B------:R-:W-:Y:S02]  /*47f0*/  LEA.HI R0, R2, R0, RZ, 0x3 ;  /* 0x0000000002007211 */ /* 0x000fe400078f18ff */
[----:B------:R-:W-:Y:S03]  /*4800*/  LOP3.LUT R2, R217, 0x38, R43, 0xf8, !PT ;  /* 0x00000038d9027812 */ /* 0x000fe600078ef82b */
[----:B------:R-:W-:Y:S01]  /*4810*/  IMAD.SHL.U32 R0, R0, 0x100, RZ ;  /* 0x0000010000007824 */ /* 0x000fe200078e00ff */
[----:B------:R-:W-:Y:S04]  /*4820*/  LOP3.LUT R2, R2, R112, RZ, 0x3c, !PT ;  /* 0x0000007002027212 */ /* 0x000fe800078e3cff */
[----:B------:R-:W-:Y:S04]  /*4830*/  LOP3.LUT R0, R0, 0x7ffff800, RZ, 0xc0, !PT ;  /* 0x7ffff80000007812 */ /* 0x000fe800078ec0ff */
[----:B------:R-:W-:Y:S02]  /*4840*/  IADD3 R0, R2, R0, R219 ;  /* 0x0000000002007210 */ /* 0x000fe40007ffe0db */
[----:B-1----:R-:W-:Y:S02]  /*4850*/  @!P0 MOV R8, R16 ;  /* 0x0000001000088202 */ /* 0x002fe40000000f00 */
[----:B------:R-:W-:Y:S03]  /*4860*/  SHF.L.U32 R0, R0, 0x1, RZ ;  /* 0x0000000100007819 */ /* 0x000fe600000006ff */
[----:B------:R-:W-:Y:S02]  /*4870*/  @!P0 HADD2.F32 R3, -RZ, R8.H0_H0 ;  /* 0x20000008ff038230 */ /* 0x000fe40000004100 */
[----:B------:R1:W2:Y:S02]  /*4880*/  LDS.128 R32, [R0+0xc080] ;  /* 0x00c0800000207984 */ /* 0x0002a40000000c00 */
[----:B-1----:R-:W-:Y:S05]  /*4890*/  IMAD.MOV.U32 R0, RZ, RZ, R4 ;  /* 0x000000ffff007224 */ /* 0x002fea00078e0004 */
[----:B------:R-:W-:Y:S05]  /*48a0*/  @!P0 HADD2.F32 R2, -RZ, R0.H0_H0 ;  /* 0x20000000ff028230 */ /* 0x000fea0000004100 */
[-C--:B------:R-:W-:Y:S02]  /*48b0*/  @!P0 FMUL.FTZ R0, R3, R2.reuse ;  /* 0x0000000203008220 */ /* 0x080fe40000410000 */
[----:B--2---:R-:W-:Y:S05]  /*48c0*/  @!P0 IMAD.MOV.U32 R23, RZ, RZ, R32 ;  /* 0x000000ffff178224 */ /* 0x004fea00078e0020 */
[----:B------:R-:W-:Y:S05]  /*48d0*/  @!P0 HADD2.F32 R11, -RZ, R23.H0_H0 ;  /* 0x20000017ff0b8230 */ /* 0x000fea0000004100 */
[C---:B------:R-:W-:Y:S01]  /*48e0*/  @!P0 FMUL.FTZ R36, R11.reuse, R2 ;  /* 0x000000020b248220 */ /* 0x040fe20000410000 */
[----:B------:R-:W-:Y:S01]  /*48f0*/  @!P0 SHF.R.U64 R2, R4, 0x10, R5 ;  /* 0x0000001004028819 */ /* 0x000fe20000001205 */
[-C--:B------:R-:W-:Y:S01]  /*4900*/  @!P0 FFMA.FTZ R0, R11, R22.reuse, R0 ;  /* 0x000000160b008223 */ /* 0x080fe20000010000 */
[----:B------:R-:W-:Y:S01]  /*4910*/  @!P0 SHF.R.U64 R4, R24, 0x10, R25 ;  /* 0x0000001018048819 */ /* 0x000fe20000001219 */
[----:B------:R-:W-:Y:S01]  /*4920*/  @!P0 FFMA.FTZ R48, R3, R22, -R36 ;  /* 0x0000001603308223 */ /* 0x000fe20000010824 */
[----:B------:R-:W-:Y:S01]  /*4930*/  @!P0 HADD2.F32 R5, -RZ, R9.H0_H0 ;  /* 0x20000009ff058230 */ /* 0x000fe20000004100 */
[----:B------:R-:W-:Y:S01]  /*4940*/  @!P0 IMAD.MOV.U32 R36, RZ, RZ, R33 ;  /* 0x000000ffff248224 */ /* 0x000fe200078e0021 */
[----:B------:R-:W-:Y:S01]  /*4950*/  @!P0 HADD2.F32 R2, -RZ, R2.H0_H0 ;  /* 0x20000002ff028230 */ /* 0x000fe20000004100 */
[----:B------:R-:W-:Y:S01]  /*4960*/  @!P0 MOV R9, R17 ;  /* 0x0000001100098202 */ /* 0x000fe20000000f00 */
[----:B------:R-:W-:Y:S02]  /*4970*/  @!P0 HADD2.F32 R11, -RZ, R23.H1_H1 ;  /* 0x30000017ff0b8230 */ /* 0x000fe40000004100 */
[----:B------:R-:W-:Y:S02]  /*4980*/  @!P0 HADD2.F32 R3, -RZ, R8.H1_H1 ;  /* 0x30000008ff038230 */ /* 0x000fe40000004100 */
[----:B------:R-:W-:Y:S01]  /*4990*/  @!P0 HADD2.F32 R8, -RZ, R4.H0_H0 ;  /* 0x20000004ff088230 */ /* 0x000fe20000004100 */
[-C--:B------:R-:W-:Y:S01]  /*49a0*/  @!P0 FMUL.FTZ R23, R11, R2.reuse ;  /* 0x000000020b178220 */ /* 0x080fe20000410000 */
[----:B------:R-:W-:Y:S01]  /*49b0*/  @!P0 HADD2.F32 R22, -RZ, R36.H0_H0 ;  /* 0x20000024ff168230 */ /* 0x000fe20000004100 */
[C---:B------:R-:W-:Y:S01]  /*49c0*/  @!P0 FMUL.FTZ R2, R3.reuse, R2 ;  /* 0x0000000203028220 */ /* 0x040fe20000410000 */
[----:B------:R-:W-:Y:S01]  /*49d0*/  @!P0 HADD2.F32 R4, -RZ, R9.H0_H0 ;  /* 0x20000009ff048230 */ /* 0x000fe20000004100 */
[-C--:B------:R-:W-:Y:S01]  /*49e0*/  @!P0 FFMA.FTZ R47, R3, R8.reuse, -R23 ;  /* 0x00000008032f8223 */ /* 0x080fe20000010817 */
[----:B------:R-:W-:Y:S01]  /*49f0*/  @!P0 HADD2.F32 R23, -RZ, R37.H0_H0 ;  /* 0x20000025ff178230 */ /* 0x000fe20000004100 */
[-C--:B------:R-:W-:Y:S01]  /*4a00*/  @!P0 FMUL.FTZ R24, R22, R5.reuse ;  /* 0x0000000516188220 */ /* 0x080fe20000410000 */
[----:B------:R-:W-:Y:S01]  /*4a10*/  @!P0 SHF.R.U32.HI R37, RZ, 0x10, R25 ;  /* 0x00000010ff258819 */ /* 0x000fe20000011619 */
[----:B------:R-:W-:Y:S01]  /*4a20*/  @!P0 FFMA.FTZ R2, R11, R8, R2 ;  /* 0x000000080b028223 */ /* 0x000fe20000010002 */
[----:B------:R-:W-:Y:S01]  /*4a30*/  @!P0 MOV R11, R34 ;  /* 0x00000022000b8202 */ /* 0x000fe20000000f00 */
[----:B------:R-:W-:Y:S01]  /*4a40*/  @!P0 FMUL.FTZ R3, R4, R5 ;  /* 0x0000000504038220 */ /* 0x000fe20000410000 */
[----:B------:R-:W-:Y:S01]  /*4a50*/  @!P0 MOV R8, R18 ;  /* 0x0000001200088202 */ /* 0x000fe20000000f00 */
[----:B------:R-:W-:Y:S01]  /*4a60*/  IMAD.MOV.U32 R5, RZ, RZ, R6 ;  /* 0x000000ffff057224 */ /* 0x000fe200078e0006 */
[----:B------:R-:W-:Y:S01]  /*4a70*/  @!P0 SHF.R.U64 R6, R6, 0x10, R7 ;  /* 0x0000001006068819 */ /* 0x000fe20000001207 */
[-C--:B------:R-:W-:Y:S02]  /*4a80*/  @!P0 FFMA.FTZ R42, R4, R23.reuse, -R24 ;  /* 0x00000017042a8223 */ /* 0x080fe40000010818 */
[----:B------:R-:W-:Y:S01]  /*4a90*/  IMAD.MOV.U32 R4, RZ, RZ, R26 ;  /* 0x000000ffff047224 */ /* 0x000fe200078e001a */
[----:B------:R-:W-:Y:S01]  /*4aa0*/  @!P0 HADD2.F32 R5, -RZ, R5.H0_H0 ;  /* 0x20000005ff058230 */ /* 0x000fe20000004100 */
[----:B------:R-:W-:Y:S01]  /*4ab0*/  @!P0 FFMA.FTZ R3, R22, R23, R3 ;  /* 0x0000001716038223 */ /* 0x000fe20000010003 */
[--C-:B------:R-:W-:Y:S02]  /*4ac0*/  @!P0 HADD2.F32 R22, -RZ, R11.reuse.H0_H0 ;  /* 0x2000000bff168230 */ /* 0x100fe40000004100 */
[----:B------:R-:W-:Y:S02]  /*4ad0*/  @!P0 HADD2.F32 R23, -RZ, R4.H0_H0 ;  /* 0x20000004ff178230 */ /* 0x000fe40000004100 */
[----:B------:R-:W-:Y:S01]  /*4ae0*/  @!P0 HADD2.F32 R4, -RZ, R8.H0_H0 ;  /* 0x20000008ff048230 */ /* 0x000fe20000004100 */
[----:B------:R-:W-:Y:S01]  /*4af0*/  @!P0 FMUL.FTZ R24, R22, R5 ;  /* 0x0000000516188220 */ /* 0x000fe20000410000 */
[----:B------:R-:W-:Y:S03]  /*4b00*/  @!P0 HADD2.F32 R6, -RZ, R6.H0_H0 ;  /* 0x20000006ff068230 */ /* 0x000fe60000004100 */
[C---:B------:R-:W-:Y:S01]  /*4b10*/  @!P0 FFMA.FTZ R46, R4.reuse, R23, -R24 ;  /* 0x00000017042e8223 */ /* 0x040fe20000010818 */
[----:B------:R-:W-:Y:S01]  /*4b20*/  @!P0 HADD2.F32 R24, -RZ, R11.H1_H1 ;  /* 0x3000000bff188230 */ /* 0x000fe20000004100 */
[----:B------:R-:W-:Y:S01]  /*4b30*/  @!P0 FMUL.FTZ R5, R4, R5 ;  /* 0x0000000504058220 */ /* 0x000fe20000410000 */
[----:B------:R-:W-:Y:S03]  /*4b40*/  @!P0 SHF.R.U64 R4, R26, 0x10, R27 ;  /* 0x000000101a048819 */ /* 0x000fe6000000121b */
[-C--:B------:R-:W-:Y:S02]  /*4b50*/  @!P0 FMUL.FTZ R11, R24, R6.reuse ;  /* 0x00000006180b8220 */ /* 0x080fe40000410000 */
[----:B------:R-:W-:Y:S02]  /*4b60*/  @!P0 HADD2.F32 R25, -RZ, R4.H0_H0 ;  /* 0x20000004ff198230 */ /* 0x000fe40000004100 */
[----:B------:R-:W-:Y:S02]  /*4b70*/  @!P0 HADD2.F32 R4, -RZ, R8.H1_H1 ;  /* 0x30000008ff048230 */ /* 0x000fe40000004100 */
[----:B------:R-:W-:Y:S02]  /*4b80*/  @!P0 HADD2.F32 R8, -RZ, R10.H0_H0 ;  /* 0x2000000aff088230 */ /* 0x000fe40000004100 */
[----:B------:R-:W-:Y:S01]  /*4b90*/  @!P0 HADD2.F32 R10, -RZ, R36.H1_H1 ;  /* 0x30000024ff0a8230 */ /* 0x000fe20000004100 */
[C---:B------:R-:W-:Y:S01]  /*4ba0*/  @!P0 FFMA.FTZ R44, R4.reuse, R25, -R11 ;  /* 0x00000019042c8223 */ /* 0x040fe2000001080b */
[----:B------:R-:W-:Y:S01]  /*4bb0*/  @!P0 HADD2.F32 R11, -RZ, R37.H0_H0 ;  /* 0x20000025ff0b8230 */ /* 0x000fe20000004100 */
[----:B------:R-:W-:Y:S01]  /*4bc0*/  @!P0 FMUL.FTZ R6, R4, R6 ;  /* 0x0000000604068220 */ /* 0x000fe20000410000 */
[----:B------:R-:W-:Y:S01]  /*4bd0*/  @!P0 HADD2.F32 R4, -RZ, R9.H1_H1 ;  /* 0x30000009ff048230 */ /* 0x000fe20000004100 */
[----:B------:R-:W-:Y:S01]  /*4be0*/  @!P0 FMUL.FTZ R9, R10, R8 ;  /* 0x000000080a098220 */ /* 0x000fe20000410000 */
[----:B------:R-:W-:Y:S01]  /*4bf0*/  @!P0 F2FP.PACK_AB R37, R47, R48 ;  /* 0x000000302f25823e */ /* 0x000fe200000000ff */
[--C-:B------:R-:W-:Y:S01]  /*4c00*/  IMAD.MOV.U32 R36, RZ, RZ, R27.reuse ;  /* 0x000000ffff247224 */ /* 0x100fe200078e001b */
[----:B------:R-:W-:Y:S01]  /*4c10*/  @!P0 SHF.R.U32.HI R27, RZ, 0x10, R27 ;  /* 0x00000010ff1b8819 */ /* 0x000fe2000001161b */
[C---:B------:R-:W-:Y:S01]  /*4c20*/  @!P0 FFMA.FTZ R26, R4.reuse, R11, -R9 ;  /* 0x0000000b041a8223 */ /* 0x040fe20000010809 */
[----:B------:R-:W-:Y:S01]  /*4c30*/  @!P0 SHF.R.U32.HI R9, RZ, 0x10, R7 ;  /* 0x00000010ff098819 */ /* 0x000fe20000011607 */
[----:B------:R-:W-:Y:S01]  /*4c40*/  @!P0 FMUL.FTZ R4, R4, R8 ;  /* 0x0000000804048220 */ /* 0x000fe20000410000 */
[----:B------:R-:W-:Y:S01]  /*4c50*/  MOV R8, R7 ;  /* 0x0000000700087202 */ /* 0x000fe20000000f00 */
[----:B------:R-:W-:Y:S01]  /*4c60*/  @!P0 IMAD.MOV.U32 R16, RZ, RZ, R37 ;  /* 0x000000ffff108224 */ /* 0x000fe200078e0025 */
[----:B------:R-:W-:Y:S01]  /*4c70*/  @!P0 F2FP.PACK_AB R42, R26, R42 ;  /* 0x0000002a1a2a823e */ /* 0x000fe200000000ff */
[----:B------:R-:W-:Y:S01]  /*4c80*/  @!P0 IMAD.MOV.U32 R26, RZ, RZ, R35 ;  /* 0x000000ffff1a8224 */ /* 0x000fe200078e0023 */
[----:B------:R-:W-:Y:S01]  /*4c90*/  @!P0 HADD2.F32 R9, -RZ, R9.H0_H0 ;  /* 0x20000009ff098230 */ /* 0x000fe20000004100 */
[----:B------:R-:W-:Y:S01]  /*4ca0*/  @!P0 FFMA.FTZ R4, R10, R11, R4 ;  /* 0x0000000b0a048223 */ /* 0x000fe20000010004 */
[----:B------:R-:W-:Y:S01]  /*4cb0*/  @!P0 MOV R17, R42 ;  /* 0x0000002a00118202 */ /* 0x000fe20000000f00 */
[----:B------:R-:W-:Y:S01]  /*4cc0*/  @!P0 HADD2.F32 R10, -RZ, R8.H0_H0 ;  /* 0x20000008ff0a8230 */ /* 0x000fe20000004100 */
[----:B------:R-:W-:Y:S01]  /*4cd0*/  @!P0 MOV R8, R19 ;  /* 0x0000001300088202 */ /* 0x000fe20000000f00 */
[----:B------:R-:W-:Y:S01]  /*4ce0*/  @!P0 FFMA.FTZ R5, R22, R23, R5 ;  /* 0x0000001716058223 */ /* 0x000fe20000010005 */
[----:B------:R-:W-:Y:S01]  /*4cf0*/  @!P0 F2FP.PACK_AB R3, R4, R3 ;  /* 0x000000030403823e */ /* 0x000fe200000000ff */
[----:B------:R-:W-:Y:S01]  /*4d00*/  @!P0 FFMA.FTZ R6, R24, R25, R6 ;  /* 0x0000001918068223 */ /* 0x000fe20000010006 */
[----:B------:R-:W-:Y:S02]  /*4d10*/  @!P0 HADD2.F32 R11, -RZ, R26.H0_H0 ;  /* 0x2000001aff0b8230 */ /* 0x000fe40000004100 */
[----:B------:R-:W-:Y:S01]  /*4d20*/  @!P0 HADD2.F32 R22, -RZ, R36.H0_H0 ;  /* 0x20000024ff168230 */ /* 0x000fe20000004100 */
[----:B------:R-:W-:Y:S01]  /*4d30*/  @!P0 IMAD.MOV.U32 R33, RZ, RZ, R3 ;  /* 0x000000ffff218224 */ /* 0x000fe200078e0003 */
[----:B------:R-:W-:Y:S01]  /*4d40*/  @!P0 HADD2.F32 R7, -RZ, R8.H0_H0 ;  /* 0x20000008ff078230 */ /* 0x000fe20000004100 */
[----:B------:R-:W-:Y:S01]  /*4d50*/  @!P0 FMUL.FTZ R36, R11, R10 ;  /* 0x0000000a0b248220 */ /* 0x000fe20000410000 */
[----:B------:R-:W-:Y:S02]  /*4d60*/  @!P0 HADD2.F32 R23, -RZ, R26.H1_H1 ;  /* 0x3000001aff178230 */ /* 0x000fe40000004100 */
[----:B------:R-:W-:Y:S01]  /*4d70*/  @!P0 HADD2.F32 R8, -RZ, R8.H1_H1 ;  /* 0x30000008ff088230 */ /* 0x000fe20000004100 */
[C---:B------:R-:W-:Y:S02]  /*4d80*/  @!P0 FFMA.FTZ R36, R7.reuse, R22, -R36 ;  /* 0x0000001607248223 */ /* 0x040fe40000010824 */
[----:B------:R-:W-:Y:S01]  /*4d90*/  @!P0 FMUL.FTZ R7, R7, R10 ;  /* 0x0000000a07078220 */ /* 0x000fe20000410000 */
[----:B------:R-:W-:Y:S01]  /*4da0*/  @!P0 HADD2.F32 R10, -RZ, R27.H0_H0 ;  /* 0x2000001bff0a8230 */ /* 0x000fe20000004100 */
[-C--:B------:R-:W-:Y:S02]  /*4db0*/  @!P0 FMUL.FTZ R26, R23, R9.reuse ;  /* 0x00000009171a8220 */ /* 0x080fe40000410000 */
[----:B------:R-:W-:Y:S02]  /*4dc0*/  @!P0 FFMA.FTZ R7, R11, R22, R7 ;  /* 0x000000160b078223 */ /* 0x000fe40000010007 */
[----:B------:R-:W-:Y:S01]  /*4dd0*/  @!P0 FFMA.FTZ R27, R8, R10, -R26 ;  /* 0x0000000a081b8223 */ /* 0x000fe2000001081a */
[----:B------:R-:W-:Y:S01]  /*4de0*/  @!P0 F2FP.PACK_AB R26, R44, R46 ;  /* 0x0000002e2c1a823e */ /* 0x000fe200000000ff */
[----:B------:R-:W-:Y:S01]  /*4df0*/  @!P0 FMUL.FTZ R8, R8, R9 ;  /* 0x0000000908088220 */ /* 0x000fe20000410000 */
[----:B------:R-:W-:Y:S02]  /*4e00*/  @!P0 F2FP.PACK_AB R9, R2, R0 ;  /* 0x000000000209823e */ /* 0x000fe400000000ff */
[----:B------:R-:W-:Y:S01]  /*4e10*/  @!P0 F2FP.PACK_AB R2, R6, R5 ;  /* 0x000000050602823e */ /* 0x000fe200000000ff */
[----:B------:R-:W-:Y:S01]  /*4e20*/  @!P0 FFMA.FTZ R8, R23, R10, R8 ;  /* 0x0000000a17088223 */ /* 0x000fe20000010008 */
[----:B------:R-:W-:Y:S01]  /*4e30*/  @!P0 F2FP.PACK_AB R10, R27, R36 ;  /* 0x000000241b0a823e */ /* 0x000fe200000000ff */
[----:B------:R-:W-:Y:S01]  /*4e40*/  @!P0 IMAD.MOV.U32 R18, RZ, RZ, R26 ;  /* 0x000000ffff128224 */ /* 0x000fe200078e001a */
[----:B------:R-:W-:Y:S02]  /*4e50*/  @!P0 MOV R32, R9 ;  /* 0x0000000900208202 */ /* 0x000fe40000000f00 */
[----:B------:R-:W-:Y:S02]  /*4e60*/  @!P0 F2FP.PACK_AB R0, R8, R7 ;  /* 0x000000070800823e */ /* 0x000fe400000000ff */
[----:B------:R-:W-:Y:S02]  /*4e70*/  @!P0 MOV R19, R10 ;  /* 0x0000000a00138202 */ /* 0x000fe40000000f00 */
[----:B------:R-:W-:Y:S02]  /*4e80*/  @!P0 MOV R34, R2 ;  /* 0x0000000200228202 */ /* 0x000fe40000000f00 */
[----:B------:R-:W-:Y:S02]  /*4e90*/  @!P0 MOV R35, R0 ;  /* 0x0000000000238202 */ /* 0x000fe40000000f00 */
[C---:B----4-:R-:W-:Y:S04]  /*4ea0*/  LEA R2, P0, R57.reuse, R40, 0x1 ;  /* 0x0000002839027211 */ /* 0x050fe800078008ff */
[----:B---3--:R-:W-:Y:S02]  /*4eb0*/  LEA.HI.X R3, R57, R41, R85, 0x1, P0 ;  /* 0x0000002939037211 */ /* 0x008fe400000f0c55 */
[C---:B------:R-:W-:Y:S03]  /*4ec0*/  ISETP.GE.AND P0, PT, R43.reuse, c[0x0][0x1d4], PT ;  /* 0x000075002b007a0c */ /* 0x040fe60003f06270 */
[----:B------:R1:W-:Y:S10]  /*4ed0*/  ST.E.128 [R2.64], R16 ;  /* 0x0000001002007985 */ /* 0x0003f4000c101d08 */
[----:B------:R-:W-:Y:S05]  /*4ee0*/  @!P0 IMAD.WIDE R4, R43, 0x2, R40 ;  /* 0x000000022b048825 */ /* 0x000fea00078e0228 */
[----:B------:R1:W-:Y:S02]  /*4ef0*/  @!P0 ST.E.128 [R4.64], R32 ;  /* 0x0000002004008985 */ /* 0x0003e4000c101d08 */
.L_x_190:
[----:B------:R-:W-:Y:S05]  /*4f00*/  BSYNC B0 ;  /* 0x0000000000007941 */ /* 0x000fea0003800000 */
.L_x_189:
[----:B------:R-:W-:Y:S11]  /*4f10*/  ISETP.GE.AND P0, PT, R135, c[0x0][0x1d4], PT ;  /* 0x0000750087007a0c */ /* 0x000ff60003f06270 */
[----:B------:R-:W-:Y:S02]  /*4f20*/  @!UPT UIADD3 URZ, URZ, URZ, URZ ;  /* 0x0000003f3f3ff290 */ /* 0x000fe4000fffe03f */
[----:B------:R-:W-:-:S05]  /*4f30*/  @P0 BRA `(.L_x_180) ;  /* 0x0000096000000947 */ /* 0x000fca0003800000 */
[----:B------:R-:W-:Y:S01]  /*4f40*/  LOP3.LUT P1, RZ, R207, 0x4, RZ, 0xc0, !PT ;  /* 0x00000004cfff7812 */ /* 0x000fe2000782c0ff */
[----:B-1----:R-:W-:Y:S01]  /*4f50*/  LDS.128 R16, [R81+0xc080] ;  /* 0x00c0800051107984 */ /* 0x002fe20000000c00 */
[----:B------:R-:W-:Y:S02]  /*4f60*/  ISETP.GE.AND P0, PT, R135, c[0x0][0x27c], PT ;  /* 0x00009f0087007a0c */ /* 0x000fe40003f06270 */
[----:B------:R-:W-:Y:S04]  /*4f70*/  SEL R0, R101, R98, !P1 ;  /* 0x0000006265007207 */ /* 0x000fe80004800000 */
[----:B------:R-:W-:Y:S04]  /*4f80*/  SHF.R.S32.HI R2, RZ, 0x1f, R0 ;  /* 0x0000001fff027819 */ /* 0x000fe80000011400 */
[----:B------:R-:W-:Y:S03]  /*4f90*/  LEA.HI R0, R2, R0, RZ, 0x4 ;  /* 0x0000000002007211 */ /* 0x000fe600078f20ff */
[----:B------:R-:W-:Y:S01]  /*4fa0*/  @!P0 SHF.R.U64 R3, R12, 0x10, R13 ;  /* 0x000000100c038819 */ /* 0x000fe2000000120d */
[----:B------:R-:W-:Y:S01]  /*4fb0*/  @!P0 HADD2.F32 R8, -RZ, R38.H0_H0 ;  /* 0x20000026ff088230 */ /* 0x000fe20000004100 */
[----:B------:R-:W-:Y:S01]  /*4fc0*/  LEA.HI.SX32 R0, R0, R89, 0x1c ;  /* 0x0000005900007211 */ /* 0x000fe200078fe2ff */
[----:B------:R-:W-:Y:S01]  /*4fd0*/  @!P0 HADD2.F32 R22, -RZ, R39.H1_H1 ;  /* 0x30000027ff168230 */ /* 0x000fe20000004100 */
[----:B------:R-:W-:Y:S01]  /*4fe0*/  @!P0 SHF.R.U64 R26, R30, 0x10, R31 ;  /* 0x000000101e1a8819 */ /* 0x000fe2000000121f */
[----:B------:R-:W-:Y:S01]  /*4ff0*/  @!P0 HADD2.F32 R5, -RZ, R3.H0_H0 ;  /* 0x20000003ff058230 */ /* 0x000fe20000004100 */
[----:B------:R-:W-:Y:S02]  /*5000*/  SHF.R.S32.HI R2, RZ, 0x1f, R0 ;  /* 0x0000001fff027819 */ /* 0x000fe40000011400 */
[----:B------:R-:W-:Y:S02]  /*5010*/  SHF.L.U32 R36, R0, 0x3, RZ ;  /* 0x0000000300247819 */ /* 0x000fe400000006ff */
[----:B------:R-:W-:Y:S02]  /*5020*/  LEA.HI R0, R2, R0, RZ, 0x3 ;  /* 0x0000000002007211 */ /* 0x000fe400078f18ff */
[----:B------:R-:W-:Y:S02]  /*5030*/  LOP3.LUT R2, R217, 0x38, R36, 0xf8, !PT ;  /* 0x00000038d9027812 */ /* 0x000fe400078ef824 */
[----:B------:R-:W-:Y:S02]  /*5040*/  SHF.L.U32 R0, R0, 0x8, RZ ;  /* 0x0000000800007819 */ /* 0x000fe400000006ff */
[----:B------:R-:W-:Y:S02]  /*5050*/  LOP3.LUT R2, R2, R112, RZ, 0x3c, !PT ;  /* 0x0000007002027212 */ /* 0x000fe400078e3cff */
[----:B------:R-:W-:Y:S02]  /*5060*/  LOP3.LUT R0, R0, 0x7ffff800, RZ, 0xc0, !PT ;  /* 0x7ffff80000007812 */ /* 0x000fe400078ec0ff */
[----:B------:R-:W-:Y:S02]  /*5070*/  @!P0 SHF.R.U64 R10, R28, 0x10, R29 ;  /* 0x000000101c0a8819 */ /* 0x000fe4000000121d */
[----:B------:R-:W-:Y:S01]  /*5080*/  IADD3 R0, R2, R0, R219 ;  /* 0x0000000002007210 */ /* 0x000fe20007ffe0db */
[----:B------:R-:W-:Y:S01]  /*5090*/  @!P0 HADD2.F32 R2, -RZ, R20.H0_H0 ;  /* 0x20000014ff028230 */ /* 0x000fe20000004100 */
[----:B------:R-:W-:Y:S01]  /*50a0*/  @!P0 SHF.R.U32.HI R11, RZ, 0x10, R15 ;  /* 0x00000010ff0b8819 */ /* 0x000fe2000001160f */
[----:B------:R-:W-:Y:S01]  /*50b0*/  @!P0 HADD2.F32 R10, -RZ, R10.H0_H0 ;  /* 0x2000000aff0a8230 */ /* 0x000fe20000004100 */
[----:B------:R-:W-:Y:S01]  /*50c0*/  @!P0 SHF.R.U32.HI R24, RZ, 0x10, R31 ;  /* 0x00000010ff188819 */ /* 0x000fe2000001161f */
[----:B------:R-:W-:Y:S01]  /*50d0*/  IMAD.SHL.U32 R0, R0, 0x2, RZ ;  /* 0x0000000200007824 */ /* 0x000fe200078e00ff */
[----:B------:R-:W-:Y:S01]  /*50e0*/  @!P0 SHF.R.U32.HI R7, RZ, 0x10, R13 ;  /* 0x00000010ff078819 */ /* 0x000fe2000001160d */
[----:B------:R-:W-:Y:S01]  /*50f0*/  @!P0 HADD2.F32 R11, -RZ, R11.H0_H0 ;  /* 0x2000000bff0b8230 */ /* 0x000fe20000004100 */
[----:B------:R-:W-:Y:S01]  /*5100*/  @!P0 SHF.R.U32.HI R13, RZ, 0x10, R29 ;  /* 0x00000010ff0d8819 */ /* 0x000fe2000001161d */
[----:B------:R-:W-:Y:S01]  /*5110*/  @!P0 HADD2.F32 R24, -RZ, R24.H0_H0 ;  /* 0x20000018ff188230 */ /* 0x000fe20000004100 */
[----:B------:R-:W1:Y:S01]  /*5120*/  LDS.128 R32, [R0+0xc080] ;  /* 0x00c0800000207984 */ /* 0x000e620000000c00 */
[----:B------:R-:W-:Y:S01]  /*5130*/  @!P0 HADD2.F32 R7, -RZ, R7.H0_H0 ;  /* 0x20000007ff078230 */ /* 0x000fe20000004100 */
[----:B------:R-:W-:Y:S01]  /*5140*/  @!P0 SHF.R.U64 R14, R14, 0x10, R15 ;  /* 0x000000100e0e8819 */ /* 0x000fe2000000120f */
[----:B------:R-:W-:Y:S01]  /*5150*/  @!P0 HADD2.F32 R13, -RZ, R13.H0_H0 ;  /* 0x2000000dff0d8230 */ /* 0x000fe20000004100 */
[----:B-1----:R-:W-:Y:S01]  /*5160*/  @!P0 IMAD.MOV.U32 R9, RZ, RZ, R32 ;  /* 0x000000ffff098224 */ /* 0x002fe200078e0020 */
[----:B------:R-:W-:Y:S02]  /*5170*/  @!P0 MOV R0, R16 ;  /* 0x0000001000008202 */ /* 0x000fe40000000f00 */
[----:B------:R-:W-:Y:S02]  /*5180*/  @!P0 MOV R25, R34 ;  /* 0x0000002200198202 */ /* 0x000fe40000000f00 */
[--C-:B------:R-:W-:Y:S01]  /*5190*/  @!P0 HADD2.F32 R6, -RZ, R9.reuse.H0_H0 ;  /* 0x20000009ff068230 */ /* 0x100fe20000004100 */
[----:B------:R-:W-:Y:S01]  /*51a0*/  @!P0 MOV R23, R35 ;  /* 0x0000002300178202 */ /* 0x000fe20000000f00 */
[--C-:B------:R-:W-:Y:S02]  /*51b0*/  @!P0 HADD2.F32 R4, -RZ, R0.reuse.H0_H0 ;  /* 0x20000000ff048230 */ /* 0x100fe40000004100 */
[----:B------:R-:W-:Y:S01]  /*51c0*/  @!P0 HADD2.F32 R9, -RZ, R9.H1_H1 ;  /* 0x30000009ff098230 */ /* 0x000fe20000004100 */
[-C--:B------:R-:W-:Y:S01]  /*51d0*/  @!P0 FMUL.FTZ R15, R6, R2.reuse ;  /* 0x00000002060f8220 */ /* 0x080fe20000410000 */
[----:B------:R-:W-:Y:S01]  /*51e0*/  @!P0 HADD2.F32 R3, -RZ, R0.H1_H1 ;  /* 0x30000000ff038230 */ /* 0x000fe20000004100 */
[C---:B------:R-:W-:Y:S02]  /*51f0*/  @!P0 FMUL.FTZ R0, R4.reuse, R2 ;  /* 0x0000000204008220 */ /* 0x040fe40000410000 */
[-C--:B------:R-:W-:Y:S02]  /*5200*/  @!P0 FMUL.FTZ R12, R9, R5.reuse ;  /* 0x00000005090c8220 */ /* 0x080fe40000410000 */
[C---:B------:R-:W-:Y:S01]  /*5210*/  @!P0 FMUL.FTZ R2, R3.reuse, R5 ;  /* 0x0000000503028220 */ /* 0x040fe20000410000 */
[----:B------:R-:W-:Y:S01]  /*5220*/  @!P0 MOV R5, R33 ;  /* 0x0000002100058202 */ /* 0x000fe20000000f00 */
[----:B------:R-:W-:Y:S01]  /*5230*/  @!P0 FFMA.FTZ R42, R4, R8, -R15 ;  /* 0x00000008042a8223 */ /* 0x000fe2000001080f */
[----:B------:R-:W-:Y:S01]  /*5240*/  @!P0 HADD2.F32 R15, -RZ, R25.H0_H0 ;  /* 0x20000019ff0f8230 */ /* 0x000fe20000004100 */
[----:B------:R-:W-:Y:S02]  /*5250*/  @!P0 IMAD.MOV.U32 R4, RZ, RZ, R17 ;  /* 0x000000ffff048224 */ /* 0x000fe400078e0011 */
[----:B------:R-:W-:Y:S01]  /*5260*/  @!P0 FFMA.FTZ R37, R3, R10, -R12 ;  /* 0x0000000a03258223 */ /* 0x000fe2000001080c */
[--C-:B------:R-:W-:Y:S01]  /*5270*/  @!P0 HADD2.F32 R12, -RZ, R5.reuse.H1_H1 ;  /* 0x30000005ff0c8230 */ /* 0x100fe20000004100 */
[----:B------:R-:W-:Y:S01]  /*5280*/  @!P0 FFMA.FTZ R0, R6, R8, R0 ;  /* 0x0000000806008223 */ /* 0x000fe20000010000 */
[----:B------:R-:W-:Y:S01]  /*5290*/  @!P0 HADD2.F32 R8, -RZ, R5.H0_H0 ;  /* 0x20000005ff088230 */ /* 0x000fe20000004100 */
[----:B------:R-:W-:Y:S01]  /*52a0*/  @!P0 FFMA.FTZ R2, R9, R10, R2 ;  /* 0x0000000a09028223 */ /* 0x000fe20000010002 */
[----:B------:R-:W-:Y:S01]  /*52b0*/  @!P0 HADD2.F32 R3, -RZ, R20.H1_H1 ;  /* 0x30000014ff038230 */ /* 0x000fe20000004100 */
[----:B------:R-:W-:Y:S01]  /*52c0*/  @!P0 FMUL.FTZ R10, R12, R7 ;  /* 0x000000070c0a8220 */ /* 0x000fe20000410000 */
[----:B------:R-:W-:Y:S02]  /*52d0*/  @!P0 HADD2.F32 R5, -RZ, R4.H1_H1 ;  /* 0x30000004ff058230 */ /* 0x000fe40000004100 */
[----:B------:R-:W-:Y:S02]  /*52e0*/  @!P0 HADD2.F32 R9, -RZ, R38.H1_H1 ;  /* 0x30000026ff098230 */ /* 0x000fe40000004100 */
[----:B------:R-:W-:Y:S01]  /*52f0*/  @!P0 HADD2.F32 R6, -RZ, R4.H0_H0 ;  /* 0x20000004ff068230 */ /* 0x000fe20000004100 */
[----:B------:R-:W-:Y:S01]  /*5300*/  @!P0 FMUL.FTZ R4, R8, R3 ;  /* 0x0000000308048220 */ /* 0x000fe20000410000 */
[----:B------:R-:W-:Y:S01]  /*5310*/  @!P0 HADD2.F32 R20, -RZ, R39.H0_H0 ;  /* 0x20000027ff148230 */ /* 0x000fe20000004100 */
[C---:B------:R-:W-:Y:S02]  /*5320*/  @!P0 FFMA.FTZ R29, R5.reuse, R13, -R10 ;  /* 0x0000000d051d8223 */ /* 0x040fe4000001080a */
[----:B------:R-:W-:Y:S02]  /*5330*/  @!P0 IMAD.MOV.U32 R10, RZ, RZ, R18 ;  /* 0x000000ffff0a8224 */ /* 0x000fe400078e0012 */
[C---:B------:R-:W-:Y:S02]  /*5340*/  @!P0 FMUL.FTZ R3, R6.reuse, R3 ;  /* 0x0000000306038220 */ /* 0x040fe40000410000 */
[----:B------:R-:W-:Y:S01]  /*5350*/  @!P0 FFMA.FTZ R28, R6, R9, -R4 ;  /* 0x00000009061c8223 */ /* 0x000fe20000010804 */
[----:B------:R-:W-:Y:S01]  /*5360*/  @!P0 HADD2.F32 R6, -RZ, R10.H0_H0 ;  /* 0x2000000aff068230 */ /* 0x000fe20000004100 */
[----:B------:R-:W-:Y:S01]  /*5370*/  @!P0 FMUL.FTZ R4, R5, R7 ;  /* 0x0000000705048220 */ /* 0x000fe20000410000 */
[--C-:B------:R-:W-:Y:S01]  /*5380*/  @!P0 HADD2.F32 R5, -RZ, R21.reuse.H0_H0 ;  /* 0x20000015ff058230 */ /* 0x100fe20000004100 */
[----:B------:R-:W-:Y:S01]  /*5390*/  @!P0 FFMA.FTZ R3, R8, R9, R3 ;  /* 0x0000000908038223 */ /* 0x000fe20000010003 */
[----:B------:R-:W-:Y:S01]  /*53a0*/  @!P0 F2FP.PACK_AB R29, R29, R28 ;  /* 0x0000001c1d1d823e */ /* 0x000fe200000000ff */
[----:B------:R-:W-:Y:S01]  /*53b0*/  @!P0 IMAD.MOV.U32 R9, RZ, RZ, R19 ;  /* 0x000000ffff098224 */ /* 0x000fe200078e0013 */
[----:B------:R-:W-:Y:S01]  /*53c0*/  @!P0 F2FP.PACK_AB R28, R37, R42 ;  /* 0x0000002a251c823e */ /* 0x000fe200000000ff */
[-C--:B------:R-:W-:Y:S01]  /*53d0*/  @!P0 FMUL.FTZ R7, R15, R5.reuse ;  /* 0x000000050f078220 */ /* 0x080fe20000410000 */
[----:B------:R-:W-:Y:S01]  /*53e0*/  @!P0 HADD2.F32 R8, -RZ, R21.H1_H1 ;  /* 0x30000015ff088230 */ /* 0x000fe20000004100 */
[C---:B------:R-:W-:Y:S01]  /*53f0*/  @!P0 FMUL.FTZ R5, R6.reuse, R5 ;  /* 0x0000000506058220 */ /* 0x040fe20000410000 */
[----:B------:R-:W-:Y:S01]  /*5400*/  @!P0 HADD2.F32 R21, -RZ, R23.H0_H0 ;  /* 0x20000017ff158230 */ /* 0x000fe20000004100 */
[----:B------:R-:W-:Y:S01]  /*5410*/  @!P0 FFMA.FTZ R31, R6, R20, -R7 ;  /* 0x00000014061f8223 */ /* 0x000fe20000010807 */
[----:B------:R-:W-:Y:S01]  /*5420*/  @!P0 HADD2.F32 R7, -RZ, R9.H0_H0 ;  /* 0x20000009ff078230 */ /* 0x000fe20000004100 */
[----:B------:R-:W-:Y:S01]  /*5430*/  @!P0 FFMA.FTZ R4, R12, R13, R4 ;  /* 0x0000000d0c048223 */ /* 0x000fe20000010004 */
[----:B------:R-:W-:Y:S01]  /*5440*/  @!P0 MOV R16, R28 ;  /* 0x0000001c00108202 */ /* 0x000fe20000000f00 */
[----:B------:R-:W-:Y:S01]  /*5450*/  @!P0 FMUL.FTZ R6, R21, R8 ;  /* 0x0000000815068220 */ /* 0x000fe20000410000 */
[----:B------:R-:W-:Y:S01]  /*5460*/  @!P0 HADD2.F32 R23, -RZ, R23.H1_H1 ;  /* 0x30000017ff178230 */ /* 0x000fe20000004100 */
[----:B------:R-:W-:Y:S01]  /*5470*/  @!P0 FFMA.FTZ R5, R15, R20, R5 ;  /* 0x000000140f058223 */ /* 0x000fe20000010005 */
[----:B------:R-:W-:Y:S01]  /*5480*/  @!P0 F2FP.PACK_AB R3, R4, R3 ;  /* 0x000000030403823e */ /* 0x000fe200000000ff */
[C---:B------:R-:W-:Y:S01]  /*5490*/  @!P0 FFMA.FTZ R30, R7.reuse, R22, -R6 ;  /* 0x00000016071e8223 */ /* 0x040fe20000010806 */
[----:B------:R-:W-:Y:S01]  /*54a0*/  @!P0 HADD2.F32 R6, -RZ, R9.H1_H1 ;  /* 0x30000009ff068230 */ /* 0x000fe20000004100 */
[----:B------:R-:W-:Y:S01]  /*54b0*/  @!P0 FMUL.FTZ R7, R7, R8 ;  /* 0x0000000807078220 */ /* 0x000fe20000410000 */
[----:B------:R-:W-:Y:S01]  /*54c0*/  @!P0 HADD2.F32 R9, -RZ, R14.H0_H0 ;  /* 0x2000000eff098230 */ /* 0x000fe20000004100 */
[-C--:B------:R-:W-:Y:S01]  /*54d0*/  @!P0 FMUL.FTZ R8, R23, R11.reuse ;  /* 0x0000000b17088220 */ /* 0x080fe20000410000 */
[----:B------:R-:W-:Y:S01]  /*54e0*/  @!P0 HADD2.F32 R14, -RZ, R25.H1_H1 ;  /* 0x30000019ff0e8230 */ /* 0x000fe20000004100 */
[----:B------:R-:W-:Y:S02]  /*54f0*/  @!P0 IMAD.MOV.U32 R17, RZ, RZ, R29 ;  /* 0x000000ffff118224 */ /* 0x000fe400078e001d */
[C---:B------:R-:W-:Y:S02]  /*5500*/  @!P0 FFMA.FTZ R25, R6.reuse, R24, -R8 ;  /* 0x0000001806198223 */ /* 0x040fe40000010808 */
[----:B------:R-:W-:Y:S01]  /*5510*/  @!P0 FMUL.FTZ R8, R6, R11 ;  /* 0x0000000b06088220 */ /* 0x000fe20000410000 */
[----:B------:R-:W-:Y:S01]  /*5520*/  @!P0 HADD2.F32 R11, -RZ, R26.H0_H0 ;  /* 0x2000001aff0b8230 */ /* 0x000fe20000004100 */
[----:B----4-:R-:W-:Y:S01]  /*5530*/  LEA R26, P1, R56, R40, 0x1 ;  /* 0x00000028381a7211 */ /* 0x010fe200078208ff */
[----:B------:R-:W-:Y:S01]  /*5540*/  @!P0 HADD2.F32 R6, -RZ, R10.H1_H1 ;  /* 0x3000000aff068230 */ /* 0x000fe20000004100 */
[----:B------:R-:W-:Y:S01]  /*5550*/  @!P0 F2FP.PACK_AB R25, R25, R30 ;  /* 0x0000001e1919823e */ /* 0x000fe200000000ff */
[----:B------:R-:W-:Y:S01]  /*5560*/  @!P0 FMUL.FTZ R10, R14, R9 ;  /* 0x000000090e0a8220 */ /* 0x000fe20000410000 */
[----:B---3--:R-:W-:Y:S01]  /*5570*/  LEA.HI.X R27, R56, R41, R84, 0x1, P1 ;  /* 0x00000029381b7211 */ /* 0x008fe200008f0c54 */
[----:B------:R-:W-:Y:S02]  /*5580*/  @!P0 IMAD.MOV.U32 R33, RZ, RZ, R3 ;  /* 0x000000ffff218224 */ /* 0x000fe400078e0003 */
[C---:B------:R-:W-:Y:S02]  /*5590*/  @!P0 FFMA.FTZ R10, R6.reuse, R11, -R10 ;  /* 0x0000000b060a8223 */ /* 0x040fe4000001080a */
[----:B------:R-:W-:Y:S01]  /*55a0*/  @!P0 FMUL.FTZ R6, R6, R9 ;  /* 0x0000000906068220 */ /* 0x000fe20000410000 */
[----:B------:R-:W-:Y:S01]  /*55b0*/  @!P0 F2FP.PACK_AB R9, R2, R0 ;  /* 0x000000000209823e */ /* 0x000fe200000000ff */
[----:B------:R-:W-:Y:S01]  /*55c0*/  @!P0 IMAD.MOV.U32 R19, RZ, RZ, R25 ;  /* 0x000000ffff138224 */ /* 0x000fe200078e0019 */
[----:B------:R-:W-:Y:S01]  /*55d0*/  @!P0 F2FP.PACK_AB R10, R10, R31 ;  /* 0x0000001f0a0a823e */ /* 0x000fe200000000ff */
[----:B------:R-:W-:Y:S01]  /*55e0*/  @!P0 FFMA.FTZ R6, R14, R11, R6 ;  /* 0x0000000b0e068223 */ /* 0x000fe20000010006 */
[----:B------:R-:W-:Y:S01]  /*55f0*/  @!P0 MOV R32, R9 ;  /* 0x0000000900208202 */ /* 0x000fe20000000f00 */
[----:B------:R-:W-:Y:S01]  /*5600*/  @!P0 FFMA.FTZ R7, R21, R22, R7 ;  /* 0x0000001615078223 */ /* 0x000fe20000010007 */
[----:B------:R-:W-:Y:S01]  /*5610*/  @!P0 MOV R18, R10 ;  /* 0x0000000a00128202 */ /* 0x000fe20000000f00 */
[----:B------:R-:W-:Y:S01]  /*5620*/  @!P0 FFMA.FTZ R8, R23, R24, R8 ;  /* 0x0000001817088223 */ /* 0x000fe20000010008 */
[----:B------:R-:W-:Y:S03]  /*5630*/  @!P0 F2FP.PACK_AB R2, R6, R5 ;  /* 0x000000050602823e */ /* 0x000fe600000000ff */
[----:B------:R1:W-:Y:S01]  /*5640*/  ST.E.128 [R26.64], R16 ;  /* 0x000000101a007985 */ /* 0x0003e2000c101d08 */
[----:B------:R-:W-:Y:S02]  /*5650*/  @!P0 F2FP.PACK_AB R0, R8, R7 ;  /* 0x000000070800823e */ /* 0x000fe400000000ff */
[----:B------:R-:W-:Y:S03]  /*5660*/  @!P0 MOV R34, R2 ;  /* 0x0000000200228202 */ /* 0x000fe60000000f00 */
[----:B------:R-:W-:Y:S01]  /*5670*/  @!P0 IMAD.MOV.U32 R35, RZ, RZ, R0 ;  /* 0x000000ffff238224 */ /* 0x000fe200078e0000 */
[----:B------:R-:W-:Y:S11]  /*5680*/  ISETP.GE.AND P0, PT, R36, c[0x0][0x1d4], PT ;  /* 0x0000750024007a0c */ /* 0x000ff60003f06270 */
[----:B------:R-:W-:Y:S02]  /*5690*/  @!UPT UIADD3 URZ, URZ, URZ, URZ ;  /* 0x0000003f3f3ff290 */ /* 0x000fe4000fffe03f */
[----:B------:R-:W-:-:S05]  /*56a0*/  @P0 BRA `(.L_x_180) ;  /* 0x000001f000000947 */ /* 0x000fca0003800000 */
[C---:B------:R-:W-:Y:S04]  /*56b0*/  LEA R2, P0, R36.reuse, R40, 0x1 ;  /* 0x0000002824027211 */ /* 0x040fe800078008ff */
[----:B------:R-:W-:Y:S05]  /*56c0*/  LEA.HI.X.SX32 R3, R36, R41, 0x1, P0 ;  /* 0x0000002924037211 */ /* 0x000fea00000f0eff */
[----:B------:R2:W-:Y:S01]  /*56d0*/  ST.E.128 [R2.64], R32 ;  /* 0x0000002002007985 */ /* 0x0005e2000c101d08 */
[----:B------:R-:W-:-:S05]  /*56e0*/  BRA `(.L_x_180) ;  /* 0x000001b000007947 */ /* 0x000fca0003800000 */
.L_x_176:
[----:B------:R1:W2:Y:S01]  /*56f0*/  SHFL.IDX PT, R2, R18, RZ, 0x181f ;  /* 0x00181fff12027589 */ /* 0x0002a200000e0000 */
[----:B------:R-:W-:Y:S03]  /*5700*/  IMAD.IADD R3, R55, 0x1, -R52 ;  /* 0x0000000137037824 */ /* 0x000fe600078e0a34 */
[----:B------:R1:W3:Y:S02]  /*5710*/  SHFL.IDX PT, R0, R20, RZ, 0x181f ;  /* 0x00181fff14007589 */ /* 0x0002e400000e0000 */
[----:B------:R-:W-:Y:S04]  /*5720*/  IMNMX R51, R3, 0x20, PT ;  /* 0x0000002003337817 */ /* 0x000fe80003800200 */
[----:B------:R-:W-:Y:S11]  /*5730*/  ISETP.GT.AND P0, PT, R51, R208, PT ;  /* 0x000000d03300720c */ /* 0x000ff60003f04270 */
[----:B------:R-:W-:Y:S02]  /*5740*/  @!UPT UIADD3 URZ, URZ, URZ, URZ ;  /* 0x0000003f3f3ff290 */ /* 0x000fe4000fffe03f */
[----:B------:R-:W-:-:S05]  /*5750*/  @!P0 BRA `(.L_x_180) ;  /* 0x0000014000008947 */ /* 0x000fca0003800000 */
[C---:B------:R-:W-:Y:S02]  /*5760*/  ISETP.GE.AND P2, PT, R132.reuse, c[0x0][0x1d4], PT ;  /* 0x0000750084007a0c */ /* 0x040fe40003f46270 */
[----:B------:R-:W-:Y:S02]  /*5770*/  ISETP.GE.AND P3, PT, R135, c[0x0][0x1d4], PT ;  /* 0x0000750087007a0c */ /* 0x000fe40003f66270 */
[C---:B------:R-:W-:Y:S09]  /*5780*/  ISETP.GE.AND P1, PT, R199.reuse, c[0x0][0x1d4], PT ;  /* 0x00007500c7007a0c */ /* 0x040ff20003f26270 */
[----:B------:R-:W4:Y:S01]  /*5790*/  @!P2 LDS.128 R12, [R198+0xc080] ;  /* 0x00c08000c60ca984 */ /* 0x000f220000000c00 */
[C---:B---3--:R-:W-:Y:S04]  /*57a0*/  @!P2 LEA R4, P0, R132.reuse, R0, 0x1 ;  /* 0x000000008404a211 */ /* 0x048fe800078008ff */
[----:B--2---:R-:W-:Y:S02]  /*57b0*/  @!P2 LEA.HI.X R5, R132, R2, R133, 0x1, P0 ;  /* 0x000000028405a211 */ /* 0x004fe400000f0c85 */
[C---:B------:R-:W-:Y:S04]  /*57c0*/  @!P3 LEA R8, P0, R204.reuse, R0, 0x1 ;  /* 0x00000000cc08b211 */ /* 0x040fe800078008ff */
[----:B------:R-:W-:Y:S02]  /*57d0*/  @!P3 LEA.HI.X R9, R204, R2, R209, 0x1, P0 ;  /* 0x00000002cc09b211 */ /* 0x000fe400000f0cd1 */
[C---:B------:R-:W-:Y:S04]  /*57e0*/  @!P1 LEA R6, P0, R199.reuse, R0, 0x1 ;  /* 0x00000000c7069211 */ /* 0x040fe800078008ff */
[----:B------:R-:W-:Y:S02]  /*57f0*/  @!P1 LEA.HI.X R7, R199, R2, R211, 0x1, P0 ;  /* 0x00000002c7079211 */ /* 0x000fe400000f0cd3 */
[C---:B------:R-:W-:Y:S01]  /*5800*/  ISETP.GE.AND P0, PT, R200.reuse, c[0x0][0x1d4], PT ;  /* 0x00007500c8007a0c */ /* 0x040fe20003f06270 */
[----:B----4-:R2:W-:Y:S04]  /*5810*/  @!P2 ST.E.128 [R4.64], R12 ;  /* 0x0000000c0400a985 */ /* 0x0105e8000c101d08 */
[----:B------:R-:W3:Y:S08]  /*5820*/  @!P3 LDS.128 R12, [R198+0xd080] ;  /* 0x00d08000c60cb984 */ /* 0x000ef00000000c00 */
[C---:B--2---:R-:W-:Y:S04]  /*5830*/  @!P0 LEA R4, P2, R200.reuse, R0, 0x1 ;  /* 0x00000000c8048211 */ /* 0x044fe800078408ff */
[----:B------:R-:W-:Y:S01]  /*5840*/  @!P0 LEA.HI.X R5, R200, R2, R210, 0x1, P2 ;  /* 0x00000002c8058211 */ /* 0x000fe200010f0cd2 */
[----:B---3--:R-:W-:Y:S04]  /*5850*/  @!P3 ST.E.128 [R8.64], R12 ;  /* 0x0000000c0800b985 */ /* 0x008fe8000c101d08 */
[----:B------:R-:W2:Y:S04]  /*5860*/  @!P1 LDS.128 R8, [R198+0xe080] ;  /* 0x00e08000c6089984 */ /* 0x000ea80000000c00 */
[----:B--2---:R-:W-:Y:S04]  /*5870*/  @!P1 ST.E.128 [R6.64], R8 ;  /* 0x0000000806009985 */ /* 0x004fe8000c101d08 */
[----:B------:R-:W2:Y:S04]  /*5880*/  @!P0 LDS.128 R8, [R198+0xf080] ;  /* 0x00f08000c6088984 */ /* 0x000ea80000000c00 */
[----:B--2---:R2:W-:Y:S02]  /*5890*/  @!P0 ST.E.128 [R4.64], R8 ;  /* 0x0000000804008985 */ /* 0x0045e4000c101d08 */
.L_x_180:
[----:B------:R-:W-:Y:S05]  /*58a0*/  BSYNC B1 ;  /* 0x0000000000017941 */ /* 0x000fea0003800000 */
.L_x_175:
[----:B---3--:R-:W-:Y:S01]  /*58b0*/  IMAD R0, R53, c[0x0][0x208], RZ ;  /* 0x0000820035007a24 */ /* 0x008fe200078e02ff */
[----:B------:R-:W-:Y:S01]  /*58c0*/  LOP3.LUT P2, RZ, R207, 0x1, RZ, 0xc0, !PT ;  /* 0x00000001cfff7812 */ /* 0x000fe2000784c0ff */
[C---:B-12--5:R-:W-:Y:S01]  /*58d0*/  IMAD.WIDE.U32 R2, R50.reuse, c[0x0][0x208], RZ ;  /* 0x0000820032027a25 */ /* 0x066fe200078e00ff */
[----:B------:R-:W-:Y:S03]  /*58e0*/  BSSY B0, `(.L_x_191) ;  /* 0x0000038000007945 */ /* 0x000fe60003800000 */
[----:B------:R-:W-:Y:S05]  /*58f0*/  IMAD R0, R50, c[0x0][0x20c], R0 ;  /* 0x0000830032007a24 */ /* 0x000fea00078e0200 */
[----:B------:R-:W-:Y:S01]  /*5900*/  IADD3 R3, R3, R0, RZ ;  /* 0x0000000003037210 */ /* 0x000fe20007ffe0ff */
[----:B------:R-:W-:Y:S04]  /*5910*/  IMAD R0, R54, c[0x0][0x218], RZ ;  /* 0x0000860036007a24 */ /* 0x000fe800078e02ff */
[C---:B------:R-:W-:Y:S04]  /*5920*/  IMAD.WIDE.U32 R2, R49.reuse, c[0x0][0x218], R2 ;  /* 0x0000860031027a25 */ /* 0x040fe800078e0002 */
[----:B------:R-:W-:Y:S01]  /*5930*/  IMAD R0, R49, c[0x0][0x21c], R0 ;  /* 0x0000870031007a24 */ /* 0x000fe200078e0200 */
[----:B------:R-:W-:Y:S04]  /*5940*/  IADD3 R6, P0, R76, R2, RZ ;  /* 0x000000024c067210 */ /* 0x000fe80007f1e0ff */
[----:B------:R-:W-:Y:S02]  /*5950*/  IADD3.X R7, R94, R3, R0, P0, !PT ;  /* 0x000000035e077210 */ /* 0x000fe400007fe400 */
[----:B------:R-:W-:Y:S04]  /*5960*/  IADD3 R0, R95, -R52, RZ ;  /* 0x800000345f007210 */ /* 0x000fe80007ffe0ff */
[----:B------:R-:W-:Y:S11]  /*5970*/  ISETP.GE.AND P0, PT, R0, 0x1, PT ;  /* 0x000000010000780c */ /* 0x000ff60003f06270 */
[----:B------:R-:W-:Y:S02]  /*5980*/  @!UPT UIADD3 URZ, URZ, URZ, URZ ;  /* 0x0000003f3f3ff290 */ /* 0x000fe4000fffe03f */
[----:B------:R-:W-:Y:S01]  /*5990*/  @P0 IMAD.WIDE R4, R45, 0x20, R58 ;  /* 0x000000202d040825 */ /* 0x000fe200078e023a */
[----:B------:R-:W-:Y:S03]  /*59a0*/  @P0 MOV R3, R92 ;  /* 0x0000005c00030202 */ /* 0x000fe60000000f00 */
[----:B------:R-:W-:Y:S02]  /*59b0*/  @P0 IMAD R0, R5, c[0x0][0x258], RZ ;  /* 0x0000960005000a24 */ /* 0x000fe400078e02ff */
[----:B------:R-:W-:Y:S02]  /*59c0*/  @P0 IMAD.MOV.U32 R2, RZ, RZ, R78 ;  /* 0x000000ffff020224 */ /* 0x000fe400078e004e */
[C---:B------:R-:W-:Y:S02]  /*59d0*/  @P0 IMAD R0, R4.reuse, c[0x0][0x25c], R0 ;  /* 0x0000970004000a24 */ /* 0x040fe400078e0200 */
[----:B------:R-:W-:Y:S04]  /*59e0*/  @P0 IMAD.WIDE.U32 R2, R4, c[0x0][0x258], R2 ;  /* 0x0000960004020a25 */ /* 0x000fe800078e0002 */
[----:B------:R-:W-:Y:S01]  /*59f0*/  @P0 IMAD.IADD R0, R3, 0x1, R0 ;  /* 0x0000000103000824 */ /* 0x000fe200078e0200 */
[C---:B------:R-:W-:Y:S04]  /*5a00*/  @P0 LEA R4, P1, R2.reuse, c[0x0][0x250], 0x1 ;  /* 0x0000940002040a11 */ /* 0x040fe800078208ff */
[----:B------:R-:W-:Y:S02]  /*5a10*/  @P0 LEA.HI.X R5, R2, c[0x0][0x254], R0, 0x1, P1 ;  /* 0x0000950002050a11 */ /* 0x000fe400008f0c00 */
[C---:B------:R-:W-:Y:S03]  /*5a20*/  LEA R0, P1, R6.reuse, c[0x0][0x1f8], 0x1 ;  /* 0x00007e0006007a11 */ /* 0x040fe600078208ff */
[----:B------:R-:W-:Y:S01]  /*5a30*/  @!PT LDS RZ, [RZ] ;  /* 0x00000000fffff984 */ /* 0x000fe20000000800 */
[----:B------:R-:W-:Y:S01]  /*5a40*/  @!PT LDS RZ, [RZ] ;  /* 0x00000000fffff984 */ /* 0x000fe20000000800 */
[----:B------:R-:W-:Y:S01]  /*5a50*/  @!PT LDS RZ, [RZ] ;  /* 0x00000000fffff984 */ /* 0x000fe20000000800 */
[----:B------:R1:W-:Y:S01]  /*5a60*/  @P0 LDGSTS.E.BYPASS.LTC128B.128 [R198+0x8080], [R4.64], !P2 ;  /* 0x0808000004c60fae */ /* 0x0003e2000d101d48 */
[----:B------:R-:W-:Y:S03]  /*5a70*/  LEA.HI.X R2, R6, c[0x0][0x1fc], R7, 0x1, P1 ;  /* 0x00007f0006027a11 */ /* 0x000fe600008f0c07 */
[----:B------:R1:W-:Y:S04]  /*5a80*/  @P0 LDGSTS.E.BYPASS.LTC128B.128 [R198+0x9080], [R4.64+0x80], !P6 ;  /* 0x0908008004c60fae */ /* 0x0003e8000f101d48 */
[----:B------:R1:W-:Y:S04]  /*5a90*/  @P0 LDGSTS.E.BYPASS.LTC128B.128 [R198+0xa080], [R4.64+0x100], !P5 ;  /* 0x0a08010004c60fae */ /* 0x0003e8000e901d48 */
[----:B------:R1:W-:Y:S01]  /*5aa0*/  @P0 LDGSTS.E.BYPASS.LTC128B.128 [R198+0xb080], [R4.64+0x180], !P4 ;  /* 0x0b08018004c60fae */ /* 0x0003e2000e101d48 */
[----:B------:R-:W-:Y:S03]  /*5ab0*/  ISETP.GT.AND P0, PT, R51, R208, PT ;  /* 0x000000d03300720c */ /* 0x000fe60003f04270 */
[----:B------:R-:W0:Y:S04]  /*5ac0*/  LDGDEPBAR ;  /* 0x00000000000079af */ /* 0x000e280000000000 */
[----:B------:R-:W2:Y:S04]  /*5ad0*/  SHFL.IDX PT, R0, R0, RZ, 0x181f ;  /* 0x00181fff00007589 */ /* 0x000ea800000e0000 */
[----:B------:R-:W3:Y:S01]  /*5ae0*/  SHFL.IDX PT, R2, R2, RZ, 0x181f ;  /* 0x00181fff02027589 */ /* 0x000ee200000e0000 */
[----:B------:R-:W-:Y:S04]  /*5af0*/  DEPBAR.LE SB0, 0x0 ;  /* 0x000080000000791a */ /* 0x000fe80000000000 */
[----:B------:R-:W-:Y:S06]  /*5b00*/  BAR.SYNC.DEFER_BLOCKING 0x0 ;  /* 0x0000000000007b1d */ /* 0x000fec0000010000 */
[----:B------:R-:W-:-:S05]  /*5b10*/  @!P0 BRA `(.L_x_192) ;  /* 0x0000014000008947 */ /* 0x000fca0003800000 */
[C---:B-123--:R-:W-:Y:S02]  /*5b20*/  ISETP.GE.AND P2, PT, R132.reuse, c[0x0][0x1d4], PT ;  /* 0x0000750084007a0c */ /* 0x04efe40003f46270 */
[----:B------:R-:W-:Y:S02]  /*5b30*/  ISETP.GE.AND P3, PT, R135, c[0x0][0x1d4], PT ;  /* 0x0000750087007a0c */ /* 0x000fe40003f66270 */
[C---:B------:R-:W-:Y:S09]  /*5b40*/  ISETP.GE.AND P1, PT, R199.reuse, c[0x0][0x1d4], PT ;  /* 0x00007500c7007a0c */ /* 0x040ff20003f26270 */
[----:B------:R-:W1:Y:S01]  /*5b50*/  @!P2 LDS.128 R12, [R198+0x8080] ;  /* 0x00808000c60ca984 */ /* 0x000e620000000c00 */
[C---:B------:R-:W-:Y:S04]  /*5b60*/  @!P2 LEA R4, P0, R132.reuse, R0, 0x1 ;  /* 0x000000008404a211 */ /* 0x040fe800078008ff */
[----:B------:R-:W-:Y:S02]  /*5b70*/  @!P2 LEA.HI.X R5, R132, R2, R133, 0x1, P0 ;  /* 0x000000028405a211 */ /* 0x000fe400000f0c85 */
[C---:B------:R-:W-:Y:S04]  /*5b80*/  @!P3 LEA R8, P0, R204.reuse, R0, 0x1 ;  /* 0x00000000cc08b211 */ /* 0x040fe800078008ff */
[----:B------:R-:W-:Y:S02]  /*5b90*/  @!P3 LEA.HI.X R9, R204, R2, R209, 0x1, P0 ;  /* 0x00000002cc09b211 */ /* 0x000fe400000f0cd1 */
[C---:B------:R-:W-:Y:S04]  /*5ba0*/  @!P1 LEA R6, P0, R199.reuse, R0, 0x1 ;  /* 0x00000000c7069211 */ /* 0x040fe800078008ff */
[----:B------:R-:W-:Y:S02]  /*5bb0*/  @!P1 LEA.HI.X R7, R199, R2, R211, 0x1, P0 ;  /* 0x00000002c7079211 */ /* 0x000fe400000f0cd3 */
[C---:B------:R-:W-:Y:S01]  /*5bc0*/  ISETP.GE.AND P0, PT, R200.reuse, c[0x0][0x1d4], PT ;  /* 0x00007500c8007a0c */ /* 0x040fe20003f06270 */
[----:B-1----:R1:W-:Y:S04]  /*5bd0*/  @!P2 ST.E.128 [R4.64], R12 ;  /* 0x0000000c0400a985 */ /* 0x0023e8000c101d08 */
[----:B------:R-:W2:Y:S08]  /*5be0*/  @!P3 LDS.128 R12, [R198+0x9080] ;  /* 0x00908000c60cb984 */ /* 0x000eb00000000c00 */
[C---:B-1----:R-:W-:Y:S04]  /*5bf0*/  @!P0 LEA R4, P2, R200.reuse, R0, 0x1 ;  /* 0x00000000c8048211 */ /* 0x042fe800078408ff */
[----:B------:R-:W-:Y:S01]  /*5c00*/  @!P0 LEA.HI.X R5, R200, R2, R210, 0x1, P2 ;  /* 0x00000002c8058211 */ /* 0x000fe200010f0cd2 */
[----:B--2---:R-:W-:Y:S04]  /*5c10*/  @!P3 ST.E.128 [R8.64], R12 ;  /* 0x0000000c0800b985 */ /* 0x004fe8000c101d08 */
[----:B------:R-:W1:Y:S04]  /*5c20*/  @!P1 LDS.128 R8, [R198+0xa080] ;  /* 0x00a08000c6089984 */ /* 0x000e680000000c00 */
[----:B-1----:R-:W-:Y:S04]  /*5c30*/  @!P1 ST.E.128 [R6.64], R8 ;  /* 0x0000000806009985 */ /* 0x002fe8000c101d08 */
[----:B------:R-:W1:Y:S04]  /*5c40*/  @!P0 LDS.128 R8, [R198+0xb080] ;  /* 0x00b08000c6088984 */ /* 0x000e680000000c00 */
[----:B-1----:R1:W-:Y:S02]  /*5c50*/  @!P0 ST.E.128 [R4.64], R8 ;  /* 0x0000000804008985 */ /* 0x0023e4000c101d08 */
.L_x_192:
[----:B-123--:R-:W-:Y:S05]  /*5c60*/  BSYNC B0 ;  /* 0x0000000000007941 */ /* 0x00efea0003800000 */
.L_x_191:
[C---:B------:R-:W-:Y:S02]  /*5c70*/  ISETP.GT.AND P0, PT, R45.reuse, R80, PT ;  /* 0x000000502d00720c */ /* 0x040fe40003f04270 */
[----:B------:R-:W-:Y:S02]  /*5c80*/  IADD3 R45, R45, -0x1, RZ ;  /* 0xffffffff2d2d7810 */ /* 0x000fe40007ffe0ff */
[----:B------:R-:W-:Y:S09]  /*5c90*/  LOP3.LUT P2, RZ, R207, 0x1, RZ, 0xc0, !PT ;  /* 0x00000001cfff7812 */ /* 0x000ff2000784c0ff */
[----:B------:R-:W-:Y:S01]  /*5ca0*/  @P0 SHF.R.S32.HI R4, RZ, 0x1f, R45 ;  /* 0x0000001fff040819 */ /* 0x000fe2000001142d */
[----:B------:R-:W-:Y:S02]  /*5cb0*/  @P0 IMAD R0, R104, R45, RZ ;  /* 0x0000002d68000224 */ /* 0x000fe400078e02ff */
[----:B------:R-:W-:Y:S02]  /*5cc0*/  @P0 IMAD.MOV.U32 R2, RZ, RZ, R62 ;  /* 0x000000ffff020224 */ /* 0x000fe400078e003e */
[----:B------:R-:W-:Y:S02]  /*5cd0*/  @P0 IMAD.MOV.U32 R3, RZ, RZ, R61 ;  /* 0x000000ffff030224 */ /* 0x000fe400078e003d */
[-C--:B------:R-:W-:Y:S02]  /*5ce0*/  @P0 IMAD R0, R4, R107.reuse, R0 ;  /* 0x0000006b04000224 */ /* 0x080fe400078e0200 */
[----:B------:R-:W-:Y:S04]  /*5cf0*/  @P0 IMAD.WIDE.U32 R2, R45, R107, R2 ;  /* 0x0000006b2d020225 */ /* 0x000fe800078e0002 */
[----:B------:R-:W-:Y:S01]  /*5d00*/  @P0 IMAD.IADD R0, R3, 0x1, R0 ;  /* 0x0000000103000824 */ /* 0x000fe200078e0200 */
[C---:B------:R-:W-:Y:S04]  /*5d10*/  @P0 LEA R4, P1, R2.reuse, c[0x0][0x220], 0x1 ;  /* 0x0000880002040a11 */ /* 0x040fe800078208ff */
[----:B------:R-:W-:Y:S05]  /*5d20*/  @P0 LEA.HI.X R5, R2, c[0x0][0x224], R0, 0x1, P1 ;  /* 0x0000890002050a11 */ /* 0x000fea00008f0c00 */
[----:B------:R-:W-:Y:S01]  /*5d30*/  @!PT LDS RZ, [RZ] ;  /* 0x00000000fffff984 */ /* 0x000fe20000000800 */
[----:B------:R-:W-:Y:S01]  /*5d40*/  @!PT LDS RZ, [RZ] ;  /* 0x00000000fffff984 */ /* 0x000fe20000000800 */
[----:B------:R-:W-:Y:S01]  /*5d50*/  @!PT LDS RZ, [RZ] ;  /* 0x00000000fffff984 */ /* 0x000fe20000000800 */
[----:B------:R1:W-:Y:S04]  /*5d60*/  @P0 LDGSTS.E.BYPASS.LTC128B.128 [R198+0xc080], [R4.64], !P2 ;  /* 0x0c08000004c60fae */ /* 0x0003e8000d101d48 */
[----:B------:R1:W-:Y:S04]  /*5d70*/  @P0 LDGSTS.E.BYPASS.LTC128B.128 [R198+0xd080], [R4.64+0x80], !P6 ;  /* 0x0d08008004c60fae */ /* 0x0003e8000f101d48 */
[----:B------:R1:W-:Y:S04]  /*5d80*/  @P0 LDGSTS.E.BYPASS.LTC128B.128 [R198+0xe080], [R4.64+0x100], !P5 ;  /* 0x0e08010004c60fae */ /* 0x0003e8000e901d48 */
[----:B------:R1:W-:Y:S04]  /*5d90*/  @P0 LDGSTS.E.BYPASS.LTC128B.128 [R198+0xf080], [R4.64+0x180], !P4 ;  /* 0x0f08018004c60fae */ /* 0x0003e8000e101d48 */
[----:B------:R-:W0:Y:S01]  /*5da0*/  LDGDEPBAR ;  /* 0x00000000000079af */ /* 0x000e220000000000 */
[----:B------:R-:W-:-:S05]  /*5db0*/  @P0 BRA `(.L_x_193) ;  /* 0xffffd02000000947 */ /* 0x000fca000383ffff */
[----:B------:R-:W-:Y:S01]  /*5dc0*/  WARPSYNC 0xffffffff ;  /* 0xffffffff00007948 */ /* 0x000fe20003800000 */
[----:B------:R-:W-:Y:S06]  /*5dd0*/  BAR.SYNC.DEFER_BLOCKING 0x0 ;  /* 0x0000000000007b1d */ /* 0x000fec0000010000 */
.L_x_174:
[----:B------:R-:W-:Y:S01]  /*5de0*/  ISETP.GE.AND P0, PT, R110, 0x1, PT ;  /* 0x000000016e00780c */ /* 0x000fe20003f06270 */
[----:B------:R-:W-:Y:S01]  /*5df0*/  BSSY B0, `(.L_x_194) ;  /* 0x0000020000007945 */ /* 0x000fe20003800000 */
[----:B------:R-:W-:-:S11]  /*5e00*/  MOV R0, RZ ;  /* 0x000000ff00007202 */ /* 0x000fd60000000f00 */
[----:B------:R-:W-:Y:S05]  /*5e10*/  @!P0 BRA `(.L_x_195) ;  /* 0x000001d000008947 */ /* 0x000fea0003800000 */
[----:B------:R-:W-:Y:S02]  /*5e20*/  IABS R0, R97 ;  /* 0x0000006100007213 */ /* 0x000fe40000000000 */
[----:B-1----:R-:W-:-:S03]  /*5e30*/  IADD3 R5, R100, -0x1, R97 ;  /* 0xffffffff64057810 */ /* 0x002fc60007ffe061 */
        /* <DEDUP_REMOVED lines=27> */
.L_x_195:
[----:B------:R-:W-:Y:S05]  /*5ff0*/  BSYNC B0 ;  /* 0x0000000000007941 */ /* 0x000fea0003800000 */
.L_x_194:
[----:B------:R-:W-:Y:S01]  /*6000*/  IMAD R213, R245, R0, RZ ;  /* 0x00000000f5d57224 */ /* 0x000fe200078e02ff */
[----:B------:R-:W-:Y:S01]  /*6010*/  MOV R17, RZ ;  /* 0x000000ff00117202 */ /* 0x000fe20000000f00 */
[----:B------:R-:W-:Y:S01]  /*6020*/  IMAD.MOV.U32 R18, RZ, RZ, RZ ;  /* 0x000000ffff127224 */ /* 0x000fe200078e00ff */
[----:B------:R-:W-:Y:S01]  /*6030*/  CS2R R66, SRZ ;  /* 0x0000000000427805 */ /* 0x000fe2000001ff00 */
[--C-:B------:R-:W-:Y:S01]  /*6040*/  IMAD.IADD R2, R213, 0x1, R0.reuse ;  /* 0x00000001d5027824 */ /* 0x100fe200078e0200 */
[----:B------:R-:W-:Y:S01]  /*6050*/  PRMT R0, RZ, 0x7610, R0 ;  /* 0x00007610ff007816 */ /* 0x000fe20000000000 */
        /* <DEDUP_REMOVED lines=33> */
[----:B----4-:R-:W-:Y:S01]  /*6270*/  CS2R R38, SRZ ;  /* 0x0000000000267805 */ /* 0x010fe2000001ff00 */
        /* <DEDUP_REMOVED lines=32> */
[----:B------:R-:W-:-:S04]  /*6480*/  ISETP.NE.U32.AND P0, PT, RZ, c[0x0][0x340], PT ;  /* 0x0000d000ff007a0c */ /* 0x000fc80003f05070 */
[----:B------:R-:W-:-:S13]  /*6490*/  ISETP.NE.AND.EX P2, PT, RZ, c[0x0][0x344], PT, P0 ;  /* 0x0000d100ff007a0c */ /* 0x000fda0003f45300 */
[----:B------:R-:W-:-:S04]  /*64a0*/  @P2 IADD3 R2, P0, R227, c[0x0][0x340], RZ ;  /* 0x0000d000e3022a10 */ /* 0x000fc80007f1e0ff */
[----:B------:R-:W-:-:S05]  /*64b0*/  @P2 IADD3.X R3, R232, c[0x0][0x344], RZ, P0, !PT ;  /* 0x0000d100e8032a10 */ /* 0x000fca00007fe4ff */
[----:B------:R2:W5:Y:S01]  /*64c0*/  @P2 LDG.E R14, [R2.64] ;  /* 0x00000008020e2981 */ /* 0x000562000c1e1900 */
[----:B-1----:R-:W-:Y:S01]  /*64d0*/  IMAD.MOV.U32 R4, RZ, RZ, c[0x0][0x2c4] ;  /* 0x0000b100ff047624 */ /* 0x002fe200078e00ff */
[----:B------:R-:W-:Y:S01]  /*64e0*/  SHF.R.S32.HI R0, RZ, 0x1f, R111 ;  /* 0x0000001fff007819 */ /* 0x000fe2000001146f */
[C---:B------:R-:W-:Y:S01]  /*64f0*/  IMAD R12, R229.reuse, 0x80, R208 ;  /* 0x00000080e50c7824 */ /* 0x040fe200078e02d0 */
[----:B------:R-:W-:Y:S02]  /*6500*/  ISETP.NE.U32.AND P0, PT, RZ, c[0x0][0x348], PT ;  /* 0x0000d200ff007a0c */ /* 0x000fe40003f05070 */
[----:B------:R-:W-:Y:S01]  /*6510*/  ISETP.NE.AND P1, PT, R4, 0x1, PT ;  /* 0x000000010400780c */ /* 0x000fe20003f25270 */
[----:B------:R-:W-:Y:S01]  /*6520*/  IMAD R0, R0, c[0x0][0x178], RZ ;  /* 0x00005e0000007a24 */ /* 0x000fe200078e02ff */
[----:B------:R-:W-:Y:S02]  /*6530*/  LEA R4, R229, R218, 0x7 ;  /* 0x000000dae5047211 */ /* 0x000fe400078e38ff */
[----:B------:R-:W-:Y:S01]  /*6540*/  LOP3.LUT R216, R230, 0xffff, RZ, 0xc0, !PT ;  /* 0x0000ffffe6d87812 */ /* 0x000fe200078ec0ff */
[----:B------:R-:W-:Y:S01]  /*6550*/  IMAD R0, R111, c[0x0][0x17c], R0 ;  /* 0x00005f006f007a24 */ /* 0x000fe200078e0200 */
[----:B------:R-:W-:-:S02]  /*6560*/  ISETP.NE.AND.EX P0, PT, RZ, c[0x0][0x34c], PT, P0 ;  /* 0x0000d300ff007a0c */ /* 0x000fc40003f05300 */
[----:B------:R-:W-:Y:S02]  /*6570*/  ISETP.GE.AND P6, PT, R132, c[0x0][0x198], PT ;  /* 0x0000660084007a0c */ /* 0x000fe40003fc6270 */
[----:B------:R-:W-:Y:S02]  /*6580*/  SEL R6, R235, RZ, !P0 ;  /* 0x000000ffeb067207 */ /* 0x000fe40004000000 */
[----:B------:R-:W-:Y:S01]  /*6590*/  SEL R5, R233, RZ, !P0 ;  /* 0x000000ffe9057207 */ /* 0x000fe20004000000 */
[----:B------:R-:W-:Y:S01]  /*65a0*/  @P1 IMAD.HI.U32 R7, R4, c[0x0][0x2c8], RZ ;  /* 0x0000b20004071a27 */ /* 0x000fe200078e00ff */
[----:B------:R-:W-:Y:S02]  /*65b0*/  ISETP.GE.AND P5, PT, R135, c[0x0][0x198], PT ;  /* 0x0000660087007a0c */ /* 0x000fe40003fa6270 */
[----:B------:R-:W-:Y:S01]  /*65c0*/  ISETP.GE.AND P4, PT, R199, c[0x0][0x198], PT ;  /* 0x00006600c7007a0c */ /* 0x000fe20003f86270 */
[----:B------:R-:W-:Y:S01]  /*65d0*/  IMAD R6, R6, c[0x0][0x1c0], RZ ;  /* 0x0000700006067a24 */ /* 0x000fe200078e02ff */
[----:B------:R-:W-:Y:S01]  /*65e0*/  ISETP.GE.AND P3, PT, R200, c[0x0][0x198], PT ;  /* 0x00006600c8007a0c */ /* 0x000fe20003f66270 */
[----:B--2---:R-:W-:Y:S01]  /*65f0*/  IMAD.WIDE.U32 R2, R111, c[0x0][0x178], RZ ;  /* 0x00005e006f027a25 */ /* 0x004fe200078e00ff */
[----:B------:R-:W-:-:S03]  /*6600*/  IADD3 R80, R172, -0x1, RZ ;  /* 0xffffffffac507810 */ /* 0x000fc60007ffe0ff */
[----:B------:R-:W-:Y:S02]  /*6610*/  IMAD.IADD R3, R3, 0x1, R0 ;  /* 0x0000000103037824 */ /* 0x000fe400078e0200 */
[----:B------:R-:W-:Y:S01]  /*6620*/  IMAD.MOV.U32 R0, RZ, RZ, R4 ;  /* 0x000000ffff007224 */ /* 0x000fe200078e0004 */
[----:B------:R-:W-:Y:S01]  /*6630*/  @P1 SHF.R.U32.HI R0, RZ, c[0x0][0x2cc], R7 ;  /* 0x0000b300ff001a19 */ /* 0x000fe20000011607 */
[----:B------:R-:W-:-:S03]  /*6640*/  IMAD.WIDE.U32 R2, R216, c[0x0][0x1b8], R2 ;  /* 0x00006e00d8027a25 */ /* 0x000fc600078e0002 */
[----:B------:R-:W-:Y:S01]  /*6650*/  SHF.R.S32.HI R7, RZ, 0x1f, R0 ;  /* 0x0000001fff077819 */ /* 0x000fe20000011400 */
[----:B------:R-:W-:Y:S02]  /*6660*/  IMAD R3, R216, c[0x0][0x1bc], R3 ;  /* 0x00006f00d8037a24 */ /* 0x000fe400078e0203 */
[C---:B------:R-:W-:Y:S02]  /*6670*/  IMAD R6, R5.reuse, c[0x0][0x1c4], R6 ;  /* 0x0000710005067a24 */ /* 0x040fe400078e0206 */
[----:B------:R-:W-:-:S04]  /*6680*/  IMAD.WIDE.U32 R2, R5, c[0x0][0x1c0], R2 ;  /* 0x0000700005027a25 */ /* 0x000fc800078e0002 */
[----:B------:R-:W-:Y:S01]  /*6690*/  IMAD.MOV R5, RZ, RZ, -R0 ;  /* 0x000000ffff057224 */ /* 0x000fe200078e0a00 */
[----:B------:R-:W-:-:S03]  /*66a0*/  IADD3 R3, R3, R6, RZ ;  /* 0x0000000603037210 */ /* 0x000fc60007ffe0ff */
[----:B------:R-:W-:Y:S02]  /*66b0*/  IMAD R4, R5, c[0x0][0x2c4], R4 ;  /* 0x0000b10005047a24 */ /* 0x000fe400078e0204 */
[----:B------:R-:W-:Y:S02]  /*66c0*/  IMAD R5, R7, c[0x0][0x1b0], RZ ;  /* 0x00006c0007057a24 */ /* 0x000fe400078e02ff */
[----:B------:R-:W-:-:S04]  /*66d0*/  IMAD.WIDE.U32 R2, R0, c[0x0][0x1b0], R2 ;  /* 0x00006c0000027a25 */ /* 0x000fc800078e0002 */
[----:B------:R-:W-:Y:S01]  /*66e0*/  IMAD R6, R0, c[0x0][0x1b4], R5 ;  /* 0x00006d0000067a24 */ /* 0x000fe200078e0205 */
[----:B------:R-:W-:-:S03]  /*66f0*/  SHF.R.S32.HI R5, RZ, 0x1f, R4 ;  /* 0x0000001fff057819 */ /* 0x000fc60000011404 */
[----:B------:R-:W-:Y:S02]  /*6700*/  IMAD.IADD R3, R3, 0x1, R6 ;  /* 0x0000000103037824 */ /* 0x000fe400078e0206 */
[----:B------:R-:W-:Y:S02]  /*6710*/  IMAD R0, R5, c[0x0][0x1a8], RZ ;  /* 0x00006a0005007a24 */ /* 0x000fe400078e02ff */
[----:B------:R-:W-:-:S04]  /*6720*/  IMAD.WIDE.U32 R2, R4, c[0x0][0x1a8], R2 ;  /* 0x00006a0004027a25 */ /* 0x000fc800078e0002 */
[----:B------:R-:W-:Y:S01]  /*6730*/  IMAD R0, R4, c[0x0][0x1ac], R0 ;  /* 0x00006b0004007a24 */ /* 0x000fe200078e0200 */
[----:B------:R-:W-:-:S04]  /*6740*/  LEA R13, P0, R2, c[0x0][0x160], 0x1 ;  /* 0x00005800020d7a11 */ /* 0x000fc800078008ff */
[----:B------:R-:W-:-:S04]  /*6750*/  IADD3 R0, R3, R0, RZ ;  /* 0x0000000003007210 */ /* 0x000fc80007ffe0ff */
[----:B------:R-:W-:Y:S02]  /*6760*/  LEA.HI.X R5, R2, c[0x0][0x164], R0, 0x1, P0 ;  /* 0x0000590002057a11 */ /* 0x000fe400000f0c00 */
[----:B------:R-:W-:Y:S01]  /*6770*/  @!P2 MOV R14, R233 ;  /* 0x000000e9000ea202 */ /* 0x000fe20000000f00 */
[----:B------:R-:W-:Y:S05]  /*6780*/  BRA.DIV ~URZ, `(.L_x_197) ;  /* 0x00010fe27f007947 */ /* 0x000fea000b800000 */
[----:B------:R1:W2:Y:S02]  /*6790*/  SHFL.IDX PT, R4, R5, RZ, 0x181f ;  /* 0x00181fff05047589 */ /* 0x0002a400000e0000 */
.L_x_338:
[----:B------:R-:W-:Y:S05]  /*67a0*/  BRA.DIV ~URZ, `(.L_x_198) ;  /* 0x000110327f007947 */ /* 0x000fea000b800000 */
[----:B------:R3:W4:Y:S02]  /*67b0*/  SHFL.IDX PT, R0, R13, RZ, 0x181f ;  /* 0x00181fff0d007589 */ /* 0x00072400000e0000 */
.L_x_339:
[----:B------:R-:W-:Y:S01]  /*67c0*/  IMAD R37, R114, c[0x0][0x2c4], RZ ;  /* 0x0000b10072257a24 */ /* 0x000fe200078e02ff */
[----:B------:R-:W-:Y:S01]  /*67d0*/  LOP3.LUT R207, R207, 0xfffffffd, RZ, 0xc0, !PT ;  /* 0xfffffffdcfcf7812 */ /* 0x000fe200078ec0ff */
[----:B------:R-:W-:Y:S03]  /*67e0*/  BSSY B0, `(.L_x_199) ;  /* 0x0000013000007945 */ /* 0x000fe60003800000 */
[----:B------:R-:W-:-:S13]  /*67f0*/  ISETP.GE.AND P0, PT, R12, R37, PT ;  /* 0x000000250c00720c */ /* 0x000fda0003f06270 */
[----:B------:R-:W-:Y:S01]  /*6800*/  @P0 LOP3.LUT R207, R207, 0x2, RZ, 0xfc, !PT ;  /* 0x00000002cfcf0812 */ /* 0x000fe200078efcff */
[----:B------:R-:W-:Y:S05]  /*6810*/  @P0 BRA `(.L_x_200) ;  /* 0x000000f000000947 */ /* 0x000fea0003800000 */
[-C--:B----4-:R-:W-:Y:S02]  /*6820*/  LEA R10, P0, R132, R0.reuse, 0x1 ;  /* 0x00000000840a7211 */ /* 0x090fe400078008ff */
[----:B------:R-:W-:Y:S02]  /*6830*/  LEA R8, P2, R204, R0, 0x1 ;  /* 0x00000000cc087211 */ /* 0x000fe400078408ff */
[----:B--2---:R-:W-:Y:S02]  /*6840*/  LEA.HI.X R11, R132, R4, R133, 0x1, P0 ;  /* 0x00000004840b7211 */ /* 0x004fe400000f0c85 */
[-C--:B------:R-:W-:Y:S02]  /*6850*/  LEA R6, P1, R199, R0.reuse, 0x1 ;  /* 0x00000000c7067211 */ /* 0x080fe400078208ff */
[----:B------:R-:W-:Y:S01]  /*6860*/  LEA R2, P0, R200, R0, 0x1 ;  /* 0x00000000c8027211 */ /* 0x000fe200078008ff */
[----:B------:R-:W-:Y:S01]  /*6870*/  @!PT LDS RZ, [RZ] ;  /* 0x00000000fffff984 */ /* 0x000fe20000000800 */
[----:B------:R-:W-:Y:S01]  /*6880*/  @!PT LDS RZ, [RZ] ;  /* 0x00000000fffff984 */ /* 0x000fe20000000800 */
[----:B------:R-:W-:Y:S01]  /*6890*/  @!PT LDS RZ, [RZ] ;  /* 0x00000000fffff984 */ /* 0x000fe20000000800 */
[----:B------:R2:W-:Y:S01]  /*68a0*/  LDGSTS.E.BYPASS.LTC128B.128 [R198+0x10080], [R10.64], !P6 ;  /* 0x100800000ac67fae */ /* 0x0005e2000f101d48 */
[----:B------:R-:W-:-:S02]  /*68b0*/  LEA.HI.X R9, R204, R4, R209, 0x1, P2 ;  /* 0x00000004cc097211 */ /* 0x000fc400010f0cd1 */
[-C--:B------:R-:W-:Y:S02]  /*68c0*/  LEA.HI.X R7, R199, R4.reuse, R211, 0x1, P1 ;  /* 0x00000004c7077211 */ /* 0x080fe400008f0cd3 */
[----:B------:R-:W-:Y:S01]  /*68d0*/  LEA.HI.X R3, R200, R4, R210, 0x1, P0 ;  /* 0x00000004c8037211 */ /* 0x000fe200000f0cd2 */
[----:B------:R2:W-:Y:S04]  /*68e0*/  LDGSTS.E.BYPASS.LTC128B.128 [R198+0x14080], [R8.64], !P5 ;  /* 0x1408000008c67fae */ /* 0x0005e8000e901d48 */
[----:B------:R2:W-:Y:S04]  /*68f0*/  LDGSTS.E.BYPASS.LTC128B.128 [R198+0x18080], [R6.64], !P4 ;  /* 0x1808000006c67fae */ /* 0x0005e8000e101d48 */
[----:B------:R2:W-:Y:S02]  /*6900*/  LDGSTS.E.BYPASS.LTC128B.128 [R198+0x1c080], [R2.64], !P3 ;  /* 0x1c08000002c67fae */ /* 0x0005e4000d901d48 */
.L_x_200:
[----:B------:R-:W-:Y:S05]  /*6910*/  BSYNC B0 ;  /* 0x0000000000007941 */ /* 0x000fea0003800000 */
.L_x_199:
[----:B------:R-:W-:Y:S05]  /*6920*/  BRA.DIV ~URZ, `(.L_x_201) ;  /* 0x00010f227f007947 */ /* 0x000fea000b800000 */
[----:B--2---:R2:W1:Y:S04]  /*6930*/  SHFL.IDX PT, R4, R5, 0x1, 0x181f ;  /* 0x00381f0005047f89 */ /* 0x00446800000e0000 */
[----:B----4-:R2:W4:Y:S02]  /*6940*/  SHFL.IDX PT, R0, R13, 0x1, 0x181f ;  /* 0x00381f000d007f89 */ /* 0x01052400000e0000 */
.L_x_340:
[----:B------:R-:W-:Y:S01]  /*6950*/  IADD3 R2, R12, 0x20, RZ ;  /* 0x000000200c027810 */ /* 0x000fe20007ffe0ff */
[----:B------:R-:W-:Y:S03]  /*6960*/  BSSY B0, `(.L_x_202) ;  /* 0x0000012000007945 */ /* 0x000fe60003800000 */
[----:B------:R-:W-:-:S13]  /*6970*/  ISETP.GE.AND P0, PT, R2, R37, PT ;  /* 0x000000250200720c */ /* 0x000fda0003f06270 */
[----:B------:R-:W-:Y:S05]  /*6980*/  @P0 BRA `(.L_x_203) ;  /* 0x000000f000000947 */ /* 0x000fea0003800000 */
[-C--:B----4-:R-:W-:Y:S02]  /*6990*/  LEA R10, P0, R132, R0.reuse, 0x1 ;  /* 0x00000000840a7211 */ /* 0x090fe400078008ff */
[----:B------:R-:W-:Y:S02]  /*69a0*/  LEA R8, P2, R204, R0, 0x1 ;  /* 0x00000000cc087211 */ /* 0x000fe400078408ff */
[----:B-1----:R-:W-:Y:S02]  /*69b0*/  LEA.HI.X R11, R132, R4, R133, 0x1, P0 ;  /* 0x00000004840b7211 */ /* 0x002fe400000f0c85 */
        /* <DEDUP_REMOVED lines=12> */
.L_x_203:
[----:B------:R-:W-:Y:S05]  /*6a80*/  BSYNC B0 ;  /* 0x0000000000007941 */ /* 0x000fea0003800000 */
.L_x_202:
[----:B------:R-:W-:Y:S05]  /*6a90*/  BRA.DIV ~URZ, `(.L_x_204) ;  /* 0x00010e827f007947 */ /* 0x000fea000b800000 */
[----:B-1----:R1:W2:Y:S02]  /*6aa0*/  SHFL.IDX PT, R4, R5, 0x2, 0x181f ;  /* 0x00581f0005047f89 */ /* 0x0022a400000e0000 */
.L_x_341:
[----:B------:R-:W-:Y:S05]  /*6ab0*/  BRA.DIV ~URZ, `(.L_x_205) ;  /* 0x00010ed27f007947 */ /* 0x000fea000b800000 */
[----:B----4-:R4:W1:Y:S02]  /*6ac0*/  SHFL.IDX PT, R0, R13, 0x2, 0x181f ;  /* 0x00581f000d007f89 */ /* 0x01086400000e0000 */
.L_x_342:
[----:B------:R-:W-:Y:S01]  /*6ad0*/  IADD3 R2, R12, 0x40, RZ ;  /* 0x000000400c027810 */ /* 0x000fe20007ffe0ff */
[----:B------:R-:W-:Y:S03]  /*6ae0*/  BSSY B0, `(.L_x_206) ;  /* 0x0000012000007945 */ /* 0x000fe60003800000 */
[----:B------:R-:W-:-:S13]  /*6af0*/  ISETP.GE.AND P0, PT, R2, R37, PT ;  /* 0x000000250200720c */ /* 0x000fda0003f06270 */
[----:B------:R-:W-:Y:S05]  /*6b00*/  @P0 BRA `(.L_x_207) ;  /* 0x000000f000000947 */ /* 0x000fea0003800000 */
[-C--:B-1----:R-:W-:Y:S02]  /*6b10*/  LEA R10, P0, R132, R0.reuse, 0x1 ;  /* 0x00000000840a7211 */ /* 0x082fe400078008ff */
        /* <DEDUP_REMOVED lines=14> */
.L_x_207:
[----:B------:R-:W-:Y:S05]  /*6c00*/  BSYNC B0 ;  /* 0x0000000000007941 */ /* 0x000fea0003800000 */
.L_x_206:
[----:B------:R-:W-:Y:S05]  /*6c10*/  BRA.DIV ~URZ, `(.L_x_208) ;  /* 0x00010de27f007947 */ /* 0x000fea000b800000 */
[----:B--2---:R2:W3:Y:S04]  /*6c20*/  SHFL.IDX PT, R4, R5, 0x3, 0x181f ;  /* 0x00781f0005047f89 */ /* 0x0044e800000e0000 */
[----:B-1----:R2:W1:Y:S02]  /*6c30*/  SHFL.IDX PT, R0, R13, 0x3, 0x181f ;  /* 0x00781f000d007f89 */ /* 0x00246400000e0000 */
.L_x_343:
[----:B------:R-:W-:Y:S01]  /*6c40*/  IADD3 R2, R12, 0x60, RZ ;  /* 0x000000600c027810 */ /* 0x000fe20007ffe0ff */
[----:B-----5:R-:W-:Y:S01]  /*6c50*/  IMAD.WIDE.U32 R222, R14, c[0x0][0x2b0], RZ ;  /* 0x0000ac000ede7a25 */ /* 0x020fe200078e00ff */
[----:B------:R-:W-:-:S02]  /*6c60*/  ISETP.GE.AND P2, PT, R132, c[0x0][0x1d4], PT ;  /* 0x0000750084007a0c */ /* 0x000fc40003f46270 */
[----:B------:R-:W-:Y:S02]  /*6c70*/  ISETP.GE.AND P0, PT, R2, R37, PT ;  /* 0x000000250200720c */ /* 0x000fe40003f06270 */
[----:B------:R-:W-:-:S09]  /*6c80*/  LOP3.LUT R207, R207, 0xfffffffe, RZ, 0xc0, !PT ;  /* 0xfffffffecfcf7812 */ /* 0x000fd200078ec0ff */
[----:B------:R-:W-:Y:S02]  /*6c90*/  @P2 LOP3.LUT R207, R207, 0x1, RZ, 0xfc, !PT ;  /* 0x00000001cfcf2812 */ /* 0x000fe400078efcff */
[----:B-1----:R-:W-:-:S04]  /*6ca0*/  @!P0 LEA R10, P1, R132, R0, 0x1 ;  /* 0x00000000840a8211 */ /* 0x002fc800078208ff */
[----:B---3--:R-:W-:Y:S02]  /*6cb0*/  @!P0 LEA.HI.X R11, R132, R4, R133, 0x1, P1 ;  /* 0x00000004840b8211 */ /* 0x008fe400008f0c85 */
[----:B------:R-:W-:-:S03]  /*6cc0*/  @!P0 LEA R8, P1, R204, R0, 0x1 ;  /* 0x00000000cc088211 */ /* 0x000fc600078208ff */
[----:B------:R-:W-:Y:S01]  /*6cd0*/  @!PT LDS RZ, [RZ] ;  /* 0x00000000fffff984 */ /* 0x000fe20000000800 */
[----:B------:R-:W-:Y:S01]  /*6ce0*/  @!PT LDS RZ, [RZ] ;  /* 0x00000000fffff984 */ /* 0x000fe20000000800 */
[----:B------:R-:W-:Y:S01]  /*6cf0*/  @!PT LDS RZ, [RZ] ;  /* 0x00000000fffff984 */ /* 0x000fe20000000800 */
[----:B------:R1:W-:Y:S01]  /*6d00*/  @!P0 LDGSTS.E.BYPASS.LTC128B.128 [R234+0x3000], [R10.64], !P6 ;  /* 0x030000000aea8fae */ /* 0x0003e2000f101d48 */
[----:B------:R-:W-:Y:S02]  /*6d10*/  @!P0 LEA.HI.X R9, R204, R4, R209, 0x1, P1 ;  /* 0x00000004cc098211 */ /* 0x000fe400008f0cd1 */
[----:B------:R-:W-:-:S03]  /*6d20*/  @!P0 LEA R6, P1, R199, R0, 0x1 ;  /* 0x00000000c7068211 */ /* 0x000fc600078208ff */
[----:B------:R1:W-:Y:S01]  /*6d30*/  @!P0 LDGSTS.E.BYPASS.LTC128B.128 [R234+0x7000], [R8.64], !P5 ;  /* 0x0700000008ea8fae */ /* 0x0003e2000e901d48 */
[----:B------:R-:W-:Y:S02]  /*6d40*/  @!P0 LEA.HI.X R7, R199, R4, R211, 0x1, P1 ;  /* 0x00000004c7078211 */ /* 0x000fe400008f0cd3 */
[C---:B------:R-:W-:Y:S02]  /*6d50*/  @!P0 LEA R2, P1, R200.reuse, R0, 0x1 ;  /* 0x00000000c8028211 */ /* 0x040fe400078208ff */
[----:B------:R-:W-:Y:S01]  /*6d60*/  SHF.R.S32.HI R0, RZ, 0x1f, R14 ;  /* 0x0000001fff007819 */ /* 0x000fe2000001140e */
[----:B------:R1:W-:Y:S01]  /*6d70*/  @!P0 LDGSTS.E.BYPASS.LTC128B.128 [R234+0xb000], [R6.64], !P4 ;  /* 0x0b00000006ea8fae */ /* 0x0003e2000e101d48 */
[----:B------:R-:W-:Y:S02]  /*6d80*/  @!P0 LEA.HI.X R3, R200, R4, R210, 0x1, P1 ;  /* 0x00000004c8038211 */ /* 0x000fe400008f0cd2 */
[----:B------:R-:W-:Y:S01]  /*6d90*/  ISETP.GE.AND P5, PT, R135, c[0x0][0x1d4], PT ;  /* 0x0000750087007a0c */ /* 0x000fe20003fa6270 */
[----:B------:R-:W-:Y:S01]  /*6da0*/  IMAD R0, R0, c[0x0][0x2b0], RZ ;  /* 0x0000ac0000007a24 */ /* 0x000fe200078e02ff */
[----:B------:R-:W-:Y:S01]  /*6db0*/  ISETP.GE.AND P4, PT, R199, c[0x0][0x1d4], PT ;  /* 0x00007500c7007a0c */ /* 0x000fe20003f86270 */
[----:B------:R1:W-:Y:S01]  /*6dc0*/  @!P0 LDGSTS.E.BYPASS.LTC128B.128 [R234+0xf000], [R2.64], !P3 ;  /* 0x0f00000002ea8fae */ /* 0x0003e2000d901d48 */
[----:B------:R-:W-:Y:S01]  /*6dd0*/  ISETP.GE.AND P3, PT, R200, c[0x0][0x1d4], PT ;  /* 0x00007500c8007a0c */ /* 0x000fe20003f66270 */
[----:B------:R-:W-:-:S02]  /*6de0*/  IMAD R0, R14, c[0x0][0x2b4], R0 ;  /* 0x0000ad000e007a24 */ /* 0x000fc400078e0200 */
[----:B------:R-:W0:Y:S01]  /*6df0*/  LDGDEPBAR ;  /* 0x00000000000079af */ /* 0x000e220000000000 */
[----:B------:R-:W-:Y:S01]  /*6e00*/  WARPSYNC 0xffffffff ;  /* 0xffffffff00007948 */ /* 0x000fe20003800000 */
[----:B------:R-:W-:Y:S02]  /*6e10*/  IMAD.IADD R225, R223, 0x1, R0 ;  /* 0x00000001dfe17824 */ /* 0x000fe400078e0200 */
[----:B------:R-:W-:Y:S01]  /*6e20*/  IMAD.MOV.U32 R0, RZ, RZ, c[0x0][0x2b8] ;  /* 0x0000ae00ff007624 */ /* 0x000fe200078e00ff */
[----:B------:R-:W-:Y:S01]  /*6e30*/  BAR.SYNC.DEFER_BLOCKING 0x0 ;  /* 0x0000000000007b1d */ /* 0x000fe20000010000 */
[----:B-1----:R-:W-:Y:S02]  /*6e40*/  IMAD R2, R80, 0x20, R218 ;  /* 0x0000002050027824 */ /* 0x002fe400078e02da */
[----:B------:R-:W-:Y:S01]  /*6e50*/  IMAD.MOV.U32 R202, RZ, RZ, RZ ;  /* 0x000000ffffca7224 */ /* 0x000fe200078e00ff */
[----:B------:R-:W-:Y:S02]  /*6e60*/  ISETP.NE.AND P6, PT, R0, 0x1, PT ;  /* 0x000000010000780c */ /* 0x000fe40003fc5270 */
[C---:B------:R-:W-:Y:S01]  /*6e70*/  ISETP.GE.AND P0, PT, R2.reuse, R110, PT ;  /* 0x0000006e0200720c */ /* 0x040fe20003f06270 */
[----:B------:R-:W-:-:S03]  /*6e80*/  IMAD.IADD R2, R2, 0x1, R226 ;  /* 0x0000000102027824 */ /* 0x000fc600078e02e2 */
[----:B------:R-:W-:Y:S01]  /*6e90*/  ISETP.GT.OR P0, PT, R218, 0x1f, P0 ;  /* 0x0000001fda00780c */ /* 0x000fe20000704670 */
[----:B------:R-:W-:-:S06]  /*6ea0*/  IMAD.MOV.U32 R0, RZ, RZ, R2 ;  /* 0x000000ffff007224 */ /* 0x000fcc00078e0002 */
[----:B------:R-:W-:-:S05]  /*6eb0*/  @P6 IMAD.HI.U32 R3, R2, c[0x0][0x2bc], RZ ;  /* 0x0000af0002036a27 */ /* 0x000fca00078e00ff */
[----:B------:R-:W-:-:S04]  /*6ec0*/  @P6 SHF.R.U32.HI R0, RZ, c[0x0][0x2c0], R3 ;  /* 0x0000b000ff006a19 */ /* 0x000fc80000011603 */
[----:B------:R-:W-:-:S04]  /*6ed0*/  @!P0 IADD3 R3, P1, R0, R222, RZ ;  /* 0x000000de00038210 */ /* 0x000fc80007f3e0ff */
[----:B--2---:R-:W-:Y:S02]  /*6ee0*/  @!P0 LEA.HI.X.SX32 R5, R0, R225, 0x1, P1 ;  /* 0x000000e100058211 */ /* 0x004fe400008f0eff */
[----:B------:R-:W-:-:S04]  /*6ef0*/  @!P0 LEA R4, P1, R3, c[0x0][0x2a0], 0x2 ;  /* 0x0000a80003048a11 */ /* 0x000fc800078210ff */
[----:B------:R-:W-:-:S05]  /*6f00*/  @!P0 LEA.HI.X R5, R3, c[0x0][0x2a4], R5, 0x2, P1 ;  /* 0x0000a90003058a11 */ /* 0x000fca00008f1405 */
[----:B------:R-:W2:Y:S01]  /*6f10*/  @!P0 LDG.E R202, [R4.64] ;  /* 0x0000000804ca8981 */ /* 0x000ea2000c1e1900 */
[----:B------:R-:W-:Y:S02]  /*6f20*/  IMAD.MOV R0, RZ, RZ, -R0 ;  /* 0x000000ffff007224 */ /* 0x000fe400078e0a00 */
[----:B------:R-:W-:-:S04]  /*6f30*/  IMAD.WIDE.U32 R220, R216, c[0x0][0x1e8], RZ ;  /* 0x00007a00d8dc7a25 */ /* 0x000fc800078e00ff */
[----:B------:R-:W-:Y:S02]  /*6f40*/  IMAD R203, R0, c[0x0][0x2b8], R2 ;  /* 0x0000ae0000cb7a24 */ /* 0x000fe400078e0202 */
[----:B------:R-:W-:Y:S02]  /*6f50*/  IMAD R224, R216, c[0x0][0x1ec], R221 ;  /* 0x00007b00d8e07a24 */ /* 0x000fe400078e02dd */
[----:B------:R-:W-:Y:S01]  /*6f60*/  IMAD.WIDE.U32 R2, R203, c[0x0][0x1e0], RZ ;  /* 0x00007800cb027a25 */ /* 0x000fe200078e00ff */
[----:B------:R-:W-:-:S03]  /*6f70*/  SHF.R.S32.HI R55, RZ, 0x1f, R203 ;  /* 0x0000001fff377819 */ /* 0x000fc600000114cb */
[----:B------:R-:W-:Y:S02]  /*6f80*/  IMAD R110, R80, -0x20, R110 ;  /* 0xffffffe0506e7824 */ /* 0x000fe400078e026e */
[----:B------:R-:W-:-:S04]  /*6f90*/  IMAD R0, R55, c[0x0][0x1e0], RZ ;  /* 0x0000780037007a24 */ /* 0x000fc800078e02ff */
[----:B------:R-:W-:-:S04]  /*6fa0*/  IMAD R0, R203, c[0x0][0x1e4], R0 ;  /* 0x00007900cb007a24 */ /* 0x000fc800078e0200 */
[----:B------:R-:W-:Y:S01]  /*6fb0*/  IMAD.IADD R3, R3, 0x1, R0 ;  /* 0x0000000103037824 */ /* 0x000fe200078e0200 */
[----:B--2---:R-:W-:-:S03]  /*6fc0*/  SHF.R.S32.HI R56, RZ, 0x1f, R202 ;  /* 0x0000001fff387819 */ /* 0x004fc600000114ca */
[----:B------:R-:W-:-:S04]  /*6fd0*/  IMAD.WIDE.U32 R2, R202, c[0x0][0x1f0], R2 ;  /* 0x00007c00ca027a25 */ /* 0x000fc800078e0002 */
[----:B------:R-:W-:-:S04]  /*6fe0*/  IMAD R0, R56, c[0x0][0x1f0], RZ ;  /* 0x00007c0038007a24 */ /* 0x000fc800078e02ff */
[----:B------:R-:W-:Y:S01]  /*6ff0*/  IMAD R4, R202, c[0x0][0x1f4], R0 ;  /* 0x00007d00ca047a24 */ /* 0x000fe200078e0200 */
[----:B------:R-:W-:-:S04]  /*7000*/  IADD3 R0, P0, R2, R220, RZ ;  /* 0x000000dc02007210 */ /* 0x000fc80007f1e0ff */
[----:B------:R-:W-:Y:S02]  /*7010*/  IADD3.X R2, R224, R3, R4, P0, !PT ;  /* 0x00000003e0027210 */ /* 0x000fe400007fe404 */
[----:B------:R-:W-:-:S04]  /*7020*/  LEA R3, P0, R0, c[0x0][0x1c8], 0x1 ;  /* 0x0000720000037a11 */ /* 0x000fc800078008ff */
[----:B------:R-:W-:Y:S02]  /*7030*/  LEA.HI.X R2, R0, c[0x0][0x1cc], R2, 0x1, P0 ;  /* 0x0000730000027a11 */ /* 0x000fe400000f0c02 */
[----:B------:R1:W2:Y:S04]  /*7040*/  SHFL.IDX PT, R0, R3, RZ, 0x181f ;  /* 0x00181fff03007589 */ /* 0x0002a800000e0000 */
[----:B------:R-:W3:Y:S01]  /*7050*/  SHFL.IDX PT, R2, R2, RZ, 0x181f ;  /* 0x00181fff02027589 */ /* 0x000ee200000e0000 */
[----:B-1----:R-:W-:-:S05]  /*7060*/  IMAD.IADD R3, R110, 0x1, -R208 ;  /* 0x000000016e037824 */ /* 0x002fca00078e0ad0 */
[----:B------:R-:W-:-:S13]  /*7070*/  ISETP.GE.AND P0, PT, R3, 0x1, PT ;  /* 0x000000010300780c */ /* 0x000fda0003f06270 */
[----:B--2---:R-:W-:-:S04]  /*7080*/  @P0 LEA R10, P1, R132, R0, 0x1 ;  /* 0x00000000840a0211 */ /* 0x004fc800078208ff */
[----:B---3--:R-:W-:Y:S02]  /*7090*/  @P0 LEA.HI.X R11, R132, R2, R133, 0x1, P1 ;  /* 0x00000002840b0211 */ /* 0x008fe400008f0c85 */
[----:B------:R-:W-:-:S03]  /*70a0*/  @P0 LEA R8, P1, R204, R0, 0x1 ;  /* 0x00000000cc080211 */ /* 0x000fc600078208ff */
[----:B------:R-:W-:Y:S01]  /*70b0*/  @!PT LDS RZ, [RZ] ;  /* 0x00000000fffff984 */ /* 0x000fe20000000800 */
[----:B------:R1:W-:Y:S01]  /*70c0*/  @P0 LDGSTS.E.BYPASS.LTC128B.128 [R198+0xc080], [R10.64], !P2 ;  /* 0x0c0800000ac60fae */ /* 0x0003e2000d101d48 */
[----:B------:R-:W-:Y:S02]  /*70d0*/  @P0 LEA.HI.X R9, R204, R2, R209, 0x1, P1 ;  /* 0x00000002cc090211 */ /* 0x000fe400008f0cd1 */
[----:B------:R-:W-:-:S03]  /*70e0*/  @P0 LEA R6, P1, R199, R0, 0x1 ;  /* 0x00000000c7060211 */ /* 0x000fc600078208ff */
[----:B------:R1:W-:Y:S01]  /*70f0*/  @P0 LDGSTS.E.BYPASS.LTC128B.128 [R198+0xd080], [R8.64], !P5 ;  /* 0x0d08000008c60fae */ /* 0x0003e2000e901d48 */
[----:B------:R-:W-:Y:S02]  /*7100*/  @P0 LEA.HI.X R7, R199, R2, R211, 0x1, P1 ;  /* 0x00000002c7070211 */ /* 0x000fe400008f0cd3 */
[----:B------:R-:W-:-:S03]  /*7110*/  @P0 LEA R4, P1, R200, R0, 0x1 ;  /* 0x00000000c8040211 */ /* 0x000fc600078208ff */
[----:B------:R1:W-:Y:S01]  /*7120*/  @P0 LDGSTS.E.BYPASS.LTC128B.128 [R198+0xe080], [R6.64], !P4 ;  /* 0x0e08000006c60fae */ /* 0x0003e2000e101d48 */
[----:B------:R-:W-:-:S05]  /*7130*/  @P0 LEA.HI.X R5, R200, R2, R210, 0x1, P1 ;  /* 0x00000002c8050211 */ /* 0x000fca00008f0cd2 */
[----:B------:R1:W-:Y:S01]  /*7140*/  @P0 LDGSTS.E.BYPASS.LTC128B.128 [R198+0xf080], [R4.64], !P3 ;  /* 0x0f08000004c60fae */ /* 0x0003e2000d901d48 */
[----:B------:R-:W-:-:S03]  /*7150*/  ISETP.LT.AND P0, PT, RZ, c[0x0][0x27c], PT ;  /* 0x00009f00ff007a0c */ /* 0x000fc60003f01270 */
[----:B------:R-:W0:Y:S10]  /*7160*/  LDGDEPBAR ;  /* 0x00000000000079af */ /* 0x000e340000000000 */
[----:B------:R-:W-:Y:S05]  /*7170*/  @P0 BRA `(.L_x_209) ;  /* 0x0000002000000947 */ /* 0x000fea0003800000 */
[----:B------:R-:W-:-:S04]  /*7180*/  DEPBAR.LE SB0, 0x1 ;  /* 0x000080400000791a */ /* 0x000fc80000000000 */
[----:B------:R-:W-:Y:S05]  /*7190*/  BRA `(.L_x_210) ;  /* 0x000068e000007947 */ /* 0x000fea0003800000 */
.L_x_209:
[----:B------:R-:W-:Y:S01]  /*71a0*/  SHF.R.S32.HI R0, RZ, 0x1f, R99 ;  /* 0x0000001fff007819 */ /* 0x000fe20000011463 */
[C---:B-1----:R-:W-:Y:S01]  /*71b0*/  IMAD.WIDE.U32 R4, R99.reuse, c[0x0][0x280], RZ ;  /* 0x0000a00063047a25 */ /* 0x042fe200078e00ff */
[----:B------:R-:W-:Y:S01]  /*71c0*/  ULDC.U8 UR4, c[0x0][0x298] ;  /* 0x0000a60000047ab9 */ /* 0x000fe20000000000 */
[----:B------:R-:W-:Y:S02]  /*71d0*/  BSSY B2, `(.L_x_210) ;  /* 0x000068a000027945 */ /* 0x000fe40003800000 */
[----:B------:R-:W-:Y:S01]  /*71e0*/  IMAD R2, R0, c[0x0][0x280], RZ ;  /* 0x0000a00000027a24 */ /* 0x000fe200078e02ff */
[----:B------:R-:W-:Y:S01]  /*71f0*/  LEA R7, P0, R4, c[0x0][0x270], 0x1 ;  /* 0x00009c0004077a11 */ /* 0x000fe200078008ff */
[----:B------:R-:W-:Y:S02]  /*7200*/  IMAD R0, R0, c[0x0][0x290], RZ ;  /* 0x0000a40000007a24 */ /* 0x000fe400078e02ff */
[C---:B------:R-:W-:Y:S02]  /*7210*/  IMAD R6, R99.reuse, c[0x0][0x284], R2 ;  /* 0x0000a10063067a24 */ /* 0x040fe400078e0202 */
[----:B------:R-:W-:-:S03]  /*7220*/  IMAD.WIDE.U32 R2, R99, c[0x0][0x290], RZ ;  /* 0x0000a40063027a25 */ /* 0x000fc600078e00ff */
[----:B------:R-:W-:Y:S01]  /*7230*/  IADD3 R6, R6, R5, RZ ;  /* 0x0000000506067210 */ /* 0x000fe20007ffe0ff */
[----:B------:R-:W-:-:S03]  /*7240*/  IMAD R5, R99, c[0x0][0x294], R0 ;  /* 0x0000a50063057a24 */ /* 0x000fc600078e0200 */
[----:B------:R-:W-:Y:S02]  /*7250*/  LEA.HI.X R0, R4, c[0x0][0x274], R6, 0x1, P0 ;  /* 0x00009d0004007a11 */ /* 0x000fe400000f0c06 */
[----:B------:R-:W-:Y:S02]  /*7260*/  LEA R6, P0, R2, c[0x0][0x288], 0x1 ;  /* 0x0000a20002067a11 */ /* 0x000fe400078008ff */
[----:B------:R-:W-:-:S04]  /*7270*/  IADD3 R3, R5, R3, RZ ;  /* 0x0000000305037210 */ /* 0x000fc80007ffe0ff */
[----:B------:R-:W-:Y:S02]  /*7280*/  LEA.HI.X R2, R2, c[0x0][0x28c], R3, 0x1, P0 ;  /* 0x0000a30002027a11 */ /* 0x000fe400000f0c03 */
[----:B------:R-:W-:-:S13]  /*7290*/  ISETP.NE.AND P0, PT, RZ, UR4, PT ;  /* 0x00000004ff007c0c */ /* 0x000fda000bf05270 */
[----:B------:R-:W-:Y:S05]  /*72a0*/  @!P0 BRA `(.L_x_211) ;  /* 0x000031d000008947 */ /* 0x000fea0003800000 */
[----:B------:R-:W-:Y:S01]  /*72b0*/  LOP3.LUT P1, RZ, R207, 0x2, RZ, 0xc0, !PT ;  /* 0x00000002cfff7812 */ /* 0x000fe2000782c0ff */
[----:B------:R-:W1:Y:S01]  /*72c0*/  SHFL.IDX PT, R3, R2, RZ, 0x181f ;  /* 0x00181fff02037589 */ /* 0x000e6200000e0000 */
[----:B------:R-:W-:Y:S01]  /*72d0*/  BSSY B0, `(.L_x_212) ;  /* 0x0000035000007945 */ /* 0x000fe20003800000 */
[----:B------:R-:W-:Y:S01]  /*72e0*/  CS2R R20, SRZ ;  /* 0x0000000000147805 */ /* 0x000fe2000001ff00 */
[----:B------:R-:W-:Y:S01]  /*72f0*/  CS2R R18, SRZ ;  /* 0x0000000000127805 */ /* 0x000fe2000001ff00 */
[----:B------:R-:W2:Y:S01]  /*7300*/  SHFL.IDX PT, R5, R0, RZ, 0x181f ;  /* 0x00181fff00057589 */ /* 0x000ea200000e0000 */
[----:B------:R-:W-:Y:S01]  /*7310*/  CS2R R16, SRZ ;  /* 0x0000000000107805 */ /* 0x000fe2000001ff00 */
[----:B------:R-:W-:Y:S01]  /*7320*/  CS2R R14, SRZ ;  /* 0x00000000000e7805 */ /* 0x000fe2000001ff00 */
[----:B----4-:R-:W-:Y:S01]  /*7330*/  CS2R R12, SRZ ;  /* 0x00000000000c7805 */ /* 0x010fe2000001ff00 */
[----:B------:R-:W3:Y:S01]  /*7340*/  SHFL.IDX PT, R4, R7, RZ, 0x181f ;  /* 0x00181fff07047589 */ /* 0x000ee200000e0000 */
[----:B------:R-:W-:Y:S01]  /*7350*/  CS2R R10, SRZ ;  /* 0x00000000000a7805 */ /* 0x000fe2000001ff00 */
[----:B------:R-:W-:-:S02]  /*7360*/  CS2R R8, SRZ ;  /* 0x0000000000087805 */ /* 0x000fc4000001ff00 */
[----:B------:R4:W1:Y:S02]  /*7370*/  SHFL.IDX PT, R2, R6, RZ, 0x181f ;  /* 0x00181fff06027589 */ /* 0x00086400000e0000 */
[----:B----4-:R-:W-:Y:S01]  /*7380*/  CS2R R6, SRZ ;  /* 0x0000000000067805 */ /* 0x010fe2000001ff00 */
[----:B------:R-:W-:Y:S05]  /*7390*/  @P1 BRA `(.L_x_213) ;  /* 0x0000028000001947 */ /* 0x000fea0003800000 */
[----:B-123--:R-:W2:Y:S04]  /*73a0*/  LDL R27, [R1+0x38] ;  /* 0x00003800011b7983 */ /* 0x00eea80000100800 */
[----:B------:R-:W3:Y:S04]  /*73b0*/  LDL R26, [R1+0x34] ;  /* 0x00003400011a7983 */ /* 0x000ee80000100800 */
[----:B------:R-:W4:Y:S04]  /*73c0*/  LDL R25, [R1+0x3c] ;  /* 0x00003c0001197983 */ /* 0x000f280000100800 */
[----:B------:R-:W4:Y:S04]  /*73d0*/  LDL R24, [R1+0x30] ;  /* 0x0000300001187983 */ /* 0x000f280000100800 */
[----:B------:R-:W4:Y:S04]  /*73e0*/  LDL R23, [R1+0x40] ;  /* 0x0000400001177983 */ /* 0x000f280000100800 */
[----:B------:R-:W4:Y:S01]  /*73f0*/  LDL R22, [R1+0x2c] ;  /* 0x00002c0001167983 */ /* 0x000f220000100800 */
[----:B------:R-:W-:Y:S01]  /*7400*/  ISETP.GE.AND P0, PT, R138, c[0x0][0x27c], PT ;  /* 0x00009f008a007a0c */ /* 0x000fe20003f06270 */
[----:B------:R-:W-:Y:S01]  /*7410*/  CS2R R14, SRZ ;  /* 0x00000000000e7805 */ /* 0x000fe2000001ff00 */
[----:B------:R-:W-:Y:S01]  /*7420*/  ISETP.GE.AND P2, PT, R142, c[0x0][0x27c], PT ;  /* 0x00009f008e007a0c */ /* 0x000fe20003f46270 */
[----:B------:R-:W-:Y:S01]  /*7430*/  CS2R R6, SRZ ;  /* 0x0000000000067805 */ /* 0x000fe2000001ff00 */
[----:B------:R-:W-:-:S09]  /*7440*/  ISETP.GE.AND P1, PT, R140, c[0x0][0x27c], PT ;  /* 0x00009f008c007a0c */ /* 0x000fd20003f26270 */
[----:B------:R-:W-:-:S04]  /*7450*/  @!P0 IMAD.WIDE R10, R138, 0x2, R4 ;  /* 0x000000028a0a8825 */ /* 0x000fc800078e0204 */
[----:B------:R-:W-:Y:S01]  /*7460*/  @!P0 IMAD.WIDE R8, R138, 0x2, R2 ;  /* 0x000000028a088825 */ /* 0x000fe200078e0202 */
[----:B------:R1:W5:Y:S04]  /*7470*/  @!P0 LD.E.64 R14, [R10.64] ;  /* 0x000000080a0e8980 */ /* 0x000368000c101b00 */
[----:B------:R1:W5:Y:S01]  /*7480*/  @!P0 LD.E.64 R6, [R8.64] ;  /* 0x0000000808068980 */ /* 0x000362000c101b00 */
[----:B------:R-:W-:Y:S01]  /*7490*/  CS2R R16, SRZ ;  /* 0x0000000000107805 */ /* 0x000fe2000001ff00 */
[----:B------:R-:W-:Y:S01]  /*74a0*/  CS2R R18, SRZ ;  /* 0x0000000000127805 */ /* 0x000fe2000001ff00 */
[----:B-1----:R-:W-:Y:S01]  /*74b0*/  CS2R R8, SRZ ;  /* 0x0000000000087805 */ /* 0x002fe2000001ff00 */
[----:B--2---:R-:W-:-:S05]  /*74c0*/  @!P2 IADD3 R12, P0, R4, R27, RZ ;  /* 0x0000001b040ca210 */ /* 0x004fca0007f1e0ff */
[----:B---3--:R-:W-:Y:S01]  /*74d0*/  @!P2 IMAD.X R13, R5, 0x1, R26, P0 ;  /* 0x00000001050da824 */ /* 0x008fe200000e061a */
[----:B------:R-:W-:-:S04]  /*74e0*/  @!P2 IADD3 R10, P0, R2, R27, RZ ;  /* 0x0000001b020aa210 */ /* 0x000fc80007f1e0ff */
[----:B------:R1:W5:Y:S01]  /*74f0*/  @!P2 LD.E.64 R16, [R12.64] ;  /* 0x000000080c10a980 */ /* 0x000362000c101b00 */
[----:B------:R-:W-:Y:S01]  /*7500*/  @!P2 IMAD.X R11, R3, 0x1, R26, P0 ;  /* 0x00000001030ba824 */ /* 0x000fe200000e061a */
[----:B----4-:R-:W-:-:S04]  /*7510*/  @!P1 IADD3 R20, P0, R4, R25, RZ ;  /* 0x0000001904149210 */ /* 0x010fc80007f1e0ff */
[----:B------:R2:W5:Y:S01]  /*7520*/  @!P2 LD.E.64 R8, [R10.64] ;  /* 0x000000080a08a980 */ /* 0x000562000c101b00 */
[----:B------:R-:W-:-:S05]  /*7530*/  @!P1 IMAD.X R21, R5, 0x1, R24, P0 ;  /* 0x0000000105159824 */ /* 0x000fca00000e0618 */
[----:B------:R3:W5:Y:S01]  /*7540*/  @!P1 LD.E.64 R18, [R20.64] ;  /* 0x0000000814129980 */ /* 0x000762000c101b00 */
[----:B-1----:R-:W-:-:S05]  /*7550*/  @!P1 IADD3 R12, P0, R2, R25, RZ ;  /* 0x00000019020c9210 */ /* 0x002fca0007f1e0ff */
[----:B------:R-:W-:Y:S01]  /*7560*/  @!P1 IMAD.X R13, R3, 0x1, R24, P0 ;  /* 0x00000001030d9824 */ /* 0x000fe200000e0618 */
[----:B------:R-:W-:Y:S01]  /*7570*/  ISETP.GE.AND P0, PT, R141, c[0x0][0x27c], PT ;  /* 0x00009f008d007a0c */ /* 0x000fe20003f06270 */
[----:B--2---:R-:W-:-:S06]  /*7580*/  CS2R R10, SRZ ;  /* 0x00000000000a7805 */ /* 0x004fcc000001ff00 */
[----:B------:R1:W5:Y:S06]  /*7590*/  @!P1 LD.E.64 R10, [R12.64] ;  /* 0x000000080c0a9980 */ /* 0x00036c000c101b00 */
[----:B------:R-:W-:-:S05]  /*75a0*/  @!P0 IADD3 R4, P1, R4, R23, RZ ;  /* 0x0000001704048210 */ /* 0x000fca0007f3e0ff */
[----:B------:R-:W-:Y:S01]  /*75b0*/  @!P0 IMAD.X R5, R5, 0x1, R22, P1 ;  /* 0x0000000105058824 */ /* 0x000fe200008e0616 */
[----:B------:R-:W-:Y:S01]  /*75c0*/  @!P0 IADD3 R2, P1, R2, R23, RZ ;  /* 0x0000001702028210 */ /* 0x000fe20007f3e0ff */
[----:B---3--:R-:W-:-:S04]  /*75d0*/  CS2R R20, SRZ ;  /* 0x0000000000147805 */ /* 0x008fc8000001ff00 */
[----:B------:R-:W-:Y:S02]  /*75e0*/  @!P0 IMAD.X R3, R3, 0x1, R22, P1 ;  /* 0x0000000103038824 */ /* 0x000fe400008e0616 */
[----:B------:R2:W5:Y:S01]  /*75f0*/  @!P0 LD.E.64 R20, [R4.64] ;  /* 0x0000000804148980 */ /* 0x000562000c101b00 */
[----:B-1----:R-:W-:-:S06]  /*7600*/  CS2R R12, SRZ ;  /* 0x00000000000c7805 */ /* 0x002fcc000001ff00 */
[----:B------:R2:W5:Y:S02]  /*7610*/  @!P0 LD.E.64 R12, [R2.64] ;  /* 0x00000008020c8980 */ /* 0x000564000c101b00 */
.L_x_213:
[----:B-123--:R-:W-:Y:S05]  /*7620*/  BSYNC B0 ;  /* 0x0000000000007941 */ /* 0x00efea0003800000 */
.L_x_212:
[----:B-----5:R-:W-:Y:S01]  /*7630*/  IMAD.MOV.U32 R29, RZ, RZ, R18 ;  /* 0x000000ffff1d7224 */ /* 0x020fe200078e0012 */
[----:B------:R-:W-:Y:S01]  /*7640*/  SHF.R.U64 R26, R18, 0x10, R19 ;  /* 0x00000010121a7819 */ /* 0x000fe20000001213 */
[----:B------:R-:W-:Y:S01]  /*7650*/  IMAD.MOV.U32 R25, RZ, RZ, R20 ;  /* 0x000000ffff197224 */ /* 0x000fe200078e0014 */
[--C-:B------:R-:W-:Y:S01]  /*7660*/  SHF.R.U64 R22, R20, 0x10, R21.reuse ;  /* 0x0000001014167819 */ /* 0x100fe20000001215 */
[----:B------:R-:W-:Y:S01]  /*7670*/  IMAD.MOV.U32 R24, RZ, RZ, R21 ;  /* 0x000000ffff187224 */ /* 0x000fe200078e0015 */
[----:B------:R-:W-:Y:S01]  /*7680*/  SHF.R.U64 R30, R16, 0x10, R17 ;  /* 0x00000010101e7819 */ /* 0x000fe20000001211 */
[----:B------:R-:W-:Y:S01]  /*7690*/  IMAD.MOV.U32 R18, RZ, RZ, R8 ;  /* 0x000000ffff127224 */ /* 0x000fe200078e0008 */
[--C-:B------:R-:W-:Y:S01]  /*76a0*/  SHF.R.U64 R2, R6, 0x10, R7.reuse ;  /* 0x0000001006027819 */ /* 0x100fe20000001207 */
[----:B------:R-:W-:Y:S01]  /*76b0*/  IMAD.MOV.U32 R20, RZ, RZ, R7 ;  /* 0x000000ffff147224 */ /* 0x000fe200078e0007 */
[----:B------:R-:W-:Y:S01]  /*76c0*/  SHF.R.U64 R34, R14, 0x10, R15 ;  /* 0x000000100e227819 */ /* 0x000fe2000000120f */
[----:B------:R-:W-:Y:S01]  /*76d0*/  IMAD.MOV.U32 R32, RZ, RZ, R17 ;  /* 0x000000ffff207224 */ /* 0x000fe200078e0011 */
[--C-:B------:R-:W-:Y:S01]  /*76e0*/  SHF.R.U32.HI R23, RZ, 0x10, R19.reuse ;  /* 0x00000010ff177819 */ /* 0x100fe20000011613 */
[----:B------:R-:W-:Y:S01]  /*76f0*/  IMAD.MOV.U32 R28, RZ, RZ, R19 ;  /* 0x000000ffff1c7224 */ /* 0x000fe200078e0013 */
[----:B------:R-:W-:Y:S01]  /*7700*/  SHF.R.U32.HI R19, RZ, 0x10, R21 ;  /* 0x00000010ff137819 */ /* 0x000fe20000011615 */
[----:B------:R-:W-:Y:S01]  /*7710*/  IMAD.MOV.U32 R33, RZ, RZ, R16 ;  /* 0x000000ffff217224 */ /* 0x000fe200078e0010 */
[----:B------:R-:W-:Y:S01]  /*7720*/  PRMT R24, R24, 0x5410, R30 ;  /* 0x0000541018187816 */ /* 0x000fe2000000001e */
[----:B------:R-:W-:Y:S01]  /*7730*/  IMAD.MOV.U32 R36, RZ, RZ, R14 ;  /* 0x000000ffff247224 */ /* 0x000fe200078e000e */
[----:B------:R-:W-:Y:S01]  /*7740*/  PRMT R18, R18, 0x5410, R2 ;  /* 0x0000541012127816 */ /* 0x000fe20000000002 */
[----:B------:R-:W-:Y:S01]  /*7750*/  IMAD R2, R229, -0x80, R37 ;  /* 0xffffff80e5027824 */ /* 0x000fe200078e0225 */
[----:B------:R-:W-:Y:S01]  /*7760*/  SHF.R.U32.HI R16, RZ, 0x10, R7 ;  /* 0x00000010ff107819 */ /* 0x000fe20000011607 */
[----:B------:R-:W-:Y:S01]  /*7770*/  IMAD.MOV.U32 R21, RZ, RZ, R6 ;  /* 0x000000ffff157224 */ /* 0x000fe200078e0006 */
[----:B------:R-:W-:Y:S01]  /*7780*/  PRMT R20, R20, 0x5410, R34 ;  /* 0x0000541014147816 */ /* 0x000fe20000000022 */
[----:B------:R-:W-:Y:S01]  /*7790*/  IMAD.MOV.U32 R35, RZ, RZ, R15 ;  /* 0x000000ffff237224 */ /* 0x000fe200078e000f */
[----:B------:R-:W-:Y:S01]  /*77a0*/  PRMT R26, R26, 0x5410, R32 ;  /* 0x000054101a1a7816 */ /* 0x000fe20000000020 */
[----:B------:R-:W-:Y:S01]  /*77b0*/  IMAD.MOV.U32 R6, RZ, RZ, R12 ;  /* 0x000000ffff067224 */ /* 0x000fe200078e000c */
[----:B------:R-:W-:Y:S01]  /*77c0*/  PRMT R32, R19, 0x5410, R24 ;  /* 0x0000541013207816 */ /* 0x000fe20000000018 */
[----:B------:R-:W-:Y:S01]  /*77d0*/  IMAD.MOV.U32 R14, RZ, RZ, R10 ;  /* 0x000000ffff0e7224 */ /* 0x000fe200078e000a */
[----:B------:R-:W-:Y:S01]  /*77e0*/  PRMT R19, R16, 0x5410, R20 ;  /* 0x0000541010137816 */ /* 0x000fe20000000014 */
[----:B------:R-:W-:Y:S01]  /*77f0*/  IMAD.MOV.U32 R5, RZ, RZ, R13 ;  /* 0x000000ffff057224 */ /* 0x000fe200078e000d */
[----:B------:R-:W-:Y:S01]  /*7800*/  IMNMX R16, R2, 0x80, PT ;  /* 0x0000008002107817 */ /* 0x000fe20003800200 */
[----:B------:R-:W-:-:S04]  /*7810*/  DEPBAR.LE SB0, 0x1 ;  /* 0x000080400000791a */ /* 0x000fc80000000000 */
[----:B------:R-:W-:Y:S01]  /*7820*/  ISETP.GE.AND P0, PT, R208, R16, PT ;  /* 0x00000010d000720c */ /* 0x000fe20003f06270 */
[----:B------:R-:W-:Y:S01]  /*7830*/  BSSY B1, `(.L_x_214) ;  /* 0x00000c4000017945 */ /* 0x000fe20003800000 */
[----:B------:R-:W-:Y:S01]  /*7840*/  SHF.R.U32.HI R27, RZ, 0x10, R17 ;  /* 0x00000010ff1b7819 */ /* 0x000fe20000011611 */
[----:B------:R-:W-:Y:S01]  /*7850*/  IMAD.MOV.U32 R17, RZ, RZ, R9 ;  /* 0x000000ffff117224 */ /* 0x000fe200078e0009 */
[----:B------:R-:W-:Y:S02]  /*7860*/  SHF.R.U32.HI R31, RZ, 0x10, R15 ;  /* 0x00000010ff1f7819 */ /* 0x000fe4000001160f */
[----:B------:R-:W-:Y:S02]  /*7870*/  PRMT R21, R21, 0x5410, R36 ;  /* 0x0000541015157816 */ /* 0x000fe40000000024 */
[--C-:B------:R-:W-:Y:S02]  /*7880*/  SHF.R.U64 R15, R8, 0x10, R9.reuse ;  /* 0x00000010080f7819 */ /* 0x100fe40000001209 */
[----:B------:R-:W-:Y:S01]  /*7890*/  SHF.R.U32.HI R8, RZ, 0x10, R9 ;  /* 0x00000010ff087819 */ /* 0x000fe20000011609 */
[----:B------:R-:W-:Y:S01]  /*78a0*/  IMAD.MOV.U32 R9, RZ, RZ, R11 ;  /* 0x000000ffff097224 */ /* 0x000fe200078e000b */
[----:B------:R-:W-:-:S02]  /*78b0*/  SHF.R.U64 R3, R12, 0x10, R13 ;  /* 0x000000100c037819 */ /* 0x000fc4000000120d */
[----:B------:R-:W-:Y:S02]  /*78c0*/  PRMT R23, R23, 0x5410, R35 ;  /* 0x0000541017177816 */ /* 0x000fe40000000023 */
[----:B------:R-:W-:Y:S02]  /*78d0*/  PRMT R22, R22, 0x5410, R31 ;  /* 0x0000541016167816 */ /* 0x000fe4000000001f */
[----:B------:R-:W-:Y:S02]  /*78e0*/  PRMT R25, R25, 0x5410, R33 ;  /* 0x0000541019197816 */ /* 0x000fe40000000021 */
[----:B------:R-:W-:Y:S02]  /*78f0*/  PRMT R17, R17, 0x5410, R21 ;  /* 0x0000541011117816 */ /* 0x000fe40000000015 */
[--C-:B------:R-:W-:Y:S02]  /*7900*/  SHF.R.U64 R7, R10, 0x10, R11.reuse ;  /* 0x000000100a077819 */ /* 0x100fe4000000120b */
[----:B------:R-:W-:-:S02]  /*7910*/  SHF.R.U32.HI R4, RZ, 0x10, R11 ;  /* 0x00000010ff047819 */ /* 0x000fc4000001160b */
[----:B------:R-:W-:Y:S02]  /*7920*/  SHF.R.U32.HI R0, RZ, 0x10, R13 ;  /* 0x00000010ff007819 */ /* 0x000fe4000001160d */
[----:B------:R-:W-:Y:S02]  /*7930*/  PRMT R27, R27, 0x5410, R29 ;  /* 0x000054101b1b7816 */ /* 0x000fe4000000001d */
[----:B------:R-:W-:Y:S02]  /*7940*/  PRMT R29, R28, 0x5410, R3 ;  /* 0x000054101c1d7816 */ /* 0x000fe40000000003 */
[----:B------:R-:W-:Y:S02]  /*7950*/  PRMT R28, R6, 0x5410, R23 ;  /* 0x00005410061c7816 */ /* 0x000fe40000000017 */
[----:B------:R-:W-:Y:S02]  /*7960*/  PRMT R31, R22, 0x5410, R25 ;  /* 0x00005410161f7816 */ /* 0x000fe40000000019 */
[----:B------:R-:W-:-:S02]  /*7970*/  PRMT R21, R17, 0x7610, R21 ;  /* 0x0000761011157816 */ /* 0x000fc40000000015 */
[----:B------:R-:W-:Y:S02]  /*7980*/  PRMT R17, R15, 0x7610, R17 ;  /* 0x000076100f117816 */ /* 0x000fe40000000011 */
[----:B------:R-:W-:Y:S02]  /*7990*/  PRMT R20, R8, 0x7610, R20 ;  /* 0x0000761008147816 */ /* 0x000fe40000000014 */
[----:B------:R-:W-:Y:S02]  /*79a0*/  PRMT R22, R14, 0x7610, R22 ;  /* 0x000076100e167816 */ /* 0x000fe40000000016 */
[----:B------:R-:W-:Y:S02]  /*79b0*/  PRMT R25, R9, 0x7610, R25 ;  /* 0x0000761009197816 */ /* 0x000fe40000000019 */
[----:B------:R-:W-:Y:S02]  /*79c0*/  PRMT R23, R7, 0x7610, R23 ;  /* 0x0000761007177816 */ /* 0x000fe40000000017 */
[----:B------:R-:W-:-:S02]  /*79d0*/  PRMT R24, R4, 0x7610, R24 ;  /* 0x0000761004187816 */ /* 0x000fc40000000018 */
[----:B------:R-:W-:Y:S01]  /*79e0*/  PRMT R30, R0, 0x5410, R5 ;  /* 0x00005410001e7816 */ /* 0x000fe20000000005 */
[----:B------:R-:W-:Y:S06]  /*79f0*/  BAR.SYNC.DEFER_BLOCKING 0x0 ;  /* 0x0000000000007b1d */ /* 0x000fec0000010000 */
[----:B------:R-:W-:Y:S05]  /*7a00*/  @P0 BRA `(.L_x_215) ;  /* 0x00000a6000000947 */ /* 0x000fea0003800000 */
[----:B------:R-:W-:Y:S01]  /*7a10*/  ISETP.GE.AND P0, PT, R138, c[0x0][0x27c], PT ;  /* 0x00009f008a007a0c */ /* 0x000fe20003f06270 */
[----:B------:R-:W-:-:S12]  /*7a20*/  BSSY B0, `(.L_x_216) ;  /* 0x0000028000007945 */ /* 0x000fd80003800000 */
[----:B------:R-:W-:Y:S05]  /*7a30*/  @P0 BRA `(.L_x_217) ;  /* 0x0000026000000947 */ /* 0x000fea0003800000 */
[----:B------:R-:W1:Y:S01]  /*7a40*/  LDS.128 R4, [R198+0x10080] ;  /* 0x01008000c6047984 */ /* 0x000e620000000c00 */
[----:B------:R-:W-:Y:S02]  /*7a50*/  HADD2.F32 R9, -RZ, R17.H1_H1 ;  /* 0x30000011ff097230 */ /* 0x000fe40000004100 */
[----:B------:R-:W-:Y:S02]  /*7a60*/  HADD2.F32 R0, -RZ, R18.H1_H1 ;  /* 0x30000012ff007230 */ /* 0x000fe40000004100 */
[----:B------:R-:W-:Y:S02]  /*7a70*/  HADD2.F32 R3, -RZ, R21.H1_H1 ;  /* 0x30000015ff037230 */ /* 0x000fe40000004100 */
[----:B------:R-:W-:Y:S02]  /*7a80*/  HADD2.F32 R2, -RZ, R20.H1_H1 ;  /* 0x30000014ff027230 */ /* 0x000fe40000004100 */
[--C-:B-1----:R-:W-:Y:S02]  /*7a90*/  HADD2.F32 R10, -RZ, R4.reuse.H0_H0 ;  /* 0x20000004ff0a7230 */ /* 0x102fe40000004100 */
[----:B------:R-:W-:-:S02]  /*7aa0*/  HADD2.F32 R8, -RZ, R4.H1_H1 ;  /* 0x30000004ff087230 */ /* 0x000fc40000004100 */
[--C-:B------:R-:W-:Y:S01]  /*7ab0*/  HADD2.F32 R4, -RZ, R5.reuse.H0_H0 ;  /* 0x20000005ff047230 */ /* 0x100fe20000004100 */
[-C--:B------:R-:W-:Y:S01]  /*7ac0*/  FMUL.FTZ R13, R10, R9.reuse ;  /* 0x000000090a0d7220 */ /* 0x080fe20000410000 */
[----:B------:R-:W-:Y:S01]  /*7ad0*/  HADD2.F32 R5, -RZ, R5.H1_H1 ;  /* 0x30000005ff057230 */ /* 0x000fe20000004100 */
[----:B------:R-:W-:Y:S01]  /*7ae0*/  FMUL.FTZ R14, R8, R9 ;  /* 0x00000009080e7220 */ /* 0x000fe20000410000 */
[--C-:B------:R-:W-:Y:S02]  /*7af0*/  HADD2.F32 R12, -RZ, R6.reuse.H0_H0 ;  /* 0x20000006ff0c7230 */ /* 0x100fe40000004100 */
[----:B------:R-:W-:Y:S01]  /*7b00*/  HADD2.F32 R11, -RZ, R6.H1_H1 ;  /* 0x30000006ff0b7230 */ /* 0x000fe20000004100 */
[-C--:B------:R-:W-:Y:S01]  /*7b10*/  FMUL.FTZ R9, R5, R0.reuse ;  /* 0x0000000005097220 */ /* 0x080fe20000410000 */
[--C-:B------:R-:W-:Y:S01]  /*7b20*/  HADD2.F32 R6, -RZ, R7.reuse.H0_H0 ;  /* 0x20000007ff067230 */ /* 0x100fe20000004100 */
[----:B------:R-:W-:Y:S01]  /*7b30*/  FMUL.FTZ R0, R4, R0 ;  /* 0x0000000004007220 */ /* 0x000fe20000410000 */
[----:B------:R-:W-:Y:S01]  /*7b40*/  HADD2.F32 R7, -RZ, R7.H1_H1 ;  /* 0x30000007ff077230 */ /* 0x000fe20000004100 */
[----:B------:R-:W-:-:S02]  /*7b50*/  FFMA.FTZ R15, R10, R3, -R14 ;  /* 0x000000030a0f7223 */ /* 0x000fc4000001080e */
[----:B------:R-:W-:Y:S01]  /*7b60*/  FFMA.FTZ R14, R8, R3, R13 ;  /* 0x00000003080e7223 */ /* 0x000fe2000001000d */
[----:B------:R-:W-:Y:S01]  /*7b70*/  HADD2.F32 R3, -RZ, R23.H1_H1 ;  /* 0x30000017ff037230 */ /* 0x000fe20000004100 */
[-C--:B------:R-:W-:Y:S01]  /*7b80*/  FFMA.FTZ R13, R4, R2.reuse, -R9 ;  /* 0x00000002040d7223 */ /* 0x080fe20000010809 */
[--C-:B------:R-:W-:Y:S01]  /*7b90*/  HADD2.F32 R4, -RZ, R19.reuse.H1_H1 ;  /* 0x30000013ff047230 */ /* 0x100fe20000004100 */
[----:B------:R-:W-:Y:S01]  /*7ba0*/  FFMA.FTZ R10, R5, R2, R0 ;  /* 0x00000002050a7223 */ /* 0x000fe20000010000 */
[----:B------:R-:W-:Y:S02]  /*7bb0*/  HADD2.F32 R0, -RZ, R19.H0_H0 ;  /* 0x20000013ff007230 */ /* 0x000fe40000004100 */
[----:B------:R-:W-:Y:S01]  /*7bc0*/  HADD2.F32 R2, -RZ, R22.H1_H1 ;  /* 0x30000016ff027230 */ /* 0x000fe20000004100 */
[----:B------:R-:W-:Y:S02]  /*7bd0*/  FMUL.FTZ R9, R11, R4 ;  /* 0x000000040b097220 */ /* 0x000fe40000410000 */
[----:B------:R-:W-:-:S02]  /*7be0*/  FMUL.FTZ R8, R7, R0 ;  /* 0x0000000007087220 */ /* 0x000fc40000410000 */
[----:B------:R-:W-:Y:S02]  /*7bf0*/  FMUL.FTZ R4, R12, R4 ;  /* 0x000000040c047220 */ /* 0x000fe40000410000 */
[----:B------:R-:W-:Y:S02]  /*7c00*/  FMUL.FTZ R5, R6, R0 ;  /* 0x0000000006057220 */ /* 0x000fe40000410000 */
[-C--:B------:R-:W-:Y:S02]  /*7c10*/  FFMA.FTZ R9, R12, R3.reuse, -R9 ;  /* 0x000000030c097223 */ /* 0x080fe40000010809 */
[-C--:B------:R-:W-:Y:S02]  /*7c20*/  FFMA.FTZ R0, R6, R2.reuse, -R8 ;  /* 0x0000000206007223 */ /* 0x080fe40000010808 */
[----:B------:R-:W-:Y:S01]  /*7c30*/  FFMA.FTZ R3, R11, R3, R4 ;  /* 0x000000030b037223 */ /* 0x000fe20000010004 */
[----:B------:R-:W-:Y:S01]  /*7c40*/  F2FP.PACK_AB R4, R14, R15 ;  /* 0x0000000f0e04723e */ /* 0x000fe200000000ff */
[----:B------:R-:W-:Y:S01]  /*7c50*/  FFMA.FTZ R2, R7, R2, R5 ;  /* 0x0000000207027223 */ /* 0x000fe20000010005 */
[----:B------:R-:W-:-:S02]  /*7c60*/  F2FP.PACK_AB R5, R10, R13 ;  /* 0x0000000d0a05723e */ /* 0x000fc400000000ff */
[----:B------:R-:W-:Y:S02]  /*7c70*/  F2FP.PACK_AB R6, R3, R9 ;  /* 0x000000090306723e */ /* 0x000fe400000000ff */
[----:B------:R-:W-:-:S05]  /*7c80*/  F2FP.PACK_AB R7, R2, R0 ;  /* 0x000000000207723e */ /* 0x000fca00000000ff */
[----:B------:R1:W-:Y:S02]  /*7c90*/  STS.128 [R198+0x10080], R4 ;  /* 0x01008004c6007388 */ /* 0x0003e40000000c00 */
.L_x_217:
[----:B------:R-:W-:Y:S05]  /*7ca0*/  BSYNC B0 ;  /* 0x0000000000007941 */ /* 0x000fea0003800000 */
.L_x_216:
[----:B------:R-:W-:Y:S01]  /*7cb0*/  ISETP.GE.AND P0, PT, R142, c[0x0][0x27c], PT ;  /* 0x00009f008e007a0c */ /* 0x000fe20003f06270 */
[----:B------:R-:W-:-:S12]  /*7cc0*/  BSSY B0, `(.L_x_218) ;  /* 0x0000028000007945 */ /* 0x000fd80003800000 */
[----:B------:R-:W-:Y:S05]  /*7cd0*/  @P0 BRA `(.L_x_219) ;  /* 0x0000026000000947 */ /* 0x000fea0003800000 */
[----:B-1----:R-:W1:Y:S01]  /*7ce0*/  LDS.128 R4, [R198+0x14080] ;  /* 0x01408000c6047984 */ /* 0x002e620000000c00 */
[----:B------:R-:W-:Y:S02]  /*7cf0*/  HADD2.F32 R9, -RZ, R18.H0_H0 ;  /* 0x20000012ff097230 */ /* 0x000fe40000004100 */
[----:B------:R-:W-:Y:S02]  /*7d00*/  HADD2.F32 R0, -RZ, R17.H0_H0 ;  /* 0x20000011ff007230 */ /* 0x000fe40000004100 */
        /* <DEDUP_REMOVED lines=18> */
[----:B------:R-:W-:Y:S01]  /*7e30*/  HADD2.F32 R4, -RZ, R21.H0_H0 ;  /* 0x20000015ff047230 */ /* 0x000fe20000004100 */
[----:B------:R-:W-:Y:S01]  /*7e40*/  FFMA.FTZ R10, R5, R2, R0 ;  /* 0x00000002050a7223 */ /* 0x000fe20000010000 */
[----:B------:R-:W-:Y:S02]  /*7e50*/  HADD2.F32 R0, -RZ, R20.H0_H0 ;  /* 0x20000014ff007230 */ /* 0x000fe40000004100 */
[----:B------:R-:W-:Y:S01]  /*7e60*/  HADD2.F32 R2, -RZ, R27.H0_H0 ;  /* 0x2000001bff027230 */ /* 0x000fe20000004100 */
        /* <DEDUP_REMOVED lines=13> */
.L_x_219:
[----:B------:R-:W-:Y:S05]  /*7f40*/  BSYNC B0 ;  /* 0x0000000000007941 */ /* 0x000fea0003800000 */
.L_x_218:
[----:B------:R-:W-:Y:S01]  /*7f50*/  ISETP.GE.AND P0, PT, R140, c[0x0][0x27c], PT ;  /* 0x00009f008c007a0c */ /* 0x000fe20003f06270 */
[----:B------:R-:W-:-:S12]  /*7f60*/  BSSY B0, `(.L_x_220) ;  /* 0x0000028000007945 */ /* 0x000fd80003800000 */
[----:B------:R-:W-:Y:S05]  /*7f70*/  @P0 BRA `(.L_x_221) ;  /* 0x0000026000000947 */ /* 0x000fea0003800000 */
[----:B-1----:R-:W1:Y:S01]  /*7f80*/  LDS.128 R4, [R198+0x18080] ;  /* 0x01808000c6047984 */ /* 0x002e620000000c00 */
[----:B------:R-:W-:Y:S02]  /*7f90*/  HADD2.F32 R9, -RZ, R22.H0_H0 ;  /* 0x20000016ff097230 */ /* 0x000fe40000004100 */
[----:B------:R-:W-:Y:S02]  /*7fa0*/  HADD2.F32 R0, -RZ, R23.H0_H0 ;  /* 0x20000017ff007230 */ /* 0x000fe40000004100 */
[----:B------:R-:W-:Y:S02]  /*7fb0*/  HADD2.F32 R3, -RZ, R27.H1_H1 ;  /* 0x3000001bff037230 */ /* 0x000fe40000004100 */
[----:B------:R-:W-:Y:S02]  /*7fc0*/  HADD2.F32 R2, -RZ, R26.H0_H0 ;  /* 0x2000001aff027230 */ /* 0x000fe40000004100 */
        /* <DEDUP_REMOVED lines=14> */
[----:B------:R-:W-:Y:S01]  /*80b0*/  HADD2.F32 R3, -RZ, R29.H0_H0 ;  /* 0x2000001dff037230 */ /* 0x000fe20000004100 */
[-C--:B------:R-:W-:Y:S01]  /*80c0*/  FFMA.FTZ R13, R4, R2.reuse, -R9 ;  /* 0x00000002040d7223 */ /* 0x080fe20000010809 */
[----:B------:R-:W-:Y:S01]  /*80d0*/  HADD2.F32 R4, -RZ, R25.H0_H0 ;  /* 0x20000019ff047230 */ /* 0x000fe20000004100 */
        /* <DEDUP_REMOVED lines=16> */
.L_x_221:
[----:B------:R-:W-:Y:S05]  /*81e0*/  BSYNC B0 ;  /* 0x0000000000007941 */ /* 0x000fea0003800000 */
.L_x_220:
[----:B------:R-:W-:-:S13]  /*81f0*/  ISETP.GE.AND P0, PT, R141, c[0x0][0x27c], PT ;  /* 0x00009f008d007a0c */ /* 0x000fda0003f06270 */
[----:B------:R-:W-:Y:S05]  /*8200*/  @P0 BRA `(.L_x_215) ;  /* 0x0000026000000947 */ /* 0x000fea0003800000 */
[----:B-1----:R-:W1:Y:S01]  /*8210*/  LDS.128 R4, [R198+0x1c080] ;  /* 0x01c08000c6047984 */ /* 0x002e620000000c00 */
[----:B------:R-:W-:Y:S02]  /*8220*/  HADD2.F32 R9, -RZ, R28.H0_H0 ;  /* 0x2000001cff097230 */ /* 0x000fe40000004100 */
[----:B------:R-:W-:Y:S02]  /*8230*/  HADD2.F32 R0, -RZ, R29.H1_H1 ;  /* 0x3000001dff007230 */ /* 0x000fe40000004100 */
[--C-:B------:R-:W-:Y:S02]  /*8240*/  HADD2.F32 R3, -RZ, R31.reuse.H1_H1 ;  /* 0x3000001fff037230 */ /* 0x100fe40000004100 */
        /* <DEDUP_REMOVED lines=34> */
.L_x_215:
[----:B------:R-:W-:Y:S05]  /*8470*/  BSYNC B1 ;  /* 0x0000000000017941 */ /* 0x000fea0003800000 */
.L_x_214:
[----:B------:R-:W-:Y:S01]  /*8480*/  IADD3 R0, R208, 0x20, RZ ;  /* 0x00000020d0007810 */ /* 0x000fe20007ffe0ff */
[----:B------:R-:W-:Y:S03]  /*8490*/  BSSY B1, `(.L_x_222) ;  /* 0x00000a9000017945 */ /* 0x000fe60003800000 */
[----:B------:R-:W-:-:S13]  /*84a0*/  ISETP.GE.AND P0, PT, R0, R16, PT ;  /* 0x000000100000720c */ /* 0x000fda0003f06270 */
[----:B------:R-:W-:Y:S05]  /*84b0*/  @P0 BRA `(.L_x_223) ;  /* 0x00000a6000000947 */ /* 0x000fea0003800000 */
[----:B------:R-:W-:Y:S01]  /*84c0*/  ISETP.GE.AND P0, PT, R138, c[0x0][0x27c], PT ;  /* 0x00009f008a007a0c */ /* 0x000fe20003f06270 */
[----:B------:R-:W-:-:S12]  /*84d0*/  BSSY B0, `(.L_x_224) ;  /* 0x0000028000007945 */ /* 0x000fd80003800000 */
[----:B------:R-:W-:Y:S05]  /*84e0*/  @P0 BRA `(.L_x_225) ;  /* 0x0000026000000947 */ /* 0x000fea0003800000 */
[----:B-1----:R-:W1:Y:S01]  /*84f0*/  LDS.128 R4, [R198+0x11080] ;  /* 0x01108000c6047984 */ /* 0x002e620000000c00 */
[----:B------:R-:W-:Y:S02]  /*8500*/  HADD2.F32 R9, -RZ, R17.H1_H1 ;  /* 0x30000011ff097230 */ /* 0x000fe40000004100 */
[----:B------:R-:W-:Y:S02]  /*8510*/  HADD2.F32 R0, -RZ, R18.H1_H1 ;  /* 0x30000012ff007230 */ /* 0x000fe40000004100 */
[----:B------:R-:W-:Y:S02]  /*8520*/  HADD2.F32 R3, -RZ, R21.H1_H1 ;  /* 0x30000015ff037230 */ /* 0x000fe40000004100 */
[----:B------:R-:W-:Y:S02]  /*8530*/  HADD2.F32 R2, -RZ, R20.H1_H1 ;  /* 0x30000014ff027230 */ /* 0x000fe40000004100 */
[--C-:B-1----:R-:W-:Y:S02]  /*8540*/  HADD2.F32 R10, -RZ, R4.reuse.H0_H0 ;  /* 0x20000004ff0a7230 */ /* 0x102fe40000004100 */
[----:B------:R-:W-:-:S02]  /*8550*/  HADD2.F32 R8, -RZ, R4.H1_H1 ;  /* 0x30000004ff087230 */ /* 0x000fc40000004100 */
[--C-:B------:R-:W-:Y:S01]  /*8560*/  HADD2.F32 R4, -RZ, R5.reuse.H0_H0 ;  /* 0x20000005ff047230 */ /* 0x100fe20000004100 */
[C---:B------:R-:W-:Y:S01]  /*8570*/  FMUL.FTZ R13, R9.reuse, R10 ;  /* 0x0000000a090d7220 */ /* 0x040fe20000410000 */
[----:B------:R-:W-:Y:S01]  /*8580*/  HADD2.F32 R5, -RZ, R5.H1_H1 ;  /* 0x30000005ff057230 */ /* 0x000fe20000004100 */
[----:B------:R-:W-:Y:S01]  /*8590*/  FMUL.FTZ R14, R9, R8 ;  /* 0x00000008090e7220 */ /* 0x000fe20000410000 */
[--C-:B------:R-:W-:Y:S02]  /*85a0*/  HADD2.F32 R12, -RZ, R6.reuse.H0_H0 ;  /* 0x20000006ff0c7230 */ /* 0x100fe40000004100 */
[----:B------:R-:W-:Y:S01]  /*85b0*/  HADD2.F32 R11, -RZ, R6.H1_H1 ;  /* 0x30000006ff0b7230 */ /* 0x000fe20000004100 */
[C---:B------:R-:W-:Y:S01]  /*85c0*/  FMUL.FTZ R9, R0.reuse, R5 ;  /* 0x0000000500097220 */ /* 0x040fe20000410000 */
[--C-:B------:R-:W-:Y:S01]  /*85d0*/  HADD2.F32 R6, -RZ, R7.reuse.H0_H0 ;  /* 0x20000007ff067230 */ /* 0x100fe20000004100 */
[----:B------:R-:W-:Y:S01]  /*85e0*/  FMUL.FTZ R0, R0, R4 ;  /* 0x0000000400007220 */ /* 0x000fe20000410000 */
[----:B------:R-:W-:Y:S01]  /*85f0*/  HADD2.F32 R7, -RZ, R7.H1_H1 ;  /* 0x30000007ff077230 */ /* 0x000fe20000004100 */
[----:B------:R-:W-:-:S02]  /*8600*/  FFMA.FTZ R15, R3, R10, -R14 ;  /* 0x0000000a030f7223 */ /* 0x000fc4000001080e */
[----:B------:R-:W-:Y:S01]  /*8610*/  FFMA.FTZ R14, R3, R8, R13 ;  /* 0x00000008030e7223 */ /* 0x000fe2000001000d */
[----:B------:R-:W-:Y:S01]  /*8620*/  HADD2.F32 R3, -RZ, R23.H1_H1 ;  /* 0x30000017ff037230 */ /* 0x000fe20000004100 */
[C---:B------:R-:W-:Y:S01]  /*8630*/  FFMA.FTZ R13, R2.reuse, R4, -R9 ;  /* 0x00000004020d7223 */ /* 0x040fe20000010809 */
        /* <DEDUP_REMOVED lines=8> */
[C---:B------:R-:W-:Y:S02]  /*86c0*/  FFMA.FTZ R9, R3.reuse, R12, -R9 ;  /* 0x0000000c03097223 */ /* 0x040fe40000010809 */
[----:B------:R-:W-:Y:S02]  /*86d0*/  FFMA.FTZ R0, R2, R6, -R8 ;  /* 0x0000000602007223 */ /* 0x000fe40000010808 */
[----:B------:R-:W-:Y:S01]  /*86e0*/  FFMA.FTZ R3, R3, R11, R4 ;  /* 0x0000000b03037223 */ /* 0x000fe20000010004 */
[----:B------:R-:W-:Y:S01]  /*86f0*/  F2FP.PACK_AB R4, R14, R15 ;  /* 0x0000000f0e04723e */ /* 0x000fe200000000ff */
[----:B------:R-:W-:Y:S01]  /*8700*/  FFMA.FTZ R2, R2, R7, R5 ;  /* 0x0000000702027223 */ /* 0x000fe20000010005 */
[----:B------:R-:W-:-:S02]  /*8710*/  F2FP.PACK_AB R5, R10, R13 ;  /* 0x0000000d0a05723e */ /* 0x000fc400000000ff */
[----:B------:R-:W-:Y:S02]  /*8720*/  F2FP.PACK_AB R6, R3, R9 ;  /* 0x000000090306723e */ /* 0x000fe400000000ff */
[----:B------:R-:W-:-:S05]  /*8730*/  F2FP.PACK_AB R7, R2, R0 ;  /* 0x000000000207723e */ /* 0x000fca00000000ff */
[----:B------:R1:W-:Y:S02]  /*8740*/  STS.128 [R198+0x11080], R4 ;  /* 0x01108004c6007388 */ /* 0x0003e40000000c00 */
.L_x_225:
[----:B------:R-:W-:Y:S05]  /*8750*/  BSYNC B0 ;  /* 0x0000000000007941 */ /* 0x000fea0003800000 */
.L_x_224:
        /* <DEDUP_REMOVED lines=41> */
.L_x_227:
[----:B------:R-:W-:Y:S05]  /*89f0*/  BSYNC B0 ;  /* 0x0000000000007941 */ /* 0x000fea0003800000 */
.L_x_226:
        /* <DEDUP_REMOVED lines=22> */
[----:B------:R-:W-:Y:S01]  /*8b60*/  HADD2.F32 R3, -RZ, R29.H0_H0 ;  /* 0x2000001dff037230 */ /* 0x000fe20000004100 */
[C---:B------:R-:W-:Y:S01]  /*8b70*/  FFMA.FTZ R13, R2.reuse, R4, -R9 ;  /* 0x00000004020d7223 */ /* 0x040fe20000010809 */
        /* <DEDUP_REMOVED lines=17> */
.L_x_229:
[----:B------:R-:W-:Y:S05]  /*8c90*/  BSYNC B0 ;  /* 0x0000000000007941 */ /* 0x000fea0003800000 */
.L_x_228:
        /* <DEDUP_REMOVED lines=40> */
.L_x_223:
[----:B------:R-:W-:Y:S05]  /*8f20*/  BSYNC B1 ;  /* 0x0000000000017941 */ /* 0x000fea0003800000 */
.L_x_222:
        /* <DEDUP_REMOVED lines=45> */
.L_x_233:
[----:B------:R-:W-:Y:S05]  /*9200*/  BSYNC B0 ;  /* 0x0000000000007941 */ /* 0x000fea0003800000 */
.L_x_232:
        /* <DEDUP_REMOVED lines=41> */
.L_x_235:
[----:B------:R-:W-:Y:S05]  /*94a0*/  BSYNC B0 ;  /* 0x0000000000007941 */ /* 0x000fea0003800000 */
.L_x_234:
        /* <DEDUP_REMOVED lines=41> */
.L_x_237:
[----:B------:R-:W-:Y:S05]  /*9740*/  BSYNC B0 ;  /* 0x0000000000007941 */ /* 0x000fea0003800000 */
.L_x_236:
        /* <DEDUP_REMOVED lines=40> */
.L_x_231:
[----:B------:R-:W-:Y:S05]  /*99d0*/  BSYNC B1 ;  /* 0x0000000000017941 */ /* 0x000fea0003800000 */
.L_x_230:
[----:B------:R-:W-:-:S04]  /*99e0*/  IADD3 R0, R208, 0x60, RZ ;  /* 0x00000060d0007810 */ /* 0x000fc80007ffe0ff */
        /* <DEDUP_REMOVED lines=43> */
.L_x_240:
[----:B------:R-:W-:Y:S05]  /*9ca0*/  BSYNC B0 ;  /* 0x0000000000007941 */ /* 0x000fea0003800000 */
.L_x_239:
        /* <DEDUP_REMOVED lines=41> */
.L_x_242:
[----:B------:R-:W-:Y:S05]  /*9f40*/  BSYNC B0 ;  /* 0x0000000000007941 */ /* 0x000fea0003800000 */
.L_x_241:
        /* <DEDUP_REMOVED lines=41> */
.L_x_244:
[----:B------:R-:W-:Y:S05]  /*a1e0*/  BSYNC B0 ;  /* 0x0000000000007941 */ /* 0x000fea0003800000 */
.L_x_243:
        /* <DEDUP_REMOVED lines=39> */
[----:B------:R1:W-:Y:S01]  /*a460*/  STS.128 [R198+0x1f080], R4 ;  /* 0x01f08004c6007388 */ /* 0x0003e20000000c00 */
[----:B------:R-:W-:Y:S05]  /*a470*/  BRA `(.L_x_238) ;  /* 0x000035f000007947 */ /* 0x000fea0003800000 */
.L_x_211:
        /* <DEDUP_REMOVED lines=8> */
[----:B------:R-:W-:Y:S01]  /*a500*/  CS2R R4, SRZ ;  /* 0x0000000000047805 */ /* 0x000fe2000001ff00 */
[----:B------:R-:W3:Y:S01]  /*a510*/  SHFL.IDX PT, R23, R2, RZ, 0x181f ;  /* 0x00181fff02177589 */ /* 0x000ee200000e0000 */
[----:B------:R-:W-:Y:S01]  /*a520*/  CS2R R14, SRZ ;  /* 0x00000000000e7805 */ /* 0x000fe2000001ff00 */
[----:B----4-:R-:W-:-:S02]  /*a530*/  CS2R R12, SRZ ;  /* 0x00000000000c7805 */ /* 0x010fc4000001ff00 */
[----:B------:R4:W1:Y:S02]  /*a540*/  SHFL.IDX PT, R22, R6, RZ, 0x181f ;  /* 0x00181fff06167589 */ /* 0x00086400000e0000 */
[----:B----4-:R-:W-:Y:S01]  /*a550*/  CS2R R6, SRZ ;  /* 0x0000000000067805 */ /* 0x010fe2000001ff00 */
[----:B------:R-:W-:Y:S05]  /*a560*/  @P0 BRA `(.L_x_246) ;  /* 0x0000016000000947 */ /* 0x000fea0003800000 */
[----:B-123--:R-:W-:-:S13]  /*a570*/  ISETP.GE.AND P1, PT, R132, c[0x0][0x27c], PT ;  /* 0x00009f0084007a0c */ /* 0x00efda0003f26270 */
[C---:B------:R-:W-:Y:S01]  /*a580*/  @!P1 IMAD.SHL.U32 R2, R132.reuse, 0x2, RZ ;  /* 0x0000000284029824 */ /* 0x040fe200078e00ff */
[----:B------:R-:W-:-:S04]  /*a590*/  @!P1 SHF.L.U64.HI R0, R132, 0x1, R133 ;  /* 0x0000000184009819 */ /* 0x000fc80000010285 */
[----:B------:R-:W-:-:S05]  /*a5a0*/  @!P1 IADD3 R4, P0, R20, R2, RZ ;  /* 0x0000000214049210 */ /* 0x000fca0007f1e0ff */
[----:B------:R-:W-:Y:S01]  /*a5b0*/  @!P1 IMAD.X R5, R21, 0x1, R0, P0 ;  /* 0x0000000115059824 */ /* 0x000fe200000e0600 */
[----:B------:R-:W-:-:S04]  /*a5c0*/  @!P1 IADD3 R2, P0, R22, R2, RZ ;  /* 0x0000000216029210 */ /* 0x000fc80007f1e0ff */
[----:B------:R1:W5:Y:S01]  /*a5d0*/  @!P1 LD.E.128 R16, [R4.64] ;  /* 0x0000000804109980 */ /* 0x000362000c101d00 */
[----:B------:R-:W-:Y:S01]  /*a5e0*/  @!P1 IMAD.X R3, R23, 0x1, R0, P0 ;  /* 0x0000000117039824 */ /* 0x000fe200000e0600 */
[----:B------:R-:W-:-:S04]  /*a5f0*/  ISETP.GE.AND P0, PT, R135, c[0x0][0x27c], PT ;  /* 0x00009f0087007a0c */ /* 0x000fc80003f06270 */
[----:B------:R2:W5:Y:S09]  /*a600*/  @!P1 LD.E.128 R12, [R2.64] ;  /* 0x00000008020c9980 */ /* 0x000572000c101d00 */
[C---:B------:R-:W-:Y:S01]  /*a610*/  @!P0 IMAD.SHL.U32 R6, R204.reuse, 0x2, RZ ;  /* 0x00000002cc068824 */ /* 0x040fe200078e00ff */
[----:B------:R-:W-:-:S04]  /*a620*/  @!P0 SHF.L.U64.HI R0, R204, 0x1, R209 ;  /* 0x00000001cc008819 */ /* 0x000fc800000102d1 */
[----:B------:R-:W-:-:S05]  /*a630*/  @!P0 IADD3 R20, P1, R20, R6, RZ ;  /* 0x0000000614148210 */ /* 0x000fca0007f3e0ff */
[----:B------:R-:W-:Y:S01]  /*a640*/  @!P0 IMAD.X R21, R21, 0x1, R0, P1 ;  /* 0x0000000115158824 */ /* 0x000fe200008e0600 */
[----:B------:R-:W-:Y:S01]  /*a650*/  CS2R R10, SRZ ;  /* 0x00000000000a7805 */ /* 0x000fe2000001ff00 */
[----:B------:R-:W-:Y:S01]  /*a660*/  CS2R R8, SRZ ;  /* 0x0000000000087805 */ /* 0x000fe2000001ff00 */
[----:B--2---:R-:W-:Y:S01]  /*a670*/  @!P0 IADD3 R2, P1, R22, R6, RZ ;  /* 0x0000000616028210 */ /* 0x004fe20007f3e0ff */
[----:B-1----:R-:W-:Y:S01]  /*a680*/  CS2R R4, SRZ ;  /* 0x0000000000047805 */ /* 0x002fe2000001ff00 */
[----:B------:R-:W-:-:S03]  /*a690*/  CS2R R6, SRZ ;  /* 0x0000000000067805 */ /* 0x000fc6000001ff00 */
[----:B------:R1:W5:Y:S01]  /*a6a0*/  @!P0 LD.E.128 R8, [R20.64] ;  /* 0x0000000814088980 */ /* 0x000362000c101d00 */
[----:B------:R-:W-:-:S05]  /*a6b0*/  @!P0 IMAD.X R3, R23, 0x1, R0, P1 ;  /* 0x0000000117038824 */ /* 0x000fca00008e0600 */
[----:B------:R1:W5:Y:S02]  /*a6c0*/  @!P0 LD.E.128 R4, [R2.64] ;  /* 0x0000000802048980 */ /* 0x000364000c101d00 */
.L_x_246:
[----:B-123--:R-:W-:Y:S05]  /*a6d0*/  BSYNC B0 ;  /* 0x0000000000007941 */ /* 0x00efea0003800000 */
.L_x_245:
[----:B-----5:R-:W-:Y:S01]  /*a6e0*/  IMAD.MOV.U32 R21, RZ, RZ, R12 ;  /* 0x000000ffff157224 */ /* 0x020fe200078e000c */
[----:B------:R-:W-:Y:S01]  /*a6f0*/  SHF.R.U64 R2, R12, 0x10, R13 ;  /* 0x000000100c027819 */ /* 0x000fe2000000120d */
[--C-:B------:R-:W-:Y:S01]  /*a700*/  IMAD.MOV.U32 R32, RZ, RZ, R19.reuse ;  /* 0x000000ffff207224 */ /* 0x100fe200078e0013 */
[----:B------:R-:W-:Y:S01]  /*a710*/  SHF.R.U64 R30, R18, 0x10, R19 ;  /* 0x00000010121e7819 */ /* 0x000fe20000001213 */
[----:B------:R-:W-:Y:S01]  /*a720*/  IMAD.MOV.U32 R28, RZ, RZ, R9 ;  /* 0x000000ffff1c7224 */ /* 0x000fe200078e0009 */
[----:B------:R-:W-:Y:S01]  /*a730*/  PRMT R39, R21, 0x5410, R2 ;  /* 0x0000541015277816 */ /* 0x000fe20000000002 */
[----:B------:R-:W-:Y:S01]  /*a740*/  IMAD R2, R229, -0x80, R37 ;  /* 0xffffff80e5027824 */ /* 0x000fe200078e0225 */
[----:B------:R-:W-:Y:S01]  /*a750*/  SHF.R.U32.HI R27, RZ, 0x10, R19 ;  /* 0x00000010ff1b7819 */ /* 0x000fe20000011613 */
[----:B------:R-:W-:Y:S01]  /*a760*/  IMAD.MOV.U32 R24, RZ, RZ, R11 ;  /* 0x000000ffff187224 */ /* 0x000fe200078e000b */
[--C-:B------:R-:W-:Y:S01]  /*a770*/  SHF.R.U64 R26, R8, 0x10, R9.reuse ;  /* 0x00000010081a7819 */ /* 0x100fe20000001209 */
[----:B------:R-:W-:Y:S01]  /*a780*/  IMAD.MOV.U32 R12, RZ, RZ, R4 ;  /* 0x000000ffff0c7224 */ /* 0x000fe200078e0004 */
[----:B------:R-:W-:Y:S01]  /*a790*/  IMNMX R38, R2, 0x80, PT ;  /* 0x0000008002267817 */ /* 0x000fe20003800200 */
[----:B------:R-:W-:Y:S01]  /*a7a0*/  IMAD.MOV.U32 R36, RZ, RZ, R16 ;  /* 0x000000ffff247224 */ /* 0x000fe200078e0010 */
[----:B------:R-:W-:Y:S01]  /*a7b0*/  SHF.R.U32.HI R23, RZ, 0x10, R9 ;  /* 0x00000010ff177819 */ /* 0x000fe20000011609 */
[----:B------:R-:W-:Y:S01]  /*a7c0*/  IMAD.MOV.U32 R35, RZ, RZ, R17 ;  /* 0x000000ffff237224 */ /* 0x000fe200078e0011 */
[----:B------:R-:W-:Y:S01]  /*a7d0*/  ISETP.GE.AND P0, PT, R208, R38, PT ;  /* 0x00000026d000720c */ /* 0x000fe20003f06270 */
[----:B------:R-:W-:Y:S01]  /*a7e0*/  IMAD.MOV.U32 R33, RZ, RZ, R18 ;  /* 0x000000ffff217224 */ /* 0x000fe200078e0012 */
[--C-:B------:R-:W-:Y:S01]  /*a7f0*/  SHF.R.U64 R22, R10, 0x10, R11.reuse ;  /* 0x000000100a167819 */ /* 0x100fe2000000120b */
[----:B------:R-:W-:Y:S01]  /*a800*/  IMAD.MOV.U32 R29, RZ, RZ, R8 ;  /* 0x000000ffff1d7224 */ /* 0x000fe200078e0008 */
[----:B------:R-:W-:Y:S01]  /*a810*/  SHF.R.U32.HI R19, RZ, 0x10, R11 ;  /* 0x00000010ff137819 */ /* 0x000fe2000001160b */
[--C-:B------:R-:W-:Y:S01]  /*a820*/  IMAD.MOV.U32 R11, RZ, RZ, R5.reuse ;  /* 0x000000ffff0b7224 */ /* 0x100fe200078e0005 */
[----:B------:R-:W-:Y:S01]  /*a830*/  SHF.R.U64 R9, R4, 0x10, R5 ;  /* 0x0000001004097819 */ /* 0x000fe20000001205 */
[----:B------:R-:W-:Y:S01]  /*a840*/  IMAD.MOV.U32 R25, RZ, RZ, R10 ;  /* 0x000000ffff197224 */ /* 0x000fe200078e000a */
[----:B------:R-:W-:Y:S01]  /*a850*/  SHF.R.U64 R34, R16, 0x10, R17 ;  /* 0x0000001010227819 */ /* 0x000fe20000001211 */
[----:B------:R-:W-:Y:S01]  /*a860*/  IMAD.MOV.U32 R20, RZ, RZ, R13 ;  /* 0x000000ffff147224 */ /* 0x000fe200078e000d */
[----:B------:R-:W-:Y:S01]  /*a870*/  SHF.R.U32.HI R31, RZ, 0x10, R17 ;  /* 0x00000010ff1f7819 */ /* 0x000fe20000011611 */
[----:B------:R-:W-:Y:S01]  /*a880*/  IMAD.MOV.U32 R18, RZ, RZ, R14 ;  /* 0x000000ffff127224 */ /* 0x000fe200078e000e */
[----:B------:R-:W-:Y:S01]  /*a890*/  SHF.R.U32.HI R4, RZ, 0x10, R5 ;  /* 0x00000010ff047819 */ /* 0x000fe20000011605 */
[----:B------:R-:W-:Y:S01]  /*a8a0*/  IMAD.MOV.U32 R17, RZ, RZ, R15 ;  /* 0x000000ffff117224 */ /* 0x000fe200078e000f */
[----:B------:R-:W-:Y:S01]  /*a8b0*/  SHF.R.U32.HI R16, RZ, 0x10, R13 ;  /* 0x00000010ff107819 */ /* 0x000fe2000001160d */
[----:B------:R-:W-:Y:S01]  /*a8c0*/  IMAD.MOV.U32 R8, RZ, RZ, R6 ;  /* 0x000000ffff087224 */ /* 0x000fe200078e0006 */
[----:B------:R-:W-:Y:S01]  /*a8d0*/  SHF.R.U64 R13, R14, 0x10, R15 ;  /* 0x000000100e0d7819 */ /* 0x000fe2000000120f */
[----:B------:R-:W-:Y:S01]  /*a8e0*/  IMAD.MOV.U32 R5, RZ, RZ, R7 ;  /* 0x000000ffff057224 */ /* 0x000fe200078e0007 */
[----:B------:R-:W-:Y:S01]  /*a8f0*/  SHF.R.U32.HI R10, RZ, 0x10, R15 ;  /* 0x00000010ff0a7819 */ /* 0x000fe2000001160f */
[----:B------:R-:W-:-:S04]  /*a900*/  DEPBAR.LE SB0, 0x1 ;  /* 0x000080400000791a */ /* 0x000fc80000000000 */
[--C-:B------:R-:W-:Y:S01]  /*a910*/  SHF.R.U64 R3, R6, 0x10, R7.reuse ;  /* 0x0000001006037819 */ /* 0x100fe20000001207 */
[----:B------:R-:W-:Y:S01]  /*a920*/  BSSY B1, `(.L_x_247) ;  /* 0x00000ca000017945 */ /* 0x000fe20003800000 */
[----:B------:R-:W-:Y:S02]  /*a930*/  SHF.R.U32.HI R0, RZ, 0x10, R7 ;  /* 0x00000010ff007819 */ /* 0x000fe40000011607 */
        /* <DEDUP_REMOVED lines=14> */
[----:B------:R-:W-:Y:S01]  /*aa20*/  PRMT R49, R8, 0x5410, R3 ;  /* 0x0000541008317816 */ /* 0x000fe20000000003 */
[----:B------:R-:W-:Y:S06]  /*aa30*/  BAR.SYNC.DEFER_BLOCKING 0x0 ;  /* 0x0000000000007b1d */ /* 0x000fec0000010000 */
[----:B------:R-:W-:Y:S05]  /*aa40*/  @P0 BRA `(.L_x_248) ;  /* 0x00000b7000000947 */ /* 0x000fea0003800000 */
[----:B------:R-:W-:Y:S01]  /*aa50*/  ISETP.GE.AND P0, PT, R132, c[0x0][0x27c], PT ;  /* 0x00009f0084007a0c */ /* 0x000fe20003f06270 */
[----:B------:R-:W-:Y:S01]  /*aa60*/  BSSY B0, `(.L_x_249) ;  /* 0x000005a000007945 */ /* 0x000fe20003800000 */
[----:B------:R-:W-:-:S11]  /*aa70*/  SHF.R.U32.HI R58, RZ, 0x3, R217 ;  /* 0x00000003ff3a7819 */ /* 0x000fd600000116d9 */
[----:B------:R-:W-:Y:S05]  /*aa80*/  @P0 BRA `(.L_x_250) ;  /* 0x0000057000000947 */ /* 0x000fea0003800000 */
[----:B------:R-:W-:Y:S01]  /*aa90*/  MOV R0, c[0x0][0x27c] ;  /* 0x00009f0000007a02 */ /* 0x000fe20000000f00 */
[----:B------:R-:W1:Y:S01]  /*aaa0*/  LDS.128 R4, [R198+0x10080] ;  /* 0x01008000c6047984 */ /* 0x000e620000000c00 */
[----:B------:R-:W-:Y:S02]  /*aab0*/  HADD2.F32 R13, -RZ, R42.H0_H0 ;  /* 0x2000002aff0d7230 */ /* 0x000fe40000004100 */
[----:B------:R-:W-:-:S04]  /*aac0*/  LEA.HI R0, R0, R212, RZ, 0x1d ;  /* 0x000000d400007211 */ /* 0x000fc800078fe8ff */
[----:B------:R-:W-:Y:S02]  /*aad0*/  SHF.R.S32.HI R3, RZ, 0x1f, R0 ;  /* 0x0000001fff037819 */ /* 0x000fe40000011400 */
[----:B------:R-:W-:Y:S02]  /*aae0*/  SHF.L.U32 R2, R0, 0x3, RZ ;  /* 0x0000000300027819 */ /* 0x000fe400000006ff */
[----:B------:R-:W-:Y:S02]  /*aaf0*/  LEA.HI R0, R3, R0, RZ, 0x3 ;  /* 0x0000000003007211 */ /* 0x000fe400078f18ff */
[----:B------:R-:W-:Y:S02]  /*ab00*/  LOP3.LUT R2, R217, 0x38, R2, 0xf8, !PT ;  /* 0x00000038d9027812 */ /* 0x000fe400078ef802 */
[----:B------:R-:W-:Y:S02]  /*ab10*/  SHF.L.U32 R0, R0, 0xa, RZ ;  /* 0x0000000a00007819 */ /* 0x000fe400000006ff */
[----:B------:R-:W-:-:S02]  /*ab20*/  LOP3.LUT R2, R2, R58, RZ, 0x3c, !PT ;  /* 0x0000003a02027212 */ /* 0x000fc400078e3cff */
[----:B------:R-:W-:-:S04]  /*ab30*/  LOP3.LUT R0, R0, 0x7fffe000, RZ, 0xc0, !PT ;  /* 0x7fffe00000007812 */ /* 0x000fc800078ec0ff */
[----:B------:R-:W-:Y:S01]  /*ab40*/  IADD3 R0, R2, R0, R219 ;  /* 0x0000000002007210 */ /* 0x000fe20007ffe0db */
[----:B------:R-:W-:-:S03]  /*ab50*/  HADD2.F32 R2, -RZ, R39.H0_H0 ;  /* 0x20000027ff027230 */ /* 0x000fc60000004100 */
[----:B------:R-:W-:Y:S01]  /*ab60*/  SHF.L.U32 R28, R0, 0x1, RZ ;  /* 0x00000001001c7819 */ /* 0x000fe200000006ff */
[----:B------:R-:W-:-:S04]  /*ab70*/  HADD2.F32 R0, -RZ, R39.H1_H1 ;  /* 0x30000027ff007230 */ /* 0x000fc80000004100 */
[----:B------:R-:W2:Y:S01]  /*ab80*/  LDS.128 R8, [R28+0x10080] ;  /* 0x010080001c087984 */ /* 0x000ea20000000c00 */
[--C-:B-1----:R-:W-:Y:S02]  /*ab90*/  HADD2.F32 R17, -RZ, R4.reuse.H0_H0 ;  /* 0x20000004ff117230 */ /* 0x102fe40000004100 */
[----:B------:R-:W-:Y:S02]  /*aba0*/  HADD2.F32 R16, -RZ, R4.H1_H1 ;  /* 0x30000004ff107230 */ /* 0x000fe40000004100 */
[--C-:B------:R-:W-:Y:S02]  /*abb0*/  HADD2.F32 R23, -RZ, R7.reuse.H0_H0 ;  /* 0x20000007ff177230 */ /* 0x100fe40000004100 */
[----:B------:R-:W-:Y:S01]  /*abc0*/  HADD2.F32 R22, -RZ, R7.H1_H1 ;  /* 0x30000007ff167230 */ /* 0x000fe20000004100 */
[----:B------:R-:W-:Y:S01]  /*abd0*/  FMUL.FTZ R7, R17, R2 ;  /* 0x0000000211077220 */ /* 0x000fe20000410000 */
[--C-:B------:R-:W-:Y:S02]  /*abe0*/  HADD2.F32 R19, -RZ, R5.reuse.H0_H0 ;  /* 0x20000005ff137230 */ /* 0x100fe40000004100 */
[----:B------:R-:W-:-:S02]  /*abf0*/  HADD2.F32 R18, -RZ, R5.H1_H1 ;  /* 0x30000005ff127230 */ /* 0x000fc40000004100 */
[----:B------:R-:W-:Y:S02]  /*ac00*/  HADD2.F32 R5, -RZ, R40.H0_H0 ;  /* 0x20000028ff057230 */ /* 0x000fe40000004100 */
[--C-:B------:R-:W-:Y:S02]  /*ac10*/  HADD2.F32 R21, -RZ, R6.reuse.H0_H0 ;  /* 0x20000006ff157230 */ /* 0x100fe40000004100 */
[----:B------:R-:W-:Y:S02]  /*ac20*/  HADD2.F32 R20, -RZ, R6.H1_H1 ;  /* 0x30000006ff147230 */ /* 0x000fe40000004100 */
[--C-:B--2---:R-:W-:Y:S02]  /*ac30*/  HADD2.F32 R4, -RZ, R8.reuse.H0_H0 ;  /* 0x20000008ff047230 */ /* 0x104fe40000004100 */
[--C-:B------:R-:W-:Y:S02]  /*ac40*/  HADD2.F32 R15, -RZ, R11.reuse.H0_H0 ;  /* 0x2000000bff0f7230 */ /* 0x100fe40000004100 */
[----:B------:R-:W-:Y:S01]  /*ac50*/  HADD2.F32 R14, -RZ, R11.H1_H1 ;  /* 0x3000000bff0e7230 */ /* 0x000fe20000004100 */
[----:B------:R-:W-:Y:S01]  /*ac60*/  FMUL.FTZ R34, R4, R2 ;  /* 0x0000000204227220 */ /* 0x000fe20000410000 */
[----:B------:R-:W-:Y:S01]  /*ac70*/  HADD2.F32 R3, -RZ, R8.H1_H1 ;  /* 0x30000008ff037230 */ /* 0x000fe20000004100 */
[-C--:B------:R-:W-:Y:S01]  /*ac80*/  FMUL.FTZ R2, R16, R0.reuse ;  /* 0x0000000010027220 */ /* 0x080fe20000410000 */
[----:B------:R-:W-:Y:S01]  /*ac90*/  HADD2.F32 R11, -RZ, R43.H0_H0 ;  /* 0x2000002bff0b7230 */ /* 0x000fe20000004100 */
[----:B------:R-:W-:Y:S01]  /*aca0*/  FFMA.FTZ R37, R4, R13, R7 ;  /* 0x0000000d04257223 */ /* 0x000fe20000010007 */
[--C-:B------:R-:W-:Y:S01]  /*acb0*/  HADD2.F32 R8, -RZ, R10.reuse.H0_H0 ;  /* 0x2000000aff087230 */ /* 0x100fe20000004100 */
[----:B------:R-:W-:Y:S01]  /*acc0*/  FMUL.FTZ R4, R19, R5 ;  /* 0x0000000513047220 */ /* 0x000fe20000410000 */
[----:B------:R-:W-:Y:S01]  /*acd0*/  HADD2.F32 R12, -RZ, R10.H1_H1 ;  /* 0x3000000aff0c7230 */ /* 0x000fe20000004100 */
[C---:B------:R-:W-:Y:S01]  /*ace0*/  FFMA.FTZ R36, R3.reuse, R11, R2 ;  /* 0x0000000b03247223 */ /* 0x040fe20000010002 */
[----:B------:R-:W-:Y:S01]  /*acf0*/  HADD2.F32 R6, -RZ, R9.H0_H0 ;  /* 0x20000009ff067230 */ /* 0x000fe20000004100 */
[----:B------:R-:W-:Y:S01]  /*ad00*/  FMUL.FTZ R33, R3, R0 ;  /* 0x0000000003217220 */ /* 0x000fe20000410000 */
[----:B------:R-:W-:Y:S01]  /*ad10*/  HADD2.F32 R10, -RZ, R44.H0_H0 ;  /* 0x2000002cff0a7230 */ /* 0x000fe20000004100 */
[----:B------:R-:W-:Y:S01]  /*ad20*/  FFMA.FTZ R13, R17, R13, -R34 ;  /* 0x0000000d110d7223 */ /* 0x000fe20000010822 */
[----:B------:R-:W-:Y:S01]  /*ad30*/  HADD2.F32 R2, -RZ, R40.H1_H1 ;  /* 0x30000028ff027230 */ /* 0x000fe20000004100 */
[C---:B------:R-:W-:Y:S01]  /*ad40*/  FMUL.FTZ R31, R6.reuse, R5 ;  /* 0x00000005061f7220 */ /* 0x040fe20000410000 */
[----:B------:R-:W-:Y:S01]  /*ad50*/  HADD2.F32 R0, -RZ, R41.H0_H0 ;  /* 0x20000029ff007230 */ /* 0x000fe20000004100 */
[----:B------:R-:W-:Y:S01]  /*ad60*/  FFMA.FTZ R35, R6, R10, R4 ;  /* 0x0000000a06237223 */ /* 0x000fe20000010004 */
[----:B------:R-:W-:Y:S01]  /*ad70*/  HADD2.F32 R9, -RZ, R9.H1_H1 ;  /* 0x30000009ff097230 */ /* 0x000fe20000004100 */
[----:B------:R-:W-:Y:S01]  /*ad80*/  FMUL.FTZ R5, R18, R2 ;  /* 0x0000000212057220 */ /* 0x000fe20000410000 */
[----:B------:R-:W-:Y:S01]  /*ad90*/  HADD2.F32 R7, -RZ, R44.H1_H1 ;  /* 0x3000002cff077230 */ /* 0x000fe20000004100 */
[----:B------:R-:W-:Y:S01]  /*ada0*/  FMUL.FTZ R4, R21, R0 ;  /* 0x0000000015047220 */ /* 0x000fe20000410000 */
[----:B------:R-:W-:Y:S01]  /*adb0*/  HADD2.F32 R6, -RZ, R45.H0_H0 ;  /* 0x2000002dff067230 */ /* 0x000fe20000004100 */
[C---:B------:R-:W-:Y:S01]  /*adc0*/  FMUL.FTZ R29, R9.reuse, R2 ;  /* 0x00000002091d7220 */ /* 0x040fe20000410000 */
[----:B------:R-:W-:Y:S01]  /*add0*/  HADD2.F32 R3, -RZ, R41.H1_H1 ;  /* 0x30000029ff037230 */ /* 0x000fe20000004100 */
[----:B------:R-:W-:Y:S01]  /*ade0*/  FFMA.FTZ R32, R9, R7, R5 ;  /* 0x0000000709207223 */ /* 0x000fe20000010005 */
[----:B------:R-:W-:Y:S01]  /*adf0*/  HADD2.F32 R5, -RZ, R45.H1_H1 ;  /* 0x3000002dff057230 */ /* 0x000fe20000004100 */
[----:B------:R-:W-:Y:S01]  /*ae00*/  FFMA.FTZ R30, R8, R6, R4 ;  /* 0x00000006081e7223 */ /* 0x000fe20000010004 */
[----:B------:R-:W-:Y:S01]  /*ae10*/  HADD2.F32 R2, -RZ, R43.H1_H1 ;  /* 0x3000002bff027230 */ /* 0x000fe20000004100 */
[----:B------:R-:W-:-:S02]  /*ae20*/  FMUL.FTZ R4, R20, R3 ;  /* 0x0000000314047220 */ /* 0x000fc40000410000 */
[----:B------:R-:W-:Y:S01]  /*ae30*/  FMUL.FTZ R26, R8, R0 ;  /* 0x00000000081a7220 */ /* 0x000fe20000410000 */
[----:B------:R-:W-:Y:S01]  /*ae40*/  HADD2.F32 R0, -RZ, R42.H1_H1 ;  /* 0x3000002aff007230 */ /* 0x000fe20000004100 */
[C---:B------:R-:W-:Y:S01]  /*ae50*/  FFMA.FTZ R27, R12.reuse, R5, R4 ;  /* 0x000000050c1b7223 */ /* 0x040fe20000010004 */
[--C-:B------:R-:W-:Y:S01]  /*ae60*/  HADD2.F32 R4, -RZ, R46.reuse.H1_H1 ;  /* 0x3000002eff047230 */ /* 0x100fe20000004100 */
[----:B------:R-:W-:Y:S01]  /*ae70*/  FMUL.FTZ R25, R12, R3 ;  /* 0x000000030c197220 */ /* 0x000fe20000410000 */
[----:B------:R-:W-:Y:S01]  /*ae80*/  HADD2.F32 R3, -RZ, R46.H0_H0 ;  /* 0x2000002eff037230 */ /* 0x000fe20000004100 */
[----:B------:R-:W-:Y:S02]  /*ae90*/  FMUL.FTZ R9, R23, R2 ;  /* 0x0000000217097220 */ /* 0x000fe40000410000 */
[----:B------:R-:W-:Y:S02]  /*aea0*/  FMUL.FTZ R8, R22, R0 ;  /* 0x0000000016087220 */ /* 0x000fe40000410000 */
[----:B------:R-:W-:-:S02]  /*aeb0*/  FMUL.FTZ R24, R15, R2 ;  /* 0x000000020f187220 */ /* 0x000fc40000410000 */
[C---:B------:R-:W-:Y:S02]  /*aec0*/  FMUL.FTZ R12, R14.reuse, R0 ;  /* 0x000000000e0c7220 */ /* 0x040fe40000410000 */
[----:B------:R-:W-:Y:S02]  /*aed0*/  FFMA.FTZ R15, R15, R4, R9 ;  /* 0x000000040f0f7223 */ /* 0x000fe40000010009 */
[----:B------:R-:W-:Y:S02]  /*aee0*/  FFMA.FTZ R14, R14, R3, R8 ;  /* 0x000000030e0e7223 */ /* 0x000fe40000010008 */
[----:B------:R-:W-:Y:S02]  /*aef0*/  FFMA.FTZ R10, R19, R10, -R31 ;  /* 0x0000000a130a7223 */ /* 0x000fe4000001081f */
[----:B------:R-:W-:Y:S02]  /*af00*/  FFMA.FTZ R9, R18, R7, -R29 ;  /* 0x0000000712097223 */ /* 0x000fe4000001081d */
[----:B------:R-:W-:-:S02]  /*af10*/  FFMA.FTZ R8, R16, R11, -R33 ;  /* 0x0000000b10087223 */ /* 0x000fc40000010821 */
[----:B------:R-:W-:Y:S01]  /*af20*/  FFMA.FTZ R7, R21, R6, -R26 ;  /* 0x0000000615077223 */ /* 0x000fe2000001081a */
[----:B------:R-:W-:Y:S01]  /*af30*/  F2FP.PACK_AB R9, R9, R10 ;  /* 0x0000000a0909723e */ /* 0x000fe200000000ff */
[----:B------:R-:W-:Y:S01]  /*af40*/  FFMA.FTZ R2, R20, R5, -R25 ;  /* 0x0000000514027223 */ /* 0x000fe20000010819 */
[----:B------:R-:W-:Y:S01]  /*af50*/  F2FP.PACK_AB R8, R8, R13 ;  /* 0x0000000d0808723e */ /* 0x000fe200000000ff */
[----:B------:R-:W-:Y:S01]  /*af60*/  FFMA.FTZ R0, R23, R4, -R24 ;  /* 0x0000000417007223 */ /* 0x000fe20000010818 */
[----:B------:R-:W-:Y:S01]  /*af70*/  F2FP.PACK_AB R4, R36, R37 ;  /* 0x000000252404723e */ /* 0x000fe200000000ff */
[----:B------:R-:W-:Y:S01]  /*af80*/  FFMA.FTZ R3, R22, R3, -R12 ;  /* 0x0000000316037223 */ /* 0x000fe2000001080c */
[----:B------:R-:W-:Y:S02]  /*af90*/  F2FP.PACK_AB R10, R2, R7 ;  /* 0x00000007020a723e */ /* 0x000fe400000000ff */
[----:B------:R-:W-:Y:S02]  /*afa0*/  F2FP.PACK_AB R5, R32, R35 ;  /* 0x000000232005723e */ /* 0x000fe400000000ff */
[----:B------:R-:W-:-:S02]  /*afb0*/  F2FP.PACK_AB R11, R3, R0 ;  /* 0x00000000030b723e */ /* 0x000fc400000000ff */
[----:B------:R-:W-:Y:S02]  /*afc0*/  F2FP.PACK_AB R6, R27, R30 ;  /* 0x0000001e1b06723e */ /* 0x000fe400000000ff */
[----:B------:R-:W-:Y:S01]  /*afd0*/  F2FP.PACK_AB R7, R14, R15 ;  /* 0x0000000f0e07723e */ /* 0x000fe200000000ff */
[----:B------:R1:W-:Y:S04]  /*afe0*/  STS.128 [R198+0x10080], R8 ;  /* 0x01008008c6007388 */ /* 0x0003e80000000c00 */
[----:B------:R1:W-:Y:S02]  /*aff0*/  STS.128 [R28+0x10080], R4 ;  /* 0x010080041c007388 */ /* 0x0003e40000000c00 */
.L_x_250:
[----:B------:R-:W-:Y:S05]  /*b000*/  BSYNC B0 ;  /* 0x0000000000007941 */ /* 0x000fea0003800000 */
.L_x_249:
[----:B------:R-:W-:-:S13]  /*b010*/  ISETP.GE.AND P0, PT, R135, c[0x0][0x27c], PT ;  /* 0x00009f0087007a0c */ /* 0x000fda0003f06270 */
[----:B------:R-:W-:Y:S05]  /*b020*/  @P0 BRA `(.L_x_248) ;  /* 0x0000059000000947 */ /* 0x000fea0003800000 */
[----:B------:R-:W2:Y:S04]  /*b030*/  LDL R2, [R1] ;  /* 0x0000000001027983 */ /* 0x000ea80000100800 */
[----:B------:R-:W3:Y:S01]  /*b040*/  LDL R57, [R1+0x1c] ;  /* 0x00001c0001397983 */ /* 0x000ee20000100800 */
[----:B------:R-:W-:Y:S01]  /*b050*/  MOV R0, c[0x0][0x27c] ;  /* 0x00009f0000007a02 */ /* 0x000fe20000000f00 */
[----:B------:R-:W-:-:S03]  /*b060*/  HADD2.F32 R13, -RZ, R50.H0_H0 ;  /* 0x20000032ff0d7230 */ /* 0x000fc60000004100 */
[----:B--2---:R-:W-:-:S04]  /*b070*/  LEA.HI R0, R0, R2, RZ, 0x1d ;  /* 0x0000000200007211 */ /* 0x004fc800078fe8ff */
[----:B------:R-:W-:Y:S01]  /*b080*/  SHF.R.S32.HI R2, RZ, 0x1f, R0 ;  /* 0x0000001fff027819 */ /* 0x000fe20000011400 */
[----:B-1-3--:R-:W1:Y:S01]  /*b090*/  LDS.128 R4, [R57] ;  /* 0x0000000039047984 */ /* 0x00ae620000000c00 */
        /* <DEDUP_REMOVED lines=80> */
[----:B------:R1:W-:Y:S04]  /*b5a0*/  STS.128 [R57], R8 ;  /* 0x0000000839007388 */ /* 0x0003e80000000c00 */
[----:B------:R1:W-:Y:S02]  /*b5b0*/  STS.128 [R28+0x10080], R4 ;  /* 0x010080041c007388 */ /* 0x0003e40000000c00 */
.L_x_248:
[----:B------:R-:W-:Y:S05]  /*b5c0*/  BSYNC B1 ;  /* 0x0000000000017941 */ /* 0x000fea0003800000 */
.L_x_247:
[----:B------:R-:W-:Y:S01]  /*b5d0*/  IADD3 R0, R208, 0x20, RZ ;  /* 0x00000020d0007810 */ /* 0x000fe20007ffe0ff */
[----:B------:R-:W-:Y:S03]  /*b5e0*/  BSSY B1, `(.L_x_251) ;  /* 0x00000c2000017945 */ /* 0x000fe60003800000 */
[----:B------:R-:W-:-:S13]  /*b5f0*/  ISETP.GE.AND P0, PT, R0, R38, PT ;  /* 0x000000260000720c */ /* 0x000fda0003f06270 */
[----:B------:R-:W-:Y:S05]  /*b600*/  @P0 BRA `(.L_x_252) ;  /* 0x00000bf000000947 */ /* 0x000fea0003800000 */
[----:B------:R2:W5:Y:S01]  /*b610*/  LDL R58, [R1+0xc] ;  /* 0x00000c00013a7983 */ /* 0x0005620000100800 */
[----:B------:R-:W-:Y:S01]  /*b620*/  ISETP.GE.AND P0, PT, R132, c[0x0][0x27c], PT ;  /* 0x00009f0084007a0c */ /* 0x000fe20003f06270 */
[----:B------:R-:W-:Y:S01]  /*b630*/  BSSY B0, `(.L_x_253) ;  /* 0x0000061000007945 */ /* 0x000fe20003800000 */
[C---:B------:R-:W-:Y:S02]  /*b640*/  IADD3 R59, R208.reuse, 0x20, RZ ;  /* 0x00000020d03b7810 */ /* 0x040fe40007ffe0ff */
[----:B------:R-:W-:-:S03]  /*b650*/  IADD3 R60, R208, 0x20, RZ ;  /* 0x00000020d03c7810 */ /* 0x000fc60007ffe0ff */
[----:B------:R-:W-:Y:S02]  /*b660*/  IMAD.SHL.U32 R59, R59, 0x40, RZ ;  /* 0x000000403b3b7824 */ /* 0x000fe400078e00ff */
[----:B------:R-:W-:-:S03]  /*b670*/  IMAD.SHL.U32 R60, R60, 0x40, RZ ;  /* 0x000000403c3c7824 */ /* 0x000fc600078e00ff */
[----:B------:R-:W-:Y:S02]  /*b680*/  LOP3.LUT R59, R59, 0x1c0, RZ, 0xc0, !PT ;  /* 0x000001c03b3b7812 */ /* 0x000fe400078ec0ff */
[----:B------:R-:W-:Y:S02]  /*b690*/  LOP3.LUT R60, R60, 0x1c0, RZ, 0xc0, !PT ;  /* 0x000001c03c3c7812 */ /* 0x000fe400078ec0ff */
[----:B------:R-:W-:Y:S01]  /*b6a0*/  SHF.R.U32.HI R59, RZ, 0x3, R59 ;  /* 0x00000003ff3b7819 */ /* 0x000fe2000001163b */
[----:B------:R-:W-:Y:S05]  /*b6b0*/  @P0 BRA `(.L_x_254) ;  /* 0x0000058000000947 */ /* 0x000fea0003800000 */
[----:B-1----:R-:W3:Y:S01]  /*b6c0*/  LDL R57, [R1+0x28] ;  /* 0x0000280001397983 */ /* 0x002ee20000100800 */
[----:B------:R-:W-:Y:S01]  /*b6d0*/  MOV R0, c[0x0][0x27c] ;  /* 0x00009f0000007a02 */ /* 0x000fe20000000f00 */
[----:B------:R-:W-:-:S03]  /*b6e0*/  HADD2.F32 R13, -RZ, R42.H0_H0 ;  /* 0x2000002aff0d7230 */ /* 0x000fc60000004100 */
        /* <DEDUP_REMOVED lines=8> */
[----:B-----5:R-:W-:Y:S01]  /*b770*/  IADD3 R0, R2, R0, R58 ;  /* 0x0000000002007210 */ /* 0x020fe20007ffe03a */
[----:B------:R-:W-:-:S03]  /*b780*/  HADD2.F32 R2, -RZ, R39.H0_H0 ;  /* 0x20000027ff027230 */ /* 0x000fc60000004100 */
[----:B------:R-:W-:Y:S01]  /*b790*/  SHF.L.U32 R28, R0, 0x1, RZ ;  /* 0x00000001001c7819 */ /* 0x000fe200000006ff */
[----:B------:R-:W-:-:S04]  /*b7a0*/  HADD2.F32 R0, -RZ, R39.H1_H1 ;  /* 0x30000027ff007230 */ /* 0x000fc80000004100 */
[----:B------:R-:W1:Y:S02]  /*b7b0*/  LDS.128 R8, [R28+0x10080] ;  /* 0x010080001c087984 */ /* 0x000e640000000c00 */
[--C-:B-1----:R-:W-:Y:S02]  /*b7c0*/  HADD2.F32 R15, -RZ, R11.reuse.H0_H0 ;  /* 0x2000000bff0f7230 */ /* 0x102fe40000004100 */
[----:B------:R-:W-:Y:S02]  /*b7d0*/  HADD2.F32 R14, -RZ, R11.H1_H1 ;  /* 0x3000000bff0e7230 */ /* 0x000fe40000004100 */
[----:B------:R-:W-:Y:S02]  /*b7e0*/  HADD2.F32 R3, -RZ, R8.H1_H1 ;  /* 0x30000008ff037230 */ /* 0x000fe40000004100 */
[----:B------:R-:W-:Y:S02]  /*b7f0*/  HADD2.F32 R11, -RZ, R43.H0_H0 ;  /* 0x2000002bff0b7230 */ /* 0x000fe40000004100 */
[----:B------:R-:W-:Y:S01]  /*b800*/  HADD2.F32 R12, -RZ, R10.H1_H1 ;  /* 0x3000000aff0c7230 */ /* 0x000fe20000004100 */
[----:B------:R-:W-:Y:S01]  /*b810*/  FMUL.FTZ R33, R0, R3 ;  /* 0x0000000300217220 */ /* 0x000fe20000410000 */
[----:B---3--:R-:W1:Y:S02]  /*b820*/  LDS.128 R4, [R57] ;  /* 0x0000000039047984 */ /* 0x008e640000000c00 */
[----:B-1----:R-:W-:-:S02]  /*b830*/  HADD2.F32 R17, -RZ, R4.H0_H0 ;  /* 0x20000004ff117230 */ /* 0x002fc40000004100 */
[----:B------:R-:W-:Y:S02]  /*b840*/  HADD2.F32 R16, -RZ, R4.H1_H1 ;  /* 0x30000004ff107230 */ /* 0x000fe40000004100 */
[----:B------:R-:W-:Y:S02]  /*b850*/  HADD2.F32 R4, -RZ, R8.H0_H0 ;  /* 0x20000008ff047230 */ /* 0x000fe40000004100 */
[--C-:B------:R-:W-:Y:S02]  /*b860*/  HADD2.F32 R23, -RZ, R7.reuse.H0_H0 ;  /* 0x20000007ff177230 */ /* 0x100fe40000004100 */
[----:B------:R-:W-:Y:S01]  /*b870*/  HADD2.F32 R22, -RZ, R7.H1_H1 ;  /* 0x30000007ff167230 */ /* 0x000fe20000004100 */
[C---:B------:R-:W-:Y:S01]  /*b880*/  FMUL.FTZ R7, R2.reuse, R17 ;  /* 0x0000001102077220 */ /* 0x040fe20000410000 */
[--C-:B------:R-:W-:Y:S01]  /*b890*/  HADD2.F32 R19, -RZ, R5.reuse.H0_H0 ;  /* 0x20000005ff137230 */ /* 0x100fe20000004100 */
[----:B------:R-:W-:Y:S01]  /*b8a0*/  FMUL.FTZ R34, R2, R4 ;  /* 0x0000000402227220 */ /* 0x000fe20000410000 */
[----:B------:R-:W-:Y:S01]  /*b8b0*/  HADD2.F32 R18, -RZ, R5.H1_H1 ;  /* 0x30000005ff127230 */ /* 0x000fe20000004100 */
[----:B------:R-:W-:Y:S01]  /*b8c0*/  FMUL.FTZ R2, R0, R16 ;  /* 0x0000001000027220 */ /* 0x000fe20000410000 */
[----:B------:R-:W-:Y:S01]  /*b8d0*/  HADD2.F32 R5, -RZ, R40.H0_H0 ;  /* 0x20000028ff057230 */ /* 0x000fe20000004100 */
[----:B------:R-:W-:Y:S01]  /*b8e0*/  FFMA.FTZ R37, R13, R4, R7 ;  /* 0x000000040d257223 */ /* 0x000fe20000010007 */
[--C-:B------:R-:W-:Y:S01]  /*b8f0*/  HADD2.F32 R21, -RZ, R6.reuse.H0_H0 ;  /* 0x20000006ff157230 */ /* 0x100fe20000004100 */
[----:B------:R-:W-:Y:S01]  /*b900*/  FFMA.FTZ R36, R11, R3, R2 ;  /* 0x000000030b247223 */ /* 0x000fe20000010002 */
[----:B------:R-:W-:Y:S01]  /*b910*/  HADD2.F32 R20, -RZ, R6.H1_H1 ;  /* 0x30000006ff147230 */ /* 0x000fe20000004100 */
[----:B------:R-:W-:Y:S01]  /*b920*/  FMUL.FTZ R4, R5, R19 ;  /* 0x0000001305047220 */ /* 0x000fe20000410000 */
[----:B------:R-:W-:Y:S01]  /*b930*/  HADD2.F32 R8, -RZ, R10.H0_H0 ;  /* 0x2000000aff087230 */ /* 0x000fe20000004100 */
[----:B------:R-:W-:Y:S01]  /*b940*/  FFMA.FTZ R13, R13, R17, -R34 ;  /* 0x000000110d0d7223 */ /* 0x000fe20000010822 */
[----:B------:R-:W-:-:S02]  /*b950*/  HADD2.F32 R6, -RZ, R9.H0_H0 ;  /* 0x20000009ff067230 */ /* 0x000fc40000004100 */
[----:B------:R-:W-:Y:S02]  /*b960*/  HADD2.F32 R10, -RZ, R44.H0_H0 ;  /* 0x2000002cff0a7230 */ /* 0x000fe40000004100 */
[----:B------:R-:W-:Y:S01]  /*b970*/  HADD2.F32 R2, -RZ, R40.H1_H1 ;  /* 0x30000028ff027230 */ /* 0x000fe20000004100 */
[-C--:B------:R-:W-:Y:S01]  /*b980*/  FMUL.FTZ R31, R5, R6.reuse ;  /* 0x00000006051f7220 */ /* 0x080fe20000410000 */
[----:B------:R-:W-:Y:S01]  /*b990*/  HADD2.F32 R0, -RZ, R41.H0_H0 ;  /* 0x20000029ff007230 */ /* 0x000fe20000004100 */
[----:B------:R-:W-:Y:S01]  /*b9a0*/  FFMA.FTZ R35, R10, R6, R4 ;  /* 0x000000060a237223 */ /* 0x000fe20000010004 */
[----:B------:R-:W-:Y:S01]  /*b9b0*/  HADD2.F32 R9, -RZ, R9.H1_H1 ;  /* 0x30000009ff097230 */ /* 0x000fe20000004100 */
[----:B------:R-:W-:Y:S01]  /*b9c0*/  FMUL.FTZ R5, R2, R18 ;  /* 0x0000001202057220 */ /* 0x000fe20000410000 */
[----:B------:R-:W-:Y:S01]  /*b9d0*/  HADD2.F32 R7, -RZ, R44.H1_H1 ;  /* 0x3000002cff077230 */ /* 0x000fe20000004100 */
[----:B------:R-:W-:Y:S01]  /*b9e0*/  FMUL.FTZ R4, R0, R21 ;  /* 0x0000001500047220 */ /* 0x000fe20000410000 */
[----:B------:R-:W-:Y:S01]  /*b9f0*/  HADD2.F32 R6, -RZ, R45.H0_H0 ;  /* 0x2000002dff067230 */ /* 0x000fe20000004100 */
[-C--:B------:R-:W-:Y:S01]  /*ba00*/  FMUL.FTZ R29, R2, R9.reuse ;  /* 0x00000009021d7220 */ /* 0x080fe20000410000 */
        /* <DEDUP_REMOVED lines=8> */
[-C--:B------:R-:W-:Y:S01]  /*ba90*/  FFMA.FTZ R27, R5, R12.reuse, R4 ;  /* 0x0000000c051b7223 */ /* 0x080fe20000010004 */
[--C-:B------:R-:W-:Y:S01]  /*baa0*/  HADD2.F32 R4, -RZ, R46.reuse.H1_H1 ;  /* 0x3000002eff047230 */ /* 0x100fe20000004100 */
[----:B------:R-:W-:Y:S01]  /*bab0*/  FMUL.FTZ R25, R3, R12 ;  /* 0x0000000c03197220 */ /* 0x000fe20000410000 */
[----:B------:R-:W-:Y:S01]  /*bac0*/  HADD2.F32 R3, -RZ, R46.H0_H0 ;  /* 0x2000002eff037230 */ /* 0x000fe20000004100 */
[----:B------:R-:W-:Y:S02]  /*bad0*/  FMUL.FTZ R9, R2, R23 ;  /* 0x0000001702097220 */ /* 0x000fe40000410000 */
[----:B------:R-:W-:Y:S02]  /*bae0*/  FMUL.FTZ R8, R0, R22 ;  /* 0x0000001600087220 */ /* 0x000fe40000410000 */
[----:B------:R-:W-:-:S02]  /*baf0*/  FMUL.FTZ R24, R2, R15 ;  /* 0x0000000f02187220 */ /* 0x000fc40000410000 */
[-C--:B------:R-:W-:Y:S02]  /*bb00*/  FMUL.FTZ R12, R0, R14.reuse ;  /* 0x0000000e000c7220 */ /* 0x080fe40000410000 */
        /* <DEDUP_REMOVED lines=19> */
.L_x_254:
[----:B------:R-:W-:Y:S05]  /*bc40*/  BSYNC B0 ;  /* 0x0000000000007941 */ /* 0x000fea0003800000 */
.L_x_253:
[----:B------:R-:W-:-:S13]  /*bc50*/  ISETP.GE.AND P0, PT, R135, c[0x0][0x27c], PT ;  /* 0x00009f0087007a0c */ /* 0x000fda0003f06270 */
[----:B------:R-:W-:Y:S05]  /*bc60*/  @P0 BRA `(.L_x_252) ;  /* 0x0000059000000947 */ /* 0x000fea0003800000 */
[----:B------:R-:W3:Y:S04]  /*bc70*/  LDL R2, [R1] ;  /* 0x0000000001027983 */ /* 0x000ee80000100800 */
[----:B-1----:R-:W4:Y:S01]  /*bc80*/  LDL R57, [R1+0x18] ;  /* 0x0000180001397983 */ /* 0x002f220000100800 */
[----:B------:R-:W-:Y:S01]  /*bc90*/  MOV R0, c[0x0][0x27c] ;  /* 0x00009f0000007a02 */ /* 0x000fe20000000f00 */
[----:B------:R-:W-:-:S03]  /*bca0*/  HADD2.F32 R13, -RZ, R50.H0_H0 ;  /* 0x20000032ff0d7230 */ /* 0x000fc60000004100 */
[----:B---3--:R-:W-:-:S04]  /*bcb0*/  LEA.HI R0, R0, R2, RZ, 0x1d ;  /* 0x0000000200007211 */ /* 0x008fc800078fe8ff */
[----:B------:R-:W-:Y:S01]  /*bcc0*/  SHF.R.S32.HI R2, RZ, 0x1f, R0 ;  /* 0x0000001fff027819 */ /* 0x000fe20000011400 */
[----:B----4-:R-:W1:Y:S01]  /*bcd0*/  LDS.128 R4, [R57] ;  /* 0x0000000039047984 */ /* 0x010e620000000c00 */
        /* <DEDUP_REMOVED lines=10> */
[----:B------:R-:W3:Y:S01]  /*bd80*/  LDS.128 R8, [R28+0x10080] ;  /* 0x010080001c087984 */ /* 0x000ee20000000c00 */
        /* <DEDUP_REMOVED lines=10> */
[--C-:B---3--:R-:W-:Y:S02]  /*be30*/  HADD2.F32 R4, -RZ, R8.reuse.H0_H0 ;  /* 0x20000008ff047230 */ /* 0x108fe40000004100 */
[--C-:B------:R-:W-:Y:S02]  /*be40*/  HADD2.F32 R15, -RZ, R11.reuse.H0_H0 ;  /* 0x2000000bff0f7230 */ /* 0x100fe40000004100 */
[----:B------:R-:W-:Y:S01]  /*be50*/  HADD2.F32 R14, -RZ, R11.H1_H1 ;  /* 0x3000000bff0e7230 */ /* 0x000fe20000004100 */
[----:B------:R-:W-:Y:S01]  /*be60*/  FMUL.FTZ R34, R2, R4 ;  /* 0x0000000402227220 */ /* 0x000fe20000410000 */
[----:B------:R-:W-:Y:S01]  /*be70*/  HADD2.F32 R3, -RZ, R8.H1_H1 ;  /* 0x30000008ff037230 */ /* 0x000fe20000004100 */
[C---:B------:R-:W-:Y:S01]  /*be80*/  FMUL.FTZ R2, R0.reuse, R16 ;  /* 0x0000001000027220 */ /* 0x040fe20000410000 */
[----:B------:R-:W-:Y:S01]  /*be90*/  HADD2.F32 R11, -RZ, R51.H0_H0 ;  /* 0x20000033ff0b7230 */ /* 0x000fe20000004100 */
[----:B------:R-:W-:Y:S01]  /*bea0*/  FFMA.FTZ R37, R13, R4, R7 ;  /* 0x000000040d257223 */ /* 0x000fe20000010007 */
[--C-:B------:R-:W-:Y:S01]  /*beb0*/  HADD2.F32 R8, -RZ, R10.reuse.H0_H0 ;  /* 0x2000000aff087230 */ /* 0x100fe20000004100 */
[----:B------:R-:W-:Y:S01]  /*bec0*/  FMUL.FTZ R4, R5, R19 ;  /* 0x0000001305047220 */ /* 0x000fe20000410000 */
[----:B------:R-:W-:Y:S01]  /*bed0*/  HADD2.F32 R12, -RZ, R10.H1_H1 ;  /* 0x3000000aff0c7230 */ /* 0x000fe20000004100 */
[-C--:B------:R-:W-:Y:S01]  /*bee0*/  FFMA.FTZ R36, R11, R3.reuse, R2 ;  /* 0x000000030b247223 */ /* 0x080fe20000010002 */
[----:B------:R-:W-:Y:S01]  /*bef0*/  HADD2.F32 R6, -RZ, R9.H0_H0 ;  /* 0x20000009ff067230 */ /* 0x000fe20000004100 */
[----:B------:R-:W-:Y:S01]  /*bf00*/  FMUL.FTZ R33, R0, R3 ;  /* 0x0000000300217220 */ /* 0x000fe20000410000 */
[----:B------:R-:W-:Y:S01]  /*bf10*/  HADD2.F32 R10, -RZ, R52.H0_H0 ;  /* 0x20000034ff0a7230 */ /* 0x000fe20000004100 */
[----:B------:R-:W-:Y:S01]  /*bf20*/  FFMA.FTZ R13, R13, R17, -R34 ;  /* 0x000000110d0d7223 */ /* 0x000fe20000010822 */
        /* <DEDUP_REMOVED lines=45> */
.L_x_252:
[----:B------:R-:W-:Y:S05]  /*c200*/  BSYNC B1 ;  /* 0x0000000000017941 */ /* 0x000fea0003800000 */
.L_x_251:
[----:B------:R-:W-:Y:S01]  /*c210*/  IADD3 R0, R208, 0x40, RZ ;  /* 0x00000040d0007810 */ /* 0x000fe20007ffe0ff */
[----:B------:R-:W-:Y:S03]  /*c220*/  BSSY B1, `(.L_x_255) ;  /* 0x00000c2000017945 */ /* 0x000fe60003800000 */
[----:B------:R-:W-:-:S13]  /*c230*/  ISETP.GE.AND P0, PT, R0, R38, PT ;  /* 0x000000260000720c */ /* 0x000fda0003f06270 */
[----:B------:R-:W-:Y:S05]  /*c240*/  @P0 BRA `(.L_x_256) ;  /* 0x00000bf000000947 */ /* 0x000fea0003800000 */
[----:B-----5:R3:W5:Y:S01]  /*c250*/  LDL R58, [R1+0x8] ;  /* 0x00000800013a7983 */ /* 0x0207620000100800 */
        /* <DEDUP_REMOVED lines=10> */
[----:B-1----:R-:W4:Y:S01]  /*c300*/  LDL R57, [R1+0x24] ;  /* 0x0000240001397983 */ /* 0x002f220000100800 */
        /* <DEDUP_REMOVED lines=21> */
[----:B----4-:R-:W1:Y:S02]  /*c460*/  LDS.128 R4, [R57] ;  /* 0x0000000039047984 */ /* 0x010e640000000c00 */
        /* <DEDUP_REMOVED lines=65> */
.L_x_258:
[----:B------:R-:W-:Y:S05]  /*c880*/  BSYNC B0 ;  /* 0x0000000000007941 */ /* 0x000fea0003800000 */
.L_x_257:
[----:B------:R-:W-:-:S13]  /*c890*/  ISETP.GE.AND P0, PT, R135, c[0x0][0x27c], PT ;  /* 0x00009f0087007a0c */ /* 0x000fda0003f06270 */
[----:B------:R-:W-:Y:S05]  /*c8a0*/  @P0 BRA `(.L_x_256) ;  /* 0x0000059000000947 */ /* 0x000fea0003800000 */
[----:B------:R-:W4:Y:S04]  /*c8b0*/  LDL R2, [R1] ;  /* 0x0000000001027983 */ /* 0x000f280000100800 */
[----:B-12---:R-:W2:Y:S01]  /*c8c0*/  LDL R57, [R1+0x14] ;  /* 0x0000140001397983 */ /* 0x006ea20000100800 */
[----:B------:R-:W-:Y:S01]  /*c8d0*/  MOV R0, c[0x0][0x27c] ;  /* 0x00009f0000007a02 */ /* 0x000fe20000000f00 */
[----:B------:R-:W-:-:S03]  /*c8e0*/  HADD2.F32 R13, -RZ, R50.H0_H0 ;  /* 0x20000032ff0d7230 */ /* 0x000fc60000004100 */
[----:B----4-:R-:W-:-:S04]  /*c8f0*/  LEA.HI R0, R0, R2, RZ, 0x1d ;  /* 0x0000000200007211 */ /* 0x010fc800078fe8ff */
[----:B------:R-:W-:Y:S01]  /*c900*/  SHF.R.S32.HI R2, RZ, 0x1f, R0 ;  /* 0x0000001fff027819 */ /* 0x000fe20000011400 */
[----:B--2---:R-:W1:Y:S01]  /*c910*/  LDS.128 R4, [R57] ;  /* 0x0000000039047984 */ /* 0x004e620000000c00 */
        /* <DEDUP_REMOVED lines=82> */
.L_x_256:
[----:B------:R-:W-:Y:S05]  /*ce40*/  BSYNC B1 ;  /* 0x0000000000017941 */ /* 0x000fea0003800000 */
.L_x_255:
[----:B------:R-:W-:-:S04]  /*ce50*/  IADD3 R0, R208, 0x60, RZ ;  /* 0x00000060d0007810 */ /* 0x000fc80007ffe0ff */
[----:B------:R-:W-:-:S13]  /*ce60*/  ISETP.GE.AND P0, PT, R0, R38, PT ;  /* 0x000000260000720c */ /* 0x000fda0003f06270 */
[----:B------:R-:W-:Y:S05]  /*ce70*/  @P0 BRA `(.L_x_238) ;  /* 0x00000bf000000947 */ /* 0x000fea0003800000 */
[----:B-1----:R1:W5:Y:S01]  /*ce80*/  LDL R57, [R1+0x4] ;  /* 0x0000040001397983 */ /* 0x0023620000100800 */
[----:B------:R-:W-:Y:S01]  /*ce90*/  ISETP.GE.AND P0, PT, R132, c[0x0][0x27c], PT ;  /* 0x00009f0084007a0c */ /* 0x000fe20003f06270 */
[----:B------:R-:W-:Y:S01]  /*cea0*/  BSSY B0, `(.L_x_259) ;  /* 0x0000061000007945 */ /* 0x000fe20003800000 */
[C---:B-----5:R-:W-:Y:S02]  /*ceb0*/  IADD3 R58, R208.reuse, 0x60, RZ ;  /* 0x00000060d03a7810 */ /* 0x060fe40007ffe0ff */
[----:B------:R-:W-:-:S03]  /*cec0*/  IADD3 R59, R208, 0x60, RZ ;  /* 0x00000060d03b7810 */ /* 0x000fc60007ffe0ff */
[----:B------:R-:W-:Y:S02]  /*ced0*/  IMAD.SHL.U32 R58, R58, 0x40, RZ ;  /* 0x000000403a3a7824 */ /* 0x000fe400078e00ff */
[----:B------:R-:W-:-:S03]  /*cee0*/  IMAD.SHL.U32 R59, R59, 0x40, RZ ;  /* 0x000000403b3b7824 */ /* 0x000fc600078e00ff */
[----:B------:R-:W-:Y:S02]  /*cef0*/  LOP3.LUT R58, R58, 0x1c0, RZ, 0xc0, !PT ;  /* 0x000001c03a3a7812 */ /* 0x000fe400078ec0ff */
[----:B------:R-:W-:Y:S02]  /*cf00*/  LOP3.LUT R59, R59, 0x1c0, RZ, 0xc0, !PT ;  /* 0x000001c03b3b7812 */ /* 0x000fe400078ec0ff */
[----:B------:R-:W-:Y:S01]  /*cf10*/  SHF.R.U32.HI R58, RZ, 0x3, R58 ;  /* 0x00000003ff3a7819 */ /* 0x000fe2000001163a */
[----:B------:R-:W-:Y:S05]  /*cf20*/  @P0 BRA `(.L_x_260) ;  /* 0x0000058000000947 */ /* 0x000fea0003800000 */
[----:B------:R-:W4:Y:S01]  /*cf30*/  LDL R60, [R1+0x20] ;  /* 0x00002000013c7983 */ /* 0x000f220000100800 */
        /* <DEDUP_REMOVED lines=14> */
[----:B------:R-:W5:Y:S02]  /*d020*/  LDS.128 R8, [R28+0x10080] ;  /* 0x010080001c087984 */ /* 0x000f640000000c00 */
[--C-:B-----5:R-:W-:Y:S02]  /*d030*/  HADD2.F32 R15, -RZ, R11.reuse.H0_H0 ;  /* 0x2000000bff0f7230 */ /* 0x120fe40000004100 */
[----:B------:R-:W-:Y:S02]  /*d040*/  HADD2.F32 R14, -RZ, R11.H1_H1 ;  /* 0x3000000bff0e7230 */ /* 0x000fe40000004100 */
[----:B------:R-:W-:Y:S02]  /*d050*/  HADD2.F32 R3, -RZ, R8.H1_H1 ;  /* 0x30000008ff037230 */ /* 0x000fe40000004100 */
[----:B------:R-:W-:Y:S02]  /*d060*/  HADD2.F32 R11, -RZ, R43.H0_H0 ;  /* 0x2000002bff0b7230 */ /* 0x000fe40000004100 */
[----:B------:R-:W-:Y:S01]  /*d070*/  HADD2.F32 R12, -RZ, R10.H1_H1 ;  /* 0x3000000aff0c7230 */ /* 0x000fe20000004100 */
[----:B------:R-:W-:Y:S01]  /*d080*/  FMUL.FTZ R33, R0, R3 ;  /* 0x0000000300217220 */ /* 0x000fe20000410000 */
[----:B----4-:R-:W4:Y:S02]  /*d090*/  LDS.128 R4, [R60] ;  /* 0x000000003c047984 */ /* 0x010f240000000c00 */
[----:B----4-:R-:W-:-:S02]  /*d0a0*/  HADD2.F32 R17, -RZ, R4.H0_H0 ;  /* 0x20000004ff117230 */ /* 0x010fc40000004100 */
        /* <DEDUP_REMOVED lines=64> */
.L_x_260:
[----:B------:R-:W-:Y:S05]  /*d4b0*/  BSYNC B0 ;  /* 0x0000000000007941 */ /* 0x000fea0003800000 */
.L_x_259:
[----:B------:R-:W-:-:S13]  /*d4c0*/  ISETP.GE.AND P0, PT, R135, c[0x0][0x27c], PT ;  /* 0x00009f0087007a0c */ /* 0x000fda0003f06270 */
[----:B------:R-:W-:Y:S05]  /*d4d0*/  @P0 BRA `(.L_x_238) ;  /* 0x0000059000000947 */ /* 0x000fea0003800000 */
[----:B------:R-:W5:Y:S04]  /*d4e0*/  LDL R2, [R1] ;  /* 0x0000000001027983 */ /* 0x000f680000100800 */
[----:B--2---:R-:W2:Y:S01]  /*d4f0*/  LDL R38, [R1+0x10] ;  /* 0x0000100001267983 */ /* 0x004ea20000100800 */
[----:B------:R-:W-:Y:S01]  /*d500*/  MOV R0, c[0x0][0x27c] ;  /* 0x00009f0000007a02 */ /* 0x000fe20000000f00 */
[----:B------:R-:W-:-:S03]  /*d510*/  HADD2.F32 R13, -RZ, R50.H0_H0 ;  /* 0x20000032ff0d7230 */ /* 0x000fc60000004100 */
[----:B-----5:R-:W-:-:S04]  /*d520*/  LEA.HI R0, R0, R2, RZ, 0x1d ;  /* 0x0000000200007211 */ /* 0x020fc800078fe8ff */
[----:B------:R-:W-:Y:S01]  /*d530*/  SHF.R.S32.HI R2, RZ, 0x1f, R0 ;  /* 0x0000001fff027819 */ /* 0x000fe20000011400 */
[----:B--2-4-:R-:W2:Y:S01]  /*d540*/  LDS.128 R4, [R38] ;  /* 0x0000000026047984 */ /* 0x014ea20000000c00 */
        /* <DEDUP_REMOVED lines=10> */
[----:B------:R-:W4:Y:S01]  /*d5f0*/  LDS.128 R8, [R28+0x10080] ;  /* 0x010080001c087984 */ /* 0x000f220000000c00 */
[--C-:B--2---:R-:W-:Y:S02]  /*d600*/  HADD2.F32 R17, -RZ, R4.reuse.H0_H0 ;  /* 0x20000004ff117230 */ /* 0x104fe40000004100 */
        /* <DEDUP_REMOVED lines=9> */
[--C-:B----4-:R-:W-:Y:S02]  /*d6a0*/  HADD2.F32 R4, -RZ, R8.reuse.H0_H0 ;  /* 0x20000008ff047230 */ /* 0x110fe40000004100 */
        /* <DEDUP_REMOVED lines=60> */
.L_x_238:
[----:B------:R-:W-:Y:S05]  /*da70*/  BSYNC B2 ;  /* 0x0000000000027941 */ /* 0x000fea0003800000 */
.L_x_210:
[----:B------:R-:W-:Y:S01]  /*da80*/  IMAD R0, R55, c[0x0][0x208], RZ ;  /* 0x0000820037007a24 */ /* 0x000fe200078e02ff */
[----:B------:R-:W-:-:S04]  /*da90*/  DEPBAR.LE SB0, 0x0 ;  /* 0x000080000000791a */ /* 0x000fc80000000000 */
[C---:B------:R-:W-:Y:S01]  /*daa0*/  IMAD.WIDE.U32 R2, R203.reuse, c[0x0][0x208], RZ ;  /* 0x00008200cb027a25 */ /* 0x040fe200078e00ff */
[----:B------:R-:W-:Y:S03]  /*dab0*/  BAR.SYNC.DEFER_BLOCKING 0x0 ;  /* 0x0000000000007b1d */ /* 0x000fe60000010000 */
[----:B------:R-:W-:Y:S02]  /*dac0*/  IMAD R0, R203, c[0x0][0x20c], R0 ;  /* 0x00008300cb007a24 */ /* 0x000fe400078e0200 */
[----:B------:R-:W-:Y:S01]  /*dad0*/  IMAD.WIDE.U32 R214, R216, c[0x0][0x210], RZ ;  /* 0x00008400d8d67a25 */ /* 0x000fe200078e00ff */
[----:B------:R-:W-:Y:S02]  /*dae0*/  BSSY B0, `(.L_x_261) ;  /* 0x00000ec000007945 */ /* 0x000fe40003800000 */
[----:B------:R-:W-:Y:S01]  /*daf0*/  IADD3 R3, R3, R0, RZ ;  /* 0x0000000003037210 */ /* 0x000fe20007ffe0ff */
[----:B------:R-:W-:-:S02]  /*db00*/  IMAD R0, R56, c[0x0][0x218], RZ ;  /* 0x0000860038007a24 */ /* 0x000fc400078e02ff */
[----:B------:R-:W-:Y:S02]  /*db10*/  IMAD R216, R216, c[0x0][0x214], R215 ;  /* 0x00008500d8d87a24 */ /* 0x000fe400078e02d7 */
[----:B------:R-:W-:-:S04]  /*db20*/  IMAD.WIDE.U32 R2, R202, c[0x0][0x218], R2 ;  /* 0x00008600ca027a25 */ /* 0x000fc800078e0002 */
[----:B-12-4-:R-:W-:Y:S01]  /*db30*/  IMAD R4, R202, c[0x0][0x21c], R0 ;  /* 0x00008700ca047a24 */ /* 0x016fe200078e0200 */
[----:B------:R-:W-:-:S04]  /*db40*/  IADD3 R0, P0, R2, R214, RZ ;  /* 0x000000d602007210 */ /* 0x000fc80007f1e0ff */
[----:B------:R-:W-:Y:S02]  /*db50*/  IADD3.X R2, R216, R3, R4, P0, !PT ;  /* 0x00000003d8027210 */ /* 0x000fe400007fe404 */
[C---:B------:R-:W-:Y:S01]  /*db60*/  LEA R3, P0, R0.reuse, c[0x0][0x1f8], 0x1 ;  /* 0x00007e0000037a11 */ /* 0x040fe200078008ff */
[----:B------:R-:W-:Y:S03]  /*db70*/  LDSM.16.M88.4 R16, [R194] ;  /* 0x00000000c210783b */ /* 0x000fe60000000200 */
[----:B------:R-:W-:Y:S01]  /*db80*/  LEA.HI.X R2, R0, c[0x0][0x1fc], R2, 0x1, P0 ;  /* 0x00007f0000027a11 */ /* 0x000fe200000f0c02 */
[----:B------:R-:W-:Y:S01]  /*db90*/  LDSM.16.M88.4 R24, [R143] ;  /* 0x000000008f18783b */ /* 0x000fe20000000200 */
[----:B------:R-:W-:-:S03]  /*dba0*/  R2P PR, R212, 0x6 ;  /* 0x00000006d4007804 */ /* 0x000fc60000000000 */
[----:B------:R1:W2:Y:S04]  /*dbb0*/  SHFL.IDX PT, R0, R3, RZ, 0x181f ;  /* 0x00181fff03007589 */ /* 0x0002a800000e0000 */
[----:B------:R-:W4:Y:S04]  /*dbc0*/  SHFL.IDX PT, R2, R2, RZ, 0x181f ;  /* 0x00181fff02027589 */ /* 0x000f2800000e0000 */
[----:B------:R-:W3:Y:S04]  /*dbd0*/  LDSM.16.M88.4 R44, [R143+0x800] ;  /* 0x000800008f2c783b */ /* 0x000ee80000000200 */
[----:B------:R-:W-:Y:S01]  /*dbe0*/  LDSM.16.M88.4 R28, [R195] ;  /* 0x00000000c31c783b */ /* 0x000fe20000000200 */
[----:B-1----:R-:W-:-:S02]  /*dbf0*/  IADD3 R3, R143, 0x20, RZ ;  /* 0x000000208f037810 */ /* 0x002fc40007ffe0ff */
[C---:B--2---:R-:W-:Y:S02]  /*dc00*/  LEA R4, P0, R132.reuse, R0, 0x1 ;  /* 0x0000000084047211 */ /* 0x044fe400078008ff */
[----:B------:R-:W-:Y:S02]  /*dc10*/  @P1 IADD3 R3, R143, -0x20, RZ ;  /* 0xffffffe08f031810 */ /* 0x000fe40007ffe0ff */
[----:B----4-:R-:W-:Y:S02]  /*dc20*/  LEA.HI.X R5, R132, R2, R133, 0x1, P0 ;  /* 0x0000000284057211 */ /* 0x010fe400000f0c85 */
[C---:B------:R-:W-:Y:S01]  /*dc30*/  LEA R8, P0, R204.reuse, R0, 0x1 ;  /* 0x00000000cc087211 */ /* 0x040fe200078008ff */
[----:B------:R-:W1:Y:S03]  /*dc40*/  LDSM.16.M88.4 R40, [R3] ;  /* 0x000000000328783b */ /* 0x000e660000000200 */
[----:B------:R-:W-:Y:S01]  /*dc50*/  LEA.HI.X R9, R204, R2, R209, 0x1, P0 ;  /* 0x00000002cc097211 */ /* 0x000fe200000f0cd1 */
[----:B------:R-:W2:Y:S01]  /*dc60*/  LDSM.16.M88.4 R64, [R3+0x800] ;  /* 0x000800000340783b */ /* 0x000ea20000000200 */
[C---:B------:R-:W-:Y:S01]  /*dc70*/  LEA R10, P0, R199.reuse, R0, 0x1 ;  /* 0x00000000c70a7211 */ /* 0x040fe200078008ff */
[----:B------:R-:W-:Y:S03]  /*dc80*/  HMMA.16816.F32 R20, R16, R24, RZ ;  /* 0x000000181014723c */ /* 0x000fe600000018ff */
[----:B------:R-:W-:-:S02]  /*dc90*/  LEA.HI.X R11, R199, R2, R211, 0x1, P0 ;  /* 0x00000002c70b7211 */ /* 0x000fc400000f0cd3 */
[----:B------:R-:W-:-:S03]  /*dca0*/  ISETP.GT.AND P0, PT, R110, R208, PT ;  /* 0x000000d06e00720c */ /* 0x000fc60003f04270 */
[----:B------:R-:W-:Y:S01]  /*dcb0*/  HMMA.16816.F32 R24, R16, R26, RZ ;  /* 0x0000001a1018723c */ /* 0x000fe200000018ff */
[----:B------:R-:W-:-:S07]  /*dcc0*/  ISETP.GE.OR P1, PT, R132, c[0x0][0x1d4], !P0 ;  /* 0x0000750084007a0c */ /* 0x000fce0004726670 */
[C---:B---3--:R-:W-:Y:S06]  /*dcd0*/  HMMA.16816.F32 R32, R16.reuse, R44, RZ ;  /* 0x0000002c1020723c */ /* 0x048fec00000018ff */
[----:B------:R-:W-:Y:S01]  /*dce0*/  @!PT LDS RZ, [RZ] ;  /* 0x00000000fffff984 */ /* 0x000fe20000000800 */
[----:B------:R-:W-:Y:S01]  /*dcf0*/  @!PT LDS RZ, [RZ] ;  /* 0x00000000fffff984 */ /* 0x000fe20000000800 */
[----:B------:R-:W-:Y:S01]  /*dd00*/  @!PT LDS RZ, [RZ] ;  /* 0x00000000fffff984 */ /* 0x000fe20000000800 */
[----:B------:R3:W-:Y:S01]  /*dd10*/  LDGSTS.E.BYPASS.LTC128B.128 [R198+0x8080], [R4.64], !P1 ;  /* 0x0808000004c67fae */ /* 0x0007e2000c901d48 */
[C---:B------:R-:W-:Y:S01]  /*dd20*/  LEA R6, P1, R200.reuse, R0, 0x1 ;  /* 0x00000000c8067211 */ /* 0x040fe200078208ff */
[----:B------:R-:W-:Y:S01]  /*dd30*/  HMMA.16816.F32 R44, R16, R46, RZ ;  /* 0x0000002e102c723c */ /* 0x000fe200000018ff */
[----:B------:R-:W-:Y:S02]  /*dd40*/  MOV R0, 0x40 ;  /* 0x0000004000007802 */ /* 0x000fe40000000f00 */
[----:B------:R-:W-:-:S02]  /*dd50*/  LEA.HI.X R7, R200, R2, R210, 0x1, P1 ;  /* 0x00000002c8077211 */ /* 0x000fc400008f0cd2 */
[----:B------:R-:W-:Y:S02]  /*dd60*/  ISETP.GE.OR P1, PT, R135, c[0x0][0x1d4], !P0 ;  /* 0x0000750087007a0c */ /* 0x000fe40004726670 */
[----:B------:R-:W-:Y:S02]  /*dd70*/  SEL R0, R0, 0xffffffc0, !P2 ;  /* 0xffffffc000007807 */ /* 0x000fe40005000000 */
[----:B------:R-:W-:Y:S01]  /*dd80*/  IADD3 R2, R3, 0x3000, RZ ;  /* 0x0000300003027810 */ /* 0x000fe20007ffe0ff */
[----:B-1----:R-:W-:Y:S03]  /*dd90*/  HMMA.16816.F32 R20, R28, R40, R20 ;  /* 0x000000281c14723c */ /* 0x002fe60000001814 */
[----:B------:R-:W-:-:S05]  /*dda0*/  IADD3 R188, R2, R0, RZ ;  /* 0x0000000002bc7210 */ /* 0x000fca0007ffe0ff */
[----:B------:R1:W-:Y:S01]  /*ddb0*/  LDGSTS.E.BYPASS.LTC128B.128 [R198+0x9080], [R8.64], !P1 ;  /* 0x0908000008c67fae */ /* 0x0003e2000c901d48 */
[----:B------:R-:W-:Y:S01]  /*ddc0*/  ISETP.GE.OR P1, PT, R199, c[0x0][0x1d4], !P0 ;  /* 0x00007500c7007a0c */ /* 0x000fe20004726670 */
[----:B------:R-:W-:Y:S01]  /*ddd0*/  HMMA.16816.F32 R40, R28, R42, R24 ;  /* 0x0000002a1c28723c */ /* 0x000fe20000001818 */
[----:B------:R-:W-:Y:S02]  /*dde0*/  ISETP.GE.OR P0, PT, R200, c[0x0][0x1d4], !P0 ;  /* 0x00007500c8007a0c */ /* 0x000fe40004706670 */
[----:B---3--:R-:W-:-:S05]  /*ddf0*/  IADD3 R4, R143, R0, RZ ;  /* 0x000000008f047210 */ /* 0x008fca0007ffe0ff */
[C---:B--2---:R-:W-:Y:S04]  /*de00*/  HMMA.16816.F32 R32, R28.reuse, R64, R32 ;  /* 0x000000401c20723c */ /* 0x044fe80000001820 */
[----:B------:R1:W-:Y:S04]  /*de10*/  LDGSTS.E.BYPASS.LTC128B.128 [R198+0xa080], [R10.64], !P1 ;  /* 0x0a0800000ac67fae */ /* 0x0003e8000c901d48 */
[----:B------:R2:W-:Y:S01]  /*de20*/  LDGSTS.E.BYPASS.LTC128B.128 [R198+0xb080], [R6.64], !P0 ;  /* 0x0b08000006c67fae */ /* 0x0005e2000c101d48 */
[----:B------:R-:W-:Y:S01]  /*de30*/  HMMA.16816.F32 R44, R28, R66, R44 ;  /* 0x000000421c2c723c */ /* 0x000fe2000000182c */
[----:B------:R-:W-:-:S02]  /*de40*/  ISETP.GT.AND P0, PT, R80, R213, PT ;  /* 0x000000d55000720c */ /* 0x000fc40003f04270 */
[----:B------:R-:W-:Y:S04]  /*de50*/  LDSM.16.M88.4 R12, [R197] ;  /* 0x00000000c50c783b */ /* 0x000fe80000000200 */
[----:B------:R-:W3:Y:S04]  /*de60*/  LDSM.16.M88.4 R36, [R4] ;  /* 0x000000000424783b */ /* 0x000ee80000000200 */
[----:B------:R-:W-:Y:S04]  /*de70*/  LDSM.16.M88.4 R48, [R188+-0x3000] ;  /* 0xffd00000bc30783b */ /* 0x000fe80000000200 */
[----:B------:R-:W4:Y:S04]  /*de80*/  LDSM.16.M88.4 R52, [R4+0x800] ;  /* 0x000800000434783b */ /* 0x000f280000000200 */
[----:B------:R-:W-:Y:S04]  /*de90*/  LDSM.16.M88.4 R60, [R143+0x1000] ;  /* 0x001000008f3c783b */ /* 0x000fe80000000200 */
[----:B-1----:R-:W1:Y:S04]  /*dea0*/  LDSM.16.M88.4 R8, [R196] ;  /* 0x00000000c408783b */ /* 0x002e680000000200 */
[----:B-----5:R-:W-:Y:S04]  /*deb0*/  LDSM.16.M88.4 R56, [R188+-0x2800] ;  /* 0xffd80000bc38783b */ /* 0x020fe80000000200 */
[----:B------:R-:W-:Y:S04]  /*dec0*/  LDSM.16.M88.4 R68, [R3+0x1000] ;  /* 0x001000000344783b */ /* 0x000fe80000000200 */
[----:B------:R-:W-:Y:S04]  /*ded0*/  LDSM.16.M88.4 R28, [R197+0x4000] ;  /* 0x00400000c51c783b */ /* 0x000fe80000000200 */
[----:B------:R-:W-:Y:S04]  /*dee0*/  LDSM.16.M88.4 R64, [R4+0x1000] ;  /* 0x001000000440783b */ /* 0x000fe80000000200 */
[----:B------:R-:W-:Y:S01]  /*def0*/  LDSM.16.M88.4 R76, [R188+-0x1000] ;  /* 0xfff00000bc4c783b */ /* 0x000fe20000000200 */
[C---:B---3--:R-:W-:Y:S03]  /*df00*/  HMMA.16816.F32 R24, R12.reuse, R36, R20 ;  /* 0x000000240c18723c */ /* 0x048fe60000001814 */
[----:B------:R-:W3:Y:S04]  /*df10*/  LDSM.16.M88.4 R20, [R194+0x4000] ;  /* 0x00400000c214783b */ /* 0x000ee80000000200 */
[----:B------:R-:W-:Y:S01]  /*df20*/  LDSM.16.M88.4 R72, [R3+0x3000] ;  /* 0x003000000348783b */ /* 0x000fe20000000200 */
[C---:B------:R-:W-:Y:S03]  /*df30*/  HMMA.16816.F32 R40, R12.reuse, R38, R40 ;  /* 0x000000260c28723c */ /* 0x040fe60000001828 */
[----:B------:R-:W-:Y:S04]  /*df40*/  LDSM.16.M88.4 R36, [R143+0x1800] ;  /* 0x001800008f24783b */ /* 0x000fe80000000200 */
[----:B------:R-:W0:Y:S01]  /*df50*/  LDGDEPBAR ;  /* 0x00000000000079af */ /* 0x000e220000000000 */
[----:B----4-:R-:W-:Y:S08]  /*df60*/  HMMA.16816.F32 R32, R12, R52, R32 ;  /* 0x000000340c20723c */ /* 0x010ff00000001820 */
[C---:B-1----:R-:W-:Y:S01]  /*df70*/  HMMA.16816.F32 R16, R8.reuse, R48, R24 ;  /* 0x000000300810723c */ /* 0x042fe20000001818 */
[----:B------:R-:W1:Y:S07]  /*df80*/  LDSM.16.M88.4 R24, [R195+0x4000] ;  /* 0x00400000c318783b */ /* 0x000e6e0000000200 */
[----:B------:R-:W-:Y:S01]  /*df90*/  HMMA.16816.F32 R40, R8, R50, R40 ;  /* 0x000000320828723c */ /* 0x000fe20000001828 */
[----:B------:R-:W4:Y:S07]  /*dfa0*/  LDSM.16.M88.4 R48, [R3+0x1800] ;  /* 0x001800000330783b */ /* 0x000f2e0000000200 */
[----:B------:R-:W-:Y:S01]  /*dfb0*/  HMMA.16816.F32 R44, R12, R54, R44 ;  /* 0x000000360c2c723c */ /* 0x000fe2000000182c */
[----:B------:R-:W-:Y:S07]  /*dfc0*/  LDSM.16.M88.4 R52, [R188+-0x2000] ;  /* 0xffe00000bc34783b */ /* 0x000fee0000000200 */
[----:B---3--:R-:W-:Y:S08]  /*dfd0*/  HMMA.16816.F32 R16, R20, R60, R16 ;  /* 0x0000003c1410723c */ /* 0x008ff00000001810 */
[----:B------:R-:W-:Y:S08]  /*dfe0*/  HMMA.16816.F32 R32, R8, R56, R32 ;  /* 0x000000380820723c */ /* 0x000ff00000001820 */
[----:B------:R-:W-:Y:S01]  /*dff0*/  HMMA.16816.F32 R40, R20, R62, R40 ;  /* 0x0000003e1428723c */ /* 0x000fe20000001828 */
[----:B------:R-:W-:Y:S07]  /*e000*/  LDSM.16.M88.4 R60, [R143+0x2000] ;  /* 0x002000008f3c783b */ /* 0x000fee0000000200 */
[----:B-1----:R-:W-:Y:S01]  /*e010*/  HMMA.16816.F32 R12, R24, R68, R16 ;  /* 0x00000044180c723c */ /* 0x002fe20000001810 */
[----:B------:R-:W1:Y:S07]  /*e020*/  LDSM.16.M88.4 R16, [R196+0x4000] ;  /* 0x00400000c410783b */ /* 0x000e6e0000000200 */
[----:B------:R-:W-:Y:S01]  /*e030*/  HMMA.16816.F32 R44, R8, R58, R44 ;  /* 0x0000003a082c723c */ /* 0x000fe2000000182c */
[----:B------:R-:W3:Y:S07]  /*e040*/  LDSM.16.M88.4 R56, [R4+0x1800] ;  /* 0x001800000438783b */ /* 0x000eee0000000200 */
[----:B------:R-:W-:Y:S08]  /*e050*/  HMMA.16816.F32 R32, R20, R36, R32 ;  /* 0x000000241420723c */ /* 0x000ff00000001820 */
[----:B------:R-:W-:Y:S01]  /*e060*/  HMMA.16816.F32 R40, R24, R70, R40 ;  /* 0x000000461828723c */ /* 0x000fe20000001828 */
[----:B------:R-:W-:Y:S07]  /*e070*/  LDSM.16.M88.4 R68, [R3+0x2000] ;  /* 0x002000000344783b */ /* 0x000fee0000000200 */
[----:B------:R-:W-:Y:S01]  /*e080*/  HMMA.16816.F32 R8, R28, R64, R12 ;  /* 0x000000401c08723c */ /* 0x000fe2000000180c */
[----:B------:R-:W2:Y:S07]  /*e090*/  LDSM.16.M88.4 R12, [R194+0x8000] ;  /* 0x00800000c20c783b */ /* 0x000eae0000000200 */
[----:B------:R-:W-:Y:S01]  /*e0a0*/  HMMA.16816.F32 R44, R20, R38, R44 ;  /* 0x00000026142c723c */ /* 0x000fe2000000182c */
[----:B------:R-:W2:Y:S07]  /*e0b0*/  LDSM.16.M88.4 R36, [R188+-0x1800] ;  /* 0xffe80000bc24783b */ /* 0x000eae0000000200 */
[----:B----4-:R-:W-:Y:S08]  /*e0c0*/  HMMA.16816.F32 R32, R24, R48, R32 ;  /* 0x000000301820723c */ /* 0x010ff00000001820 */
[----:B------:R-:W-:Y:S01]  /*e0d0*/  HMMA.16816.F32 R40, R28, R66, R40 ;  /* 0x000000421c28723c */ /* 0x000fe20000001828 */
[----:B------:R-:W-:Y:S07]  /*e0e0*/  LDSM.16.M88.4 R64, [R4+0x2000] ;  /* 0x002000000440783b */ /* 0x000fee0000000200 */
[----:B-1----:R-:W-:Y:S01]  /*e0f0*/  HMMA.16816.F32 R20, R16, R52, R8 ;  /* 0x000000341014723c */ /* 0x002fe20000001808 */
[----:B------:R-:W1:Y:S07]  /*e100*/  LDSM.16.M88.4 R8, [R195+0x8000] ;  /* 0x00800000c308783b */ /* 0x000e6e0000000200 */
[----:B------:R-:W-:Y:S01]  /*e110*/  HMMA.16816.F32 R44, R24, R50, R44 ;  /* 0x00000032182c723c */ /* 0x000fe2000000182c */
[----:B------:R-:W-:Y:S04]  /*e120*/  LDSM.16.M88.4 R24, [R197+0x8000] ;  /* 0x00800000c518783b */ /* 0x000fe80000000200 */
[----:B------:R-:W-:Y:S03]  /*e130*/  LDSM.16.M88.4 R48, [R4+0x2800] ;  /* 0x002800000430783b */ /* 0x000fe60000000200 */
[----:B---3--:R-:W-:Y:S08]  /*e140*/  HMMA.16816.F32 R32, R28, R56, R32 ;  /* 0x000000381c20723c */ /* 0x008ff00000001820 */
[----:B------:R-:W-:Y:S01]  /*e150*/  HMMA.16816.F32 R40, R16, R54, R40 ;  /* 0x000000361028723c */ /* 0x000fe20000001828 */
[----:B------:R-:W3:Y:S07]  /*e160*/  LDSM.16.M88.4 R52, [R143+0x2800] ;  /* 0x002800008f34783b */ /* 0x000eee0000000200 */
[----:B--2---:R-:W-:Y:S08]  /*e170*/  HMMA.16816.F32 R20, R12, R60, R20 ;  /* 0x0000003c0c14723c */ /* 0x004ff00000001814 */
[----:B------:R-:W-:Y:S01]  /*e180*/  HMMA.16816.F32 R44, R28, R58, R44 ;  /* 0x0000003a1c2c723c */ /* 0x000fe2000000182c */
[----:B------:R-:W-:Y:S04]  /*e190*/  LDSM.16.M88.4 R28, [R196+0x8000] ;  /* 0x00800000c41c783b */ /* 0x000fe80000000200 */
[----:B------:R-:W-:Y:S03]  /*e1a0*/  LDSM.16.M88.4 R56, [R188+-0x800] ;  /* 0xfff80000bc38783b */ /* 0x000fe60000000200 */
[----:B------:R-:W-:Y:S08]  /*e1b0*/  HMMA.16816.F32 R32, R16, R36, R32 ;  /* 0x000000241020723c */ /* 0x000ff00000001820 */
[----:B------:R-:W-:Y:S01]  /*e1c0*/  HMMA.16816.F32 R40, R12, R62, R40 ;  /* 0x0000003e0c28723c */ /* 0x000fe20000001828 */
[----:B------:R-:W2:Y:S07]  /*e1d0*/  LDSM.16.M88.4 R60, [R3+0x2800] ;  /* 0x00280000033c783b */ /* 0x000eae0000000200 */
[----:B-1----:R-:W-:Y:S08]  /*e1e0*/  HMMA.16816.F32 R20, R8, R68, R20 ;  /* 0x000000440814723c */ /* 0x002ff00000001814 */
[----:B------:R-:W-:Y:S08]  /*e1f0*/  HMMA.16816.F32 R44, R16, R38, R44 ;  /* 0x00000026102c723c */ /* 0x000ff0000000182c */
[----:B---3--:R-:W-:Y:S08]  /*e200*/  HMMA.16816.F32 R32, R12, R52, R32 ;  /* 0x000000340c20723c */ /* 0x008ff00000001820 */
[----:B------:R-:W-:Y:S01]  /*e210*/  HMMA.16816.F32 R40, R8, R70, R40 ;  /* 0x000000460828723c */ /* 0x000fe20000001828 */
[----:B------:R-:W-:Y:S07]  /*e220*/  LDSM.16.M88.4 R68, [R143+0x3000] ;  /* 0x003000008f44783b */ /* 0x000fee0000000200 */
[----:B------:R-:W-:Y:S01]  /*e230*/  HMMA.16816.F32 R16, R24, R64, R20 ;  /* 0x000000401810723c */ /* 0x000fe20000001814 */
[----:B------:R-:W1:Y:S07]  /*e240*/  LDSM.16.M88.4 R20, [R194+0xc000] ;  /* 0x00c00000c214783b */ /* 0x000e6e0000000200 */
[----:B------:R-:W-:Y:S01]  /*e250*/  HMMA.16816.F32 R44, R12, R54, R44 ;  /* 0x000000360c2c723c */ /* 0x000fe2000000182c */
[----:B------:R-:W-:Y:S07]  /*e260*/  LDSM.16.M88.4 R52, [R143+0x3800] ;  /* 0x003800008f34783b */ /* 0x000fee0000000200 */
[----:B--2---:R-:W-:Y:S08]  /*e270*/  HMMA.16816.F32 R32, R8, R60, R32 ;  /* 0x0000003c0820723c */ /* 0x004ff00000001820 */
[----:B------:R-:W-:Y:S01]  /*e280*/  HMMA.16816.F32 R40, R24, R66, R40 ;  /* 0x000000421828723c */ /* 0x000fe20000001828 */
[----:B------:R-:W-:Y:S07]  /*e290*/  LDSM.16.M88.4 R64, [R4+0x3000] ;  /* 0x003000000440783b */ /* 0x000fee0000000200 */
[----:B------:R-:W-:Y:S01]  /*e2a0*/  HMMA.16816.F32 R12, R28, R76, R16 ;  /* 0x0000004c1c0c723c */ /* 0x000fe20000001810 */
[----:B------:R-:W2:Y:S07]  /*e2b0*/  LDSM.16.M88.4 R16, [R195+0xc000] ;  /* 0x00c00000c310783b */ /* 0x000eae0000000200 */
[----:B------:R-:W-:Y:S01]  /*e2c0*/  HMMA.16816.F32 R44, R8, R62, R44 ;  /* 0x0000003e082c723c */ /* 0x000fe2000000182c */
[----:B------:R-:W-:Y:S07]  /*e2d0*/  LDSM.16.M88.4 R60, [R188] ;  /* 0x00000000bc3c783b */ /* 0x000fee0000000200 */
[----:B------:R-:W-:Y:S08]  /*e2e0*/  HMMA.16816.F32 R36, R24, R48, R32 ;  /* 0x000000301824723c */ /* 0x000ff00000001820 */
[----:B------:R-:W-:Y:S08]  /*e2f0*/  HMMA.16816.F32 R32, R28, R78, R40 ;  /* 0x0000004e1c20723c */ /* 0x000ff00000001828 */
[----:B-1----:R-:W-:Y:S01]  /*e300*/  HMMA.16816.F32 R8, R20, R68, R12 ;  /* 0x000000441408723c */ /* 0x002fe2000000180c */
[----:B------:R-:W1:Y:S07]  /*e310*/  LDSM.16.M88.4 R12, [R197+0xc000] ;  /* 0x00c00000c50c783b */ /* 0x000e6e0000000200 */
[----:B------:R-:W-:Y:S01]  /*e320*/  HMMA.16816.F32 R40, R24, R50, R44 ;  /* 0x000000321828723c */ /* 0x000fe2000000182c */
[----:B------:R-:W3:Y:S04]  /*e330*/  LDSM.16.M88.4 R48, [R3+0x3800] ;  /* 0x003800000330783b */ /* 0x000ee80000000200 */
[----:B------:R3:W-:Y:S03]  /*e340*/  LDSM.16.M88.4 R44, [R4+0x3800] ;  /* 0x00380000042c783b */ /* 0x0007e60000000200 */
[----:B------:R-:W-:Y:S08]  /*e350*/  HMMA.16816.F32 R36, R28, R56, R36 ;  /* 0x000000381c24723c */ /* 0x000ff00000001824 */
[----:B------:R-:W-:Y:S08]  /*e360*/  HMMA.16816.F32 R32, R20, R70, R32 ;  /* 0x000000461420723c */ /* 0x000ff00000001820 */
[----:B--2---:R-:W-:Y:S01]  /*e370*/  HMMA.16816.F32 R24, R16, R72, R8 ;  /* 0x000000481018723c */ /* 0x004fe20000001808 */
[----:B------:R-:W2:Y:S07]  /*e380*/  LDSM.16.M88.4 R8, [R196+0xc000] ;  /* 0x00c00000c408783b */ /* 0x000eae0000000200 */
[----:B------:R-:W-:Y:S08]  /*e390*/  HMMA.16816.F32 R28, R28, R58, R40 ;  /* 0x0000003a1c1c723c */ /* 0x000ff00000001828 */
[----:B------:R-:W-:Y:S08]  /*e3a0*/  HMMA.16816.F32 R40, R20, R52, R36 ;  /* 0x000000341428723c */ /* 0x000ff00000001824 */
[----:B------:R-:W-:Y:S08]  /*e3b0*/  HMMA.16816.F32 R36, R16, R74, R32 ;  /* 0x0000004a1024723c */ /* 0x000ff00000001820 */
[----:B-1----:R-:W-:Y:S08]  /*e3c0*/  HMMA.16816.F32 R32, R12, R64, R24 ;  /* 0x000000400c20723c */ /* 0x002ff00000001818 */
[----:B------:R-:W-:Y:S01]  /*e3d0*/  HMMA.16816.F32 R20, R20, R54, R28 ;  /* 0x000000361414723c */ /* 0x000fe2000000181c */
[----:B------:R-:W1:Y:S01]  /*e3e0*/  LDSM.16.M88.4 R28, [R188+0x800] ;  /* 0x00080000bc1c783b */ /* 0x000e620000000200 */
[----:B------:R-:W-:-:S06]  /*e3f0*/  DEPBAR.LE SB0, 0x0 ;  /* 0x000080000000791a */ /* 0x000fcc0000000000 */
[----:B---3--:R-:W-:Y:S08]  /*e400*/  HMMA.16816.F32 R4, R16, R48, R40 ;  /* 0x000000301004723c */ /* 0x008ff00000001828 */
[----:B------:R-:W-:Y:S08]  /*e410*/  HMMA.16816.F32 R24, R12, R66, R36 ;  /* 0x000000420c18723c */ /* 0x000ff00000001824 */
[----:B--2---:R-:W-:Y:S08]  /*e420*/  HMMA.16816.F32 R32, R8, R60, R32 ;  /* 0x0000003c0820723c */ /* 0x004ff00000001820 */
[----:B------:R-:W-:Y:S08]  /*e430*/  HMMA.16816.F32 R16, R16, R50, R20 ;  /* 0x000000321010723c */ /* 0x000ff00000001814 */
[----:B------:R-:W-:Y:S08]  /*e440*/  HMMA.16816.F32 R4, R12, R44, R4 ;  /* 0x0000002c0c04723c */ /* 0x000ff00000001804 */
[----:B------:R-:W-:Y:S01]  /*e450*/  HMMA.16816.F32 R20, R8, R62, R24 ;  /* 0x0000003e0814723c */ /* 0x000fe20000001818 */
[----:B------:R-:W-:-:S04]  /*e460*/  FMUL.FTZ R0, R32, c[0x0][0x320] ;  /* 0x0000c80020007a20 */ /* 0x000fc80000410000 */
[----:B------:R2:W3:Y:S03]  /*e470*/  MUFU.TANH R36, R0 ;  /* 0x0000000000247308 */ /* 0x0004e60000002400 */
[----:B------:R-:W-:Y:S08]  /*e480*/  HMMA.16816.F32 R12, R12, R46, R16 ;  /* 0x0000002e0c0c723c */ /* 0x000ff00000001810 */
[----:B-1----:R-:W-:Y:S01]  /*e490*/  HMMA.16816.F32 R4, R8, R28, R4 ;  /* 0x0000001c0804723c */ /* 0x002fe20000001804 */
[----:B--2---:R-:W-:-:S04]  /*e4a0*/  FMUL.FTZ R0, R33, c[0x0][0x320] ;  /* 0x0000c80021007a20 */ /* 0x004fc80000410000 */
[----:B------:R1:W2:Y:S11]  /*e4b0*/  MUFU.TANH R33, R0 ;  /* 0x0000000000217308 */ /* 0x0002b60000002400 */
[----:B------:R-:W-:Y:S01]  /*e4c0*/  HMMA.16816.F32 R8, R8, R30, R12 ;  /* 0x0000001e0808723c */ /* 0x000fe2000000180c */
[----:B-1----:R-:W-:-:S04]  /*e4d0*/  FMUL.FTZ R0, R34, c[0x0][0x320] ;  /* 0x0000c80022007a20 */ /* 0x002fc80000410000 */
[----:B------:R1:W4:Y:S02]  /*e4e0*/  MUFU.TANH R32, R0 ;  /* 0x0000000000207308 */ /* 0x0003240000002400 */
        /* <DEDUP_REMOVED lines=28> */
[----:B--234-:R-:W-:Y:S01]  /*e6b0*/  IMAD R2, R80, 0x20, R226 ;  /* 0x0000002050027824 */ /* 0x01cfe200078e02e2 */
[----:B------:R-:W-:Y:S01]  /*e6c0*/  ISETP.GT.AND P0, PT, R218, 0x1f, PT ;  /* 0x0000001fda00780c */ /* 0x000fe20003f04270 */
[----:B------:R-:W-:-:S03]  /*e6d0*/  IMAD.MOV.U32 R202, RZ, RZ, RZ ;  /* 0x000000ffffca7224 */ /* 0x000fc600078e00ff */
[----:B------:R-:W-:-:S05]  /*e6e0*/  IADD3 R2, R2, -0x20, R218 ;  /* 0xffffffe002027810 */ /* 0x000fca0007ffe0da */
[----:B------:R-:W-:-:S04]  /*e6f0*/  @P6 IMAD.HI.U32 R3, R2, c[0x0][0x2bc], RZ ;  /* 0x0000af0002036a27 */ /* 0x000fc800078e00ff */
[----:B-1----:R-:W-:Y:S01]  /*e700*/  IMAD.MOV.U32 R0, RZ, RZ, R2 ;  /* 0x000000ffff007224 */ /* 0x002fe200078e0002 */
[----:B------:R-:W-:-:S04]  /*e710*/  @P6 SHF.R.U32.HI R0, RZ, c[0x0][0x2c0], R3 ;  /* 0x0000b000ff006a19 */ /* 0x000fc80000011603 */
[----:B------:R-:W-:-:S04]  /*e720*/  @!P0 IADD3 R3, P1, R0, R222, RZ ;  /* 0x000000de00038210 */ /* 0x000fc80007f3e0ff */
[----:B------:R-:W-:Y:S02]  /*e730*/  @!P0 LEA.HI.X.SX32 R5, R0, R225, 0x1, P1 ;  /* 0x000000e100058211 */ /* 0x000fe400008f0eff */
[----:B------:R-:W-:-:S04]  /*e740*/  @!P0 LEA R4, P1, R3, c[0x0][0x2a0], 0x2 ;  /* 0x0000a80003048a11 */ /* 0x000fc800078210ff */
[----:B------:R-:W-:-:S05]  /*e750*/  @!P0 LEA.HI.X R5, R3, c[0x0][0x2a4], R5, 0x2, P1 ;  /* 0x0000a90003058a11 */ /* 0x000fca00008f1405 */
[----:B------:R-:W2:Y:S01]  /*e760*/  @!P0 LDG.E R202, [R4.64] ;  /* 0x0000000804ca8981 */ /* 0x000ea2000c1e1900 */
[----:B------:R-:W-:-:S04]  /*e770*/  IMAD.MOV R0, RZ, RZ, -R0 ;  /* 0x000000ffff007224 */ /* 0x000fc800078e0a00 */
[----:B------:R-:W-:-:S04]  /*e780*/  IMAD R203, R0, c[0x0][0x2b8], R2 ;  /* 0x0000ae0000cb7a24 */ /* 0x000fc800078e0202 */
[----:B------:R-:W-:Y:S01]  /*e790*/  IMAD.WIDE.U32 R2, R203, c[0x0][0x1e0], RZ ;  /* 0x00007800cb027a25 */ /* 0x000fe200078e00ff */
[----:B------:R-:W-:-:S05]  /*e7a0*/  SHF.R.S32.HI R0, RZ, 0x1f, R203 ;  /* 0x0000001fff007819 */ /* 0x000fca00000114cb */
[----:B------:R-:W-:-:S04]  /*e7b0*/  IMAD R0, R0, c[0x0][0x1e0], RZ ;  /* 0x0000780000007a24 */ /* 0x000fc800078e02ff */
[----:B------:R-:W-:-:S04]  /*e7c0*/  IMAD R0, R203, c[0x0][0x1e4], R0 ;  /* 0x00007900cb007a24 */ /* 0x000fc800078e0200 */
[----:B------:R-:W-:Y:S01]  /*e7d0*/  IMAD.IADD R3, R3, 0x1, R0 ;  /* 0x0000000103037824 */ /* 0x000fe200078e0200 */
[----:B--2---:R-:W-:-:S03]  /*e7e0*/  SHF.R.S32.HI R0, RZ, 0x1f, R202 ;  /* 0x0000001fff007819 */ /* 0x004fc600000114ca */
[----:B------:R-:W-:-:S04]  /*e7f0*/  IMAD.WIDE.U32 R2, R202, c[0x0][0x1f0], R2 ;  /* 0x00007c00ca027a25 */ /* 0x000fc800078e0002 */
[----:B------:R-:W-:Y:S01]  /*e800*/  IMAD R4, R0, c[0x0][0x1f0], RZ ;  /* 0x00007c0000047a24 */ /* 0x000fe200078e02ff */
[----:B------:R-:W-:-:S03]  /*e810*/  IADD3 R0, P1, R220, R2, RZ ;  /* 0x00000002dc007210 */ /* 0x000fc60007f3e0ff */
[----:B------:R-:W-:Y:S01]  /*e820*/  IMAD R2, R202, c[0x0][0x1f4], R4 ;  /* 0x00007d00ca027a24 */ /* 0x000fe200078e0204 */
[----:B------:R-:W-:-:S04]  /*e830*/  LEA R5, P0, R0, c[0x0][0x1c8], 0x1 ;  /* 0x0000720000057a11 */ /* 0x000fc800078008ff */
[----:B------:R-:W-:-:S04]  /*e840*/  IADD3.X R2, R224, R3, R2, P1, !PT ;  /* 0x00000003e0027210 */ /* 0x000fc80000ffe402 */
[----:B------:R-:W-:Y:S01]  /*e850*/  LEA.HI.X R0, R0, c[0x0][0x1cc], R2, 0x1, P0 ;  /* 0x0000730000007a11 */ /* 0x000fe200000f0c02 */
[----:B------:R-:W-:Y:S05]  /*e860*/  BRA.DIV ~URZ, `(.L_x_263) ;  /* 0x000092627f007947 */ /* 0x000fea000b800000 */
[----:B------:R1:W2:Y:S02]  /*e870*/  SHFL.IDX PT, R4, R0, RZ, 0x181f ;  /* 0x00181fff00047589 */ /* 0x0002a400000e0000 */
.L_x_344:
[----:B------:R-:W-:Y:S05]  /*e880*/  BRA.DIV ~URZ, `(.L_x_264) ;  /* 0x000092b27f007947 */ /* 0x000fea000b800000 */
[----:B-1----:R1:W3:Y:S02]  /*e890*/  SHFL.IDX PT, R0, R5, RZ, 0x181f ;  /* 0x00181fff05007589 */ /* 0x0022e400000e0000 */
.L_x_345:
[----:B------:R-:W-:Y:S02]  /*e8a0*/  LOP3.LUT P6, RZ, R207, 0x1, RZ, 0xc0, !PT ;  /* 0x00000001cfff7812 */ /* 0x000fe400078cc0ff */
[-C--:B---3--:R-:W-:Y:S02]  /*e8b0*/  LEA R10, P0, R132, R0.reuse, 0x1 ;  /* 0x00000000840a7211 */ /* 0x088fe400078008ff */
[-C--:B------:R-:W-:Y:S02]  /*e8c0*/  LEA R8, P2, R204, R0.reuse, 0x1 ;  /* 0x00000000cc087211 */ /* 0x080fe400078408ff */
[----:B------:R-:W-:Y:S02]  /*e8d0*/  LEA R6, P1, R199, R0, 0x1 ;  /* 0x00000000c7067211 */ /* 0x000fe400078208ff */
[----:B--2---:R-:W-:Y:S02]  /*e8e0*/  LEA.HI.X R11, R132, R4, R133, 0x1, P0 ;  /* 0x00000004840b7211 */ /* 0x004fe400000f0c85 */
[----:B------:R-:W-:-:S02]  /*e8f0*/  LEA R2, P0, R200, R0, 0x1 ;  /* 0x00000000c8027211 */ /* 0x000fc400078008ff */
[-C--:B------:R-:W-:Y:S01]  /*e900*/  LEA.HI.X R9, R204, R4.reuse, R209, 0x1, P2 ;  /* 0x00000004cc097211 */ /* 0x080fe200010f0cd1 */
[----:B------:R-:W-:Y:S01]  /*e910*/  @!PT LDS RZ, [RZ] ;  /* 0x00000000fffff984 */ /* 0x000fe20000000800 */
[----:B------:R-:W-:Y:S01]  /*e920*/  @!PT LDS RZ, [RZ] ;  /* 0x00000000fffff984 */ /* 0x000fe20000000800 */
[----:B------:R-:W-:Y:S01]  /*e930*/  @!PT LDS RZ, [RZ] ;  /* 0x00000000fffff984 */ /* 0x000fe20000000800 */
[----:B------:R2:W-:Y:S01]  /*e940*/  LDGSTS.E.BYPASS.LTC128B.128 [R198+0xc080], [R10.64], !P6 ;  /* 0x0c0800000ac67fae */ /* 0x0005e2000f101d48 */
[-C--:B------:R-:W-:Y:S02]  /*e950*/  LEA.HI.X R7, R199, R4.reuse, R211, 0x1, P1 ;  /* 0x00000004c7077211 */ /* 0x080fe400008f0cd3 */
[----:B------:R-:W-:Y:S01]  /*e960*/  LEA.HI.X R3, R200, R4, R210, 0x1, P0 ;  /* 0x00000004c8037211 */ /* 0x000fe200000f0cd2 */
[----:B------:R2:W-:Y:S04]  /*e970*/  LDGSTS.E.BYPASS.LTC128B.128 [R198+0xd080], [R8.64], !P5 ;  /* 0x0d08000008c67fae */ /* 0x0005e8000e901d48 */
[----:B------:R2:W-:Y:S04]  /*e980*/  LDGSTS.E.BYPASS.LTC128B.128 [R198+0xe080], [R6.64], !P4 ;  /* 0x0e08000006c67fae */ /* 0x0005e8000e101d48 */
[----:B------:R2:W-:Y:S02]  /*e990*/  LDGSTS.E.BYPASS.LTC128B.128 [R198+0xf080], [R2.64], !P3 ;  /* 0x0f08000002c67fae */ /* 0x0005e4000d901d48 */
.L_x_262:
[----:B--234-:R-:W-:Y:S05]  /*e9a0*/  BSYNC B0 ;  /* 0x0000000000007941 */ /* 0x01cfea0003800000 */
.L_x_261:
[----:B-1----:R-:W-:Y:S01]  /*e9b0*/  IMAD.IADD R0, R110, 0x1, -R248 ;  /* 0x000000016e007824 */ /* 0x002fe200078e0af8 */
[----:B------:R-:W0:Y:S04]  /*e9c0*/  LDGDEPBAR ;  /* 0x00000000000079af */ /* 0x000e280000000000 */
[----:B------:R-:W-:-:S02]  /*e9d0*/  ISETP.GT.AND P0, PT, R0, RZ, PT ;  /* 0x000000ff0000720c */ /* 0x000fc40003f04270 */
[C---:B------:R-:W-:Y:S02]  /*e9e0*/  ISETP.GT.AND P2, PT, R0.reuse, 0x1, PT ;  /* 0x000000010000780c */ /* 0x040fe40003f44270 */
[----:B------:R-:W-:Y:S02]  /*e9f0*/  ISETP.GT.AND P6, PT, R0, 0x8, PT ;  /* 0x000000080000780c */ /* 0x000fe40003fc4270 */
[----:B------:R-:W-:Y:S02]  /*ea00*/  FSEL R11, R32, -INF , P0 ;  /* 0xff800000200b7808 */ /* 0x000fe40000000000 */
[----:B------:R-:W-:Y:S02]  /*ea10*/  FSEL R6, R36, -INF , P0 ;  /* 0xff80000024067808 */ /* 0x000fe40000000000 */
[----:B------:R-:W-:Y:S02]  /*ea20*/  FSEL R18, R18, -INF , P2 ;  /* 0xff80000012127808 */ /* 0x000fe40001000000 */
[----:B------:R-:W-:-:S02]  /*ea30*/  FSEL R7, R33, -INF , P2 ;  /* 0xff80000021077808 */ /* 0x000fc40001000000 */
[C---:B------:R-:W-:Y:S02]  /*ea40*/  ISETP.GT.AND P5, PT, R0.reuse, 0x9, PT ;  /* 0x000000090000780c */ /* 0x040fe40003fa4270 */
[C---:B------:R-:W-:Y:S02]  /*ea50*/  ISETP.GT.AND P4, PT, R0.reuse, 0x10, PT ;  /* 0x000000100000780c */ /* 0x040fe40003f84270 */
[C---:B------:R-:W-:Y:S02]  /*ea60*/  ISETP.GT.AND P3, PT, R0.reuse, 0x11, PT ;  /* 0x000000110000780c */ /* 0x040fe40003f64270 */
[C---:B------:R-:W-:Y:S02]  /*ea70*/  ISETP.GT.AND P1, PT, R0.reuse, 0x18, PT ;  /* 0x000000180000780c */ /* 0x040fe40003f24270 */
[----:B------:R-:W-:Y:S02]  /*ea80*/  ISETP.GT.AND P0, PT, R0, 0x19, PT ;  /* 0x000000190000780c */ /* 0x000fe40003f04270 */
[----:B------:R-:W-:-:S02]  /*ea90*/  FSEL R20, R20, -INF , P6 ;  /* 0xff80000014147808 */ /* 0x000fc40003000000 */
[----:B------:R-:W-:Y:S02]  /*eaa0*/  FSEL R8, R26, -INF , P6 ;  /* 0xff8000001a087808 */ /* 0x000fe40003000000 */
[----:B------:R-:W-:Y:S02]  /*eab0*/  FMNMX.FTZ R0, R6, R7, !PT ;  /* 0x0000000706007209 */ /* 0x000fe40007810000 */
[----:B------:R-:W-:Y:S02]  /*eac0*/  FMNMX.FTZ R2, R11, R18, !PT ;  /* 0x000000120b027209 */ /* 0x000fe40007810000 */
[----:B------:R-:W-:Y:S02]  /*ead0*/  FSEL R21, R21, -INF , P5 ;  /* 0xff80000015157808 */ /* 0x000fe40002800000 */
[----:B------:R-:W-:Y:S02]  /*eae0*/  FSEL R10, R27, -INF , P5 ;  /* 0xff8000001b0a7808 */ /* 0x000fe40002800000 */
[----:B------:R-:W-:-:S02]  /*eaf0*/  FMNMX.FTZ R0, R8, R0, !PT ;  /* 0x0000000008007209 */ /* 0x000fc40007810000 */
[----:B------:R-:W-:Y:S02]  /*eb00*/  FMNMX.FTZ R2, R20, R2, !PT ;  /* 0x0000000214027209 */ /* 0x000fe40007810000 */
[----:B------:R-:W-:Y:S02]  /*eb10*/  FSEL R22, R13, -INF , P4 ;  /* 0xff8000000d167808 */ /* 0x000fe40002000000 */
[----:B------:R-:W-:Y:S02]  /*eb20*/  FSEL R9, R17, -INF , P4 ;  /* 0xff80000011097808 */ /* 0x000fe40002000000 */
[----:B------:R-:W-:Y:S02]  /*eb30*/  FMNMX.FTZ R0, R10, R0, !PT ;  /* 0x000000000a007209 */ /* 0x000fe40007810000 */
[----:B------:R-:W-:Y:S02]  /*eb40*/  FMNMX.FTZ R2, R21, R2, !PT ;  /* 0x0000000215027209 */ /* 0x000fe40007810000 */
        /* <DEDUP_REMOVED lines=12> */
[----:B------:R-:W-:-:S02]  /*ec10*/  FMNMX.FTZ R4, R19, R0, !PT ;  /* 0x0000000013047209 */ /* 0x000fc40007810000 */
[----:B------:R-:W-:Y:S01]  /*ec20*/  FMNMX.FTZ R5, R29, R2, !PT ;  /* 0x000000021d057209 */ /* 0x000fe20007810000 */
[----:B------:R-:W-:Y:S05]  /*ec30*/  BRA.DIV ~URZ, `(.L_x_265) ;  /* 0x00008f727f007947 */ /* 0x000fea000b800000 */
[----:B------:R-:W1:Y:S04]  /*ec40*/  SHFL.BFLY PT, R0, R4, 0x2, 0x1f ;  /* 0x0c401f0004007f89 */ /* 0x000e6800000e0000 */
[----:B------:R-:W2:Y:S01]  /*ec50*/  SHFL.BFLY PT, R3, R5, 0x2, 0x1f ;  /* 0x0c401f0005037f89 */ /* 0x000ea200000e0000 */
[----:B-1----:R-:W-:Y:S02]  /*ec60*/  FMNMX.FTZ R0, R4, R0, !PT ;  /* 0x0000000004007209 */ /* 0x002fe40007810000 */
[----:B--2---:R-:W-:-:S03]  /*ec70*/  FMNMX.FTZ R5, R5, R3, !PT ;  /* 0x0000000305057209 */ /* 0x004fc60007810000 */
[----:B------:R-:W1:Y:S04]  /*ec80*/  SHFL.BFLY PT, R2, R0, 0x1, 0x1f ;  /* 0x0c201f0000027f89 */ /* 0x000e6800000e0000 */
[----:B------:R2:W3:Y:S01]  /*ec90*/  SHFL.BFLY PT, R3, R5, 0x1, 0x1f ;  /* 0x0c201f0005037f89 */ /* 0x0004e200000e0000 */
[----:B-1----:R-:W-:-:S05]  /*eca0*/  FMNMX.FTZ R134, R0, R2, !PT ;  /* 0x0000000200867209 */ /* 0x002fca0007810000 */
.L_x_346:
[C---:B------:R-:W-:Y:S01]  /*ecb0*/  FMUL.FTZ R2, R134.reuse, c[0x0][0x2d0] ;  /* 0x0000b40086027a20 */ /* 0x040fe20000410000 */
[----:B------:R-:W-:Y:S01]  /*ecc0*/  FSETP.NEU.FTZ.AND P0, PT, R134, -INF , PT ;  /* 0xff8000008600780b */ /* 0x000fe20003f1d000 */
[----:B------:R-:W-:Y:S01]  /*ecd0*/  WARPSYNC 0xffffffff ;  /* 0xffffffff00007948 */ /* 0x000fe20003800000 */
[----:B------:R-:W1:Y:S02]  /*ece0*/  LDSM.16.MT88.4 R12, [R189] ;  /* 0x00000000bd0c783b */ /* 0x000e640000004200 */
[----:B------:R-:W-:-:S02]  /*ecf0*/  FSEL R2, R2, RZ, P0 ;  /* 0x000000ff02027208 */ /* 0x000fc40000000000 */
[----:B------:R-:W4:Y:S03]  /*ed00*/  LDSM.16.MT88.4 R24, [R190] ;  /* 0x00000000be18783b */ /* 0x000f260000004200 */
[--C-:B------:R-:W-:Y:S01]  /*ed10*/  FFMA.FTZ R0, R6, c[0x0][0x2d0], -R2.reuse ;  /* 0x0000b40006007a23 */ /* 0x100fe20000010802 */
[----:B------:R-:W-:Y:S03]  /*ed20*/  LDSM.16.MT88.4 R32, [R192] ;  /* 0x00000000c020783b */ /* 0x000fe60000004200 */
[----:B------:R5:W-:Y:S01]  /*ed30*/  MUFU.EX2 R110, R0 ;  /* 0x00000000006e7308 */ /* 0x000be20000000800 */
[----:B------:R-:W-:Y:S04]  /*ed40*/  LDSM.16.MT88.4 R152, [R189+0x800] ;  /* 0x00080000bd98783b */ /* 0x000fe80000004200 */
[----:B------:R-:W-:Y:S04]  /*ed50*/  LDSM.16.MT88.4 R144, [R190+0x800] ;  /* 0x00080000be90783b */ /* 0x000fe80000004200 */
[----:B------:R-:W-:Y:S04]  /*ed60*/  LDSM.16.MT88.4 R36, [R191] ;  /* 0x00000000bf24783b */ /* 0x000fe80000004200 */
[----:B------:R-:W-:Y:S01]  /*ed70*/  LDSM.16.MT88.4 R40, [R189+0x1000] ;  /* 0x00100000bd28783b */ /* 0x000fe20000004200 */
[----:B-----5:R-:W-:-:S03]  /*ed80*/  FFMA.FTZ R0, R7, c[0x0][0x2d0], -R2 ;  /* 0x0000b40007007a23 */ /* 0x020fc60000010802 */
[----:B------:R-:W-:Y:S01]  /*ed90*/  LDSM.16.MT88.4 R52, [R191+0x800] ;  /* 0x00080000bf34783b */ /* 0x000fe20000004200 */
[----:B------:R5:W2:Y:S03]  /*eda0*/  MUFU.EX2 R108, R0 ;  /* 0x00000000006c7308 */ /* 0x000aa60000000800 */
[----:B------:R-:W-:Y:S04]  /*edb0*/  LDSM.16.MT88.4 R56, [R192+0x1000] ;  /* 0x00100000c038783b */ /* 0x000fe80000004200 */
[----:B------:R-:W-:Y:S04]  /*edc0*/  LDSM.16.MT88.4 R68, [R192+0x1800] ;  /* 0x00180000c044783b */ /* 0x000fe80000004200 */
[----:B------:R-:W-:Y:S04]  /*edd0*/  LDSM.16.MT88.4 R72, [R189+0x2000] ;  /* 0x00200000bd48783b */ /* 0x000fe80000004200 */
[----:B------:R-:W3:Y:S01]  /*ede0*/  LDSM.16.MT88.4 R60, [R190+0x1000] ;  /* 0x00100000be3c783b */ /* 0x000ee20000004200 */
[--C-:B-----5:R-:W-:Y:S01]  /*edf0*/  FFMA.FTZ R0, R8, c[0x0][0x2d0], -R2.reuse ;  /* 0x0000b40008007a23 */ /* 0x120fe20000010802 */
[----:B---3--:R-:W-:Y:S01]  /*ee00*/  FMNMX.FTZ R8, R3, R5, !PT ;  /* 0x0000000503087209 */ /* 0x008fe20007810000 */
[----:B------:R-:W-:Y:S01]  /*ee10*/  FFMA.FTZ R3, R10, c[0x0][0x2d0], -R2 ;  /* 0x0000b4000a037a23 */ /* 0x000fe20000010802 */
[----:B--2---:R-:W-:Y:S01]  /*ee20*/  F2FP.PACK_AB R4, R108, R110 ;  /* 0x0000006e6c04723e */ /* 0x004fe200000000ff */
[----:B------:R2:W-:Y:S01]  /*ee30*/  MUFU.EX2 R109, R0 ;  /* 0x00000000006d7308 */ /* 0x0005e20000000800 */
[C---:B------:R-:W-:Y:S01]  /*ee40*/  FSETP.NEU.FTZ.AND P0, PT, R8.reuse, -INF , PT ;  /* 0xff8000000800780b */ /* 0x040fe20003f1d000 */
[----:B------:R-:W-:Y:S04]  /*ee50*/  LDSM.16.MT88.4 R64, [R191+0x1000] ;  /* 0x00100000bf40783b */ /* 0x000fe80000004200 */
[----:B------:R-:W-:Y:S02]  /*ee60*/  LDSM.16.MT88.4 R80, [R191+0x1800] ;  /* 0x00180000bf50783b */ /* 0x000fe40000004200 */
[----:B------:R3:W5:Y:S02]  /*ee70*/  MUFU.EX2 R119, R3 ;  /* 0x0000000300777308 */ /* 0x0007640000000800 */
[----:B------:R-:W1:Y:S04]  /*ee80*/  LDSM.16.MT88.4 R84, [R190+0x2000] ;  /* 0x00200000be54783b */ /* 0x000e680000004200 */
[----:B------:R-:W-:Y:S01]  /*ee90*/  LDSM.16.MT88.4 R92, [R190+0x2800] ;  /* 0x00280000be5c783b */ /* 0x000fe20000004200 */
[----:B--2---:R-:W-:-:S03]  /*eea0*/  FMUL.FTZ R0, R8, c[0x0][0x2d0] ;  /* 0x0000b40008007a20 */ /* 0x004fc60000410000 */
[----:B------:R-:W-:Y:S02]  /*eeb0*/  LDSM.16.MT88.4 R96, [R191+0x2800] ;  /* 0x00280000bf60783b */ /* 0x000fe40000004200 */
[----:B------:R-:W-:Y:S02]  /*eec0*/  FSEL R0, R0, RZ, P0 ;  /* 0x000000ff00007208 */ /* 0x000fe40000000000 */
[----:B------:R-:W-:Y:S01]  /*eed0*/  LDSM.16.MT88.4 R112, [R190+0x3000] ;  /* 0x00300000be70783b */ /* 0x000fe20000004200 */
[----:B---3--:R-:W-:Y:S01]  /*eee0*/  FFMA.FTZ R3, R9, c[0x0][0x2d0], -R2 ;  /* 0x0000b40009037a23 */ /* 0x008fe20000010802 */
[----:B-----5:R-:W-:Y:S02]  /*eef0*/  F2FP.PACK_AB R6, R119, R109 ;  /* 0x0000006d7706723e */ /* 0x020fe400000000ff */
[----:B------:R-:W-:Y:S01]  /*ef00*/  LDSM.16.MT88.4 R120, [R192+0x3000] ;  /* 0x00300000c078783b */ /* 0x000fe20000004200 */
[----:B------:R2:W-:Y:S03]  /*ef10*/  MUFU.EX2 R118, R3 ;  /* 0x0000000300767308 */ /* 0x0005e60000000800 */
[----:B------:R-:W-:Y:S04]  /*ef20*/  LDSM.16.MT88.4 R48, [R190+0x1800] ;  /* 0x00180000be30783b */ /* 0x000fe80000004200 */
[----:B------:R-:W-:Y:S04]  /*ef30*/  LDSM.16.MT88.4 R88, [R192+0x2000] ;  /* 0x00200000c058783b */ /* 0x000fe80000004200 */
[----:B------:R-:W3:Y:S01]  /*ef40*/  LDSM.16.MT88.4 R104, [R189+0x3000] ;  /* 0x00300000bd68783b */ /* 0x000ee20000004200 */
[----:B--2---:R-:W-:-:S04]  /*ef50*/  FFMA.FTZ R3, R11, c[0x0][0x2d0], -R0 ;  /* 0x0000b4000b037a23 */ /* 0x004fc80000010800 */
[----:B------:R2:W-:Y:S02]  /*ef60*/  MUFU.EX2 R10, R3 ;  /* 0x00000003000a7308 */ /* 0x0005e40000000800 */
[----:B--2---:R-:W-:-:S06]  /*ef70*/  FFMA.FTZ R3, R18, c[0x0][0x2d0], -R0 ;  /* 0x0000b40012037a23 */ /* 0x004fcc0000010800 */
[----:B------:R2:W5:Y:S02]  /*ef80*/  MUFU.EX2 R9, R3 ;  /* 0x0000000300097308 */ /* 0x0005640000000800 */
[----:B--2---:R-:W-:Y:S01]  /*ef90*/  FFMA.FTZ R3, R20, c[0x0][0x2d0], -R0 ;  /* 0x0000b40014037a23 */ /* 0x004fe20000010800 */
[----:B-----5:R-:W-:-:S05]  /*efa0*/  F2FP.PACK_AB R5, R9, R10 ;  /* 0x0000000a0905723e */ /* 0x020fca00000000ff */
[----:B------:R2:W-:Y:S02]  /*efb0*/  MUFU.EX2 R116, R3 ;  /* 0x0000000300747308 */ /* 0x0005e40000000800 */
[----:B--2---:R-:W-:-:S06]  /*efc0*/  FFMA.FTZ R3, R21, c[0x0][0x2d0], -R0 ;  /* 0x0000b40015037a23 */ /* 0x004fcc0000010800 */
[----:B------:R2:W5:Y:S02]  /*efd0*/  MUFU.EX2 R11, R3 ;  /* 0x00000003000b7308 */ /* 0x0005640000000800 */
[----:B--2---:R-:W-:Y:S01]  /*efe0*/  FFMA.FTZ R3, R17, c[0x0][0x2d0], -R2 ;  /* 0x0000b40011037a23 */ /* 0x004fe20000010802 */
[----:B-----5:R-:W-:-:S05]  /*eff0*/  F2FP.PACK_AB R7, R11, R116 ;  /* 0x000000740b07723e */ /* 0x020fca00000000ff */
[----:B------:R2:W5:Y:S02]  /*f000*/  MUFU.EX2 R124, R3 ;  /* 0x00000003007c7308 */ /* 0x0005640000000800 */
[C---:B-1----:R-:W-:Y:S08]  /*f010*/  HMMA.16816.F32 R156, R4.reuse, R12, RZ ;  /* 0x0000000c049c723c */ /* 0x042ff000000018ff */
[----:B------:R-:W-:Y:S01]  /*f020*/  HMMA.16816.F32 R12, R4, R14, RZ ;  /* 0x0000000e040c723c */ /* 0x000fe200000018ff */
[--C-:B--2---:R-:W-:Y:S01]  /*f030*/  FFMA.FTZ R3, R16, c[0x0][0x2d0], -R2.reuse ;  /* 0x0000b40010037a23 */ /* 0x104fe20000010802 */
[----:B-----5:R-:W-:Y:S01]  /*f040*/  F2FP.PACK_AB R128, R124, R118 ;  /* 0x000000767c80723e */ /* 0x020fe200000000ff */
[----:B------:R-:W-:-:S02]  /*f050*/  FFMA.FTZ R2, R19, c[0x0][0x2d0], -R2 ;  /* 0x0000b40013027a23 */ /* 0x000fc40000010802 */
[----:B------:R-:W-:Y:S01]  /*f060*/  MUFU.EX2 R125, R3 ;  /* 0x00000003007d7308 */ /* 0x000fe20000000800 */
[----:B------:R-:W1:Y:S02]  /*f070*/  LDSM.16.MT88.4 R16, [R192+0x800] ;  /* 0x00080000c010783b */ /* 0x000e640000004200 */
[C---:B----4-:R-:W-:Y:S05]  /*f080*/  HMMA.16816.F32 R148, R4.reuse, R24, RZ ;  /* 0x000000180494723c */ /* 0x050fea00000018ff */
[----:B------:R2:W4:Y:S03]  /*f090*/  MUFU.EX2 R206, R2 ;  /* 0x0000000200ce7308 */ /* 0x0005260000000800 */
[C---:B------:R-:W-:Y:S08]  /*f0a0*/  HMMA.16816.F32 R24, R4.reuse, R26, RZ ;  /* 0x0000001a0418723c */ /* 0x040ff000000018ff */
[----:B------:R-:W-:Y:S01]  /*f0b0*/  HMMA.16816.F32 R44, R4, R60, RZ ;  /* 0x0000003c042c723c */ /* 0x000fe200000018ff */
[----:B--2---:R-:W-:Y:S01]  /*f0c0*/  FFMA.FTZ R2, R22, c[0x0][0x2d0], -R0 ;  /* 0x0000b40016027a23 */ /* 0x004fe20000010800 */
[----:B----4-:R-:W-:-:S06]  /*f0d0*/  F2FP.PACK_AB R130, R206, R125 ;  /* 0x0000007dce82723e */ /* 0x010fcc00000000ff */
[C---:B------:R-:W-:Y:S01]  /*f0e0*/  HMMA.16816.F32 R76, R4.reuse, R84, RZ ;  /* 0x00000054044c723c */ /* 0x040fe200000018ff */
[----:B------:R2:W-:Y:S07]  /*f0f0*/  MUFU.EX2 R3, R2 ;  /* 0x0000000200037308 */ /* 0x0005ee0000000800 */
[C---:B---3--:R-:W-:Y:S08]  /*f100*/  HMMA.16816.F32 R100, R4.reuse, R104, RZ ;  /* 0x000000680464723c */ /* 0x048ff000000018ff */
[----:B------:R-:W-:Y:S01]  /*f110*/  HMMA.16816.F32 R104, R4, R106, RZ ;  /* 0x0000006a0468723c */ /* 0x000fe200000018ff */
[----:B--2---:R-:W-:-:S04]  /*f120*/  FFMA.FTZ R2, R23, c[0x0][0x2d0], -R0 ;  /* 0x0000b40017027a23 */ /* 0x004fc80000010800 */
[----:B------:R2:W3:Y:S03]  /*f130*/  MUFU.EX2 R117, R2 ;  /* 0x0000000200757308 */ /* 0x0004e60000000800 */
[C---:B------:R-:W-:Y:S08]  /*f140*/  HMMA.16816.F32 R20, R4.reuse, R32, RZ ;  /* 0x000000200414723c */ /* 0x040ff000000018ff */
[----:B------:R-:W-:Y:S01]  /*f150*/  HMMA.16816.F32 R32, R4, R34, RZ ;  /* 0x000000220420723c */ /* 0x000fe200000018ff */
[--C-:B--2---:R-:W-:Y:S01]  /*f160*/  FFMA.FTZ R2, R28, c[0x0][0x2d0], -R0.reuse ;  /* 0x0000b4001c027a23 */ /* 0x104fe20000010800 */
[----:B---3--:R-:W-:Y:S01]  /*f170*/  F2FP.PACK_AB R129, R117, R3 ;  /* 0x000000037581723e */ /* 0x008fe200000000ff */
[----:B------:R-:W-:-:S02]  /*f180*/  FFMA.FTZ R0, R29, c[0x0][0x2d0], -R0 ;  /* 0x0000b4001d007a23 */ /* 0x000fc40000010800 */
[----:B------:R2:W-:Y:S03]  /*f190*/  MUFU.EX2 R126, R2 ;  /* 0x00000002007e7308 */ /* 0x0005e60000000800 */
[----:B------:R-:W-:Y:S05]  /*f1a0*/  HMMA.16816.F32 R28, R4, R36, RZ ;  /* 0x00000024041c723c */ /* 0x000fea00000018ff */
[----:B------:R-:W3:Y:S01]  /*f1b0*/  MUFU.EX2 R205, R0 ;  /* 0x0000000000cd7308 */ /* 0x000ee20000000800 */
[----:B--2---:R-:W-:-:S04]  /*f1c0*/  FADD.FTZ R2, R10, R9 ;  /* 0x000000090a027221 */ /* 0x004fc80000010000 */
[----:B------:R-:W-:Y:S01]  /*f1d0*/  FADD.FTZ R2, R116, R2 ;  /* 0x0000000274027221 */ /* 0x000fe20000010000 */
[----:B---3--:R-:W-:Y:S01]  /*f1e0*/  F2FP.PACK_AB R131, R205, R126 ;  /* 0x0000007ecd83723e */ /* 0x008fe200000000ff */
[----:B------:R-:W-:Y:S02]  /*f1f0*/  FADD.FTZ R0, R110, R108 ;  /* 0x0000006c6e007221 */ /* 0x000fe40000010000 */
[----:B------:R-:W-:Y:S02]  /*f200*/  FADD.FTZ R2, R11, R2 ;  /* 0x000000020b027221 */ /* 0x000fe40000010000 */
[----:B------:R-:W-:Y:S02]  /*f210*/  FADD.FTZ R0, R109, R0 ;  /* 0x000000006d007221 */ /* 0x000fe40000010000 */
[----:B------:R-:W-:Y:S01]  /*f220*/  HMMA.16816.F32 R156, R128, R152, R156 ;  /* 0x00000098809c723c */ /* 0x000fe2000000189c */
[----:B------:R-:W-:Y:S02]  /*f230*/  FADD.FTZ R2, R3, R2 ;  /* 0x0000000203027221 */ /* 0x000fe40000010000 */
[----:B------:R-:W-:-:S02]  /*f240*/  FADD.FTZ R0, R119, R0 ;  /* 0x0000000077007221 */ /* 0x000fc40000010000 */
[----:B------:R-:W-:Y:S02]  /*f250*/  FADD.FTZ R2, R117, R2 ;  /* 0x0000000275027221 */ /* 0x000fe40000010000 */
[----:B------:R-:W-:Y:S01]  /*f260*/  FADD.FTZ R0, R118, R0 ;  /* 0x0000000076007221 */ /* 0x000fe20000010000 */
[----:B------:R-:W-:Y:S01]  /*f270*/  HMMA.16816.F32 R152, R128, R154, R12 ;  /* 0x0000009a8098723c */ /* 0x000fe2000000180c */
[----:B------:R-:W2:Y:S02]  /*f280*/  LDSM.16.MT88.4 R12, [R189+0x1800] ;  /* 0x00180000bd0c783b */ /* 0x000ea40000004200 */
[----:B------:R-:W-:-:S04]  /*f290*/  FADD.FTZ R0, R124, R0 ;  /* 0x000000007c007221 */ /* 0x000fc80000010000 */
[----:B------:R-:W-:Y:S01]  /*f2a0*/  FADD.FTZ R0, R125, R0 ;  /* 0x000000007d007221 */ /* 0x000fe20000010000 */
[----:B------:R-:W-:Y:S03]  /*f2b0*/  HMMA.16816.F32 R148, R128, R144, R148 ;  /* 0x000000908094723c */ /* 0x000fe60000001894 */
[----:B------:R-:W-:Y:S02]  /*f2c0*/  FADD.FTZ R206, R206, R0 ;  /* 0x00000000cece7221 */ /* 0x000fe40000010000 */
[----:B------:R-:W-:-:S03]  /*f2d0*/  FADD.FTZ R0, R126, R2 ;  /* 0x000000027e007221 */ /* 0x000fc60000010000 */
[----:B------:R-:W-:Y:S01]  /*f2e0*/  HMMA.16816.F32 R144, R128, R146, R24 ;  /* 0x000000928090723c */ /* 0x000fe20000001818 */
[----:B------:R-:W-:Y:S01]  /*f2f0*/  FADD.FTZ R205, R205, R0 ;  /* 0x00000000cdcd7221 */ /* 0x000fe20000010000 */
[----:B------:R-:W-:-:S04]  /*f300*/  IADD3 R0, R172, -0x2, RZ ;  /* 0xfffffffeac007810 */ /* 0x000fc80007ffe0ff */
[----:B------:R-:W-:Y:S02]  /*f310*/  ISETP.GE.AND P0, PT, R0, R213, PT ;  /* 0x000000d50000720c */ /* 0x000fe40003f06270 */
[----:B-1----:R-:W-:Y:S08]  /*f320*/  HMMA.16816.F32 R24, R128, R18, R32 ;  /* 0x000000128018723c */ /* 0x002ff00000001820 */
[C---:B------:R-:W-:Y:S08]  /*f330*/  HMMA.16816.F32 R32, R4.reuse, R38, RZ ;  /* 0x000000260420723c */ /* 0x040ff000000018ff */
[C---:B------:R-:W-:Y:S08]  /*f340*/  HMMA.16816.F32 R36, R4.reuse, R40, RZ ;  /* 0x000000280424723c */ /* 0x040ff000000018ff */
[----:B------:R-:W-:Y:S08]  /*f350*/  HMMA.16816.F32 R40, R4, R42, RZ ;  /* 0x0000002a0428723c */ /* 0x000ff000000018ff */
[C---:B------:R-:W-:Y:S08]  /*f360*/  HMMA.16816.F32 R28, R128.reuse, R52, R28 ;  /* 0x00000034801c723c */ /* 0x040ff0000000181c */
[----:B------:R-:W-:Y:S08]  /*f370*/  HMMA.16816.F32 R32, R128, R54, R32 ;  /* 0x000000368020723c */ /* 0x000ff00000001820 */
[C---:B------:R-:W-:Y:S08]  /*f380*/  HMMA.16816.F32 R52, R4.reuse, R56, RZ ;  /* 0x000000380434723c */ /* 0x040ff000000018ff */
[----:B------:R-:W-:Y:S08]  /*f390*/  HMMA.16816.F32 R56, R4, R58, RZ ;  /* 0x0000003a0438723c */ /* 0x000ff000000018ff */
[C---:B--2---:R-:W-:Y:S08]  /*f3a0*/  HMMA.16816.F32 R36, R128.reuse, R12, R36 ;  /* 0x0000000c8024723c */ /* 0x044ff00000001824 */
[C---:B------:R-:W-:Y:S01]  /*f3b0*/  HMMA.16816.F32 R40, R128.reuse, R14, R40 ;  /* 0x0000000e8028723c */ /* 0x040fe20000001828 */
[----:B------:R-:W1:Y:S07]  /*f3c0*/  LDSM.16.MT88.4 R12, [R189+0x2800] ;  /* 0x00280000bd0c783b */ /* 0x000e6e0000004200 */
[C---:B------:R-:W-:Y:S08]  /*f3d0*/  HMMA.16816.F32 R52, R128.reuse, R68, R52 ;  /* 0x000000448034723c */ /* 0x040ff00000001834 */
[----:B------:R-:W-:Y:S08]  /*f3e0*/  HMMA.16816.F32 R56, R128, R70, R56 ;  /* 0x000000468038723c */ /* 0x000ff00000001838 */
[C---:B------:R-:W-:Y:S08]  /*f3f0*/  HMMA.16816.F32 R68, R4.reuse, R72, RZ ;  /* 0x000000480444723c */ /* 0x040ff000000018ff */
[----:B------:R-:W-:Y:S08]  /*f400*/  HMMA.16816.F32 R72, R4, R74, RZ ;  /* 0x0000004a0448723c */ /* 0x000ff000000018ff */
[----:B------:R-:W-:Y:S08]  /*f410*/  HMMA.16816.F32 R20, R128, R16, R20 ;  /* 0x000000108014723c */ /* 0x000ff00000001814 */
[C---:B------:R-:W-:Y:S08]  /*f420*/  HMMA.16816.F32 R16, R4.reuse, R62, RZ ;  /* 0x0000003e0410723c */ /* 0x040ff000000018ff */
[C---:B------:R-:W-:Y:S08]  /*f430*/  HMMA.16816.F32 R60, R4.reuse, R64, RZ ;  /* 0x00000040043c723c */ /* 0x040ff000000018ff */
[----:B------:R-:W-:Y:S08]  /*f440*/  HMMA.16816.F32 R64, R4, R66, RZ ;  /* 0x000000420440723c */ /* 0x000ff000000018ff */
[C---:B-1----:R-:W-:Y:S08]  /*f450*/  HMMA.16816.F32 R68, R128.reuse, R12, R68 ;  /* 0x0000000c8044723c */ /* 0x042ff00000001844 */
[C---:B------:R-:W-:Y:S01]  /*f460*/  HMMA.16816.F32 R72, R128.reuse, R14, R72 ;  /* 0x0000000e8048723c */ /* 0x040fe20000001848 */
[----:B------:R-:W1:Y:S07]  /*f470*/  LDSM.16.MT88.4 R12, [R191+0x2000] ;  /* 0x00200000bf0c783b */ /* 0x000e6e0000004200 */
[C---:B------:R-:W-:Y:S08]  /*f480*/  HMMA.16816.F32 R60, R128.reuse, R80, R60 ;  /* 0x00000050803c723c */ /* 0x040ff0000000183c */
[----:B------:R-:W-:Y:S08]  /*f490*/  HMMA.16816.F32 R64, R128, R82, R64 ;  /* 0x000000528040723c */ /* 0x000ff00000001840 */
[----:B------:R-:W-:Y:S08]  /*f4a0*/  HMMA.16816.F32 R80, R4, R86, RZ ;  /* 0x000000560450723c */ /* 0x000ff000000018ff */
[----:B------:R-:W-:Y:S08]  /*f4b0*/  HMMA.16816.F32 R76, R128, R92, R76 ;  /* 0x0000005c804c723c */ /* 0x000ff0000000184c */
[----:B------:R-:W-:Y:S08]  /*f4c0*/  HMMA.16816.F32 R108, R4, R112, RZ ;  /* 0x00000070046c723c */ /* 0x000ff000000018ff */
[----:B------:R-:W-:Y:S08]  /*f4d0*/  HMMA.16816.F32 R80, R128, R94, R80 ;  /* 0x0000005e8050723c */ /* 0x000ff00000001850 */
[C---:B-1----:R-:W-:Y:S08]  /*f4e0*/  HMMA.16816.F32 R92, R4.reuse, R12, RZ ;  /* 0x0000000c045c723c */ /* 0x042ff000000018ff */
[C---:B------:R-:W-:Y:S08]  /*f4f0*/  HMMA.16816.F32 R12, R4.reuse, R14, RZ ;  /* 0x0000000e040c723c */ /* 0x040ff000000018ff */
[----:B------:R-:W-:Y:S08]  /*f500*/  HMMA.16816.F32 R112, R4, R114, RZ ;  /* 0x000000720470723c */ /* 0x000ff000000018ff */
[C---:B------:R-:W-:Y:S08]  /*f510*/  HMMA.16816.F32 R92, R128.reuse, R96, R92 ;  /* 0x00000060805c723c */ /* 0x040ff0000000185c */
[----:B------:R-:W-:Y:S01]  /*f520*/  HMMA.16816.F32 R96, R128, R98, R12 ;  /* 0x000000628060723c */ /* 0x000fe2000000180c */
[----:B------:R-:W1:Y:S07]  /*f530*/  LDSM.16.MT88.4 R12, [R190+0x3800] ;  /* 0x00380000be0c783b */ /* 0x000e6e0000004200 */
[C---:B------:R-:W-:Y:S08]  /*f540*/  HMMA.16816.F32 R116, R4.reuse, R120, RZ ;  /* 0x000000780474723c */ /* 0x040ff000000018ff */
[----:B------:R-:W-:Y:S08]  /*f550*/  HMMA.16816.F32 R120, R4, R122, RZ ;  /* 0x0000007a0478723c */ /* 0x000ff000000018ff */
[C---:B------:R-:W-:Y:S08]  /*f560*/  HMMA.16816.F32 R44, R128.reuse, R48, R44 ;  /* 0x00000030802c723c */ /* 0x040ff0000000182c */
[----:B------:R-:W-:Y:S01]  /*f570*/  HMMA.16816.F32 R48, R128, R50, R16 ;  /* 0x000000328030723c */ /* 0x000fe20000001810 */
[----:B------:R-:W2:Y:S07]  /*f580*/  LDSM.16.MT88.4 R16, [R192+0x2800] ;  /* 0x00280000c010783b */ /* 0x000eae0000004200 */
[----:B------:R-:W-:Y:S08]  /*f590*/  HMMA.16816.F32 R84, R4, R88, RZ ;  /* 0x000000580454723c */ /* 0x000ff000000018ff */
[C---:B-1----:R-:W-:Y:S08]  /*f5a0*/  HMMA.16816.F32 R108, R128.reuse, R12, R108 ;  /* 0x0000000c806c723c */ /* 0x042ff0000000186c */
[----:B------:R-:W-:Y:S01]  /*f5b0*/  HMMA.16816.F32 R112, R128, R14, R112 ;  /* 0x0000000e8070723c */ /* 0x000fe20000001870 */
[----:B------:R-:W1:Y:S07]  /*f5c0*/  LDSM.16.MT88.4 R12, [R192+0x3800] ;  /* 0x00380000c00c783b */ /* 0x000e6e0000004200 */
[----:B------:R-:W-:Y:S08]  /*f5d0*/  HMMA.16816.F32 R88, R4, R90, RZ ;  /* 0x0000005a0458723c */ /* 0x000ff000000018ff */
[C---:B--2---:R-:W-:Y:S11]  /*f5e0*/  HMMA.16816.F32 R84, R128.reuse, R16, R84 ;  /* 0x000000108054723c */ /* 0x044ff60000001854 */
[----:B------:R-:W-:Y:S05]  /*f5f0*/  @!UPT UIADD3 URZ, URZ, URZ, URZ ;  /* 0x0000003f3f3ff290 */ /* 0x000fea000fffe03f */
[C---:B------:R-:W-:Y:S01]  /*f600*/  HMMA.16816.F32 R88, R128.reuse, R18, R88 ;  /* 0x000000128058723c */ /* 0x040fe20000001858 */
[----:B------:R-:W2:Y:S07]  /*f610*/  LDSM.16.MT88.4 R16, [R189+0x3800] ;  /* 0x00380000bd10783b */ /* 0x000eae0000004200 */
[C---:B-1----:R-:W-:Y:S08]  /*f620*/  HMMA.16816.F32 R116, R128.reuse, R12, R116 ;  /* 0x0000000c8074723c */ /* 0x042ff00000001874 */
[C---:B------:R-:W-:Y:S01]  /*f630*/  HMMA.16816.F32 R120, R128.reuse, R14, R120 ;  /* 0x0000000e8078723c */ /* 0x040fe20000001878 */
[----:B------:R-:W1:Y:S07]  /*f640*/  LDSM.16.MT88.4 R12, [R191+0x3000] ;  /* 0x00300000bf0c783b */ /* 0x000e6e0000004200 */
[C---:B--2---:R-:W-:Y:S08]  /*f650*/  HMMA.16816.F32 R100, R128.reuse, R16, R100 ;  /* 0x000000108064723c */ /* 0x044ff00000001864 */
[----:B------:R-:W-:Y:S08]  /*f660*/  HMMA.16816.F32 R104, R128, R18, R104 ;  /* 0x000000128068723c */ /* 0x000ff00000001868 */
[C---:B-1----:R-:W-:Y:S08]  /*f670*/  HMMA.16816.F32 R124, R4.reuse, R12, RZ ;  /* 0x0000000c047c723c */ /* 0x042ff000000018ff */
[----:B------:R-:W-:Y:S01]  /*f680*/  HMMA.16816.F32 R12, R4, R14, RZ ;  /* 0x0000000e040c723c */ /* 0x000fe200000018ff */
[----:B------:R-:W1:Y:S11]  /*f690*/  LDSM.16.MT88.4 R4, [R191+0x3800] ;  /* 0x00380000bf04783b */ /* 0x000e760000004200 */
[----:B------:R-:W-:Y:S04]  /*f6a0*/  @!UPT UIADD3 URZ, URZ, URZ, URZ ;  /* 0x0000003f3f3ff290 */ /* 0x000fe8000fffe03f */
[C---:B-1----:R-:W-:Y:S08]  /*f6b0*/  HMMA.16816.F32 R124, R128.reuse, R4, R124 ;  /* 0x00000004807c723c */ /* 0x042ff0000000187c */
[----:B------:R-:W-:Y:S01]  /*f6c0*/  HMMA.16816.F32 R128, R128, R6, R12 ;  /* 0x000000068080723c */ /* 0x000fe2000000180c */
[----:B------:R-:W-:Y:S07]  /*f6d0*/  @!UPT UIADD3 URZ, URZ, URZ, URZ ;  /* 0x0000003f3f3ff290 */ /* 0x000fee000fffe03f */
[----:B------:R-:W-:Y:S11]  /*f6e0*/  @!P0 BRA `(.L_x_266) ;  /* 0x0000245000008947 */ /* 0x000ff60003800000 */
[----:B------:R-:W-:Y:S02]  /*f6f0*/  MOV R201, R0 ;  /* 0x0000000000c97202 */ /* 0x000fe40000000f00 */
[----:B------:R-:W-:-:S02]  /*f700*/  MOV R137, R8 ;  /* 0x0000000800897202 */ /* 0x000fc40000000f00 */
[----:B------:R-:W-:Y:S02]  /*f710*/  MOV R136, R134 ;  /* 0x0000008600887202 */ /* 0x000fe40000000f00 */
.L_x_273:
[----:B------:R-:W-:Y:S01]  /*f720*/  SHF.R.S32.HI R0, RZ, 0x1f, R203 ;  /* 0x0000001fff007819 */ /* 0x000fe200000114cb */
[----:B------:R-:W-:Y:S04]  /*f730*/  DEPBAR.LE SB0, 0x0 ;  /* 0x000080000000791a */ /* 0x000fe80000000000 */
[----:B------:R-:W-:Y:S01]  /*f740*/  SHF.R.S32.HI R4, RZ, 0x1f, R202 ;  /* 0x0000001fff047819 */ /* 0x000fe200000114ca */
[----:B------:R-:W-:Y:S01]  /*f750*/  WARPSYNC 0xffffffff ;  /* 0xffffffff00007948 */ /* 0x000fe20003800000 */
[----:B------:R-:W-:Y:S01]  /*f760*/  BAR.SYNC.DEFER_BLOCKING 0x0 ;  /* 0x0000000000007b1d */ /* 0x000fe20000010000 */
[----:B------:R-:W-:Y:S01]  /*f770*/  R2P PR, R212, 0x6 ;  /* 0x00000006d4007804 */ /* 0x000fe20000000000 */
[----:B------:R-:W-:Y:S01]  /*f780*/  IMAD R0, R0, c[0x0][0x208], RZ ;  /* 0x0000820000007a24 */ /* 0x000fe200078e02ff */
[----:B------:R-:W-:Y:S01]  /*f790*/  IADD3 R134, R143, 0x40, RZ ;  /* 0x000000408f867810 */ /* 0x000fe20007ffe0ff */
[----:B------:R-:W-:Y:S01]  /*f7a0*/  IMAD.WIDE.U32 R2, R203, c[0x0][0x208], RZ ;  /* 0x00008200cb027a25 */ /* 0x000fe200078e00ff */
[----:B------:R-:W-:Y:S02]  /*f7b0*/  ISETP.GE.AND P5, PT, R200, c[0x0][0x1d4], PT ;  /* 0x00007500c8007a0c */ /* 0x000fe40003fa6270 */
[----:B------:R-:W-:Y:S01]  /*f7c0*/  ISETP.GE.AND P4, PT, R199, c[0x0][0x1d4], PT ;  /* 0x00007500c7007a0c */ /* 0x000fe20003f86270 */
[----:B------:R-:W-:Y:S01]  /*f7d0*/  IMAD R0, R203, c[0x0][0x20c], R0 ;  /* 0x00008300cb007a24 */ /* 0x000fe200078e0200 */
[----:B------:R-:W-:Y:S01]  /*f7e0*/  ISETP.GE.AND P3, PT, R135, c[0x0][0x1d4], PT ;  /* 0x0000750087007a0c */ /* 0x000fe20003f66270 */
[----:B------:R-:W-:Y:S02]  /*f7f0*/  IMAD R4, R4, c[0x0][0x218], RZ ;  /* 0x0000860004047a24 */ /* 0x000fe400078e02ff */
[----:B------:R-:W-:Y:S01]  /*f800*/  IMAD.IADD R3, R3, 0x1, R0 ;  /* 0x0000000103037824 */ /* 0x000fe200078e0200 */
[C---:B------:R-:W-:Y:S01]  /*f810*/  IADD3 R0, R143.reuse, 0x20, RZ ;  /* 0x000000208f007810 */ /* 0x040fe20007ffe0ff */
[C---:B------:R-:W-:Y:S01]  /*f820*/  IMAD R4, R202.reuse, c[0x0][0x21c], R4 ;  /* 0x00008700ca047a24 */ /* 0x040fe200078e0204 */
[C---:B------:R-:W-:Y:S01]  /*f830*/  @P2 IADD3 R134, R143.reuse, -0x40, RZ ;  /* 0xffffffc08f862810 */ /* 0x040fe20007ffe0ff */
[----:B------:R-:W-:Y:S01]  /*f840*/  IMAD.WIDE.U32 R2, R202, c[0x0][0x218], R2 ;  /* 0x00008600ca027a25 */ /* 0x000fe200078e0002 */
[----:B------:R-:W-:Y:S02]  /*f850*/  @P1 IADD3 R0, R143, -0x20, RZ ;  /* 0xffffffe08f001810 */ /* 0x000fe40007ffe0ff */
[----:B------:R-:W-:Y:S02]  /*f860*/  IADD3 R193, R134, 0x3800, RZ ;  /* 0x0000380086c17810 */ /* 0x000fe40007ffe0ff */
[----:B------:R-:W-:Y:S02]  /*f870*/  IADD3 R2, P0, R214, R2, RZ ;  /* 0x00000002d6027210 */ /* 0x000fe40007f1e0ff */
[----:B------:R-:W-:Y:S01]  /*f880*/  IADD3 R186, R0, 0x3800, RZ ;  /* 0x0000380000ba7810 */ /* 0x000fe20007ffe0ff */
[----:B------:R-:W1:Y:S01]  /*f890*/  LDSM.16.M88.4 R16, [R194] ;  /* 0x00000000c210783b */ /* 0x000e620000000200 */
[----:B------:R-:W-:Y:S02]  /*f8a0*/  IADD3.X R3, R216, R3, R4, P0, !PT ;  /* 0x00000003d8037210 */ /* 0x000fe400007fe404 */
[----:B------:R-:W-:Y:S01]  /*f8b0*/  LEA R4, P0, R2, c[0x0][0x1f8], 0x1 ;  /* 0x00007e0002047a11 */ /* 0x000fe200078008ff */
[----:B------:R-:W2:Y:S01]  /*f8c0*/  LDSM.16.M88.4 R8, [R143] ;  /* 0x000000008f08783b */ /* 0x000ea20000000200 */
[----:B------:R-:W-:Y:S02]  /*f8d0*/  IADD3 R185, R0, 0x3000, RZ ;  /* 0x0000300000b97810 */ /* 0x000fe40007ffe0ff */
[----:B------:R-:W-:Y:S01]  /*f8e0*/  LEA.HI.X R3, R2, c[0x0][0x1fc], R3, 0x1, P0 ;  /* 0x00007f0002037a11 */ /* 0x000fe200000f0c03 */
[----:B------:R-:W3:Y:S01]  /*f8f0*/  LDSM.16.M88.4 R160, [R143+0x800] ;  /* 0x000800008fa0783b */ /* 0x000ee20000000200 */
[C---:B------:R-:W-:Y:S02]  /*f900*/  IADD3 R182, R0.reuse, 0x2800, RZ ;  /* 0x0000280000b67810 */ /* 0x040fe40007ffe0ff */
[C---:B------:R-:W-:Y:S01]  /*f910*/  IADD3 R181, R0.reuse, 0x2000, RZ ;  /* 0x0000200000b57810 */ /* 0x040fe20007ffe0ff */
[----:B------:R-:W4:Y:S01]  /*f920*/  LDSM.16.M88.4 R164, [R195] ;  /* 0x00000000c3a4783b */ /* 0x000f220000000200 */
[C---:B------:R-:W-:Y:S02]  /*f930*/  IADD3 R177, R0.reuse, 0x1800, RZ ;  /* 0x0000180000b17810 */ /* 0x040fe40007ffe0ff */
[----:B------:R-:W-:Y:S01]  /*f940*/  IADD3 R176, R0, 0x1000, RZ ;  /* 0x0000100000b07810 */ /* 0x000fe20007ffe0ff */
[----:B------:R-:W1:Y:S01]  /*f950*/  LDSM.16.M88.4 R168, [R0] ;  /* 0x0000000000a8783b */ /* 0x000e620000000200 */
[C---:B------:R-:W-:Y:S02]  /*f960*/  IADD3 R187, R134.reuse, 0x3000, RZ ;  /* 0x0000300086bb7810 */ /* 0x040fe40007ffe0ff */
[C---:B------:R-:W-:Y:S01]  /*f970*/  IADD3 R184, R134.reuse, 0x2800, RZ ;  /* 0x0000280086b87810 */ /* 0x040fe20007ffe0ff */
[----:B------:R5:W1:Y:S01]  /*f980*/  LDSM.16.M88.4 R172, [R0+0x800] ;  /* 0x0008000000ac783b */ /* 0x000a620000000200 */
[C---:B------:R-:W-:Y:S02]  /*f990*/  IADD3 R183, R134.reuse, 0x2000, RZ ;  /* 0x0000200086b77810 */ /* 0x040fe40007ffe0ff */
[C---:B------:R-:W-:Y:S02]  /*f9a0*/  IADD3 R180, R134.reuse, 0x1800, RZ ;  /* 0x0000180086b47810 */ /* 0x040fe40007ffe0ff */
[C---:B------:R-:W-:Y:S02]  /*f9b0*/  IADD3 R178, R134.reuse, 0x1000, RZ ;  /* 0x0000100086b27810 */ /* 0x040fe40007ffe0ff */
[----:B-----5:R-:W-:Y:S01]  /*f9c0*/  IADD3 R0, R134, 0x800, RZ ;  /* 0x0000080086007810 */ /* 0x020fe20007ffe0ff */
[----:B------:R-:W-:-:S05]  /*f9d0*/  BRA.DIV ~URZ, `(.L_x_267) ;  /* 0x000083027f007947 */ /* 0x000fca000b800000 */
[----:B--2---:R-:W2:Y:S02]  /*f9e0*/  SHFL.IDX PT, R3, R3, RZ, 0x181f ;  /* 0x00181fff03037589 */ /* 0x004ea400000e0000 */
.L_x_347:
[----:B------:R-:W5:Y:S01]  /*f9f0*/  SHFL.IDX PT, R2, R4, RZ, 0x181f ;  /* 0x00181fff04027589 */ /* 0x000f6200000e0000 */
[----:B------:R-:W-:Y:S01]  /*fa00*/  LOP3.LUT P1, RZ, R207, 0x1, RZ, 0xc0, !PT ;  /* 0x00000001cfff7812 */ /* 0x000fe2000782c0ff */
[----:B------:R-:W-:Y:S01]  /*fa10*/  BSSY B0, `(.L_x_268) ;  /* 0x00000cf000007945 */ /* 0x000fe20003800000 */
[CC--:B-----5:R-:W-:Y:S04]  /*fa20*/  LEA R12, P0, R132.reuse, R2.reuse, 0x1 ;  /* 0x00000002840c7211 */ /* 0x0e0fe800078008ff */
[-C--:B--2---:R-:W-:Y:S02]  /*fa30*/  LEA.HI.X R13, R132, R3.reuse, R133, 0x1, P0 ;  /* 0x00000003840d7211 */ /* 0x084fe400000f0c85 */
[CC--:B------:R-:W-:Y:S05]  /*fa40*/  LEA R4, P0, R204.reuse, R2.reuse, 0x1 ;  /* 0x00000002cc047211 */ /* 0x0c0fea00078008ff */
[----:B------:R-:W-:Y:S01]  /*fa50*/  @!PT LDS RZ, [RZ] ;  /* 0x00000000fffff984 */ /* 0x000fe20000000800 */
[----:B------:R-:W-:Y:S01]  /*fa60*/  @!PT LDS RZ, [RZ] ;  /* 0x00000000fffff984 */ /* 0x000fe20000000800 */
[----:B------:R2:W-:Y:S01]  /*fa70*/  LDGSTS.E.BYPASS.LTC128B.128 [R198+0x8080], [R12.64], !P1 ;  /* 0x080800000cc67fae */ /* 0x0005e2000c901d48 */
[-C--:B------:R-:W-:Y:S05]  /*fa80*/  LEA.HI.X R5, R204, R3.reuse, R209, 0x1, P0 ;  /* 0x00000003cc057211 */ /* 0x080fea00000f0cd1 */
[----:B------:R5:W-:Y:S02]  /*fa90*/  LDGSTS.E.BYPASS.LTC128B.128 [R198+0x9080], [R4.64], !P3 ;  /* 0x0908000004c67fae */ /* 0x000be4000d901d48 */
[CC--:B-----5:R-:W-:Y:S04]  /*faa0*/  LEA R4, P0, R199.reuse, R2.reuse, 0x1 ;  /* 0x00000002c7047211 */ /* 0x0e0fe800078008ff */
[-C--:B------:R-:W-:Y:S02]  /*fab0*/  LEA.HI.X R5, R199, R3.reuse, R211, 0x1, P0 ;  /* 0x00000003c7057211 */ /* 0x080fe400000f0cd3 */
[C---:B------:R-:W-:Y:S03]  /*fac0*/  LEA R2, P0, R200.reuse, R2, 0x1 ;  /* 0x00000002c8027211 */ /* 0x040fe600078008ff */
[----:B------:R5:W-:Y:S01]  /*fad0*/  LDGSTS.E.BYPASS.LTC128B.128 [R198+0xa080], [R4.64], !P4 ;  /* 0x0a08000004c67fae */ /* 0x000be2000e101d48 */
[----:B------:R-:W-:Y:S02]  /*fae0*/  LEA.HI.X R3, R200, R3, R210, 0x1, P0 ;  /* 0x00000003c8037211 */ /* 0x000fe400000f0cd2 */
[----:B------:R-:W-:Y:S03]  /*faf0*/  ISETP.GT.AND P0, PT, R201, R213, PT ;  /* 0x000000d5c900720c */ /* 0x000fe60003f04270 */
[----:B------:R4:W-:Y:S06]  /*fb00*/  LDGSTS.E.BYPASS.LTC128B.128 [R198+0xb080], [R2.64], !P5 ;  /* 0x0b08000002c67fae */ /* 0x0009ec000e901d48 */
[----:B------:R-:W0:Y:S01]  /*fb10*/  LDGDEPBAR ;  /* 0x00000000000079af */ /* 0x000e220000000000 */
[C---:B-1---5:R-:W-:Y:S08]  /*fb20*/  HMMA.16816.F32 R4, R16.reuse, R8, RZ ;  /* 0x000000081004723c */ /* 0x062ff000000018ff */
[C---:B------:R-:W-:Y:S08]  /*fb30*/  HMMA.16816.F32 R8, R16.reuse, R10, RZ ;  /* 0x0000000a1008723c */ /* 0x040ff000000018ff */
[C---:B--23--:R-:W-:Y:S08]  /*fb40*/  HMMA.16816.F32 R12, R16.reuse, R160, RZ ;  /* 0x000000a0100c723c */ /* 0x04cff000000018ff */
[----:B------:R-:W-:Y:S01]  /*fb50*/  HMMA.16816.F32 R16, R16, R162, RZ ;  /* 0x000000a21010723c */ /* 0x000fe200000018ff */
[----:B------:R-:W-:Y:S07]  /*fb60*/  LDSM.16.M88.4 R160, [R197] ;  /* 0x00000000c5a0783b */ /* 0x000fee0000000200 */
[C---:B----4-:R-:W-:Y:S08]  /*fb70*/  HMMA.16816.F32 R4, R164.reuse, R168, R4 ;  /* 0x000000a8a404723c */ /* 0x050ff00000001804 */
[C---:B------:R-:W-:Y:S01]  /*fb80*/  HMMA.16816.F32 R8, R164.reuse, R170, R8 ;  /* 0x000000aaa408723c */ /* 0x040fe20000001808 */
[----:B------:R-:W-:Y:S07]  /*fb90*/  LDSM.16.M88.4 R168, [R0] ;  /* 0x0000000000a8783b */ /* 0x000fee0000000200 */
[C---:B------:R-:W-:Y:S08]  /*fba0*/  HMMA.16816.F32 R12, R164.reuse, R172, R12 ;  /* 0x000000aca40c723c */ /* 0x040ff0000000180c */
[----:B------:R-:W-:Y:S01]  /*fbb0*/  HMMA.16816.F32 R16, R164, R174, R16 ;  /* 0x000000aea410723c */ /* 0x000fe20000001810 */
[----:B------:R-:W1:Y:S06]  /*fbc0*/  LDSM.16.M88.4 R164, [R134] ;  /* 0x0000000086a4783b */ /* 0x000e6c0000000200 */
[----:B------:R-:W-:Y:S01]  /*fbd0*/  LDSM.16.M88.4 R172, [R188+-0x3000] ;  /* 0xffd00000bcac783b */ /* 0x000fe20000000200 */
[C---:B-1----:R-:W-:Y:S08]  /*fbe0*/  HMMA.16816.F32 R4, R160.reuse, R164, R4 ;  /* 0x000000a4a004723c */ /* 0x042ff00000001804 */
[C---:B------:R-:W-:Y:S01]  /*fbf0*/  HMMA.16816.F32 R8, R160.reuse, R166, R8 ;  /* 0x000000a6a008723c */ /* 0x040fe20000001808 */
[----:B------:R-:W1:Y:S07]  /*fc00*/  LDSM.16.M88.4 R164, [R196] ;  /* 0x00000000c4a4783b */ /* 0x000e6e0000000200 */
[C---:B------:R-:W-:Y:S08]  /*fc10*/  HMMA.16816.F32 R12, R160.reuse, R168, R12 ;  /* 0x000000a8a00c723c */ /* 0x040ff0000000180c */
[----:B------:R-:W-:Y:S01]  /*fc20*/  HMMA.16816.F32 R16, R160, R170, R16 ;  /* 0x000000aaa010723c */ /* 0x000fe20000001810 */
[----:B------:R-:W2:Y:S06]  /*fc30*/  LDSM.16.M88.4 R160, [R188+-0x2800] ;  /* 0xffd80000bca0783b */ /* 0x000eac0000000200 */
[----:B------:R-:W-:Y:S01]  /*fc40*/  LDSM.16.M88.4 R168, [R194+0x4000] ;  /* 0x00400000c2a8783b */ /* 0x000fe20000000200 */
[C---:B-1----:R-:W-:Y:S08]  /*fc50*/  HMMA.16816.F32 R4, R164.reuse, R172, R4 ;  /* 0x000000aca404723c */ /* 0x042ff00000001804 */
[C---:B------:R-:W-:Y:S01]  /*fc60*/  HMMA.16816.F32 R8, R164.reuse, R174, R8 ;  /* 0x000000aea408723c */ /* 0x040fe20000001808 */
[----:B------:R-:W1:Y:S07]  /*fc70*/  LDSM.16.M88.4 R172, [R143+0x1000] ;  /* 0x001000008fac783b */ /* 0x000e6e0000000200 */
[C---:B--2---:R-:W-:Y:S08]  /*fc80*/  HMMA.16816.F32 R12, R164.reuse, R160, R12 ;  /* 0x000000a0a40c723c */ /* 0x044ff0000000180c */
[----:B------:R-:W-:Y:S01]  /*fc90*/  HMMA.16816.F32 R16, R164, R162, R16 ;  /* 0x000000a2a410723c */ /* 0x000fe20000001810 */
[----:B------:R-:W2:Y:S06]  /*fca0*/  LDSM.16.M88.4 R160, [R143+0x1800] ;  /* 0x001800008fa0783b */ /* 0x000eac0000000200 */
[----:B------:R-:W-:Y:S01]  /*fcb0*/  LDSM.16.M88.4 R164, [R195+0x4000] ;  /* 0x00400000c3a4783b */ /* 0x000fe20000000200 */
[C---:B-1----:R-:W-:Y:S08]  /*fcc0*/  HMMA.16816.F32 R4, R168.reuse, R172, R4 ;  /* 0x000000aca804723c */ /* 0x042ff00000001804 */
[C---:B------:R-:W-:Y:S01]  /*fcd0*/  HMMA.16816.F32 R8, R168.reuse, R174, R8 ;  /* 0x000000aea808723c */ /* 0x040fe20000001808 */
[----:B------:R-:W1:Y:S07]  /*fce0*/  LDSM.16.M88.4 R172, [R176] ;  /* 0x00000000b0ac783b */ /* 0x000e6e0000000200 */
[C---:B--2---:R-:W-:Y:S08]  /*fcf0*/  HMMA.16816.F32 R12, R168.reuse, R160, R12 ;  /* 0x000000a0a80c723c */ /* 0x044ff0000000180c */
[----:B------:R-:W-:Y:S01]  /*fd00*/  HMMA.16816.F32 R16, R168, R162, R16 ;  /* 0x000000a2a810723c */ /* 0x000fe20000001810 */
[----:B------:R-:W2:Y:S06]  /*fd10*/  LDSM.16.M88.4 R160, [R177] ;  /* 0x00000000b1a0783b */ /* 0x000eac0000000200 */
[----:B------:R-:W-:Y:S06]  /*fd20*/  LDSM.16.M88.4 R176, [R178] ;  /* 0x00000000b2b0783b */ /* 0x000fec0000000200 */
[----:B------:R-:W3:Y:S01]  /*fd30*/  LDSM.16.M88.4 R168, [R197+0x4000] ;  /* 0x00400000c5a8783b */ /* 0x000ee20000000200 */
[C---:B-1----:R-:W-:Y:S08]  /*fd40*/  HMMA.16816.F32 R4, R164.reuse, R172, R4 ;  /* 0x000000aca404723c */ /* 0x042ff00000001804 */
[C---:B------:R-:W-:Y:S01]  /*fd50*/  HMMA.16816.F32 R8, R164.reuse, R174, R8 ;  /* 0x000000aea408723c */ /* 0x040fe20000001808 */
[----:B------:R-:W1:Y:S07]  /*fd60*/  LDSM.16.M88.4 R172, [R180] ;  /* 0x00000000b4ac783b */ /* 0x000e6e0000000200 */
[C---:B--2---:R-:W-:Y:S08]  /*fd70*/  HMMA.16816.F32 R12, R164.reuse, R160, R12 ;  /* 0x000000a0a40c723c */ /* 0x044ff0000000180c */
[----:B------:R-:W-:Y:S01]  /*fd80*/  HMMA.16816.F32 R16, R164, R162, R16 ;  /* 0x000000a2a410723c */ /* 0x000fe20000001810 */
[----:B------:R-:W-:Y:S06]  /*fd90*/  LDSM.16.M88.4 R160, [R196+0x4000] ;  /* 0x00400000c4a0783b */ /* 0x000fec0000000200 */
[----:B------:R-:W2:Y:S01]  /*fda0*/  LDSM.16.M88.4 R164, [R188+-0x2000] ;  /* 0xffe00000bca4783b */ /* 0x000ea20000000200 */
[C---:B---3--:R-:W-:Y:S08]  /*fdb0*/  HMMA.16816.F32 R4, R168.reuse, R176, R4 ;  /* 0x000000b0a804723c */ /* 0x048ff00000001804 */
[C---:B------:R-:W-:Y:S01]  /*fdc0*/  HMMA.16816.F32 R8, R168.reuse, R178, R8 ;  /* 0x000000b2a808723c */ /* 0x040fe20000001808 */
[----:B------:R-:W3:Y:S07]  /*fdd0*/  LDSM.16.M88.4 R176, [R188+-0x1800] ;  /* 0xffe80000bcb0783b */ /* 0x000eee0000000200 */
[C---:B-1----:R-:W-:Y:S08]  /*fde0*/  HMMA.16816.F32 R12, R168.reuse, R172, R12 ;  /* 0x000000aca80c723c */ /* 0x042ff0000000180c */
[----:B------:R-:W-:Y:S01]  /*fdf0*/  HMMA.16816.F32 R16, R168, R174, R16 ;  /* 0x000000aea810723c */ /* 0x000fe20000001810 */
[----:B------:R-:W-:Y:S06]  /*fe00*/  LDSM.16.M88.4 R168, [R194+0x8000] ;  /* 0x00800000c2a8783b */ /* 0x000fec0000000200 */
[----:B------:R-:W1:Y:S01]  /*fe10*/  LDSM.16.M88.4 R172, [R143+0x2000] ;  /* 0x002000008fac783b */ /* 0x000e620000000200 */
[C---:B--2---:R-:W-:Y:S08]  /*fe20*/  HMMA.16816.F32 R4, R160.reuse, R164, R4 ;  /* 0x000000a4a004723c */ /* 0x044ff00000001804 */
[C---:B------:R-:W-:Y:S01]  /*fe30*/  HMMA.16816.F32 R8, R160.reuse, R166, R8 ;  /* 0x000000a6a008723c */ /* 0x040fe20000001808 */
[----:B------:R-:W2:Y:S07]  /*fe40*/  LDSM.16.M88.4 R164, [R143+0x2800] ;  /* 0x002800008fa4783b */ /* 0x000eae0000000200 */
[C---:B---3--:R-:W-:Y:S08]  /*fe50*/  HMMA.16816.F32 R12, R160.reuse, R176, R12 ;  /* 0x000000b0a00c723c */ /* 0x048ff0000000180c */
[----:B------:R-:W-:Y:S01]  /*fe60*/  HMMA.16816.F32 R16, R160, R178, R16 ;  /* 0x000000b2a010723c */ /* 0x000fe20000001810 */
[----:B------:R-:W-:Y:S06]  /*fe70*/  LDSM.16.M88.4 R176, [R181] ;  /* 0x00000000b5b0783b */ /* 0x000fec0000000200 */
[----:B------:R-:W3:Y:S01]  /*fe80*/  LDSM.16.M88.4 R160, [R195+0x8000] ;  /* 0x00800000c3a0783b */ /* 0x000ee20000000200 */
[C---:B-1----:R-:W-:Y:S08]  /*fe90*/  HMMA.16816.F32 R4, R168.reuse, R172, R4 ;  /* 0x000000aca804723c */ /* 0x042ff00000001804 */
[C---:B------:R-:W-:Y:S01]  /*fea0*/  HMMA.16816.F32 R8, R168.reuse, R174, R8 ;  /* 0x000000aea808723c */ /* 0x040fe20000001808 */
[----:B------:R-:W1:Y:S07]  /*feb0*/  LDSM.16.M88.4 R172, [R182] ;  /* 0x00000000b6ac783b */ /* 0x000e6e0000000200 */
[C---:B--2---:R-:W-:Y:S08]  /*fec0*/  HMMA.16816.F32 R12, R168.reuse, R164, R12 ;  /* 0x000000a4a80c723c */ /* 0x044ff0000000180c */
[----:B------:R-:W-:Y:S01]  /*fed0*/  HMMA.16816.F32 R16, R168, R166, R16 ;  /* 0x000000a6a810723c */ /* 0x000fe20000001810 */
[----:B------:R-:W-:Y:S06]  /*fee0*/  LDSM.16.M88.4 R168, [R183] ;  /* 0x00000000b7a8783b */ /* 0x000fec0000000200 */
[----:B------:R-:W2:Y:S06]  /*fef0*/  LDSM.16.M88.4 R164, [R197+0x8000] ;  /* 0x00800000c5a4783b */ /* 0x000eac0000000200 */
[----:B------:R-:W4:Y:S01]  /*ff00*/  LDSM.16.M88.4 R180, [R184] ;  /* 0x00000000b8b4783b */ /* 0x000f220000000200 */
[C---:B---3--:R-:W-:Y:S08]  /*ff10*/  HMMA.16816.F32 R4, R160.reuse, R176, R4 ;  /* 0x000000b0a004723c */ /* 0x048ff00000001804 */
[C---:B------:R-:W-:Y:S01]  /*ff20*/  HMMA.16816.F32 R8, R160.reuse, R178, R8 ;  /* 0x000000b2a008723c */ /* 0x040fe20000001808 */
[----:B------:R-:W-:Y:S07]  /*ff30*/  LDSM.16.M88.4 R176, [R188+-0x800] ;  /* 0xfff80000bcb0783b */ /* 0x000fee0000000200 */
[C---:B-1----:R-:W-:Y:S08]  /*ff40*/  HMMA.16816.F32 R12, R160.reuse, R172, R12 ;  /* 0x000000aca00c723c */ /* 0x042ff0000000180c */
[----:B------:R-:W-:Y:S01]  /*ff50*/  HMMA.16816.F32 R16, R160, R174, R16 ;  /* 0x000000aea010723c */ /* 0x000fe20000001810 */
[----:B------:R-:W-:Y:S06]  /*ff60*/  LDSM.16.M88.4 R160, [R196+0x8000] ;  /* 0x00800000c4a0783b */ /* 0x000fec0000000200 */
[----:B------:R-:W1:Y:S01]  /*ff70*/  LDSM.16.M88.4 R172, [R188+-0x1000] ;  /* 0xfff00000bcac783b */ /* 0x000e620000000200 */
[C---:B--2---:R-:W-:Y:S08]  /*ff80*/  HMMA.16816.F32 R4, R164.reuse, R168, R4 ;  /* 0x000000a8a404723c */ /* 0x044ff00000001804 */
[C---:B------:R-:W-:Y:S01]  /*ff90*/  HMMA.16816.F32 R8, R164.reuse, R170, R8 ;  /* 0x000000aaa408723c */ /* 0x040fe20000001808 */
[----:B------:R-:W-:Y:S07]  /*ffa0*/  LDSM.16.M88.4 R168, [R143+0x3000] ;  /* 0x003000008fa8783b */ /* 0x000fee0000000200 */
[C---:B----4-:R-:W-:Y:S08]  /*ffb0*/  HMMA.16816.F32 R12, R164.reuse, R180, R12 ;  /* 0x000000b4a40c723c */ /* 0x050ff0000000180c */
[----:B------:R-:W-:Y:S01]  /*ffc0*/  HMMA.16816.F32 R16, R164, R182, R16 ;  /* 0x000000b6a410723c */ /* 0x000fe20000001810 */
[----:B------:R-:W2:Y:S06]  /*ffd0*/  LDSM.16.M88.4 R164, [R194+0xc000] ;  /* 0x00c00000c2a4783b */ /* 0x000eac0000000200 */
[----:B------:R-:W3:Y:S01]  /*ffe0*/  LDSM.16.M88.4 R180, [R143+0x3800] ;  /* 0x003800008fb4783b */ /* 0x000ee20000000200 */
[C---:B-1----:R-:W-:Y:S08]  /*fff0*/  HMMA.16816.F32 R4, R160.reuse, R172, R4 ;  /* 0x000000aca004723c */ /* 0x042ff00000001804 */
[C---:B------:R-:W-:Y:S01]  /*10000*/  HMMA.16816.F32 R8, R160.reuse, R174, R8 ;  /* 0x000000aea008723c */ /* 0x040fe20000001808 */
[----:B------:R-:W-:Y:S07]  /*10010*/  LDSM.16.M88.4 R172, [R185] ;  /* 0x00000000b9ac783b */ /* 0x000fee0000000200 */
[C---:B------:R-:W-:Y:S08]  /*10020*/  HMMA.16816.F32 R12, R160.reuse, R176, R12 ;  /* 0x000000b0a00c723c */ /* 0x040ff0000000180c */
[----:B------:R-:W-:Y:S01]  /*10030*/  HMMA.16816.F32 R16, R160, R178, R16 ;  /* 0x000000b2a010723c */ /* 0x000fe20000001810 */
[----:B------:R-:W1:Y:S06]  /*10040*/  LDSM.16.M88.4 R160, [R195+0xc000] ;  /* 0x00c00000c3a0783b */ /* 0x000e6c0000000200 */
[----:B------:R-:W4:Y:S01]  /*10050*/  LDSM.16.M88.4 R176, [R186] ;  /* 0x00000000bab0783b */ /* 0x000f220000000200 */
[C---:B--2---:R-:W-:Y:S08]  /*10060*/  HMMA.16816.F32 R4, R164.reuse, R168, R4 ;  /* 0x000000a8a404723c */ /* 0x044ff00000001804 */
[C---:B------:R-:W-:Y:S01]  /*10070*/  HMMA.16816.F32 R8, R164.reuse, R170, R8 ;  /* 0x000000aaa408723c */ /* 0x040fe20000001808 */
[----:B------:R-:W-:Y:S06]  /*10080*/  LDSM.16.M88.4 R168, [R187] ;  /* 0x00000000bba8783b */ /* 0x000fec0000000200 */
[----:B------:R-:W-:Y:S01]  /*10090*/  LDSM.16.M88.4 R184, [R188] ;  /* 0x00000000bcb8783b */ /* 0x000fe20000000200 */
[C---:B---3--:R-:W-:Y:S08]  /*100a0*/  HMMA.16816.F32 R12, R164.reuse, R180, R12 ;  /* 0x000000b4a40c723c */ /* 0x048ff0000000180c */
[----:B------:R-:W-:Y:S01]  /*100b0*/  HMMA.16816.F32 R16, R164, R182, R16 ;  /* 0x000000b6a410723c */ /* 0x000fe20000001810 */
[----:B------:R-:W2:Y:S06]  /*100c0*/  LDSM.16.M88.4 R164, [R197+0xc000] ;  /* 0x00c00000c5a4783b */ /* 0x000eac0000000200 */
[----:B------:R-:W-:Y:S01]  /*100d0*/  LDSM.16.M88.4 R180, [R196+0xc000] ;  /* 0x00c00000c4b4783b */ /* 0x000fe20000000200 */
[C---:B-1----:R-:W-:Y:S08]  /*100e0*/  HMMA.16816.F32 R4, R160.reuse, R172, R4 ;  /* 0x000000aca004723c */ /* 0x042ff00000001804 */
[C---:B------:R-:W-:Y:S01]  /*100f0*/  HMMA.16816.F32 R8, R160.reuse, R174, R8 ;  /* 0x000000aea008723c */ /* 0x040fe20000001808 */
[----:B------:R-:W1:Y:S07]  /*10100*/  LDSM.16.M88.4 R172, [R193] ;  /* 0x00000000c1ac783b */ /* 0x000e6e0000000200 */
[C---:B----4-:R-:W-:Y:S08]  /*10110*/  HMMA.16816.F32 R12, R160.reuse, R176, R12 ;  /* 0x000000b0a00c723c */ /* 0x050ff0000000180c */
[----:B------:R-:W-:Y:S01]  /*10120*/  HMMA.16816.F32 R16, R160, R178, R16 ;  /* 0x000000b2a010723c */ /* 0x000fe20000001810 */
[----:B------:R-:W3:Y:S01]  /*10130*/  LDSM.16.M88.4 R160, [R188+0x800] ;  /* 0x00080000bca0783b */ /* 0x000ee20000000200 */
[----:B------:R-:W-:Y:S05]  /*10140*/  DEPBAR.LE SB0, 0x0 ;  /* 0x000080000000791a */ /* 0x000fea0000000000 */
[----:B------:R-:W-:Y:S01]  /*10150*/  BAR.SYNC.DEFER_BLOCKING 0x0 ;  /* 0x0000000000007b1d */ /* 0x000fe20000010000 */
[C---:B--2---:R-:W-:Y:S08]  /*10160*/  HMMA.16816.F32 R4, R164.reuse, R168, R4 ;  /* 0x000000a8a404723c */ /* 0x044ff00000001804 */
[C---:B------:R-:W-:Y:S08]  /*10170*/  HMMA.16816.F32 R8, R164.reuse, R170, R8 ;  /* 0x000000aaa408723c */ /* 0x040ff00000001808 */
[C---:B-1----:R-:W-:Y:S08]  /*10180*/  HMMA.16816.F32 R12, R164.reuse, R172, R12 ;  /* 0x000000aca40c723c */ /* 0x042ff0000000180c */
[----:B------:R-:W-:Y:S08]  /*10190*/  HMMA.16816.F32 R16, R164, R174, R16 ;  /* 0x000000aea410723c */ /* 0x000ff00000001810 */
[C---:B------:R-:W-:Y:S08]  /*101a0*/  HMMA.16816.F32 R4, R180.reuse, R184, R4 ;  /* 0x000000b8b404723c */ /* 0x040ff00000001804 */
[C---:B------:R-:W-:Y:S08]  /*101b0*/  HMMA.16816.F32 R8, R180.reuse, R186, R8 ;  /* 0x000000bab408723c */ /* 0x040ff00000001808 */
[C---:B---3--:R-:W-:Y:S08]  /*101c0*/  HMMA.16816.F32 R12, R180.reuse, R160, R12 ;  /* 0x000000a0b40c723c */ /* 0x048ff0000000180c */
[----:B------:R-:W-:Y:S01]  /*101d0*/  FMUL.FTZ R0, R4, c[0x0][0x320] ;  /* 0x0000c80004007a20 */ /* 0x000fe20000410000 */
[----:B------:R-:W-:Y:S03]  /*101e0*/  HMMA.16816.F32 R16, R180, R162, R16 ;  /* 0x000000a2b410723c */ /* 0x000fe60000001810 */
[----:B------:R1:W2:Y:S02]  /*101f0*/  MUFU.TANH R168, R0 ;  /* 0x0000000000a87308 */ /* 0x0002a40000002400 */
[----:B-1----:R-:W-:Y:S08]  /*10200*/  FMUL.FTZ R0, R5, c[0x0][0x320] ;  /* 0x0000c80005007a20 */ /* 0x002ff00000410000 */
[----:B------:R1:W3:Y:S02]  /*10210*/  MUFU.TANH R167, R0 ;  /* 0x0000000000a77308 */ /* 0x0002e40000002400 */
[----:B-1----:R-:W-:Y:S08]  /*10220*/  FMUL.FTZ R0, R6, c[0x0][0x320] ;  /* 0x0000c80006007a20 */ /* 0x002ff00000410000 */
[----:B------:R1:W4:Y:S02]  /*10230*/  MUFU.TANH R169, R0 ;  /* 0x0000000000a97308 */ /* 0x0003240000002400 */
[----:B-1----:R-:W-:Y:S08]  /*10240*/  FMUL.FTZ R0, R7, c[0x0][0x320] ;  /* 0x0000c80007007a20 */ /* 0x002ff00000410000 */
[----:B------:R1:W1:Y:S02]  /*10250*/  MUFU.TANH R170, R0 ;  /* 0x0000000000aa7308 */ /* 0x0002640000002400 */
        /* <DEDUP_REMOVED lines=23> */
[----:B------:R1:W1:Y:S01]  /*103d0*/  MUFU.TANH R10, R0 ;  /* 0x00000000000a7308 */ /* 0x0002620000002400 */
[----:B------:R-:W-:-:S05]  /*103e0*/  @!P0 BRA `(.L_x_269) ;  /* 0x0000031000008947 */ /* 0x000fca0003800000 */
[----:B-1234-:R-:W-:Y:S01]  /*103f0*/  IMAD.MOV.U32 R0, RZ, RZ, 0x1 ;  /* 0x00000001ff007424 */ /* 0x01efe200078e00ff */
[----:B------:R-:W-:Y:S01]  /*10400*/  ISETP.GT.AND P0, PT, R218, 0x1f, PT ;  /* 0x0000001fda00780c */ /* 0x000fe20003f04270 */
[----:B------:R-:W-:Y:S02]  /*10410*/  IMAD R2, R201, 0x20, R226 ;  /* 0x00000020c9027824 */ /* 0x000fe400078e02e2 */
[----:B------:R-:W-:Y:S01]  /*10420*/  IMAD.MOV.U32 R202, RZ, RZ, RZ ;  /* 0x000000ffffca7224 */ /* 0x000fe200078e00ff */
[----:B------:R-:W-:Y:S02]  /*10430*/  ISETP.NE.AND P1, PT, R0, c[0x0][0x2b8], PT ;  /* 0x0000ae0000007a0c */ /* 0x000fe40003f25270 */
[----:B------:R-:W-:Y:S05]  /*10440*/  IADD3 R2, R2, -0x20, R218 ;  /* 0xffffffe002027810 */ /* 0x000fea0007ffe0da */
[----:B------:R-:W-:Y:S06]  /*10450*/  IMAD.MOV.U32 R0, RZ, RZ, R2 ;  /* 0x000000ffff007224 */ /* 0x000fec00078e0002 */
[----:B------:R-:W-:Y:S05]  /*10460*/  @P1 IMAD.HI.U32 R3, R2, c[0x0][0x2bc], RZ ;  /* 0x0000af0002031a27 */ /* 0x000fea00078e00ff */
[----:B------:R-:W-:Y:S04]  /*10470*/  @P1 SHF.R.U32.HI R0, RZ, c[0x0][0x2c0], R3 ;  /* 0x0000b000ff001a19 */ /* 0x000fe80000011603 */
[C---:B------:R-:W-:Y:S01]  /*10480*/  @!P0 IADD3 R3, P1, R0.reuse, R222, RZ ;  /* 0x000000de00038210 */ /* 0x040fe20007f3e0ff */
[----:B------:R-:W-:Y:S03]  /*10490*/  IMAD.MOV R4, RZ, RZ, -R0 ;  /* 0x000000ffff047224 */ /* 0x000fe600078e0a00 */
[----:B------:R-:W-:Y:S01]  /*104a0*/  @!P0 LEA.HI.X.SX32 R0, R0, R225, 0x1, P1 ;  /* 0x000000e100008211 */ /* 0x000fe200008f0eff */
[----:B------:R-:W-:Y:S01]  /*104b0*/  IMAD R203, R4, c[0x0][0x2b8], R2 ;  /* 0x0000ae0004cb7a24 */ /* 0x000fe200078e0202 */
[C---:B------:R-:W-:Y:S04]  /*104c0*/  @!P0 LEA R2, P1, R3.reuse, c[0x0][0x2a0], 0x2 ;  /* 0x0000a80003028a11 */ /* 0x040fe800078210ff */
[----:B------:R-:W-:Y:S02]  /*104d0*/  @!P0 LEA.HI.X R3, R3, c[0x0][0x2a4], R0, 0x2, P1 ;  /* 0x0000a90003038a11 */ /* 0x000fe400008f1400 */
[----:B------:R-:W-:Y:S03]  /*104e0*/  SHF.R.S32.HI R0, RZ, 0x1f, R203 ;  /* 0x0000001fff007819 */ /* 0x000fe600000114cb */
[----:B------:R1:W2:Y:S02]  /*104f0*/  @!P0 LDG.E R202, [R2.64] ;  /* 0x0000000802ca8981 */ /* 0x0002a4000c1e1900 */
[----:B------:R-:W-:Y:S04]  /*10500*/  IMAD R0, R0, c[0x0][0x1e0], RZ ;  /* 0x0000780000007a24 */ /* 0x000fe800078e02ff */
[C---:B------:R-:W-:Y:S02]  /*10510*/  IMAD R0, R203.reuse, c[0x0][0x1e4], R0 ;  /* 0x00007900cb007a24 */ /* 0x040fe400078e0200 */
[----:B-1----:R-:W-:Y:S04]  /*10520*/  IMAD.WIDE.U32 R2, R203, c[0x0][0x1e0], RZ ;  /* 0x00007800cb027a25 */ /* 0x002fe800078e00ff */
[----:B------:R-:W-:Y:S01]  /*10530*/  IMAD.IADD R3, R3, 0x1, R0 ;  /* 0x0000000103037824 */ /* 0x000fe200078e0200 */
[----:B--2---:R-:W-:Y:S03]  /*10540*/  SHF.R.S32.HI R0, RZ, 0x1f, R202 ;  /* 0x0000001fff007819 */ /* 0x004fe600000114ca */
[----:B------:R-:W-:Y:S04]  /*10550*/  IMAD.WIDE.U32 R2, R202, c[0x0][0x1f0], R2 ;  /* 0x00007c00ca027a25 */ /* 0x000fe800078e0002 */
[----:B------:R-:W-:Y:S01]  /*10560*/  IMAD R4, R0, c[0x0][0x1f0], RZ ;  /* 0x00007c0000047a24 */ /* 0x000fe200078e02ff */
[----:B------:R-:W-:Y:S03]  /*10570*/  IADD3 R0, P0, R220, R2, RZ ;  /* 0x00000002dc007210 */ /* 0x000fe60007f1e0ff */
[----:B------:R-:W-:Y:S05]  /*10580*/  IMAD R4, R202, c[0x0][0x1f4], R4 ;  /* 0x00007d00ca047a24 */ /* 0x000fea00078e0204 */
[----:B------:R-:W-:Y:S02]  /*10590*/  IADD3.X R2, R224, R3, R4, P0, !PT ;  /* 0x00000003e0027210 */ /* 0x000fe400007fe404 */
[C---:B------:R-:W-:Y:S04]  /*105a0*/  LEA R5, P0, R0.reuse, c[0x0][0x1c8], 0x1 ;  /* 0x0000720000057a11 */ /* 0x040fe800078008ff */
[----:B------:R-:W-:Y:S01]  /*105b0*/  LEA.HI.X R0, R0, c[0x0][0x1cc], R2, 0x1, P0 ;  /* 0x0000730000007a11 */ /* 0x000fe200000f0c02 */
[----:B------:R-:W-:-:S06]  /*105c0*/  BRA.DIV ~URZ, `(.L_x_270) ;  /* 0x000077727f007947 */ /* 0x000fcc000b800000 */
[----:B------:R1:W2:Y:S02]  /*105d0*/  SHFL.IDX PT, R4, R0, RZ, 0x181f ;  /* 0x00181fff00047589 */ /* 0x0002a400000e0000 */
.L_x_348:
[----:B------:R-:W-:-:S05]  /*105e0*/  BRA.DIV ~URZ, `(.L_x_271) ;  /* 0x000077c27f007947 */ /* 0x000fca000b800000 */
[----:B-1----:R1:W3:Y:S02]  /*105f0*/  SHFL.IDX PT, R0, R5, RZ, 0x181f ;  /* 0x00181fff05007589 */ /* 0x0022e400000e0000 */
.L_x_349:
[----:B------:R-:W-:Y:S02]  /*10600*/  LOP3.LUT P1, RZ, R207, 0x1, RZ, 0xc0, !PT ;  /* 0x00000001cfff7812 */ /* 0x000fe4000782c0ff */
[C---:B---3--:R-:W-:Y:S04]  /*10610*/  LEA R2, P0, R132.reuse, R0, 0x1 ;  /* 0x0000000084027211 */ /* 0x048fe800078008ff */
[----:B--2---:R-:W-:Y:S07]  /*10620*/  LEA.HI.X R3, R132, R4, R133, 0x1, P0 ;  /* 0x0000000484037211 */ /* 0x004fee00000f0c85 */
[----:B------:R-:W-:Y:S01]  /*10630*/  @!PT LDS RZ, [RZ] ;  /* 0x00000000fffff984 */ /* 0x000fe20000000800 */
[----:B------:R-:W-:Y:S01]  /*10640*/  @!PT LDS RZ, [RZ] ;  /* 0x00000000fffff984 */ /* 0x000fe20000000800 */
[----:B------:R-:W-:Y:S01]  /*10650*/  @!PT LDS RZ, [RZ] ;  /* 0x00000000fffff984 */ /* 0x000fe20000000800 */
[----:B------:R2:W-:Y:S02]  /*10660*/  LDGSTS.E.BYPASS.LTC128B.128 [R198+0xc080], [R2.64], !P1 ;  /* 0x0c08000002c67fae */ /* 0x0005e4000c901d48 */
[C---:B--2---:R-:W-:Y:S04]  /*10670*/  LEA R2, P0, R204.reuse, R0, 0x1 ;  /* 0x00000000cc027211 */ /* 0x044fe800078008ff */
[----:B------:R-:W-:Y:S02]  /*10680*/  LEA.HI.X R3, R204, R4, R209, 0x1, P0 ;  /* 0x00000004cc037211 */ /* 0x000fe400000f0cd1 */
[C---:B------:R-:W-:Y:S03]  /*10690*/  LEA R6, P0, R199.reuse, R0, 0x1 ;  /* 0x00000000c7067211 */ /* 0x040fe600078008ff */
[----:B------:R2:W-:Y:S01]  /*106a0*/  LDGSTS.E.BYPASS.LTC128B.128 [R198+0xd080], [R2.64], !P3 ;  /* 0x0d08000002c67fae */ /* 0x0005e2000d901d48 */
[----:B------:R-:W-:Y:S05]  /*106b0*/  LEA.HI.X R7, R199, R4, R211, 0x1, P0 ;  /* 0x00000004c7077211 */ /* 0x000fea00000f0cd3 */
[----:B------:R3:W-:Y:S01]  /*106c0*/  LDGSTS.E.BYPASS.LTC128B.128 [R198+0xe080], [R6.64], !P4 ;  /* 0x0e08000006c67fae */ /* 0x0007e2000e101d48 */
[C---:B--2---:R-:W-:Y:S04]  /*106d0*/  LEA R2, P0, R200.reuse, R0, 0x1 ;  /* 0x00000000c8027211 */ /* 0x044fe800078008ff */
[----:B------:R-:W-:Y:S05]  /*106e0*/  LEA.HI.X R3, R200, R4, R210, 0x1, P0 ;  /* 0x00000004c8037211 */ /* 0x000fea00000f0cd2 */
[----:B------:R3:W-:Y:S04]  /*106f0*/  LDGSTS.E.BYPASS.LTC128B.128 [R198+0xf080], [R2.64], !P5 ;  /* 0x0f08000002c67fae */ /* 0x0007e8000e901d48 */
.L_x_269:
[----:B--234-:R-:W-:Y:S05]  /*10700*/  BSYNC B0 ;  /* 0x0000000000007941 */ /* 0x01cfea0003800000 */
.L_x_268:
[----:B------:R-:W-:Y:S01]  /*10710*/  FMNMX.FTZ R2, R168, R136, !PT ;  /* 0x00000088a8027209 */ /* 0x000fe20007810000 */
[----:B------:R-:W0:Y:S01]  /*10720*/  LDGDEPBAR ;  /* 0x00000000000079af */ /* 0x000e220000000000 */
        /* <DEDUP_REMOVED lines=16> */
[----:B------:R-:W1:Y:S02]  /*10830*/  SHFL.BFLY PT, R0, R4, 0x2, 0x1f ;  /* 0x0c401f0004007f89 */ /* 0x000e6400000e0000 */
[----:B-1----:R-:W-:Y:S05]  /*10840*/  FMNMX.FTZ R0, R4, R0, !PT ;  /* 0x0000000004007209 */ /* 0x002fea0007810000 */
[----:B------:R-:W1:Y:S02]  /*10850*/  SHFL.BFLY PT, R2, R0, 0x1, 0x1f ;  /* 0x0c201f0000027f89 */ /* 0x000e6400000e0000 */
[----:B-1----:R-:W-:Y:S02]  /*10860*/  FMNMX.FTZ R134, R0, R2, !PT ;  /* 0x0000000200867209 */ /* 0x002fe40007810000 */
[----:B------:R-:W1:Y:S02]  /*10870*/  SHFL.BFLY PT, R0, R5, 0x2, 0x1f ;  /* 0x0c401f0005007f89 */ /* 0x000e6400000e0000 */
[----:B-1----:R-:W-:Y:S05]  /*10880*/  FMNMX.FTZ R4, R5, R0, !PT ;  /* 0x0000000005047209 */ /* 0x002fea0007810000 */
[----:B------:R1:W2:Y:S02]  /*10890*/  SHFL.BFLY PT, R0, R4, 0x1, 0x1f ;  /* 0x0c201f0004007f89 */ /* 0x0002a400000e0000 */
.L_x_350:
[----:B--2---:R-:W-:Y:S01]  /*108a0*/  FMNMX.FTZ R3, R0, R4, !PT ;  /* 0x0000000400037209 */ /* 0x004fe20007810000 */
[C---:B------:R-:W-:Y:S01]  /*108b0*/  FADD.FTZ R0, -R134.reuse, R136 ;  /* 0x0000008886007221 */ /* 0x040fe20000010100 */
[----:B------:R-:W-:Y:S01]  /*108c0*/  WARPSYNC 0xffffffff ;  /* 0xffffffff00007948 */ /* 0x000fe20003800000 */
[----:B-1----:R-:W-:Y:S01]  /*108d0*/  FMUL.FTZ R4, R134, c[0x0][0x2d0] ;  /* 0x0000b40086047a20 */ /* 0x002fe20000410000 */
[----:B------:R-:W-:Y:S01]  /*108e0*/  ISETP.GT.AND P0, PT, R201, R213, PT ;  /* 0x000000d5c900720c */ /* 0x000fe20003f04270 */
[----:B------:R-:W-:Y:S02]  /*108f0*/  FMUL.FTZ R0, R0, c[0x0][0x2d0] ;  /* 0x0000b40000007a20 */ /* 0x000fe40000410000 */
[--C-:B------:R-:W-:Y:S02]  /*10900*/  FFMA.FTZ R171, R9, c[0x0][0x2d0], -R4.reuse ;  /* 0x0000b40009ab7a23 */ /* 0x100fe40000010804 */
[----:B------:R1:W-:Y:S01]  /*10910*/  MUFU.EX2 R2, R0 ;  /* 0x0000000000027308 */ /* 0x0003e20000000800 */
[--C-:B------:R-:W-:Y:S02]  /*10920*/  FFMA.FTZ R7, R168, c[0x0][0x2d0], -R4.reuse ;  /* 0x0000b400a8077a23 */ /* 0x100fe40000010804 */
[--C-:B------:R-:W-:Y:S02]  /*10930*/  FFMA.FTZ R6, R167, c[0x0][0x2d0], -R4.reuse ;  /* 0x0000b400a7067a23 */ /* 0x100fe40000010804 */
[--C-:B------:R-:W-:Y:S02]  /*10940*/  FFMA.FTZ R167, R8, c[0x0][0x2d0], -R4.reuse ;  /* 0x0000b40008a77a23 */ /* 0x100fe40000010804 */
[--C-:B------:R-:W-:Y:S02]  /*10950*/  FFMA.FTZ R5, R164, c[0x0][0x2d0], -R4.reuse ;  /* 0x0000b400a4057a23 */ /* 0x100fe40000010804 */
[--C-:B------:R-:W-:Y:S01]  /*10960*/  FFMA.FTZ R172, R12, c[0x0][0x2d0], -R4.reuse ;  /* 0x0000b4000cac7a23 */ /* 0x100fe20000010804 */
[----:B------:R-:W-:Y:S01]  /*10970*/  MUFU.EX2 R8, R7 ;  /* 0x0000000700087308 */ /* 0x000fe20000000800 */
[--C-:B------:R-:W-:Y:S09]  /*10980*/  FFMA.FTZ R173, R160, c[0x0][0x2d0], -R4.reuse ;  /* 0x0000b400a0ad7a23 */ /* 0x100ff20000010804 */
[----:B------:R-:W-:Y:S01]  /*10990*/  MUFU.EX2 R7, R6 ;  /* 0x0000000600077308 */ /* 0x000fe20000000800 */
[----:B-1----:R-:W-:Y:S09]  /*109a0*/  FFMA.FTZ R0, R161, c[0x0][0x2d0], -R4 ;  /* 0x0000b400a1007a23 */ /* 0x002ff20000010804 */
[----:B------:R1:W-:Y:S10]  /*109b0*/  MUFU.EX2 R9, R0 ;  /* 0x0000000000097308 */ /* 0x0003f40000000800 */
[----:B------:R-:W-:Y:S01]  /*109c0*/  MUFU.EX2 R12, R5 ;  /* 0x00000005000c7308 */ /* 0x000fe20000000800 */
[----:B-1----:R-:W-:Y:S04]  /*109d0*/  FADD.FTZ R0, -R3, R137 ;  /* 0x0000008903007221 */ /* 0x002fe80000010100 */
[----:B------:R-:W-:Y:S06]  /*109e0*/  FMUL.FTZ R0, R0, c[0x0][0x2d0] ;  /* 0x0000b40000007a20 */ /* 0x000fec0000410000 */
[----:B------:R-:W1:Y:S02]  /*109f0*/  MUFU.EX2 R0, R0 ;  /* 0x0000000000007308 */ /* 0x000e640000000800 */
[----:B-1----:R-:W-:Y:S01]  /*10a00*/  FMUL.FTZ R18, R0, R146 ;  /* 0x0000009200127220 */ /* 0x002fe20000410000 */
[----:B------:R-:W-:Y:S01]  /*10a10*/  F2FP.PACK_AB R160, R7, R8 ;  /* 0x0000000807a0723e */ /* 0x000fe200000000ff */
[C---:B------:R-:W-:Y:S01]  /*10a20*/  FFMA.FTZ R4, R2.reuse, R206, R8 ;  /* 0x000000ce02047223 */ /* 0x040fe20000010008 */
[----:B------:R-:W-:Y:S01]  /*10a30*/  F2FP.PACK_AB R162, R9, R12 ;  /* 0x0000000c09a2723e */ /* 0x000fe200000000ff */
[C---:B------:R-:W-:Y:S02]  /*10a40*/  FMUL.FTZ R16, R2.reuse, R144 ;  /* 0x0000009002107220 */ /* 0x040fe40000410000 */
[----:B------:R-:W-:Y:S02]  /*10a50*/  FMUL.FTZ R17, R2, R145 ;  /* 0x0000009102117220 */ /* 0x000fe40000410000 */
[----:B------:R-:W-:Y:S02]  /*10a60*/  FMUL.FTZ R19, R0, R147 ;  /* 0x0000009300137220 */ /* 0x000fe40000410000 */
[----:B------:R-:W1:Y:S01]  /*10a70*/  LDSM.16.MT88.4 R144, [R189] ;  /* 0x00000000bd90783b */ /* 0x000e620000004200 */
[----:B------:R-:W-:Y:S02]  /*10a80*/  FADD.FTZ R6, R7, R4 ;  /* 0x0000000407067221 */ /* 0x000fe40000010000 */
[----:B------:R-:W-:Y:S02]  /*10a90*/  FMUL.FTZ R4, R3, c[0x0][0x2d0] ;  /* 0x0000b40003047a20 */ /* 0x000fe40000410000 */
[----:B------:R-:W-:Y:S02]  /*10aa0*/  FADD.FTZ R6, R12, R6 ;  /* 0x000000060c067221 */ /* 0x000fe40000010000 */
[--C-:B------:R-:W-:Y:S02]  /*10ab0*/  FFMA.FTZ R5, R169, c[0x0][0x2d0], -R4.reuse ;  /* 0x0000b400a9057a23 */ /* 0x100fe40000010804 */
[--C-:B------:R-:W-:Y:S02]  /*10ac0*/  FFMA.FTZ R7, R170, c[0x0][0x2d0], -R4.reuse ;  /* 0x0000b400aa077a23 */ /* 0x100fe40000010804 */
[--C-:B------:R-:W-:Y:S01]  /*10ad0*/  FFMA.FTZ R136, R166, c[0x0][0x2d0], -R4.reuse ;  /* 0x0000b400a6887a23 */ /* 0x100fe20000010804 */
[----:B------:R2:W3:Y:S01]  /*10ae0*/  MUFU.EX2 R161, R5 ;  /* 0x0000000500a17308 */ /* 0x0004e20000000800 */
[--C-:B------:R-:W-:Y:S02]  /*10af0*/  FFMA.FTZ R137, R165, c[0x0][0x2d0], -R4.reuse ;  /* 0x0000b400a5897a23 */ /* 0x100fe40000010804 */
[--C-:B------:R-:W-:Y:S02]  /*10b00*/  FFMA.FTZ R166, R11, c[0x0][0x2d0], -R4.reuse ;  /* 0x0000b4000ba67a23 */ /* 0x100fe40000010804 */
[--C-:B------:R-:W-:Y:S02]  /*10b10*/  FFMA.FTZ R168, R10, c[0x0][0x2d0], -R4.reuse ;  /* 0x0000b4000aa87a23 */ /* 0x100fe40000010804 */
[--C-:B------:R-:W-:Y:S02]  /*10b20*/  FFMA.FTZ R165, R14, c[0x0][0x2d0], -R4.reuse ;  /* 0x0000b4000ea57a23 */ /* 0x100fe40000010804 */
[----:B------:R-:W-:Y:S01]  /*10b30*/  FMUL.FTZ R14, R0, R150 ;  /* 0x00000096000e7220 */ /* 0x000fe20000410000 */
[----:B------:R-:W-:Y:S01]  /*10b40*/  MUFU.EX2 R174, R137 ;  /* 0x0000008900ae7308 */ /* 0x000fe20000000800 */
[----:B------:R-:W-:Y:S02]  /*10b50*/  FFMA.FTZ R164, R13, c[0x0][0x2d0], -R4 ;  /* 0x0000b4000da47a23 */ /* 0x000fe40000010804 */
[C---:B------:R-:W-:Y:S02]  /*10b60*/  FMUL.FTZ R4, R2.reuse, R156 ;  /* 0x0000009c02047220 */ /* 0x040fe40000410000 */
[----:B------:R-:W-:Y:S02]  /*10b70*/  FADD.FTZ R169, R9, R6 ;  /* 0x0000000609a97221 */ /* 0x000fe40000010000 */
[----:B------:R-:W-:Y:S02]  /*10b80*/  FMUL.FTZ R13, R2, R149 ;  /* 0x00000095020d7220 */ /* 0x000fe40000410000 */
[----:B------:R-:W-:Y:S01]  /*10b90*/  FMUL.FTZ R6, R0, R158 ;  /* 0x0000009e00067220 */ /* 0x000fe20000410000 */
[----:B------:R-:W4:Y:S01]  /*10ba0*/  MUFU.EX2 R156, R7 ;  /* 0x00000007009c7308 */ /* 0x000f220000000800 */
[C---:B------:R-:W-:Y:S02]  /*10bb0*/  FMUL.FTZ R8, R2.reuse, R152 ;  /* 0x0000009802087220 */ /* 0x040fe40000410000 */
[C---:B------:R-:W-:Y:S02]  /*10bc0*/  FMUL.FTZ R9, R2.reuse, R153 ;  /* 0x0000009902097220 */ /* 0x040fe40000410000 */
[----:B--2---:R-:W-:Y:S02]  /*10bd0*/  FMUL.FTZ R5, R2, R157 ;  /* 0x0000009d02057220 */ /* 0x004fe40000410000 */
[C---:B---3--:R-:W-:Y:S02]  /*10be0*/  FFMA.FTZ R149, R0.reuse, R205, R161 ;  /* 0x000000cd00957223 */ /* 0x048fe400000100a1 */
[C---:B------:R-:W-:Y:S01]  /*10bf0*/  FMUL.FTZ R10, R0.reuse, R154 ;  /* 0x0000009a000a7220 */ /* 0x040fe20000410000 */
[----:B------:R-:W2:Y:S01]  /*10c00*/  MUFU.EX2 R150, R136 ;  /* 0x0000008800967308 */ /* 0x000ea20000000800 */
[----:B------:R-:W-:Y:S02]  /*10c10*/  FMUL.FTZ R11, R0, R155 ;  /* 0x0000009b000b7220 */ /* 0x000fe40000410000 */
[----:B------:R-:W-:Y:S01]  /*10c20*/  FMUL.FTZ R12, R2, R148 ;  /* 0x00000094020c7220 */ /* 0x000fe20000410000 */
[----:B------:R-:W-:Y:S01]  /*10c30*/  LDSM.16.MT88.4 R152, [R189+0x800] ;  /* 0x00080000bd98783b */ /* 0x000fe20000004200 */
[----:B------:R-:W-:Y:S02]  /*10c40*/  FMUL.FTZ R15, R0, R151 ;  /* 0x00000097000f7220 */ /* 0x000fe40000410000 */
[C---:B------:R-:W-:Y:S02]  /*10c50*/  FMUL.FTZ R20, R2.reuse, R20 ;  /* 0x0000001402147220 */ /* 0x040fe40000410000 */
[----:B------:R-:W-:Y:S01]  /*10c60*/  FMUL.FTZ R21, R2, R21 ;  /* 0x0000001502157220 */ /* 0x000fe20000410000 */
[----:B------:R-:W-:Y:S01]  /*10c70*/  MUFU.EX2 R136, R173 ;  /* 0x000000ad00887308 */ /* 0x000fe20000000800 */
[C---:B------:R-:W-:Y:S02]  /*10c80*/  FMUL.FTZ R22, R0.reuse, R22 ;  /* 0x0000001600167220 */ /* 0x040fe40000410000 */
[----:B------:R-:W-:Y:S01]  /*10c90*/  FMUL.FTZ R23, R0, R23 ;  /* 0x0000001700177220 */ /* 0x000fe20000410000 */
[----:B----4-:R-:W-:Y:S01]  /*10ca0*/  F2FP.PACK_AB R161, R156, R161 ;  /* 0x000000a19ca1723e */ /* 0x010fe200000000ff */
[----:B------:R-:W-:Y:S02]  /*10cb0*/  FMUL.FTZ R7, R0, R159 ;  /* 0x0000009f00077220 */ /* 0x000fe40000410000 */
[C---:B------:R-:W-:Y:S02]  /*10cc0*/  FMUL.FTZ R24, R2.reuse, R24 ;  /* 0x0000001802187220 */ /* 0x040fe40000410000 */
[----:B------:R-:W-:Y:S01]  /*10cd0*/  FMUL.FTZ R25, R2, R25 ;  /* 0x0000001902197220 */ /* 0x000fe20000410000 */
[----:B------:R-:W-:Y:S01]  /*10ce0*/  MUFU.EX2 R170, R164 ;  /* 0x000000a400aa7308 */ /* 0x000fe20000000800 */
[C---:B------:R-:W-:Y:S02]  /*10cf0*/  FMUL.FTZ R26, R0.reuse, R26 ;  /* 0x0000001a001a7220 */ /* 0x040fe40000410000 */
[----:B------:R-:W-:Y:S01]  /*10d00*/  FMUL.FTZ R27, R0, R27 ;  /* 0x0000001b001b7220 */ /* 0x000fe20000410000 */
[----:B--2---:R-:W-:Y:S01]  /*10d10*/  F2FP.PACK_AB R163, R174, R150 ;  /* 0x00000096aea3723e */ /* 0x004fe200000000ff */
[C---:B------:R-:W-:Y:S02]  /*10d20*/  FMUL.FTZ R28, R2.reuse, R28 ;  /* 0x0000001c021c7220 */ /* 0x040fe40000410000 */
[----:B------:R-:W-:Y:S02]  /*10d30*/  FMUL.FTZ R29, R2, R29 ;  /* 0x0000001d021d7220 */ /* 0x000fe40000410000 */
[C---:B------:R-:W-:Y:S01]  /*10d40*/  FMUL.FTZ R30, R0.reuse, R30 ;  /* 0x0000001e001e7220 */ /* 0x040fe20000410000 */
[----:B------:R-:W-:Y:S01]  /*10d50*/  MUFU.EX2 R148, R171 ;  /* 0x000000ab00947308 */ /* 0x000fe20000000800 */
[C---:B-1----:R-:W-:Y:S05]  /*10d60*/  HMMA.16816.F32 R4, R160.reuse, R144, R4 ;  /* 0x00000090a004723c */ /* 0x042fea0000001804 */
[----:B------:R-:W-:Y:S02]  /*10d70*/  FMUL.FTZ R31, R0, R31 ;  /* 0x0000001f001f7220 */ /* 0x000fe40000410000 */
[C---:B------:R-:W-:Y:S01]  /*10d80*/  FMUL.FTZ R32, R2.reuse, R32 ;  /* 0x0000002002207220 */ /* 0x040fe20000410000 */
[C---:B------:R-:W-:Y:S01]  /*10d90*/  HMMA.16816.F32 R8, R160.reuse, R146, R8 ;  /* 0x00000092a008723c */ /* 0x040fe20000001808 */
[----:B------:R-:W1:Y:S01]  /*10da0*/  LDSM.16.MT88.4 R144, [R190] ;  /* 0x00000000be90783b */ /* 0x000e620000004200 */
[----:B------:R-:W-:Y:S02]  /*10db0*/  MUFU.EX2 R137, R167 ;  /* 0x000000a700897308 */ /* 0x000fe40000000800 */
[----:B------:R-:W-:Y:S02]  /*10dc0*/  FMUL.FTZ R33, R2, R33 ;  /* 0x0000002102217220 */ /* 0x000fe40000410000 */
[C---:B------:R-:W-:Y:S02]  /*10dd0*/  FMUL.FTZ R34, R0.reuse, R34 ;  /* 0x0000002200227220 */ /* 0x040fe40000410000 */
[----:B------:R-:W-:Y:S04]  /*10de0*/  FMUL.FTZ R35, R0, R35 ;  /* 0x0000002300237220 */ /* 0x000fe80000410000 */
[C---:B------:R-:W-:Y:S01]  /*10df0*/  FMUL.FTZ R36, R2.reuse, R36 ;  /* 0x0000002402247220 */ /* 0x040fe20000410000 */
[----:B------:R-:W2:Y:S01]  /*10e00*/  MUFU.EX2 R171, R165 ;  /* 0x000000a500ab7308 */ /* 0x000ea20000000800 */
        /* <DEDUP_REMOVED lines=11> */
[----:B------:R-:W-:Y:S01]  /*10ec0*/  FMUL.FTZ R48, R2, R48 ;  /* 0x0000003002307220 */ /* 0x000fe20000410000 */
[----:B--2---:R-:W-:Y:S01]  /*10ed0*/  F2FP.PACK_AB R165, R170, R171 ;  /* 0x000000abaaa5723e */ /* 0x004fe200000000ff */
[----:B------:R-:W-:Y:S02]  /*10ee0*/  FMUL.FTZ R49, R2, R49 ;  /* 0x0000003102317220 */ /* 0x000fe40000410000 */
[C---:B------:R-:W-:Y:S01]  /*10ef0*/  FMUL.FTZ R50, R0.reuse, R50 ;  /* 0x0000003200327220 */ /* 0x040fe20000410000 */
[C---:B-1----:R-:W-:Y:S03]  /*10f00*/  HMMA.16816.F32 R12, R160.reuse, R144, R12 ;  /* 0x00000090a00c723c */ /* 0x042fe6000000180c */
[----:B------:R-:W-:Y:S02]  /*10f10*/  FMUL.FTZ R51, R0, R51 ;  /* 0x0000003300337220 */ /* 0x000fe40000410000 */
[C---:B------:R-:W-:Y:S02]  /*10f20*/  FMUL.FTZ R52, R2.reuse, R52 ;  /* 0x0000003402347220 */ /* 0x040fe40000410000 */
[----:B------:R-:W-:Y:S01]  /*10f30*/  FMUL.FTZ R53, R2, R53 ;  /* 0x0000003502357220 */ /* 0x000fe20000410000 */
[C---:B------:R-:W-:Y:S01]  /*10f40*/  HMMA.16816.F32 R16, R160.reuse, R146, R16 ;  /* 0x00000092a010723c */ /* 0x040fe20000001810 */
[----:B------:R-:W1:Y:S03]  /*10f50*/  LDSM.16.MT88.4 R144, [R192] ;  /* 0x00000000c090783b */ /* 0x000e660000004200 */
[C---:B------:R-:W-:Y:S02]  /*10f60*/  FMUL.FTZ R54, R0.reuse, R54 ;  /* 0x0000003600367220 */ /* 0x040fe40000410000 */
[----:B------:R-:W-:Y:S02]  /*10f70*/  FMUL.FTZ R55, R0, R55 ;  /* 0x0000003700377220 */ /* 0x000fe40000410000 */
[C---:B------:R-:W-:Y:S04]  /*10f80*/  FMUL.FTZ R56, R2.reuse, R56 ;  /* 0x0000003802387220 */ /* 0x040fe80000410000 */
        /* <DEDUP_REMOVED lines=14> */
[----:B------:R-:W-:Y:S01]  /*11070*/  FMUL.FTZ R71, R0, R71 ;  /* 0x0000004700477220 */ /* 0x000fe20000410000 */
[C---:B-1----:R-:W-:Y:S03]  /*11080*/  HMMA.16816.F32 R20, R160.reuse, R144, R20 ;  /* 0x00000090a014723c */ /* 0x042fe60000001814 */
[C---:B------:R-:W-:Y:S02]  /*11090*/  FMUL.FTZ R72, R2.reuse, R72 ;  /* 0x0000004802487220 */ /* 0x040fe40000410000 */
[----:B------:R-:W-:Y:S02]  /*110a0*/  FMUL.FTZ R73, R2, R73 ;  /* 0x0000004902497220 */ /* 0x000fe40000410000 */
[C---:B------:R-:W-:Y:S01]  /*110b0*/  FMUL.FTZ R74, R0.reuse, R74 ;  /* 0x0000004a004a7220 */ /* 0x040fe20000410000 */
[C---:B------:R-:W-:Y:S01]  /*110c0*/  HMMA.16816.F32 R24, R160.reuse, R146, R24 ;  /* 0x00000092a018723c */ /* 0x040fe20000001818 */
[----:B------:R-:W1:Y:S03]  /*110d0*/  LDSM.16.MT88.4 R144, [R191] ;  /* 0x00000000bf90783b */ /* 0x000e660000004200 */
[----:B------:R-:W-:Y:S02]  /*110e0*/  FMUL.FTZ R75, R0, R75 ;  /* 0x0000004b004b7220 */ /* 0x000fe40000410000 */
[C---:B------:R-:W-:Y:S02]  /*110f0*/  FMUL.FTZ R76, R2.reuse, R76 ;  /* 0x0000004c024c7220 */ /* 0x040fe40000410000 */
[----:B------:R-:W-:Y:S04]  /*11100*/  FMUL.FTZ R77, R2, R77 ;  /* 0x0000004d024d7220 */ /* 0x000fe80000410000 */
        /* <DEDUP_REMOVED lines=14> */
[C---:B------:R-:W-:Y:S01]  /*111f0*/  FMUL.FTZ R92, R2.reuse, R92 ;  /* 0x0000005c025c7220 */ /* 0x040fe20000410000 */
[C---:B-1----:R-:W-:Y:S03]  /*11200*/  HMMA.16816.F32 R28, R160.reuse, R144, R28 ;  /* 0x00000090a01c723c */ /* 0x042fe6000000181c */
[----:B------:R-:W-:Y:S02]  /*11210*/  FMUL.FTZ R93, R2, R93 ;  /* 0x0000005d025d7220 */ /* 0x000fe40000410000 */
[C---:B------:R-:W-:Y:S02]  /*11220*/  FMUL.FTZ R94, R0.reuse, R94 ;  /* 0x0000005e005e7220 */ /* 0x040fe40000410000 */
[----:B------:R-:W-:Y:S01]  /*11230*/  FMUL.FTZ R95, R0, R95 ;  /* 0x0000005f005f7220 */ /* 0x000fe20000410000 */
[C---:B------:R-:W-:Y:S01]  /*11240*/  HMMA.16816.F32 R32, R160.reuse, R146, R32 ;  /* 0x00000092a020723c */ /* 0x040fe20000001820 */
[----:B------:R-:W1:Y:S03]  /*11250*/  LDSM.16.MT88.4 R144, [R189+0x1000] ;  /* 0x00100000bd90783b */ /* 0x000e660000004200 */
        /* <DEDUP_REMOVED lines=23> */
[----:B------:R-:W1:Y:S03]  /*113d0*/  LDSM.16.MT88.4 R144, [R190+0x1000] ;  /* 0x00100000be90783b */ /* 0x000e660000004200 */
        /* <DEDUP_REMOVED lines=8> */
[C---:B------:R-:W-:Y:S02]  /*11460*/  FMUL.FTZ R125, R2.reuse, R125 ;  /* 0x0000007d027d7220 */ /* 0x040fe40000410000 */
[C---:B------:R-:W-:Y:S02]  /*11470*/  FMUL.FTZ R128, R2.reuse, R128 ;  /* 0x0000008002807220 */ /* 0x040fe40000410000 */
[----:B------:R-:W-:Y:S02]  /*11480*/  FMUL.FTZ R129, R2, R129 ;  /* 0x0000008102817220 */ /* 0x000fe40000410000 */
[C---:B------:R-:W-:Y:S01]  /*11490*/  FMUL.FTZ R126, R0.reuse, R126 ;  /* 0x0000007e007e7220 */ /* 0x040fe20000410000 */
[----:B------:R-:W2:Y:S01]  /*114a0*/  MUFU.EX2 R2, R172 ;  /* 0x000000ac00027308 */ /* 0x000ea20000000800 */
[C---:B------:R-:W-:Y:S02]  /*114b0*/  FMUL.FTZ R127, R0.reuse, R127 ;  /* 0x0000007f007f7220 */ /* 0x040fe40000410000 */
[C---:B------:R-:W-:Y:S02]  /*114c0*/  FMUL.FTZ R130, R0.reuse, R130 ;  /* 0x0000008200827220 */ /* 0x040fe40000410000 */
[----:B------:R-:W-:Y:S02]  /*114d0*/  FMUL.FTZ R131, R0, R131 ;  /* 0x0000008300837220 */ /* 0x000fe40000410000 */
[----:B------:R-:W-:Y:S01]  /*114e0*/  FADD.FTZ R0, R136, R169 ;  /* 0x000000a988007221 */ /* 0x000fe20000010000 */
[C---:B-1----:R-:W-:Y:S08]  /*114f0*/  HMMA.16816.F32 R44, R160.reuse, R144, R44 ;  /* 0x00000090a02c723c */ /* 0x042ff0000000182c */
[C---:B------:R-:W-:Y:S01]  /*11500*/  HMMA.16816.F32 R48, R160.reuse, R146, R48 ;  /* 0x00000092a030723c */ /* 0x040fe20000001830 */
[----:B------:R-:W1:Y:S03]  /*11510*/  LDSM.16.MT88.4 R144, [R192+0x1000] ;  /* 0x00100000c090783b */ /* 0x000e660000004200 */
[C---:B--2---:R-:W-:Y:S01]  /*11520*/  F2FP.PACK_AB R164, R2.reuse, R136 ;  /* 0x0000008802a4723e */ /* 0x044fe200000000ff */
[----:B------:R-:W-:Y:S01]  /*11530*/  FADD.FTZ R0, R2, R0 ;  /* 0x0000000002007221 */ /* 0x000fe20000010000 */
[----:B------:R-:W-:Y:S01]  /*11540*/  MUFU.EX2 R136, R168 ;  /* 0x000000a800887308 */ /* 0x000fe20000000800 */
[----:B------:R-:W-:Y:S02]  /*11550*/  FADD.FTZ R2, R156, R149 ;  /* 0x000000959c027221 */ /* 0x000fe40000010000 */
[----:B------:R-:W-:Y:S04]  /*11560*/  FADD.FTZ R0, R148, R0 ;  /* 0x0000000094007221 */ /* 0x000fe80000010000 */
[----:B------:R-:W-:Y:S02]  /*11570*/  FADD.FTZ R206, R137, R0 ;  /* 0x0000000089ce7221 */ /* 0x000fe40000010000 */
[----:B------:R-:W-:Y:S04]  /*11580*/  FADD.FTZ R0, R150, R2 ;  /* 0x0000000296007221 */ /* 0x000fe80000010000 */
[----:B------:R-:W-:Y:S04]  /*11590*/  FADD.FTZ R0, R174, R0 ;  /* 0x00000000ae007221 */ /* 0x000fe80000010000 */
        /* <DEDUP_REMOVED lines=31> */
[----:B------:R1:W2:Y:S01]  /*11790*/  MUFU.EX2 R160, R166 ;  /* 0x000000a600a07308 */ /* 0x0002a20000000800 */
[----:B------:R-:W3:Y:S02]  /*117a0*/  LDSM.16.MT88.4 R144, [R190+0x800] ;  /* 0x00080000be90783b */ /* 0x000ee40000004200 */
[----:B-1----:R-:W-:Y:S01]  /*117b0*/  F2FP.PACK_AB R166, R137, R148 ;  /* 0x0000009489a6723e */ /* 0x002fe200000000ff */
[----:B--2---:R-:W-:Y:S01]  /*117c0*/  FADD.FTZ R2, R160, R0 ;  /* 0x00000000a0027221 */ /* 0x004fe20000010000 */
[C---:B------:R-:W-:Y:S02]  /*117d0*/  F2FP.PACK_AB R167, R136.reuse, R160 ;  /* 0x000000a088a7723e */ /* 0x040fe400000000ff */
[----:B------:R-:W-:Y:S01]  /*117e0*/  IADD3 R0, R201, -0x1, RZ ;  /* 0xffffffffc9007810 */ /* 0x000fe20007ffe0ff */
[----:B------:R-:W-:Y:S03]  /*117f0*/  FADD.FTZ R205, R136, R2 ;  /* 0x0000000288cd7221 */ /* 0x000fe60000010000 */
[----:B------:R-:W-:Y:S02]  /*11800*/  MOV R136, R134 ;  /* 0x0000008600887202 */ /* 0x000fe40000000f00 */
[----:B------:R-:W-:Y:S01]  /*11810*/  MOV R201, R0 ;  /* 0x0000000000c97202 */ /* 0x000fe20000000f00 */
[C---:B------:R-:W-:Y:S01]  /*11820*/  HMMA.16816.F32 R156, R164.reuse, R152, R4 ;  /* 0x00000098a49c723c */ /* 0x040fe20000001804 */
[----:B------:R-:W1:Y:S04]  /*11830*/  LDSM.16.MT88.4 R4, [R192+0x800] ;  /* 0x00080000c004783b */ /* 0x000e680000004200 */
[-C--:B------:R-:W-:Y:S03]  /*11840*/  MOV R137, R3.reuse ;  /* 0x0000000300897202 */ /* 0x080fe60000000f00 */
[C---:B------:R-:W-:Y:S01]  /*11850*/  HMMA.16816.F32 R152, R164.reuse, R154, R8 ;  /* 0x0000009aa498723c */ /* 0x040fe20000001808 */
[----:B------:R-:W2:Y:S07]  /*11860*/  LDSM.16.MT88.4 R8, [R191+0x800] ;  /* 0x00080000bf08783b */ /* 0x000eae0000004200 */
[C---:B---3--:R-:W-:Y:S08]  /*11870*/  HMMA.16816.F32 R148, R164.reuse, R144, R12 ;  /* 0x00000090a494723c */ /* 0x048ff0000000180c */
[C---:B------:R-:W-:Y:S08]  /*11880*/  HMMA.16816.F32 R144, R164.reuse, R146, R16 ;  /* 0x00000092a490723c */ /* 0x040ff00000001810 */
        /* <DEDUP_REMOVED lines=37> */
[C---:B------:R-:W-:Y:S08]  /*11ae0*/  HMMA.16816.F32 R120, R164.reuse, R6, R120 ;  /* 0x00000006a478723c */ /* 0x040ff00000001878 */
[C---:B--2---:R-:W-:Y:S07]  /*11af0*/  HMMA.16816.F32 R124, R164.reuse, R8, R124 ;  /* 0x00000008a47c723c */ /* 0x044fee000000187c */
[----:B------:R-:W-:Y:S01]  /*11b00*/  MOV R8, R3 ;  /* 0x0000000300087202 */ /* 0x000fe20000000f00 */
[----:B------:R-:W-:Y:S01]  /*11b10*/  HMMA.16816.F32 R128, R164, R10, R128 ;  /* 0x0000000aa480723c */ /* 0x000fe20000001880 */
[----:B------:R-:W-:Y:S07]  /*11b20*/  @!UPT UIADD3 URZ, URZ, URZ, URZ ;  /* 0x0000003f3f3ff290 */ /* 0x000fee000fffe03f */
[----:B------:R-:W-:-:S11]  /*11b30*/  @P0 BRA `(.L_x_273) ;  /* 0xffffdbe000000947 */ /* 0x000fd6000383ffff */
.L_x_266:
[----:B------:R-:W-:Y:S05]  /*11b40*/  BRA.DIV ~URZ, `(.L_x_274) ;  /* 0x000063e27f007947 */ /* 0x000fea000b800000 */
[----:B------:R1:W2:Y:S02]  /*11b50*/  SHFL.BFLY PT, R0, R206, 0x2, 0x1f ;  /* 0x0c401f00ce007f89 */ /* 0x0002a400000e0000 */
.L_x_351:
[----:B--2---:R-:W-:Y:S01]  /*11b60*/  FADD.FTZ R5, R0, R206 ;  /* 0x000000ce00057221 */ /* 0x004fe20000010000 */
[----:B------:R-:W-:Y:S05]  /*11b70*/  BRA.DIV ~URZ, `(.L_x_275) ;  /* 0x000064027f007947 */ /* 0x000fea000b800000 */
[----:B------:R-:W2:Y:S02]  /*11b80*/  SHFL.BFLY PT, R0, R5, 0x1, 0x1f ;  /* 0x0c201f0005007f89 */ /* 0x000ea400000e0000 */
[----:B--2---:R-:W-:-:S02]  /*11b90*/  FADD.FTZ R5, R5, R0 ;  /* 0x0000000005057221 */ /* 0x004fc40000010000 */
[----:B------:R-:W2:Y:S02]  /*11ba0*/  SHFL.BFLY PT, R0, R205, 0x2, 0x1f ;  /* 0x0c401f00cd007f89 */ /* 0x000ea400000e0000 */
[----:B--2---:R-:W-:-:S05]  /*11bb0*/  FADD.FTZ R4, R0, R205 ;  /* 0x000000cd00047221 */ /* 0x004fca0000010000 */
[----:B------:R2:W3:Y:S02]  /*11bc0*/  SHFL.BFLY PT, R3, R4, 0x1, 0x1f ;  /* 0x0c201f0004037f89 */ /* 0x0004e400000e0000 */
.L_x_352:
[----:B------:R-:W-:Y:S01]  /*11bd0*/  FSETP.NE.FTZ.AND P0, PT, R5, RZ, PT ;  /* 0x000000ff0500720b */ /* 0x000fe20003f15000 */
[----:B---3--:R-:W-:Y:S01]  /*11be0*/  FADD.FTZ R3, R3, R4 ;  /* 0x0000000403037221 */ /* 0x008fe20000010000 */
[----:B------:R-:W-:Y:S02]  /*11bf0*/  MOV R2, RZ ;  /* 0x000000ff00027202 */ /* 0x000fe40000000f00 */
[----:B------:R-:W-:Y:S02]  /*11c00*/  MOV R18, 0xff800000 ;  /* 0xff80000000127802 */ /* 0x000fe40000000f00 */
[----:B------:R-:W-:-:S07]  /*11c10*/  MOV R17, 0xff800000 ;  /* 0xff80000000117802 */ /* 0x000fce0000000f00 */
[----:B------:R-:W3:Y:S08]  /*11c20*/  @P0 MUFU.LG2 R0, R5 ;  /* 0x0000000500000308 */ /* 0x000ef00000000c00 */
[----:B------:R4:W5:Y:S01]  /*11c30*/  @P0 MUFU.RCP R2, R5 ;  /* 0x0000000500020308 */ /* 0x0009620000001000 */
[----:B--23--:R-:W-:Y:S01]  /*11c40*/  @P0 FMUL.FTZ R4, R0, 0.69314718246459960938 ;  /* 0x3f31721800040820 */ /* 0x00cfe20000410000 */
[----:B----4-:R-:W-:Y:S01]  /*11c50*/  @P0 MOV R5, 0x3f317218 ;  /* 0x3f31721800050802 */ /* 0x010fe20000000f00 */
[----:B-----5:R-:W-:-:S02]  /*11c60*/  FMUL.FTZ R160, R2, R100 ;  /* 0x0000006402a07220 */ /* 0x020fc40000410000 */
[C---:B------:R-:W-:Y:S02]  /*11c70*/  FMUL.FTZ R161, R2.reuse, R101 ;  /* 0x0000006502a17220 */ /* 0x040fe40000410000 */
[----:B------:R-:W-:Y:S02]  /*11c80*/  @P0 FMUL.FTZ R0, R5, c[0x0][0x2d0] ;  /* 0x0000b40005000a20 */ /* 0x000fe40000410000 */
[----:B------:R-:W-:Y:S02]  /*11c90*/  FMUL.FTZ R136, R2, R156 ;  /* 0x0000009c02887220 */ /* 0x000fe40000410000 */
[----:B------:R-:W-:Y:S01]  /*11ca0*/  @P0 FFMA.FTZ R18, R0, R134, R4 ;  /* 0x0000008600120223 */ /* 0x000fe20000010004 */
[----:B------:R-:W-:Y:S01]  /*11cb0*/  FSETP.NE.FTZ.AND P0, PT, R3, RZ, PT ;  /* 0x000000ff0300720b */ /* 0x000fe20003f15000 */
[C---:B------:R-:W-:Y:S01]  /*11cc0*/  FMUL.FTZ R137, R2.reuse, R157 ;  /* 0x0000009d02897220 */ /* 0x040fe20000410000 */
[----:B------:R-:W-:Y:S01]  /*11cd0*/  MOV R0, RZ ;  /* 0x000000ff00007202 */ /* 0x000fe20000000f00 */
[----:B------:R-:W-:-:S02]  /*11ce0*/  FMUL.FTZ R100, R2, R104 ;  /* 0x0000006802647220 */ /* 0x000fc40000410000 */
[C---:B------:R-:W-:Y:S02]  /*11cf0*/  FMUL.FTZ R101, R2.reuse, R105 ;  /* 0x0000006902657220 */ /* 0x040fe40000410000 */
[C---:B------:R-:W-:Y:S02]  /*11d00*/  FMUL.FTZ R156, R2.reuse, R20 ;  /* 0x00000014029c7220 */ /* 0x040fe40000410000 */
[C---:B------:R-:W-:Y:S02]  /*11d10*/  FMUL.FTZ R157, R2.reuse, R21 ;  /* 0x00000015029d7220 */ /* 0x040fe40000410000 */
[C---:B------:R-:W-:Y:S02]  /*11d20*/  FMUL.FTZ R104, R2.reuse, R108 ;  /* 0x0000006c02687220 */ /* 0x040fe40000410000 */
[----:B------:R-:W2:Y:S01]  /*11d30*/  @P0 MUFU.RCP R0, R3 ;  /* 0x0000000300000308 */ /* 0x000ea20000001000 */
[----:B------:R-:W-:Y:S01]  /*11d40*/  @P0 MOV R4, 0x3f317218 ;  /* 0x3f31721800040802 */ /* 0x000fe20000000f00 */
[----:B------:R-:W-:-:S02]  /*11d50*/  FMUL.FTZ R105, R2, R109 ;  /* 0x0000006d02697220 */ /* 0x000fc40000410000 */
[C---:B------:R-:W-:Y:S02]  /*11d60*/  FMUL.FTZ R108, R2.reuse, R112 ;  /* 0x00000070026c7220 */ /* 0x040fe40000410000 */
[C---:B------:R-:W-:Y:S02]  /*11d70*/  FMUL.FTZ R109, R2.reuse, R113 ;  /* 0x00000071026d7220 */ /* 0x040fe40000410000 */
[----:B------:R-:W3:Y:S01]  /*11d80*/  @P0 MUFU.LG2 R3, R3 ;  /* 0x0000000300030308 */ /* 0x000ee20000000c00 */
[C---:B------:R-:W-:Y:S02]  /*11d90*/  FMUL.FTZ R162, R2.reuse, R120 ;  /* 0x0000007802a27220 */ /* 0x040fe40000410000 */
[C---:B------:R-:W-:Y:S02]  /*11da0*/  FMUL.FTZ R163, R2.reuse, R121 ;  /* 0x0000007902a37220 */ /* 0x040fe40000410000 */
[C---:B------:R-:W-:Y:S02]  /*11db0*/  FMUL.FTZ R20, R2.reuse, R128 ;  /* 0x0000008002147220 */ /* 0x040fe40000410000 */
[----:B------:R-:W-:-:S02]  /*11dc0*/  FMUL.FTZ R21, R2, R129 ;  /* 0x0000008102157220 */ /* 0x000fc40000410000 */
[C---:B------:R-:W-:Y:S02]  /*11dd0*/  FMUL.FTZ R112, R2.reuse, R124 ;  /* 0x0000007c02707220 */ /* 0x040fe40000410000 */
[----:B------:R-:W-:Y:S02]  /*11de0*/  FMUL.FTZ R113, R2, R125 ;  /* 0x0000007d02717220 */ /* 0x000fe40000410000 */
[C---:B--2---:R-:W-:Y:S02]  /*11df0*/  FMUL.FTZ R120, R0.reuse, R146 ;  /* 0x0000009200787220 */ /* 0x044fe40000410000 */
        /* <DEDUP_REMOVED lines=11> */
[----:B---3--:R-:W-:Y:S02]  /*11eb0*/  @P0 FMUL.FTZ R3, R3, 0.69314718246459960938 ;  /* 0x3f31721803030820 */ /* 0x008fe40000410000 */
[----:B------:R-:W-:Y:S02]  /*11ec0*/  @P0 FMUL.FTZ R4, R4, c[0x0][0x2d0] ;  /* 0x0000b40004040a20 */ /* 0x000fe40000410000 */
        /* <DEDUP_REMOVED lines=55> */
[----:B------:R-:W-:Y:S02]  /*12240*/  @P0 FFMA.FTZ R17, R4, R8, R3 ;  /* 0x0000000804110223 */ /* 0x000fe40000010003 */
        /* <DEDUP_REMOVED lines=43> */
[----:B------:R-:W-:Y:S02]  /*12500*/  FMUL.FTZ R97, R2, R97 ;  /* 0x0000006102617220 */ /* 0x000fe40000410000 */
.L_x_196:
[----:B-----5:R-:W2:Y:S01]  /*12510*/  S2R R99, SR_TID.X ;  /* 0x0000000000637919 */ /* 0x020ea20000002100 */
[----:B------:R-:W-:Y:S01]  /*12520*/  BSSY B0, `(.L_x_276) ;  /* 0x0000010000007945 */ /* 0x000fe20003800000 */
[----:B--2---:R-:W-:-:S13]  /*12530*/  LOP3.LUT P0, RZ, R99, 0xff, RZ, 0xc0, !PT ;  /* 0x000000ff63ff7812 */ /* 0x004fda000780c0ff */
[----:B------:R-:W-:Y:S05]  /*12540*/  @P0 BRA `(.L_x_277) ;  /* 0x000000d000000947 */ /* 0x000fea0003800000 */
[----:B------:R-:W2:Y:S01]  /*12550*/  S2R R2, SR_LANEID ;  /* 0x0000000000027919 */ /* 0x000ea20000000000 */
[----:B------:R-:W-:Y:S01]  /*12560*/  VOTEU.ANY UR4, UPT, PT ;  /* 0x0000000000047886 */ /* 0x000fe200038e0100 */
[----:B-1----:R-:W-:Y:S01]  /*12570*/  IMAD.MOV.U32 R4, RZ, RZ, c[0x0][0x560] ;  /* 0x00015800ff047624 */ /* 0x002fe200078e00ff */
[----:B------:R-:W2:Y:S01]  /*12580*/  FLO.U32 R3, UR4 ;  /* 0x0000000400037d00 */ /* 0x000ea200080e0000 */
[----:B------:R-:W-:Y:S01]  /*12590*/  IMAD.MOV.U32 R5, RZ, RZ, c[0x0][0x564] ;  /* 0x00015900ff057624 */ /* 0x000fe200078e00ff */
[----:B--2---:R-:W-:-:S06]  /*125a0*/  ISETP.EQ.U32.AND P0, PT, R3, R2, PT ;  /* 0x000000020300720c */ /* 0x004fcc0003f02070 */
[----:B------:R-:W1:Y:S07]  /*125b0*/  POPC R2, UR4 ;  /* 0x0000000400027d09 */ /* 0x000e6e0008000000 */
[----:B-1----:R-:W2:Y:S04]  /*125c0*/  @P0 ATOMG.E.ADD.STRONG.GPU PT, R2, [R4.64], R2 ;  /* 0x00000002040209a8 */ /* 0x002ea800081ee1c8 */
[----:B--2---:R1:W2:Y:S04]  /*125d0*/  SHFL.IDX PT, R3, R2, R3, 0x1f ;  /* 0x00001f0302037589 */ /* 0x0042a800000e0000 */
[----:B-1----:R-:W1:Y:S02]  /*125e0*/  S2R R2, SR_LTMASK ;  /* 0x0000000000027919 */ /* 0x002e640000003900 */
[----:B-1----:R-:W-:-:S06]  /*125f0*/  LOP3.LUT R2, R2, UR4, RZ, 0xc0, !PT ;  /* 0x0000000402027c12 */ /* 0x002fcc000f8ec0ff */
[----:B------:R-:W2:Y:S02]  /*12600*/  POPC R2, R2 ;  /* 0x0000000200027309 */ /* 0x000ea40000000000 */
[----:B--2---:R-:W-:-:S06]  /*12610*/  IADD3 R228, R3, c[0x0][0xc], R2 ;  /* 0x0000030003e47a10 */ /* 0x004fcc0007ffe002 */
.L_x_277:
[----:B------:R-:W-:Y:S05]  /*12620*/  BSYNC B0 ;  /* 0x0000000000007941 */ /* 0x000fea0003800000 */
.L_x_276:
[----:B------:R-:W-:Y:S01]  /*12630*/  PRMT R0, R0, 0x9910, RZ ;  /* 0x0000991000007816 */ /* 0x000fe200000000ff */
[----:B------:R-:W-:Y:S01]  /*12640*/  BSSY B1, `(.L_x_278) ;  /* 0x000041e000017945 */ /* 0x000fe20003800000 */
[----:B------:R-:W-:Y:S02]  /*12650*/  IMAD.MOV.U32 R98, RZ, RZ, R228 ;  /* 0x000000ffff627224 */ /* 0x000fe400078e00e4 */
[----:B------:R-:W-:-:S13]  /*12660*/  ISETP.NE.AND P0, PT, R0, RZ, PT ;  /* 0x000000ff0000720c */ /* 0x000fda0003f05270 */
[----:B------:R-:W-:Y:S05]  /*12670*/  @!P0 BRA `(.L_x_279) ;  /* 0x000034e000008947 */ /* 0x000fea0003800000 */
[----:B------:R-:W-:Y:S01]  /*12680*/  WARPSYNC 0xffffffff ;  /* 0xffffffff00007948 */ /* 0x000fe20003800000 */
[----:B------:R-:W-:Y:S01]  /*12690*/  BAR.SYNC.DEFER_BLOCKING 0x1, 0x100 ;  /* 0x0044000000007b1d */ /* 0x000fe20000010000 */
[----:B------:R-:W-:Y:S01]  /*126a0*/  F2FP.PACK_AB R2, R137, R136 ;  /* 0x000000888902723e */ /* 0x000fe200000000ff */
[----:B------:R-:W-:Y:S01]  /*126b0*/  IMAD.MOV.U32 R12, RZ, RZ, c[0x0][0x388] ;  /* 0x0000e200ff0c7624 */ /* 0x000fe200078e00ff */
[----:B------:R-:W-:Y:S02]  /*126c0*/  F2FP.PACK_AB R0, R117, R116 ;  /* 0x000000747500723e */ /* 0x000fe400000000ff */
[----:B------:R-:W-:-:S04]  /*126d0*/  ISETP.NE.U32.AND P0, PT, RZ, c[0x0][0x508], PT ;  /* 0x00014200ff007a0c */ /* 0x000fc80003f05070 */
[----:B------:R-:W-:Y:S01]  /*126e0*/  ISETP.NE.AND.EX P1, PT, RZ, c[0x0][0x50c], PT, P0 ;  /* 0x00014300ff007a0c */ /* 0x000fe20003f25300 */
[----:B------:R2:W-:Y:S04]  /*126f0*/  STS [R236+0x80], R2 ;  /* 0x00008002ec007388 */ /* 0x0005e80000000800 */
[----:B------:R3:W-:Y:S01]  /*12700*/  STS [R236+0x480], R0 ;  /* 0x00048000ec007388 */ /* 0x0007e20000000800 */
[----:B--2---:R-:W-:Y:S02]  /*12710*/  F2FP.PACK_AB R2, R153, R152 ;  /* 0x000000989902723e */ /* 0x004fe400000000ff */
[----:B---3--:R-:W-:-:S03]  /*12720*/  F2FP.PACK_AB R0, R155, R154 ;  /* 0x0000009a9b00723e */ /* 0x008fc600000000ff */
[----:B------:R2:W-:Y:S04]  /*12730*/  STS [R237], R2 ;  /* 0x00000002ed007388 */ /* 0x0005e80000000800 */
[----:B------:R3:W-:Y:S01]  /*12740*/  STS [R237+0x400], R0 ;  /* 0x00040000ed007388 */ /* 0x0007e20000000800 */
[----:B--2---:R-:W-:Y:S02]  /*12750*/  F2FP.PACK_AB R2, R149, R148 ;  /* 0x000000949502723e */ /* 0x004fe400000000ff */
[----:B---3--:R-:W-:-:S03]  /*12760*/  F2FP.PACK_AB R0, R125, R124 ;  /* 0x0000007c7d00723e */ /* 0x008fc600000000ff */
        /* <DEDUP_REMOVED lines=114> */
[----:B------:R-:W-:Y:S02]  /*12e90*/  ISETP.NE.U32.AND P2, PT, RZ, c[0x0][0x500], PT ;  /* 0x00014000ff007a0c */ /* 0x000fe40003f45070 */
[----:B--2---:R-:W-:Y:S02]  /*12ea0*/  F2FP.PACK_AB R2, R21, R20 ;  /* 0x000000141502723e */ /* 0x004fe400000000ff */
[----:B---3--:R-:W-:-:S03]  /*12eb0*/  F2FP.PACK_AB R0, R67, R66 ;  /* 0x000000424300723e */ /* 0x008fc600000000ff */
[----:B------:R2:W-:Y:S04]  /*12ec0*/  STS [R241+0xc000], R2 ;  /* 0x00c00002f1007388 */ /* 0x0005e80000000800 */
[----:B------:R3:W-:Y:S04]  /*12ed0*/  STS [R241+0xc400], R0 ;  /* 0x00c40000f1007388 */ /* 0x0007e80000000800 */
[----:B------:R-:W-:Y:S01]  /*12ee0*/  BAR.SYNC.DEFER_BLOCKING 0x1, 0x100 ;  /* 0x0044000000007b1d */ /* 0x000fe20000010000 */
[----:B------:R-:W-:Y:S02]  /*12ef0*/  ISETP.NE.AND.EX P2, PT, RZ, c[0x0][0x504], PT, P2 ;  /* 0x00014100ff007a0c */ /* 0x000fe40003f45320 */
[----:B--2---:R-:W-:-:S04]  /*12f00*/  @P1 IADD3 R2, P0, R227, c[0x0][0x508], RZ ;  /* 0x00014200e3021a10 */ /* 0x004fc80007f1e0ff */
[----:B------:R-:W-:Y:S02]  /*12f10*/  @P1 IADD3.X R3, R232, c[0x0][0x50c], RZ, P0, !PT ;  /* 0x00014300e8031a10 */ /* 0x000fe400007fe4ff */
[----:B-1----:R-:W-:-:S03]  /*12f20*/  IADD3 R4, P0, R227, c[0x0][0x500], RZ ;  /* 0x00014000e3047a10 */ /* 0x002fc60007f1e0ff */
[----:B------:R1:W5:Y:S01]  /*12f30*/  @P1 LDG.E R12, [R2.64] ;  /* 0x00000008020c1981 */ /* 0x000362000c1e1900 */
[----:B------:R-:W-:Y:S01]  /*12f40*/  IADD3.X R5, R232, c[0x0][0x504], RZ, P0, !PT ;  /* 0x00014100e8057a10 */ /* 0x000fe200007fe4ff */
[----:B-1----:R-:W-:-:S06]  /*12f50*/  IMAD.MOV.U32 R2, RZ, RZ, RZ ;  /* 0x000000ffff027224 */ /* 0x002fcc00078e00ff */
[----:B------:R3:W5:Y:S01]  /*12f60*/  @P2 LDG.E R2, [R4.64] ;  /* 0x0000000804022981 */ /* 0x000762000c1e1900 */
[----:B------:R-:W-:-:S04]  /*12f70*/  ISETP.NE.AND P0, PT, R238, RZ, PT ;  /* 0x000000ffee00720c */ /* 0x000fc80003f05270 */
[----:B------:R-:W-:Y:S01]  /*12f80*/  SEL R3, R238, c[0x0][0x3d4], P0 ;  /* 0x0000f500ee037a07 */ /* 0x000fe20000000000 */
[----:B------:R-:W-:Y:S05]  /*12f90*/  @P1 BRA `(.L_x_280) ;  /* 0x0000004000001947 */ /* 0x000fea0003800000 */
[----:B------:R-:W-:Y:S05]  /*12fa0*/  @!P2 BRA `(.L_x_280) ;  /* 0x000000300000a947 */ /* 0x000fea0003800000 */
[----:B---3--:R1:W2:Y:S04]  /*12fb0*/  LDG.E R0, [R4.64] ;  /* 0x0000000804007981 */ /* 0x0082a8000c1e1900 */
[----:B-1----:R-:W2:Y:S02]  /*12fc0*/  LDG.E R4, [R4.64+0x4] ;  /* 0x0000040804047981 */ /* 0x002ea4000c1e1900 */
[----:B--2--5:R-:W-:Y:S02]  /*12fd0*/  IADD3 R12, -R0, R4, RZ ;  /* 0x00000004000c7210 */ /* 0x024fe40007ffe1ff */
.L_x_280:
[----:B------:R-:W2:Y:S01]  /*12fe0*/  LDL R19, [R1+0x50] ;  /* 0x0000500001137983 */ /* 0x000ea20000100800 */
[----:B------:R-:W-:Y:S01]  /*12ff0*/  IMAD.MOV.U32 R16, RZ, RZ, 0x368 ;  /* 0x00000368ff107424 */ /* 0x000fe200078e00ff */
[----:B------:R-:W-:Y:S02]  /*13000*/  ISETP.GT.AND P2, PT, R3, 0x1, PT ;  /* 0x000000010300780c */ /* 0x000fe40003f44270 */
[----:B------:R-:W-:-:S02]  /*13010*/  ISETP.NE.U32.AND P0, PT, RZ, c[0x0][0x500], PT ;  /* 0x00014000ff007a0c */ /* 0x000fc40003f05070 */
[----:B------:R-:W-:Y:S02]  /*13020*/  SEL R16, R16, 0x328, P2 ;  /* 0x0000032810107807 */ /* 0x000fe40001000000 */
[----:B------:R-:W-:Y:S02]  /*13030*/  ISETP.NE.AND.EX P0, PT, RZ, c[0x0][0x504], PT, P0 ;  /* 0x00014100ff007a0c */ /* 0x000fe40003f05300 */
[----:B------:R-:W1:Y:S01]  /*13040*/  LDC.64 R6, c[0x0][R16+0x170] ;  /* 0x00005c0010067b82 */ /* 0x000e620000000a00 */
[----:B---3--:R-:W-:Y:S02]  /*13050*/  LOP3.LUT R4, R230, 0xffff, RZ, 0xc0, !PT ;  /* 0x0000ffffe6047812 */ /* 0x008fe400078ec0ff */
[----:B------:R-:W-:Y:S02]  /*13060*/  SEL R0, R233, RZ, !P0 ;  /* 0x000000ffe9007207 */ /* 0x000fe40004000000 */
[----:B------:R-:W-:-:S03]  /*13070*/  SEL R5, R235, RZ, !P0 ;  /* 0x000000ffeb057207 */ /* 0x000fc60004000000 */
[----:B------:R-:W3:Y:S08]  /*13080*/  LDC.64 R10, c[0x0][R16+0x168] ;  /* 0x00005a00100a7b82 */ /* 0x000ef00000000a00 */
[----:B------:R-:W4:Y:S01]  /*13090*/  LDC.64 R14, c[0x0][R16+0x178] ;  /* 0x00005e00100e7b82 */ /* 0x000f220000000a00 */
[----:B-1----:R-:W-:-:S04]  /*130a0*/  IMAD R3, R7, R0, RZ ;  /* 0x0000000007037224 */ /* 0x002fc800078e02ff */
[C---:B------:R-:W-:Y:S02]  /*130b0*/  IMAD R5, R6.reuse, R5, R3 ;  /* 0x0000000506057224 */ /* 0x040fe400078e0203 */
[----:B------:R-:W-:-:S04]  /*130c0*/  IMAD.WIDE.U32 R6, R6, R0, RZ ;  /* 0x0000000006067225 */ /* 0x000fc800078e00ff */
[----:B---3--:R-:W-:-:S04]  /*130d0*/  IMAD.WIDE.U32 R8, R10, R4, RZ ;  /* 0x000000040a087225 */ /* 0x008fc800078e00ff */
[----:B------:R-:W-:Y:S01]  /*130e0*/  IMAD R3, R11, R4, RZ ;  /* 0x000000040b037224 */ /* 0x000fe200078e02ff */
[--C-:B-----5:R-:W-:Y:S01]  /*130f0*/  IADD3 R13, P1, P0, R6, R8, R2.reuse ;  /* 0x00000008060d7210 */ /* 0x120fe2000783e002 */
[----:B------:R-:W-:Y:S01]  /*13100*/  IMAD.IADD R5, R7, 0x1, R5 ;  /* 0x0000000107057824 */ /* 0x000fe200078e0205 */
[----:B------:R-:W-:Y:S01]  /*13110*/  SEL R6, R245, RZ, P2 ;  /* 0x000000fff5067207 */ /* 0x000fe20001000000 */
[----:B------:R-:W-:Y:S01]  /*13120*/  IMAD.IADD R8, R9, 0x1, R3 ;  /* 0x0000000109087824 */ /* 0x000fe200078e0203 */
[----:B------:R-:W-:Y:S01]  /*13130*/  SHF.R.S32.HI R11, RZ, 0x1f, R2 ;  /* 0x0000001fff0b7819 */ /* 0x000fe20000011402 */
[----:B------:R-:W-:Y:S02]  /*13140*/  IMAD.MOV.U32 R3, RZ, RZ, c[0x0][0x4e8] ;  /* 0x00013a00ff037624 */ /* 0x000fe400078e00ff */
[----:B----4-:R-:W-:Y:S01]  /*13150*/  IMAD R9, R15, R6, RZ ;  /* 0x000000060f097224 */ /* 0x010fe200078e02ff */
[----:B------:R-:W-:Y:S01]  /*13160*/  IADD3.X R10, R5, R8, R11, P1, P0 ;  /* 0x00000008050a7210 */ /* 0x000fe20000fe040b */
[----:B------:R-:W-:Y:S01]  /*13170*/  IMAD.WIDE.U32 R6, R14, R6, RZ ;  /* 0x000000060e067225 */ /* 0x000fe200078e00ff */
[----:B------:R-:W-:Y:S01]  /*13180*/  ISETP.NE.AND P3, PT, R3, 0x1, PT ;  /* 0x000000010300780c */ /* 0x000fe20003f65270 */
[----:B------:R-:W3:Y:S02]  /*13190*/  LDL R14, [R1+0x4c] ;  /* 0x00004c00010e7983 */ /* 0x000ee40000100800 */
[----:B------:R-:W-:-:S02]  /*131a0*/  IMAD.IADD R9, R7, 0x1, R9 ;  /* 0x0000000107097824 */ /* 0x000fc400078e0209 */
[----:B------:R-:W-:Y:S02]  /*131b0*/  IMAD R12, R12, c[0x0][0x4e8], RZ ;  /* 0x00013a000c0c7a24 */ /* 0x000fe400078e02ff */
[----:B--2---:R-:W-:-:S06]  /*131c0*/  IMAD R3, R229, 0x80, R19 ;  /* 0x00000080e5037824 */ /* 0x004fcc00078e0213 */
[----:B------:R-:W-:-:S04]  /*131d0*/  @P3 IMAD.HI.U32 R8, R3, c[0x0][0x4ec], RZ ;  /* 0x00013b0003083a27 */ /* 0x000fc800078e00ff */
[----:B------:R-:W-:Y:S01]  /*131e0*/  IMAD.MOV.U32 R5, RZ, RZ, R3 ;  /* 0x000000ffff057224 */ /* 0x000fe200078e0003 */
[----:B------:R-:W-:-:S04]  /*131f0*/  @P3 SHF.R.U32.HI R5, RZ, c[0x0][0x4f0], R8 ;  /* 0x00013c00ff053a19 */ /* 0x000fc80000011608 */
[----:B------:R-:W-:Y:S02]  /*13200*/  IADD3 R6, P1, P0, R5, R13, R6 ;  /* 0x0000000d05067210 */ /* 0x000fe4000783e006 */
[----:B------:R-:W-:-:S04]  /*13210*/  SHF.R.S32.HI R7, RZ, 0x1f, R5 ;  /* 0x0000001fff077819 */ /* 0x000fc80000011405 */
[----:B------:R-:W-:Y:S02]  /*13220*/  IADD3.X R7, R7, R10, R9, P1, P0 ;  /* 0x0000000a07077210 */ /* 0x000fe40000fe0409 */
[----:B------:R-:W1:Y:S01]  /*13230*/  LDC.64 R8, c[0x0][R16+0x160] ;  /* 0x0000580010087b82 */ /* 0x000e620000000a00 */
[----:B------:R-:W-:-:S04]  /*13240*/  IMAD.MOV R5, RZ, RZ, -R5 ;  /* 0x000000ffff057224 */ /* 0x000fc800078e0a05 */
[----:B------:R-:W-:-:S05]  /*13250*/  IMAD R5, R5, c[0x0][0x4e8], R3 ;  /* 0x00013a0005057a24 */ /* 0x000fca00078e0203 */
[----:B------:R-:W-:Y:S02]  /*13260*/  SHF.R.S32.HI R10, RZ, 0x1f, R5 ;  /* 0x0000001fff0a7819 */ /* 0x000fe40000011405 */
[----:B------:R-:W-:-:S04]  /*13270*/  SHF.R.S32.HI R19, RZ, 0x1f, R99 ;  /* 0x0000001fff137819 */ /* 0x000fc80000011463 */
[----:B------:R-:W-:-:S04]  /*13280*/  LEA.HI R19, R19, R99, RZ, 0x5 ;  /* 0x0000006313137211 */ /* 0x000fc800078f28ff */
[----:B------:R-:W-:Y:S01]  /*13290*/  LOP3.LUT R19, R19, 0xffffffe0, RZ, 0xc0, !PT ;  /* 0xffffffe013137812 */ /* 0x000fe200078ec0ff */
[----:B-1----:R-:W-:-:S04]  /*132a0*/  IMAD.WIDE.U32 R6, R8, R5, R6 ;  /* 0x0000000508067225 */ /* 0x002fc800078e0006 */
[----:B------:R-:W-:-:S04]  /*132b0*/  IMAD R5, R9, R5, RZ ;  /* 0x0000000509057224 */ /* 0x000fc800078e02ff */
[----:B------:R-:W-:Y:S02]  /*132c0*/  IMAD R5, R8, R10, R5 ;  /* 0x0000000a08057224 */ /* 0x000fe400078e0205 */
[----:B------:R-:W-:Y:S02]  /*132d0*/  IMAD.MOV.U32 R8, RZ, RZ, c[0x0][0x4a8] ;  /* 0x00012a00ff087624 */ /* 0x000fe400078e00ff */
[----:B------:R-:W-:-:S03]  /*132e0*/  IMAD.MOV.U32 R9, RZ, RZ, c[0x0][0x4ac] ;  /* 0x00012b00ff097624 */ /* 0x000fc600078e00ff */
[----:B------:R-:W-:Y:S01]  /*132f0*/  SEL R8, R8, c[0x0][0x450], P2 ;  /* 0x0001140008087a07 */ /* 0x000fe20001000000 */
[----:B------:R-:W-:Y:S01]  /*13300*/  IMAD.IADD R7, R7, 0x1, R5 ;  /* 0x0000000107077824 */ /* 0x000fe200078e0205 */
[----:B------:R-:W-:Y:S02]  /*13310*/  SEL R9, R9, c[0x0][0x454], P2 ;  /* 0x0001150009097a07 */ /* 0x000fe40001000000 */
[----:B------:R-:W-:-:S04]  /*13320*/  LEA R5, P0, R6, R8, 0x2 ;  /* 0x0000000806057211 */ /* 0x000fc800078010ff */
[----:B------:R-:W-:Y:S01]  /*13330*/  LEA.HI.X R7, R6, R9, R7, 0x2, P0 ;  /* 0x0000000906077211 */ /* 0x000fe200000f1407 */
[----:B------:R-:W-:Y:S01]  /*13340*/  SHFL.IDX PT, R8, R5, RZ, 0x1c1f ;  /* 0x001c1fff05087589 */ /* 0x000fe200000e0000 */
[----:B------:R-:W-:-:S03]  /*13350*/  IMAD.IADD R19, R99, 0x1, -R19 ;  /* 0x0000000163137824 */ /* 0x000fc600078e0a13 */
[----:B------:R-:W1:Y:S04]  /*13360*/  SHFL.IDX PT, R9, R7, RZ, 0x1c1f ;  /* 0x001c1fff07097589 */ /* 0x000e6800000e0000 */
[----:B------:R3:W-:Y:S01]  /*13370*/  SHFL.IDX PT, R6, R5, 0x1, 0x1c1f ;  /* 0x003c1f0005067f89 */ /* 0x0007e200000e0000 */
[----:B------:R-:W-:-:S03]  /*13380*/  LOP3.LUT P0, RZ, R19, 0x3, RZ, 0xc0, !PT ;  /* 0x0000000313ff7812 */ /* 0x000fc6000780c0ff */
[----:B------:R-:W2:Y:S01]  /*13390*/  SHFL.IDX PT, R7, R7, 0x1, 0x1c1f ;  /* 0x003c1f0007077f89 */ /* 0x000ea200000e0000 */
[----:B---3--:R-:W-:-:S05]  /*133a0*/  IMAD R5, R229, 0x80, R14 ;  /* 0x00000080e5057824 */ /* 0x008fca00078e020e */
[C---:B------:R-:W-:Y:S02]  /*133b0*/  IADD3 R10, R5.reuse, 0x8, RZ ;  /* 0x00000008050a7810 */ /* 0x040fe40007ffe0ff */
[-C--:B------:R-:W-:Y:S02]  /*133c0*/  ISETP.GE.OR P1, PT, R5, R12.reuse, P0 ;  /* 0x0000000c0500720c */ /* 0x080fe40000726670 */
[----:B------:R-:W-:-:S11]  /*133d0*/  ISETP.GE.OR P0, PT, R10, R12, P0 ;  /* 0x0000000c0a00720c */ /* 0x000fd60000706670 */
[----:B-1----:R1:W-:Y:S01]  /*133e0*/  @!P1 ST.E [R8.64], R18 ;  /* 0x0000001208009985 */ /* 0x0023e2000c101908 */
[----:B------:R-:W-:-:S03]  /*133f0*/  ISETP.GE.AND P1, PT, R10, R12, PT ;  /* 0x0000000c0a00720c */ /* 0x000fc60003f26270 */
[----:B--2---:R1:W-:Y:S01]  /*13400*/  @!P0 ST.E [R6.64], R17 ;  /* 0x0000001106008985 */ /* 0x0043e2000c101908 */
[----:B------:R-:W-:Y:S02]  /*13410*/  ISETP.GE.AND P0, PT, R5, R12, PT ;  /* 0x0000000c0500720c */ /* 0x000fe40003f06270 */
[----:B------:R-:W-:Y:S01]  /*13420*/  P2R R13, PR, RZ, 0x2 ;  /* 0x00000002ff0d7803 */ /* 0x000fe20000000000 */
[----:B------:R-:W-:Y:S05]  /*13430*/  @P2 BRA `(.L_x_281) ;  /* 0x0000091000002947 */ /* 0x000fea0003800000 */
[----:B------:R-:W-:Y:S01]  /*13440*/  IMAD R11, R11, c[0x0][0x3a0], RZ ;  /* 0x0000e8000b0b7a24 */ /* 0x000fe200078e02ff */
[----:B-1----:R-:W-:Y:S01]  /*13450*/  LEA R8, R229, R218, 0x7 ;  /* 0x000000dae5087211 */ /* 0x002fe200078e38ff */
[C---:B------:R-:W-:Y:S01]  /*13460*/  IMAD.WIDE.U32 R6, R2.reuse, c[0x0][0x3a0], RZ ;  /* 0x0000e80002067a25 */ /* 0x040fe200078e00ff */
[----:B------:R-:W-:Y:S01]  /*13470*/  SHF.R.S32.HI R5, RZ, 0x1f, R0 ;  /* 0x0000001fff057819 */ /* 0x000fe20000011400 */
[----:B------:R1:W2:Y:S02]  /*13480*/  LDS.128 R28, [R198+0x80] ;  /* 0x00008000c61c7984 */ /* 0x0002a40000000c00 */
[----:B------:R-:W-:-:S02]  /*13490*/  IMAD R2, R2, c[0x0][0x3a4], R11 ;  /* 0x0000e90002027a24 */ /* 0x000fc400078e020b */
[----:B------:R-:W-:Y:S01]  /*134a0*/  @P3 IMAD.HI.U32 R9, R8, c[0x0][0x4ec], RZ ;  /* 0x00013b0008093a27 */ /* 0x000fe200078e00ff */
[----:B------:R1:W3:Y:S02]  /*134b0*/  LDS.128 R44, [R198+0x1080] ;  /* 0x00108000c62c7984 */ /* 0x0002e40000000c00 */
[----:B------:R-:W-:Y:S02]  /*134c0*/  IADD3 R3, R7, R2, RZ ;  /* 0x0000000207037210 */ /* 0x000fe40007ffe0ff */
[----:B------:R-:W-:Y:S01]  /*134d0*/  MOV R2, R6 ;  /* 0x0000000600027202 */ /* 0x000fe20000000f00 */
[----:B------:R1:W4:Y:S04]  /*134e0*/  LDS.128 R60, [R198+0x2080] ;  /* 0x00208000c63c7984 */ /* 0x0003280000000c00 */
[----:B------:R-:W-:Y:S01]  /*134f0*/  IMAD.WIDE.U32 R6, R4, c[0x0][0x3e8], R2 ;  /* 0x0000fa0004067a25 */ /* 0x000fe200078e0002 */
[----:B------:R1:W1:Y:S01]  /*13500*/  LDS.128 R76, [R198+0x3080] ;  /* 0x00308000c64c7984 */ /* 0x0002620000000c00 */
[----:B------:R-:W-:-:S02]  /*13510*/  MOV R2, R8 ;  /* 0x0000000800027202 */ /* 0x000fc40000000f00 */
[----:B------:R-:W-:Y:S01]  /*13520*/  IMAD R3, R5, c[0x0][0x3f0], RZ ;  /* 0x0000fc0005037a24 */ /* 0x000fe200078e02ff */
[----:B------:R1:W1:Y:S01]  /*13530*/  LDS.128 R24, [R198+0x4080] ;  /* 0x00408000c6187984 */ /* 0x0002620000000c00 */
[----:B------:R-:W-:Y:S01]  /*13540*/  IMAD R5, R4, c[0x0][0x3ec], R7 ;  /* 0x0000fb0004057a24 */ /* 0x000fe200078e0207 */
[----:B------:R-:W-:Y:S01]  /*13550*/  MOV R4, R6 ;  /* 0x0000000600047202 */ /* 0x000fe20000000f00 */
[C---:B------:R-:W-:Y:S01]  /*13560*/  IMAD R7, R0.reuse, c[0x0][0x3f4], R3 ;  /* 0x0000fd0000077a24 */ /* 0x040fe200078e0203 */
[----:B------:R1:W1:Y:S01]  /*13570*/  LDS.128 R40, [R198+0x5080] ;  /* 0x00508000c6287984 */ /* 0x0002620000000c00 */
[----:B------:R-:W-:Y:S02]  /*13580*/  @P3 SHF.R.U32.HI R2, RZ, c[0x0][0x4f0], R9 ;  /* 0x00013c00ff023a19 */ /* 0x000fe40000011609 */
[----:B------:R-:W-:Y:S01]  /*13590*/  IMAD.WIDE.U32 R4, R0, c[0x0][0x3f0], R4 ;  /* 0x0000fc0000047a25 */ /* 0x000fe200078e0004 */
[----:B------:R1:W1:Y:S01]  /*135a0*/  LDS.128 R56, [R198+0x6080] ;  /* 0x00608000c6387984 */ /* 0x0002620000000c00 */
[----:B------:R-:W-:-:S02]  /*135b0*/  SHF.R.S32.HI R3, RZ, 0x1f, R2 ;  /* 0x0000001fff037819 */ /* 0x000fc40000011402 */
[----:B------:R-:W-:Y:S01]  /*135c0*/  IADD3 R0, -R2, RZ, RZ ;  /* 0x000000ff02007210 */ /* 0x000fe20007ffe1ff */
[----:B------:R1:W1:Y:S01]  /*135d0*/  LDS.128 R72, [R198+0x7080] ;  /* 0x00708000c6487984 */ /* 0x0002620000000c00 */
[----:B------:R-:W-:Y:S01]  /*135e0*/  IADD3 R5, R5, R7, RZ ;  /* 0x0000000705057210 */ /* 0x000fe20007ffe0ff */
[----:B------:R-:W-:Y:S02]  /*135f0*/  IMAD R3, R3, c[0x0][0x3e0], RZ ;  /* 0x0000f80003037a24 */ /* 0x000fe400078e02ff */
[----:B------:R1:W1:Y:S01]  /*13600*/  LDS.128 R20, [R198+0x8080] ;  /* 0x00808000c6147984 */ /* 0x0002620000000c00 */
[----:B------:R-:W-:Y:S02]  /*13610*/  IMAD R0, R0, c[0x0][0x4e8], R8 ;  /* 0x00013a0000007a24 */ /* 0x000fe400078e0208 */
[C---:B------:R-:W-:Y:S01]  /*13620*/  IMAD R6, R2.reuse, c[0x0][0x3e4], R3 ;  /* 0x0000f90002067a24 */ /* 0x040fe200078e0203 */
[----:B------:R1:W1:Y:S01]  /*13630*/  LDS.128 R36, [R198+0x9080] ;  /* 0x00908000c6247984 */ /* 0x0002620000000c00 */
[----:B------:R-:W-:Y:S01]  /*13640*/  IMAD.WIDE.U32 R2, R2, c[0x0][0x3e0], R4 ;  /* 0x0000f80002027a25 */ /* 0x000fe200078e0004 */
[----:B------:R-:W-:-:S02]  /*13650*/  SHF.R.S32.HI R4, RZ, 0x1f, R0 ;  /* 0x0000001fff047819 */ /* 0x000fc40000011400 */
[----:B------:R1:W1:Y:S01]  /*13660*/  LDS.128 R52, [R198+0xa080] ;  /* 0x00a08000c6347984 */ /* 0x0002620000000c00 */
[----:B------:R-:W-:Y:S02]  /*13670*/  LEA R5, R229, R208, 0x7 ;  /* 0x000000d0e5057211 */ /* 0x000fe400078e38ff */
[----:B------:R-:W-:Y:S01]  /*13680*/  IADD3 R3, R3, R6, RZ ;  /* 0x0000000603037210 */ /* 0x000fe20007ffe0ff */
[----:B------:R1:W1:Y:S01]  /*13690*/  LDS.128 R68, [R198+0xb080] ;  /* 0x00b08000c6447984 */ /* 0x0002620000000c00 */
[----:B------:R-:W-:-:S03]  /*136a0*/  IMAD R4, R4, c[0x0][0x3d8], RZ ;  /* 0x0000f60004047a24 */ /* 0x000fc600078e02ff */
[----:B------:R1:W1:Y:S01]  /*136b0*/  LDS.128 R16, [R198+0xc080] ;  /* 0x00c08000c6107984 */ /* 0x0002620000000c00 */
[----:B------:R-:W-:-:S03]  /*136c0*/  IMAD.WIDE.U32 R2, R0, c[0x0][0x3d8], R2 ;  /* 0x0000f60000027a25 */ /* 0x000fc600078e0002 */
[----:B------:R1:W1:Y:S01]  /*136d0*/  LDS.128 R32, [R198+0xd080] ;  /* 0x00d08000c6207984 */ /* 0x0002620000000c00 */
[----:B------:R-:W-:Y:S01]  /*136e0*/  IMAD R0, R0, c[0x0][0x3dc], R4 ;  /* 0x0000f70000007a24 */ /* 0x000fe200078e0204 */
[C---:B------:R-:W-:Y:S02]  /*136f0*/  LEA R14, P0, R2.reuse, c[0x0][0x380], 0x1 ;  /* 0x0000e000020e7a11 */ /* 0x040fe400078008ff */
[----:B------:R1:W1:Y:S02]  /*13700*/  LDS.128 R48, [R198+0xe080] ;  /* 0x00e08000c6307984 */ /* 0x0002640000000c00 */
[----:B------:R-:W-:Y:S02]  /*13710*/  IADD3 R0, R3, R0, RZ ;  /* 0x0000000003007210 */ /* 0x000fe40007ffe0ff */
[----:B------:R1:W1:Y:S02]  /*13720*/  LDS.128 R64, [R198+0xf080] ;  /* 0x00f08000c6407984 */ /* 0x0002640000000c00 */
[----:B------:R-:W-:Y:S01]  /*13730*/  LEA.HI.X R13, R2, c[0x0][0x384], R0, 0x1, P0 ;  /* 0x0000e100020d7a11 */ /* 0x000fe200000f0c00 */
[----:B------:R-:W-:Y:S05]  /*13740*/  BRA.DIV ~URZ, `(.L_x_282) ;  /* 0x000049227f007947 */ /* 0x000fea000b800000 */
[----:B--234-:R2:W3:Y:S02]  /*13750*/  SHFL.IDX PT, R4, R13, RZ, 0x181f ;  /* 0x00181fff0d047589 */ /* 0x01c4e400000e0000 */
.L_x_353:
[----:B------:R-:W-:Y:S05]  /*13760*/  BRA.DIV ~URZ, `(.L_x_283) ;  /* 0x000049727f007947 */ /* 0x000fea000b800000 */
[----:B------:R4:W2:Y:S02]  /*13770*/  SHFL.IDX PT, R0, R14, RZ, 0x181f ;  /* 0x00181fff0e007589 */ /* 0x0008a400000e0000 */
.L_x_354:
[----:B------:R-:W-:Y:S01]  /*13780*/  ISETP.GE.AND P0, PT, R5, R12, PT ;  /* 0x0000000c0500720c */ /* 0x000fe20003f06270 */
[----:B------:R-:W-:-:S12]  /*13790*/  BSSY B0, `(.L_x_284) ;  /* 0x0000012000007945 */ /* 0x000fd80003800000 */
[----:B------:R-:W-:Y:S05]  /*137a0*/  @P0 BRA `(.L_x_285) ;  /* 0x0000010000000947 */ /* 0x000fea0003800000 */
[----:B------:R-:W-:Y:S02]  /*137b0*/  ISETP.GE.AND P3, PT, R132, c[0x0][0x3c8], PT ;  /* 0x0000f20084007a0c */ /* 0x000fe40003f66270 */
[----:B------:R-:W-:Y:S02]  /*137c0*/  ISETP.GE.AND P2, PT, R135, c[0x0][0x3c8], PT ;  /* 0x0000f20087007a0c */ /* 0x000fe40003f46270 */
[----:B------:R-:W-:Y:S02]  /*137d0*/  ISETP.GE.AND P1, PT, R199, c[0x0][0x3c8], PT ;  /* 0x0000f200c7007a0c */ /* 0x000fe40003f26270 */
[----:B------:R-:W-:-:S07]  /*137e0*/  ISETP.GE.AND P0, PT, R200, c[0x0][0x3c8], PT ;  /* 0x0000f200c8007a0c */ /* 0x000fce0003f06270 */
[-C--:B--2---:R-:W-:Y:S02]  /*137f0*/  @!P3 LEA R10, P4, R132, R0.reuse, 0x1 ;  /* 0x00000000840ab211 */ /* 0x084fe400078808ff */
[-C--:B------:R-:W-:Y:S02]  /*13800*/  @!P2 LEA R8, P6, R204, R0.reuse, 0x1 ;  /* 0x00000000cc08a211 */ /* 0x080fe400078c08ff */
[C---:B------:R-:W-:Y:S02]  /*13810*/  @!P1 LEA R6, P5, R199.reuse, R0, 0x1 ;  /* 0x00000000c7069211 */ /* 0x040fe400078a08ff */
[----:B---3--:R-:W-:Y:S02]  /*13820*/  @!P3 LEA.HI.X R11, R132, R4, R133, 0x1, P4 ;  /* 0x00000004840bb211 */ /* 0x008fe400020f0c85 */
[----:B------:R-:W-:Y:S02]  /*13830*/  @!P0 LEA R2, P4, R200, R0, 0x1 ;  /* 0x00000000c8028211 */ /* 0x000fe400078808ff */
[-C--:B------:R-:W-:Y:S01]  /*13840*/  @!P2 LEA.HI.X R9, R204, R4.reuse, R209, 0x1, P6 ;  /* 0x00000004cc09a211 */ /* 0x080fe200030f0cd1 */
[----:B------:R2:W-:Y:S01]  /*13850*/  @!P3 ST.E.128 [R10.64], R28 ;  /* 0x0000001c0a00b985 */ /* 0x0005e2000c101d08 */
[----:B------:R-:W-:-:S02]  /*13860*/  @!P1 LEA.HI.X R7, R199, R4, R211, 0x1, P5 ;  /* 0x00000004c7079211 */ /* 0x000fc400028f0cd3 */
[----:B------:R-:W-:Y:S01]  /*13870*/  @!P0 LEA.HI.X R3, R200, R4, R210, 0x1, P4 ;  /* 0x00000004c8038211 */ /* 0x000fe200020f0cd2 */
[----:B-1----:R2:W-:Y:S04]  /*13880*/  @!P2 ST.E.128 [R8.64], R24 ;  /* 0x000000180800a985 */ /* 0x0025e8000c101d08 */
[----:B------:R2:W-:Y:S04]  /*13890*/  @!P1 ST.E.128 [R6.64], R20 ;  /* 0x0000001406009985 */ /* 0x0005e8000c101d08 */
[----:B------:R2:W-:Y:S02]  /*138a0*/  @!P0 ST.E.128 [R2.64], R16 ;  /* 0x0000001002008985 */ /* 0x0005e4000c101d08 */
.L_x_285:
[----:B------:R-:W-:Y:S05]  /*138b0*/  BSYNC B0 ;  /* 0x0000000000007941 */ /* 0x000fea0003800000 */
.L_x_284:
[----:B------:R-:W-:Y:S05]  /*138c0*/  BRA.DIV ~URZ, `(.L_x_286) ;  /* 0x000048827f007947 */ /* 0x000fea000b800000 */
[----:B---3--:R3:W4:Y:S04]  /*138d0*/  SHFL.IDX PT, R4, R13, 0x1, 0x181f ;  /* 0x00381f000d047f89 */ /* 0x00872800000e0000 */
[----:B--2---:R3:W2:Y:S02]  /*138e0*/  SHFL.IDX PT, R0, R14, 0x1, 0x181f ;  /* 0x00381f000e007f89 */ /* 0x0046a400000e0000 */
.L_x_355:
[----:B------:R-:W-:Y:S01]  /*138f0*/  IADD3 R2, R5, 0x20, RZ ;  /* 0x0000002005027810 */ /* 0x000fe20007ffe0ff */
[----:B------:R-:W-:Y:S03]  /*13900*/  BSSY B0, `(.L_x_287) ;  /* 0x0000013000007945 */ /* 0x000fe60003800000 */
[----:B------:R-:W-:-:S13]  /*13910*/  ISETP.GE.AND P0, PT, R2, R12, PT ;  /* 0x0000000c0200720c */ /* 0x000fda0003f06270 */
        /* <DEDUP_REMOVED lines=8> */
[----:B----4-:R-:W-:Y:S02]  /*139a0*/  @!P3 LEA.HI.X R11, R132, R4, R133, 0x1, P4 ;  /* 0x00000004840bb211 */ /* 0x010fe400020f0c85 */
        /* <DEDUP_REMOVED lines=8> */
.L_x_288:
[----:B------:R-:W-:Y:S05]  /*13a30*/  BSYNC B0 ;  /* 0x0000000000007941 */ /* 0x000fea0003800000 */
.L_x_287:
[----:B------:R-:W-:Y:S05]  /*13a40*/  BRA.DIV ~URZ, `(.L_x_289) ;  /* 0x000047d27f007947 */ /* 0x000fea000b800000 */
[----:B----4-:R4:W3:Y:S02]  /*13a50*/  SHFL.IDX PT, R4, R13, 0x2, 0x181f ;  /* 0x00581f000d047f89 */ /* 0x0108e400000e0000 */
.L_x_356:
[----:B------:R-:W-:Y:S05]  /*13a60*/  BRA.DIV ~URZ, `(.L_x_290) ;  /* 0x000048227f007947 */ /* 0x000fea000b800000 */
[----:B--2---:R2:W4:Y:S02]  /*13a70*/  SHFL.IDX PT, R0, R14, 0x2, 0x181f ;  /* 0x00581f000e007f89 */ /* 0x00452400000e0000 */
.L_x_357:
        /* <DEDUP_REMOVED lines=8> */
[-C--:B----4-:R-:W-:Y:S02]  /*13b00*/  @!P3 LEA R10, P4, R132, R0.reuse, 0x1 ;  /* 0x00000000840ab211 */ /* 0x090fe400078808ff */
        /* <DEDUP_REMOVED lines=11> */
.L_x_292:
[----:B------:R-:W-:Y:S05]  /*13bc0*/  BSYNC B0 ;  /* 0x0000000000007941 */ /* 0x000fea0003800000 */
.L_x_291:
[----:B------:R-:W-:Y:S05]  /*13bd0*/  BRA.DIV ~URZ, `(.L_x_293) ;  /* 0x000047227f007947 */ /* 0x000fea000b800000 */
[----:B---3--:R3:W2:Y:S04]  /*13be0*/  SHFL.IDX PT, R4, R13, 0x3, 0x181f ;  /* 0x00781f000d047f89 */ /* 0x0086a800000e0000 */
[----:B----4-:R3:W4:Y:S02]  /*13bf0*/  SHFL.IDX PT, R0, R14, 0x3, 0x181f ;  /* 0x00781f000e007f89 */ /* 0x01072400000e0000 */
.L_x_358:
[----:B------:R-:W-:-:S04]  /*13c00*/  IADD3 R2, R5, 0x60, RZ ;  /* 0x0000006005027810 */ /* 0x000fc80007ffe0ff */
[----:B------:R-:W-:-:S13]  /*13c10*/  ISETP.GE.AND P0, PT, R2, R12, PT ;  /* 0x0000000c0200720c */ /* 0x000fda0003f06270 */
[----:B------:R-:W-:Y:S05]  /*13c20*/  @P0 BRA `(.L_x_294) ;  /* 0x00002bf000000947 */ /* 0x000fea0003800000 */
[----:B------:R-:W-:Y:S02]  /*13c30*/  ISETP.GE.AND P2, PT, R132, c[0x0][0x3c8], PT ;  /* 0x0000f20084007a0c */ /* 0x000fe40003f46270 */
[----:B------:R-:W-:Y:S02]  /*13c40*/  ISETP.GE.AND P1, PT, R135, c[0x0][0x3c8], PT ;  /* 0x0000f20087007a0c */ /* 0x000fe40003f26270 */
[----:B------:R-:W-:-:S09]  /*13c50*/  ISETP.GE.AND P0, PT, R199, c[0x0][0x3c8], PT ;  /* 0x0000f200c7007a0c */ /* 0x000fd20003f06270 */
[-C--:B----4-:R-:W-:Y:S02]  /*13c60*/  @!P2 LEA R8, P5, R132, R0.reuse, 0x1 ;  /* 0x000000008408a211 */ /* 0x090fe400078a08ff */
[-C--:B------:R-:W-:Y:S02]  /*13c70*/  @!P1 LEA R6, P4, R204, R0.reuse, 0x1 ;  /* 0x00000000cc069211 */ /* 0x080fe400078808ff */
[C---:B------:R-:W-:Y:S02]  /*13c80*/  @!P0 LEA R2, P3, R199.reuse, R0, 0x1 ;  /* 0x00000000c7028211 */ /* 0x040fe400078608ff */
[-C--:B--2---:R-:W-:Y:S02]  /*13c90*/  @!P2 LEA.HI.X R9, R132, R4.reuse, R133, 0x1, P5 ;  /* 0x000000048409a211 */ /* 0x084fe400028f0c85 */
[-C--:B------:R-:W-:Y:S02]  /*13ca0*/  @!P1 LEA.HI.X R7, R204, R4.reuse, R209, 0x1, P4 ;  /* 0x00000004cc079211 */ /* 0x080fe400020f0cd1 */
[----:B------:R-:W-:Y:S01]  /*13cb0*/  @!P0 LEA.HI.X R3, R199, R4, R211, 0x1, P3 ;  /* 0x00000004c7038211 */ /* 0x000fe200018f0cd3 */
[----:B-1----:R1:W-:Y:S04]  /*13cc0*/  @!P2 ST.E.128 [R8.64], R76 ;  /* 0x0000004c0800a985 */ /* 0x0023e8000c101d08 */
[----:B------:R1:W-:Y:S04]  /*13cd0*/  @!P1 ST.E.128 [R6.64], R72 ;  /* 0x0000004806009985 */ /* 0x0003e8000c101d08 */
[----:B------:R1:W-:Y:S01]  /*13ce0*/  @!P0 ST.E.128 [R2.64], R68 ;  /* 0x0000004402008985 */ /* 0x0003e2000c101d08 */
[----:B------:R-:W-:-:S13]  /*13cf0*/  ISETP.GE.AND P0, PT, R200, c[0x0][0x3c8], PT ;  /* 0x0000f200c8007a0c */ /* 0x000fda0003f06270 */
[----:B------:R-:W-:Y:S05]  /*13d00*/  @P0 BRA `(.L_x_294) ;  /* 0x00002b1000000947 */ /* 0x000fea0003800000 */
[----:B-1----:R-:W-:-:S04]  /*13d10*/  LEA R2, P0, R200, R0, 0x1 ;  /* 0x00000000c8027211 */ /* 0x002fc800078008ff */
[----:B------:R-:W-:-:S05]  /*13d20*/  LEA.HI.X R3, R200, R4, R210, 0x1, P0 ;  /* 0x00000004c8037211 */ /* 0x000fca00000f0cd2 */
[----:B------:R1:W-:Y:S01]  /*13d30*/  ST.E.128 [R2.64], R64 ;  /* 0x0000004002007985 */ /* 0x0003e2000c101d08 */
[----:B------:R-:W-:Y:S05]  /*13d40*/  BRA `(.L_x_294) ;  /* 0x00002ad000007947 */ /* 0x000fea0003800000 */
.L_x_281:
[----:B------:R-:W-:Y:S02]  /*13d50*/  IMAD R11, R11, c[0x0][0x408], RZ ;  /* 0x000102000b0b7a24 */ /* 0x000fe400078e02ff */
[----:B-1----:R-:W-:-:S04]  /*13d60*/  IMAD.WIDE.U32 R6, R2, c[0x0][0x408], RZ ;  /* 0x0001020002067a25 */ /* 0x002fc800078e00ff */
[----:B------:R-:W-:Y:S01]  /*13d70*/  IMAD R11, R2, c[0x0][0x40c], R11 ;  /* 0x00010300020b7a24 */ /* 0x000fe200078e020b */
[----:B------:R-:W-:-:S04]  /*13d80*/  SHF.R.S32.HI R2, RZ, 0x1f, R0 ;  /* 0x0000001fff027819 */ /* 0x000fc80000011400 */
[----:B------:R-:W-:Y:S01]  /*13d90*/  IADD3 R7, R7, R11, RZ ;  /* 0x0000000b07077210 */ /* 0x000fe20007ffe0ff */
[----:B------:R-:W-:-:S04]  /*13da0*/  IMAD R2, R2, c[0x0][0x440], RZ ;  /* 0x0001100002027a24 */ /* 0x000fc800078e02ff */
[----:B------:R-:W-:-:S04]  /*13db0*/  IMAD.WIDE.U32 R6, R4, c[0x0][0x438], R6 ;  /* 0x00010e0004067a25 */ /* 0x000fc800078e0006 */
[----:B------:R-:W-:Y:S01]  /*13dc0*/  IMAD R5, R4, c[0x0][0x43c], R7 ;  /* 0x00010f0004057a24 */ /* 0x000fe200078e0207 */
[----:B------:R-:W-:-:S05]  /*13dd0*/  MOV R4, R6 ;  /* 0x0000000600047202 */ /* 0x000fca0000000f00 */
[----:B------:R-:W-:-:S04]  /*13de0*/  IMAD.WIDE.U32 R4, R0, c[0x0][0x440], R4 ;  /* 0x0001100000047a25 */ /* 0x000fc800078e0004 */
[----:B------:R-:W-:Y:S02]  /*13df0*/  IMAD R0, R0, c[0x0][0x444], R2 ;  /* 0x0001110000007a24 */ /* 0x000fe400078e0202 */
[----:B------:R-:W-:-:S03]  /*13e00*/  @P3 IMAD.HI.U32 R2, R3, c[0x0][0x4ec], RZ ;  /* 0x00013b0003023a27 */ /* 0x000fc600078e00ff */
[----:B------:R-:W-:Y:S02]  /*13e10*/  IADD3 R5, R5, R0, RZ ;  /* 0x0000000005057210 */ /* 0x000fe40007ffe0ff */
[----:B------:R-:W-:Y:S02]  /*13e20*/  MOV R0, R3 ;  /* 0x0000000300007202 */ /* 0x000fe40000000f00 */
[----:B------:R-:W-:Y:S01]  /*13e30*/  @P3 SHF.R.U32.HI R0, RZ, c[0x0][0x4f0], R2 ;  /* 0x00013c00ff003a19 */ /* 0x000fe20000011602 */
[----:B------:R-:W-:-:S03]  /*13e40*/  IMAD.WIDE.U32 R4, R245, c[0x0][0x448], R4 ;  /* 0x00011200f5047a25 */ /* 0x000fc600078e0004 */
[----:B------:R-:W-:Y:S01]  /*13e50*/  SHF.R.S32.HI R2, RZ, 0x1f, R0 ;  /* 0x0000001fff027819 */ /* 0x000fe20000011400 */
[----:B------:R-:W-:Y:S01]  /*13e60*/  IMAD R5, R245, c[0x0][0x44c], R5 ;  /* 0x00011300f5057a24 */ /* 0x000fe200078e0205 */
[----:B------:R-:W-:-:S03]  /*13e70*/  IADD3 R6, -R0, RZ, RZ ;  /* 0x000000ff00067210 */ /* 0x000fc60007ffe1ff */
[----:B------:R-:W-:Y:S02]  /*13e80*/  IMAD R7, R2, c[0x0][0x430], RZ ;  /* 0x00010c0002077a24 */ /* 0x000fe400078e02ff */
[----:B------:R-:W-:Y:S02]  /*13e90*/  IMAD R6, R6, c[0x0][0x4e8], R3 ;  /* 0x00013a0006067a24 */ /* 0x000fe400078e0203 */
[----:B------:R-:W-:-:S04]  /*13ea0*/  IMAD.WIDE.U32 R2, R0, c[0x0][0x430], R4 ;  /* 0x00010c0000027a25 */ /* 0x000fc800078e0004 */
[----:B------:R-:W-:-:S05]  /*13eb0*/  IMAD R0, R0, c[0x0][0x434], R7 ;  /* 0x00010d0000007a24 */ /* 0x000fca00078e0207 */
[----:B------:R-:W-:Y:S02]  /*13ec0*/  IADD3 R3, R3, R0, RZ ;  /* 0x0000000003037210 */ /* 0x000fe40007ffe0ff */
[----:B------:R-:W-:-:S03]  /*13ed0*/  SHF.R.S32.HI R0, RZ, 0x1f, R6 ;  /* 0x0000001fff007819 */ /* 0x000fc60000011406 */
[----:B------:R-:W-:-:S04]  /*13ee0*/  IMAD.WIDE.U32 R2, R6, c[0x0][0x428], R2 ;  /* 0x00010a0006027a25 */ /* 0x000fc800078e0002 */
[----:B------:R-:W-:Y:S01]  /*13ef0*/  IMAD R0, R0, c[0x0][0x428], RZ ;  /* 0x00010a0000007a24 */ /* 0x000fe200078e02ff */
[----:B------:R-:W-:-:S03]  /*13f00*/  LEA R12, P1, R2, c[0x0][0x400], 0x2 ;  /* 0x00010000020c7a11 */ /* 0x000fc600078210ff */
[----:B------:R-:W-:-:S05]  /*13f10*/  IMAD R6, R6, c[0x0][0x42c], R0 ;  /* 0x00010b0006067a24 */ /* 0x000fca00078e0200 */
[----:B------:R-:W-:-:S04]  /*13f20*/  IADD3 R6, R3, R6, RZ ;  /* 0x0000000603067210 */ /* 0x000fc80007ffe0ff */
[----:B------:R-:W-:Y:S01]  /*13f30*/  LEA.HI.X R5, R2, c[0x0][0x404], R6, 0x2, P1 ;  /* 0x0001010002057a11 */ /* 0x000fe200008f1406 */
[----:B------:R-:W-:Y:S05]  /*13f40*/  BRA.DIV ~URZ, `(.L_x_295) ;  /* 0x000044827f007947 */ /* 0x000fea000b800000 */
[----:B------:R1:W2:Y:S02]  /*13f50*/  SHFL.IDX PT, R4, R5, RZ, 0x1c1f ;  /* 0x001c1fff05047589 */ /* 0x0002a400000e0000 */
.L_x_359:
[----:B------:R-:W-:Y:S05]  /*13f60*/  BRA.DIV ~URZ, `(.L_x_296) ;  /* 0x000044d27f007947 */ /* 0x000fea000b800000 */
[----:B------:R3:W4:Y:S02]  /*13f70*/  SHFL.IDX PT, R0, R12, RZ, 0x1c1f ;  /* 0x001c1fff0c007589 */ /* 0x00072400000e0000 */
.L_x_360:
[----:B------:R-:W-:Y:S01]  /*13f80*/  BSSY B0, `(.L_x_297) ;  /* 0x00000d4000007945 */ /* 0x000fe20003800000 */
[----:B------:R-:W-:Y:S05]  /*13f90*/  @P0 BRA `(.L_x_298) ;  /* 0x00000d2000000947 */ /* 0x000fea0003800000 */
[C---:B------:R-:W-:Y:S02]  /*13fa0*/  ISETP.GE.AND P0, PT, R248.reuse, c[0x0][0x3c8], PT ;  /* 0x0000f200f8007a0c */ /* 0x040fe40003f06270 */
[C---:B------:R-:W-:Y:S02]  /*13fb0*/  IADD3 R8, R248.reuse, 0x8, RZ ;  /* 0x00000008f8087810 */ /* 0x040fe40007ffe0ff */
[C---:B------:R-:W-:Y:S02]  /*13fc0*/  IADD3 R9, R248.reuse, 0x8, RZ ;  /* 0x00000008f8097810 */ /* 0x040fe40007ffe0ff */
[----:B------:R-:W-:Y:S02]  /*13fd0*/  IADD3 R7, R248, 0x10, RZ ;  /* 0x00000010f8077810 */ /* 0x000fe40007ffe0ff */
[----:B------:R-:W-:-:S02]  /*13fe0*/  SHF.R.S32.HI R9, RZ, 0x1f, R9 ;  /* 0x0000001fff097819 */ /* 0x000fc40000011409 */
[C---:B------:R-:W-:Y:S02]  /*13ff0*/  IADD3 R6, R248.reuse, 0x18, RZ ;  /* 0x00000018f8067810 */ /* 0x040fe40007ffe0ff */
[----:B------:R-:W-:Y:S01]  /*14000*/  IADD3 R14, R248, 0x60, RZ ;  /* 0x00000060f80e7810 */ /* 0x000fe20007ffe0ff */
[----:B----4-:R-:W-:Y:S01]  /*14010*/  @!P0 IMAD.MOV.U32 R2, RZ, RZ, R0 ;  /* 0x000000ffff028224 */ /* 0x010fe200078e0000 */
[----:B------:R-:W-:Y:S01]  /*14020*/  ISETP.GE.AND P2, PT, R6, c[0x0][0x3c8], PT ;  /* 0x0000f20006007a0c */ /* 0x000fe20003f46270 */
[----:B--2---:R-:W-:Y:S01]  /*14030*/  @!P0 IMAD.MOV.U32 R3, RZ, RZ, R4 ;  /* 0x000000ffff038224 */ /* 0x004fe200078e0004 */
[----:B------:R-:W-:Y:S02]  /*14040*/  ISETP.GE.AND P3, PT, R14, c[0x0][0x3c8], PT ;  /* 0x0000f2000e007a0c */ /* 0x000fe40003f66270 */
[C---:B------:R-:W-:Y:S01]  /*14050*/  IADD3 R10, R248.reuse, 0x70, RZ ;  /* 0x00000070f80a7810 */ /* 0x040fe20007ffe0ff */
[C---:B------:R-:W-:Y:S01]  /*14060*/  @!P0 IMAD.WIDE R2, R248.reuse, 0x4, R2 ;  /* 0x00000004f8028825 */ /* 0x040fe200078e0202 */
[----:B------:R-:W-:-:S02]  /*14070*/  IADD3 R15, R248, 0x60, RZ ;  /* 0x00000060f80f7810 */ /* 0x000fc40007ffe0ff */
[----:B------:R-:W-:Y:S02]  /*14080*/  ISETP.GE.AND P4, PT, R10, c[0x0][0x3c8], PT ;  /* 0x0000f2000a007a0c */ /* 0x000fe40003f86270 */
[----:B------:R2:W-:Y:S01]  /*14090*/  @!P0 ST.E.64 [R2.64], R136 ;  /* 0x0000008802008985 */ /* 0x0005e2000c101b08 */
[----:B------:R-:W-:Y:S02]  /*140a0*/  ISETP.GE.AND P0, PT, R8, c[0x0][0x3c8], PT ;  /* 0x0000f20008007a0c */ /* 0x000fe40003f06270 */
[----:B------:R-:W-:Y:S02]  /*140b0*/  SHF.R.S32.HI R15, RZ, 0x1f, R15 ;  /* 0x0000001fff0f7819 */ /* 0x000fe4000001140f */
[C---:B------:R-:W-:Y:S02]  /*140c0*/  IADD3 R11, R248.reuse, 0x68, RZ ;  /* 0x00000068f80b7810 */ /* 0x040fe40007ffe0ff */
[----:B------:R-:W-:Y:S02]  /*140d0*/  IADD3 R16, R248, 0xa0, RZ ;  /* 0x000000a0f8107810 */ /* 0x000fe40007ffe0ff */
[----:B------:R-:W-:-:S02]  /*140e0*/  SHF.R.S32.HI R11, RZ, 0x1f, R11 ;  /* 0x0000001fff0b7819 */ /* 0x000fc4000001140b */
[----:B------:R-:W-:-:S03]  /*140f0*/  SHF.R.S32.HI R16, RZ, 0x1f, R16 ;  /* 0x0000001fff107819 */ /* 0x000fc60000011410 */
[----:B--2---:R-:W-:-:S04]  /*14100*/  @!P0 LEA R2, P1, R8, R0, 0x2 ;  /* 0x0000000008028211 */ /* 0x004fc800078210ff */
[----:B------:R-:W-:Y:S02]  /*14110*/  @!P0 LEA.HI.X R3, R8, R4, R9, 0x2, P1 ;  /* 0x0000000408038211 */ /* 0x000fe400008f1409 */
[C---:B------:R-:W-:Y:S02]  /*14120*/  IADD3 R8, R248.reuse, 0x10, RZ ;  /* 0x00000010f8087810 */ /* 0x040fe40007ffe0ff */
[----:B------:R-:W-:Y:S01]  /*14130*/  IADD3 R9, R248, 0x30, RZ ;  /* 0x00000030f8097810 */ /* 0x000fe20007ffe0ff */
[----:B------:R2:W-:Y:S01]  /*14140*/  @!P0 ST.E.64 [R2.64], R152 ;  /* 0x0000009802008985 */ /* 0x0005e2000c101b08 */
[----:B------:R-:W-:Y:S02]  /*14150*/  ISETP.GE.AND P0, PT, R7, c[0x0][0x3c8], PT ;  /* 0x0000f20007007a0c */ /* 0x000fe40003f06270 */
[----:B------:R-:W-:Y:S02]  /*14160*/  SHF.R.S32.HI R8, RZ, 0x1f, R8 ;  /* 0x0000001fff087819 */ /* 0x000fe40000011408 */
[----:B------:R-:W-:-:S09]  /*14170*/  SHF.R.S32.HI R9, RZ, 0x1f, R9 ;  /* 0x0000001fff097819 */ /* 0x000fd20000011409 */
[----:B--2---:R-:W-:-:S04]  /*14180*/  @!P0 LEA R2, P1, R7, R0, 0x2 ;  /* 0x0000000007028211 */ /* 0x004fc800078210ff */
[----:B------:R-:W-:Y:S02]  /*14190*/  @!P0 LEA.HI.X R3, R7, R4, R8, 0x2, P1 ;  /* 0x0000000407038211 */ /* 0x000fe400008f1408 */
[C---:B------:R-:W-:Y:S02]  /*141a0*/  IADD3 R7, R248.reuse, 0x18, RZ ;  /* 0x00000018f8077810 */ /* 0x040fe40007ffe0ff */
[----:B------:R-:W-:Y:S01]  /*141b0*/  ISETP.GE.AND P1, PT, R247, c[0x0][0x3c8], PT ;  /* 0x0000f200f7007a0c */ /* 0x000fe20003f26270 */
[----:B------:R2:W-:Y:S01]  /*141c0*/  @!P0 ST.E.64 [R2.64], R148 ;  /* 0x0000009402008985 */ /* 0x0005e2000c101b08 */
[----:B------:R-:W-:Y:S02]  /*141d0*/  SHF.R.S32.HI R7, RZ, 0x1f, R7 ;  /* 0x0000001fff077819 */ /* 0x000fe40000011407 */
[----:B------:R-:W-:Y:S02]  /*141e0*/  IADD3 R8, R248, 0x30, RZ ;  /* 0x00000030f8087810 */ /* 0x000fe40007ffe0ff */
[----:B--2---:R-:W-:-:S04]  /*141f0*/  @!P2 LEA R2, P0, R6, R0, 0x2 ;  /* 0x000000000602a211 */ /* 0x004fc800078010ff */
[----:B------:R-:W-:Y:S02]  /*14200*/  @!P2 LEA.HI.X R3, R6, R4, R7, 0x2, P0 ;  /* 0x000000040603a211 */ /* 0x000fe400000f1407 */
[----:B------:R-:W-:Y:S02]  /*14210*/  SHF.R.S32.HI R6, RZ, 0x1f, R247 ;  /* 0x0000001fff067819 */ /* 0x000fe400000114f7 */
[----:B------:R-:W-:Y:S01]  /*14220*/  IADD3 R7, R248, 0x38, RZ ;  /* 0x00000038f8077810 */ /* 0x000fe20007ffe0ff */
[----:B------:R2:W-:Y:S01]  /*14230*/  @!P2 ST.E.64 [R2.64], R144 ;  /* 0x000000900200a985 */ /* 0x0005e2000c101b08 */
[----:B------:R-:W-:Y:S02]  /*14240*/  ISETP.GE.AND P2, PT, R246, c[0x0][0x3c8], PT ;  /* 0x0000f200f6007a0c */ /* 0x000fe40003f46270 */
[----:B--2---:R-:W-:-:S04]  /*14250*/  @!P1 LEA R2, P0, R247, R0, 0x2 ;  /* 0x00000000f7029211 */ /* 0x004fc800078010ff */
[----:B------:R-:W-:Y:S02]  /*14260*/  @!P1 LEA.HI.X R3, R247, R4, R6, 0x2, P0 ;  /* 0x00000004f7039211 */ /* 0x000fe400000f1406 */
[----:B------:R-:W-:-:S03]  /*14270*/  SHF.R.S32.HI R6, RZ, 0x1f, R246 ;  /* 0x0000001fff067819 */ /* 0x000fc600000114f6 */
[----:B------:R2:W-:Y:S01]  /*14280*/  @!P1 ST.E.64 [R2.64], R156 ;  /* 0x0000009c02009985 */ /* 0x0005e2000c101b08 */
[----:B------:R-:W-:Y:S02]  /*14290*/  ISETP.GE.AND P1, PT, R8, c[0x0][0x3c8], PT ;  /* 0x0000f20008007a0c */ /* 0x000fe40003f26270 */
[----:B--2---:R-:W-:-:S04]  /*142a0*/  @!P2 LEA R2, P0, R246, R0, 0x2 ;  /* 0x00000000f602a211 */ /* 0x004fc800078010ff */
[----:B------:R-:W-:Y:S02]  /*142b0*/  @!P2 LEA.HI.X R3, R246, R4, R6, 0x2, P0 ;  /* 0x00000004f603a211 */ /* 0x000fe400000f1406 */
[----:B------:R-:W-:-:S03]  /*142c0*/  IADD3 R6, R248, 0x40, RZ ;  /* 0x00000040f8067810 */ /* 0x000fc60007ffe0ff */
[----:B------:R2:W-:Y:S01]  /*142d0*/  @!P2 ST.E.64 [R2.64], R24 ;  /* 0x000000180200a985 */ /* 0x0005e2000c101b08 */
[----:B------:R-:W-:Y:S02]  /*142e0*/  ISETP.GE.AND P2, PT, R7, c[0x0][0x3c8], PT ;  /* 0x0000f20007007a0c */ /* 0x000fe40003f46270 */
[----:B--2---:R-:W-:-:S04]  /*142f0*/  @!P1 LEA R2, P0, R8, R0, 0x2 ;  /* 0x0000000008029211 */ /* 0x004fc800078010ff */
[----:B------:R-:W-:Y:S02]  /*14300*/  @!P1 LEA.HI.X R3, R8, R4, R9, 0x2, P0 ;  /* 0x0000000408039211 */ /* 0x000fe400000f1409 */
[C---:B------:R-:W-:Y:S02]  /*14310*/  IADD3 R9, R248.reuse, 0x38, RZ ;  /* 0x00000038f8097810 */ /* 0x040fe40007ffe0ff */
[----:B------:R-:W-:Y:S01]  /*14320*/  IADD3 R8, R248, 0x48, RZ ;  /* 0x00000048f8087810 */ /* 0x000fe20007ffe0ff */
[----:B------:R2:W-:Y:S01]  /*14330*/  @!P1 ST.E.64 [R2.64], R28 ;  /* 0x0000001c02009985 */ /* 0x0005e2000c101b08 */
[----:B------:R-:W-:Y:S02]  /*14340*/  SHF.R.S32.HI R9, RZ, 0x1f, R9 ;  /* 0x0000001fff097819 */ /* 0x000fe40000011409 */
[----:B------:R-:W-:Y:S02]  /*14350*/  ISETP.GE.AND P1, PT, R6, c[0x0][0x3c8], PT ;  /* 0x0000f20006007a0c */ /* 0x000fe40003f26270 */
[----:B--2---:R-:W-:-:S04]  /*14360*/  @!P2 LEA R2, P0, R7, R0, 0x2 ;  /* 0x000000000702a211 */ /* 0x004fc800078010ff */
[----:B------:R-:W-:Y:S02]  /*14370*/  @!P2 LEA.HI.X R3, R7, R4, R9, 0x2, P0 ;  /* 0x000000040703a211 */ /* 0x000fe400000f1409 */
[C---:B------:R-:W-:Y:S02]  /*14380*/  IADD3 R9, R248.reuse, 0x40, RZ ;  /* 0x00000040f8097810 */ /* 0x040fe40007ffe0ff */
[----:B------:R-:W-:Y:S01]  /*14390*/  IADD3 R7, R248, 0x50, RZ ;  /* 0x00000050f8077810 */ /* 0x000fe20007ffe0ff */
[----:B------:R2:W-:Y:S01]  /*143a0*/  @!P2 ST.E.64 [R2.64], R32 ;  /* 0x000000200200a985 */ /* 0x0005e2000c101b08 */
[----:B------:R-:W-:Y:S02]  /*143b0*/  ISETP.GE.AND P2, PT, R8, c[0x0][0x3c8], PT ;  /* 0x0000f20008007a0c */ /* 0x000fe40003f46270 */
[----:B------:R-:W-:Y:S02]  /*143c0*/  SHF.R.S32.HI R9, RZ, 0x1f, R9 ;  /* 0x0000001fff097819 */ /* 0x000fe40000011409 */
        /* <DEDUP_REMOVED lines=23> */
[----:B------:R-:W-:-:S03]  /*14540*/  @!P3 LEA R6, P5, R14, R0, 0x2 ;  /* 0x000000000e06b211 */ /* 0x000fc600078a10ff */
[----:B------:R2:W-:Y:S01]  /*14550*/  @!P2 ST.E.64 [R2.64], R48 ;  /* 0x000000300200a985 */ /* 0x0005e2000c101b08 */
[----:B------:R-:W-:Y:S02]  /*14560*/  @!P3 LEA.HI.X R7, R14, R4, R15, 0x2, P5 ;  /* 0x000000040e07b211 */ /* 0x000fe400028f140f */
[----:B------:R-:W-:Y:S02]  /*14570*/  ISETP.GE.AND P2, PT, R8, c[0x0][0x3c8], PT ;  /* 0x0000f20008007a0c */ /* 0x000fe40003f46270 */
[C---:B------:R-:W-:Y:S01]  /*14580*/  IADD3 R14, R248.reuse, 0x80, RZ ;  /* 0x00000080f80e7810 */ /* 0x040fe20007ffe0ff */
[----:B------:R4:W-:Y:S01]  /*14590*/  @!P3 ST.E.64 [R6.64], R52 ;  /* 0x000000340600b985 */ /* 0x0009e2000c101b08 */
[----:B------:R-:W-:Y:S02]  /*145a0*/  IADD3 R15, R248, 0x70, RZ ;  /* 0x00000070f80f7810 */ /* 0x000fe40007ffe0ff */
[----:B------:R-:W-:Y:S02]  /*145b0*/  ISETP.GE.AND P3, PT, R14, c[0x0][0x3c8], PT ;  /* 0x0000f2000e007a0c */ /* 0x000fe40003f66270 */
[----:B------:R-:W-:-:S02]  /*145c0*/  SHF.R.S32.HI R15, RZ, 0x1f, R15 ;  /* 0x0000001fff0f7819 */ /* 0x000fc4000001140f */
[----:B--2---:R-:W-:-:S04]  /*145d0*/  @!P1 LEA R2, P0, R9, R0, 0x2 ;  /* 0x0000000009029211 */ /* 0x004fc800078010ff */
[----:B------:R-:W-:Y:S02]  /*145e0*/  @!P1 LEA.HI.X R3, R9, R4, R11, 0x2, P0 ;  /* 0x0000000409039211 */ /* 0x000fe400000f140b */
[----:B----4-:R-:W-:Y:S02]  /*145f0*/  @!P4 LEA R6, P5, R10, R0, 0x2 ;  /* 0x000000000a06c211 */ /* 0x010fe400078a10ff */
[C---:B------:R-:W-:Y:S01]  /*14600*/  IADD3 R9, R248.reuse, 0x88, RZ ;  /* 0x00000088f8097810 */ /* 0x040fe20007ffe0ff */
[----:B------:R2:W-:Y:S01]  /*14610*/  @!P1 ST.E.64 [R2.64], R56 ;  /* 0x0000003802009985 */ /* 0x0005e2000c101b08 */
[----:B------:R-:W-:Y:S02]  /*14620*/  IADD3 R11, R248, 0x78, RZ ;  /* 0x00000078f80b7810 */ /* 0x000fe40007ffe0ff */
[----:B------:R-:W-:Y:S02]  /*14630*/  @!P4 LEA.HI.X R7, R10, R4, R15, 0x2, P5 ;  /* 0x000000040a07c211 */ /* 0x000fe400028f140f */
[----:B------:R-:W-:-:S02]  /*14640*/  ISETP.GE.AND P1, PT, R9, c[0x0][0x3c8], PT ;  /* 0x0000f20009007a0c */ /* 0x000fc40003f26270 */
[----:B------:R-:W-:Y:S01]  /*14650*/  SHF.R.S32.HI R11, RZ, 0x1f, R11 ;  /* 0x0000001fff0b7819 */ /* 0x000fe2000001140b */
[----:B------:R4:W-:Y:S01]  /*14660*/  @!P4 ST.E.64 [R6.64], R60 ;  /* 0x0000003c0600c985 */ /* 0x0009e2000c101b08 */
[C---:B------:R-:W-:Y:S02]  /*14670*/  IADD3 R10, R248.reuse, 0x90, RZ ;  /* 0x00000090f80a7810 */ /* 0x040fe40007ffe0ff */
[----:B------:R-:W-:Y:S02]  /*14680*/  IADD3 R15, R248, 0x80, RZ ;  /* 0x00000080f80f7810 */ /* 0x000fe40007ffe0ff */
[----:B------:R-:W-:Y:S02]  /*14690*/  ISETP.GE.AND P4, PT, R10, c[0x0][0x3c8], PT ;  /* 0x0000f2000a007a0c */ /* 0x000fe40003f86270 */
[----:B------:R-:W-:Y:S02]  /*146a0*/  SHF.R.S32.HI R15, RZ, 0x1f, R15 ;  /* 0x0000001fff0f7819 */ /* 0x000fe4000001140f */
[----:B--2---:R-:W-:-:S04]  /*146b0*/  @!P2 LEA R2, P0, R8, R0, 0x2 ;  /* 0x000000000802a211 */ /* 0x004fc800078010ff */
[----:B------:R-:W-:Y:S02]  /*146c0*/  @!P2 LEA.HI.X R3, R8, R4, R11, 0x2, P0 ;  /* 0x000000040803a211 */ /* 0x000fe400000f140b */
[----:B------:R-:W-:Y:S02]  /*146d0*/  IADD3 R8, R248, 0x98, RZ ;  /* 0x00000098f8087810 */ /* 0x000fe40007ffe0ff */
[----:B----4-:R-:W-:Y:S01]  /*146e0*/  @!P3 LEA R6, P5, R14, R0, 0x2 ;  /* 0x000000000e06b211 */ /* 0x010fe200078a10ff */
[----:B------:R2:W-:Y:S01]  /*146f0*/  @!P2 ST.E.64 [R2.64], R64 ;  /* 0x000000400200a985 */ /* 0x0005e2000c101b08 */
[----:B------:R-:W-:Y:S02]  /*14700*/  IADD3 R11, R248, 0x88, RZ ;  /* 0x00000088f80b7810 */ /* 0x000fe40007ffe0ff */
[----:B------:R-:W-:Y:S02]  /*14710*/  @!P3 LEA.HI.X R7, R14, R4, R15, 0x2, P5 ;  /* 0x000000040e07b211 */ /* 0x000fe400028f140f */
[----:B------:R-:W-:-:S02]  /*14720*/  ISETP.GE.AND P2, PT, R8, c[0x0][0x3c8], PT ;  /* 0x0000f20008007a0c */ /* 0x000fc40003f46270 */
[C---:B------:R-:W-:Y:S01]  /*14730*/  IADD3 R15, R248.reuse, 0xa0, RZ ;  /* 0x000000a0f80f7810 */ /* 0x040fe20007ffe0ff */
[----:B------:R4:W-:Y:S01]  /*14740*/  @!P3 ST.E.64 [R6.64], R68 ;  /* 0x000000440600b985 */ /* 0x0009e2000c101b08 */
[----:B------:R-:W-:Y:S02]  /*14750*/  SHF.R.S32.HI R11, RZ, 0x1f, R11 ;  /* 0x0000001fff0b7819 */ /* 0x000fe4000001140b */
        /* <DEDUP_REMOVED lines=16> */
[----:B--2---:R-:W-:-:S04]  /*14860*/  @!P2 LEA R2, P0, R8, R0, 0x2 ;  /* 0x000000000802a211 */ /* 0x004fc800078010ff */
[----:B------:R-:W-:Y:S02]  /*14870*/  @!P2 LEA.HI.X R3, R8, R4, R11, 0x2, P0 ;  /* 0x000000040803a211 */ /* 0x000fe400000f140b */
[C---:B------:R-:W-:Y:S02]  /*14880*/  IADD3 R8, R248.reuse, 0xb8, RZ ;  /* 0x000000b8f8087810 */ /* 0x040fe40007ffe0ff */
[C---:B----4-:R-:W-:Y:S01]  /*14890*/  @!P3 LEA R6, P5, R15.reuse, R0, 0x2 ;  /* 0x000000000f06b211 */ /* 0x050fe200078a10ff */
[----:B------:R2:W-:Y:S01]  /*148a0*/  @!P2 ST.E.64 [R2.64], R80 ;  /* 0x000000500200a985 */ /* 0x0005e2000c101b08 */
[----:B------:R-:W-:Y:S02]  /*148b0*/  IADD3 R11, R248, 0xa8, RZ ;  /* 0x000000a8f80b7810 */ /* 0x000fe40007ffe0ff */
[----:B------:R-:W-:Y:S02]  /*148c0*/  @!P3 LEA.HI.X R7, R15, R4, R16, 0x2, P5 ;  /* 0x000000040f07b211 */ /* 0x000fe400028f1410 */
[----:B------:R-:W-:-:S02]  /*148d0*/  ISETP.GE.AND P2, PT, R8, c[0x0][0x3c8], PT ;  /* 0x0000f20008007a0c */ /* 0x000fc40003f46270 */
[----:B------:R-:W-:Y:S01]  /*148e0*/  SHF.R.S32.HI R11, RZ, 0x1f, R11 ;  /* 0x0000001fff0b7819 */ /* 0x000fe2000001140b */
[----:B------:R4:W-:Y:S01]  /*148f0*/  @!P3 ST.E.64 [R6.64], R84 ;  /* 0x000000540600b985 */ /* 0x0009e2000c101b08 */
[----:B------:R-:W-:Y:S02]  /*14900*/  ISETP.GE.AND P3, PT, R14, c[0x0][0x3c8], PT ;  /* 0x0000f2000e007a0c */ /* 0x000fe40003f66270 */
[C---:B------:R-:W-:Y:S02]  /*14910*/  IADD3 R16, R248.reuse, 0xb0, RZ ;  /* 0x000000b0f8107810 */ /* 0x040fe40007ffe0ff */
[----:B------:R-:W-:Y:S02]  /*14920*/  IADD3 R15, R248, 0xc8, RZ ;  /* 0x000000c8f80f7810 */ /* 0x000fe40007ffe0ff */
[----:B------:R-:W-:Y:S02]  /*14930*/  SHF.R.S32.HI R16, RZ, 0x1f, R16 ;  /* 0x0000001fff107819 */ /* 0x000fe40000011410 */
[----:B--2---:R-:W-:-:S04]  /*14940*/  @!P1 LEA R2, P0, R9, R0, 0x2 ;  /* 0x0000000009029211 */ /* 0x004fc800078010ff */
[----:B------:R-:W-:Y:S02]  /*14950*/  @!P1 LEA.HI.X R3, R9, R4, R11, 0x2, P0 ;  /* 0x0000000409039211 */ /* 0x000fe400000f140b */
[----:B------:R-:W-:Y:S02]  /*14960*/  IADD3 R9, R248, 0xb8, RZ ;  /* 0x000000b8f8097810 */ /* 0x000fe40007ffe0ff */
[C---:B----4-:R-:W-:Y:S01]  /*14970*/  @!P4 LEA R6, P5, R10.reuse, R0, 0x2 ;  /* 0x000000000a06c211 */ /* 0x050fe200078a10ff */
[----:B------:R2:W-:Y:S01]  /*14980*/  @!P1 ST.E.64 [R2.64], R88 ;  /* 0x0000005802009985 */ /* 0x0005e2000c101b08 */
[----:B------:R-:W-:Y:S02]  /*14990*/  SHF.R.S32.HI R9, RZ, 0x1f, R9 ;  /* 0x0000001fff097819 */ /* 0x000fe40000011409 */
[----:B------:R-:W-:Y:S02]  /*149a0*/  @!P4 LEA.HI.X R7, R10, R4, R16, 0x2, P5 ;  /* 0x000000040a07c211 */ /* 0x000fe400028f1410 */
[----:B------:R-:W-:-:S02]  /*149b0*/  IADD3 R11, R248, 0xd0, RZ ;  /* 0x000000d0f80b7810 */ /* 0x000fc40007ffe0ff */
[----:B------:R-:W-:Y:S01]  /*149c0*/  ISETP.GE.AND P1, PT, R15, c[0x0][0x3c8], PT ;  /* 0x0000f2000f007a0c */ /* 0x000fe20003f26270 */
[----:B------:R4:W-:Y:S01]  /*149d0*/  @!P4 ST.E.64 [R6.64], R92 ;  /* 0x0000005c0600c985 */ /* 0x0009e2000c101b08 */
[C---:B------:R-:W-:Y:S02]  /*149e0*/  IADD3 R16, R248.reuse, 0xc0, RZ ;  /* 0x000000c0f8107810 */ /* 0x040fe40007ffe0ff */
[----:B------:R-:W-:Y:S02]  /*149f0*/  ISETP.GE.AND P6, PT, R11, c[0x0][0x3c8], PT ;  /* 0x0000f2000b007a0c */ /* 0x000fe40003fc6270 */
[----:B------:R-:W-:Y:S02]  /*14a00*/  SHF.R.S32.HI R16, RZ, 0x1f, R16 ;  /* 0x0000001fff107819 */ /* 0x000fe40000011410 */
[----:B------:R-:W-:Y:S02]  /*14a10*/  IADD3 R10, R248, 0xd8, RZ ;  /* 0x000000d8f80a7810 */ /* 0x000fe40007ffe0ff */
[----:B------:R-:W-:-:S02]  /*14a20*/  ISETP.GE.AND P4, PT, R252, c[0x0][0x3c8], PT ;  /* 0x0000f200fc007a0c */ /* 0x000fc40003f86270 */
[----:B------:R-:W-:Y:S02]  /*14a30*/  ISETP.GE.AND P5, PT, R10, c[0x0][0x3c8], PT ;  /* 0x0000f2000a007a0c */ /* 0x000fe40003fa6270 */
[----:B--2---:R-:W-:-:S04]  /*14a40*/  @!P2 LEA R2, P0, R8, R0, 0x2 ;  /* 0x000000000802a211 */ /* 0x004fc800078010ff */
[----:B------:R-:W-:Y:S02]  /*14a50*/  @!P2 LEA.HI.X R3, R8, R4, R9, 0x2, P0 ;  /* 0x000000040803a211 */ /* 0x000fe400000f1409 */
[----:B------:R-:W-:-:S03]  /*14a60*/  @!P3 LEA R8, P0, R14, R0, 0x2 ;  /* 0x000000000e08b211 */ /* 0x000fc600078010ff */
[----:B------:R2:W-:Y:S01]  /*14a70*/  @!P2 ST.E.64 [R2.64], R96 ;  /* 0x000000600200a985 */ /* 0x0005e2000c101b08 */
[----:B------:R-:W-:Y:S02]  /*14a80*/  @!P3 LEA.HI.X R9, R14, R4, R16, 0x2, P0 ;  /* 0x000000040e09b211 */ /* 0x000fe400000f1410 */
[C---:B------:R-:W-:Y:S02]  /*14a90*/  IADD3 R16, R248.reuse, 0xc8, RZ ;  /* 0x000000c8f8107810 */ /* 0x040fe40007ffe0ff */
[----:B------:R-:W-:Y:S01]  /*14aa0*/  IADD3 R14, R248, 0xd0, RZ ;  /* 0x000000d0f80e7810 */ /* 0x000fe20007ffe0ff */
[----:B------:R-:W-:Y:S01]  /*14ab0*/  @!P3 ST.E.64 [R8.64], R160 ;  /* 0x000000a00800b985 */ /* 0x000fe2000c101b08 */
[----:B------:R-:W-:Y:S02]  /*14ac0*/  SHF.R.S32.HI R16, RZ, 0x1f, R16 ;  /* 0x0000001fff107819 */ /* 0x000fe40000011410 */
[----:B----4-:R-:W-:Y:S02]  /*14ad0*/  @!P6 LEA R6, P0, R11, R0, 0x2 ;  /* 0x000000000b06e211 */ /* 0x010fe400078010ff */
[----:B------:R-:W-:-:S04]  /*14ae0*/  SHF.R.S32.HI R14, RZ, 0x1f, R14 ;  /* 0x0000001fff0e7819 */ /* 0x000fc8000001140e */
[----:B------:R-:W-:Y:S02]  /*14af0*/  @!P6 LEA.HI.X R7, R11, R4, R14, 0x2, P0 ;  /* 0x000000040b07e211 */ /* 0x000fe400000f140e */
[----:B------:R-:W-:Y:S02]  /*14b00*/  IADD3 R11, R248, 0xd8, RZ ;  /* 0x000000d8f80b7810 */ /* 0x000fe40007ffe0ff */
[----:B------:R-:W-:Y:S02]  /*14b10*/  ISETP.GE.AND P0, PT, R249, c[0x0][0x3c8], PT ;  /* 0x0000f200f9007a0c */ /* 0x000fe40003f06270 */
[----:B------:R-:W-:Y:S02]  /*14b20*/  SHF.R.S32.HI R11, RZ, 0x1f, R11 ;  /* 0x0000001fff0b7819 */ /* 0x000fe4000001140b */
[----:B------:R-:W-:Y:S02]  /*14b30*/  SHF.R.S32.HI R14, RZ, 0x1f, R252 ;  /* 0x0000001fff0e7819 */ /* 0x000fe400000114fc */
[----:B--2---:R-:W-:-:S04]  /*14b40*/  @!P1 LEA R2, P2, R15, R0, 0x2 ;  /* 0x000000000f029211 */ /* 0x004fc800078410ff */
[----:B------:R-:W-:Y:S02]  /*14b50*/  @!P1 LEA.HI.X R3, R15, R4, R16, 0x2, P2 ;  /* 0x000000040f039211 */ /* 0x000fe400010f1410 */
[----:B------:R-:W-:Y:S02]  /*14b60*/  ISETP.GE.AND P2, PT, R251, c[0x0][0x3c8], PT ;  /* 0x0000f200fb007a0c */ /* 0x000fe40003f46270 */
[----:B------:R-:W-:Y:S01]  /*14b70*/  SHF.R.S32.HI R16, RZ, 0x1f, R251 ;  /* 0x0000001fff107819 */ /* 0x000fe200000114fb */
[----:B------:R2:W-:Y:S01]  /*14b80*/  @!P1 ST.E.64 [R2.64], R100 ;  /* 0x0000006402009985 */ /* 0x0005e2000c101b08 */
[----:B------:R-:W-:Y:S02]  /*14b90*/  ISETP.GE.AND P1, PT, R250, c[0x0][0x3c8], PT ;  /* 0x0000f200fa007a0c */ /* 0x000fe40003f26270 */
[----:B------:R-:W-:Y:S01]  /*14ba0*/  SHF.R.S32.HI R15, RZ, 0x1f, R250 ;  /* 0x0000001fff0f7819 */ /* 0x000fe200000114fa */
[----:B------:R4:W-:Y:S01]  /*14bb0*/  @!P6 ST.E.64 [R6.64], R104 ;  /* 0x000000680600e985 */ /* 0x0009e2000c101b08 */
[----:B--2---:R-:W-:-:S04]  /*14bc0*/  @!P5 LEA R2, P3, R10, R0, 0x2 ;  /* 0x000000000a02d211 */ /* 0x004fc800078610ff */
[----:B------:R-:W-:Y:S02]  /*14bd0*/  @!P5 LEA.HI.X R3, R10, R4, R11, 0x2, P3 ;  /* 0x000000040a03d211 */ /* 0x000fe400018f140b */
[CC--:B------:R-:W-:Y:S02]  /*14be0*/  @!P4 LEA R10, P6, R252.reuse, R0.reuse, 0x2 ;  /* 0x00000000fc0ac211 */ /* 0x0c0fe400078c10ff */
[C---:B------:R-:W-:Y:S01]  /*14bf0*/  @!P2 LEA R8, P3, R251.reuse, R0, 0x2 ;  /* 0x00000000fb08a211 */ /* 0x040fe200078610ff */
[----:B------:R2:W-:Y:S01]  /*14c00*/  @!P5 ST.E.64 [R2.64], R108 ;  /* 0x0000006c0200d985 */ /* 0x0005e2000c101b08 */
[----:B------:R-:W-:Y:S02]  /*14c10*/  @!P4 LEA.HI.X R11, R252, R4, R14, 0x2, P6 ;  /* 0x00000004fc0bc211 */ /* 0x000fe400030f140e */
[----:B----4-:R-:W-:Y:S02]  /*14c20*/  @!P1 LEA R6, P5, R250, R0, 0x2 ;  /* 0x00000000fa069211 */ /* 0x010fe400078a10ff */
[----:B------:R-:W-:Y:S01]  /*14c30*/  @!P2 LEA.HI.X R9, R251, R4, R16, 0x2, P3 ;  /* 0x00000004fb09a211 */ /* 0x000fe200018f1410 */
[----:B------:R4:W-:Y:S01]  /*14c40*/  @!P4 ST.E.64 [R10.64], R164 ;  /* 0x000000a40a00c985 */ /* 0x0009e2000c101b08 */
[----:B------:R-:W-:-:S02]  /*14c50*/  SHF.R.S32.HI R14, RZ, 0x1f, R249 ;  /* 0x0000001fff0e7819 */ /* 0x000fc400000114f9 */
[----:B------:R-:W-:Y:S01]  /*14c60*/  @!P1 LEA.HI.X R7, R250, R4, R15, 0x2, P5 ;  /* 0x00000004fa079211 */ /* 0x000fe200028f140f */
[----:B------:R4:W-:Y:S04]  /*14c70*/  @!P2 ST.E.64 [R8.64], R162 ;  /* 0x000000a20800a985 */ /* 0x0009e8000c101b08 */
[----:B------:R4:W-:Y:S01]  /*14c80*/  @!P1 ST.E.64 [R6.64], R112 ;  /* 0x0000007006009985 */ /* 0x0009e2000c101b08 */
[----:B--2---:R-:W-:-:S04]  /*14c90*/  @!P0 LEA R2, P3, R249, R0, 0x2 ;  /* 0x00000000f9028211 */ /* 0x004fc800078610ff */
[----:B------:R-:W-:-:S05]  /*14ca0*/  @!P0 LEA.HI.X R3, R249, R4, R14, 0x2, P3 ;  /* 0x00000004f9038211 */ /* 0x000fca00018f140e */
[----:B------:R4:W-:Y:S04]  /*14cb0*/  @!P0 ST.E.64 [R2.64], R20 ;  /* 0x0000001402008985 */ /* 0x0009e8000c101b08 */
.L_x_298:
[----:B------:R-:W-:Y:S05]  /*14cc0*/  BSYNC B0 ;  /* 0x0000000000007941 */ /* 0x000fea0003800000 */
.L_x_297:
[----:B------:R-:W-:Y:S05]  /*14cd0*/  BRA.DIV ~URZ, `(.L_x_299) ;  /* 0x000037d27f007947 */ /* 0x000fea000b800000 */
[----:B--2---:R2:W1:Y:S04]  /*14ce0*/  SHFL.IDX PT, R4, R5, 0x1, 0x1c1f ;  /* 0x003c1f0005047f89 */ /* 0x00446800000e0000 */
[----:B----4-:R2:W4:Y:S02]  /*14cf0*/  SHFL.IDX PT, R0, R12, 0x1, 0x1c1f ;  /* 0x003c1f000c007f89 */ /* 0x01052400000e0000 */
.L_x_361:
[----:B------:R-:W-:-:S13]  /*14d00*/  ISETP.NE.AND P0, PT, R13, RZ, PT ;  /* 0x000000ff0d00720c */ /* 0x000fda0003f05270 */
[----:B------:R-:W-:Y:S05]  /*14d10*/  @P0 BRA `(.L_x_294) ;  /* 0x00001b0000000947 */ /* 0x000fea0003800000 */
[C---:B------:R-:W-:Y:S02]  /*14d20*/  ISETP.GE.AND P3, PT, R248.reuse, c[0x0][0x3c8], PT ;  /* 0x0000f200f8007a0c */ /* 0x040fe40003f66270 */
[C---:B------:R-:W-:Y:S02]  /*14d30*/  IADD3 R11, R248.reuse, 0x8, RZ ;  /* 0x00000008f80b7810 */ /* 0x040fe40007ffe0ff */
[----:B--23--:R-:W-:Y:S02]  /*14d40*/  IADD3 R12, R248, 0x10, RZ ;  /* 0x00000010f80c7810 */ /* 0x00cfe40007ffe0ff */
[----:B------:R-:W-:Y:S02]  /*14d50*/  ISETP.GE.AND P2, PT, R11, c[0x0][0x3c8], PT ;  /* 0x0000f2000b007a0c */ /* 0x000fe40003f46270 */
[----:B------:R-:W-:Y:S02]  /*14d60*/  ISETP.GE.AND P1, PT, R12, c[0x0][0x3c8], PT ;  /* 0x0000f2000c007a0c */ /* 0x000fe40003f26270 */
[----:B------:R-:W-:-:S02]  /*14d70*/  IADD3 R14, R248, 0x8, RZ ;  /* 0x00000008f80e7810 */ /* 0x000fc40007ffe0ff */
[----:B------:R-:W-:Y:S01]  /*14d80*/  IADD3 R10, R248, 0x18, RZ ;  /* 0x00000018f80a7810 */ /* 0x000fe20007ffe0ff */
[----:B----4-:R-:W-:Y:S01]  /*14d90*/  @!P3 IMAD.MOV.U32 R2, RZ, RZ, R0 ;  /* 0x000000ffff02b224 */ /* 0x010fe200078e0000 */
[----:B------:R-:W-:Y:S01]  /*14da0*/  SHF.R.S32.HI R14, RZ, 0x1f, R14 ;  /* 0x0000001fff0e7819 */ /* 0x000fe2000001140e */
[----:B-1----:R-:W-:Y:S01]  /*14db0*/  @!P3 IMAD.MOV.U32 R3, RZ, RZ, R4 ;  /* 0x000000ffff03b224 */ /* 0x002fe200078e0004 */
[----:B------:R-:W-:Y:S02]  /*14dc0*/  ISETP.GE.AND P0, PT, R10, c[0x0][0x3c8], PT ;  /* 0x0000f2000a007a0c */ /* 0x000fe40003f06270 */
[C---:B------:R-:W-:Y:S01]  /*14dd0*/  IADD3 R5, R248.reuse, 0x30, RZ ;  /* 0x00000030f8057810 */ /* 0x040fe20007ffe0ff */
[----:B------:R-:W-:Y:S01]  /*14de0*/  @!P3 IMAD.WIDE R2, R248, 0x4, R2 ;  /* 0x00000004f802b825 */ /* 0x000fe200078e0202 */
[----:B------:R-:W-:Y:S02]  /*14df0*/  SHF.R.S32.HI R15, RZ, 0x1f, R246 ;  /* 0x0000001fff0f7819 */ /* 0x000fe400000114f6 */
[----:B------:R-:W-:-:S02]  /*14e00*/  @!P1 LEA R6, P4, R12, R0, 0x2 ;  /* 0x000000000c069211 */ /* 0x000fc400078810ff */
[----:B------:R1:W-:Y:S01]  /*14e10*/  @!P3 ST.E.64 [R2.64], R116 ;  /* 0x000000740200b985 */ /* 0x0003e2000c101b08 */
[----:B------:R-:W-:Y:S02]  /*14e20*/  @!P2 LEA R8, P3, R11, R0, 0x2 ;  /* 0x000000000b08a211 */ /* 0x000fe400078610ff */
[----:B------:R-:W-:Y:S02]  /*14e30*/  ISETP.GE.AND P6, PT, R5, c[0x0][0x3c8], PT ;  /* 0x0000f20005007a0c */ /* 0x000fe40003fc6270 */
[----:B------:R-:W-:Y:S02]  /*14e40*/  @!P2 LEA.HI.X R9, R11, R4, R14, 0x2, P3 ;  /* 0x000000040b09a211 */ /* 0x000fe400018f140e */
[C---:B------:R-:W-:Y:S02]  /*14e50*/  IADD3 R14, R248.reuse, 0x10, RZ ;  /* 0x00000010f80e7810 */ /* 0x040fe40007ffe0ff */
[----:B------:R-:W-:Y:S01]  /*14e60*/  IADD3 R11, R248, 0x18, RZ ;  /* 0x00000018f80b7810 */ /* 0x000fe20007ffe0ff */
[----:B------:R2:W-:Y:S01]  /*14e70*/  @!P2 ST.E.64 [R8.64], R154 ;  /* 0x0000009a0800a985 */ /* 0x0005e2000c101b08 */
[----:B------:R-:W-:-:S02]  /*14e80*/  SHF.R.S32.HI R14, RZ, 0x1f, R14 ;  /* 0x0000001fff0e7819 */ /* 0x000fc4000001140e */
[----:B------:R-:W-:Y:S02]  /*14e90*/  SHF.R.S32.HI R11, RZ, 0x1f, R11 ;  /* 0x0000001fff0b7819 */ /* 0x000fe4000001140b */
[----:B------:R-:W-:Y:S02]  /*14ea0*/  @!P1 LEA.HI.X R7, R12, R4, R14, 0x2, P4 ;  /* 0x000000040c079211 */ /* 0x000fe400020f140e */
[----:B------:R-:W-:Y:S02]  /*14eb0*/  ISETP.GE.AND P4, PT, R247, c[0x0][0x3c8], PT ;  /* 0x0000f200f7007a0c */ /* 0x000fe40003f86270 */
[C---:B------:R-:W-:Y:S01]  /*14ec0*/  IADD3 R14, R248.reuse, 0x40, RZ ;  /* 0x00000040f80e7810 */ /* 0x040fe20007ffe0ff */
[----:B------:R3:W-:Y:S01]  /*14ed0*/  @!P1 ST.E.64 [R6.64], R124 ;  /* 0x0000007c06009985 */ /* 0x0007e2000c101b08 */
[C---:B------:R-:W-:Y:S02]  /*14ee0*/  IADD3 R12, R248.reuse, 0x30, RZ ;  /* 0x00000030f80c7810 */ /* 0x040fe40007ffe0ff */
[----:B------:R-:W-:-:S02]  /*14ef0*/  IADD3 R13, R248, 0x40, RZ ;  /* 0x00000040f80d7810 */ /* 0x000fc40007ffe0ff */
[----:B------:R-:W-:Y:S02]  /*14f00*/  SHF.R.S32.HI R12, RZ, 0x1f, R12 ;  /* 0x0000001fff0c7819 */ /* 0x000fe4000001140c */
[----:B------:R-:W-:Y:S02]  /*14f10*/  SHF.R.S32.HI R13, RZ, 0x1f, R13 ;  /* 0x0000001fff0d7819 */ /* 0x000fe4000001140d */
[----:B-1----:R-:W-:-:S04]  /*14f20*/  @!P0 LEA R2, P3, R10, R0, 0x2 ;  /* 0x000000000a028211 */ /* 0x002fc800078610ff */
[----:B------:R-:W-:Y:S02]  /*14f30*/  @!P0 LEA.HI.X R3, R10, R4, R11, 0x2, P3 ;  /* 0x000000040a038211 */ /* 0x000fe400018f140b */
[----:B------:R-:W-:Y:S02]  /*14f40*/  ISETP.GE.AND P3, PT, R246, c[0x0][0x3c8], PT ;  /* 0x0000f200f6007a0c */ /* 0x000fe40003f66270 */
[----:B------:R-:W-:Y:S01]  /*14f50*/  SHF.R.S32.HI R11, RZ, 0x1f, R247 ;  /* 0x0000001fff0b7819 */ /* 0x000fe200000114f7 */
[----:B------:R1:W-:Y:S01]  /*14f60*/  @!P0 ST.E.64 [R2.64], R120 ;  /* 0x0000007802008985 */ /* 0x0003e2000c101b08 */
[C---:B--2---:R-:W-:Y:S02]  /*14f70*/  @!P4 LEA R8, P0, R247.reuse, R0, 0x2 ;  /* 0x00000000f708c211 */ /* 0x044fe400078010ff */
[----:B------:R-:W-:Y:S02]  /*14f80*/  IADD3 R10, R248, 0x38, RZ ;  /* 0x00000038f80a7810 */ /* 0x000fe40007ffe0ff */
[----:B------:R-:W-:-:S02]  /*14f90*/  @!P4 LEA.HI.X R9, R247, R4, R11, 0x2, P0 ;  /* 0x00000004f709c211 */ /* 0x000fc400000f140b */
[----:B------:R-:W-:Y:S02]  /*14fa0*/  ISETP.GE.AND P0, PT, R246, c[0x0][0x3c8], PT ;  /* 0x0000f200f6007a0c */ /* 0x000fe40003f06270 */
[----:B------:R-:W-:Y:S02]  /*14fb0*/  ISETP.GE.AND P4, PT, R14, c[0x0][0x3c8], PT ;  /* 0x0000f2000e007a0c */ /* 0x000fe40003f86270 */
[----:B---3--:R-:W-:Y:S02]  /*14fc0*/  @!P3 LEA R6, P1, R246, R0, 0x2 ;  /* 0x00000000f606b211 */ /* 0x008fe400078210ff */
[----:B------:R-:W-:Y:S02]  /*14fd0*/  ISETP.GE.AND P5, PT, R10, c[0x0][0x3c8], PT ;  /* 0x0000f2000a007a0c */ /* 0x000fe40003fa6270 */
[----:B------:R-:W-:-:S04]  /*14fe0*/  IADD3 R11, R248, 0x48, RZ ;  /* 0x00000048f80b7810 */ /* 0x000fc80007ffe0ff */
[----:B------:R-:W-:-:S05]  /*14ff0*/  ISETP.GE.AND P3, PT, R11, c[0x0][0x3c8], PT ;  /* 0x0000f2000b007a0c */ /* 0x000fca0003f66270 */
[----:B------:R-:W-:Y:S02]  /*15000*/  @!P0 LEA.HI.X R7, R246, R4, R15, 0x2, P1 ;  /* 0x00000004f6078211 */ /* 0x000fe400008f140f */
[----:B------:R-:W-:Y:S02]  /*15010*/  ISETP.GE.AND P1, PT, R247, c[0x0][0x3c8], PT ;  /* 0x0000f200f7007a0c */ /* 0x000fe40003f26270 */
[----:B------:R-:W-:Y:S02]  /*15020*/  IADD3 R15, R248, 0x58, RZ ;  /* 0x00000058f80f7810 */ /* 0x000fe40007ffe0ff */
[----:B-1----:R-:W-:-:S04]  /*15030*/  @!P6 LEA R2, P2, R5, R0, 0x2 ;  /* 0x000000000502e211 */ /* 0x002fc800078410ff */
[----:B------:R-:W-:Y:S02]  /*15040*/  @!P6 LEA.HI.X R3, R5, R4, R12, 0x2, P2 ;  /* 0x000000040503e211 */ /* 0x000fe400010f140c */
[C---:B------:R-:W-:Y:S02]  /*15050*/  IADD3 R12, R248.reuse, 0x38, RZ ;  /* 0x00000038f80c7810 */ /* 0x040fe40007ffe0ff */
[----:B------:R-:W-:Y:S01]  /*15060*/  IADD3 R5, R248, 0x50, RZ ;  /* 0x00000050f8057810 */ /* 0x000fe20007ffe0ff */
[----:B------:R1:W-:Y:S01]  /*15070*/  @!P1 ST.E.64 [R8.64], R146 ;  /* 0x0000009208009985 */ /* 0x0003e2000c101b08 */
[----:B------:R-:W-:Y:S02]  /*15080*/  SHF.R.S32.HI R12, RZ, 0x1f, R12 ;  /* 0x0000001fff0c7819 */ /* 0x000fe4000001140c */
[----:B------:R-:W-:Y:S01]  /*15090*/  ISETP.GE.AND P1, PT, R15, c[0x0][0x3c8], PT ;  /* 0x0000f2000f007a0c */ /* 0x000fe20003f26270 */
[----:B------:R2:W-:Y:S01]  /*150a0*/  @!P0 ST.E.64 [R6.64], R128 ;  /* 0x0000008006008985 */ /* 0x0005e2000c101b08 */
[----:B------:R-:W-:-:S03]  /*150b0*/  ISETP.GE.AND P2, PT, R5, c[0x0][0x3c8], PT ;  /* 0x0000f20005007a0c */ /* 0x000fc60003f46270 */
[----:B------:R3:W-:Y:S01]  /*150c0*/  @!P6 ST.E.64 [R2.64], R22 ;  /* 0x000000160200e985 */ /* 0x0007e2000c101b08 */
[-C--:B-1----:R-:W-:Y:S02]  /*150d0*/  @!P5 LEA R8, P0, R10, R0.reuse, 0x2 ;  /* 0x000000000a08d211 */ /* 0x082fe400078010ff */
[----:B--2---:R-:W-:Y:S02]  /*150e0*/  @!P4 LEA R6, P6, R14, R0, 0x2 ;  /* 0x000000000e06c211 */ /* 0x004fe400078c10ff */
[----:B------:R-:W-:Y:S02]  /*150f0*/  @!P5 LEA.HI.X R9, R10, R4, R12, 0x2, P0 ;  /* 0x000000040a09d211 */ /* 0x000fe400000f140c */
[C---:B------:R-:W-:Y:S02]  /*15100*/  IADD3 R12, R248.reuse, 0x48, RZ ;  /* 0x00000048f80c7810 */ /* 0x040fe40007ffe0ff */
[----:B------:R-:W-:Y:S01]  /*15110*/  IADD3 R10, R248, 0x60, RZ ;  /* 0x00000060f80a7810 */ /* 0x000fe20007ffe0ff */
[----:B------:R1:W-:Y:S01]  /*15120*/  @!P5 ST.E.64 [R8.64], R150 ;  /* 0x000000960800d985 */ /* 0x0003e2000c101b08 */
[----:B------:R-:W-:-:S05]  /*15130*/  SHF.R.S32.HI R12, RZ, 0x1f, R12 ;  /* 0x0000001fff0c7819 */ /* 0x000fca000001140c */
[----:B---3--:R-:W-:-:S04]  /*15140*/  P2R R2, PR, RZ, 0x40 ;  /* 0x00000040ff027803 */ /* 0x008fc80000000000 */
[----:B------:R-:W-:Y:S02]  /*15150*/  ISETP.NE.AND P0, PT, R2, RZ, PT ;  /* 0x000000ff0200720c */ /* 0x000fe40003f05270 */
[C---:B------:R-:W-:Y:S02]  /*15160*/  @!P3 LEA R2, P6, R11.reuse, R0, 0x2 ;  /* 0x000000000b02b211 */ /* 0x040fe400078c10ff */
[-C--:B------:R-:W-:Y:S02]  /*15170*/  @!P4 LEA.HI.X R7, R14, R4.reuse, R13, 0x2, P0 ;  /* 0x000000040e07c211 */ /* 0x080fe400000f140d */
[----:B------:R-:W-:Y:S02]  /*15180*/  @!P3 LEA.HI.X R3, R11, R4, R12, 0x2, P6 ;  /* 0x000000040b03b211 */ /* 0x000fe400030f140c */
[----:B------:R-:W-:Y:S01]  /*15190*/  IADD3 R12, R248, 0x50, RZ ;  /* 0x00000050f80c7810 */ /* 0x000fe20007ffe0ff */
[----:B------:R2:W-:Y:S01]  /*151a0*/  @!P4 ST.E.64 [R6.64], R34 ;  /* 0x000000220600c985 */ /* 0x0005e2000c101b08 */
[----:B------:R-:W-:-:S02]  /*151b0*/  ISETP.GE.AND P0, PT, R10, c[0x0][0x3c8], PT ;  /* 0x0000f2000a007a0c */ /* 0x000fc40003f06270 */
[----:B------:R-:W-:Y:S01]  /*151c0*/  SHF.R.S32.HI R12, RZ, 0x1f, R12 ;  /* 0x0000001fff0c7819 */ /* 0x000fe2000001140c */
[----:B------:R3:W-:Y:S01]  /*151d0*/  @!P3 ST.E.64 [R2.64], R26 ;  /* 0x0000001a0200b985 */ /* 0x0007e2000c101b08 */
[C---:B------:R-:W-:Y:S02]  /*151e0*/  IADD3 R13, R248.reuse, 0x58, RZ ;  /* 0x00000058f80d7810 */ /* 0x040fe40007ffe0ff */
[C---:B------:R-:W-:Y:S02]  /*151f0*/  IADD3 R11, R248.reuse, 0x68, RZ ;  /* 0x00000068f80b7810 */ /* 0x040fe40007ffe0ff */
[----:B------:R-:W-:Y:S02]  /*15200*/  SHF.R.S32.HI R13, RZ, 0x1f, R13 ;  /* 0x0000001fff0d7819 */ /* 0x000fe4000001140d */
[----:B-1----:R-:W-:Y:S02]  /*15210*/  @!P2 LEA R8, P3, R5, R0, 0x2 ;  /* 0x000000000508a211 */ /* 0x002fe400078610ff */
[----:B------:R-:W-:-:S02]  /*15220*/  IADD3 R14, R248, 0x70, RZ ;  /* 0x00000070f80e7810 */ /* 0x000fc40007ffe0ff */
[----:B------:R-:W-:Y:S02]  /*15230*/  @!P2 LEA.HI.X R9, R5, R4, R12, 0x2, P3 ;  /* 0x000000040509a211 */ /* 0x000fe400018f140c */
[C---:B------:R-:W-:Y:S02]  /*15240*/  IADD3 R5, R248.reuse, 0x78, RZ ;  /* 0x00000078f8057810 */ /* 0x040fe40007ffe0ff */
[----:B------:R-:W-:Y:S01]  /*15250*/  IADD3 R12, R248, 0x60, RZ ;  /* 0x00000060f80c7810 */ /* 0x000fe20007ffe0ff */
[----:B------:R1:W-:Y:S01]  /*15260*/  @!P2 ST.E.64 [R8.64], R158 ;  /* 0x0000009e0800a985 */ /* 0x0003e2000c101b08 */
[----:B------:R-:W-:Y:S02]  /*15270*/  ISETP.GE.AND P5, PT, R11, c[0x0][0x3c8], PT ;  /* 0x0000f2000b007a0c */ /* 0x000fe40003fa6270 */
[----:B------:R-:W-:Y:S02]  /*15280*/  SHF.R.S32.HI R12, RZ, 0x1f, R12 ;  /* 0x0000001fff0c7819 */ /* 0x000fe4000001140c */
[----:B------:R-:W-:-:S02]  /*15290*/  ISETP.GE.AND P4, PT, R14, c[0x0][0x3c8], PT ;  /* 0x0000f2000e007a0c */ /* 0x000fc40003f86270 */
[----:B--2---:R-:W-:-:S13]  /*152a0*/  @!P1 LEA R6, P6, R15, R0, 0x2 ;  /* 0x000000000f069211 */ /* 0x004fda00078c10ff */
[----:B---3--:R-:W-:-:S04]  /*152b0*/  P2R R2, PR, RZ, 0x40 ;  /* 0x00000040ff027803 */ /* 0x008fc80000000000 */
[----:B------:R-:W-:Y:S02]  /*152c0*/  ISETP.NE.AND P3, PT, R2, RZ, PT ;  /* 0x000000ff0200720c */ /* 0x000fe40003f65270 */
[C---:B------:R-:W-:Y:S02]  /*152d0*/  @!P0 LEA R2, P6, R10.reuse, R0, 0x2 ;  /* 0x000000000a028211 */ /* 0x040fe400078c10ff */
[-C--:B------:R-:W-:Y:S02]  /*152e0*/  @!P1 LEA.HI.X R7, R15, R4.reuse, R13, 0x2, P3 ;  /* 0x000000040f079211 */ /* 0x080fe400018f140d */
[----:B------:R-:W-:Y:S02]  /*152f0*/  ISETP.GE.AND P3, PT, R5, c[0x0][0x3c8], PT ;  /* 0x0000f20005007a0c */ /* 0x000fe40003f66270 */
[----:B------:R-:W-:Y:S01]  /*15300*/  @!P0 LEA.HI.X R3, R10, R4, R12, 0x2, P6 ;  /* 0x000000040a038211 */ /* 0x000fe200030f140c */
[----:B------:R2:W-:Y:S01]  /*15310*/  @!P1 ST.E.64 [R6.64], R42 ;  /* 0x0000002a06009985 */ /* 0x0005e2000c101b08 */
[----:B------:R-:W-:-:S02]  /*15320*/  IADD3 R12, R248, 0x68, RZ ;  /* 0x00000068f80c7810 */ /* 0x000fc40007ffe0ff */
[C---:B------:R-:W-:Y:S01]  /*15330*/  IADD3 R13, R248.reuse, 0x88, RZ ;  /* 0x00000088f80d7810 */ /* 0x040fe20007ffe0ff */
[----:B------:R3:W-:Y:S01]  /*15340*/  @!P0 ST.E.64 [R2.64], R30 ;  /* 0x0000001e02008985 */ /* 0x0007e2000c101b08 */
[C---:B-1----:R-:W-:Y:S02]  /*15350*/  @!P5 LEA R8, P0, R11.reuse, R0, 0x2 ;  /* 0x000000000b08d211 */ /* 0x042fe400078010ff */
[----:B------:R-:W-:Y:S02]  /*15360*/  SHF.R.S32.HI R12, RZ, 0x1f, R12 ;  /* 0x0000001fff0c7819 */ /* 0x000fe4000001140c */
[----:B------:R-:W-:Y:S02]  /*15370*/  IADD3 R15, R248, 0x70, RZ ;  /* 0x00000070f80f7810 */ /* 0x000fe40007ffe0ff */
[----:B------:R-:W-:Y:S02]  /*15380*/  @!P5 LEA.HI.X R9, R11, R4, R12, 0x2, P0 ;  /* 0x000000040b09d211 */ /* 0x000fe400000f140c */
[----:B------:R-:W-:-:S02]  /*15390*/  SHF.R.S32.HI R15, RZ, 0x1f, R15 ;  /* 0x0000001fff0f7819 */ /* 0x000fc4000001140f */
[C---:B------:R-:W-:Y:S01]  /*153a0*/  IADD3 R12, R248.reuse, 0x78, RZ ;  /* 0x00000078f80c7810 */ /* 0x040fe20007ffe0ff */
[----:B------:R1:W-:Y:S01]  /*153b0*/  @!P5 ST.E.64 [R8.64], R166 ;  /* 0x000000a60800d985 */ /* 0x0003e2000c101b08 */
[----:B------:R-:W-:Y:S02]  /*153c0*/  IADD3 R10, R248, 0x80, RZ ;  /* 0x00000080f80a7810 */ /* 0x000fe40007ffe0ff */
[----:B------:R-:W-:Y:S02]  /*153d0*/  SHF.R.S32.HI R12, RZ, 0x1f, R12 ;  /* 0x0000001fff0c7819 */ /* 0x000fe4000001140c */
[----:B------:R-:W-:Y:S02]  /*153e0*/  ISETP.GE.AND P2, PT, R10, c[0x0][0x3c8], PT ;  /* 0x0000f2000a007a0c */ /* 0x000fe40003f46270 */
[----:B------:R-:W-:-:S04]  /*153f0*/  IADD3 R11, R248, 0x90, RZ ;  /* 0x00000090f80b7810 */ /* 0x000fc80007ffe0ff */
[----:B------:R-:W-:Y:S02]  /*15400*/  ISETP.GE.AND P0, PT, R11, c[0x0][0x3c8], PT ;  /* 0x0000f2000b007a0c */ /* 0x000fe40003f06270 */
[CC--:B--2---:R-:W-:Y:S02]  /*15410*/  @!P4 LEA R6, P6, R14.reuse, R0.reuse, 0x2 ;  /* 0x000000000e06c211 */ /* 0x0c4fe400078c10ff */
[----:B---3--:R-:W-:Y:S02]  /*15420*/  @!P3 LEA R2, P1, R5, R0, 0x2 ;  /* 0x000000000502b211 */ /* 0x008fe400078210ff */
[----:B------:R-:W-:Y:S02]  /*15430*/  @!P4 LEA.HI.X R7, R14, R4, R15, 0x2, P6 ;  /* 0x000000040e07c211 */ /* 0x000fe400030f140f */
[C---:B------:R-:W-:Y:S02]  /*15440*/  IADD3 R14, R248.reuse, 0xa0, RZ ;  /* 0x000000a0f80e7810 */ /* 0x040fe40007ffe0ff */
[----:B------:R-:W-:Y:S01]  /*15450*/  IADD3 R15, R248, 0x88, RZ ;  /* 0x00000088f80f7810 */ /* 0x000fe20007ffe0ff */
[----:B------:R2:W-:Y:S01]  /*15460*/  @!P4 ST.E.64 [R6.64], R50 ;  /* 0x000000320600c985 */ /* 0x0005e2000c101b08 */
[----:B------:R-:W-:-:S02]  /*15470*/  ISETP.GE.AND P4, PT, R14, c[0x0][0x3c8], PT ;  /* 0x0000f2000e007a0c */ /* 0x000fc40003f86270 */
[----:B------:R-:W-:-:S03]  /*15480*/  SHF.R.S32.HI R15, RZ, 0x1f, R15 ;  /* 0x0000001fff0f7819 */ /* 0x000fc6000001140f */
[----:B------:R-:W-:Y:S02]  /*15490*/  P2R R3, PR, RZ, 0x2 ;  /* 0x00000002ff037803 */ /* 0x000fe40000000000 */
[----:B------:R-:W-:Y:S02]  /*154a0*/  ISETP.GE.AND P1, PT, R13, c[0x0][0x3c8], PT ;  /* 0x0000f2000d007a0c */ /* 0x000fe40003f26270 */
[----:B------:R-:W-:-:S04]  /*154b0*/  ISETP.NE.AND P6, PT, R3, RZ, PT ;  /* 0x000000ff0300720c */ /* 0x000fc80003fc5270 */
[----:B------:R-:W-:Y:S02]  /*154c0*/  @!P3 LEA.HI.X R3, R5, R4, R12, 0x2, P6 ;  /* 0x000000040503b211 */ /* 0x000fe400030f140c */
[C---:B------:R-:W-:Y:S02]  /*154d0*/  IADD3 R12, R248.reuse, 0x80, RZ ;  /* 0x00000080f80c7810 */ /* 0x040fe40007ffe0ff */
[----:B------:R-:W-:Y:S01]  /*154e0*/  IADD3 R5, R248, 0x98, RZ ;  /* 0x00000098f8057810 */ /* 0x000fe20007ffe0ff */
[----:B------:R3:W-:Y:S01]  /*154f0*/  @!P3 ST.E.64 [R2.64], R38 ;  /* 0x000000260200b985 */ /* 0x0007e2000c101b08 */
[----:B-1----:R-:W-:Y:S02]  /*15500*/  @!P2 LEA R8, P3, R10, R0, 0x2 ;  /* 0x000000000a08a211 */ /* 0x002fe400078610ff */
[----:B------:R-:W-:Y:S02]  /*15510*/  SHF.R.S32.HI R12, RZ, 0x1f, R12 ;  /* 0x0000001fff0c7819 */ /* 0x000fe4000001140c */
[----:B------:R-:W-:-:S02]  /*15520*/  ISETP.GE.AND P5, PT, R5, c[0x0][0x3c8], PT ;  /* 0x0000f20005007a0c */ /* 0x000fc40003fa6270 */
[----:B------:R-:W-:Y:S02]  /*15530*/  @!P2 LEA.HI.X R9, R10, R4, R12, 0x2, P3 ;  /* 0x000000040a09a211 */ /* 0x000fe400018f140c */
[C---:B------:R-:W-:Y:S02]  /*15540*/  IADD3 R12, R248.reuse, 0x90, RZ ;  /* 0x00000090f80c7810 */ /* 0x040fe40007ffe0ff */
[----:B--2---:R-:W-:Y:S01]  /*15550*/  @!P1 LEA R6, P6, R13, R0, 0x2 ;  /* 0x000000000d069211 */ /* 0x004fe200078c10ff */
[----:B------:R1:W-:Y:S01]  /*15560*/  @!P2 ST.E.64 [R8.64], R168 ;  /* 0x000000a80800a985 */ /* 0x0003e2000c101b08 */
[----:B------:R-:W-:Y:S02]  /*15570*/  SHF.R.S32.HI R12, RZ, 0x1f, R12 ;  /* 0x0000001fff0c7819 */ /* 0x000fe4000001140c */
[----:B------:R-:W-:-:S09]  /*15580*/  IADD3 R10, R248, 0xa8, RZ ;  /* 0x000000a8f80a7810 */ /* 0x000fd20007ffe0ff */
[----:B---3--:R-:W-:-:S04]  /*15590*/  P2R R2, PR, RZ, 0x40 ;  /* 0x00000040ff027803 */ /* 0x008fc80000000000 */
[----:B------:R-:W-:Y:S02]  /*155a0*/  ISETP.NE.AND P3, PT, R2, RZ, PT ;  /* 0x000000ff0200720c */ /* 0x000fe40003f65270 */
[----:B------:R-:W-:Y:S02]  /*155b0*/  @!P0 LEA R2, P6, R11, R0, 0x2 ;  /* 0x000000000b028211 */ /* 0x000fe400078c10ff */
[-C--:B------:R-:W-:Y:S02]  /*155c0*/  @!P1 LEA.HI.X R7, R13, R4.reuse, R15, 0x2, P3 ;  /* 0x000000040d079211 */ /* 0x080fe400018f140f */
[----:B------:R-:W-:Y:S02]  /*155d0*/  @!P0 LEA.HI.X R3, R11, R4, R12, 0x2, P6 ;  /* 0x000000040b038211 */ /* 0x000fe400030f140c */
[C---:B------:R-:W-:Y:S01]  /*155e0*/  IADD3 R12, R248.reuse, 0x98, RZ ;  /* 0x00000098f80c7810 */ /* 0x040fe20007ffe0ff */
[----:B------:R2:W-:Y:S01]  /*155f0*/  @!P1 ST.E.64 [R6.64], R58 ;  /* 0x0000003a06009985 */ /* 0x0005e2000c101b08 */
[----:B------:R-:W-:-:S02]  /*15600*/  IADD3 R13, R248, 0xb8, RZ ;  /* 0x000000b8f80d7810 */ /* 0x000fc40007ffe0ff */
[----:B------:R-:W-:Y:S01]  /*15610*/  ISETP.GE.AND P3, PT, R10, c[0x0][0x3c8], PT ;  /* 0x0000f2000a007a0c */ /* 0x000fe20003f66270 */
[----:B------:R3:W-:Y:S01]  /*15620*/  @!P0 ST.E.64 [R2.64], R46 ;  /* 0x0000002e02008985 */ /* 0x0007e2000c101b08 */
[----:B-1----:R-:W-:Y:S02]  /*15630*/  @!P5 LEA R8, P0, R5, R0, 0x2 ;  /* 0x000000000508d211 */ /* 0x002fe400078010ff */
[----:B------:R-:W-:Y:S02]  /*15640*/  SHF.R.S32.HI R12, RZ, 0x1f, R12 ;  /* 0x0000001fff0c7819 */ /* 0x000fe4000001140c */
[----:B------:R-:W-:Y:S02]  /*15650*/  IADD3 R15, R248, 0xa0, RZ ;  /* 0x000000a0f80f7810 */ /* 0x000fe40007ffe0ff */
[----:B------:R-:W-:Y:S02]  /*15660*/  ISETP.GE.AND P1, PT, R13, c[0x0][0x3c8], PT ;  /* 0x0000f2000d007a0c */ /* 0x000fe40003f26270 */
[----:B------:R-:W-:-:S02]  /*15670*/  @!P5 LEA.HI.X R9, R5, R4, R12, 0x2, P0 ;  /* 0x000000040509d211 */ /* 0x000fc400000f140c */
[C---:B------:R-:W-:Y:S02]  /*15680*/  IADD3 R11, R248.reuse, 0xb0, RZ ;  /* 0x000000b0f80b7810 */ /* 0x040fe40007ffe0ff */
[----:B------:R-:W-:Y:S01]  /*15690*/  SHF.R.S32.HI R15, RZ, 0x1f, R15 ;  /* 0x0000001fff0f7819 */ /* 0x000fe2000001140f */
[----:B------:R1:W-:Y:S01]  /*156a0*/  @!P5 ST.E.64 [R8.64], R170 ;  /* 0x000000aa0800d985 */ /* 0x0003e2000c101b08 */
[C---:B------:R-:W-:Y:S02]  /*156b0*/  IADD3 R12, R248.reuse, 0xa8, RZ ;  /* 0x000000a8f80c7810 */ /* 0x040fe40007ffe0ff */
[----:B------:R-:W-:Y:S02]  /*156c0*/  ISETP.GE.AND P2, PT, R11, c[0x0][0x3c8], PT ;  /* 0x0000f2000b007a0c */ /* 0x000fe40003f46270 */
[----:B------:R-:W-:Y:S02]  /*156d0*/  SHF.R.S32.HI R12, RZ, 0x1f, R12 ;  /* 0x0000001fff0c7819 */ /* 0x000fe4000001140c */
[----:B------:R-:W-:-:S02]  /*156e0*/  IADD3 R5, R248, 0xc0, RZ ;  /* 0x000000c0f8057810 */ /* 0x000fc40007ffe0ff */
[----:B--2---:R-:W-:-:S13]  /*156f0*/  @!P4 LEA R6, P6, R14, R0, 0x2 ;  /* 0x000000000e06c211 */ /* 0x004fda00078c10ff */
[----:B---3--:R-:W-:-:S04]  /*15700*/  P2R R2, PR, RZ, 0x40 ;  /* 0x00000040ff027803 */ /* 0x008fc80000000000 */
[----:B------:R-:W-:Y:S02]  /*15710*/  ISETP.NE.AND P0, PT, R2, RZ, PT ;  /* 0x000000ff0200720c */ /* 0x000fe40003f05270 */
[----:B------:R-:W-:Y:S02]  /*15720*/  @!P3 LEA R2, P6, R10, R0, 0x2 ;  /* 0x000000000a02b211 */ /* 0x000fe400078c10ff */
[-C--:B------:R-:W-:Y:S02]  /*15730*/  @!P4 LEA.HI.X R7, R14, R4.reuse, R15, 0x2, P0 ;  /* 0x000000040e07c211 */ /* 0x080fe400000f140f */
[----:B------:R-:W-:Y:S02]  /*15740*/  @!P3 LEA.HI.X R3, R10, R4, R12, 0x2, P6 ;  /* 0x000000040a03b211 */ /* 0x000fe400030f140c */
[----:B------:R-:W-:Y:S01]  /*15750*/  ISETP.GE.AND P0, PT, R5, c[0x0][0x3c8], PT ;  /* 0x0000f20005007a0c */ /* 0x000fe20003f06270 */
[----:B------:R2:W-:Y:S01]  /*15760*/  @!P4 ST.E.64 [R6.64], R70 ;  /* 0x000000460600c985 */ /* 0x0005e2000c101b08 */
[----:B------:R-:W-:-:S02]  /*15770*/  IADD3 R14, R248, 0xb0, RZ ;  /* 0x000000b0f80e7810 */ /* 0x000fc40007ffe0ff */
[----:B------:R-:W-:Y:S01]  /*15780*/  IADD3 R12, R248, 0xc8, RZ ;  /* 0x000000c8f80c7810 */ /* 0x000fe20007ffe0ff */
[----:B------:R3:W-:Y:S01]  /*15790*/  @!P3 ST.E.64 [R2.64], R54 ;  /* 0x000000360200b985 */ /* 0x0007e2000c101b08 */
[C---:B-1----:R-:W-:Y:S02]  /*157a0*/  @!P2 LEA R8, P3, R11.reuse, R0, 0x2 ;  /* 0x000000000b08a211 */ /* 0x042fe400078610ff */
[----:B------:R-:W-:Y:S02]  /*157b0*/  SHF.R.S32.HI R14, RZ, 0x1f, R14 ;  /* 0x0000001fff0e7819 */ /* 0x000fe4000001140e */
[----:B------:R-:W-:Y:S02]  /*157c0*/  ISETP.GE.AND P5, PT, R12, c[0x0][0x3c8], PT ;  /* 0x0000f2000c007a0c */ /* 0x000fe40003fa6270 */
[----:B------:R-:W-:Y:S02]  /*157d0*/  @!P2 LEA.HI.X R9, R11, R4, R14, 0x2, P3 ;  /* 0x000000040b09a211 */ /* 0x000fe400018f140e */
[----:B------:R-:W-:-:S02]  /*157e0*/  IADD3 R11, R248, 0xc0, RZ ;  /* 0x000000c0f80b7810 */ /* 0x000fc40007ffe0ff */
[C---:B------:R-:W-:Y:S01]  /*157f0*/  IADD3 R14, R248.reuse, 0xb8, RZ ;  /* 0x000000b8f80e7810 */ /* 0x040fe20007ffe0ff */
[----:B------:R-:W-:Y:S01]  /*15800*/  @!P2 ST.E.64 [R8.64], R94 ;  /* 0x0000005e0800a985 */ /* 0x000fe2000c101b08 */
[----:B------:R-:W-:Y:S02]  /*15810*/  IADD3 R10, R248, 0xd0, RZ ;  /* 0x000000d0f80a7810 */ /* 0x000fe40007ffe0ff */
[----:B------:R-:W-:Y:S02]  /*15820*/  SHF.R.S32.HI R11, RZ, 0x1f, R11 ;  /* 0x0000001fff0b7819 */ /* 0x000fe4000001140b */
[----:B------:R-:W-:Y:S02]  /*15830*/  SHF.R.S32.HI R14, RZ, 0x1f, R14 ;  /* 0x0000001fff0e7819 */ /* 0x000fe4000001140e */
[----:B------:R-:W-:Y:S02]  /*15840*/  ISETP.GE.AND P2, PT, R252, c[0x0][0x3c8], PT ;  /* 0x0000f200fc007a0c */ /* 0x000fe40003f46270 */
[----:B--2---:R-:W-:-:S02]  /*15850*/  @!P1 LEA R6, P4, R13, R0, 0x2 ;  /* 0x000000000d069211 */ /* 0x004fc400078810ff */
[----:B---3--:R-:W-:-:S11]  /*15860*/  @!P0 LEA R2, P6, R5, R0, 0x2 ;  /* 0x0000000005028211 */ /* 0x008fd600078c10ff */
[----:B------:R-:W-:Y:S02]  /*15870*/  P2R R3, PR, RZ, 0x10 ;  /* 0x00000010ff037803 */ /* 0x000fe40000000000 */
[----:B------:R-:W-:Y:S02]  /*15880*/  ISETP.GE.AND P4, PT, R10, c[0x0][0x3c8], PT ;  /* 0x0000f2000a007a0c */ /* 0x000fe40003f86270 */
[----:B------:R-:W-:Y:S02]  /*15890*/  ISETP.NE.AND P3, PT, R3, RZ, PT ;  /* 0x000000ff0300720c */ /* 0x000fe40003f65270 */
[-C--:B------:R-:W-:Y:S02]  /*158a0*/  @!P0 LEA.HI.X R3, R5, R4.reuse, R11, 0x2, P6 ;  /* 0x0000000405038211 */ /* 0x080fe400030f140b */
[----:B------:R-:W-:Y:S02]  /*158b0*/  @!P1 LEA.HI.X R7, R13, R4, R14, 0x2, P3 ;  /* 0x000000040d079211 */ /* 0x000fe400018f140e */
[----:B------:R-:W-:-:S02]  /*158c0*/  IADD3 R5, R248, 0xd8, RZ ;  /* 0x000000d8f8057810 */ /* 0x000fc40007ffe0ff */
[C---:B------:R-:W-:Y:S01]  /*158d0*/  IADD3 R13, R248.reuse, 0xc8, RZ ;  /* 0x000000c8f80d7810 */ /* 0x040fe20007ffe0ff */
[----:B------:R1:W-:Y:S01]  /*158e0*/  @!P1 ST.E.64 [R6.64], R78 ;  /* 0x0000004e06009985 */ /* 0x0003e2000c101b08 */
[----:B------:R-:W-:Y:S02]  /*158f0*/  ISETP.GE.AND P3, PT, R5, c[0x0][0x3c8], PT ;  /* 0x0000f20005007a0c */ /* 0x000fe40003f66270 */
[----:B------:R-:W-:Y:S01]  /*15900*/  SHF.R.S32.HI R13, RZ, 0x1f, R13 ;  /* 0x0000001fff0d7819 */ /* 0x000fe2000001140d */
[----:B------:R2:W-:Y:S01]  /*15910*/  @!P0 ST.E.64 [R2.64], R62 ;  /* 0x0000003e02008985 */ /* 0x0005e2000c101b08 */
[----:B------:R-:W-:Y:S02]  /*15920*/  IADD3 R11, R248, 0xd0, RZ ;  /* 0x000000d0f80b7810 */ /* 0x000fe40007ffe0ff */
[----:B------:R-:W-:Y:S02]  /*15930*/  ISETP.GE.AND P1, PT, R251, c[0x0][0x3c8], PT ;  /* 0x0000f200fb007a0c */ /* 0x000fe40003f26270 */
[----:B------:R-:W-:-:S02]  /*15940*/  SHF.R.S32.HI R11, RZ, 0x1f, R11 ;  /* 0x0000001fff0b7819 */ /* 0x000fc4000001140b */
[----:B-1----:R-:W-:-:S04]  /*15950*/  @!P5 LEA R6, P0, R12, R0, 0x2 ;  /* 0x000000000c06d211 */ /* 0x002fc800078010ff */
[----:B------:R-:W-:Y:S02]  /*15960*/  @!P5 LEA.HI.X R7, R12, R4, R13, 0x2, P0 ;  /* 0x000000040c07d211 */ /* 0x000fe400000f140d */
[----:B--2---:R-:W-:Y:S02]  /*15970*/  @!P4 LEA R2, P6, R10, R0, 0x2 ;  /* 0x000000000a02c211 */ /* 0x004fe400078c10ff */
[----:B------:R-:W-:Y:S01]  /*15980*/  ISETP.GE.AND P0, PT, R250, c[0x0][0x3c8], PT ;  /* 0x0000f200fa007a0c */ /* 0x000fe20003f06270 */
[----:B------:R-:W-:Y:S01]  /*15990*/  @!P5 ST.E.64 [R6.64], R82 ;  /* 0x000000520600d985 */ /* 0x000fe2000c101b08 */
[----:B------:R-:W-:Y:S02]  /*159a0*/  @!P4 LEA.HI.X R3, R10, R4, R11, 0x2, P6 ;  /* 0x000000040a03c211 */ /* 0x000fe400030f140b */
[-C--:B------:R-:W-:Y:S02]  /*159b0*/  @!P3 LEA R10, P5, R5, R0.reuse, 0x2 ;  /* 0x00000000050ab211 */ /* 0x080fe400078a10ff */
[----:B------:R-:W-:Y:S01]  /*159c0*/  IADD3 R12, R248, 0xd8, RZ ;  /* 0x000000d8f80c7810 */ /* 0x000fe20007ffe0ff */
[----:B------:R1:W-:Y:S01]  /*159d0*/  @!P4 ST.E.64 [R2.64], R86 ;  /* 0x000000560200c985 */ /* 0x0003e2000c101b08 */
[----:B------:R-:W-:-:S02]  /*159e0*/  @!P2 LEA R8, P6, R252, R0, 0x2 ;  /* 0x00000000fc08a211 */ /* 0x000fc400078c10ff */
[----:B------:R-:W-:Y:S02]  /*159f0*/  SHF.R.S32.HI R12, RZ, 0x1f, R12 ;  /* 0x0000001fff0c7819 */ /* 0x000fe4000001140c */
[----:B------:R-:W-:-:S04]  /*15a00*/  SHF.R.S32.HI R13, RZ, 0x1f, R252 ;  /* 0x0000001fff0d7819 */ /* 0x000fc800000114fc */
[----:B------:R-:W-:Y:S02]  /*15a10*/  @!P2 LEA.HI.X R9, R252, R4, R13, 0x2, P6 ;  /* 0x00000004fc09a211 */ /* 0x000fe400030f140d */
[----:B-1----:R-:W-:Y:S02]  /*15a20*/  P2R R2, PR, RZ, 0x20 ;  /* 0x00000020ff027803 */ /* 0x002fe40000000000 */
[----:B------:R-:W-:Y:S02]  /*15a30*/  @!P1 LEA R6, P5, R251, R0, 0x2 ;  /* 0x00000000fb069211 */ /* 0x000fe400078a10ff */
[----:B------:R-:W-:-:S04]  /*15a40*/  ISETP.NE.AND P4, PT, R2, RZ, PT ;  /* 0x000000ff0200720c */ /* 0x000fc80003f85270 */
[----:B------:R-:W-:Y:S02]  /*15a50*/  @!P3 LEA.HI.X R11, R5, R4, R12, 0x2, P4 ;  /* 0x00000004050bb211 */ /* 0x000fe400020f140c */
[----:B------:R-:W-:Y:S02]  /*15a60*/  SHF.R.S32.HI R12, RZ, 0x1f, R251 ;  /* 0x0000001fff0c7819 */ /* 0x000fe400000114fb */
[----:B------:R-:W-:Y:S01]  /*15a70*/  SHF.R.S32.HI R5, RZ, 0x1f, R250 ;  /* 0x0000001fff057819 */ /* 0x000fe200000114fa */
[----:B------:R1:W-:Y:S01]  /*15a80*/  @!P3 ST.E.64 [R10.64], R106 ;  /* 0x0000006a0a00b985 */ /* 0x0003e2000c101b08 */
[C---:B------:R-:W-:Y:S02]  /*15a90*/  @!P0 LEA R2, P4, R250.reuse, R0, 0x2 ;  /* 0x00000000fa028211 */ /* 0x040fe400078810ff */
[-C--:B------:R-:W-:Y:S01]  /*15aa0*/  @!P1 LEA.HI.X R7, R251, R4.reuse, R12, 0x2, P5 ;  /* 0x00000004fb079211 */ /* 0x080fe200028f140c */
[----:B------:R1:W-:Y:S01]  /*15ab0*/  @!P2 ST.E.64 [R8.64], R102 ;  /* 0x000000660800a985 */ /* 0x0003e2000c101b08 */
[----:B------:R-:W-:-:S03]  /*15ac0*/  @!P0 LEA.HI.X R3, R250, R4, R5, 0x2, P4 ;  /* 0x00000004fa038211 */ /* 0x000fc600020f1405 */
[----:B------:R1:W-:Y:S04]  /*15ad0*/  @!P1 ST.E.64 [R6.64], R90 ;  /* 0x0000005a06009985 */ /* 0x0003e8000c101b08 */
[----:B------:R1:W-:Y:S01]  /*15ae0*/  @!P0 ST.E.64 [R2.64], R74 ;  /* 0x0000004a02008985 */ /* 0x0003e2000c101b08 */
[----:B------:R-:W-:-:S13]  /*15af0*/  ISETP.GE.AND P0, PT, R249, c[0x0][0x3c8], PT ;  /* 0x0000f200f9007a0c */ /* 0x000fda0003f06270 */
[----:B------:R-:W-:Y:S05]  /*15b00*/  @P0 BRA `(.L_x_294) ;  /* 0x00000d1000000947 */ /* 0x000fea0003800000 */
[----:B------:R-:W-:Y:S02]  /*15b10*/  SHF.R.S32.HI R5, RZ, 0x1f, R249 ;  /* 0x0000001fff057819 */ /* 0x000fe400000114f9 */
[----:B-1----:R-:W-:-:S04]  /*15b20*/  LEA R2, P0, R249, R0, 0x2 ;  /* 0x00000000f9027211 */ /* 0x002fc800078010ff */
[----:B------:R-:W-:-:S05]  /*15b30*/  LEA.HI.X R3, R249, R4, R5, 0x2, P0 ;  /* 0x00000004f9037211 */ /* 0x000fca00000f1405 */
[----:B------:R1:W-:Y:S01]  /*15b40*/  ST.E.64 [R2.64], R66 ;  /* 0x0000004202007985 */ /* 0x0003e2000c101b08 */
[----:B------:R-:W-:Y:S05]  /*15b50*/  BRA `(.L_x_294) ;  /* 0x00000cc000007947 */ /* 0x000fea0003800000 */
.L_x_279:
[----:B------:R-:W-:Y:S01]  /*15b60*/  ISETP.NE.U32.AND P0, PT, RZ, c[0x0][0x508], PT ;  /* 0x00014200ff007a0c */ /* 0x000fe20003f05070 */
[----:B------:R-:W-:Y:S01]  /*15b70*/  IMAD.MOV.U32 R6, RZ, RZ, RZ ;  /* 0x000000ffff067224 */ /* 0x000fe200078e00ff */
[----:B------:R-:W-:Y:S01]  /*15b80*/  ISETP.NE.U32.AND P3, PT, RZ, c[0x0][0x500], PT ;  /* 0x00014000ff007a0c */ /* 0x000fe20003f65070 */
[----:B------:R-:W-:Y:S01]  /*15b90*/  IMAD.MOV.U32 R20, RZ, RZ, c[0x0][0x388] ;  /* 0x0000e200ff147624 */ /* 0x000fe200078e00ff */
[----:B------:R-:W-:Y:S02]  /*15ba0*/  ISETP.NE.AND.EX P2, PT, RZ, c[0x0][0x50c], PT, P0 ;  /* 0x00014300ff007a0c */ /* 0x000fe40003f45300 */
[----:B------:R-:W-:Y:S02]  /*15bb0*/  ISETP.NE.AND.EX P3, PT, RZ, c[0x0][0x504], PT, P3 ;  /* 0x00014100ff007a0c */ /* 0x000fe40003f65330 */
[----:B------:R-:W-:-:S04]  /*15bc0*/  IADD3 R2, P1, R227, c[0x0][0x500], RZ ;  /* 0x00014000e3027a10 */ /* 0x000fc80007f3e0ff */
[----:B------:R-:W-:-:S05]  /*15bd0*/  IADD3.X R3, R232, c[0x0][0x504], RZ, P1, !PT ;  /* 0x00014100e8037a10 */ /* 0x000fca0000ffe4ff */
[----:B-1----:R-:W-:Y:S02]  /*15be0*/  @P2 IADD3 R4, P0, R227, c[0x0][0x508], RZ ;  /* 0x00014200e3042a10 */ /* 0x002fe40007f1e0ff */
[----:B------:R1:W5:Y:S02]  /*15bf0*/  @P3 LDG.E R6, [R2.64] ;  /* 0x0000000802063981 */ /* 0x000364000c1e1900 */
[----:B------:R-:W-:-:S05]  /*15c00*/  @P2 IADD3.X R5, R232, c[0x0][0x50c], RZ, P0, !PT ;  /* 0x00014300e8052a10 */ /* 0x000fca00007fe4ff */
[----:B------:R1:W5:Y:S01]  /*15c10*/  @P2 LDG.E R20, [R4.64] ;  /* 0x0000000804142981 */ /* 0x000362000c1e1900 */
[----:B------:R-:W-:-:S04]  /*15c20*/  ISETP.NE.AND P0, PT, R238, RZ, PT ;  /* 0x000000ffee00720c */ /* 0x000fc80003f05270 */
[----:B------:R-:W-:Y:S01]  /*15c30*/  SEL R19, R238, c[0x0][0x3d4], P0 ;  /* 0x0000f500ee137a07 */ /* 0x000fe20000000000 */
[----:B------:R-:W-:Y:S05]  /*15c40*/  @P2 BRA `(.L_x_300) ;  /* 0x0000004000002947 */ /* 0x000fea0003800000 */
[----:B------:R-:W-:Y:S05]  /*15c50*/  @!P3 BRA `(.L_x_300) ;  /* 0x000000300000b947 */ /* 0x000fea0003800000 */
[----:B------:R2:W3:Y:S04]  /*15c60*/  LDG.E R0, [R2.64] ;  /* 0x0000000802007981 */ /* 0x0004e8000c1e1900 */
[----:B-12---:R-:W3:Y:S02]  /*15c70*/  LDG.E R2, [R2.64+0x4] ;  /* 0x0000040802027981 */ /* 0x006ee4000c1e1900 */
[----:B---3-5:R-:W-:Y:S02]  /*15c80*/  IADD3 R20, -R0, R2, RZ ;  /* 0x0000000200147210 */ /* 0x028fe40007ffe1ff */
.L_x_300:
[----:B-1----:R-:W1:Y:S01]  /*15c90*/  S2R R2, SR_TID.X ;  /* 0x0000000000027919 */ /* 0x002e620000002100 */
[----:B------:R-:W-:Y:S01]  /*15ca0*/  BSSY B0, `(.L_x_301) ;  /* 0x0000036000007945 */ /* 0x000fe20003800000 */
[----:B------:R-:W-:Y:S02]  /*15cb0*/  LOP3.LUT R12, R230, 0xffff, RZ, 0xc0, !PT ;  /* 0x0000ffffe60c7812 */ /* 0x000fe400078ec0ff */
[----:B------:R-:W-:-:S02]  /*15cc0*/  SEL R13, R233, RZ, !P3 ;  /* 0x000000ffe90d7207 */ /* 0x000fc40005800000 */
[----:B------:R-:W-:Y:S02]  /*15cd0*/  SEL R21, R235, RZ, !P3 ;  /* 0x000000ffeb157207 */ /* 0x000fe40005800000 */
[----:B-----5:R-:W-:Y:S02]  /*15ce0*/  SHF.R.S32.HI R18, RZ, 0x1f, R6 ;  /* 0x0000001fff127819 */ /* 0x020fe40000011406 */
[----:B-1----:R-:W-:-:S13]  /*15cf0*/  ISETP.GT.AND P0, PT, R2, 0x7f, PT ;  /* 0x0000007f0200780c */ /* 0x002fda0003f04270 */
[----:B------:R-:W-:Y:S05]  /*15d00*/  @P0 BRA `(.L_x_302) ;  /* 0x000002f000000947 */ /* 0x000fea0003800000 */
[----:B------:R-:W-:Y:S01]  /*15d10*/  IMAD R0, R20, c[0x0][0x4e8], RZ ;  /* 0x00013a0014007a24 */ /* 0x000fe200078e02ff */
[----:B------:R-:W-:-:S04]  /*15d20*/  LEA R16, R229, R2, 0x7 ;  /* 0x00000002e5107211 */ /* 0x000fc800078e38ff */
[----:B------:R-:W-:-:S13]  /*15d30*/  ISETP.GE.AND P0, PT, R16, R0, PT ;  /* 0x000000001000720c */ /* 0x000fda0003f06270 */
[----:B------:R-:W-:Y:S05]  /*15d40*/  @P0 BRA `(.L_x_302) ;  /* 0x000002b000000947 */ /* 0x000fea0003800000 */
[----:B------:R-:W-:Y:S01]  /*15d50*/  IMAD.MOV.U32 R0, RZ, RZ, 0x368 ;  /* 0x00000368ff007424 */ /* 0x000fe200078e00ff */
[----:B------:R-:W-:-:S04]  /*15d60*/  ISETP.GT.AND P2, PT, R19, 0x1, PT ;  /* 0x000000011300780c */ /* 0x000fc80003f44270 */
[----:B------:R-:W-:-:S04]  /*15d70*/  SEL R0, R0, 0x328, P2 ;  /* 0x0000032800007807 */ /* 0x000fc80001000000 */
[----:B------:R1:W2:Y:S08]  /*15d80*/  LDC.64 R8, c[0x0][R0+0x170] ;  /* 0x00005c0000087b82 */ /* 0x0002b00000000a00 */
[----:B------:R1:W3:Y:S08]  /*15d90*/  LDC.64 R4, c[0x0][R0+0x168] ;  /* 0x00005a0000047b82 */ /* 0x0002f00000000a00 */
[----:B------:R1:W4:Y:S08]  /*15da0*/  LDC.64 R14, c[0x0][R0+0x178] ;  /* 0x00005e00000e7b82 */ /* 0x0003300000000a00 */
[----:B------:R1:W5:Y:S02]  /*15db0*/  LDC.64 R10, c[0x0][R0+0x160] ;  /* 0x00005800000a7b82 */ /* 0x0003640000000a00 */
[----:B-1----:R-:W-:-:S02]  /*15dc0*/  IMAD.MOV.U32 R0, RZ, RZ, c[0x0][0x4e8] ;  /* 0x00013a00ff007624 */ /* 0x002fc400078e00ff */
[-C--:B--2---:R-:W-:Y:S02]  /*15dd0*/  IMAD R7, R9, R13.reuse, RZ ;  /* 0x0000000d09077224 */ /* 0x084fe400078e02ff */
[----:B------:R-:W-:Y:S01]  /*15de0*/  IMAD.WIDE.U32 R2, R8, R13, RZ ;  /* 0x0000000d08027225 */ /* 0x000fe200078e00ff */
[----:B------:R-:W-:Y:S02]  /*15df0*/  ISETP.NE.AND P0, PT, R0, 0x1, PT ;  /* 0x000000010000780c */ /* 0x000fe40003f05270 */
[----:B------:R-:W-:Y:S01]  /*15e00*/  MOV R0, R16 ;  /* 0x0000001000007202 */ /* 0x000fe20000000f00 */
[----:B------:R-:W-:Y:S01]  /*15e10*/  IMAD R8, R8, R21, R7 ;  /* 0x0000001508087224 */ /* 0x000fe200078e0207 */
[----:B------:R-:W-:Y:S01]  /*15e20*/  SEL R7, R245, RZ, P2 ;  /* 0x000000fff5077207 */ /* 0x000fe20001000000 */
[-C--:B---3--:R-:W-:Y:S02]  /*15e30*/  IMAD R9, R5, R12.reuse, RZ ;  /* 0x0000000c05097224 */ /* 0x088fe400078e02ff */
[----:B------:R-:W-:Y:S01]  /*15e40*/  IMAD.WIDE.U32 R4, R4, R12, RZ ;  /* 0x0000000c04047225 */ /* 0x000fe200078e00ff */
[----:B------:R-:W-:-:S03]  /*15e50*/  IADD3 R3, R3, R8, RZ ;  /* 0x0000000803037210 */ /* 0x000fc60007ffe0ff */
[----:B------:R-:W-:Y:S02]  /*15e60*/  IMAD.IADD R9, R5, 0x1, R9 ;  /* 0x0000000105097824 */ /* 0x000fe400078e0209 */
[----:B------:R-:W-:-:S04]  /*15e70*/  @P0 IMAD.HI.U32 R17, R16, c[0x0][0x4ec], RZ ;  /* 0x00013b0010110a27 */ /* 0x000fc800078e00ff */
[-C--:B----4-:R-:W-:Y:S01]  /*15e80*/  IMAD R8, R15, R7.reuse, RZ ;  /* 0x000000070f087224 */ /* 0x090fe200078e02ff */
[----:B------:R-:W-:Y:S02]  /*15e90*/  @P0 SHF.R.U32.HI R0, RZ, c[0x0][0x4f0], R17 ;  /* 0x00013c00ff000a19 */ /* 0x000fe40000011611 */
[----:B------:R-:W-:Y:S01]  /*15ea0*/  IADD3 R17, P1, P0, R2, R4, R6 ;  /* 0x0000000402117210 */ /* 0x000fe2000783e006 */
[----:B------:R-:W-:-:S03]  /*15eb0*/  IMAD.WIDE.U32 R4, R14, R7, RZ ;  /* 0x000000070e047225 */ /* 0x000fc600078e00ff */
[----:B------:R-:W-:Y:S01]  /*15ec0*/  IADD3.X R9, R3, R9, R18, P1, P0 ;  /* 0x0000000903097210 */ /* 0x000fe20000fe0412 */
[----:B------:R-:W-:Y:S01]  /*15ed0*/  IMAD.MOV R2, RZ, RZ, -R0 ;  /* 0x000000ffff027224 */ /* 0x000fe200078e0a00 */
[----:B------:R-:W-:Y:S01]  /*15ee0*/  IADD3 R5, R5, R8, RZ ;  /* 0x0000000805057210 */ /* 0x000fe20007ffe0ff */
[----:B------:R-:W-:Y:S01]  /*15ef0*/  IMAD.MOV.U32 R8, RZ, RZ, c[0x0][0x4a8] ;  /* 0x00012a00ff087624 */ /* 0x000fe200078e00ff */
[----:B------:R-:W-:Y:S01]  /*15f00*/  IADD3 R4, P1, P0, R0, R17, R4 ;  /* 0x0000001100047210 */ /* 0x000fe2000783e004 */
[----:B------:R-:W-:Y:S01]  /*15f10*/  IMAD R2, R2, c[0x0][0x4e8], R16 ;  /* 0x00013a0002027a24 */ /* 0x000fe200078e0210 */
[----:B------:R-:W-:-:S03]  /*15f20*/  SHF.R.S32.HI R3, RZ, 0x1f, R0 ;  /* 0x0000001fff037819 */ /* 0x000fc60000011400 */
[----:B-----5:R-:W-:Y:S01]  /*15f30*/  IMAD R0, R11, R2, RZ ;  /* 0x000000020b007224 */ /* 0x020fe200078e02ff */
[----:B------:R-:W-:Y:S02]  /*15f40*/  SHF.R.S32.HI R7, RZ, 0x1f, R2 ;  /* 0x0000001fff077819 */ /* 0x000fe40000011402 */
        /* <DEDUP_REMOVED lines=11> */
.L_x_302:
[----:B------:R-:W-:Y:S05]  /*16000*/  BSYNC B0 ;  /* 0x0000000000007941 */ /* 0x000fea0003800000 */
.L_x_301:
[----:B------:R-:W-:-:S13]  /*16010*/  ISETP.GT.AND P0, PT, R19, 0x1, PT ;  /* 0x000000011300780c */ /* 0x000fda0003f04270 */
[----:B------:R-:W-:Y:S05]  /*16020*/  @P0 BRA `(.L_x_294) ;  /* 0x000007f000000947 */ /* 0x000fea0003800000 */
[----:B------:R-:W-:Y:S01]  /*16030*/  MOV R2, c[0x0][0x4e8] ;  /* 0x00013a0000027a02 */ /* 0x000fe20000000f00 */
[----:B-1----:R-:W-:Y:S01]  /*16040*/  IMAD R0, R18, c[0x0][0x3a0], RZ ;  /* 0x0000e80012007a24 */ /* 0x002fe200078e02ff */
[----:B------:R-:W-:Y:S01]  /*16050*/  LEA R4, R229, R218, 0x7 ;  /* 0x000000dae5047211 */ /* 0x000fe200078e38ff */
[----:B------:R-:W-:Y:S01]  /*16060*/  IMAD R5, R21, c[0x0][0x3f0], RZ ;  /* 0x0000fc0015057a24 */ /* 0x000fe200078e02ff */
[----:B------:R-:W-:Y:S01]  /*16070*/  ISETP.NE.AND P0, PT, R2, 0x1, PT ;  /* 0x000000010200780c */ /* 0x000fe20003f05270 */
[----:B------:R-:W-:-:S04]  /*16080*/  IMAD.WIDE.U32 R2, R6, c[0x0][0x3a0], RZ ;  /* 0x0000e80006027a25 */ /* 0x000fc800078e00ff */
[----:B------:R-:W-:Y:S01]  /*16090*/  IMAD R6, R6, c[0x0][0x3a4], R0 ;  /* 0x0000e90006067a24 */ /* 0x000fe200078e0200 */
[----:B------:R-:W-:Y:S01]  /*160a0*/  MOV R0, R4 ;  /* 0x0000000400007202 */ /* 0x000fe20000000f00 */
[----:B------:R-:W-:-:S03]  /*160b0*/  IMAD R7, R13, c[0x0][0x3f4], R5 ;  /* 0x0000fd000d077a24 */ /* 0x000fc600078e0205 */
[----:B------:R-:W-:-:S03]  /*160c0*/  IADD3 R3, R3, R6, RZ ;  /* 0x0000000603037210 */ /* 0x000fc60007ffe0ff */
[----:B------:R-:W-:-:S04]  /*160d0*/  @P0 IMAD.HI.U32 R6, R4, c[0x0][0x4ec], RZ ;  /* 0x00013b0004060a27 */ /* 0x000fc800078e00ff */
[----:B------:R-:W-:Y:S01]  /*160e0*/  IMAD.WIDE.U32 R2, R12, c[0x0][0x3e8], R2 ;  /* 0x0000fa000c027a25 */ /* 0x000fe200078e0002 */
[----:B------:R-:W-:-:S03]  /*160f0*/  @P0 SHF.R.U32.HI R0, RZ, c[0x0][0x4f0], R6 ;  /* 0x00013c00ff000a19 */ /* 0x000fc60000011606 */
[----:B------:R-:W-:Y:S01]  /*16100*/  IMAD R3, R12, c[0x0][0x3ec], R3 ;  /* 0x0000fb000c037a24 */ /* 0x000fe200078e0203 */
[----:B------:R-:W-:Y:S02]  /*16110*/  SHF.R.S32.HI R6, RZ, 0x1f, R0 ;  /* 0x0000001fff067819 */ /* 0x000fe40000011400 */
[----:B------:R-:W-:Y:S01]  /*16120*/  IADD3 R5, -R0, RZ, RZ ;  /* 0x000000ff00057210 */ /* 0x000fe20007ffe1ff */
[----:B------:R-:W-:Y:S01]  /*16130*/  IMAD.WIDE.U32 R2, R13, c[0x0][0x3f0], R2 ;  /* 0x0000fc000d027a25 */ /* 0x000fe200078e0002 */
[----:B------:R-:W-:-:S03]  /*16140*/  LEA R13, R229, R208, 0x7 ;  /* 0x000000d0e50d7211 */ /* 0x000fc600078e38ff */
[----:B------:R-:W-:Y:S01]  /*16150*/  IMAD R6, R6, c[0x0][0x3e0], RZ ;  /* 0x0000f80006067a24 */ /* 0x000fe200078e02ff */
[----:B------:R-:W-:Y:S01]  /*16160*/  IADD3 R3, R3, R7, RZ ;  /* 0x0000000703037210 */ /* 0x000fe20007ffe0ff */
        /* <DEDUP_REMOVED lines=13> */
.L_x_362:
[----:B------:R-:W-:Y:S05]  /*16240*/  BRA.DIV ~URZ, `(.L_x_304) ;  /* 0x000023a27f007947 */ /* 0x000fea000b800000 */
[----:B------:R3:W4:Y:S02]  /*16250*/  SHFL.IDX PT, R0, R14, RZ, 0x181f ;  /* 0x00181fff0e007589 */ /* 0x00072400000e0000 */
.L_x_363:
[----:B------:R-:W-:Y:S01]  /*16260*/  IMAD R12, R20, c[0x0][0x4e8], RZ ;  /* 0x00013a00140c7a24 */ /* 0x000fe200078e02ff */
[----:B------:R-:W-:Y:S04]  /*16270*/  BSSY B0, `(.L_x_305) ;  /* 0x0000013000007945 */ /* 0x000fe80003800000 */
        /* <DEDUP_REMOVED lines=9> */
[----:B--2---:R-:W-:Y:S02]  /*16310*/  @!P3 LEA.HI.X R11, R132, R4, R133, 0x1, P4 ;  /* 0x00000004840bb211 */ /* 0x004fe400020f0c85 */
[----:B------:R-:W-:Y:S02]  /*16320*/  @!P0 LEA R2, P4, R200, R0, 0x1 ;  /* 0x00000000c8028211 */ /* 0x000fe400078808ff */
[-C--:B------:R-:W-:Y:S01]  /*16330*/  @!P2 LEA.HI.X R9, R204, R4.reuse, R209, 0x1, P6 ;  /* 0x00000004cc09a211 */ /* 0x080fe200030f0cd1 */
[----:B------:R2:W-:Y:S01]  /*16340*/  @!P3 ST.E.128 [R10.64], RZ ;  /* 0x000000ff0a00b985 */ /* 0x0005e2000c101d08 */
[----:B------:R-:W-:-:S02]  /*16350*/  @!P1 LEA.HI.X R7, R199, R4, R211, 0x1, P5 ;  /* 0x00000004c7079211 */ /* 0x000fc400028f0cd3 */
[----:B------:R-:W-:Y:S01]  /*16360*/  @!P0 LEA.HI.X R3, R200, R4, R210, 0x1, P4 ;  /* 0x00000004c8038211 */ /* 0x000fe200020f0cd2 */
[----:B------:R2:W-:Y:S04]  /*16370*/  @!P2 ST.E.128 [R8.64], RZ ;  /* 0x000000ff0800a985 */ /* 0x0005e8000c101d08 */
[----:B------:R2:W-:Y:S04]  /*16380*/  @!P1 ST.E.128 [R6.64], RZ ;  /* 0x000000ff06009985 */ /* 0x0005e8000c101d08 */
[----:B------:R2:W-:Y:S02]  /*16390*/  @!P0 ST.E.128 [R2.64], RZ ;  /* 0x000000ff02008985 */ /* 0x0005e4000c101d08 */
.L_x_306:
[----:B------:R-:W-:Y:S05]  /*163a0*/  BSYNC B0 ;  /* 0x0000000000007941 */ /* 0x000fea0003800000 */
.L_x_305:
[----:B------:R-:W-:Y:S05]  /*163b0*/  BRA.DIV ~URZ, `(.L_x_307) ;  /* 0x000022a27f007947 */ /* 0x000fea000b800000 */
[----:B--2---:R2:W1:Y:S04]  /*163c0*/  SHFL.IDX PT, R4, R5, 0x1, 0x181f ;  /* 0x00381f0005047f89 */ /* 0x00446800000e0000 */
[----:B----4-:R2:W4:Y:S02]  /*163d0*/  SHFL.IDX PT, R0, R14, 0x1, 0x181f ;  /* 0x00381f000e007f89 */ /* 0x01052400000e0000 */
.L_x_364:
        /* <DEDUP_REMOVED lines=11> */
[----:B-1----:R-:W-:Y:S02]  /*16490*/  @!P3 LEA.HI.X R11, R132, R4, R133, 0x1, P4 ;  /* 0x00000004840bb211 */ /* 0x002fe400020f0c85 */
        /* <DEDUP_REMOVED lines=8> */
.L_x_309:
[----:B------:R-:W-:Y:S05]  /*16520*/  BSYNC B0 ;  /* 0x0000000000007941 */ /* 0x000fea0003800000 */
.L_x_308:
[----:B------:R-:W-:Y:S05]  /*16530*/  BRA.DIV ~URZ, `(.L_x_310) ;  /* 0x000021f27f007947 */ /* 0x000fea000b800000 */
[----:B-1----:R1:W2:Y:S02]  /*16540*/  SHFL.IDX PT, R4, R5, 0x2, 0x181f ;  /* 0x00581f0005047f89 */ /* 0x0022a400000e0000 */
.L_x_365:
[----:B------:R-:W-:Y:S05]  /*16550*/  BRA.DIV ~URZ, `(.L_x_311) ;  /* 0x000022427f007947 */ /* 0x000fea000b800000 */
[----:B----4-:R4:W1:Y:S02]  /*16560*/  SHFL.IDX PT, R0, R14, 0x2, 0x181f ;  /* 0x00581f000e007f89 */ /* 0x01086400000e0000 */
.L_x_366:
        /* <DEDUP_REMOVED lines=8> */
[-C--:B-1----:R-:W-:Y:S02]  /*165f0*/  @!P3 LEA R10, P4, R132, R0.reuse, 0x1 ;  /* 0x00000000840ab211 */ /* 0x082fe400078808ff */
        /* <DEDUP_REMOVED lines=11> */
.L_x_313:
[----:B------:R-:W-:Y:S05]  /*166b0*/  BSYNC B0 ;  /* 0x0000000000007941 */ /* 0x000fea0003800000 */
.L_x_312:
[----:B------:R-:W-:Y:S05]  /*166c0*/  BRA.DIV ~URZ, `(.L_x_314) ;  /* 0x000021427f007947 */ /* 0x000fea000b800000 */
[----:B--2---:R2:W3:Y:S04]  /*166d0*/  SHFL.IDX PT, R4, R5, 0x3, 0x181f ;  /* 0x00781f0005047f89 */ /* 0x0044e800000e0000 */
[----:B-1----:R2:W1:Y:S02]  /*166e0*/  SHFL.IDX PT, R0, R14, 0x3, 0x181f ;  /* 0x00781f000e007f89 */ /* 0x00246400000e0000 */
.L_x_367:
[----:B------:R-:W-:-:S04]  /*166f0*/  IADD3 R2, R13, 0x60, RZ ;  /* 0x000000600d027810 */ /* 0x000fc80007ffe0ff */
        /* <DEDUP_REMOVED lines=9> */
[----:B---3--:R-:W-:Y:S02]  /*16790*/  @!P3 LEA.HI.X R11, R132, R4, R133, 0x1, P4 ;  /* 0x00000004840bb211 */ /* 0x008fe400020f0c85 */
        /* <DEDUP_REMOVED lines=8> */
.L_x_294:
[----:B------:R-:W-:Y:S05]  /*16820*/  BSYNC B1 ;  /* 0x0000000000017941 */ /* 0x000fea0003800000 */
.L_x_278:
[----:B-1--4-:R-:W4:Y:S02]  /*16830*/  LDL R0, [R1+0x44] ;  /* 0x0000440001007983 */ /* 0x012f240000100800 */
[----:B----4-:R-:W-:-:S13]  /*16840*/  ISETP.NE.AND P0, PT, R0, RZ, PT ;  /* 0x000000ff0000720c */ /* 0x010fda0003f05270 */
[----:B------:R-:W-:Y:S01]  /*16850*/  @P0 WARPSYNC 0xffffffff ;  /* 0xffffffff00000948 */ /* 0x000fe20003800000 */
[----:B------:R-:W-:Y:S06]  /*16860*/  @P0 BAR.SYNC.DEFER_BLOCKING 0x5, 0x100 ;  /* 0x0144000000000b1d */ /* 0x000fec0000010000 */
[----:B------:R-:W1:Y:S04]  /*16870*/  @P0 LDS.128 R228, [0x20080] ;  /* 0x02008000ffe40984 */ /* 0x000e680000000c00 */
[----:B------:R-:W-:Y:S06]  /*16880*/  @P0 BAR.ARV 0x4, 0x100 ;  /* 0x0104000000000b1d */ /* 0x000fec0000002000 */
[----:B------:R-:W-:Y:S05]  /*16890*/  @P0 BRA `(.L_x_315) ;  /* 0x00000af000000947 */ /* 0x000fea0003800000 */
[----:B------:R-:W4:Y:S01]  /*168a0*/  S2R R0, SR_TID.X ;  /* 0x0000000000007919 */ /* 0x000f220000002100 */
[----:B------:R-:W-:Y:S01]  /*168b0*/  IMAD.MOV.U32 R8, RZ, RZ, RZ ;  /* 0x000000ffff087224 */ /* 0x000fe200078e00ff */
[----:B---34-:R-:W-:-:S04]  /*168c0*/  LOP3.LUT R13, R0, 0x1f, RZ, 0xc0, !PT ;  /* 0x0000001f000d7812 */ /* 0x018fc800078ec0ff */
[----:B------:R-:W-:Y:S01]  /*168d0*/  ISETP.NE.AND P6, PT, R13, 0x1f, PT ;  /* 0x0000001f0d00780c */ /* 0x000fe20003fc5270 */
[----:B------:R-:W-:Y:S10]  /*168e0*/  BRA.DIV ~URZ, `(.L_x_316) ;  /* 0x00001ff27f007947 */ /* 0x000ff4000b800000 */
[----:B------:R3:W4:Y:S02]  /*168f0*/  SHFL.IDX PT, R9, R98, RZ, 0x1f ;  /* 0x00001fff62097589 */ /* 0x00072400000e0000 */
.L_x_368:
[----:B------:R-:W-:Y:S05]  /*16900*/  BRA.DIV ~URZ, `(.L_x_317) ;  /* 0x000020427f007947 */ /* 0x000fea000b800000 */
[----:B------:R3:W4:Y:S02]  /*16910*/  SHFL.IDX PT, R6, R98, 0x1, 0x1f ;  /* 0x00201f0062067f89 */ /* 0x00072400000e0000 */
.L_x_369:
[----:B-1----:R-:W-:Y:S02]  /*16920*/  IMAD.IADD R0, R231, 0x1, R13 ;  /* 0x00000001e7007824 */ /* 0x002fe400078e020d */
[----:B------:R-:W-:-:S03]  /*16930*/  IMAD.MOV.U32 R7, RZ, RZ, RZ ;  /* 0x000000ffff077224 */ /* 0x000fc600078e00ff */
[----:B------:R-:W-:-:S13]  /*16940*/  ISETP.GE.OR P0, PT, R0, c[0x0][0x53c], !P6 ;  /* 0x00014f0000007a0c */ /* 0x000fda0007706670 */
[----:B------:R-:W-:Y:S01]  /*16950*/  @!P0 MOV R2, 0x4 ;  /* 0x0000000400028802 */ /* 0x000fe20000000f00 */
[----:B--2---:R-:W-:-:S04]  /*16960*/  @!P0 IMAD.MOV.U32 R4, RZ, RZ, 0x4 ;  /* 0x00000004ff048424 */ /* 0x004fc800078e00ff */
[----:B------:R-:W-:-:S04]  /*16970*/  @!P0 IMAD.WIDE R4, R0, R4, c[0x0][0x580] ;  /* 0x0001600000048625 */ /* 0x000fc800078e0204 */
[----:B------:R-:W-:Y:S01]  /*16980*/  @!P0 IMAD.WIDE R2, R0, R2, c[0x0][0x578] ;  /* 0x00015e0000028625 */ /* 0x000fe200078e0202 */
[----:B------:R-:W2:Y:S04]  /*16990*/  @!P0 LDG.E R7, [R4.64] ;  /* 0x0000000804078981 */ /* 0x000ea8000c1e1900 */
[----:B------:R-:W2:Y:S01]  /*169a0*/  @!P0 LDG.E R8, [R2.64] ;  /* 0x0000000802088981 */ /* 0x000ea2000c1e1900 */
[C---:B------:R-:W-:Y:S02]  /*169b0*/  ISETP.GE.U32.AND P4, PT, R13.reuse, 0x10, PT ;  /* 0x000000100d00780c */ /* 0x040fe40003f86070 */
[C---:B------:R-:W-:Y:S02]  /*169c0*/  ISETP.GE.U32.AND P3, PT, R13.reuse, 0x8, PT ;  /* 0x000000080d00780c */ /* 0x040fe40003f66070 */
[----:B------:R-:W-:-:S02]  /*169d0*/  ISETP.GE.U32.AND P2, PT, R13, 0x4, PT ;  /* 0x000000040d00780c */ /* 0x000fc40003f46070 */
[C---:B------:R-:W-:Y:S02]  /*169e0*/  ISETP.GE.U32.AND P1, PT, R13.reuse, 0x2, PT ;  /* 0x000000020d00780c */ /* 0x040fe40003f26070 */
[----:B------:R-:W-:Y:S02]  /*169f0*/  ISETP.NE.AND P5, PT, R13, RZ, PT ;  /* 0x000000ff0d00720c */ /* 0x000fe40003fa5270 */
[----:B------:R-:W-:Y:S01]  /*16a00*/  MOV R11, RZ ;  /* 0x000000ff000b7202 */ /* 0x000fe20000000f00 */
[----:B--2---:R-:W-:Y:S01]  /*16a10*/  IMAD R0, R8, R7, RZ ;  /* 0x0000000708007224 */ /* 0x004fe200078e02ff */
[----:B------:R-:W-:Y:S07]  /*16a20*/  BRA.DIV ~URZ, `(.L_x_318) ;  /* 0x00001f927f007947 */ /* 0x000fee000b800000 */
[----:B------:R1:W2:Y:S02]  /*16a30*/  SHFL.UP PT, R4, R0, 0x1, RZ ;  /* 0x0420000000047989 */ /* 0x0002a400000e00ff */
.L_x_370:
        /* <DEDUP_REMOVED lines=16> */
.L_x_371:
[----:B--2---:R-:W-:Y:S01]  /*16b40*/  IMAD R0, R0, c[0x0][0x538], RZ ;  /* 0x00014e0000007a24 */ /* 0x004fe200078e02ff */
[----:B------:R-:W-:Y:S04]  /*16b50*/  BSSY B1, `(.L_x_320) ;  /* 0x000007e000017945 */ /* 0x000fe80003800000 */
[----:B----4-:R-:W-:-:S04]  /*16b60*/  IADD3 R6, R0, R6, RZ ;  /* 0x0000000600067210 */ /* 0x010fc80007ffe0ff */
[----:B------:R-:W-:-:S13]  /*16b70*/  ISETP.GT.AND P0, PT, R6, R9, PT ;  /* 0x000000090600720c */ /* 0x000fda0003f04270 */
[----:B------:R-:W-:Y:S05]  /*16b80*/  @P0 BRA `(.L_x_321) ;  /* 0x0000025000000947 */ /* 0x000fea0003800000 */
.L_x_325:
        /* <DEDUP_REMOVED lines=8> */
[----:B-1----:R-:W-:Y:S01]  /*16c10*/  @!P0 MOV R4, 0x4 ;  /* 0x0000000400048802 */ /* 0x002fe20000000f00 */
        /* <DEDUP_REMOVED lines=8> */
.L_x_372:
        /* <DEDUP_REMOVED lines=16> */
.L_x_373:
[----:B--2---:R-:W-:-:S05]  /*16da0*/  IMAD R0, R0, c[0x0][0x538], RZ ;  /* 0x00014e0000007a24 */ /* 0x004fca00078e02ff */
[----:B------:R-:W-:-:S04]  /*16db0*/  IADD3 R6, R0, R6, RZ ;  /* 0x0000000600067210 */ /* 0x000fc80007ffe0ff */
[----:B------:R-:W-:-:S13]  /*16dc0*/  ISETP.GT.AND P0, PT, R6, R9, PT ;  /* 0x000000090600720c */ /* 0x000fda0003f04270 */
[----:B-1-3--:R-:W-:Y:S05]  /*16dd0*/  @!P0 BRA `(.L_x_325) ;  /* 0xfffffdb000008947 */ /* 0x00afea000383ffff */
.L_x_321:
[----:B------:R-:W-:-:S05]  /*16de0*/  IADD3 R6, -R0, R6, RZ ;  /* 0x0000000600067210 */ /* 0x000fca0007ffe1ff */
[----:B------:R-:W-:-:S05]  /*16df0*/  IMAD R0, R4, c[0x0][0x538], R6 ;  /* 0x00014e0004007a24 */ /* 0x000fca00078e0206 */
[----:B------:R-:W-:Y:S01]  /*16e00*/  ISETP.GT.AND P0, PT, R0, R9, PT ;  /* 0x000000090000720c */ /* 0x000fe20003f04270 */
[----:B------:R-:W-:-:S12]  /*16e10*/  BRA.DIV ~URZ, `(.L_x_326) ;  /* 0x00001f927f007947 */ /* 0x000fd8000b800000 */
[----:B------:R-:W-:-:S04]  /*16e20*/  VOTE.ANY R0, PT, !P0 ;  /* 0x0000000000007806 */ /* 0x000fc800040e0100 */
.L_x_374:
[----:B------:R2:W4:Y:S01]  /*16e30*/  POPC R10, R0 ;  /* 0x00000000000a7309 */ /* 0x0005220000000000 */
[----:B------:R-:W-:Y:S05]  /*16e40*/  BRA.DIV ~URZ, `(.L_x_327) ;  /* 0x00001fa27f007947 */ /* 0x000fea000b800000 */
[----:B----4-:R4:W1:Y:S04]  /*16e50*/  SHFL.IDX PT, R7, R7, R10, 0x1f ;  /* 0x00001f0a07077589 */ /* 0x01086800000e0000 */
[----:B------:R4:W2:Y:S02]  /*16e60*/  SHFL.IDX PT, R5, R8, R10, 0x1f ;  /* 0x00001f0a08057589 */ /* 0x0008a400000e0000 */
.L_x_375:
[----:B------:R-:W-:Y:S01]  /*16e70*/  ISETP.NE.AND P0, PT, R0, RZ, PT ;  /* 0x000000ff0000720c */ /* 0x000fe20003f05270 */
[----:B------:R-:W-:-:S12]  /*16e80*/  BSSY B0, `(.L_x_328) ;  /* 0x0000005000007945 */ /* 0x000fd80003800000 */
[----:B------:R-:W-:Y:S05]  /*16e90*/  @!P0 BRA `(.L_x_329) ;  /* 0x0000003000008947 */ /* 0x000fea0003800000 */
[----:B--2---:R-:W-:Y:S01]  /*16ea0*/  IADD3 R0, R10, -0x1, RZ ;  /* 0xffffffff0a007810 */ /* 0x004fe20007ffe0ff */
[----:B------:R-:W-:Y:S05]  /*16eb0*/  BRA.DIV ~URZ, `(.L_x_330) ;  /* 0x000020027f007947 */ /* 0x000fea000b800000 */
[----:B------:R2:W3:Y:S02]  /*16ec0*/  SHFL.IDX PT, R11, R4, R0, 0x1f ;  /* 0x00001f00040b7589 */ /* 0x0004e400000e0000 */
.L_x_329:
[----:B------:R-:W-:Y:S05]  /*16ed0*/  BSYNC B0 ;  /* 0x0000000000007941 */ /* 0x000fea0003800000 */
.L_x_328:
[----:B-12---:R-:W-:Y:S01]  /*16ee0*/  IABS R4, R7 ;  /* 0x0000000700047213 */ /* 0x006fe20000000000 */
[----:B---3--:R-:W-:Y:S02]  /*16ef0*/  IMAD R228, R11, c[0x0][0x538], R6 ;  /* 0x00014e000be47a24 */ /* 0x008fe400078e0206 */
[----:B------:R-:W-:Y:S01]  /*16f00*/  IMAD.IADD R231, R10, 0x1, R231 ;  /* 0x000000010ae77824 */ /* 0x000fe200078e02e7 */
[----:B------:R-:W1:Y:S01]  /*16f10*/  I2F.RP R2, R4 ;  /* 0x0000000400027306 */ /* 0x000e620000209400 */
[----:B----4-:R-:W-:-:S07]  /*16f20*/  IMAD.IADD R8, R9, 0x1, -R228 ;  /* 0x0000000109087824 */ /* 0x010fce00078e0ae4 */
[----:B-1----:R-:W1:Y:S02]  /*16f30*/  MUFU.RCP R2, R2 ;  /* 0x0000000200027308 */ /* 0x002e640000001000 */
[----:B-1----:R-:W-:-:S06]  /*16f40*/  IADD3 R2, R2, 0xffffffe, RZ ;  /* 0x0ffffffe02027810 */ /* 0x002fcc0007ffe0ff */
[----:B------:R1:W2:Y:S02]  /*16f50*/  F2I.FTZ.U32.TRUNC.NTZ R3, R2 ;  /* 0x0000000200037305 */ /* 0x0002a4000021f000 */
[----:B-1----:R-:W-:Y:S01]  /*16f60*/  IABS R2, R5 ;  /* 0x0000000500027213 */ /* 0x002fe20000000000 */
[----:B--2---:R-:W-:-:S03]  /*16f70*/  IMAD.MOV R0, RZ, RZ, -R3 ;  /* 0x000000ffff007224 */ /* 0x004fc600078e0a03 */
[----:B------:R-:W-:Y:S01]  /*16f80*/  MOV R6, R2 ;  /* 0x0000000200067202 */ /* 0x000fe20000000f00 */
[----:B------:R-:W-:Y:S01]  /*16f90*/  IMAD.MOV.U32 R11, RZ, RZ, R0 ;  /* 0x000000ffff0b7224 */ /* 0x000fe200078e0000 */
[----:B------:R-:W-:Y:S01]  /*16fa0*/  IABS R0, R7 ;  /* 0x0000000700007213 */ /* 0x000fe20000000000 */
[----:B------:R-:W-:Y:S01]  /*16fb0*/  IMAD.MOV.U32 R2, RZ, RZ, RZ ;  /* 0x000000ffff027224 */ /* 0x000fe200078e00ff */
[----:B------:R-:W1:Y:S01]  /*16fc0*/  I2F.RP R12, R6 ;  /* 0x00000006000c7306 */ /* 0x000e620000209400 */
[----:B------:R-:W-:Y:S01]  /*16fd0*/  IMAD R9, R11, R4, RZ ;  /* 0x000000040b097224 */ /* 0x000fe200078e02ff */
[----:B------:R-:W-:Y:S01]  /*16fe0*/  IABS R11, R8 ;  /* 0x00000008000b7213 */ /* 0x000fe20000000000 */
[----:B------:R-:W-:Y:S02]  /*16ff0*/  IMAD.MOV R0, RZ, RZ, -R0 ;  /* 0x000000ffff007224 */ /* 0x000fe400078e0a00 */
[----:B------:R-:W-:-:S03]  /*17000*/  IMAD.HI.U32 R9, R3, R9, R2 ;  /* 0x0000000903097227 */ /* 0x000fc600078e0002 */
[----:B------:R-:W-:Y:S01]  /*17010*/  MOV R3, R0 ;  /* 0x0000000000037202 */ /* 0x000fe20000000f00 */
[----:B------:R-:W-:-:S04]  /*17020*/  IMAD.MOV.U32 R2, RZ, RZ, R11 ;  /* 0x000000ffff027224 */ /* 0x000fc800078e000b */
[----:B------:R-:W-:-:S04]  /*17030*/  IMAD.HI.U32 R0, R9, R2, RZ ;  /* 0x0000000209007227 */ /* 0x000fc800078e00ff */
[----:B------:R-:W-:Y:S02]  /*17040*/  IMAD R2, R0, R3, R2 ;  /* 0x0000000300027224 */ /* 0x000fe400078e0202 */
[----:B-1----:R-:W1:Y:S03]  /*17050*/  MUFU.RCP R3, R12 ;  /* 0x0000000c00037308 */ /* 0x002e660000001000 */
        /* <DEDUP_REMOVED lines=9> */
[----:B------:R-:W-:Y:S01]  /*170f0*/  @P2 IADD3 R0, R0, 0x1, RZ ;  /* 0x0000000100002810 */ /* 0x000fe20007ffe0ff */
[----:B-1----:R-:W-:-:S05]  /*17100*/  IMAD.MOV R2, RZ, RZ, -R3 ;  /* 0x000000ffff027224 */ /* 0x002fca00078e0a03 */
[----:B------:R-:W-:Y:S01]  /*17110*/  @!P1 IMAD.MOV R0, RZ, RZ, -R0 ;  /* 0x000000ffff009224 */ /* 0x000fe200078e0a00 */
[----:B------:R-:W-:Y:S02]  /*17120*/  MOV R4, R2 ;  /* 0x0000000200047202 */ /* 0x000fe40000000f00 */
[----:B------:R-:W-:Y:S02]  /*17130*/  IABS R2, R5 ;  /* 0x0000000500027213 */ /* 0x000fe40000000000 */
[----:B------:R-:W-:Y:S01]  /*17140*/  @!P0 LOP3.LUT R0, RZ, R7, RZ, 0x33, !PT ;  /* 0x00000007ff008212 */ /* 0x000fe200078e33ff */
[----:B------:R-:W-:Y:S02]  /*17150*/  IMAD R4, R4, R6, RZ ;  /* 0x0000000604047224 */ /* 0x000fe400078e02ff */
[----:B------:R-:W-:Y:S01]  /*17160*/  IMAD.MOV R9, RZ, RZ, -R2 ;  /* 0x000000ffff097224 */ /* 0x000fe200078e0a02 */
[----:B------:R-:W-:Y:S01]  /*17170*/  IABS R11, R0 ;  /* 0x00000000000b7213 */ /* 0x000fe20000000000 */
[----:B------:R-:W-:-:S02]  /*17180*/  IMAD.MOV.U32 R2, RZ, RZ, RZ ;  /* 0x000000ffff027224 */ /* 0x000fc400078e00ff */
[----:B------:R-:W-:Y:S02]  /*17190*/  IMAD R7, R0, R7, RZ ;  /* 0x0000000700077224 */ /* 0x000fe400078e02ff */
[----:B------:R-:W-:Y:S01]  /*171a0*/  IMAD.HI.U32 R2, R3, R4, R2 ;  /* 0x0000000403027227 */ /* 0x000fe200078e0002 */
[----:B------:R-:W-:Y:S02]  /*171b0*/  MOV R4, R9 ;  /* 0x0000000900047202 */ /* 0x000fe40000000f00 */
[----:B------:R-:W-:Y:S01]  /*171c0*/  IADD3 R229, R8, -R7, RZ ;  /* 0x8000000708e57210 */ /* 0x000fe20007ffe0ff */
[----:B------:R-:W-:-:S04]  /*171d0*/  IMAD.MOV.U32 R3, RZ, RZ, R11 ;  /* 0x000000ffff037224 */ /* 0x000fc800078e000b */
        /* <DEDUP_REMOVED lines=11> */
[----:B------:R-:W-:-:S04]  /*17290*/  @!P0 LOP3.LUT R2, RZ, R5, RZ, 0x33, !PT ;  /* 0x00000005ff028212 */ /* 0x000fc800078e33ff */
[----:B------:R-:W-:Y:S01]  /*172a0*/  IADD3 R3, -R2, RZ, RZ ;  /* 0x000000ff02037210 */ /* 0x000fe20007ffe1ff */
[----:B------:R-:W-:-:S04]  /*172b0*/  IMAD R2, R5, 0x1000000, R2 ;  /* 0x0100000005027824 */ /* 0x000fc800078e0202 */
[----:B------:R-:W-:-:S04]  /*172c0*/  IMAD R0, R5, R3, R0 ;  /* 0x0000000305007224 */ /* 0x000fc800078e0200 */
[----:B------:R-:W-:Y:S01]  /*172d0*/  IMAD R230, R0, 0x10000, R2 ;  /* 0x0001000000e67824 */ /* 0x000fe200078e0202 */
[----:B------:R-:W-:Y:S05]  /*172e0*/  BRA `(.L_x_331) ;  /* 0x0000004000007947 */ /* 0x000fea0003800000 */
.L_x_322:
[----:B------:R-:W-:Y:S01]  /*172f0*/  IMAD.MOV.U32 R228, RZ, RZ, R9 ;  /* 0x000000ffffe47224 */ /* 0x000fe200078e0009 */
[----:B------:R-:W-:Y:S01]  /*17300*/  MOV R230, RZ ;  /* 0x000000ff00e67202 */ /* 0x000fe20000000f00 */
[----:B------:R-:W-:Y:S01]  /*17310*/  IMAD.MOV.U32 R229, RZ, RZ, RZ ;  /* 0x000000ffffe57224 */ /* 0x000fe200078e00ff */
[----:B------:R-:W-:Y:S02]  /*17320*/  MOV R231, c[0x0][0x53c] ;  /* 0x00014f0000e77a02 */ /* 0x000fe40000000f00 */
.L_x_331:
[----:B------:R-:W-:Y:S05]  /*17330*/  BSYNC B1 ;  /* 0x0000000000017941 */ /* 0x000fea0003800000 */
.L_x_320:
[----:B------:R-:W-:Y:S01]  /*17340*/  WARPSYNC 0xffffffff ;  /* 0xffffffff00007948 */ /* 0x000fe20003800000 */
[----:B------:R-:W-:Y:S01]  /*17350*/  BAR.SYNC.DEFER_BLOCKING 0x4, 0x100 ;  /* 0x0104000000007b1d */ /* 0x000fe20000010000 */
[----:B------:R-:W-:-:S13]  /*17360*/  ISETP.NE.AND P0, PT, R13, RZ, PT ;  /* 0x000000ff0d00720c */ /* 0x000fda0003f05270 */
[----:B------:R2:W-:Y:S04]  /*17370*/  @!P0 STS.128 [0x20080], R228 ;  /* 0x020080e4ff008388 */ /* 0x0005e80000000c00 */
[----:B------:R-:W-:Y:S06]  /*17380*/  BAR.ARV 0x5, 0x100 ;  /* 0x0144000000007b1d */ /* 0x000fec0000002000 */
.L_x_315:
[----:B-1----:R-:W-:-:S13]  /*17390*/  ISETP.GE.AND P0, PT, R231, c[0x0][0x53c], PT ;  /* 0x00014f00e7007a0c */ /* 0x002fda0003f06270 */
[----:B--23--:R-:W-:Y:S01]  /*173a0*/  @P0 CALL.REL.NOINC `(.L_x_332) ;  /* 0x0000001000000944 */ /* 0x00cfe20003c00000 */
[----:B------:R-:W-:Y:S05]  /*173b0*/  BRA `(.L_x_333) ;  /* 0xfffea87000007947 */ /* 0x000fea000383ffff */
.L_x_332:
[----:B------:R-:W-:Y:S05]  /*173c0*/  EXIT ;  /* 0x000000000000794d */ /* 0x000fea0003800000 */
.L_x_160:
[----:B------:R-:W-:Y:S01]  /*173d0*/  IMAD.MOV.U32 R0, RZ, RZ, R5 ;  /* 0x000000ffff007224 */ /* 0x000fe200078e0005 */
[----:B------:R-:W-:Y:S02]  /*173e0*/  MOV R3, 0x1 ;  /* 0x0000000100037802 */ /* 0x000fe40000000f00 */
[----:B------:R-:W-:Y:S02]  /*173f0*/  MOV R2, 0x17410 ;  /* 0x0001741000027802 */ /* 0x000fe40000000f00 */
[----:B--2---:R-:W-:Y:S05]  /*17400*/  CALL.REL.NOINC `($__internal_6_$__cuda_sm70_shflsync_up_p) ;  /* 0x00001bf000007944 */ /* 0x004fea0003c00000 */
[----:B------:R-:W-:Y:S01]  /*17410*/  MOV R0, R4 ;  /* 0x0000000400007202 */ /* 0x000fe20000000f00 */
[----:B------:R-:W-:Y:S05]  /*17420*/  BRA `(.L_x_334) ;  /* 0xfffe902000007947 */ /* 0x000fea000383ffff */
.L_x_161:
[----:B------:R-:W-:Y:S01]  /*17430*/  IMAD.MOV.U32 R0, RZ, RZ, R5 ;  /* 0x000000ffff007224 */ /* 0x000fe200078e0005 */
[----:B------:R-:W-:Y:S02]  /*17440*/  MOV R3, 0x2 ;  /* 0x0000000200037802 */ /* 0x000fe40000000f00 */
[----:B------:R-:W-:Y:S02]  /*17450*/  MOV R2, 0x17470 ;  /* 0x0001747000027802 */ /* 0x000fe40000000f00 */
[----:B--2---:R-:W-:Y:S05]  /*17460*/  CALL.REL.NOINC `($__internal_6_$__cuda_sm70_shflsync_up_p) ;  /* 0x00001b9000007944 */ /* 0x004fea0003c00000 */
[----:B------:R-:W-:Y:S01]  /*17470*/  SEL R4, R4, RZ, P4 ;  /* 0x000000ff04047207 */ /* 0x000fe20002000000 */
[----:B------:R-:W-:Y:S01]  /*17480*/  IMAD.MOV.U32 R3, RZ, RZ, 0x4 ;  /* 0x00000004ff037424 */ /* 0x000fe200078e00ff */
[----:B------:R-:W-:-:S03]  /*17490*/  MOV R2, 0x174c0 ;  /* 0x000174c000027802 */ /* 0x000fc60000000f00 */
[----:B------:R-:W-:Y:S02]  /*174a0*/  IMAD.IADD R0, R5, 0x1, R4 ;  /* 0x0000000105007824 */ /* 0x000fe400078e0204 */
[----:B------:R-:W-:Y:S05]  /*174b0*/  CALL.REL.NOINC `($__internal_6_$__cuda_sm70_shflsync_up_p) ;  /* 0x00001b4000007944 */ /* 0x000fea0003c00000 */
        /* <DEDUP_REMOVED lines=12> */
[----:B------:R-:W-:Y:S02]  /*17580*/  MOV R15, 0x1f ;  /* 0x0000001f000f7802 */ /* 0x000fe40000000f00 */
[----:B------:R-:W-:Y:S01]  /*17590*/  MOV R2, 0x175d0 ;  /* 0x000175d000027802 */ /* 0x000fe20000000f00 */
[----:B------:R-:W-:-:S04]  /*175a0*/  IMAD.IADD R4, R0, 0x1, R4 ;  /* 0x0000000100047824 */ /* 0x000fc800078e0204 */
[----:B------:R-:W-:Y:S02]  /*175b0*/  IMAD.MOV.U32 R3, RZ, RZ, R4 ;  /* 0x000000ffff037224 */ /* 0x000fe400078e0004 */
[----:B------:R-:W-:Y:S05]  /*175c0*/  CALL.REL.NOINC `($__internal_5_$__cuda_sm70_shflsync_idx_p) ;  /* 0x000019c000007944 */ /* 0x000fea0003c00000 */
[----:B-----5:R-:W-:Y:S01]  /*175d0*/  MOV R0, R15 ;  /* 0x0000000f00007202 */ /* 0x020fe20000000f00 */
[----:B-1----:R-:W-:Y:S05]  /*175e0*/  BRA `(.L_x_335) ;  /* 0xfffe8f6000007947 */ /* 0x002fea000383ffff */
.L_x_163:
[----:B------:R-:W-:Y:S02]  /*175f0*/  SEL R0, RZ, 0x1, P0 ;  /* 0x00000001ff007807 */ /* 0x000fe40000000000 */
[----:B------:R-:W-:Y:S02]  /*17600*/  MOV R2, 0x17620 ;  /* 0x0001762000027802 */ /* 0x000fe40000000f00 */
[----:B--2---:R-:W-:Y:S05]  /*17610*/  CALL.REL.NOINC `($__internal_7_$__cuda_sm70_votesync_ballot) ;  /* 0x00001a4000007944 */ /* 0x004fea0003c00000 */
[----:B------:R-:W-:Y:S05]  /*17620*/  BRA `(.L_x_336) ;  /* 0xfffe8fb000007947 */ /* 0x000fea000383ffff */
.L_x_164:
[----:B------:R-:W-:Y:S01]  /*17630*/  IMAD.MOV.U32 R3, RZ, RZ, R8 ;  /* 0x000000ffff037224 */ /* 0x000fe200078e0008 */
[----:B---3--:R-:W-:Y:S01]  /*17640*/  MOV R179, R13 ;  /* 0x0000000d00b37202 */ /* 0x008fe20000000f00 */
[----:B------:R-:W-:Y:S01]  /*17650*/  IMAD.MOV.U32 R15, RZ, RZ, 0x1f ;  /* 0x0000001fff0f7424 */ /* 0x000fe200078e00ff */
[----:B------:R-:W-:Y:S02]  /*17660*/  MOV R2, 0x17680 ;  /* 0x0001768000027802 */ /* 0x000fe40000000f00 */
[----:B-12---:R-:W-:Y:S05]  /*17670*/  CALL.REL.NOINC `($__internal_5_$__cuda_sm70_shflsync_idx_p) ;  /* 0x0000191000007944 */ /* 0x006fea0003c00000 */
[----:B------:R-:W-:Y:S01]  /*17680*/  IMAD.MOV.U32 R11, RZ, RZ, R15 ;  /* 0x000000ffff0b7224 */ /* 0x000fe200078e000f */
[----:B------:R-:W-:Y:S01]  /*17690*/  MOV R3, R7 ;  /* 0x0000000700037202 */ /* 0x000fe20000000f00 */
[----:B------:R-:W-:Y:S01]  /*176a0*/  IMAD.MOV.U32 R6, RZ, RZ, RZ ;  /* 0x000000ffff067224 */ /* 0x000fe200078e00ff */
[----:B------:R-:W-:Y:S01]  /*176b0*/  MOV R179, R13 ;  /* 0x0000000d00b37202 */ /* 0x000fe20000000f00 */
[----:B------:R-:W-:Y:S01]  /*176c0*/  IMAD.MOV.U32 R15, RZ, RZ, 0x1f ;  /* 0x0000001fff0f7424 */ /* 0x000fe200078e00ff */
[----:B------:R-:W-:-:S02]  /*176d0*/  MOV R2, 0x176f0 ;  /* 0x000176f000027802 */ /* 0x000fc40000000f00 */
[----:B-1---5:R-:W-:Y:S05]  /*176e0*/  CALL.REL.NOINC `($__internal_5_$__cuda_sm70_shflsync_idx_p) ;  /* 0x000018a000007944 */ /* 0x022fea0003c00000 */
[----:B------:R-:W-:Y:S01]  /*176f0*/  MOV R10, R15 ;  /* 0x0000000f000a7202 */ /* 0x000fe20000000f00 */
[----:B-1---5:R-:W-:Y:S05]  /*17700*/  BRA `(.L_x_337) ;  /* 0xfffe8f2000007947 */ /* 0x022fea000383ffff */
.L_x_167:
[----:B------:R-:W-:Y:S01]  /*17710*/  IMAD.MOV.U32 R3, RZ, RZ, R4 ;  /* 0x000000ffff037224 */ /* 0x000fe200078e0004 */
[----:B------:R-:W-:-:S02]  /*17720*/  MOV R15, 0x1f ;  /* 0x0000001f000f7802 */ /* 0x000fc40000000f00 */
[----:B------:R-:W-:Y:S02]  /*17730*/  MOV R2, 0x17750 ;  /* 0x0001775000027802 */ /* 0x000fe40000000f00 */
[----:B-1234-:R-:W-:Y:S05]  /*17740*/  CALL.REL.NOINC `($__internal_5_$__cuda_sm70_shflsync_idx_p) ;  /* 0x0000184000007944 */ /* 0x01efea0003c00000 */
[----:B------:R-:W-:Y:S01]  /*17750*/  MOV R6, R15 ;  /* 0x0000000f00067202 */ /* 0x000fe20000000f00 */
[----:B-1---5:R-:W-:Y:S05]  /*17760*/  BRA `(.L_x_166) ;  /* 0xfffe8f2000007947 */ /* 0x022fea000383ffff */
.L_x_197:
[----:B------:R-:W-:Y:S01]  /*17770*/  IMAD.MOV.U32 R3, RZ, RZ, R5 ;  /* 0x000000ffff037224 */ /* 0x000fe200078e0005 */
[----:B------:R-:W-:Y:S01]  /*17780*/  MOV R179, RZ ;  /* 0x000000ff00b37202 */ /* 0x000fe20000000f00 */
[----:B------:R-:W-:Y:S01]  /*17790*/  IMAD.MOV.U32 R15, RZ, RZ, 0x181f ;  /* 0x0000181fff0f7424 */ /* 0x000fe200078e00ff */
[----:B------:R-:W-:Y:S02]  /*177a0*/  MOV R2, 0x177c0 ;  /* 0x000177c000027802 */ /* 0x000fe40000000f00 */
[----:B-----5:R-:W-:Y:S05]  /*177b0*/  CALL.REL.NOINC `($__internal_5_$__cuda_sm70_shflsync_idx_p) ;  /* 0x000017d000007944 */ /* 0x020fea0003c00000 */
[----:B------:R-:W-:Y:S01]  /*177c0*/  MOV R4, R15 ;  /* 0x0000000f00047202 */ /* 0x000fe20000000f00 */
[----:B-1---5:R-:W-:Y:S05]  /*177d0*/  BRA `(.L_x_338) ;  /* 0xfffeefc000007947 */ /* 0x022fea000383ffff */
.L_x_198:
[----:B------:R-:W-:Y:S01]  /*177e0*/  IMAD.MOV.U32 R3, RZ, RZ, R13 ;  /* 0x000000ffff037224 */ /* 0x000fe200078e000d */
[----:B------:R-:W-:Y:S01]  /*177f0*/  MOV R179, RZ ;  /* 0x000000ff00b37202 */ /* 0x000fe20000000f00 */
[----:B------:R-:W-:Y:S01]  /*17800*/  IMAD.MOV.U32 R15, RZ, RZ, 0x181f ;  /* 0x0000181fff0f7424 */ /* 0x000fe200078e00ff */
[----:B------:R-:W-:Y:S02]  /*17810*/  MOV R2, 0x17830 ;  /* 0x0001783000027802 */ /* 0x000fe40000000f00 */
[----:B-12--5:R-:W-:Y:S05]  /*17820*/  CALL.REL.NOINC `($__internal_5_$__cuda_sm70_shflsync_idx_p) ;  /* 0x0000176000007944 */ /* 0x026fea0003c00000 */
[----:B-----5:R-:W-:Y:S01]  /*17830*/  MOV R0, R15 ;  /* 0x0000000f00007202 */ /* 0x020fe20000000f00 */
[----:B-1----:R-:W-:Y:S05]  /*17840*/  BRA `(.L_x_339) ;  /* 0xfffeef7000007947 */ /* 0x002fea000383ffff */
.L_x_201:
[----:B--2---:R-:W-:Y:S01]  /*17850*/  IMAD.MOV.U32 R3, RZ, RZ, R5 ;  /* 0x000000ffff037224 */ /* 0x004fe200078e0005 */
[----:B------:R-:W-:Y:S01]  /*17860*/  MOV R179, 0x1 ;  /* 0x0000000100b37802 */ /* 0x000fe20000000f00 */
[----:B------:R-:W-:Y:S01]  /*17870*/  IMAD.MOV.U32 R15, RZ, RZ, 0x181f ;  /* 0x0000181fff0f7424 */ /* 0x000fe200078e00ff */
[----:B------:R-:W-:-:S02]  /*17880*/  MOV R2, 0x178a0 ;  /* 0x000178a000027802 */ /* 0x000fc40000000f00 */
[----:B-1-345:R-:W-:Y:S05]  /*17890*/  CALL.REL.NOINC `($__internal_5_$__cuda_sm70_shflsync_idx_p) ;  /* 0x000016f000007944 */ /* 0x03afea0003c00000 */
[----:B------:R-:W-:Y:S01]  /*178a0*/  IMAD.MOV.U32 R4, RZ, RZ, R15 ;  /* 0x000000ffff047224 */ /* 0x000fe200078e000f */
[----:B------:R-:W-:Y:S01]  /*178b0*/  MOV R179, 0x1 ;  /* 0x0000000100b37802 */ /* 0x000fe20000000f00 */
[----:B------:R-:W-:Y:S01]  /*178c0*/  IMAD.MOV.U32 R3, RZ, RZ, R13 ;  /* 0x000000ffff037224 */ /* 0x000fe200078e000d */
[----:B------:R-:W-:-:S02]  /*178d0*/  MOV R15, 0x181f ;  /* 0x0000181f000f7802 */ /* 0x000fc40000000f00 */
[----:B------:R-:W-:Y:S02]  /*178e0*/  MOV R2, 0x17900 ;  /* 0x0001790000027802 */ /* 0x000fe40000000f00 */
[----:B-1---5:R-:W-:Y:S05]  /*178f0*/  CALL.REL.NOINC `($__internal_5_$__cuda_sm70_shflsync_idx_p) ;  /* 0x0000169000007944 */ /* 0x022fea0003c00000 */
[----:B-----5:R-:W-:Y:S01]  /*17900*/  MOV R0, R15 ;  /* 0x0000000f00007202 */ /* 0x020fe20000000f00 */
[----:B-1----:R-:W-:Y:S05]  /*17910*/  BRA `(.L_x_340) ;  /* 0xfffef03000007947 */ /* 0x002fea000383ffff */
.L_x_204:
[----:B-1----:R-:W-:Y:S01]  /*17920*/  IMAD.MOV.U32 R3, RZ, RZ, R5 ;  /* 0x000000ffff037224 */ /* 0x002fe200078e0005 */
[----:B------:R-:W-:Y:S01]  /*17930*/  MOV R179, 0x2 ;  /* 0x0000000200b37802 */ /* 0x000fe20000000f00 */
[----:B------:R-:W-:Y:S01]  /*17940*/  IMAD.MOV.U32 R15, RZ, RZ, 0x181f ;  /* 0x0000181fff0f7424 */ /* 0x000fe200078e00ff */
[----:B------:R-:W-:Y:S02]  /*17950*/  MOV R2, 0x17970 ;  /* 0x0001797000027802 */ /* 0x000fe40000000f00 */
[----:B--2345:R-:W-:Y:S05]  /*17960*/  CALL.REL.NOINC `($__internal_5_$__cuda_sm70_shflsync_idx_p) ;  /* 0x0000162000007944 */ /* 0x03cfea0003c00000 */
[----:B------:R-:W-:Y:S01]  /*17970*/  MOV R4, R15 ;  /* 0x0000000f00047202 */ /* 0x000fe20000000f00 */
[----:B-1---5:R-:W-:Y:S05]  /*17980*/  BRA `(.L_x_341) ;  /* 0xfffef12000007947 */ /* 0x022fea000383ffff */
.L_x_205:
[----:B------:R-:W-:Y:S01]  /*17990*/  IMAD.MOV.U32 R3, RZ, RZ, R13 ;  /* 0x000000ffff037224 */ /* 0x000fe200078e000d */
[----:B------:R-:W-:Y:S01]  /*179a0*/  MOV R179, 0x2 ;  /* 0x0000000200b37802 */ /* 0x000fe20000000f00 */
[----:B------:R-:W-:Y:S01]  /*179b0*/  IMAD.MOV.U32 R15, RZ, RZ, 0x181f ;  /* 0x0000181fff0f7424 */ /* 0x000fe200078e00ff */
[----:B------:R-:W-:Y:S02]  /*179c0*/  MOV R2, 0x179e0 ;  /* 0x000179e000027802 */ /* 0x000fe40000000f00 */
[----:B-12345:R-:W-:Y:S05]  /*179d0*/  CALL.REL.NOINC `($__internal_5_$__cuda_sm70_shflsync_idx_p) ;  /* 0x000015b000007944 */ /* 0x03efea0003c00000 */
[----:B-----5:R-:W-:Y:S01]  /*179e0*/  MOV R0, R15 ;  /* 0x0000000f00007202 */ /* 0x020fe20000000f00 */
[----:B-1----:R-:W-:Y:S05]  /*179f0*/  BRA `(.L_x_342) ;  /* 0xfffef0d000007947 */ /* 0x002fea000383ffff */
.L_x_208:
[----:B-1----:R-:W-:Y:S01]  /*17a00*/  IMAD.MOV.U32 R3, RZ, RZ, R5 ;  /* 0x000000ffff037224 */ /* 0x002fe200078e0005 */
[----:B------:R-:W-:Y:S01]  /*17a10*/  MOV R179, 0x3 ;  /* 0x0000000300b37802 */ /* 0x000fe20000000f00 */
[----:B------:R-:W-:Y:S01]  /*17a20*/  IMAD.MOV.U32 R15, RZ, RZ, 0x181f ;  /* 0x0000181fff0f7424 */ /* 0x000fe200078e00ff */
[----:B------:R-:W-:-:S02]  /*17a30*/  MOV R2, 0x17a50 ;  /* 0x00017a5000027802 */ /* 0x000fc40000000f00 */
[----:B--2345:R-:W-:Y:S05]  /*17a40*/  CALL.REL.NOINC `($__internal_5_$__cuda_sm70_shflsync_idx_p) ;  /* 0x0000154000007944 */ /* 0x03cfea0003c00000 */
        /* <DEDUP_REMOVED lines=8> */
.L_x_263:
[----:B------:R-:W-:Y:S01]  /*17ad0*/  IMAD.MOV.U32 R3, RZ, RZ, R0 ;  /* 0x000000ffff037224 */ /* 0x000fe200078e0000 */
[----:B------:R-:W-:Y:S01]  /*17ae0*/  MOV R179, RZ ;  /* 0x000000ff00b37202 */ /* 0x000fe20000000f00 */
[----:B------:R-:W-:Y:S01]  /*17af0*/  IMAD.MOV.U32 R15, RZ, RZ, 0x181f ;  /* 0x0000181fff0f7424 */ /* 0x000fe200078e00ff */
[----:B------:R-:W-:Y:S02]  /*17b00*/  MOV R2, 0x17b20 ;  /* 0x00017b2000027802 */ /* 0x000fe40000000f00 */
[----:B------:R-:W-:Y:S05]  /*17b10*/  CALL.REL.NOINC `($__internal_5_$__cuda_sm70_shflsync_idx_p) ;  /* 0x0000147000007944 */ /* 0x000fea0003c00000 */
[----:B------:R-:W-:Y:S01]  /*17b20*/  MOV R4, R15 ;  /* 0x0000000f00047202 */ /* 0x000fe20000000f00 */
[----:B-1---5:R-:W-:Y:S05]  /*17b30*/  BRA `(.L_x_344) ;  /* 0xffff6d4000007947 */ /* 0x022fea000383ffff */
.L_x_264:
[----:B------:R-:W-:Y:S01]  /*17b40*/  IMAD.MOV.U32 R3, RZ, RZ, R5 ;  /* 0x000000ffff037224 */ /* 0x000fe200078e0005 */
[----:B------:R-:W-:Y:S01]  /*17b50*/  MOV R179, RZ ;  /* 0x000000ff00b37202 */ /* 0x000fe20000000f00 */
[----:B------:R-:W-:Y:S01]  /*17b60*/  IMAD.MOV.U32 R15, RZ, RZ, 0x181f ;  /* 0x0000181fff0f7424 */ /* 0x000fe200078e00ff */
[----:B------:R-:W-:Y:S02]  /*17b70*/  MOV R2, 0x17b90 ;  /* 0x00017b9000027802 */ /* 0x000fe40000000f00 */
[----:B-12---:R-:W-:Y:S05]  /*17b80*/  CALL.REL.NOINC `($__internal_5_$__cuda_sm70_shflsync_idx_p) ;  /* 0x0000140000007944 */ /* 0x006fea0003c00000 */
[----:B-----5:R-:W-:Y:S01]  /*17b90*/  MOV R0, R15 ;  /* 0x0000000f00007202 */ /* 0x020fe20000000f00 */
[----:B-1----:R-:W-:Y:S05]  /*17ba0*/  BRA `(.L_x_345) ;  /* 0xffff6cf000007947 */ /* 0x002fea000383ffff */
.L_x_265:
[----:B------:R-:W-:Y:S02]  /*17bb0*/  MOV R0, 0x2 ;  /* 0x0000000200007802 */ /* 0x000fe40000000f00 */
[----:B------:R-:W-:-:S02]  /*17bc0*/  MOV R2, 0x17be0 ;  /* 0x00017be000027802 */ /* 0x000fc40000000f00 */
[----:B------:R-:W-:Y:S05]  /*17bd0*/  CALL.REL.NOINC `($__internal_4_$__cuda_sm70_shflsync_bfly_p) ;  /* 0x0000135000007944 */ /* 0x000fea0003c00000 */
[----:B------:R-:W-:Y:S01]  /*17be0*/  FMNMX.FTZ R4, R4, R0, !PT ;  /* 0x0000000004047209 */ /* 0x000fe20007810000 */
[----:B------:R-:W-:Y:S01]  /*17bf0*/  IMAD.MOV.U32 R0, RZ, RZ, 0x1 ;  /* 0x00000001ff007424 */ /* 0x000fe200078e00ff */
[----:B------:R-:W-:-:S02]  /*17c00*/  MOV R2, 0x17c20 ;  /* 0x00017c2000027802 */ /* 0x000fc40000000f00 */
[----:B------:R-:W-:Y:S05]  /*17c10*/  CALL.REL.NOINC `($__internal_4_$__cuda_sm70_shflsync_bfly_p) ;  /* 0x0000131000007944 */ /* 0x000fea0003c00000 */
[----:B------:R-:W-:Y:S01]  /*17c20*/  FMNMX.FTZ R134, R4, R0, !PT ;  /* 0x0000000004867209 */ /* 0x000fe20007810000 */
[----:B------:R-:W-:Y:S01]  /*17c30*/  IMAD.MOV.U32 R4, RZ, RZ, R5 ;  /* 0x000000ffff047224 */ /* 0x000fe200078e0005 */
[----:B------:R-:W-:Y:S01]  /*17c40*/  MOV R2, 0x17c70 ;  /* 0x00017c7000027802 */ /* 0x000fe20000000f00 */
[----:B------:R-:W-:-:S02]  /*17c50*/  IMAD.MOV.U32 R0, RZ, RZ, 0x2 ;  /* 0x00000002ff007424 */ /* 0x000fc400078e00ff */
[----:B------:R-:W-:Y:S05]  /*17c60*/  CALL.REL.NOINC `($__internal_4_$__cuda_sm70_shflsync_bfly_p) ;  /* 0x000012c000007944 */ /* 0x000fea0003c00000 */
[----:B------:R-:W-:Y:S01]  /*17c70*/  FMNMX.FTZ R5, R5, R0, !PT ;  /* 0x0000000005057209 */ /* 0x000fe20007810000 */
[----:B------:R-:W-:Y:S01]  /*17c80*/  IMAD.MOV.U32 R0, RZ, RZ, 0x1 ;  /* 0x00000001ff007424 */ /* 0x000fe200078e00ff */
[----:B------:R-:W-:-:S03]  /*17c90*/  MOV R2, 0x17cc0 ;  /* 0x00017cc000027802 */ /* 0x000fc60000000f00 */
[----:B------:R-:W-:Y:S02]  /*17ca0*/  IMAD.MOV.U32 R4, RZ, RZ, R5 ;  /* 0x000000ffff047224 */ /* 0x000fe400078e0005 */
[----:B------:R-:W-:Y:S05]  /*17cb0*/  CALL.REL.NOINC `($__internal_4_$__cuda_sm70_shflsync_bfly_p) ;  /* 0x0000127000007944 */ /* 0x000fea0003c00000 */
[----:B------:R-:W-:Y:S01]  /*17cc0*/  MOV R3, R0 ;  /* 0x0000000000037202 */ /* 0x000fe20000000f00 */
[----:B------:R-:W-:Y:S05]  /*17cd0*/  BRA `(.L_x_346) ;  /* 0xffff6fd000007947 */ /* 0x000fea000383ffff */
.L_x_267:
[----:B--2---:R-:W-:Y:S01]  /*17ce0*/  MOV R15, 0x181f ;  /* 0x0000181f000f7802 */ /* 0x004fe20000000f00 */
[----:B------:R-:W-:Y:S01]  /*17cf0*/  IMAD.MOV.U32 R179, RZ, RZ, RZ ;  /* 0x000000ffffb37224 */ /* 0x000fe200078e00ff */
[----:B------:R-:W-:Y:S02]  /*17d00*/  MOV R2, 0x17d20 ;  /* 0x00017d2000027802 */ /* 0x000fe40000000f00 */
[----:B-1-34-:R-:W-:Y:S05]  /*17d10*/  CALL.REL.NOINC `($__internal_5_$__cuda_sm70_shflsync_idx_p) ;  /* 0x0000127000007944 */ /* 0x01afea0003c00000 */
[----:B------:R-:W-:Y:S01]  /*17d20*/  MOV R3, R15 ;  /* 0x0000000f00037202 */ /* 0x000fe20000000f00 */
[----:B-1---5:R-:W-:-:S05]  /*17d30*/  BRA `(.L_x_347) ;  /* 0xffff7cb000007947 */ /* 0x022fca000383ffff */
.L_x_270:
[----:B------:R-:W-:Y:S01]  /*17d40*/  MOV R179, RZ ;  /* 0x000000ff00b37202 */ /* 0x000fe20000000f00 */
[----:B------:R-:W-:Y:S01]  /*17d50*/  IMAD.MOV.U32 R3, RZ, RZ, R0 ;  /* 0x000000ffff037224 */ /* 0x000fe200078e0000 */
[----:B------:R-:W-:Y:S01]  /*17d60*/  MOV R2, 0x17d90 ;  /* 0x00017d9000027802 */ /* 0x000fe20000000f00 */
[----:B------:R-:W-:Y:S02]  /*17d70*/  IMAD.MOV.U32 R15, RZ, RZ, 0x181f ;  /* 0x0000181fff0f7424 */ /* 0x000fe400078e00ff */
[----:B------:R-:W-:Y:S05]  /*17d80*/  CALL.REL.NOINC `($__internal_5_$__cuda_sm70_shflsync_idx_p) ;  /* 0x0000120000007944 */ /* 0x000fea0003c00000 */
[----:B------:R-:W-:Y:S01]  /*17d90*/  MOV R4, R15 ;  /* 0x0000000f00047202 */ /* 0x000fe20000000f00 */
[----:B-1---5:R-:W-:-:S05]  /*17da0*/  BRA `(.L_x_348) ;  /* 0xffff883000007947 */ /* 0x022fca000383ffff */
.L_x_271:
[----:B------:R-:W-:Y:S01]  /*17db0*/  MOV R179, RZ ;  /* 0x000000ff00b37202 */ /* 0x000fe20000000f00 */
[----:B------:R-:W-:Y:S01]  /*17dc0*/  IMAD.MOV.U32 R3, RZ, RZ, R5 ;  /* 0x000000ffff037224 */ /* 0x000fe200078e0005 */
[----:B------:R-:W-:Y:S01]  /*17dd0*/  MOV R2, 0x17e00 ;  /* 0x00017e0000027802 */ /* 0x000fe20000000f00 */
[----:B------:R-:W-:Y:S02]  /*17de0*/  IMAD.MOV.U32 R15, RZ, RZ, 0x181f ;  /* 0x0000181fff0f7424 */ /* 0x000fe400078e00ff */
[----:B-12---:R-:W-:Y:S05]  /*17df0*/  CALL.REL.NOINC `($__internal_5_$__cuda_sm70_shflsync_idx_p) ;  /* 0x0000119000007944 */ /* 0x006fea0003c00000 */
[----:B-----5:R-:W-:Y:S01]  /*17e00*/  MOV R0, R15 ;  /* 0x0000000f00007202 */ /* 0x020fe20000000f00 */
[----:B-1----:R-:W-:-:S05]  /*17e10*/  BRA `(.L_x_349) ;  /* 0xffff87e000007947 */ /* 0x002fca000383ffff */
.L_x_272:
[----:B------:R-:W-:Y:S02]  /*17e20*/  MOV R0, 0x2 ;  /* 0x0000000200007802 */ /* 0x000fe40000000f00 */
[----:B------:R-:W-:Y:S02]  /*17e30*/  MOV R2, 0x17e50 ;  /* 0x00017e5000027802 */ /* 0x000fe40000000f00 */
[----:B------:R-:W-:Y:S05]  /*17e40*/  CALL.REL.NOINC `($__internal_4_$__cuda_sm70_shflsync_bfly_p) ;  /* 0x000010e000007944 */ /* 0x000fea0003c00000 */
[----:B------:R-:W-:Y:S01]  /*17e50*/  FMNMX.FTZ R4, R4, R0, !PT ;  /* 0x0000000004047209 */ /* 0x000fe20007810000 */
[----:B------:R-:W-:Y:S01]  /*17e60*/  IMAD.MOV.U32 R0, RZ, RZ, 0x1 ;  /* 0x00000001ff007424 */ /* 0x000fe200078e00ff */
[----:B------:R-:W-:Y:S02]  /*17e70*/  MOV R2, 0x17e90 ;  /* 0x00017e9000027802 */ /* 0x000fe40000000f00 */
[----:B------:R-:W-:Y:S05]  /*17e80*/  CALL.REL.NOINC `($__internal_4_$__cuda_sm70_shflsync_bfly_p) ;  /* 0x000010a000007944 */ /* 0x000fea0003c00000 */
[----:B------:R-:W-:Y:S01]  /*17e90*/  FMNMX.FTZ R134, R4, R0, !PT ;  /* 0x0000000004867209 */ /* 0x000fe20007810000 */
[----:B------:R-:W-:Y:S01]  /*17ea0*/  IMAD.MOV.U32 R4, RZ, RZ, R5 ;  /* 0x000000ffff047224 */ /* 0x000fe200078e0005 */
[----:B------:R-:W-:Y:S01]  /*17eb0*/  MOV R2, 0x17ee0 ;  /* 0x00017ee000027802 */ /* 0x000fe20000000f00 */
[----:B------:R-:W-:Y:S02]  /*17ec0*/  IMAD.MOV.U32 R0, RZ, RZ, 0x2 ;  /* 0x00000002ff007424 */ /* 0x000fe400078e00ff */
[----:B------:R-:W-:Y:S05]  /*17ed0*/  CALL.REL.NOINC `($__internal_4_$__cuda_sm70_shflsync_bfly_p) ;  /* 0x0000105000007944 */ /* 0x000fea0003c00000 */
[----:B------:R-:W-:Y:S01]  /*17ee0*/  FMNMX.FTZ R4, R5, R0, !PT ;  /* 0x0000000005047209 */ /* 0x000fe20007810000 */
[----:B------:R-:W-:Y:S01]  /*17ef0*/  IMAD.MOV.U32 R0, RZ, RZ, 0x1 ;  /* 0x00000001ff007424 */ /* 0x000fe200078e00ff */
[----:B------:R-:W-:Y:S02]  /*17f00*/  MOV R2, 0x17f20 ;  /* 0x00017f2000027802 */ /* 0x000fe40000000f00 */
[----:B------:R-:W-:Y:S05]  /*17f10*/  CALL.REL.NOINC `($__internal_4_$__cuda_sm70_shflsync_bfly_p) ;  /* 0x0000101000007944 */ /* 0x000fea0003c00000 */
[----:B------:R-:W-:-:S05]  /*17f20*/  BRA `(.L_x_350) ;  /* 0xffff897000007947 */ /* 0x000fca000383ffff */
.L_x_274:
[----:B------:R-:W-:Y:S01]  /*17f30*/  IMAD.MOV.U32 R4, RZ, RZ, R206 ;  /* 0x000000ffff047224 */ /* 0x000fe200078e00ce */
[----:B------:R-:W-:-:S02]  /*17f40*/  MOV R0, 0x2 ;  /* 0x0000000200007802 */ /* 0x000fc40000000f00 */
[----:B------:R-:W-:Y:S02]  /*17f50*/  MOV R2, 0x17f70 ;  /* 0x00017f7000027802 */ /* 0x000fe40000000f00 */
[----:B------:R-:W-:Y:S05]  /*17f60*/  CALL.REL.NOINC `($__internal_4_$__cuda_sm70_shflsync_bfly_p) ;  /* 0x00000fc000007944 */ /* 0x000fea0003c00000 */
[----:B------:R-:W-:Y:S05]  /*17f70*/  BRA `(.L_x_351) ;  /* 0xffff9be000007947 */ /* 0x000fea000383ffff */
.L_x_275:
[----:B------:R-:W-:Y:S01]  /*17f80*/  IMAD.MOV.U32 R4, RZ, RZ, R5 ;  /* 0x000000ffff047224 */ /* 0x000fe200078e0005 */
[----:B------:R-:W-:Y:S02]  /*17f90*/  MOV R0, 0x1 ;  /* 0x0000000100007802 */ /* 0x000fe40000000f00 */
[----:B------:R-:W-:Y:S02]  /*17fa0*/  MOV R2, 0x17fc0 ;  /* 0x00017fc000027802 */ /* 0x000fe40000000f00 */
[----:B-1----:R-:W-:Y:S05]  /*17fb0*/  CALL.REL.NOINC `($__internal_4_$__cuda_sm70_shflsync_bfly_p) ;  /* 0x00000f7000007944 */ /* 0x002fea0003c00000 */
[----:B------:R-:W-:Y:S01]  /*17fc0*/  FADD.FTZ R5, R5, R0 ;  /* 0x0000000005057221 */ /* 0x000fe20000010000 */
[----:B------:R-:W-:Y:S02]  /*17fd0*/  MOV R4, R205 ;  /* 0x000000cd00047202 */ /* 0x000fe40000000f00 */
[----:B------:R-:W-:Y:S02]  /*17fe0*/  MOV R0, 0x2 ;  /* 0x0000000200007802 */ /* 0x000fe40000000f00 */
[----:B------:R-:W-:Y:S02]  /*17ff0*/  MOV R2, 0x18010 ;  /* 0x0001801000027802 */ /* 0x000fe40000000f00 */
[----:B------:R-:W-:Y:S05]  /*18000*/  CALL.REL.NOINC `($__internal_4_$__cuda_sm70_shflsync_bfly_p) ;  /* 0x00000f2000007944 */ /* 0x000fea0003c00000 */
[----:B------:R-:W-:Y:S01]  /*18010*/  FADD.FTZ R4, R205, R0 ;  /* 0x00000000cd047221 */ /* 0x000fe20000010000 */
[----:B------:R-:W-:Y:S02]  /*18020*/  MOV R0, 0x1 ;  /* 0x0000000100007802 */ /* 0x000fe40000000f00 */
[----:B------:R-:W-:-:S02]  /*18030*/  MOV R2, 0x18050 ;  /* 0x0001805000027802 */ /* 0x000fc40000000f00 */
[----:B------:R-:W-:Y:S05]  /*18040*/  CALL.REL.NOINC `($__internal_4_$__cuda_sm70_shflsync_bfly_p) ;  /* 0x00000ee000007944 */ /* 0x000fea0003c00000 */
[----:B------:R-:W-:Y:S01]  /*18050*/  MOV R3, R0 ;  /* 0x0000000000037202 */ /* 0x000fe20000000f00 */
[----:B------:R-:W-:Y:S05]  /*18060*/  BRA `(.L_x_352) ;  /* 0xffff9b6000007947 */ /* 0x000fea000383ffff */
.L_x_282:
[----:B--234-:R-:W-:Y:S01]  /*18070*/  IMAD.MOV.U32 R3, RZ, RZ, R13 ;  /* 0x000000ffff037224 */ /* 0x01cfe200078e000d */
[----:B------:R-:W-:Y:S01]  /*18080*/  MOV R179, RZ ;  /* 0x000000ff00b37202 */ /* 0x000fe20000000f00 */
[----:B------:R-:W-:Y:S01]  /*18090*/  IMAD.MOV.U32 R15, RZ, RZ, 0x181f ;  /* 0x0000181fff0f7424 */ /* 0x000fe200078e00ff */
[----:B------:R-:W-:-:S02]  /*180a0*/  MOV R2, 0x180c0 ;  /* 0x000180c000027802 */ /* 0x000fc40000000f00 */
[----:B-1----:R-:W-:Y:S05]  /*180b0*/  CALL.REL.NOINC `($__internal_5_$__cuda_sm70_shflsync_idx_p) ;  /* 0x00000ed000007944 */ /* 0x002fea0003c00000 */
[----:B------:R-:W-:Y:S01]  /*180c0*/  MOV R4, R15 ;  /* 0x0000000f00047202 */ /* 0x000fe20000000f00 */
[----:B-1---5:R-:W-:Y:S05]  /*180d0*/  BRA `(.L_x_353) ;  /* 0xffffb68000007947 */ /* 0x022fea000383ffff */
.L_x_283:
[----:B------:R-:W-:Y:S01]  /*180e0*/  IMAD.MOV.U32 R3, RZ, RZ, R14 ;  /* 0x000000ffff037224 */ /* 0x000fe200078e000e */
[----:B------:R-:W-:Y:S01]  /*180f0*/  MOV R179, RZ ;  /* 0x000000ff00b37202 */ /* 0x000fe20000000f00 */
[----:B------:R-:W-:Y:S01]  /*18100*/  IMAD.MOV.U32 R15, RZ, RZ, 0x181f ;  /* 0x0000181fff0f7424 */ /* 0x000fe200078e00ff */
[----:B------:R-:W-:-:S02]  /*18110*/  MOV R2, 0x18130 ;  /* 0x0001813000027802 */ /* 0x000fc40000000f00 */
[----:B-123--:R-:W-:Y:S05]  /*18120*/  CALL.REL.NOINC `($__internal_5_$__cuda_sm70_shflsync_idx_p) ;  /* 0x00000e6000007944 */ /* 0x00efea0003c00000 */
[----:B-----5:R-:W-:Y:S01]  /*18130*/  MOV R0, R15 ;  /* 0x0000000f00007202 */ /* 0x020fe20000000f00 */
[----:B-1----:R-:W-:Y:S05]  /*18140*/  BRA `(.L_x_354) ;  /* 0xffffb63000007947 */ /* 0x002fea000383ffff */
.L_x_286:
[----:B--2---:R-:W-:Y:S01]  /*18150*/  IMAD.MOV.U32 R3, RZ, RZ, R13 ;  /* 0x000000ffff037224 */ /* 0x004fe200078e000d */
[----:B------:R-:W-:Y:S01]  /*18160*/  MOV R179, 0x1 ;  /* 0x0000000100b37802 */ /* 0x000fe20000000f00 */
[----:B------:R-:W-:Y:S01]  /*18170*/  IMAD.MOV.U32 R15, RZ, RZ, 0x181f ;  /* 0x0000181fff0f7424 */ /* 0x000fe200078e00ff */
[----:B------:R-:W-:-:S02]  /*18180*/  MOV R2, 0x181a0 ;  /* 0x000181a000027802 */ /* 0x000fc40000000f00 */
[----:B-1-34-:R-:W-:Y:S05]  /*18190*/  CALL.REL.NOINC `($__internal_5_$__cuda_sm70_shflsync_idx_p) ;  /* 0x00000df000007944 */ /* 0x01afea0003c00000 */
        /* <DEDUP_REMOVED lines=8> */
.L_x_289:
[----:B--2---:R-:W-:Y:S01]  /*18220*/  IMAD.MOV.U32 R3, RZ, RZ, R13 ;  /* 0x000000ffff037224 */ /* 0x004fe200078e000d */
[----:B------:R-:W-:Y:S01]  /*18230*/  MOV R179, 0x2 ;  /* 0x0000000200b37802 */ /* 0x000fe20000000f00 */
[----:B------:R-:W-:Y:S01]  /*18240*/  IMAD.MOV.U32 R15, RZ, RZ, 0x181f ;  /* 0x0000181fff0f7424 */ /* 0x000fe200078e00ff */
[----:B------:R-:W-:Y:S02]  /*18250*/  MOV R2, 0x18270 ;  /* 0x0001827000027802 */ /* 0x000fe40000000f00 */
[----:B-1-34-:R-:W-:Y:S05]  /*18260*/  CALL.REL.NOINC `($__internal_5_$__cuda_sm70_shflsync_idx_p) ;  /* 0x00000d2000007944 */ /* 0x01afea0003c00000 */
[----:B------:R-:W-:Y:S01]  /*18270*/  MOV R4, R15 ;  /* 0x0000000f00047202 */ /* 0x000fe20000000f00 */
[----:B-1---5:R-:W-:Y:S05]  /*18280*/  BRA `(.L_x_356) ;  /* 0xffffb7d000007947 */ /* 0x022fea000383ffff */
.L_x_290:
[----:B--2---:R-:W-:Y:S01]  /*18290*/  IMAD.MOV.U32 R3, RZ, RZ, R14 ;  /* 0x000000ffff037224 */ /* 0x004fe200078e000e */
[----:B------:R-:W-:Y:S01]  /*182a0*/  MOV R179, 0x2 ;  /* 0x0000000200b37802 */ /* 0x000fe20000000f00 */
[----:B------:R-:W-:Y:S01]  /*182b0*/  IMAD.MOV.U32 R15, RZ, RZ, 0x181f ;  /* 0x0000181fff0f7424 */ /* 0x000fe200078e00ff */
[----:B------:R-:W-:Y:S02]  /*182c0*/  MOV R2, 0x182e0 ;  /* 0x000182e000027802 */ /* 0x000fe40000000f00 */
[----:B-1-34-:R-:W-:Y:S05]  /*182d0*/  CALL.REL.NOINC `($__internal_5_$__cuda_sm70_shflsync_idx_p) ;  /* 0x00000cb000007944 */ /* 0x01afea0003c00000 */
[----:B-----5:R-:W-:Y:S01]  /*182e0*/  MOV R0, R15 ;  /* 0x0000000f00007202 */ /* 0x020fe20000000f00 */
[----:B-1----:R-:W-:Y:S05]  /*182f0*/  BRA `(.L_x_357) ;  /* 0xffffb78000007947 */ /* 0x002fea000383ffff */
.L_x_293:
[----:B---3--:R-:W-:Y:S01]  /*18300*/  IMAD.MOV.U32 R3, RZ, RZ, R13 ;  /* 0x000000ffff037224 */ /* 0x008fe200078e000d */
        /* <DEDUP_REMOVED lines=12> */
.L_x_295:
[----:B------:R-:W-:Y:S01]  /*183d0*/  IMAD.MOV.U32 R3, RZ, RZ, R5 ;  /* 0x000000ffff037224 */ /* 0x000fe200078e0005 */
[----:B------:R-:W-:Y:S01]  /*183e0*/  MOV R179, RZ ;  /* 0x000000ff00b37202 */ /* 0x000fe20000000f00 */
[----:B------:R-:W-:Y:S01]  /*183f0*/  IMAD.MOV.U32 R15, RZ, RZ, 0x1c1f ;  /* 0x00001c1fff0f7424 */ /* 0x000fe200078e00ff */
[----:B------:R-:W-:Y:S02]  /*18400*/  MOV R2, 0x18420 ;  /* 0x0001842000027802 */ /* 0x000fe40000000f00 */
[----:B------:R-:W-:Y:S05]  /*18410*/  CALL.REL.NOINC `($__internal_5_$__cuda_sm70_shflsync_idx_p) ;  /* 0x00000b7000007944 */ /* 0x000fea0003c00000 */
[----:B------:R-:W-:Y:S01]  /*18420*/  MOV R4, R15 ;  /* 0x0000000f00047202 */ /* 0x000fe20000000f00 */
[----:B-1---5:R-:W-:Y:S05]  /*18430*/  BRA `(.L_x_359) ;  /* 0xffffbb2000007947 */ /* 0x022fea000383ffff */
.L_x_296:
[----:B------:R-:W-:Y:S01]  /*18440*/  IMAD.MOV.U32 R3, RZ, RZ, R12 ;  /* 0x000000ffff037224 */ /* 0x000fe200078e000c */
[----:B------:R-:W-:Y:S01]  /*18450*/  MOV R179, RZ ;  /* 0x000000ff00b37202 */ /* 0x000fe20000000f00 */
[----:B------:R-:W-:Y:S01]  /*18460*/  IMAD.MOV.U32 R15, RZ, RZ, 0x1c1f ;  /* 0x00001c1fff0f7424 */ /* 0x000fe200078e00ff */
[----:B------:R-:W-:Y:S02]  /*18470*/  MOV R2, 0x18490 ;  /* 0x0001849000027802 */ /* 0x000fe40000000f00 */
[----:B-12---:R-:W-:Y:S05]  /*18480*/  CALL.REL.NOINC `($__internal_5_$__cuda_sm70_shflsync_idx_p) ;  /* 0x00000b0000007944 */ /* 0x006fea0003c00000 */
[----:B-----5:R-:W-:Y:S01]  /*18490*/  MOV R0, R15 ;  /* 0x0000000f00007202 */ /* 0x020fe20000000f00 */
[----:B-1----:R-:W-:Y:S05]  /*184a0*/  BRA `(.L_x_360) ;  /* 0xffffbad000007947 */ /* 0x002fea000383ffff */
.L_x_299:
[----:B----4-:R-:W-:Y:S01]  /*184b0*/  IMAD.MOV.U32 R3, RZ, RZ, R5 ;  /* 0x000000ffff037224 */ /* 0x010fe200078e0005 */
[----:B------:R-:W-:Y:S01]  /*184c0*/  MOV R179, 0x1 ;  /* 0x0000000100b37802 */ /* 0x000fe20000000f00 */
[----:B------:R-:W-:Y:S01]  /*184d0*/  IMAD.MOV.U32 R15, RZ, RZ, 0x1c1f ;  /* 0x00001c1fff0f7424 */ /* 0x000fe200078e00ff */
[----:B------:R-:W-:-:S02]  /*184e0*/  MOV R2, 0x18500 ;  /* 0x0001850000027802 */ /* 0x000fc40000000f00 */
[----:B-123--:R-:W-:Y:S05]  /*184f0*/  CALL.REL.NOINC `($__internal_5_$__cuda_sm70_shflsync_idx_p) ;  /* 0x00000a9000007944 */ /* 0x00efea0003c00000 */
        /* <DEDUP_REMOVED lines=8> */
.L_x_303:
[----:B------:R-:W-:Y:S01]  /*18580*/  IMAD.MOV.U32 R3, RZ, RZ, R5 ;  /* 0x000000ffff037224 */ /* 0x000fe200078e0005 */
[----:B------:R-:W-:Y:S01]  /*18590*/  MOV R179, RZ ;  /* 0x000000ff00b37202 */ /* 0x000fe20000000f00 */
[----:B------:R-:W-:Y:S01]  /*185a0*/  IMAD.MOV.U32 R15, RZ, RZ, 0x181f ;  /* 0x0000181fff0f7424 */ /* 0x000fe200078e00ff */
[----:B------:R-:W-:Y:S02]  /*185b0*/  MOV R2, 0x185d0 ;  /* 0x000185d000027802 */ /* 0x000fe40000000f00 */
[----:B------:R-:W-:Y:S05]  /*185c0*/  CALL.REL.NOINC `($__internal_5_$__cuda_sm70_shflsync_idx_p) ;  /* 0x000009c000007944 */ /* 0x000fea0003c00000 */
[----:B------:R-:W-:Y:S01]  /*185d0*/  MOV R4, R15 ;  /* 0x0000000f00047202 */ /* 0x000fe20000000f00 */
[----:B-1---5:R-:W-:Y:S05]  /*185e0*/  BRA `(.L_x_362) ;  /* 0xffffdc5000007947 */ /* 0x022fea000383ffff */
.L_x_304:
[----:B------:R-:W-:Y:S01]  /*185f0*/  IMAD.MOV.U32 R3, RZ, RZ, R14 ;  /* 0x000000ffff037224 */ /* 0x000fe200078e000e */
[----:B------:R-:W-:Y:S01]  /*18600*/  MOV R179, RZ ;  /* 0x000000ff00b37202 */ /* 0x000fe20000000f00 */
[----:B------:R-:W-:Y:S01]  /*18610*/  IMAD.MOV.U32 R15, RZ, RZ, 0x181f ;  /* 0x0000181fff0f7424 */ /* 0x000fe200078e00ff */
[----:B------:R-:W-:Y:S02]  /*18620*/  MOV R2, 0x18640 ;  /* 0x0001864000027802 */ /* 0x000fe40000000f00 */
[----:B-12---:R-:W-:Y:S05]  /*18630*/  CALL.REL.NOINC `($__internal_5_$__cuda_sm70_shflsync_idx_p) ;  /* 0x0000095000007944 */ /* 0x006fea0003c00000 */
[----:B-----5:R-:W-:Y:S01]  /*18640*/  MOV R0, R15 ;  /* 0x0000000f00007202 */ /* 0x020fe20000000f00 */
[----:B-1----:R-:W-:Y:S05]  /*18650*/  BRA `(.L_x_363) ;  /* 0xffffdc0000007947 */ /* 0x002fea000383ffff */
.L_x_307:
        /* <DEDUP_REMOVED lines=13> */
.L_x_310:
[----:B-1----:R-:W-:Y:S01]  /*18730*/  IMAD.MOV.U32 R3, RZ, RZ, R5 ;  /* 0x000000ffff037224 */ /* 0x002fe200078e0005 */
[----:B------:R-:W-:Y:S01]  /*18740*/  MOV R179, 0x2 ;  /* 0x0000000200b37802 */ /* 0x000fe20000000f00 */
[----:B------:R-:W-:Y:S01]  /*18750*/  IMAD.MOV.U32 R15, RZ, RZ, 0x181f ;  /* 0x0000181fff0f7424 */ /* 0x000fe200078e00ff */
[----:B------:R-:W-:Y:S02]  /*18760*/  MOV R2, 0x18780 ;  /* 0x0001878000027802 */ /* 0x000fe40000000f00 */
[----:B--234-:R-:W-:Y:S05]  /*18770*/  CALL.REL.NOINC `($__internal_5_$__cuda_sm70_shflsync_idx_p) ;  /* 0x0000081000007944 */ /* 0x01cfea0003c00000 */
[----:B------:R-:W-:Y:S01]  /*18780*/  MOV R4, R15 ;  /* 0x0000000f00047202 */ /* 0x000fe20000000f00 */
[----:B-1---5:R-:W-:Y:S05]  /*18790*/  BRA `(.L_x_365) ;  /* 0xffffddb000007947 */ /* 0x022fea000383ffff */
.L_x_311:
[----:B------:R-:W-:Y:S01]  /*187a0*/  IMAD.MOV.U32 R3, RZ, RZ, R14 ;  /* 0x000000ffff037224 */ /* 0x000fe200078e000e */
[----:B------:R-:W-:Y:S01]  /*187b0*/  MOV R179, 0x2 ;  /* 0x0000000200b37802 */ /* 0x000fe20000000f00 */
[----:B------:R-:W-:Y:S01]  /*187c0*/  IMAD.MOV.U32 R15, RZ, RZ, 0x181f ;  /* 0x0000181fff0f7424 */ /* 0x000fe200078e00ff */
[----:B------:R-:W-:Y:S02]  /*187d0*/  MOV R2, 0x187f0 ;  /* 0x000187f000027802 */ /* 0x000fe40000000f00 */
[----:B-1234-:R-:W-:Y:S05]  /*187e0*/  CALL.REL.NOINC `($__internal_5_$__cuda_sm70_shflsync_idx_p) ;  /* 0x000007a000007944 */ /* 0x01efea0003c00000 */
[----:B-----5:R-:W-:Y:S01]  /*187f0*/  MOV R0, R15 ;  /* 0x0000000f00007202 */ /* 0x020fe20000000f00 */
[----:B-1----:R-:W-:Y:S05]  /*18800*/  BRA `(.L_x_366) ;  /* 0xffffdd6000007947 */ /* 0x002fea000383ffff */
.L_x_314:
[----:B-1----:R-:W-:Y:S01]  /*18810*/  IMAD.MOV.U32 R3, RZ, RZ, R5 ;  /* 0x000000ffff037224 */ /* 0x002fe200078e0005 */
[----:B------:R-:W-:Y:S01]  /*18820*/  MOV R179, 0x3 ;  /* 0x0000000300b37802 */ /* 0x000fe20000000f00 */
[----:B------:R-:W-:Y:S01]  /*18830*/  IMAD.MOV.U32 R15, RZ, RZ, 0x181f ;  /* 0x0000181fff0f7424 */ /* 0x000fe200078e00ff */
[----:B------:R-:W-:-:S02]  /*18840*/  MOV R2, 0x18860 ;  /* 0x0001886000027802 */ /* 0x000fc40000000f00 */
[----:B--234-:R-:W-:Y:S05]  /*18850*/  CALL.REL.NOINC `($__internal_5_$__cuda_sm70_shflsync_idx_p) ;  /* 0x0000073000007944 */ /* 0x01cfea0003c00000 */
        /* <DEDUP_REMOVED lines=8> */
.L_x_316:
[----:B------:R-:W-:Y:S01]  /*188e0*/  IMAD.MOV.U32 R3, RZ, RZ, R98 ;  /* 0x000000ffff037224 */ /* 0x000fe200078e0062 */
[----:B------:R-:W-:Y:S01]  /*188f0*/  MOV R179, RZ ;  /* 0x000000ff00b37202 */ /* 0x000fe20000000f00 */
[----:B------:R-:W-:Y:S01]  /*18900*/  IMAD.MOV.U32 R15, RZ, RZ, 0x1f ;  /* 0x0000001fff0f7424 */ /* 0x000fe200078e00ff */
[----:B------:R-:W-:Y:S02]  /*18910*/  MOV R2, 0x18930 ;  /* 0x0001893000027802 */ /* 0x000fe40000000f00 */
[----:B-12---:R-:W-:Y:S05]  /*18920*/  CALL.REL.NOINC `($__internal_5_$__cuda_sm70_shflsync_idx_p) ;  /* 0x0000066000007944 */ /* 0x006fea0003c00000 */
[----:B------:R-:W-:Y:S01]  /*18930*/  MOV R9, R15 ;  /* 0x0000000f00097202 */ /* 0x000fe20000000f00 */
[----:B-1---5:R-:W-:Y:S05]  /*18940*/  BRA `(.L_x_368) ;  /* 0xffffdfb000007947 */ /* 0x022fea000383ffff */
.L_x_317:
[----:B------:R-:W-:Y:S01]  /*18950*/  IMAD.MOV.U32 R3, RZ, RZ, R98 ;  /* 0x000000ffff037224 */ /* 0x000fe200078e0062 */
[----:B------:R-:W-:Y:S01]  /*18960*/  MOV R179, 0x1 ;  /* 0x0000000100b37802 */ /* 0x000fe20000000f00 */
[----:B------:R-:W-:Y:S01]  /*18970*/  IMAD.MOV.U32 R15, RZ, RZ, 0x1f ;  /* 0x0000001fff0f7424 */ /* 0x000fe200078e00ff */
[----:B------:R-:W-:Y:S02]  /*18980*/  MOV R2, 0x189a0 ;  /* 0x000189a000027802 */ /* 0x000fe40000000f00 */
[----:B-1234-:R-:W-:Y:S05]  /*18990*/  CALL.REL.NOINC `($__internal_5_$__cuda_sm70_shflsync_idx_p) ;  /* 0x000005f000007944 */ /* 0x01efea0003c00000 */
[----:B------:R-:W-:Y:S01]  /*189a0*/  MOV R6, R15 ;  /* 0x0000000f00067202 */ /* 0x000fe20000000f00 */
[----:B-1---5:R-:W-:Y:S05]  /*189b0*/  BRA `(.L_x_369) ;  /* 0xffffdf6000007947 */ /* 0x022fea000383ffff */
.L_x_318:
[----:B------:R-:W-:Y:S02]  /*189c0*/  MOV R3, 0x1 ;  /* 0x0000000100037802 */ /* 0x000fe40000000f00 */
[----:B------:R-:W-:-:S02]  /*189d0*/  MOV R2, 0x189f0 ;  /* 0x000189f000027802 */ /* 0x000fc40000000f00 */
[----:B---34-:R-:W-:Y:S05]  /*189e0*/  CALL.REL.NOINC `($__internal_6_$__cuda_sm70_shflsync_up_p) ;  /* 0x0000061000007944 */ /* 0x018fea0003c00000 */
[----:B------:R-:W-:Y:S05]  /*189f0*/  BRA `(.L_x_370) ;  /* 0xffffe04000007947 */ /* 0x000fea000383ffff */
.L_x_319:
[----:B------:R-:W-:Y:S02]  /*18a00*/  MOV R3, 0x2 ;  /* 0x0000000200037802 */ /* 0x000fe40000000f00 */
[----:B------:R-:W-:-:S02]  /*18a10*/  MOV R2, 0x18a30 ;  /* 0x00018a3000027802 */ /* 0x000fc40000000f00 */
[----:B---34-:R-:W-:Y:S05]  /*18a20*/  CALL.REL.NOINC `($__internal_6_$__cuda_sm70_shflsync_up_p) ;  /* 0x000005d000007944 */ /* 0x018fea0003c00000 */
[----:B------:R-:W-:Y:S02]  /*18a30*/  SEL R3, R4, RZ, P1 ;  /* 0x000000ff04037207 */ /* 0x000fe40000800000 */
[----:B------:R-:W-:-:S03]  /*18a40*/  MOV R2, 0x18a80 ;  /* 0x00018a8000027802 */ /* 0x000fc60000000f00 */
[----:B------:R-:W-:Y:S02]  /*18a50*/  IMAD.IADD R0, R0, 0x1, R3 ;  /* 0x0000000100007824 */ /* 0x000fe400078e0203 */
[----:B------:R-:W-:Y:S02]  /*18a60*/  IMAD.MOV.U32 R3, RZ, RZ, 0x4 ;  /* 0x00000004ff037424 */ /* 0x000fe400078e00ff */
        /* <DEDUP_REMOVED lines=20> */
.L_x_323:
[----:B------:R-:W-:Y:S02]  /*18bb0*/  MOV R3, 0x1 ;  /* 0x0000000100037802 */ /* 0x000fe40000000f00 */
[----:B------:R-:W-:Y:S02]  /*18bc0*/  MOV R2, 0x18be0 ;  /* 0x00018be000027802 */ /* 0x000fe40000000f00 */
[----:B---3--:R-:W-:Y:S05]  /*18bd0*/  CALL.REL.NOINC `($__internal_6_$__cuda_sm70_shflsync_up_p) ;  /* 0x0000042000007944 */ /* 0x008fea0003c00000 */
[----:B------:R-:W-:Y:S01]  /*18be0*/  MOV R2, R4 ;  /* 0x0000000400027202 */ /* 0x000fe20000000f00 */
[----:B------:R-:W-:Y:S05]  /*18bf0*/  BRA `(.L_x_372) ;  /* 0xffffe0a000007947 */ /* 0x000fea000383ffff */
.L_x_324:
[----:B------:R-:W-:Y:S02]  /*18c00*/  MOV R3, 0x2 ;  /* 0x0000000200037802 */ /* 0x000fe40000000f00 */
[----:B------:R-:W-:Y:S02]  /*18c10*/  MOV R2, 0x18c30 ;  /* 0x00018c3000027802 */ /* 0x000fe40000000f00 */
[----:B---3--:R-:W-:Y:S05]  /*18c20*/  CALL.REL.NOINC `($__internal_6_$__cuda_sm70_shflsync_up_p) ;  /* 0x000003d000007944 */ /* 0x008fea0003c00000 */
        /* <DEDUP_REMOVED lines=24> */
.L_x_326:
[----:B------:R-:W-:Y:S02]  /*18db0*/  SEL R0, RZ, 0x1, P0 ;  /* 0x00000001ff007807 */ /* 0x000fe40000000000 */
[----:B------:R-:W-:Y:S02]  /*18dc0*/  MOV R2, 0x18de0 ;  /* 0x00018de000027802 */ /* 0x000fe40000000f00 */
[----:B-1-3--:R-:W-:Y:S05]  /*18dd0*/  CALL.REL.NOINC `($__internal_7_$__cuda_sm70_votesync_ballot) ;  /* 0x0000028000007944 */ /* 0x00afea0003c00000 */
[----:B------:R-:W-:Y:S05]  /*18de0*/  BRA `(.L_x_374) ;  /* 0xffffe04000007947 */ /* 0x000fea000383ffff */
.L_x_327:
[----:B------:R-:W-:Y:S01]  /*18df0*/  IMAD.MOV.U32 R3, RZ, RZ, R7 ;  /* 0x000000ffff037224 */ /* 0x000fe200078e0007 */
[----:B----4-:R-:W-:Y:S01]  /*18e00*/  MOV R179, R10 ;  /* 0x0000000a00b37202 */ /* 0x010fe20000000f00 */
[----:B------:R-:W-:Y:S01]  /*18e10*/  IMAD.MOV.U32 R15, RZ, RZ, 0x1f ;  /* 0x0000001fff0f7424 */ /* 0x000fe200078e00ff */
[----:B------:R-:W-:Y:S02]  /*18e20*/  MOV R2, 0x18e40 ;  /* 0x00018e4000027802 */ /* 0x000fe40000000f00 */
[----:B-123--:R-:W-:Y:S05]  /*18e30*/  CALL.REL.NOINC `($__internal_5_$__cuda_sm70_shflsync_idx_p) ;  /* 0x0000015000007944 */ /* 0x00efea0003c00000 */
[----:B------:R-:W-:Y:S01]  /*18e40*/  IMAD.MOV.U32 R7, RZ, RZ, R15 ;  /* 0x000000ffff077224 */ /* 0x000fe200078e000f */
[----:B------:R-:W-:Y:S01]  /*18e50*/  MOV R179, R10 ;  /* 0x0000000a00b37202 */ /* 0x000fe20000000f00 */
[----:B------:R-:W-:Y:S01]  /*18e60*/  IMAD.MOV.U32 R3, RZ, RZ, R8 ;  /* 0x000000ffff037224 */ /* 0x000fe200078e0008 */
[----:B------:R-:W-:Y:S02]  /*18e70*/  MOV R15, 0x1f ;  /* 0x0000001f000f7802 */ /* 0x000fe40000000f00 */
[----:B------:R-:W-:-:S02]  /*18e80*/  MOV R2, 0x18ea0 ;  /* 0x00018ea000027802 */ /* 0x000fc40000000f00 */
[----:B-1---5:R-:W-:Y:S05]  /*18e90*/  CALL.REL.NOINC `($__internal_5_$__cuda_sm70_shflsync_idx_p) ;  /* 0x000000f000007944 */ /* 0x022fea0003c00000 */
[----:B------:R-:W-:Y:S01]  /*18ea0*/  MOV R5, R15 ;  /* 0x0000000f00057202 */ /* 0x000fe20000000f00 */
[----:B-1---5:R-:W-:Y:S05]  /*18eb0*/  BRA `(.L_x_375) ;  /* 0xffffdfb000007947 */ /* 0x022fea000383ffff */
.L_x_330:
[----:B------:R-:W-:Y:S01]  /*18ec0*/  IMAD.MOV.U32 R3, RZ, RZ, R4 ;  /* 0x000000ffff037224 */ /* 0x000fe200078e0004 */
[----:B------:R-:W-:Y:S01]  /*18ed0*/  MOV R179, R0 ;  /* 0x0000000000b37202 */ /* 0x000fe20000000f00 */
[----:B------:R-:W-:Y:S01]  /*18ee0*/  IMAD.MOV.U32 R15, RZ, RZ, 0x1f ;  /* 0x0000001fff0f7424 */ /* 0x000fe200078e00ff */
[----:B------:R-:W-:-:S02]  /*18ef0*/  MOV R2, 0x18f10 ;  /* 0x00018f1000027802 */ /* 0x000fc40000000f00 */
[----:B-1-34-:R-:W-:Y:S05]  /*18f00*/  CALL.REL.NOINC `($__internal_5_$__cuda_sm70_shflsync_idx_p) ;  /* 0x0000008000007944 */ /* 0x01afea0003c00000 */
[----:B------:R-:W-:Y:S01]  /*18f10*/  MOV R11, R15 ;  /* 0x0000000f000b7202 */ /* 0x000fe20000000f00 */
[----:B-1---5:R-:W-:Y:S05]  /*18f20*/  BRA `(.L_x_329) ;  /* 0xffffdfa000007947 */ /* 0x022fea000383ffff */
        .weak           $__internal_4_$__cuda_sm70_shflsync_bfly_p
        .type           $__internal_4_$__cuda_sm70_shflsync_bfly_p,@function
        .size           $__internal_4_$__cuda_sm70_shflsync_bfly_p,($__internal_5_$__cuda_sm70_shflsync_idx_p - $__internal_4_$__cuda_sm70_shflsync_bfly_p)
$__internal_4_$__cuda_sm70_shflsync_bfly_p:
[----:B------:R-:W-:Y:S02]  /*18f30*/  MOV R15, 0xffffffff ;  /* 0xffffffff000f7802 */ /* 0x000fe40000000f00 */
[----:B------:R-:W-:-:S02]  /*18f40*/  MOV R3, 0x1f ;  /* 0x0000001f00037802 */ /* 0x000fc40000000f00 */
[----:B------:R-:W-:Y:S04]  /*18f50*/  WARPSYNC R15 ;  /* 0x0000000f00007348 */ /* 0x000fe80003800000 */
[----:B------:R1:W2:Y:S02]  /*18f60*/  SHFL.BFLY PT, R0, R4, R0, R3 ;  /* 0x0c00000004007389 */ /* 0x0002a400000e0003 */
[----:B-1----:R-:W-:-:S04]  /*18f70*/  MOV R3, 0x0 ;  /* 0x0000000000037802 */ /* 0x002fc80000000f00 */
[----:B--2---:R-:W-:Y:S05]  /*18f80*/  RET.REL.NODEC R2 `(_ZN7cutlass13device_kernelIN5flash19enable_sm80_to_sm89INS1_16FlashAttnFwdSm80INS1_25CollectiveMainloopFwdSm80ILi8ELi1ELb0EN4cute5tupleIJNS5_1CILi128EEENS7_ILi32EEENS7_ILi256EEEEEELi256ENS_6half_tEfNS_4arch4Sm80ELb0ELb0ELb1ELb1ELb1ELb1ELb1ELb1EEENS1_21CollectiveEpilogueFwdINS6_IJS8_SA_S9_EEENS6_IJNS7_ILi1EEESI_SI_EEESC_SE_Li256ELb1ELb1ELb1ELb0EEENS1_36VarlenDynamicPersistentTileSchedulerILi128ELi32ELi256ELi256ELb1ELb1ELb0ELb0ELb1ELb1EEEEEEEEEvNT_6ParamsE) ;  /* 0xfffe707002007950 */ /* 0x004fea0003c3ffff */
        .weak           $__internal_5_$__cuda_sm70_shflsync_idx_p
        .type           $__internal_5_$__cuda_sm70_shflsync_idx_p,@function
        .size           $__internal_5_$__cuda_sm70_shflsync_idx_p,($__internal_6_$__cuda_sm70_shflsync_up_p - $__internal_5_$__cuda_sm70_shflsync_idx_p)
$__internal_5_$__cuda_sm70_shflsync_idx_p:
[----:B------:R1:W-:Y:S02]  /*18f90*/  STL [R1+0x54], R0 ;  /* 0x0000540001007387 */ /* 0x0003e40000100800 */
[----:B-1----:R-:W-:-:S04]  /*18fa0*/  MOV R0, 0xffffffff ;  /* 0xffffffff00007802 */ /* 0x002fc80000000f00 */
[----:B------:R-:W-:Y:S04]  /*18fb0*/  WARPSYNC R0 ;  /* 0x0000000000007348 */ /* 0x000fe80003800000 */
[----:B------:R1:W2:Y:S04]  /*18fc0*/  SHFL.IDX PT, R15, R3, R179, R15 ;  /* 0x000000b3030f7389 */ /* 0x0002a800000e000f */
[----:B-1----:R1:W5:Y:S01]  /*18fd0*/  LDL.LU R0, [R1+0x54] ;  /* 0x0000540001007983 */ /* 0x0023620000300800 */
[----:B------:R-:W-:-:S04]  /*18fe0*/  MOV R3, 0x0 ;  /* 0x0000000000037802 */ /* 0x000fc80000000f00 */
[----:B--2---:R-:W-:Y:S05]  /*18ff0*/  RET.REL.NODEC R2 `(_ZN7cutlass13device_kernelIN5flash19enable_sm80_to_sm89INS1_16FlashAttnFwdSm80INS1_25CollectiveMainloopFwdSm80ILi8ELi1ELb0EN4cute5tupleIJNS5_1CILi128EEENS7_ILi32EEENS7_ILi256EEEEEELi256ENS_6half_tEfNS_4arch4Sm80ELb0ELb0ELb1ELb1ELb1ELb1ELb1ELb1EEENS1_21CollectiveEpilogueFwdINS6_IJS8_SA_S9_EEENS6_IJNS7_ILi1EEESI_SI_EEESC_SE_Li256ELb1ELb1ELb1ELb0EEENS1_36VarlenDynamicPersistentTileSchedulerILi128ELi32ELi256ELi256ELb1ELb1ELb0ELb0ELb1ELb1EEEEEEEEEvNT_6ParamsE) ;  /* 0xfffe700002007950 */ /* 0x004fea0003c3ffff */
        .weak           $__internal_6_$__cuda_sm70_shflsync_up_p
        .type           $__internal_6_$__cuda_sm70_shflsync_up_p,@function
        .size           $__internal_6_$__cuda_sm70_shflsync_up_p,($__internal_7_$__cuda_sm70_votesync_ballot - $__internal_6_$__cuda_sm70_shflsync_up_p)
$__internal_6_$__cuda_sm70_shflsync_up_p:
[----:B------:R-:W-:Y:S02]  /*19000*/  MOV R4, RZ ;  /* 0x000000ff00047202 */ /* 0x000fe40000000f00 */
[----:B------:R-:W-:-:S04]  /*19010*/  MOV R10, 0xffffffff ;  /* 0xffffffff000a7802 */ /* 0x000fc80000000f00 */
[----:B------:R-:W-:Y:S04]  /*19020*/  WARPSYNC R10 ;  /* 0x0000000a00007348 */ /* 0x000fe80003800000 */
[----:B------:R1:W2:Y:S02]  /*19030*/  SHFL.UP PT, R4, R0, R3, R4 ;  /* 0x0400000300047389 */ /* 0x0002a400000e0004 */
[----:B-1----:R-:W-:-:S04]  /*19040*/  MOV R3, 0x0 ;  /* 0x0000000000037802 */ /* 0x002fc80000000f00 */
[----:B--2---:R-:W-:Y:S05]  /*19050*/  RET.REL.NODEC R2 `(_ZN7cutlass13device_kernelIN5flash19enable_sm80_to_sm89INS1_16FlashAttnFwdSm80INS1_25CollectiveMainloopFwdSm80ILi8ELi1ELb0EN4cute5tupleIJNS5_1CILi128EEENS7_ILi32EEENS7_ILi256EEEEEELi256ENS_6half_tEfNS_4arch4Sm80ELb0ELb0ELb1ELb1ELb1ELb1ELb1ELb1EEENS1_21CollectiveEpilogueFwdINS6_IJS8_SA_S9_EEENS6_IJNS7_ILi1EEESI_SI_EEESC_SE_Li256ELb1ELb1ELb1ELb0EEENS1_36VarlenDynamicPersistentTileSchedulerILi128ELi32ELi256ELi256ELb1ELb1ELb0ELb0ELb1ELb1EEEEEEEEEvNT_6ParamsE) ;  /* 0xfffe6fa002007950 */ /* 0x004fea0003c3ffff */
        .weak           $__internal_7_$__cuda_sm70_votesync_ballot
        .type           $__internal_7_$__cuda_sm70_votesync_ballot,@function
        .size           $__internal_7_$__cuda_sm70_votesync_ballot,(.L_x_6462 - $__internal_7_$__cuda_sm70_votesync_ballot)
$__internal_7_$__cuda_sm70_votesync_ballot:
[----:B------:R-:W-:Y:S01]  /*19060*/  ISETP.NE.U32.AND P0, PT, R0, 0x1, PT ;  /* 0x000000010000780c */ /* 0x000fe20003f05070 */
[----:B------:R-:W-:-:S04]  /*19070*/  IMAD.MOV.U32 R3, RZ, RZ, -0x1 ;  /* 0xffffffffff037424 */ /* 0x000fc800078e00ff */
[----:B------:R-:W-:Y:S08]  /*19080*/  WARPSYNC R3 ;  /* 0x0000000300007348 */ /* 0x000ff00003800000 */
[----:B------:R-:W-:-:S04]  /*19090*/  VOTE.ANY R0, PT, !P0 ;  /* 0x0000000000007806 */ /* 0x000fc800040e0100 */
[----:B------:R-:W-:Y:S01]  /*190a0*/  LOP3.LUT R0, R0, R3, RZ, 0xc0, !PT ;  /* 0x0000000300007212 */ /* 0x000fe200078ec0ff */
[----:B------:R-:W-:-:S04]  /*190b0*/  IMAD.MOV.U32 R3, RZ, RZ, 0x0 ;  /* 0x00000000ff037424 */ /* 0x000fc800078e00ff */
[----:B------:R-:W-:Y:S05]  /*190c0*/  RET.REL.NODEC R2 `(_ZN7cutlass13device_kernelIN5flash19enable_sm80_to_sm89INS1_16FlashAttnFwdSm80INS1_25CollectiveMainloopFwdSm80ILi8ELi1ELb0EN4cute5tupleIJNS5_1CILi128EEENS7_ILi32EEENS7_ILi256EEEEEELi256ENS_6half_tEfNS_4arch4Sm80ELb0ELb0ELb1ELb1ELb1ELb1ELb1ELb1EEENS1_21CollectiveEpilogueFwdINS6_IJS8_SA_S9_EEENS6_IJNS7_ILi1EEESI_SI_EEESC_SE_Li256ELb1ELb1ELb1ELb0EEENS1_36VarlenDynamicPersistentTileSchedulerILi128ELi32ELi256ELi256ELb1ELb1ELb0ELb0ELb1ELb1EEEEEEEEEvNT_6ParamsE) ;  /* 0xfffe6f3002007950 */ /* 0x000fea0003c3ffff */
.L_x_376:
        /* <DEDUP_REMOVED lines=11> */
.L_x_6462:


//--------------------- .text._ZN7cutlass13device_kernelIN5flash19enable_sm80_to_sm89INS1_16FlashAttnFwdSm80INS1_25CollectiveMainloopFwdSm80ILi8ELi1ELb1EN4cute5tupleIJNS5_1CILi128EEENS7_ILi48EEENS7_ILi256EEEEEELi256ENS_6half_tEfNS_4arch4Sm80ELb0ELb1ELb1ELb0ELb1ELb0ELb1ELb1EEENS1_21CollectiveEpilogueFwdINS6_IJS8_SA_S9_EEENS6_IJNS7_ILi1EEESI_SI_EEESC_SE_Li256ELb0ELb1ELb1ELb0EEENS1_19SingleTileSchedulerILb0ELb1ELb1ELi128EEEEEEEEEvNT_6ParamsE --------------------------
	.section	.text._ZN7cutlass13device_kernelIN5flash19enable_sm80_to_sm89INS1_16FlashAttnFwdSm80INS1_25CollectiveMainloopFwdSm80ILi8ELi1ELb1EN4cute5tupleIJNS5_1CILi128EEENS7_ILi48EEENS7_ILi256EEEEEELi256ENS_6half_tEfNS_4arch4Sm80ELb0ELb1ELb1ELb0ELb1ELb0ELb1ELb1EEENS1_21CollectiveEpilogueFwdINS6_IJS8_SA_S9_EEENS6_IJNS7_ILi1EEESI_SI_EEESC_SE_Li256ELb0ELb1ELb1ELb0EEENS1_19SingleTileSchedulerILb0ELb1ELb1ELi128EEEEEEEEEvNT_6ParamsE,"ax",@progbits
	.sectioninfo	@"SHI_REGISTERS=255"
	.align	128
.text._ZN7cutlass13device_kernelIN5flash19enable_sm80_to_sm89INS1_16FlashAttnFwdSm80INS1_25CollectiveMainloopFwdSm80ILi8ELi1ELb1EN4cute5tupleIJNS5_1CILi128EEENS7_ILi48EEENS7_ILi256EEEEEELi256ENS_6half_tEfNS_4arch4Sm80ELb0ELb1ELb1ELb0ELb1ELb0ELb1ELb1EEENS1_21CollectiveEpilogueFwdINS6_IJS8_SA_S9_EEENS6_IJNS7_ILi1EEESI_SI_EEESC_SE_Li256ELb0ELb1ELb1ELb0EEENS1_19SingleTileSchedulerILb0ELb1ELb1ELi128EEEEEEEEEvNT_6ParamsE:
        .type           _ZN7cutlass13device_kernelIN5flash19enable_sm80_to_sm89INS1_16FlashAttnFwdSm80INS1_25CollectiveMainloopFwdSm80ILi8ELi1ELb1EN4cute5tupleIJNS5_1CILi128EEENS7_ILi48EEENS7_ILi256EEEEEELi256ENS_6half_tEfNS_4arch4Sm80ELb0ELb1ELb1ELb0ELb1ELb0ELb1ELb1EEENS1_21CollectiveEpilogueFwdINS6_IJS8_SA_S9_EEENS6_IJNS7_ILi1EEESI_SI_EEESC_SE_Li256ELb0ELb1ELb1ELb0EEENS1_19SingleTileSchedulerILb0ELb1ELb1ELi128EEEEEEEEEvNT_6ParamsE,@function
        .size           _ZN7cutlass13device_kernelIN5flash19enable_sm80_to_sm89INS1_16FlashAttnFwdSm80INS1_25CollectiveMainloopFwdSm80ILi8ELi1ELb1EN4cute5tupleIJNS5_1CILi128EEENS7_ILi48EEENS7_ILi256EEEEEELi256ENS_6half_tEfNS_4arch4Sm80ELb0ELb1ELb1ELb0ELb1ELb0ELb1ELb1EEENS1_21CollectiveEpilogueFwdINS6_IJS8_SA_S9_EEENS6_IJNS7_ILi1EEESI_SI_EEESC_SE_Li256ELb0ELb1ELb1ELb0EEENS1_19SingleTileSchedulerILb0ELb1ELb1ELi128EEEEEEEEEvNT_6ParamsE,(.L_x_6467 - _ZN7cutlass13device_kernelIN5flash19enable_sm80_to_sm89INS1_16FlashAttnFwdSm80INS1_25CollectiveMainloopFwdSm80ILi8ELi1ELb1EN4cute5tupleIJNS5_1CILi128EEENS7_ILi48EEENS7_ILi256EEEEEELi256ENS_6half_tEfNS_4arch4Sm80ELb0ELb1ELb1ELb0ELb1ELb0ELb1ELb1EEENS1_21CollectiveEpilogueFwdINS6_IJS8_SA_S9_EEENS6_IJNS7_ILi1EEESI_SI_EEESC_SE_Li256ELb0ELb1ELb1ELb0EEENS1_19SingleTileSchedulerILb0ELb1ELb1ELi128EEEEEEEEEvNT_6ParamsE)
        .other          _ZN7cutlass13device_kernelIN5flash19enable_sm80_to_sm89INS1_16FlashAttnFwdSm80INS1_25CollectiveMainloopFwdSm80ILi8ELi1ELb1EN4cute5tupleIJNS5_1CILi128EEENS7_ILi48EEENS7_ILi256EEEEEELi256ENS_6half_tEfNS_4arch4Sm80ELb0ELb1ELb1ELb0ELb1ELb0ELb1ELb1EEENS1_21CollectiveEpilogueFwdINS6_IJS8_SA_S9_EEENS6_IJNS7_ILi1EEESI_SI_EEESC_SE_Li256ELb0ELb1ELb1ELb0EEENS1_19SingleTileSchedulerILb0ELb1ELb1ELi128EEEEEEEEEvNT_6ParamsE,@"STO_CUDA_ENTRY STV_DEFAULT"
_ZN7cutlass13device_kernelIN5flash19enable_sm80_to_sm89INS1_16FlashAttnFwdSm80INS1_25CollectiveMainloopFwdSm80ILi8ELi1ELb1EN4cute5tupleIJNS5_1CILi128EEENS7_ILi48EEENS7_ILi256EEEEEELi256ENS_6half_tEfNS_4arch4Sm80ELb0ELb1ELb1ELb0ELb1ELb0ELb1ELb1EEENS1_21CollectiveEpilogueFwdINS6_IJS8_SA_S9_EEENS6_IJNS7_ILi1EEESI_SI_EEESC_SE_Li256ELb0ELb1ELb1ELb0EEENS1_19SingleTileSchedulerILb0ELb1ELb1ELi128EEEEEEEEEvNT_6ParamsE:
        /* <DEDUP_REMOVED lines=18> */
.L_x_377:
[----:B------:R-:W-:Y:S02]  /*0120*/  ULDC.64 UR4, c[0x0][0x550] ;  /* 0x0001540000047ab9 */ /* 0x000fe40000000a00 */
[----:B------:R-:W-:Y:S02]  /*0130*/  UISETP.NE.AND UP0, UPT, UR4, 0x1, UPT ;  /* 0x000000010400788c */ /* 0x000fe4000bf05270 */
[----:B------:R-:W-:-:S02]  /*0140*/  UIMAD.WIDE.U32 UR8, UR6, UR5, URZ ;  /* 0x00000005060872a5 */ /* 0x000fc4000f8e003f */
[----:B------:R-:W-:Y:S02]  /*0150*/  ULDC UR4, c[0x0][0x558] ;  /* 0x0001560000047ab9 */ /* 0x000fe40000000800 */
[----:B------:R-:W-:-:S05]  /*0160*/  UMOV UR11, UR6 ;  /* 0x00000006000b7c82 */ /* 0x000fca0008000000 */
[----:B------:R-:W-:-:S03]  /*0170*/  @UP0 USHF.R.U32.HI UR11, URZ, UR4, UR9 ;  /* 0x000000043f0b0299 */ /* 0x000fc60008011609 */
.L_x_378:
        /* <DEDUP_REMOVED lines=14> */
[----:B------:R-:W-:Y:S01]  /*0260*/  IMAD.U32 R3, RZ, RZ, UR5 ;  /* 0x00000005ff037e24 */ /* 0x000fe2000f8e00ff */
[----:B------:R-:W1:Y:S01]  /*0270*/  S2UR UR26, SR_CTAID.X ;  /* 0x00000000001a79c3 */ /* 0x000e620000002500 */
[----:B------:R-:W-:Y:S02]  /*0280*/  ULDC UR6, c[0x0][0x2c4] ;  /* 0x0000b10000067ab9 */ /* 0x000fe40000000800 */
[----:B------:R-:W-:Y:S01]  /*0290*/  ULDC.64 UR4, c[0x0][0x2c8] ;  /* 0x0000b20000047ab9 */ /* 0x000fe20000000a00 */
[----:B------:R-:W2:Y:S01]  /*02a0*/  @P0 LDG.E R2, [R2.64] ;  /* 0x0000001602020981 */ /* 0x000ea2000c1e1900 */
[----:B------:R-:W-:Y:S02]  /*02b0*/  UISETP.NE.AND UP1, UPT, UR6, 0x1, UPT ;  /* 0x000000010600788c */ /* 0x000fe4000bf25270 */
[----:B------:R-:W-:-:S02]  /*02c0*/  UMOV UR14, 0x1 ;  /* 0x00000001000e7882 */ /* 0x000fc40000000000 */
[----:B------:R-:W-:Y:S02]  /*02d0*/  UMOV UR10, URZ ;  /* 0x0000003f000a7c82 */ /* 0x000fe40008000000 */
[----:B------:R-:W-:Y:S02]  /*02e0*/  ULDC UR12, c[0x0][0x168] ;  /* 0x00005a00000c7ab9 */ /* 0x000fe40000000800 */
[----:B------:R-:W-:Y:S02]  /*02f0*/  UP2UR UR13, UPR, URZ, 0x2 ;  /* 0x000000023f0d7883 */ /* 0x000fe40008000000 */
[----:B-1----:R-:W-:-:S04]  /*0300*/  USHF.L.U32 UR26, UR26, 0x7, URZ ;  /* 0x000000071a1a7899 */ /* 0x002fc8000800063f */
[----:B------:R-:W-:Y:S02]  /*0310*/  @UP1 UIADD3 UR16, UR26, 0x7f, URZ ;  /* 0x0000007f1a101890 */ /* 0x000fe4000fffe03f */
[----:B------:R-:W-:Y:S02]  /*0320*/  UIADD3 UR8, UR26, 0x7f, URZ ;  /* 0x0000007f1a087890 */ /* 0x000fe4000fffe03f */
[----:B------:R-:W-:-:S03]  /*0330*/  UIMAD.WIDE.U32 UR16, UR16, UR4, URZ ;  /* 0x00000004101072a5 */ /* 0x000fc6000f8e003f */
[----:B------:R-:W-:-:S04]  /*0340*/  ULDC UR4, c[0x0][0x2ac] ;  /* 0x0000ab0000047ab9 */ /* 0x000fc80000000800 */
[----:B------:R-:W-:Y:S02]  /*0350*/  @UP1 UMOV UR9, UR17 ;  /* 0x0000001100091c82 */ /* 0x000fe40008000000 */
[----:B------:R-:W-:-:S03]  /*0360*/  @UP1 USHF.R.U32.HI UR8, URZ, UR5, UR9 ;  /* 0x000000053f081299 */ /* 0x000fc60008011609 */
[----:B------:R-:W-:Y:S02]  /*0370*/  ULDC UR9, c[0x0][0x1d0] ;  /* 0x0000740000097ab9 */ /* 0x000fe40000000800 */
[----:B------:R-:W-:-:S03]  /*0380*/  UIMAD UR9, UR4, UR9, URZ ;  /* 0x00000009040972a4 */ /* 0x000fc6000f8e023f */
[----:B------:R-:W-:Y:S02]  /*0390*/  ULDC.64 UR4, c[0x0][0x328] ;  /* 0x0000ca0000047ab9 */ /* 0x000fe40000000a00 */
[----:B------:R-:W-:Y:S02]  /*03a0*/  UISETP.LE.AND UP0, UPT, UR14, UR5, UPT ;  /* 0x000000050e00728c */ /* 0x000fe4000bf03270 */
[----:B------:R-:W-:-:S04]  /*03b0*/  UIADD3 UR12, UR9, -UR12, UR14 ;  /* 0x8000000c090c7290 */ /* 0x000fc8000fffe00e */
[----:B------:R-:W-:Y:S02]  /*03c0*/  UIADD3 UR5, UR12, UR8, URZ ;  /* 0x000000080c057290 */ /* 0x000fe4000fffe03f */
[----:B------:R-:W-:Y:S02]  /*03d0*/  UP2UR UR12, UPR, URZ, 0x1 ;  /* 0x000000013f0c7883 */ /* 0x000fe40008000000 */
[----:B------:R-:W-:Y:S01]  /*03e0*/  UIADD3 UR8, UR5, UR4, URZ ;  /* 0x0000000405087290 */ /* 0x000fe2000fffe03f */
[----:B--2---:R1:W2:Y:S01]  /*03f0*/  @P0 R2UR UR10, R2 ;  /* 0x00000000020a03c2 */ /* 0x0042a200000e0000 */
[----:B------:R-:W-:-:S13]  /*0400*/  PLOP3.LUT P0, PT, PT, PT, UP0, 0x40, 0x0 ;  /* 0x000000000000781c */ /* 0x000fda0003f0e808 */
[----:B------:R-:W-:Y:S05]  /*0410*/  @P0 BRA `(.L_x_379) ;  /* 0x0000016000000947 */ /* 0x000fea0003800000 */
[----:B------:R-:W-:Y:S01]  /*0420*/  ISETP.LT.AND P0, PT, RZ, UR5, PT ;  /* 0x00000005ff007c0c */ /* 0x000fe2000bf01270 */
[----:B------:R-:W-:-:S12]  /*0430*/  UIADD3 UR16, UR5, -0x1, URZ ;  /* 0xffffffff05107890 */ /* 0x000fd8000fffe03f */
[----:B------:R-:W-:Y:S05]  /*0440*/  @P0 BRA `(.L_x_380) ;  /* 0x0000009000000947 */ /* 0x000fea0003800000 */
[----:B------:R-:W-:Y:S02]  /*0450*/  ULDC UR4, c[0x0][0x32c] ;  /* 0x0000cb0000047ab9 */ /* 0x000fe40000000800 */
[----:B------:R-:W-:Y:S02]  /*0460*/  UISETP.NE.AND UP0, UPT, UR14, UR4, UPT ;  /* 0x000000040e00728c */ /* 0x000fe4000bf05270 */
[----:B------:R-:W-:-:S03]  /*0470*/  UIADD3 UR16, -UR5, URZ, URZ ;  /* 0x0000003f05107290 */ /* 0x000fc6000fffe13f */
[----:B------:R-:W-:Y:S02]  /*0480*/  ULDC.64 UR4, c[0x0][0x330] ;  /* 0x0000cc0000047ab9 */ /* 0x000fe40000000a00 */
[----:B------:R-:W-:-:S07]  /*0490*/  UIMAD.WIDE.U32 UR18, UR16, UR4, URZ ;  /* 0x00000004101272a5 */ /* 0x000fce000f8e003f */
[----:B------:R-:W-:Y:S02]  /*04a0*/  @UP0 UMOV UR17, UR19 ;  /* 0x0000001300110c82 */ /* 0x000fe40008000000 */
[----:B------:R-:W-:-:S04]  /*04b0*/  @UP0 USHF.R.U32.HI UR16, URZ, UR5, UR17 ;  /* 0x000000053f100299 */ /* 0x000fc80008011611 */
[----:B------:R-:W-:Y:S01]  /*04c0*/  ULOP3.LUT UR16, URZ, UR16, URZ, 0x33, !UPT ;  /* 0x000000103f107292 */ /* 0x000fe2000f8e333f */
[----:B------:R-:W-:Y:S05]  /*04d0*/  BRA `(.L_x_381) ;  /* 0x0000006000007947 */ /* 0x000fea0003800000 */
.L_x_380:
[----:B------:R-:W-:Y:S02]  /*04e0*/  ULDC UR4, c[0x0][0x32c] ;  /* 0x0000cb0000047ab9 */ /* 0x000fe40000000800 */
[----:B------:R-:W-:-:S03]  /*04f0*/  UISETP.NE.AND UP0, UPT, UR14, UR4, UPT ;  /* 0x000000040e00728c */ /* 0x000fc6000bf05270 */
[----:B------:R-:W-:Y:S02]  /*0500*/  ULDC.64 UR4, c[0x0][0x330] ;  /* 0x0000cc0000047ab9 */ /* 0x000fe40000000a00 */
[----:B------:R-:W-:-:S07]  /*0510*/  UIMAD.WIDE.U32 UR18, UR16, UR4, URZ ;  /* 0x00000004101272a5 */ /* 0x000fce000f8e003f */
[----:B------:R-:W-:Y:S02]  /*0520*/  @UP0 UMOV UR17, UR19 ;  /* 0x0000001300110c82 */ /* 0x000fe40008000000 */
[----:B------:R-:W-:Y:S02]  /*0530*/  @UP0 USHF.R.U32.HI UR16, URZ, UR5, UR17 ;  /* 0x000000053f100299 */ /* 0x000fe40008011611 */
.L_x_381:
[----:B------:R-:W-:Y:S02]  /*0540*/  ULDC UR4, c[0x0][0x32c] ;  /* 0x0000cb0000047ab9 */ /* 0x000fe40000000800 */
[----:B------:R-:W-:-:S04]  /*0550*/  UIMAD UR4, UR16, UR4, UR4 ;  /* 0x00000004100472a4 */ /* 0x000fc8000f8e0204 */
[----:B------:R-:W-:-:S04]  /*0560*/  UISETP.LT.AND UP0, UPT, UR8, UR4, UPT ;  /* 0x000000040800728c */ /* 0x000fc8000bf01270 */
[----:B------:R-:W-:Y:S02]  /*0570*/  USEL UR8, UR8, UR4, UP0 ;  /* 0x0000000408087287 */ /* 0x000fe40008000000 */
.L_x_379:
[----:B------:R-:W-:Y:S02]  /*0580*/  UISETP.NE.AND UP0, UPT, UR6, 0x1, UPT ;  /* 0x000000010600788c */ /* 0x000fe4000bf05270 */
[----:B------:R-:W-:Y:S02]  /*0590*/  UIADD3 UR14, UR9, 0x2f, URZ ;  /* 0x0000002f090e7890 */ /* 0x000fe4000fffe03f */
[----:B------:R-:W-:Y:S02]  /*05a0*/  ULDC.64 UR4, c[0x0][0x2c8] ;  /* 0x0000b20000047ab9 */ /* 0x000fe40000000a00 */
[----:B------:R-:W-:Y:S02]  /*05b0*/  UIMAD.WIDE.U32 UR18, UR26, UR4, URZ ;  /* 0x000000041a1272a5 */ /* 0x000fe4000f8e003f */
[----:B------:R-:W-:Y:S02]  /*05c0*/  UIMAD.WIDE UR20, UR14, 0x2aaaaaab, URZ ;  /* 0x2aaaaaab0e1478a5 */ /* 0x000fe4000f8e023f */
[----:B------:R-:W-:-:S02]  /*05d0*/  UIADD3 UR16, UR8, 0x2f, URZ ;  /* 0x0000002f08107890 */ /* 0x000fc4000fffe03f */
[----:B------:R-:W-:Y:S02]  /*05e0*/  UISETP.NE.AND UP1, UPT, UR12, URZ, UPT ;  /* 0x0000003f0c00728c */ /* 0x000fe4000bf25270 */
[----:B------:R-:W-:Y:S02]  /*05f0*/  UMOV UR4, UR26 ;  /* 0x0000001a00047c82 */ /* 0x000fe40008000000 */
[----:B------:R-:W-:Y:S02]  /*0600*/  UIMAD.WIDE UR16, UR16, 0x2aaaaaab, URZ ;  /* 0x2aaaaaab101078a5 */ /* 0x000fe4000f8e023f */
[----:B------:R-:W-:Y:S01]  /*0610*/  @UP0 USHF.R.U32.HI UR4, URZ, UR5, UR19 ;  /* 0x000000053f040299 */ /* 0x000fe20008011613 */
[----:B------:R-:W-:Y:S01]  /*0620*/  PLOP3.LUT P0, PT, PT, PT, UP1, 0x40, 0x0 ;  /* 0x000000000000781c */ /* 0x000fe20003f0e818 */
[----:B------:R-:W-:Y:S02]  /*0630*/  USHF.R.U32.HI UR8, URZ, 0x1f, UR17 ;  /* 0x0000001f3f087899 */ /* 0x000fe40008011611 */
[----:B------:R-:W-:-:S02]  /*0640*/  UMOV UR19, UR21 ;  /* 0x0000001500137c82 */ /* 0x000fc40008000000 */
[----:B------:R-:W-:Y:S02]  /*0650*/  USHF.R.U32.HI UR14, URZ, 0x1f, UR19 ;  /* 0x0000001f3f0e7899 */ /* 0x000fe40008011613 */
[----:B------:R-:W-:Y:S02]  /*0660*/  ULDC UR25, c[0x0][0x168] ;  /* 0x00005a0000197ab9 */ /* 0x000fe40000000800 */
[----:B------:R-:W-:Y:S02]  /*0670*/  UIADD3 UR25, UR9, -UR25, URZ ;  /* 0x8000001909197290 */ /* 0x000fe4000fffe03f */
[----:B------:R-:W-:Y:S02]  /*0680*/  ULEA.HI.SX32 UR14, UR19, UR14, 0x1d ;  /* 0x0000000e130e7291 */ /* 0x000fe4000f8fea3f */
[----:B------:R-:W-:Y:S02]  /*0690*/  ULEA.HI.SX32 UR17, UR17, UR8, 0x1d ;  /* 0x0000000811117291 */ /* 0x000fe4000f8fea3f */
[----:B------:R-:W-:-:S02]  /*06a0*/  UIADD3 UR4, UR25, UR4, URZ ;  /* 0x0000000419047290 */ /* 0x000fc4000fffe03f */
[----:B------:R-:W-:Y:S02]  /*06b0*/  UISETP.LT.AND UP0, UPT, UR14, UR17, UPT ;  /* 0x000000110e00728c */ /* 0x000fe4000bf01270 */
[----:B------:R-:W-:Y:S02]  /*06c0*/  ULDC UR5, c[0x0][0x324] ;  /* 0x0000c90000057ab9 */ /* 0x000fe40000000800 */
[----:B------:R-:W-:Y:S02]  /*06d0*/  UIADD3 UR8, UR4, -UR5, URZ ;  /* 0x8000000504087290 */ /* 0x000fe4000fffe03f */
[----:B------:R-:W-:Y:S01]  /*06e0*/  USEL UR24, UR14, UR17, UP0 ;  /* 0x000000110e187287 */ /* 0x000fe20008000000 */
[----:B------:R-:W-:Y:S05]  /*06f0*/  @P0 BRA `(.L_x_382) ;  /* 0x0000015000000947 */ /* 0x000fea0003800000 */
[----:B------:R-:W-:Y:S02]  /*0700*/  UMOV UR14, UR4 ;  /* 0x00000004000e7c82 */ /* 0x000fe40008000000 */
[----:B------:R-:W-:-:S06]  /*0710*/  UISETP.GT.AND UP0, UPT, UR14, -0x1, UPT ;  /* 0xffffffff0e00788c */ /* 0x000fcc000bf04270 */
[----:B------:R-:W-:-:S13]  /*0720*/  PLOP3.LUT P0, PT, PT, PT, UP0, 0x80, 0x0 ;  /* 0x000000000000781c */ /* 0x000fda0003f0f008 */
[----:B------:R-:W-:Y:S05]  /*0730*/  @P0 BRA `(.L_x_383) ;  /* 0x0000008000000947 */ /* 0x000fea0003800000 */
[----:B------:R-:W-:Y:S02]  /*0740*/  ULDC UR4, c[0x0][0x32c] ;  /* 0x0000cb0000047ab9 */ /* 0x000fe40000000800 */
[----:B------:R-:W-:Y:S02]  /*0750*/  UISETP.NE.AND UP0, UPT, UR4, 0x1, UPT ;  /* 0x000000010400788c */ /* 0x000fe4000bf05270 */
[----:B------:R-:W-:Y:S02]  /*0760*/  ULOP3.LUT UR14, URZ, UR14, URZ, 0x33, !UPT ;  /* 0x0000000e3f0e7292 */ /* 0x000fe4000f8e333f */
[----:B------:R-:W-:Y:S02]  /*0770*/  ULDC.64 UR4, c[0x0][0x330] ;  /* 0x0000cc0000047ab9 */ /* 0x000fe40000000a00 */
[----:B------:R-:W-:-:S05]  /*0780*/  UIMAD.WIDE.U32 UR16, UR14, UR4, URZ ;  /* 0x000000040e1072a5 */ /* 0x000fca000f8e003f */
[----:B------:R-:W-:-:S04]  /*0790*/  @UP0 USHF.R.U32.HI UR14, URZ, UR5, UR17 ;  /* 0x000000053f0e0299 */ /* 0x000fc80008011611 */
[----:B------:R-:W-:Y:S01]  /*07a0*/  ULOP3.LUT UR14, URZ, UR14, URZ, 0x33, !UPT ;  /* 0x0000000e3f0e7292 */ /* 0x000fe2000f8e333f */
[----:B------:R-:W-:Y:S05]  /*07b0*/  BRA `(.L_x_384) ;  /* 0x0000005000007947 */ /* 0x000fea0003800000 */
.L_x_383:
[----:B------:R-:W-:Y:S02]  /*07c0*/  ULDC UR4, c[0x0][0x32c] ;  /* 0x0000cb0000047ab9 */ /* 0x000fe40000000800 */
[----:B------:R-:W-:-:S03]  /*07d0*/  UISETP.NE.AND UP0, UPT, UR4, 0x1, UPT ;  /* 0x000000010400788c */ /* 0x000fc6000bf05270 */
[----:B------:R-:W-:Y:S02]  /*07e0*/  ULDC.64 UR4, c[0x0][0x330] ;  /* 0x0000cc0000047ab9 */ /* 0x000fe40000000a00 */
[----:B------:R-:W-:-:S06]  /*07f0*/  UIMAD.WIDE.U32 UR16, UR14, UR4, URZ ;  /* 0x000000040e1072a5 */ /* 0x000fcc000f8e003f */
[----:B------:R-:W-:Y:S02]  /*0800*/  @UP0 USHF.R.U32.HI UR14, URZ, UR5, UR17 ;  /* 0x000000053f0e0299 */ /* 0x000fe40008011611 */
.L_x_384:
[----:B------:R-:W-:Y:S02]  /*0810*/  ULDC UR4, c[0x0][0x32c] ;  /* 0x0000cb0000047ab9 */ /* 0x000fe40000000800 */
[----:B------:R-:W-:-:S04]  /*0820*/  UIMAD UR4, UR14, UR4, URZ ;  /* 0x000000040e0472a4 */ /* 0x000fc8000f8e023f */
[----:B------:R-:W-:-:S04]  /*0830*/  UISETP.LT.AND UP0, UPT, UR8, UR4, UPT ;  /* 0x000000040800728c */ /* 0x000fc8000bf01270 */
[----:B------:R-:W-:-:S04]  /*0840*/  USEL UR8, UR8, UR4, !UP0 ;  /* 0x0000000408087287 */ /* 0x000fc8000c000000 */
.L_x_382:
[----:B------:R-:W-:-:S04]  /*0850*/  UIMAD.WIDE UR4, UR8, 0x2aaaaaab, URZ ;  /* 0x2aaaaaab080478a5 */ /* 0x000fc8000f8e023f */
[----:B------:R-:W-:-:S04]  /*0860*/  USHF.R.U32.HI UR4, URZ, 0x1f, UR5 ;  /* 0x0000001f3f047899 */ /* 0x000fc80008011605 */
[----:B------:R-:W-:-:S03]  /*0870*/  ULEA.HI.SX32 UR4, UR5, UR4, 0x1d ;  /* 0x0000000405047291 */ /* 0x000fc6000f8fea3f */
[----:B------:R-:W-:Y:S02]  /*0880*/  ULDC UR5, c[0x0][0x338] ;  /* 0x0000ce0000057ab9 */ /* 0x000fe40000000800 */
[----:B------:R-:W-:-:S04]  /*0890*/  UISETP.LT.AND UP0, UPT, URZ, UR4, UPT ;  /* 0x000000043f00728c */ /* 0x000fc8000bf01270 */
[----:B------:R-:W-:Y:S02]  /*08a0*/  USEL UR8, URZ, UR4, !UP0 ;  /* 0x000000043f087287 */ /* 0x000fe4000c000000 */
[----:B------:R-:W-:Y:S02]  /*08b0*/  USHF.R.U32.HI UR4, URZ, 0x10, UR7 ;  /* 0x000000103f047899 */ /* 0x000fe40008011607 */
[----:B------:R-:W-:Y:S02]  /*08c0*/  UISETP.GT.AND UP0, UPT, UR24, UR8, UPT ;  /* 0x000000081800728c */ /* 0x000fe4000bf04270 */
[----:B------:R-:W-:-:S04]  /*08d0*/  UISETP.NE.AND UP1, UPT, UR4, URZ, UPT ;  /* 0x0000003f0400728c */ /* 0x000fc8000bf25270 */
[----:B------:R-:W-:Y:S01]  /*08e0*/  PLOP3.LUT P0, PT, PT, PT, UP0, 0x80, 0x0 ;  /* 0x000000000000781c */ /* 0x000fe20003f0f008 */
[----:B------:R-:W-:-:S03]  /*08f0*/  USEL UR5, UR4, UR5, UP1 ;  /* 0x0000000504057287 */ /* 0x000fc60008800000 */
[----:B------:R-:W-:-:S09]  /*0900*/  UMOV UR4, URZ ;  /* 0x0000003f00047c82 */ /* 0x000fd20008000000 */
[----:B------:R-:W-:Y:S05]  /*0910*/  @!P0 BRA `(.L_x_385) ;  /* 0x0000023000008947 */ /* 0x000fea0003800000 */
[----:B------:R-:W-:Y:S01]  /*0920*/  IMAD.U32 R0, RZ, RZ, UR5 ;  /* 0x00000005ff007e24 */ /* 0x000fe2000f8e00ff */
[----:B------:R-:W-:Y:S02]  /*0930*/  UIADD3 UR18, UR5, -0x1, UR24 ;  /* 0xffffffff05127890 */ /* 0x000fe4000fffe018 */
[----:B------:R-:W-:Y:S02]  /*0940*/  UMOV UR20, URZ ;  /* 0x0000003f00147c82 */ /* 0x000fe40008000000 */
[-C--:B-1----:R-:W-:Y:S01]  /*0950*/  IABS R2, R0.reuse ;  /* 0x0000000000027213 */ /* 0x082fe20000000000 */
[----:B------:R-:W-:Y:S01]  /*0960*/  UIADD3 UR18, -UR8, UR18, URZ ;  /* 0x0000001208127290 */ /* 0x000fe2000fffe13f */
[----:B------:R-:W-:Y:S02]  /*0970*/  IABS R0, R0 ;  /* 0x0000000000007213 */ /* 0x000fe40000000000 */
[----:B------:R-:W1:Y:S03]  /*0980*/  R2UR UR17, R2 ;  /* 0x00000000021173c2 */ /* 0x000e6600000e0000 */
[----:B------:R-:W-:-:S05]  /*0990*/  IMAD.MOV R0, RZ, RZ, -R0 ;  /* 0x000000ffff007224 */ /* 0x000fca00078e0a00 */
[----:B------:R-:W3:Y:S01]  /*09a0*/  R2UR UR14, R0 ;  /* 0x00000000000e73c2 */ /* 0x000ee200000e0000 */
[----:B-1----:R-:W1:Y:S08]  /*09b0*/  I2F.RP R2, UR17 ;  /* 0x0000001100027d06 */ /* 0x002e700008209400 */
[----:B-1----:R-:W1:Y:S02]  /*09c0*/  MUFU.RCP R2, R2 ;  /* 0x0000000200027308 */ /* 0x002e640000001000 */
[----:B-1----:R-:W-:-:S06]  /*09d0*/  IADD3 R2, R2, 0xffffffe, RZ ;  /* 0x0ffffffe02027810 */ /* 0x002fcc0007ffe0ff */
[----:B------:R-:W1:Y:S02]  /*09e0*/  F2I.FTZ.U32.TRUNC.NTZ R2, R2 ;  /* 0x0000000200027305 */ /* 0x000e64000021f000 */
[----:B-1----:R1:W4:Y:S02]  /*09f0*/  R2UR UR21, R2 ;  /* 0x00000000021573c2 */ /* 0x00232400000e0000 */
[----:B-1----:R-:W-:Y:S01]  /*0a00*/  IMAD.U32 R2, RZ, RZ, UR18 ;  /* 0x00000012ff027e24 */ /* 0x002fe2000f8e00ff */
[----:B----4-:R-:W-:Y:S02]  /*0a10*/  UIADD3 UR4, URZ, -UR21, URZ ;  /* 0x800000153f047290 */ /* 0x010fe4000fffe03f */
[----:B------:R-:W-:Y:S02]  /*0a20*/  ULOP3.LUT UR18, UR18, UR5, URZ, 0x3c, !UPT ;  /* 0x0000000512127292 */ /* 0x000fe4000f8e3c3f */
[----:B------:R-:W-:Y:S01]  /*0a30*/  IABS R2, R2 ;  /* 0x0000000200027213 */ /* 0x000fe20000000000 */
[----:B------:R-:W-:-:S03]  /*0a40*/  UIMAD UR4, UR4, UR17, URZ ;  /* 0x00000011040472a4 */ /* 0x000fc6000f8e023f */
[----:B------:R-:W1:Y:S01]  /*0a50*/  R2UR UR16, R2 ;  /* 0x00000000021073c2 */ /* 0x000e6200000e0000 */
[----:B------:R-:W-:-:S07]  /*0a60*/  UIMAD.WIDE.U32 UR20, UR21, UR4, UR20 ;  /* 0x00000004151472a5 */ /* 0x000fce000f8e0014 */
[----:B------:R-:W-:Y:S02]  /*0a70*/  UMOV UR19, UR21 ;  /* 0x0000001500137c82 */ /* 0x000fe40008000000 */
[----:B-1----:R-:W-:-:S07]  /*0a80*/  UIMAD.WIDE.U32 UR20, UR19, UR16, URZ ;  /* 0x00000010131472a5 */ /* 0x002fce000f8e003f */
[----:B------:R-:W-:Y:S02]  /*0a90*/  UMOV UR19, UR21 ;  /* 0x0000001500137c82 */ /* 0x000fe40008000000 */
[----:B---3--:R-:W-:-:S04]  /*0aa0*/  UIMAD UR14, UR19, UR14, UR16 ;  /* 0x0000000e130e72a4 */ /* 0x008fc8000f8e0210 */
[----:B------:R-:W-:-:S11]  /*0ab0*/  UISETP.GT.U32.AND UP0, UPT, UR17, UR14, UPT ;  /* 0x0000000e1100728c */ /* 0x000fd6000bf04070 */
[----:B------:R-:W-:Y:S02]  /*0ac0*/  @!UP0 UIADD3 UR14, UR14, -UR17, URZ ;  /* 0x800000110e0e8290 */ /* 0x000fe4000fffe03f */
[----:B------:R-:W-:Y:S02]  /*0ad0*/  @!UP0 UIADD3 UR19, UR19, 0x1, URZ ;  /* 0x0000000113138890 */ /* 0x000fe4000fffe03f */
[----:B------:R-:W-:Y:S02]  /*0ae0*/  UISETP.GE.U32.AND UP1, UPT, UR14, UR17, UPT ;  /* 0x000000110e00728c */ /* 0x000fe4000bf26070 */
[----:B------:R-:W-:-:S09]  /*0af0*/  UISETP.GE.AND UP0, UPT, UR18, URZ, UPT ;  /* 0x0000003f1200728c */ /* 0x000fd2000bf06270 */
[----:B------:R-:W-:Y:S02]  /*0b00*/  @UP1 UIADD3 UR19, UR19, 0x1, URZ ;  /* 0x0000000113131890 */ /* 0x000fe4000fffe03f */
[----:B------:R-:W-:-:S05]  /*0b10*/  UISETP.NE.AND UP1, UPT, UR5, URZ, UPT ;  /* 0x0000003f0500728c */ /* 0x000fca000bf25270 */
[----:B------:R-:W-:Y:S02]  /*0b20*/  UMOV UR4, UR19 ;  /* 0x0000001300047c82 */ /* 0x000fe40008000000 */
[----:B------:R-:W-:-:S04]  /*0b30*/  @!UP0 UIADD3 UR4, -UR4, URZ, URZ ;  /* 0x0000003f04048290 */ /* 0x000fc8000fffe13f */
[----:B------:R-:W-:Y:S02]  /*0b40*/  @!UP1 ULOP3.LUT UR4, URZ, UR5, URZ, 0x33, !UPT ;  /* 0x000000053f049292 */ /* 0x000fe4000f8e333f */
.L_x_385:
[----:B------:R-:W-:Y:S01]  /*0b50*/  ULOP3.LUT UR7, UR7, 0xffff, URZ, 0xc0, !UPT ;  /* 0x0000ffff07077892 */ /* 0x000fe2000f8ec03f */
[----:B------:R-:W-:Y:S01]  /*0b60*/  PLOP3.LUT P2, PT, PT, PT, PT, 0x80, 0x0 ;  /* 0x000000000000781c */ /* 0x000fe20003f4f070 */
[----:B------:R-:W-:Y:S01]  /*0b70*/  IMAD.MOV.U32 R6, RZ, RZ, RZ ;  /* 0x000000ffff067224 */ /* 0x000fe200078e00ff */
[----:B------:R-:W-:Y:S01]  /*0b80*/  CS2R R130, SRZ ;  /* 0x0000000000827805 */ /* 0x000fe2000001ff00 */
[----:B------:R-:W-:Y:S01]  /*0b90*/  UIMAD UR8, UR7, UR4, UR8 ;  /* 0x00000004070872a4 */ /* 0x000fe2000f8e0208 */
[----:B------:R-:W-:Y:S01]  /*0ba0*/  IMAD.MOV.U32 R4, RZ, RZ, RZ ;  /* 0x000000ffff047224 */ /* 0x000fe200078e00ff */
        /* <DEDUP_REMOVED lines=72> */
[----:B------:R-:W-:Y:S02]  /*1030*/  UISETP.NE.AND.EX UP0, UPT, URZ, UR5, UPT, UP0 ;  /* 0x000000053f00728c */ /* 0x000fe4000bf05300 */
[----:B------:R-:W-:-:S04]  /*1040*/  UISETP.NE.AND UP1, UPT, UR13, URZ, UPT ;  /* 0x0000003f0d00728c */ /* 0x000fc8000bf25270 */
[----:B------:R-:W-:-:S05]  /*1050*/  PLOP3.LUT P0, PT, PT, PT, UP0, 0x80, 0x0 ;  /* 0x000000000000781c */ /* 0x000fca0003f0f008 */
[----:B------:R-:W-:Y:S02]  /*1060*/  @UP0 UMOV UR4, 0x4 ;  /* 0x0000000400040882 */ /* 0x000fe40000000000 */
[----:B------:R-:W-:-:S06]  /*1070*/  @UP0 UIMAD.WIDE UR4, UR15, UR4, UR16 ;  /* 0x000000040f0402a5 */ /* 0x000fcc000f8e0210 */
[----:B-1----:R-:W-:Y:S02]  /*1080*/  IMAD.U32 R2, RZ, RZ, UR4 ;  /* 0x00000004ff027e24 */ /* 0x002fe4000f8e00ff */
[----:B------:R-:W-:Y:S01]  /*1090*/  IMAD.U32 R3, RZ, RZ, UR5 ;  /* 0x00000005ff037e24 */ /* 0x000fe2000f8e00ff */
[----:B------:R-:W-:Y:S02]  /*10a0*/  UMOV UR14, 0x30 ;  /* 0x00000030000e7882 */ /* 0x000fe40000000000 */
[----:B------:R-:W-:Y:S02]  /*10b0*/  UIMAD UR17, UR24, UR14, -0x30 ;  /* 0xffffffd0181174a4 */ /* 0x000fe4000f8e020e */
[----:B------:R-:W-:Y:S01]  /*10c0*/  UIMAD UR27, UR24, -0x30, UR14 ;  /* 0xffffffd0181b78a4 */ /* 0x000fe2000f8e020e */
[----:B------:R1:W3:Y:S01]  /*10d0*/  @P0 LDG.E R0, [R2.64] ;  /* 0x0000001602000981 */ /* 0x0002e2000c1e1900 */
[----:B------:R-:W-:Y:S01]  /*10e0*/  IMAD.MOV.U32 R4, RZ, RZ, c[0x0][0x2b8] ;  /* 0x0000ae00ff047624 */ /* 0x000fe200078e00ff */
[----:B------:R-:W-:Y:S01]  /*10f0*/  ULDC.64 UR4, c[0x0][0x2b0] ;  /* 0x0000ac0000047ab9 */ /* 0x000fe20000000a00 */
[----:B------:R-:W-:Y:S01]  /*1100*/  IMAD.MOV.U32 R31, RZ, RZ, RZ ;  /* 0x000000ffff1f7224 */ /* 0x000fe200078e00ff */
[----:B------:R-:W-:Y:S02]  /*1110*/  BAR.SYNC.DEFER_BLOCKING 0x0 ;  /* 0x0000000000007b1d */ /* 0x000fe40000010000 */
[----:B------:R-:W-:-:S02]  /*1120*/  ISETP.NE.AND P1, PT, R4, 0x1, PT ;  /* 0x000000010400780c */ /* 0x000fc40003f25270 */
[----:B-1----:R-:W-:Y:S01]  /*1130*/  SHF.R.S32.HI R2, RZ, 0x1f, R156 ;  /* 0x0000001fff027819 */ /* 0x002fe2000001149c */
[----:B------:R-:W-:Y:S01]  /*1140*/  USHF.R.S32.HI UR19, URZ, 0x1f, UR15 ;  /* 0x0000001f3f137899 */ /* 0x000fe2000801140f */
[----:B---3--:R1:W3:Y:S02]  /*1150*/  @P0 R2UR UR16, R0 ;  /* 0x00000000001003c2 */ /* 0x0082e400000e0000 */
[----:B---3--:R-:W-:Y:S02]  /*1160*/  @!UP0 UMOV UR16, UR15 ;  /* 0x0000000f00108c82 */ /* 0x008fe40008000000 */
[----:B------:R-:W-:Y:S02]  /*1170*/  USHF.R.S32.HI UR7, URZ, 0x1f, UR16 ;  /* 0x0000001f3f077899 */ /* 0x000fe40008011410 */
[----:B------:R-:W-:Y:S02]  /*1180*/  UIMAD.WIDE.U32 UR20, UR16, UR4, URZ ;  /* 0x00000004101472a5 */ /* 0x000fe4000f8e003f */
[----:B------:R-:W-:-:S04]  /*1190*/  UIMAD UR7, UR7, UR4, URZ ;  /* 0x00000004070772a4 */ /* 0x000fc8000f8e023f */
[----:B------:R-:W-:Y:S01]  /*11a0*/  UIMAD UR7, UR16, UR5, UR7 ;  /* 0x00000005100772a4 */ /* 0x000fe2000f8e0207 */
[----:B-1----:R-:W-:-:S03]  /*11b0*/  LEA.HI R0, R2, R156, RZ, 0x3 ;  /* 0x0000009c02007211 */ /* 0x002fc600078f18ff */
[----:B------:R-:W-:Y:S02]  /*11c0*/  UIADD3 UR7, UR21, UR7, URZ ;  /* 0x0000000715077290 */ /* 0x000fe4000fffe03f */
[----:B------:R-:W-:Y:S01]  /*11d0*/  USHF.R.S32.HI UR16, URZ, 0x1f, UR11 ;  /* 0x0000001f3f107899 */ /* 0x000fe2000801140b */
[----:B------:R-:W-:Y:S01]  /*11e0*/  LOP3.LUT R10, R0, 0xfffffff8, RZ, 0xc0, !PT ;  /* 0xfffffff8000a7812 */ /* 0x000fe200078ec0ff */
[----:B------:R-:W-:Y:S01]  /*11f0*/  ULDC.64 UR4, c[0x0][0x1b8] ;  /* 0x00006e0000047ab9 */ /* 0x000fe20000000a00 */
[----:B------:R-:W-:-:S03]  /*1200*/  SHF.R.S32.HI R30, RZ, 0x3, R0 ;  /* 0x00000003ff1e7819 */ /* 0x000fc60000011400 */
[----:B------:R-:W-:-:S04]  /*1210*/  IMAD.IADD R10, R156, 0x1, -R10 ;  /* 0x000000019c0a7824 */ /* 0x000fc800078e0a0a */
[----:B------:R-:W-:-:S05]  /*1220*/  IMAD R32, R10, 0x20, R30 ;  /* 0x000000200a207824 */ /* 0x000fca00078e021e */
[----:B------:R-:W-:Y:S01]  /*1230*/  IADD3 R0, R32, UR17, RZ ;  /* 0x0000001120007c10 */ /* 0x000fe2000fffe0ff */
[----:B------:R-:W-:Y:S02]  /*1240*/  UIMAD UR18, UR16, UR4, URZ ;  /* 0x00000004101272a4 */ /* 0x000fe4000f8e023f */
[----:B------:R-:W-:Y:S01]  /*1250*/  UIMAD.WIDE.U32 UR28, UR11, UR4, URZ ;  /* 0x000000040b1c72a5 */ /* 0x000fe2000f8e003f */
[----:B------:R-:W-:Y:S01]  /*1260*/  ISETP.GE.AND P0, PT, R0, UR9, PT ;  /* 0x0000000900007c0c */ /* 0x000fe2000bf06270 */
[----:B------:R-:W-:Y:S01]  /*1270*/  IMAD.SHL.U32 R16, R30, 0x40, RZ ;  /* 0x000000401e107824 */ /* 0x000fe200078e00ff */
[----:B--2---:R-:W-:Y:S01]  /*1280*/  IADD3 R0, R0, UR10, RZ ;  /* 0x0000000a00007c10 */ /* 0x004fe2000fffe0ff */
[----:B------:R-:W-:Y:S01]  /*1290*/  IMAD.SHL.U32 R40, R10, 0x8, RZ ;  /* 0x000000080a287824 */ /* 0x000fe200078e00ff */
[----:B------:R-:W-:Y:S01]  /*12a0*/  ISETP.GT.OR P0, PT, R32, 0x2f, P0 ;  /* 0x0000002f2000780c */ /* 0x000fe20000704670 */
[----:B------:R-:W-:Y:S02]  /*12b0*/  STL [R1+0x20], R32 ;  /* 0x0000202001007387 */ /* 0x000fe40000100800 */
        /* <DEDUP_REMOVED lines=8> */
[----:B------:R-:W-:Y:S01]  /*1340*/  PLOP3.LUT P1, PT, PT, PT, UP1, 0x80, 0x0 ;  /* 0x000000000000781c */ /* 0x000fe20003f2f018 */
[----:B------:R-:W-:Y:S01]  /*1350*/  UIMAD UR18, UR11, UR5, UR18 ;  /* 0x000000050b1272a4 */ /* 0x000fe2000f8e0212 */
[----:B------:R-:W-:Y:S01]  /*1360*/  PLOP3.LUT P0, PT, PT, PT, UP1, 0x80, 0x0 ;  /* 0x000000000000781c */ /* 0x000fe20003f0f018 */
[----:B------:R-:W-:Y:S01]  /*1370*/  IMAD.MOV R5, RZ, RZ, -R5 ;  /* 0x000000ffff057224 */ /* 0x000fe200078e0a05 */
[----:B------:R-:W-:Y:S01]  /*1380*/  IADD3 R3, R32, UR26, RZ ;  /* 0x0000001a20037c10 */ /* 0x000fe2000fffe0ff */
[----:B------:R-:W-:Y:S01]  /*1390*/  ULDC.64 UR4, c[0x0][0x1c0] ;  /* 0x0000700000047ab9 */ /* 0x000fe20000000a00 */
[----:B------:R-:W-:Y:S01]  /*13a0*/  LOP3.LUT R16, R16, 0x1c0, RZ, 0xc0, !PT ;  /* 0x000001c010107812 */ /* 0x000fe200078ec0ff */
[----:B------:R-:W-:Y:S01]  /*13b0*/  UIADD3 UR29, UR29, UR18, URZ ;  /* 0x000000121d1d7290 */ /* 0x000fe2000fffe03f */
[C---:B------:R-:W-:Y:S01]  /*13c0*/  IADD3 R14, R40.reuse, 0x80, RZ ;  /* 0x00000080280e7810 */ /* 0x040fe20007ffe0ff */
[----:B------:R-:W-:Y:S01]  /*13d0*/  UIMAD UR19, UR19, UR4, URZ ;  /* 0x00000004131372a4 */ /* 0x000fe2000f8e023f */
[C---:B------:R-:W-:Y:S01]  /*13e0*/  IADD3 R13, R40.reuse, 0xc0, RZ ;  /* 0x000000c0280d7810 */ /* 0x040fe20007ffe0ff */
[----:B------:R-:W-:Y:S01]  /*13f0*/  UIMAD.WIDE.U32 UR28, UR15, UR4, UR28 ;  /* 0x000000040f1c72a5 */ /* 0x000fe2000f8e001c */
[----:B------:R-:W-:Y:S01]  /*1400*/  SHF.R.S32.HI R11, RZ, 0x1f, R14 ;  /* 0x0000001fff0b7819 */ /* 0x000fe2000001140e */
[----:B------:R-:W-:Y:S01]  /*1410*/  @P1 IMAD.HI.U32 R4, R3, c[0x0][0x2c8], RZ ;  /* 0x0000b20003041a27 */ /* 0x000fe200078e00ff */
[----:B------:R-:W-:Y:S01]  /*1420*/  UIMAD UR5, UR15, UR5, UR19 ;  /* 0x000000050f0572a4 */ /* 0x000fe2000f8e0213 */
[----:B------:R-:W-:Y:S01]  /*1430*/  ISETP.GE.AND P3, PT, R40, c[0x0][0x198], PT ;  /* 0x0000660028007a0c */ /* 0x000fe20003f66270 */
[----:B------:R-:W-:Y:S01]  /*1440*/  BSSY B0, `(.L_x_387) ;  /* 0x000013c000007945 */ /* 0x000fe20003800000 */
[----:B------:R-:W-:Y:S01]  /*1450*/  IMAD.U32 R9, RZ, RZ, UR29 ;  /* 0x0000001dff097e24 */ /* 0x000fe2000f8e00ff */
[----:B------:R-:W-:Y:S01]  /*1460*/  UIADD3 UR5, UR29, UR5, URZ ;  /* 0x000000051d057290 */ /* 0x000fe2000fffe03f */
[----:B------:R-:W-:Y:S01]  /*1470*/  IMAD.U32 R8, RZ, RZ, UR28 ;  /* 0x0000001cff087e24 */ /* 0x000fe2000f8e00ff */
[----:B------:R-:W-:Y:S01]  /*1480*/  ULDC UR15, c[0x0][0x168] ;  /* 0x00005a00000f7ab9 */ /* 0x000fe20000000800 */
[----:B------:R-:W-:Y:S01]  /*1490*/  LEA.HI R11, R11, R14, RZ, 0x3 ;  /* 0x0000000e0b0b7211 */ /* 0x000fe200078f18ff */
[----:B------:R-:W-:Y:S01]  /*14a0*/  UIMAD UR15, UR6, UR15, URZ ;  /* 0x0000000f060f72a4 */ /* 0x000fe2000f8e023f */
[----:B------:R-:W-:Y:S01]  /*14b0*/  ISETP.GE.AND P5, PT, R14, c[0x0][0x198], PT ;  /* 0x000066000e007a0c */ /* 0x000fe20003fa6270 */
[----:B-1----:R-:W-:Y:S01]  /*14c0*/  IMAD.MOV.U32 R7, RZ, RZ, R3 ;  /* 0x000000ffff077224 */ /* 0x002fe200078e0003 */
[----:B------:R-:W-:Y:S01]  /*14d0*/  @P0 SHF.R.U32.HI R7, RZ, c[0x0][0x2cc], R4 ;  /* 0x0000b300ff070a19 */ /* 0x000fe20000011604 */
[----:B------:R-:W-:Y:S01]  /*14e0*/  IMAD.U32 R9, RZ, RZ, UR5 ;  /* 0x00000005ff097e24 */ /* 0x000fe2000f8e00ff */
[----:B------:R-:W-:Y:S01]  /*14f0*/  ISETP.GE.AND P6, PT, R13, c[0x0][0x198], PT ;  /* 0x000066000d007a0c */ /* 0x000fe20003fc6270 */
[----:B------:R-:W-:Y:S01]  /*1500*/  IMAD R36, R5, c[0x0][0x2b8], R0 ;  /* 0x0000ae0005247a24 */ /* 0x000fe200078e0200 */
[--C-:B------:R-:W-:Y:S01]  /*1510*/  SHF.R.S32.HI R6, RZ, 0x1f, R7.reuse ;  /* 0x0000001fff067819 */ /* 0x100fe20000011407 */
[----:B------:R-:W-:Y:S01]  /*1520*/  IMAD.MOV R4, RZ, RZ, -R7 ;  /* 0x000000ffff047224 */ /* 0x000fe200078e0a07 */
[----:B------:R-:W-:Y:S01]  /*1530*/  LOP3.LUT R34, R11, 0xfffffff8, RZ, 0xc0, !PT ;  /* 0xfffffff80b227812 */ /* 0x000fe200078ec0ff */
[----:B------:R-:W-:Y:S01]  /*1540*/  IMAD.WIDE.U32 R8, R7, c[0x0][0x1b0], R8 ;  /* 0x00006c0007087a25 */ /* 0x000fe200078e0008 */
[----:B------:R-:W-:Y:S01]  /*1550*/  ULDC.64 UR4, c[0x0][0x1e8] ;  /* 0x00007a0000047ab9 */ /* 0x000fe20000000a00 */
[----:B------:R-:W-:Y:S01]  /*1560*/  SHF.R.S32.HI R12, RZ, 0x1f, R40 ;  /* 0x0000001fff0c7819 */ /* 0x000fe20000011428 */
[----:B------:R-:W-:Y:S01]  /*1570*/  UIMAD UR6, UR16, UR4, URZ ;  /* 0x00000004100672a4 */ /* 0x000fe2000f8e023f */
[----:B------:R-:W-:Y:S01]  /*1580*/  IMAD R4, R4, c[0x0][0x2c4], R3 ;  /* 0x0000b10004047a24 */ /* 0x000fe200078e0203 */
[----:B------:R-:W-:Y:S01]  /*1590*/  UIMAD.WIDE.U32 UR18, UR11, UR4, URZ ;  /* 0x000000040b1272a5 */ /* 0x000fe2000f8e003f */
[----:B------:R-:W-:Y:S01]  /*15a0*/  IMAD R6, R6, c[0x0][0x1b0], RZ ;  /* 0x00006c0006067a24 */ /* 0x000fe200078e02ff */
[----:B------:R-:W-:-:S02]  /*15b0*/  UIMAD UR6, UR11, UR5, UR6 ;  /* 0x000000050b0672a4 */ /* 0x000fc4000f8e0206 */
[----:B------:R-:W-:Y:S01]  /*15c0*/  SHF.R.S32.HI R3, RZ, 0x1f, R4 ;  /* 0x0000001fff037819 */ /* 0x000fe20000011404 */
[----:B------:R-:W-:Y:S01]  /*15d0*/  IMAD R6, R7, c[0x0][0x1b4], R6 ;  /* 0x00006d0007067a24 */ /* 0x000fe200078e0206 */
[----:B------:R-:W-:Y:S02]  /*15e0*/  UIADD3 UR6, UR19, UR6, URZ ;  /* 0x0000000613067290 */ /* 0x000fe4000fffe03f */
[----:B------:R-:W-:Y:S01]  /*15f0*/  UIADD3 UR28, UR27, UR9, URZ ;  /* 0x000000091b1c7290 */ /* 0x000fe2000fffe03f */
[----:B------:R-:W-:Y:S01]  /*1600*/  IMAD.IADD R7, R9, 0x1, R6 ;  /* 0x0000000109077824 */ /* 0x000fe200078e0206 */
[----:B------:R-:W-:Y:S01]  /*1610*/  IADD3 R9, R40, 0x40, RZ ;  /* 0x0000004028097810 */ /* 0x000fe20007ffe0ff */
[----:B------:R-:W-:Y:S01]  /*1620*/  IMAD R3, R3, c[0x0][0x1a8], RZ ;  /* 0x00006a0003037a24 */ /* 0x000fe200078e02ff */
[----:B------:R-:W-:Y:S01]  /*1630*/  UISETP.LT.AND UP0, UPT, UR28, 0x30, UPT ;  /* 0x000000301c00788c */ /* 0x000fe2000bf01270 */
[----:B------:R-:W-:Y:S01]  /*1640*/  IMAD.MOV.U32 R6, RZ, RZ, R8 ;  /* 0x000000ffff067224 */ /* 0x000fe200078e0008 */
[----:B------:R-:W-:Y:S01]  /*1650*/  LEA.HI R8, R2, R156, RZ, 0x6 ;  /* 0x0000009c02087211 */ /* 0x000fe200078f30ff */
[C---:B------:R-:W-:Y:S01]  /*1660*/  IMAD R3, R4.reuse, c[0x0][0x1ac], R3 ;  /* 0x00006b0004037a24 */ /* 0x040fe200078e0203 */
[----:B------:R-:W-:Y:S01]  /*1670*/  SHF.R.S32.HI R15, RZ, 0x1f, R9 ;  /* 0x0000001fff0f7819 */ /* 0x000fe20000011409 */
[----:B------:R-:W-:Y:S01]  /*1680*/  IMAD.WIDE.U32 R6, R4, c[0x0][0x1a8], R6 ;  /* 0x00006a0004067a25 */ /* 0x000fe200078e0006 */
[----:B------:R-:W-:Y:S01]  /*1690*/  SHF.R.U32.HI R4, RZ, 0x3, R16 ;  /* 0x00000003ff047819 */ /* 0x000fe20000011610 */
[----:B------:R-:W-:Y:S01]  /*16a0*/  USEL UR4, UR28, 0x30, UP0 ;  /* 0x000000301c047887 */ /* 0x000fe20008000000 */
[----:B------:R-:W-:Y:S01]  /*16b0*/  LOP3.LUT R16, R16, 0x38, R40, 0xf8, !PT ;  /* 0x0000003810107812 */ /* 0x000fe200078ef828 */
[----:B------:R-:W-:Y:S01]  /*16c0*/  IMAD.IADD R3, R7, 0x1, R3 ;  /* 0x0000000107037824 */ /* 0x000fe200078e0203 */
[----:B------:R-:W-:Y:S01]  /*16d0*/  LEA R20, P0, R6, c[0x0][0x160], 0x1 ;  /* 0x0000580006147a11 */ /* 0x000fe200078008ff */
[----:B------:R-:W-:Y:S01]  /*16e0*/  IMAD.SHL.U32 R8, R8, 0x8, RZ ;  /* 0x0000000808087824 */ /* 0x000fe200078e00ff */
[----:B------:R-:W-:-:S02]  /*16f0*/  LOP3.LUT R16, R16, R4, RZ, 0x3c, !PT ;  /* 0x0000000410107212 */ /* 0x000fc400078e3cff */
[----:B------:R-:W-:Y:S01]  /*1700*/  LEA.HI.X R3, R6, c[0x0][0x164], R3, 0x1, P0 ;  /* 0x0000590006037a11 */ /* 0x000fe200000f0c03 */
[----:B------:R-:W-:Y:S01]  /*1710*/  SHFL.IDX PT, R22, R20, 0x1, 0x181f ;  /* 0x00381f0014167f89 */ /* 0x000fe200000e0000 */
[----:B------:R-:W-:Y:S02]  /*1720*/  IADD3 R4, R30, UR26, RZ ;  /* 0x0000001a1e047c10 */ /* 0x000fe4000fffe0ff */
[----:B------:R-:W-:Y:S01]  /*1730*/  LOP3.LUT R16, R16, 0xfffffe00, R8, 0xf8, !PT ;  /* 0xfffffe0010107812 */ /* 0x000fe200078ef808 */
[----:B------:R-:W-:Y:S01]  /*1740*/  SHFL.IDX PT, R6, R20, RZ, 0x181f ;  /* 0x00181fff14067589 */ /* 0x000fe200000e0000 */
[----:B------:R-:W-:Y:S02]  /*1750*/  ISETP.GE.AND P0, PT, R4, UR15, PT ;  /* 0x0000000f04007c0c */ /* 0x000fe4000bf06270 */
[----:B------:R-:W-:Y:S01]  /*1760*/  SHF.R.S32.HI R8, RZ, 0x1f, R13 ;  /* 0x0000001fff087819 */ /* 0x000fe2000001140d */
[----:B------:R-:W1:Y:S01]  /*1770*/  SHFL.IDX PT, R7, R3, RZ, 0x181f ;  /* 0x00181fff03077589 */ /* 0x000e6200000e0000 */
[----:B------:R-:W-:Y:S01]  /*1780*/  LEA.HI R15, R15, R9, RZ, 0x3 ;  /* 0x000000090f0f7211 */ /* 0x000fe200078f18ff */
[----:B------:R-:W-:Y:S01]  /*1790*/  IMAD.SHL.U32 R41, R16, 0x2, RZ ;  /* 0x0000000210297824 */ /* 0x000fe200078e00ff */
[----:B------:R-:W-:Y:S01]  /*17a0*/  ISETP.GE.AND P4, PT, R9, c[0x0][0x198], PT ;  /* 0x0000660009007a0c */ /* 0x000fe20003f86270 */
[----:B------:R-:W3:Y:S01]  /*17b0*/  SHFL.IDX PT, R23, R3, 0x1, 0x181f ;  /* 0x00381f0003177f89 */ /* 0x000ee200000e0000 */
[----:B------:R-:W-:-:S02]  /*17c0*/  LEA.HI R8, R8, R13, RZ, 0x3 ;  /* 0x0000000d08087211 */ /* 0x000fc400078f18ff */
[----:B------:R-:W-:Y:S01]  /*17d0*/  LOP3.LUT R35, R15, 0xfffffff8, RZ, 0xc0, !PT ;  /* 0xfffffff80f237812 */ /* 0x000fe200078ec0ff */
[----:B------:R-:W-:Y:S01]  /*17e0*/  SHFL.IDX PT, R21, R3, 0x3, 0x181f ;  /* 0x00781f0003157f89 */ /* 0x000fe200000e0000 */
[----:B------:R-:W-:Y:S02]  /*17f0*/  LOP3.LUT R33, R8, 0xfffffff8, RZ, 0xc0, !PT ;  /* 0xfffffff808217812 */ /* 0x000fe400078ec0ff */
[----:B------:R-:W-:-:S04]  /*1800*/  IADD3 R0, R4, 0x20, RZ ;  /* 0x0000002004007810 */ /* 0x000fc80007ffe0ff */
[----:B------:R-:W-:Y:S02]  /*1810*/  ISETP.GE.AND P1, PT, R0, UR15, PT ;  /* 0x0000000f00007c0c */ /* 0x000fe4000bf26270 */
[C---:B------:R-:W-:Y:S02]  /*1820*/  IADD3 R0, R4.reuse, 0x40, RZ ;  /* 0x0000004004007810 */ /* 0x040fe40007ffe0ff */
[----:B------:R-:W-:-:S04]  /*1830*/  IADD3 R4, R4, 0x60, RZ ;  /* 0x0000006004047810 */ /* 0x000fc80007ffe0ff */
[----:B------:R-:W-:Y:S01]  /*1840*/  ISETP.GE.AND P2, PT, R4, UR15, PT ;  /* 0x0000000f04007c0c */ /* 0x000fe2000bf46270 */
[----:B-1----:R-:W-:-:S04]  /*1850*/  @!P0 IMAD.WIDE R16, R40, 0x2, R6 ;  /* 0x0000000228108825 */ /* 0x002fc800078e0206 */
[--C-:B------:R-:W-:Y:S01]  /*1860*/  @!P0 IMAD.WIDE R18, R35, 0x2, R6.reuse ;  /* 0x0000000223128825 */ /* 0x100fe200078e0206 */
[----:B------:R1:W-:Y:S03]  /*1870*/  @!P0 LDGSTS.E.BYPASS.LTC128B.128 [R41+0x100], [R16.64], !P3 ;  /* 0x0010000010298fae */ /* 0x0003e6000d901d56 */
[--C-:B------:R-:W-:Y:S01]  /*1880*/  @!P0 IMAD.WIDE R24, R34, 0x2, R6.reuse ;  /* 0x0000000222188825 */ /* 0x100fe200078e0206 */
[----:B------:R4:W-:Y:S03]  /*1890*/  @!P0 LDGSTS.E.BYPASS.LTC128B.128 [R41+0x4100], [R18.64], !P4 ;  /* 0x0410000012298fae */ /* 0x0009e6000e101d56 */
[----:B------:R-:W-:Y:S01]  /*18a0*/  @!P0 IMAD.WIDE R6, R33, 0x2, R6 ;  /* 0x0000000221068825 */ /* 0x000fe200078e0206 */
[----:B------:R5:W-:Y:S03]  /*18b0*/  @!P0 LDGSTS.E.BYPASS.LTC128B.128 [R41+0x8100], [R24.64], !P5 ;  /* 0x0810000018298fae */ /* 0x000be6000e901d56 */
[----:B---3--:R-:W-:Y:S01]  /*18c0*/  @!P1 IMAD.WIDE R26, R40, 0x2, R22 ;  /* 0x00000002281a9825 */ /* 0x008fe200078e0216 */
[----:B------:R3:W-:Y:S01]  /*18d0*/  @!P0 LDGSTS.E.BYPASS.LTC128B.128 [R41+0xc100], [R6.64], !P6 ;  /* 0x0c10000006298fae */ /* 0x0007e2000f101d56 */
[----:B------:R-:W-:-:S02]  /*18e0*/  ISETP.GE.AND P0, PT, R0, UR15, PT ;  /* 0x0000000f00007c0c */ /* 0x000fc4000bf06270 */
[----:B------:R-:W-:Y:S01]  /*18f0*/  @!P1 IMAD.WIDE R28, R34, 0x2, R22 ;  /* 0x00000002221c9825 */ /* 0x000fe200078e0216 */
[----:B------:R3:W-:Y:S01]  /*1900*/  @!P1 LDGSTS.E.BYPASS.LTC128B.128 [R41+0x1100], [R26.64], !P3 ;  /* 0x011000001a299fae */ /* 0x0007e2000d901d56 */
[----:B-1----:R-:W-:Y:S02]  /*1910*/  SHF.R.S32.HI R16, RZ, 0x1f, R36 ;  /* 0x0000001fff107819 */ /* 0x002fe40000011424 */
[----:B----4-:R-:W-:-:S04]  /*1920*/  IMAD.WIDE.U32 R18, R36, c[0x0][0x1e0], RZ ;  /* 0x0000780024127a25 */ /* 0x010fc800078e00ff */
[----:B-----5:R-:W-:-:S04]  /*1930*/  @!P1 IMAD.WIDE R24, R35, 0x2, R22 ;  /* 0x0000000223189825 */ /* 0x020fc800078e0216 */
[----:B---3--:R-:W-:Y:S01]  /*1940*/  IMAD R6, R16, c[0x0][0x1e0], RZ ;  /* 0x0000780010067a24 */ /* 0x008fe200078e02ff */
[----:B------:R1:W-:Y:S01]  /*1950*/  @!P1 LDGSTS.E.BYPASS.LTC128B.128 [R41+0x5100], [R24.64], !P4 ;  /* 0x0510000018299fae */ /* 0x0003e2000e101d56 */
[----:B------:R-:W-:-:S03]  /*1960*/  @!P1 IMAD.WIDE R22, R33, 0x2, R22 ;  /* 0x0000000221169825 */ /* 0x000fc600078e0216 */
[----:B------:R3:W-:Y:S01]  /*1970*/  @!P1 LDGSTS.E.BYPASS.LTC128B.128 [R41+0x9100], [R28.64], !P5 ;  /* 0x091000001c299fae */ /* 0x0007e2000e901d56 */
[----:B------:R-:W-:Y:S02]  /*1980*/  IMAD R6, R36, c[0x0][0x1e4], R6 ;  /* 0x0000790024067a24 */ /* 0x000fe400078e0206 */
[----:B------:R-:W-:Y:S01]  /*1990*/  IMAD R16, R16, c[0x0][0x208], RZ ;  /* 0x0000820010107a24 */ /* 0x000fe200078e02ff */
[----:B------:R4:W-:Y:S01]  /*19a0*/  @!P1 LDGSTS.E.BYPASS.LTC128B.128 [R41+0xd100], [R22.64], !P6 ;  /* 0x0d10000016299fae */ /* 0x0009e2000f101d56 */
[----:B------:R-:W-:Y:S02]  /*19b0*/  IMAD.IADD R7, R19, 0x1, R6 ;  /* 0x0000000113077824 */ /* 0x000fe400078e0206 */
[----:B------:R-:W-:Y:S01]  /*19c0*/  IMAD.MOV.U32 R6, RZ, RZ, R18 ;  /* 0x000000ffff067224 */ /* 0x000fe200078e0012 */
[----:B------:R-:W-:Y:S01]  /*19d0*/  SHFL.IDX PT, R19, R3, 0x2, 0x181f ;  /* 0x00581f0003137f89 */ /* 0x000fe200000e0000 */
[----:B------:R-:W-:-:S03]  /*19e0*/  IMAD R16, R36, c[0x0][0x20c], R16 ;  /* 0x0000830024107a24 */ /* 0x000fc600078e0210 */
[----:B------:R-:W4:Y:S04]  /*19f0*/  SHFL.IDX PT, R18, R20, 0x2, 0x181f ;  /* 0x00581f0014127f89 */ /* 0x000f2800000e0000 */
[----:B------:R-:W1:Y:S01]  /*1a00*/  SHFL.IDX PT, R20, R20, 0x3, 0x181f ;  /* 0x00781f0014147f89 */ /* 0x000e6200000e0000 */
[----:B----4-:R-:W-:-:S04]  /*1a10*/  @!P0 IMAD.WIDE R22, R35, 0x2, R18 ;  /* 0x0000000223168825 */ /* 0x010fc800078e0212 */
[----:B------:R-:W-:-:S04]  /*1a20*/  @!P0 IMAD.WIDE R26, R33, 0x2, R18 ;  /* 0x00000002211a8825 */ /* 0x000fc800078e0212 */
[----:B-1----:R-:W-:Y:S01]  /*1a30*/  @!P2 IMAD.WIDE R24, R40, 0x2, R20 ;  /* 0x000000022818a825 */ /* 0x002fe200078e0214 */
[----:B--2---:R-:W-:-:S03]  /*1a40*/  SHF.R.S32.HI R0, RZ, 0x1f, R31 ;  /* 0x0000001fff007819 */ /* 0x004fc6000001141f */
[C---:B------:R-:W-:Y:S01]  /*1a50*/  IMAD.WIDE.U32 R6, R31.reuse, c[0x0][0x1f0], R6 ;  /* 0x00007c001f067a25 */ /* 0x040fe200078e0006 */
[----:B------:R-:W-:Y:S03]  /*1a60*/  STL [R1+0x8], R31 ;  /* 0x0000081f01007387 */ /* 0x000fe60000100800 */
[C---:B------:R-:W-:Y:S01]  /*1a70*/  IMAD R5, R0.reuse, c[0x0][0x1f0], RZ ;  /* 0x00007c0000057a24 */ /* 0x040fe200078e02ff */
[----:B------:R-:W-:Y:S01]  /*1a80*/  STL [R1+0x24], R40 ;  /* 0x0000242801007387 */ /* 0x000fe20000100800 */
[----:B------:R-:W-:Y:S02]  /*1a90*/  IMAD R11, R0, c[0x0][0x218], RZ ;  /* 0x00008600000b7a24 */ /* 0x000fe400078e02ff */
[C---:B------:R-:W-:Y:S01]  /*1aa0*/  IMAD R3, R31.reuse, c[0x0][0x1f4], R5 ;  /* 0x00007d001f037a24 */ /* 0x040fe200078e0205 */
[----:B------:R-:W-:Y:S01]  /*1ab0*/  IADD3 R5, P1, R6, UR18, RZ ;  /* 0x0000001206057c10 */ /* 0x000fe2000ff3e0ff */
[----:B------:R-:W-:Y:S01]  /*1ac0*/  IMAD R11, R31, c[0x0][0x21c], R11 ;  /* 0x000087001f0b7a24 */ /* 0x000fe200078e020b */
[----:B------:R-:W-:Y:S01]  /*1ad0*/  STL [R1+0x1c], R41 ;  /* 0x00001c2901007387 */ /* 0x000fe20000100800 */
[----:B------:R-:W-:Y:S01]  /*1ae0*/  IMAD.SHL.U32 R0, R30, 0x8, RZ ;  /* 0x000000081e007824 */ /* 0x000fe200078e00ff */
[----:B------:R-:W-:-:S02]  /*1af0*/  IADD3.X R3, R7, UR6, R3, P1, !PT ;  /* 0x0000000607037c10 */ /* 0x000fc40008ffe403 */
[C---:B------:R-:W-:Y:S01]  /*1b00*/  LEA R6, P1, R5.reuse, c[0x0][0x1c8], 0x1 ;  /* 0x0000720005067a11 */ /* 0x040fe200078208ff */
[----:B------:R-:W-:Y:S03]  /*1b10*/  STL [R1+0x18], R35 ;  /* 0x0000182301007387 */ /* 0x000fe60000100800 */
[----:B------:R-:W-:Y:S01]  /*1b20*/  LEA.HI.X R3, R5, c[0x0][0x1cc], R3, 0x1, P1 ;  /* 0x0000730005037a11 */ /* 0x000fe200008f0c03 */
[--C-:B------:R-:W-:Y:S01]  /*1b30*/  @!P0 IMAD.WIDE R4, R40, 0x2, R18.reuse ;  /* 0x0000000228048825 */ /* 0x100fe200078e0212 */
[----:B------:R-:W-:Y:S04]  /*1b40*/  STL [R1+0x14], R34 ;  /* 0x0000142201007387 */ /* 0x000fe80000100800 */
[----:B------:R1:W-:Y:S04]  /*1b50*/  @!P0 LDGSTS.E.BYPASS.LTC128B.128 [R41+0x2100], [R4.64], !P3 ;  /* 0x0210000004298fae */ /* 0x0003e8000d901d56 */
[----:B------:R2:W-:Y:S04]  /*1b60*/  @!P0 LDGSTS.E.BYPASS.LTC128B.128 [R41+0x6100], [R22.64], !P4 ;  /* 0x0610000016298fae */ /* 0x0005e8000e101d56 */
[----:B------:R-:W-:Y:S04]  /*1b70*/  SHFL.IDX PT, R7, R3, 0x1, 0x181f ;  /* 0x00381f0003077f89 */ /* 0x000fe800000e0000 */
[----:B------:R-:W-:Y:S04]  /*1b80*/  STL [R1+0x10], R33 ;  /* 0x0000102101007387 */ /* 0x000fe80000100800 */
[----:B------:R-:W-:Y:S01]  /*1b90*/  STL [R1+0xc], R36 ;  /* 0x00000c2401007387 */ /* 0x000fe20000100800 */
[----:B-1----:R-:W-:-:S03]  /*1ba0*/  @!P0 IMAD.WIDE R4, R34, 0x2, R18 ;  /* 0x0000000222048825 */ /* 0x002fc600078e0212 */
[----:B------:R-:W-:Y:S01]  /*1bb0*/  SHFL.IDX PT, R18, R6, RZ, 0x181f ;  /* 0x00181fff06127589 */ /* 0x000fe200000e0000 */
[----:B--2---:R-:W-:-:S03]  /*1bc0*/  IMAD.WIDE.U32 R22, R36, c[0x0][0x208], RZ ;  /* 0x0000820024167a25 */ /* 0x004fc600078e00ff */
[----:B------:R-:W1:Y:S01]  /*1bd0*/  SHFL.IDX PT, R19, R3, RZ, 0x181f ;  /* 0x00181fff03137589 */ /* 0x000e6200000e0000 */
[----:B------:R-:W-:-:S03]  /*1be0*/  IMAD.IADD R17, R23, 0x1, R16 ;  /* 0x0000000117117824 */ /* 0x000fc600078e0210 */
[----:B------:R2:W-:Y:S01]  /*1bf0*/  @!P0 LDGSTS.E.BYPASS.LTC128B.128 [R41+0xa100], [R4.64], !P5 ;  /* 0x0a10000004298fae */ /* 0x0005e2000e901d56 */
[----:B------:R-:W-:-:S03]  /*1c00*/  IMAD.MOV.U32 R16, RZ, RZ, R22 ;  /* 0x000000ffff107224 */ /* 0x000fc600078e0016 */
[----:B------:R4:W-:Y:S01]  /*1c10*/  @!P0 LDGSTS.E.BYPASS.LTC128B.128 [R41+0xe100], [R26.64], !P6 ;  /* 0x0e1000001a298fae */ /* 0x0009e2000f101d56 */
[----:B------:R-:W-:Y:S01]  /*1c20*/  ISETP.GE.AND P6, PT, R9, c[0x0][0x1d4], PT ;  /* 0x0000750009007a0c */ /* 0x000fe20003fc6270 */
[----:B------:R-:W-:Y:S02]  /*1c30*/  IMAD.WIDE.U32 R16, R31, c[0x0][0x218], R16 ;  /* 0x000086001f107a25 */ /* 0x000fe400078e0010 */
[----:B------:R5:W-:Y:S01]  /*1c40*/  @!P2 LDGSTS.E.BYPASS.LTC128B.128 [R41+0x3100], [R24.64], !P3 ;  /* 0x031000001829afae */ /* 0x000be2000d901d56 */
[----:B------:R-:W-:-:S03]  /*1c50*/  ISETP.GE.AND P3, PT, R40, c[0x0][0x1d4], PT ;  /* 0x0000750028007a0c */ /* 0x000fc60003f66270 */
[----:B------:R-:W1:Y:S01]  /*1c60*/  SHFL.IDX PT, R6, R6, 0x1, 0x181f ;  /* 0x00381f0006067f89 */ /* 0x000e6200000e0000 */
[----:B--2---:R-:W-:Y:S01]  /*1c70*/  IADD3 R4, -R30, UR4, RZ ;  /* 0x000000041e047c10 */ /* 0x004fe2000fffe1ff */
[----:B------:R-:W-:Y:S02]  /*1c80*/  ULDC.64 UR4, c[0x0][0x210] ;  /* 0x0000840000047ab9 */ /* 0x000fe40000000a00 */
[----:B------:R-:W-:Y:S01]  /*1c90*/  UIMAD.WIDE.U32 UR14, UR11, UR4, URZ ;  /* 0x000000040b0e72a5 */ /* 0x000fe2000f8e003f */
[--C-:B----4-:R-:W-:Y:S01]  /*1ca0*/  @!P2 IMAD.WIDE R26, R35, 0x2, R20.reuse ;  /* 0x00000002231aa825 */ /* 0x110fe200078e0214 */
[C---:B------:R-:W-:Y:S01]  /*1cb0*/  ISETP.GE.AND P1, PT, R4.reuse, 0x1, PT ;  /* 0x000000010400780c */ /* 0x040fe20003f26270 */
[----:B------:R-:W-:Y:S01]  /*1cc0*/  UIMAD UR4, UR16, UR4, URZ ;  /* 0x00000004100472a4 */ /* 0x000fe2000f8e023f */
[----:B------:R-:W-:Y:S01]  /*1cd0*/  ISETP.GT.AND P0, PT, R4, 0x20, PT ;  /* 0x000000200400780c */ /* 0x000fe20003f04270 */
[--C-:B-----5:R-:W-:Y:S01]  /*1ce0*/  @!P2 IMAD.WIDE R24, R34, 0x2, R20.reuse ;  /* 0x000000022218a825 */ /* 0x120fe200078e0214 */
[----:B------:R2:W-:Y:S01]  /*1cf0*/  @!P2 LDGSTS.E.BYPASS.LTC128B.128 [R41+0x7100], [R26.64], !P4 ;  /* 0x071000001a29afae */ /* 0x0005e2000e101d56 */
[----:B------:R-:W-:Y:S01]  /*1d00*/  ISETP.GE.AND P4, PT, R13, c[0x0][0x198], PT ;  /* 0x000066000d007a0c */ /* 0x000fe20003f86270 */
[----:B------:R-:W-:Y:S01]  /*1d10*/  UIMAD UR4, UR11, UR5, UR4 ;  /* 0x000000050b0472a4 */ /* 0x000fe2000f8e0204 */
[----:B------:R-:W-:Y:S01]  /*1d20*/  @!P2 IMAD.WIDE R20, R33, 0x2, R20 ;  /* 0x000000022114a825 */ /* 0x000fe200078e0214 */
[----:B------:R4:W-:Y:S01]  /*1d30*/  @!P2 LDGSTS.E.BYPASS.LTC128B.128 [R41+0xb100], [R24.64], !P5 ;  /* 0x0b1000001829afae */ /* 0x0009e2000e901d56 */
[----:B------:R-:W-:Y:S01]  /*1d40*/  ISETP.GE.AND P5, PT, R14, c[0x0][0x1d4], PT ;  /* 0x000075000e007a0c */ /* 0x000fe20003fa6270 */
[----:B------:R-:W-:-:S02]  /*1d50*/  UIADD3 UR16, UR15, UR4, URZ ;  /* 0x000000040f107290 */ /* 0x000fc4000fffe03f */
[----:B------:R-:W-:Y:S01]  /*1d60*/  UIADD3 UR4, UR24, -0x1, URZ ;  /* 0xffffffff18047890 */ /* 0x000fe2000fffe03f */
[----:B-1----:R-:W-:-:S05]  /*1d70*/  @P1 IMAD.WIDE R4, R35, 0x2, R18 ;  /* 0x0000000223041825 */ /* 0x002fca00078e0212 */
[----:B------:R1:W-:Y:S01]  /*1d80*/  @!P2 LDGSTS.E.BYPASS.LTC128B.128 [R41+0xf100], [R20.64], !P4 ;  /* 0x0f1000001429afae */ /* 0x0003e2000e101d56 */
[----:B------:R-:W-:-:S03]  /*1d90*/  ISETP.GE.AND P4, PT, R13, c[0x0][0x1d4], PT ;  /* 0x000075000d007a0c */ /* 0x000fc60003f86270 */
[----:B------:R-:W0:Y:S01]  /*1da0*/  LDGDEPBAR ;  /* 0x00000000000079af */ /* 0x000e220000000000 */
[----:B-1----:R-:W-:-:S05]  /*1db0*/  @P1 IMAD.WIDE R20, R40, 0x2, R18 ;  /* 0x0000000228141825 */ /* 0x002fca00078e0212 */
[----:B------:R1:W-:Y:S04]  /*1dc0*/  @P1 LDGSTS.E.BYPASS.LTC128B.128 [R41+0x10100], [R20.64], !P3 ;  /* 0x1010000014291fae */ /* 0x0003e8000d901d56 */
[----:B------:R5:W-:Y:S01]  /*1dd0*/  @P1 LDGSTS.E.BYPASS.LTC128B.128 [R41+0x11900], [R4.64], !P6 ;  /* 0x1190000004291fae */ /* 0x000be2000f101d56 */
[----:B-1----:R-:W-:-:S04]  /*1de0*/  @P1 IMAD.WIDE R20, R34, 0x2, R18 ;  /* 0x0000000222141825 */ /* 0x002fc800078e0212 */
[----:B------:R-:W-:Y:S01]  /*1df0*/  @P1 IMAD.WIDE R18, R33, 0x2, R18 ;  /* 0x0000000221121825 */ /* 0x000fe200078e0212 */
[----:B-----5:R-:W-:Y:S01]  /*1e00*/  LEA.HI R5, R2, R156, RZ, 0x4 ;  /* 0x0000009c02057211 */ /* 0x020fe200078f20ff */
[----:B------:R1:W-:Y:S04]  /*1e10*/  @P1 LDGSTS.E.BYPASS.LTC128B.128 [R41+0x13100], [R20.64], !P5 ;  /* 0x1310000014291fae */ /* 0x0003e8000e901d56 */
[----:B------:R5:W-:Y:S01]  /*1e20*/  @P1 LDGSTS.E.BYPASS.LTC128B.128 [R41+0x14900], [R18.64], !P4 ;  /* 0x1490000012291fae */ /* 0x000be2000e101d56 */
[----:B------:R-:W-:-:S04]  /*1e30*/  IADD3 R15, P1, R16, UR14, RZ ;  /* 0x0000000e100f7c10 */ /* 0x000fc8000ff3e0ff */
[----:B------:R-:W-:Y:S01]  /*1e40*/  IADD3.X R11, R17, UR16, R11, P1, !PT ;  /* 0x00000010110b7c10 */ /* 0x000fe20008ffe40b */
[----:B------:R-:W-:Y:S01]  /*1e50*/  @P0 IMAD.WIDE R16, R40, 0x2, R6 ;  /* 0x0000000228100825 */ /* 0x000fe200078e0206 */
[----:B------:R-:W-:-:S04]  /*1e60*/  LEA R8, P1, R15, c[0x0][0x1f8], 0x1 ;  /* 0x00007e000f087a11 */ /* 0x000fc800078208ff */
[----:B------:R2:W-:Y:S01]  /*1e70*/  @P0 LDGSTS.E.BYPASS.LTC128B.128 [R41+0x11100], [R16.64], !P3 ;  /* 0x1110000010290fae */ /* 0x0005e2000d901d56 */
[----:B------:R-:W-:Y:S02]  /*1e80*/  LEA.HI.X R11, R15, c[0x0][0x1fc], R11, 0x1, P1 ;  /* 0x00007f000f0b7a11 */ /* 0x000fe400008f0c0b */
[----:B-1----:R-:W-:Y:S02]  /*1e90*/  SHF.R.S32.HI R20, RZ, 0x4, R5 ;  /* 0x00000004ff147819 */ /* 0x002fe40000011405 */
[C---:B-----5:R-:W-:Y:S01]  /*1ea0*/  LOP3.LUT R18, R5.reuse, 0xfffffff0, RZ, 0xc0, !PT ;  /* 0xfffffff005127812 */ /* 0x060fe200078ec0ff */
[----:B------:R-:W-:Y:S01]  /*1eb0*/  IMAD.SHL.U32 R19, R10, 0x40, RZ ;  /* 0x000000400a137824 */ /* 0x000fe200078e00ff */
[----:B------:R-:W-:-:S03]  /*1ec0*/  LEA.HI R5, R5, R20, RZ, 0x1 ;  /* 0x0000001405057211 */ /* 0x000fc600078f08ff */
[----:B------:R-:W-:Y:S01]  /*1ed0*/  IMAD.IADD R18, R156, 0x1, -R18 ;  /* 0x000000019c127824 */ /* 0x000fe200078e0a12 */
[----:B------:R-:W-:Y:S02]  /*1ee0*/  LOP3.LUT R19, R19, 0x1c0, RZ, 0xc0, !PT ;  /* 0x000001c013137812 */ /* 0x000fe400078ec0ff */
[----:B------:R-:W-:Y:S02]  /*1ef0*/  LOP3.LUT R5, R5, 0xfffffffe, RZ, 0xc0, !PT ;  /* 0xfffffffe05057812 */ /* 0x000fe400078ec0ff */
[----:B------:R-:W-:Y:S01]  /*1f00*/  SHF.R.S32.HI R4, RZ, 0x1f, R18 ;  /* 0x0000001fff047819 */ /* 0x000fe20000011412 */
[----:B--2---:R-:W-:Y:S01]  /*1f10*/  @P0 IMAD.WIDE R16, R34, 0x2, R6 ;  /* 0x0000000222100825 */ /* 0x004fe200078e0206 */
[----:B------:R-:W-:Y:S02]  /*1f20*/  LOP3.LUT R0, R19, 0x8, R0, 0xf8, !PT ;  /* 0x0000000813007812 */ /* 0x000fe400078ef800 */
[----:B------:R-:W-:Y:S01]  /*1f30*/  LEA.HI R4, R4, R18, RZ, 0x3 ;  /* 0x0000001204047211 */ /* 0x000fe200078f18ff */
[----:B------:R-:W-:Y:S01]  /*1f40*/  IMAD.IADD R5, R20, 0x1, -R5 ;  /* 0x0000000114057824 */ /* 0x000fe200078e0a05 */
[----:B------:R-:W-:-:S02]  /*1f50*/  SHF.R.U32.HI R19, RZ, 0x3, R19 ;  /* 0x00000003ff137819 */ /* 0x000fc40000011613 */
[C---:B------:R-:W-:Y:S01]  /*1f60*/  LOP3.LUT R3, R4.reuse, 0xfffffff8, RZ, 0xc0, !PT ;  /* 0xfffffff804037812 */ /* 0x040fe200078ec0ff */
[----:B------:R-:W-:Y:S01]  /*1f70*/  IMAD.SHL.U32 R4, R4, 0x40, RZ ;  /* 0x0000004004047824 */ /* 0x000fe200078e00ff */
[----:B------:R-:W-:-:S03]  /*1f80*/  LOP3.LUT R0, R0, R19, RZ, 0x3c, !PT ;  /* 0x0000001300007212 */ /* 0x000fc600078e3cff */
[----:B------:R-:W-:Y:S02]  /*1f90*/  IMAD.IADD R3, R18, 0x1, -R3 ;  /* 0x0000000112037824 */ /* 0x000fe400078e0a03 */
[----:B------:R-:W-:-:S04]  /*1fa0*/  @P0 IMAD.WIDE R18, R35, 0x2, R6 ;  /* 0x0000000223120825 */ /* 0x000fc800078e0206 */
[----:B------:R-:W-:Y:S01]  /*1fb0*/  @P0 IMAD.WIDE R6, R33, 0x2, R6 ;  /* 0x0000000221060825 */ /* 0x000fe200078e0206 */
[----:B------:R1:W-:Y:S03]  /*1fc0*/  @P0 LDGSTS.E.BYPASS.LTC128B.128 [R41+0x12900], [R18.64], !P6 ;  /* 0x1290000012290fae */ /* 0x0003e6000f101d56 */
[----:B------:R-:W-:Y:S01]  /*1fd0*/  IMAD.SHL.U32 R15, R3, 0x40, RZ ;  /* 0x00000040030f7824 */ /* 0x000fe200078e00ff */
[----:B------:R2:W-:Y:S01]  /*1fe0*/  @P0 LDGSTS.E.BYPASS.LTC128B.128 [R41+0x14100], [R16.64], !P5 ;  /* 0x1410000010290fae */ /* 0x0005e2000e901d56 */
[C---:B------:R-:W-:Y:S02]  /*1ff0*/  IMAD R0, R5.reuse, 0x200, R0 ;  /* 0x0000020005007824 */ /* 0x040fe400078e0200 */
[----:B------:R-:W-:Y:S01]  /*2000*/  IMAD.SHL.U32 R5, R5, 0x8, RZ ;  /* 0x0000000805057824 */ /* 0x000fe200078e00ff */
[----:B------:R5:W-:Y:S01]  /*2010*/  @P0 LDGSTS.E.BYPASS.LTC128B.128 [R41+0x15900], [R6.64], !P4 ;  /* 0x1590000006290fae */ /* 0x000be2000e101d56 */
[----:B------:R-:W-:Y:S01]  /*2020*/  LOP3.LUT R15, R15, 0x1c0, RZ, 0xc0, !PT ;  /* 0x000001c00f0f7812 */ /* 0x000fe200078ec0ff */
[----:B------:R-:W-:Y:S01]  /*2030*/  IMAD.SHL.U32 R21, R0, 0x2, RZ ;  /* 0x0000000200157824 */ /* 0x000fe200078e00ff */
[----:B------:R-:W-:Y:S01]  /*2040*/  LOP3.LUT P0, RZ, R10, 0x2, RZ, 0xc0, !PT ;  /* 0x000000020aff7812 */ /* 0x000fe2000780c0ff */
[----:B------:R-:W0:Y:S01]  /*2050*/  LDGDEPBAR ;  /* 0x00000000000079af */ /* 0x000e220000000000 */
[----:B------:R-:W-:-:S02]  /*2060*/  LOP3.LUT R5, R15, 0x8, R5, 0xf8, !PT ;  /* 0x000000080f057812 */ /* 0x000fc400078ef805 */
[----:B------:R-:W-:Y:S01]  /*2070*/  SHF.R.U32.HI R15, RZ, 0x3, R15 ;  /* 0x00000003ff0f7819 */ /* 0x000fe2000001160f */
[----:B------:R-:W-:Y:S01]  /*2080*/  STL [R1+0x4], R21 ;  /* 0x0000041501007387 */ /* 0x000fe20000100800 */
[----:B------:R-:W-:Y:S01]  /*2090*/  R2P PR, R3, 0x6 ;  /* 0x0000000603007804 */ /* 0x000fe20000000000 */
[----:B------:R-:W-:Y:S01]  /*20a0*/  IMAD.MOV.U32 R3, RZ, RZ, 0x20 ;  /* 0x00000020ff037424 */ /* 0x000fe200078e00ff */
[----:B------:R-:W-:Y:S02]  /*20b0*/  LOP3.LUT R5, R5, R15, RZ, 0x3c, !PT ;  /* 0x0000000f05057212 */ /* 0x000fe400078e3cff */
[----:B------:R-:W-:Y:S02]  /*20c0*/  IADD3 R0, R21, 0x10100, RZ ;  /* 0x0001010015007810 */ /* 0x000fe40007ffe0ff */
[----:B------:R-:W-:Y:S01]  /*20d0*/  LOP3.LUT R5, R5, 0xfffffe00, R4, 0xf8, !PT ;  /* 0xfffffe0005057812 */ /* 0x000fe200078ef804 */
[----:B------:R-:W-:Y:S01]  /*20e0*/  IMAD.MOV.U32 R4, RZ, RZ, 0x10 ;  /* 0x00000010ff047424 */ /* 0x000fe200078e00ff */
[----:B------:R-:W-:Y:S01]  /*20f0*/  SEL R3, R3, 0xffffffe0, !P2 ;  /* 0xffffffe003037807 */ /* 0x000fe20005000000 */
[----:B-1----:R-:W-:Y:S01]  /*2100*/  SHFL.IDX PT, R18, R8, RZ, 0x181f ;  /* 0x00181fff08127589 */ /* 0x002fe200000e0000 */
[----:B----4-:R-:W-:-:S02]  /*2110*/  IADD3 R24, R21, 0x10120, RZ ;  /* 0x0001012015187810 */ /* 0x010fc40007ffe0ff */
[----:B------:R-:W-:Y:S01]  /*2120*/  SEL R4, R4, 0xfffffff0, !P1 ;  /* 0xfffffff004047807 */ /* 0x000fe20004800000 */
[----:B------:R-:W2:Y:S01]  /*2130*/  SHFL.IDX PT, R19, R11, RZ, 0x181f ;  /* 0x00181fff0b137589 */ /* 0x000ea200000e0000 */
[----:B------:R-:W-:Y:S02]  /*2140*/  @P0 IADD3 R24, R0, -0x20, RZ ;  /* 0xffffffe000180810 */ /* 0x000fe40007ffe0ff */
[----:B------:R-:W-:Y:S02]  /*2150*/  IADD3 R0, -R30, UR28, RZ ;  /* 0x0000001c1e007c10 */ /* 0x000fe4000fffe1ff */
[----:B-----5:R-:W-:Y:S01]  /*2160*/  LEA.HI R7, R2, R156, RZ, 0x5 ;  /* 0x0000009c02077211 */ /* 0x020fe200078f28ff */
[----:B------:R-:W-:-:S04]  /*2170*/  DEPBAR.LE SB0, 0x1 ;  /* 0x000080400000791a */ /* 0x000fc80000000000 */
[----:B------:R-:W-:Y:S01]  /*2180*/  SHF.R.S32.HI R6, RZ, 0x5, R7 ;  /* 0x00000005ff067819 */ /* 0x000fe20000011407 */
[----:B------:R-:W-:Y:S01]  /*2190*/  STL [R1], R24 ;  /* 0x0000001801007387 */ /* 0x000fe20000100800 */
[----:B------:R-:W-:Y:S02]  /*21a0*/  ISETP.GE.AND P3, PT, R40, c[0x0][0x1d4], PT ;  /* 0x0000750028007a0c */ /* 0x000fe40003f66270 */
[----:B------:R-:W-:Y:S01]  /*21b0*/  ISETP.GE.AND P1, PT, R9, c[0x0][0x1d4], PT ;  /* 0x0000750009007a0c */ /* 0x000fe20003f26270 */
[----:B------:R-:W-:Y:S01]  /*21c0*/  IMAD R220, R6, 0x400, R5 ;  /* 0x0000040006dc7824 */ /* 0x000fe200078e0205 */
[----:B------:R-:W-:Y:S01]  /*21d0*/  BAR.SYNC.DEFER_BLOCKING 0x0 ;  /* 0x0000000000007b1d */ /* 0x000fe20000010000 */
[----:B------:R-:W-:Y:S02]  /*21e0*/  ISETP.LT.OR P0, PT, R0, 0x1, P3 ;  /* 0x000000010000780c */ /* 0x000fe40001f01670 */
[----:B------:R-:W-:Y:S02]  /*21f0*/  ISETP.GE.AND P2, PT, R14, c[0x0][0x1d4], PT ;  /* 0x000075000e007a0c */ /* 0x000fe40003f46270 */
[C---:B------:R-:W-:Y:S01]  /*2200*/  LEA R228, R220.reuse, 0x100, 0x1 ;  /* 0x00000100dce47811 */ /* 0x040fe200078e08ff */
[----:B------:R-:W-:Y:S01]  /*2210*/  IMAD.SHL.U32 R220, R220, 0x2, RZ ;  /* 0x00000002dcdc7824 */ /* 0x000fe200078e00ff */
[----:B------:R-:W-:Y:S01]  /*2220*/  SHF.R.S32.HI R14, RZ, 0x1f, R35 ;  /* 0x0000001fff0e7819 */ /* 0x000fe20000011423 */
[----:B--2---:R-:W-:Y:S01]  /*2230*/  IMAD.WIDE R16, R40, 0x2, R18 ;  /* 0x0000000228107825 */ /* 0x004fe200078e0212 */
[----:B------:R1:W-:Y:S01]  /*2240*/  STL [R1+0x3c], R12 ;  /* 0x00003c0c01007387 */ /* 0x0003e20000100800 */
[----:B------:R-:W-:-:S02]  /*2250*/  IADD3 R247, R24, 0x800, RZ ;  /* 0x0000080018f77810 */ /* 0x000fc40007ffe0ff */
[--C-:B------:R-:W-:Y:S01]  /*2260*/  IMAD R224, R4, 0x2, R228.reuse ;  /* 0x0000000204e07824 */ /* 0x100fe200078e02e4 */
[----:B------:R2:W-:Y:S01]  /*2270*/  STL [R1+0x30], R14 ;  /* 0x0000300e01007387 */ /* 0x0005e20000100800 */
[C---:B------:R-:W-:Y:S01]  /*2280*/  IMAD R228, R3.reuse, 0x2, R228 ;  /* 0x0000000203e47824 */ /* 0x040fe200078e02e4 */
[----:B------:R-:W-:Y:S01]  /*2290*/  IADD3 R246, R24, 0x1000, RZ ;  /* 0x0000100018f67810 */ /* 0x000fe20007ffe0ff */
[----:B------:R-:W-:Y:S01]  /*22a0*/  IMAD R232, R3, 0x2, R224 ;  /* 0x0000000203e87824 */ /* 0x000fe200078e02e0 */
[----:B------:R-:W-:Y:S01]  /*22b0*/  ISETP.GT.AND P3, PT, R32, 0x2f, PT ;  /* 0x0000002f2000780c */ /* 0x000fe20003f64270 */
[----:B------:R2:W4:Y:S04]  /*22c0*/  LDSM.16.M88.4 R160, [R220+0x100] ;  /* 0x00010000dca0783b */ /* 0x0005280000000200 */
[----:B------:R2:W2:Y:S04]  /*22d0*/  LDSM.16.M88.4 R188, [R220+0x4100] ;  /* 0x00410000dcbc783b */ /* 0x0004a80000000200 */
[----:B------:R2:W2:Y:S01]  /*22e0*/  LDSM.16.M88.4 R204, [R220+0x8100] ;  /* 0x00810000dccc783b */ /* 0x0004a20000000200 */
[----:B-1----:R-:W-:-:S03]  /*22f0*/  SHF.R.S32.HI R12, RZ, 0x1f, R33 ;  /* 0x0000001fff0c7819 */ /* 0x002fc60000011421 */
[----:B------:R1:W1:Y:S04]  /*2300*/  LDSM.16.M88.4 R164, [R224] ;  /* 0x00000000e0a4783b */ /* 0x0002680000000200 */
[----:B------:R1:W1:Y:S04]  /*2310*/  LDSM.16.M88.4 R192, [R224+0x4000] ;  /* 0x00400000e0c0783b */ /* 0x0002680000000200 */
[----:B------:R1:W1:Y:S04]  /*2320*/  LDSM.16.M88.4 R208, [R224+0x8000] ;  /* 0x00800000e0d0783b */ /* 0x0002680000000200 */
[----:B------:R1:W1:Y:S04]  /*2330*/  LDSM.16.M88.4 R180, [R228] ;  /* 0x00000000e4b4783b */ /* 0x0002680000000200 */
[----:B------:R1:W1:Y:S04]  /*2340*/  LDSM.16.M88.4 R196, [R228+0x4000] ;  /* 0x00400000e4c4783b */ /* 0x0002680000000200 */
[----:B------:R1:W1:Y:S04]  /*2350*/  LDSM.16.M88.4 R212, [R228+0x8000] ;  /* 0x00800000e4d4783b */ /* 0x0002680000000200 */
[----:B------:R1:W1:Y:S04]  /*2360*/  LDSM.16.M88.4 R184, [R232] ;  /* 0x00000000e8b8783b */ /* 0x0002680000000200 */
[----:B------:R1:W1:Y:S04]  /*2370*/  LDSM.16.M88.4 R200, [R232+0x4000] ;  /* 0x00400000e8c8783b */ /* 0x0002680000000200 */
[----:B------:R1:W1:Y:S04]  /*2380*/  LDSM.16.M88.4 R216, [R232+0x8000] ;  /* 0x00800000e8d8783b */ /* 0x0002680000000200 */
[----:B------:R-:W1:Y:S04]  /*2390*/  LDSM.16.M88.4 R220, [R220+0xc100] ;  /* 0x00c10000dcdc783b */ /* 0x000e680000000200 */
[----:B------:R-:W1:Y:S04]  /*23a0*/  LDSM.16.M88.4 R224, [R224+0xc000] ;  /* 0x00c00000e0e0783b */ /* 0x000e680000000200 */
[----:B------:R-:W1:Y:S04]  /*23b0*/  LDSM.16.M88.4 R228, [R228+0xc000] ;  /* 0x00c00000e4e4783b */ /* 0x000e680000000200 */
[----:B------:R-:W1:Y:S04]  /*23c0*/  LDSM.16.M88.4 R232, [R232+0xc000] ;  /* 0x00c00000e8e8783b */ /* 0x000e680000000200 */
[----:B------:R-:W-:Y:S06]  /*23d0*/  BAR.SYNC.DEFER_BLOCKING 0x0 ;  /* 0x0000000000007b1d */ /* 0x000fec0000010000 */
[----:B------:R-:W-:-:S04]  /*23e0*/  DEPBAR.LE SB0, 0x0 ;  /* 0x000080000000791a */ /* 0x000fc80000000000 */
[----:B------:R-:W-:Y:S06]  /*23f0*/  BAR.SYNC.DEFER_BLOCKING 0x0 ;  /* 0x0000000000007b1d */ /* 0x000fec0000010000 */
[----:B------:R1:W1:Y:S04]  /*2400*/  LDSM.16.M88.4 R44, [R21+0x10100] ;  /* 0x01010000152c783b */ /* 0x0002680000000200 */
[----:B------:R1:W1:Y:S04]  /*2410*/  LDSM.16.M88.4 R36, [R21+0x10900] ;  /* 0x010900001524783b */ /* 0x0002680000000200 */
[----:B---3--:R3:W1:Y:S04]  /*2420*/  LDSM.16.M88.4 R28, [R21+0x11100] ;  /* 0x01110000151c783b */ /* 0x0086680000000200 */
[----:B------:R3:W1:Y:S04]  /*2430*/  LDSM.16.M88.4 R56, [R24] ;  /* 0x000000001838783b */ /* 0x0006680000000200 */
[----:B------:R3:W1:Y:S04]  /*2440*/  LDSM.16.M88.4 R20, [R24+0x800] ;  /* 0x000800001814783b */ /* 0x0006680000000200 */
[----:B------:R3:W1:Y:S04]  /*2450*/  LDSM.16.M88.4 R48, [R24+0x1000] ;  /* 0x001000001830783b */ /* 0x0006680000000200 */
[----:B------:R-:W-:Y:S01]  /*2460*/  @!PT LDS RZ, [RZ] ;  /* 0x00000000fffff984 */ /* 0x000fe20000000800 */
[----:B------:R-:W-:Y:S01]  /*2470*/  @!PT LDS RZ, [RZ] ;  /* 0x00000000fffff984 */ /* 0x000fe20000000800 */
[----:B------:R-:W-:Y:S01]  /*2480*/  @!PT LDS RZ, [RZ] ;  /* 0x00000000fffff984 */ /* 0x000fe20000000800 */
[----:B------:R5:W-:Y:S01]  /*2490*/  LDGSTS.E.BYPASS.LTC128B.128 [R41+0x100], [R16.64], !P0 ;  /* 0x0010000010297fae */ /* 0x000be2000c101d56 */
[----:B------:R-:W-:-:S02]  /*24a0*/  ISETP.LT.OR P0, PT, R0, 0x1, P1 ;  /* 0x000000010000780c */ /* 0x000fc40000f01670 */
[----:B------:R-:W-:Y:S02]  /*24b0*/  ISETP.GE.AND P1, PT, R13, c[0x0][0x1d4], PT ;  /* 0x000075000d007a0c */ /* 0x000fe40003f26270 */
[----:B------:R-:W-:-:S05]  /*24c0*/  SHF.R.S32.HI R13, RZ, 0x1f, R34 ;  /* 0x0000001fff0d7819 */ /* 0x000fca0000011422 */
[----:B------:R3:W-:Y:S04]  /*24d0*/  STL [R1+0x2c], R13 ;  /* 0x00002c0d01007387 */ /* 0x0007e80000100800 */
[----:B------:R3:W-:Y:S01]  /*24e0*/  STL [R1+0x28], R12 ;  /* 0x0000280c01007387 */ /* 0x0007e20000100800 */
[----:B-----5:R-:W-:-:S05]  /*24f0*/  IMAD.WIDE R16, R35, 0x2, R18 ;  /* 0x0000000223107825 */ /* 0x020fca00078e0212 */
[----:B------:R5:W-:Y:S01]  /*2500*/  LDGSTS.E.BYPASS.LTC128B.128 [R41+0x1900], [R16.64], !P0 ;  /* 0x0190000010297fae */ /* 0x000be2000c101d56 */
[----:B------:R-:W-:Y:S01]  /*2510*/  ISETP.LT.OR P0, PT, R0, 0x1, P2 ;  /* 0x000000010000780c */ /* 0x000fe20001701670 */
[----:B-----5:R-:W-:-:S04]  /*2520*/  IMAD.WIDE R16, R34, 0x2, R18 ;  /* 0x0000000222107825 */ /* 0x020fc800078e0212 */
[----:B------:R-:W-:-:S08]  /*2530*/  IMAD.WIDE R18, R33, 0x2, R18 ;  /* 0x0000000221127825 */ /* 0x000fd000078e0212 */
[----:B------:R3:W-:Y:S01]  /*2540*/  LDGSTS.E.BYPASS.LTC128B.128 [R41+0x3100], [R16.64], !P0 ;  /* 0x0310000010297fae */ /* 0x0007e2000c101d56 */
[----:B------:R-:W-:-:S13]  /*2550*/  ISETP.LT.OR P0, PT, R0, 0x1, P1 ;  /* 0x000000010000780c */ /* 0x000fda0000f01670 */
[----:B------:R3:W-:Y:S01]  /*2560*/  LDGSTS.E.BYPASS.LTC128B.128 [R41+0x4900], [R18.64], !P0 ;  /* 0x0490000012297fae */ /* 0x0007e2000c101d56 */
[----:B------:R-:W-:-:S13]  /*2570*/  ISETP.GT.AND P0, PT, R156, 0x7f, PT ;  /* 0x0000007f9c00780c */ /* 0x000fda0003f04270 */
[----:B------:R-:W-:Y:S05]  /*2580*/  @P0 BRA `(.L_x_388) ;  /* 0x0000027000000947 */ /* 0x000fea0003800000 */
[----:B-12-4-:R-:W-:Y:S05]  /*2590*/  BRA.DIV ~URZ, `(.L_x_389) ;  /* 0x000116227f007947 */ /* 0x016fea000b800000 */
[----:B------:R-:W1:Y:S04]  /*25a0*/  SHFL.IDX PT, R11, R11, 0x1, 0x181f ;  /* 0x00381f000b0b7f89 */ /* 0x000e6800000e0000 */
[----:B------:R-:W2:Y:S02]  /*25b0*/  SHFL.IDX PT, R8, R8, 0x1, 0x181f ;  /* 0x00381f0008087f89 */ /* 0x000ea400000e0000 */
.L_x_445:
[----:B---3--:R-:W3:Y:S04]  /*25c0*/  LDL R16, [R1+0x14] ;  /* 0x0000140001107983 */ /* 0x008ee80000100800 */
[----:B------:R-:W4:Y:S04]  /*25d0*/  LDL R17, [R1+0x2c] ;  /* 0x00002c0001117983 */ /* 0x000f280000100800 */
[----:B------:R-:W5:Y:S04]  /*25e0*/  LDL R18, [R1+0x1c] ;  /* 0x00001c0001127983 */ /* 0x000f680000100800 */
[----:B--2---:R-:W2:Y:S04]  /*25f0*/  LDL R19, [R1+0x10] ;  /* 0x0000100001137983 */ /* 0x004ea80000100800 */
[----:B------:R-:W2:Y:S01]  /*2600*/  LDL R24, [R1+0x28] ;  /* 0x0000280001187983 */ /* 0x000ea20000100800 */
[----:B------:R-:W-:-:S02]  /*2610*/  SHF.R.S32.HI R12, RZ, 0x1f, R9 ;  /* 0x0000001fff0c7819 */ /* 0x000fc40000011409 */
[----:B------:R-:W-:Y:S02]  /*2620*/  SHF.R.S32.HI R13, RZ, 0x1f, R9 ;  /* 0x0000001fff0d7819 */ /* 0x000fe40000011409 */
[-C--:B------:R-:W-:Y:S02]  /*2630*/  LEA.HI R12, R12, R9.reuse, RZ, 0x3 ;  /* 0x000000090c0c7211 */ /* 0x080fe400078f18ff */
[----:B------:R-:W-:Y:S02]  /*2640*/  LEA.HI R13, R13, R9, RZ, 0x3 ;  /* 0x000000090d0d7211 */ /* 0x000fe400078f18ff */
[----:B------:R-:W-:Y:S02]  /*2650*/  LOP3.LUT R12, R12, 0xfffffff8, RZ, 0xc0, !PT ;  /* 0xfffffff80c0c7812 */ /* 0x000fe400078ec0ff */
[----:B------:R-:W-:Y:S02]  /*2660*/  LOP3.LUT R13, R13, 0xfffffff8, RZ, 0xc0, !PT ;  /* 0xfffffff80d0d7812 */ /* 0x000fe400078ec0ff */
[----:B------:R-:W-:-:S02]  /*2670*/  LEA R14, P0, R12, R8, 0x1 ;  /* 0x000000080c0e7211 */ /* 0x000fc400078008ff */
[----:B------:R-:W-:Y:S01]  /*2680*/  SHF.R.S32.HI R13, RZ, 0x1f, R13 ;  /* 0x0000001fff0d7819 */ /* 0x000fe2000001140d */
[C---:B------:R-:W-:Y:S02]  /*2690*/  IMAD.SHL.U32 R25, R10.reuse, 0x8, RZ ;  /* 0x000000080a197824 */ /* 0x040fe400078e00ff */
[----:B------:R-:W-:Y:S01]  /*26a0*/  IMAD.SHL.U32 R26, R10, 0x8, RZ ;  /* 0x000000080a1a7824 */ /* 0x000fe200078e00ff */
[----:B-1----:R-:W-:-:S04]  /*26b0*/  LEA.HI.X R15, R12, R11, R13, 0x1, P0 ;  /* 0x0000000b0c0f7211 */ /* 0x002fc800000f0c0d */
[----:B------:R-:W-:Y:S02]  /*26c0*/  SHF.R.S32.HI R26, RZ, 0x1f, R26 ;  /* 0x0000001fff1a7819 */ /* 0x000fe4000001141a */
[----:B---3--:R-:W-:-:S04]  /*26d0*/  LEA R12, P0, R16, R8, 0x1 ;  /* 0x00000008100c7211 */ /* 0x008fc800078008ff */
[----:B----4-:R-:W-:Y:S02]  /*26e0*/  LEA.HI.X R13, R16, R11, R17, 0x1, P0 ;  /* 0x0000000b100d7211 */ /* 0x010fe400000f0c11 */
[----:B------:R-:W-:-:S04]  /*26f0*/  LEA R16, P0, R25, R8, 0x1 ;  /* 0x0000000819107211 */ /* 0x000fc800078008ff */
[C---:B------:R-:W-:Y:S02]  /*2700*/  LEA.HI.X R17, R25.reuse, R11, R26, 0x1, P0 ;  /* 0x0000000b19117211 */ /* 0x040fe400000f0c1a */
[----:B------:R-:W-:-:S04]  /*2710*/  ISETP.GE.AND P0, PT, R25, c[0x0][0x1d4], PT ;  /* 0x0000750019007a0c */ /* 0x000fc80003f06270 */
[----:B------:R-:W-:-:S13]  /*2720*/  ISETP.LT.OR P0, PT, R0, 0x21, P0 ;  /* 0x000000210000780c */ /* 0x000fda0000701670 */
[----:B------:R-:W-:Y:S01]  /*2730*/  @!PT LDS RZ, [RZ] ;  /* 0x00000000fffff984 */ /* 0x000fe20000000800 */
[----:B------:R-:W-:Y:S01]  /*2740*/  @!PT LDS RZ, [RZ] ;  /* 0x00000000fffff984 */ /* 0x000fe20000000800 */
[----:B------:R-:W-:Y:S01]  /*2750*/  @!PT LDS RZ, [RZ] ;  /* 0x00000000fffff984 */ /* 0x000fe20000000800 */
[----:B-----5:R2:W-:Y:S02]  /*2760*/  LDGSTS.E.BYPASS.LTC128B.128 [R18+0x1100], [R16.64], !P0 ;  /* 0x0110000010127fae */ /* 0x0205e4000c101d56 */
[----:B--2---:R-:W-:-:S04]  /*2770*/  LEA R16, P0, R19, R8, 0x1 ;  /* 0x0000000813107211 */ /* 0x004fc800078008ff */
[----:B------:R-:W-:Y:S02]  /*2780*/  LEA.HI.X R17, R19, R11, R24, 0x1, P0 ;  /* 0x0000000b13117211 */ /* 0x000fe400000f0c18 */
[----:B------:R-:W-:-:S04]  /*2790*/  ISETP.GE.AND P0, PT, R9, c[0x0][0x1d4], PT ;  /* 0x0000750009007a0c */ /* 0x000fc80003f06270 */
[----:B------:R-:W-:-:S13]  /*27a0*/  ISETP.LT.OR P0, PT, R0, 0x21, P0 ;  /* 0x000000210000780c */ /* 0x000fda0000701670 */
[----:B------:R1:W-:Y:S01]  /*27b0*/  LDGSTS.E.BYPASS.LTC128B.128 [R18+0x2900], [R14.64], !P0 ;  /* 0x029000000e127fae */ /* 0x0003e2000c101d56 */
[----:B------:R-:W-:-:S13]  /*27c0*/  ISETP.LT.OR P0, PT, R0, 0x21, P2 ;  /* 0x000000210000780c */ /* 0x000fda0001701670 */
[----:B------:R1:W-:Y:S01]  /*27d0*/  LDGSTS.E.BYPASS.LTC128B.128 [R18+0x4100], [R12.64], !P0 ;  /* 0x041000000c127fae */ /* 0x0003e2000c101d56 */
[----:B------:R-:W-:-:S13]  /*27e0*/  ISETP.LT.OR P0, PT, R0, 0x21, P1 ;  /* 0x000000210000780c */ /* 0x000fda0000f01670 */
[----:B------:R1:W-:Y:S02]  /*27f0*/  LDGSTS.E.BYPASS.LTC128B.128 [R18+0x5900], [R16.64], !P0 ;  /* 0x0590000010127fae */ /* 0x0003e4000c101d56 */
.L_x_388:
[----:B-12-4-:R-:W-:Y:S05]  /*2800*/  BSYNC B0 ;  /* 0x0000000000007941 */ /* 0x016fea0003800000 */
.L_x_387:
[----:B------:R-:W2:Y:S04]  /*2810*/  LDL R61, [R1+0x4] ;  /* 0x00000400013d7983 */ /* 0x000ea80000100800 */
[----:B------:R-:W4:Y:S01]  /*2820*/  LDL R60, [R1] ;  /* 0x00000000013c7983 */ /* 0x000f220000100800 */
[----:B------:R-:W-:Y:S01]  /*2830*/  IMAD.MOV.U32 R0, RZ, RZ, 0x40 ;  /* 0x00000040ff007424 */ /* 0x000fe200078e00ff */
[----:B------:R-:W-:Y:S02]  /*2840*/  LOP3.LUT P0, RZ, R10, 0x4, RZ, 0xc0, !PT ;  /* 0x000000040aff7812 */ /* 0x000fe4000780c0ff */
[----:B------:R-:W0:Y:S01]  /*2850*/  LDGDEPBAR ;  /* 0x00000000000079af */ /* 0x000e220000000000 */
[----:B------:R-:W-:Y:S01]  /*2860*/  WARPSYNC 0xffffffff ;  /* 0xffffffff00007948 */ /* 0x000fe20003800000 */
[----:B------:R-:W-:Y:S01]  /*2870*/  SEL R0, R0, 0xffffffc0, !P0 ;  /* 0xffffffc000007807 */ /* 0x000fe20004000000 */
[----:B---3--:R-:W-:Y:S01]  /*2880*/  HMMA.16816.F32 R12, R160, R44, RZ ;  /* 0x0000002ca00c723c */ /* 0x008fe200000018ff */
[----:B------:R-:W-:-:S06]  /*2890*/  UISETP.GT.AND UP0, UPT, UR4, UR8, UPT ;  /* 0x000000080400728c */ /* 0x000fcc000bf04270 */
[----:B------:R-:W-:Y:S01]  /*28a0*/  PLOP3.LUT P0, PT, PT, PT, UP0, 0x40, 0x0 ;  /* 0x000000000000781c */ /* 0x000fe20003f0e808 */
[C---:B------:R-:W-:Y:S08]  /*28b0*/  HMMA.16816.F32 R44, R160.reuse, R46, RZ ;  /* 0x0000002ea02c723c */ /* 0x040ff000000018ff */
[----:B------:R-:W-:Y:S08]  /*28c0*/  HMMA.16816.F32 R40, R160, R36, RZ ;  /* 0x00000024a028723c */ /* 0x000ff000000018ff */
[C---:B------:R-:W-:Y:S08]  /*28d0*/  HMMA.16816.F32 R12, R164.reuse, R56, R12 ;  /* 0x00000038a40c723c */ /* 0x040ff0000000180c */
[----:B------:R-:W-:Y:S08]  /*28e0*/  HMMA.16816.F32 R44, R164, R58, R44 ;  /* 0x0000003aa42c723c */ /* 0x000ff0000000182c */
[C---:B------:R-:W-:Y:S08]  /*28f0*/  HMMA.16816.F32 R36, R160.reuse, R38, RZ ;  /* 0x00000026a024723c */ /* 0x040ff000000018ff */
[C---:B------:R-:W-:Y:S08]  /*2900*/  HMMA.16816.F32 R32, R160.reuse, R28, RZ ;  /* 0x0000001ca020723c */ /* 0x040ff000000018ff */
[----:B------:R-:W-:Y:S08]  /*2910*/  HMMA.16816.F32 R28, R160, R30, RZ ;  /* 0x0000001ea01c723c */ /* 0x000ff000000018ff */
[C---:B------:R-:W-:Y:S08]  /*2920*/  HMMA.16816.F32 R40, R164.reuse, R20, R40 ;  /* 0x00000014a428723c */ /* 0x040ff00000001828 */
[C---:B------:R-:W-:Y:S08]  /*2930*/  HMMA.16816.F32 R36, R164.reuse, R22, R36 ;  /* 0x00000016a424723c */ /* 0x040ff00000001824 */
[C---:B------:R-:W-:Y:S08]  /*2940*/  HMMA.16816.F32 R32, R164.reuse, R48, R32 ;  /* 0x00000030a420723c */ /* 0x040ff00000001820 */
[----:B------:R-:W-:Y:S01]  /*2950*/  HMMA.16816.F32 R28, R164, R50, R28 ;  /* 0x00000032a41c723c */ /* 0x000fe2000000181c */
[--C-:B--2---:R-:W-:Y:S01]  /*2960*/  IMAD.IADD R251, R61, 0x1, R0.reuse ;  /* 0x000000013dfb7824 */ /* 0x104fe200078e0200 */
[----:B------:R-:W-:Y:S01]  /*2970*/  LDSM.16.M88.4 R56, [R61+0x11900] ;  /* 0x011900003d38783b */ /* 0x000fe20000000200 */
[----:B----4-:R-:W-:-:S03]  /*2980*/  IMAD.IADD R245, R60, 0x1, R0 ;  /* 0x000000013cf57824 */ /* 0x010fc600078e0200 */
[----:B------:R-:W1:Y:S01]  /*2990*/  LDSM.16.M88.4 R52, [R251+0x10100] ;  /* 0x01010000fb34783b */ /* 0x000e620000000200 */
[C---:B------:R-:W-:Y:S02]  /*29a0*/  IADD3 R244, R60.reuse, 0x1800, RZ ;  /* 0x000018003cf47810 */ /* 0x040fe40007ffe0ff */
[C---:B------:R-:W-:Y:S01]  /*29b0*/  IADD3 R243, R60.reuse, 0x2000, RZ ;  /* 0x000020003cf37810 */ /* 0x040fe20007ffe0ff */
[----:B------:R-:W-:Y:S01]  /*29c0*/  LDSM.16.M88.4 R24, [R245] ;  /* 0x00000000f518783b */ /* 0x000fe20000000200 */
[C---:B------:R-:W-:Y:S02]  /*29d0*/  IADD3 R242, R60.reuse, 0x2800, RZ ;  /* 0x000028003cf27810 */ /* 0x040fe40007ffe0ff */
[C---:B------:R-:W-:Y:S01]  /*29e0*/  IADD3 R241, R60.reuse, 0x3000, RZ ;  /* 0x000030003cf17810 */ /* 0x040fe20007ffe0ff */
[----:B------:R-:W2:Y:S01]  /*29f0*/  LDSM.16.M88.4 R8, [R251+0x10900] ;  /* 0x01090000fb08783b */ /* 0x000ea20000000200 */
[C---:B------:R-:W-:Y:S02]  /*2a00*/  IADD3 R240, R60.reuse, 0x3800, RZ ;  /* 0x000038003cf07810 */ /* 0x040fe40007ffe0ff */
[C---:B------:R-:W-:Y:S01]  /*2a10*/  IADD3 R239, R60.reuse, 0x4000, RZ ;  /* 0x000040003cef7810 */ /* 0x040fe20007ffe0ff */
[----:B------:R-:W3:Y:S01]  /*2a20*/  LDSM.16.M88.4 R16, [R251+0x11100] ;  /* 0x01110000fb10783b */ /* 0x000ee20000000200 */
[----:B------:R-:W-:-:S02]  /*2a30*/  IADD3 R238, R60, 0x4800, RZ ;  /* 0x000048003cee7810 */ /* 0x000fc40007ffe0ff */
[C---:B------:R-:W-:Y:S01]  /*2a40*/  IADD3 R237, R60.reuse, 0x5000, RZ ;  /* 0x000050003ced7810 */ /* 0x040fe20007ffe0ff */
[----:B------:R-:W4:Y:S01]  /*2a50*/  LDSM.16.M88.4 R20, [R245+0x800] ;  /* 0x00080000f514783b */ /* 0x000f220000000200 */
[----:B------:R-:W-:-:S03]  /*2a60*/  IADD3 R236, R60, 0x5800, RZ ;  /* 0x000058003cec7810 */ /* 0x000fc60007ffe0ff */
[----:B------:R-:W5:Y:S01]  /*2a70*/  LDSM.16.M88.4 R48, [R245+0x1000] ;  /* 0x00100000f530783b */ /* 0x000f620000000200 */
[C---:B-1----:R-:W-:Y:S08]  /*2a80*/  HMMA.16816.F32 R12, R180.reuse, R52, R12 ;  /* 0x00000034b40c723c */ /* 0x042ff0000000180c */
[C---:B------:R-:W-:Y:S01]  /*2a90*/  HMMA.16816.F32 R44, R180.reuse, R54, R44 ;  /* 0x00000036b42c723c */ /* 0x040fe2000000182c */
[----:B------:R-:W1:Y:S07]  /*2aa0*/  LDSM.16.M88.4 R52, [R60+0x1800] ;  /* 0x001800003c34783b */ /* 0x000e6e0000000200 */
[----:B--2---:R-:W-:Y:S08]  /*2ab0*/  HMMA.16816.F32 R40, R180, R8, R40 ;  /* 0x00000008b428723c */ /* 0x004ff00000001828 */
[C---:B------:R-:W-:Y:S08]  /*2ac0*/  HMMA.16816.F32 R12, R184.reuse, R24, R12 ;  /* 0x00000018b80c723c */ /* 0x040ff0000000180c */
[----:B------:R-:W-:Y:S01]  /*2ad0*/  HMMA.16816.F32 R44, R184, R26, R44 ;  /* 0x0000001ab82c723c */ /* 0x000fe2000000182c */
[----:B------:R-:W-:Y:S07]  /*2ae0*/  LDSM.16.M88.4 R24, [R251+0x11900] ;  /* 0x01190000fb18783b */ /* 0x000fee0000000200 */
[C---:B------:R-:W-:Y:S01]  /*2af0*/  HMMA.16816.F32 R36, R180.reuse, R10, R36 ;  /* 0x0000000ab424723c */ /* 0x040fe20000001824 */
[----:B------:R-:W2:Y:S07]  /*2b00*/  LDSM.16.M88.4 R8, [R61+0x12100] ;  /* 0x012100003d08783b */ /* 0x000eae0000000200 */
[C---:B---3--:R-:W-:Y:S08]  /*2b10*/  HMMA.16816.F32 R32, R180.reuse, R16, R32 ;  /* 0x00000010b420723c */ /* 0x048ff00000001820 */
[----:B------:R-:W-:Y:S01]  /*2b20*/  HMMA.16816.F32 R28, R180, R18, R28 ;  /* 0x00000012b41c723c */ /* 0x000fe2000000181c */
[----:B------:R-:W3:Y:S07]  /*2b30*/  LDSM.16.M88.4 R16, [R61+0x12900] ;  /* 0x012900003d10783b */ /* 0x000eee0000000200 */
[C---:B------:R-:W-:Y:S08]  /*2b40*/  HMMA.16816.F32 R12, R188.reuse, R56, R12 ;  /* 0x00000038bc0c723c */ /* 0x040ff0000000180c */
[----:B------:R-:W-:Y:S01]  /*2b50*/  HMMA.16816.F32 R44, R188, R58, R44 ;  /* 0x0000003abc2c723c */ /* 0x000fe2000000182c */
[----:B------:R-:W-:Y:S07]  /*2b60*/  LDSM.16.M88.4 R56, [R245+0x1800] ;  /* 0x00180000f538783b */ /* 0x000fee0000000200 */
[C---:B----4-:R-:W-:Y:S08]  /*2b70*/  HMMA.16816.F32 R40, R184.reuse, R20, R40 ;  /* 0x00000014b828723c */ /* 0x050ff00000001828 */
[C---:B------:R-:W-:Y:S01]  /*2b80*/  HMMA.16816.F32 R36, R184.reuse, R22, R36 ;  /* 0x00000016b824723c */ /* 0x040fe20000001824 */
[----:B------:R-:W4:Y:S07]  /*2b90*/  LDSM.16.M88.4 R20, [R60+0x2000] ;  /* 0x002000003c14783b */ /* 0x000f2e0000000200 */
[C---:B-----5:R-:W-:Y:S08]  /*2ba0*/  HMMA.16816.F32 R32, R184.reuse, R48, R32 ;  /* 0x00000030b820723c */ /* 0x060ff00000001820 */
[----:B------:R-:W-:Y:S01]  /*2bb0*/  HMMA.16816.F32 R28, R184, R50, R28 ;  /* 0x00000032b81c723c */ /* 0x000fe2000000181c */
[----:B------:R-:W5:Y:S07]  /*2bc0*/  LDSM.16.M88.4 R48, [R60+0x2800] ;  /* 0x002800003c30783b */ /* 0x000f6e0000000200 */
[C---:B-1----:R-:W-:Y:S08]  /*2bd0*/  HMMA.16816.F32 R12, R192.reuse, R52, R12 ;  /* 0x00000034c00c723c */ /* 0x042ff0000000180c */
[----:B------:R-:W-:Y:S01]  /*2be0*/  HMMA.16816.F32 R44, R192, R54, R44 ;  /* 0x00000036c02c723c */ /* 0x000fe2000000182c */
[----:B------:R-:W-:Y:S07]  /*2bf0*/  LDSM.16.M88.4 R52, [R61+0x13100] ;  /* 0x013100003d34783b */ /* 0x000fee0000000200 */
[C---:B--2---:R-:W-:Y:S08]  /*2c00*/  HMMA.16816.F32 R40, R188.reuse, R8, R40 ;  /* 0x00000008bc28723c */ /* 0x044ff00000001828 */
[C---:B------:R-:W-:Y:S01]  /*2c10*/  HMMA.16816.F32 R36, R188.reuse, R10, R36 ;  /* 0x0000000abc24723c */ /* 0x040fe20000001824 */
[----:B------:R-:W1:Y:S07]  /*2c20*/  LDSM.16.M88.4 R8, [R251+0x12100] ;  /* 0x01210000fb08783b */ /* 0x000e6e0000000200 */
[C---:B---3--:R-:W-:Y:S08]  /*2c30*/  HMMA.16816.F32 R32, R188.reuse, R16, R32 ;  /* 0x00000010bc20723c */ /* 0x048ff00000001820 */
[----:B------:R-:W-:Y:S01]  /*2c40*/  HMMA.16816.F32 R28, R188, R18, R28 ;  /* 0x00000012bc1c723c */ /* 0x000fe2000000181c */
[----:B------:R-:W2:Y:S07]  /*2c50*/  LDSM.16.M88.4 R16, [R251+0x12900] ;  /* 0x01290000fb10783b */ /* 0x000eae0000000200 */
[C---:B------:R-:W-:Y:S08]  /*2c60*/  HMMA.16816.F32 R12, R196.reuse, R24, R12 ;  /* 0x00000018c40c723c */ /* 0x040ff0000000180c */
[----:B------:R-:W-:Y:S01]  /*2c70*/  HMMA.16816.F32 R44, R196, R26, R44 ;  /* 0x0000001ac42c723c */ /* 0x000fe2000000182c */
[----:B------:R-:W-:Y:S07]  /*2c80*/  LDSM.16.M88.4 R24, [R60+0x3000] ;  /* 0x003000003c18783b */ /* 0x000fee0000000200 */
[C---:B----4-:R-:W-:Y:S08]  /*2c90*/  HMMA.16816.F32 R40, R192.reuse, R20, R40 ;  /* 0x00000014c028723c */ /* 0x050ff00000001828 */
[C---:B------:R-:W-:Y:S01]  /*2ca0*/  HMMA.16816.F32 R36, R192.reuse, R22, R36 ;  /* 0x00000016c024723c */ /* 0x040fe20000001824 */
[----:B------:R-:W3:Y:S07]  /*2cb0*/  LDSM.16.M88.4 R20, [R245+0x2000] ;  /* 0x00200000f514783b */ /* 0x000eee0000000200 */
[C---:B-----5:R-:W-:Y:S08]  /*2cc0*/  HMMA.16816.F32 R32, R192.reuse, R48, R32 ;  /* 0x00000030c020723c */ /* 0x060ff00000001820 */
[----:B------:R-:W-:Y:S01]  /*2cd0*/  HMMA.16816.F32 R28, R192, R50, R28 ;  /* 0x00000032c01c723c */ /* 0x000fe2000000181c */
[----:B------:R-:W4:Y:S07]  /*2ce0*/  LDSM.16.M88.4 R48, [R245+0x2800] ;  /* 0x00280000f530783b */ /* 0x000f2e0000000200 */
[C---:B------:R-:W-:Y:S08]  /*2cf0*/  HMMA.16816.F32 R12, R200.reuse, R56, R12 ;  /* 0x00000038c80c723c */ /* 0x040ff0000000180c */
[----:B------:R-:W-:Y:S01]  /*2d00*/  HMMA.16816.F32 R44, R200, R58, R44 ;  /* 0x0000003ac82c723c */ /* 0x000fe2000000182c */
[----:B------:R-:W-:Y:S07]  /*2d10*/  LDSM.16.M88.4 R56, [R251+0x13100] ;  /* 0x01310000fb38783b */ /* 0x000fee0000000200 */
[C---:B-1----:R-:W-:Y:S08]  /*2d20*/  HMMA.16816.F32 R40, R196.reuse, R8, R40 ;  /* 0x00000008c428723c */ /* 0x042ff00000001828 */
[C---:B------:R-:W-:Y:S01]  /*2d30*/  HMMA.16816.F32 R36, R196.reuse, R10, R36 ;  /* 0x0000000ac424723c */ /* 0x040fe20000001824 */
[----:B------:R-:W1:Y:S07]  /*2d40*/  LDSM.16.M88.4 R8, [R61+0x13900] ;  /* 0x013900003d08783b */ /* 0x000e6e0000000200 */
[C---:B--2---:R-:W-:Y:S08]  /*2d50*/  HMMA.16816.F32 R32, R196.reuse, R16, R32 ;  /* 0x00000010c420723c */ /* 0x044ff00000001820 */
[----:B------:R-:W-:Y:S01]  /*2d60*/  HMMA.16816.F32 R28, R196, R18, R28 ;  /* 0x00000012c41c723c */ /* 0x000fe2000000181c */
[----:B------:R-:W2:Y:S07]  /*2d70*/  LDSM.16.M88.4 R16, [R61+0x14100] ;  /* 0x014100003d10783b */ /* 0x000eae0000000200 */
[C---:B------:R-:W-:Y:S08]  /*2d80*/  HMMA.16816.F32 R12, R204.reuse, R52, R12 ;  /* 0x00000034cc0c723c */ /* 0x040ff0000000180c */
[----:B------:R-:W-:Y:S01]  /*2d90*/  HMMA.16816.F32 R44, R204, R54, R44 ;  /* 0x00000036cc2c723c */ /* 0x000fe2000000182c */
[----:B------:R-:W-:Y:S07]  /*2da0*/  LDSM.16.M88.4 R52, [R245+0x3000] ;  /* 0x00300000f534783b */ /* 0x000fee0000000200 */
[C---:B---3--:R-:W-:Y:S08]  /*2db0*/  HMMA.16816.F32 R40, R200.reuse, R20, R40 ;  /* 0x00000014c828723c */ /* 0x048ff00000001828 */
[C---:B------:R-:W-:Y:S01]  /*2dc0*/  HMMA.16816.F32 R36, R200.reuse, R22, R36 ;  /* 0x00000016c824723c */ /* 0x040fe20000001824 */
[----:B------:R-:W3:Y:S07]  /*2dd0*/  LDSM.16.M88.4 R20, [R60+0x3800] ;  /* 0x003800003c14783b */ /* 0x000eee0000000200 */
[C---:B----4-:R-:W-:Y:S08]  /*2de0*/  HMMA.16816.F32 R32, R200.reuse, R48, R32 ;  /* 0x00000030c820723c */ /* 0x050ff00000001820 */
        /* <DEDUP_REMOVED lines=29> */
[C---:B---3--:R-:W-:Y:S08]  /*2fc0*/  HMMA.16816.F32 R12, R220.reuse, R20, R12 ;  /* 0x00000014dc0c723c */ /* 0x048ff0000000180c */
[----:B------:R-:W-:Y:S01]  /*2fd0*/  HMMA.16816.F32 R44, R220, R22, R44 ;  /* 0x00000016dc2c723c */ /* 0x000fe2000000182c */
[----:B------:R-:W-:Y:S07]  /*2fe0*/  LDSM.16.M88.4 R20, [R251+0x15100] ;  /* 0x01510000fb14783b */ /* 0x000fee0000000200 */
[C---:B------:R-:W-:Y:S08]  /*2ff0*/  HMMA.16816.F32 R40, R216.reuse, R24, R40 ;  /* 0x00000018d828723c */ /* 0x040ff00000001828 */
[C---:B------:R-:W-:Y:S01]  /*3000*/  HMMA.16816.F32 R36, R216.reuse, R26, R36 ;  /* 0x0000001ad824723c */ /* 0x040fe20000001824 */
[----:B------:R-:W3:Y:S07]  /*3010*/  LDSM.16.M88.4 R24, [R251+0x14900] ;  /* 0x01490000fb18783b */ /* 0x000eee0000000200 */
[C---:B----4-:R-:W-:Y:S08]  /*3020*/  HMMA.16816.F32 R32, R216.reuse, R48, R32 ;  /* 0x00000030d820723c */ /* 0x050ff00000001820 */
[----:B------:R-:W-:Y:S01]  /*3030*/  HMMA.16816.F32 R28, R216, R50, R28 ;  /* 0x00000032d81c723c */ /* 0x000fe2000000181c */
[----:B------:R-:W4:Y:S07]  /*3040*/  LDSM.16.M88.4 R48, [R60+0x5800] ;  /* 0x005800003c30783b */ /* 0x000f2e0000000200 */
[C---:B------:R-:W-:Y:S08]  /*3050*/  HMMA.16816.F32 R12, R224.reuse, R56, R12 ;  /* 0x00000038e00c723c */ /* 0x040ff0000000180c */
[----:B------:R-:W-:Y:S08]  /*3060*/  HMMA.16816.F32 R44, R224, R58, R44 ;  /* 0x0000003ae02c723c */ /* 0x000ff0000000182c */
[C---:B-1----:R-:W-:Y:S08]  /*3070*/  HMMA.16816.F32 R40, R220.reuse, R8, R40 ;  /* 0x00000008dc28723c */ /* 0x042ff00000001828 */
[C---:B------:R-:W-:Y:S01]  /*3080*/  HMMA.16816.F32 R36, R220.reuse, R10, R36 ;  /* 0x0000000adc24723c */ /* 0x040fe20000001824 */
[----:B------:R-:W1:Y:S07]  /*3090*/  LDSM.16.M88.4 R8, [R245+0x4800] ;  /* 0x00480000f508783b */ /* 0x000e6e0000000200 */
[C---:B--2---:R-:W-:Y:S08]  /*30a0*/  HMMA.16816.F32 R32, R220.reuse, R16, R32 ;  /* 0x00000010dc20723c */ /* 0x044ff00000001820 */
[----:B------:R-:W-:Y:S01]  /*30b0*/  HMMA.16816.F32 R28, R220, R18, R28 ;  /* 0x00000012dc1c723c */ /* 0x000fe2000000181c */
[----:B------:R-:W2:Y:S07]  /*30c0*/  LDSM.16.M88.4 R16, [R251+0x15900] ;  /* 0x01590000fb10783b */ /* 0x000eae0000000200 */
[C---:B---3--:R-:W-:Y:S08]  /*30d0*/  HMMA.16816.F32 R12, R228.reuse, R24, R12 ;  /* 0x00000018e40c723c */ /* 0x048ff0000000180c */
[----:B------:R-:W-:Y:S08]  /*30e0*/  HMMA.16816.F32 R44, R228, R26, R44 ;  /* 0x0000001ae42c723c */ /* 0x000ff0000000182c */
[C---:B------:R-:W-:Y:S08]  /*30f0*/  HMMA.16816.F32 R40, R224.reuse, R52, R40 ;  /* 0x00000034e028723c */ /* 0x040ff00000001828 */
[C---:B------:R-:W-:Y:S08]  /*3100*/  HMMA.16816.F32 R36, R224.reuse, R54, R36 ;  /* 0x00000036e024723c */ /* 0x040ff00000001824 */
[C---:B----4-:R-:W-:Y:S01]  /*3110*/  HMMA.16816.F32 R52, R224.reuse, R48, R32 ;  /* 0x00000030e034723c */ /* 0x050fe20000001820 */
[----:B------:R-:W3:Y:S07]  /*3120*/  LDSM.16.M88.4 R32, [R245+0x5000] ;  /* 0x00500000f520783b */ /* 0x000eee0000000200 */
[----:B------:R-:W-:Y:S01]  /*3130*/  HMMA.16816.F32 R48, R224, R50, R28 ;  /* 0x00000032e030723c */ /* 0x000fe2000000181c */
[----:B------:R-:W4:Y:S01]  /*3140*/  LDSM.16.M88.4 R28, [R245+0x5800] ;  /* 0x00580000f51c783b */ /* 0x000f220000000200 */
[----:B------:R-:W-:-:S06]  /*3150*/  DEPBAR.LE SB0, 0x0 ;  /* 0x000080000000791a */ /* 0x000fcc0000000000 */
[C---:B-1----:R-:W-:Y:S08]  /*3160*/  HMMA.16816.F32 R12, R232.reuse, R8, R12 ;  /* 0x00000008e80c723c */ /* 0x042ff0000000180c */
[----:B------:R-:W-:Y:S08]  /*3170*/  HMMA.16816.F32 R44, R232, R10, R44 ;  /* 0x0000000ae82c723c */ /* 0x000ff0000000182c */
[C---:B------:R-:W-:Y:S08]  /*3180*/  HMMA.16816.F32 R40, R228.reuse, R20, R40 ;  /* 0x00000014e428723c */ /* 0x040ff00000001828 */
[----:B------:R-:W-:Y:S01]  /*3190*/  HMMA.16816.F32 R36, R228, R22, R36 ;  /* 0x00000016e424723c */ /* 0x000fe20000001824 */
[----:B------:R-:W-:-:S02]  /*31a0*/  FMUL.FTZ R0, R12, c[0x0][0x320] ;  /* 0x0000c8000c007a20 */ /* 0x000fc40000410000 */
[----:B------:R-:W-:Y:S02]  /*31b0*/  FMUL.FTZ R9, R14, c[0x0][0x320] ;  /* 0x0000c8000e097a20 */ /* 0x000fe40000410000 */
[----:B------:R-:W-:Y:S02]  /*31c0*/  FMUL.FTZ R15, R15, c[0x0][0x320] ;  /* 0x0000c8000f0f7a20 */ /* 0x000fe40000410000 */
[----:B------:R-:W-:Y:S01]  /*31d0*/  FMUL.FTZ R13, R13, c[0x0][0x320] ;  /* 0x0000c8000d0d7a20 */ /* 0x000fe20000410000 */
[C---:B--2---:R-:W-:Y:S01]  /*31e0*/  HMMA.16816.F32 R52, R228.reuse, R16, R52 ;  /* 0x00000010e434723c */ /* 0x044fe20000001834 */
[----:B------:R-:W1:Y:S06]  /*31f0*/  MUFU.TANH R0, R0 ;  /* 0x0000000000007308 */ /* 0x000e6c0000002400 */
[----:B------:R-:W-:Y:S01]  /*3200*/  FMUL.FTZ R17, R44, c[0x0][0x320] ;  /* 0x0000c8002c117a20 */ /* 0x000fe20000410000 */
[----:B------:R-:W-:Y:S01]  /*3210*/  HMMA.16816.F32 R48, R228, R18, R48 ;  /* 0x00000012e430723c */ /* 0x000fe20000001830 */
[----:B------:R-:W-:Y:S01]  /*3220*/  FMUL.FTZ R16, R45, c[0x0][0x320] ;  /* 0x0000c8002d107a20 */ /* 0x000fe20000410000 */
[----:B------:R2:W1:Y:S06]  /*3230*/  MUFU.TANH R18, R13 ;  /* 0x0000000d00127308 */ /* 0x00046c0000002400 */
[C---:B---3--:R-:W-:Y:S02]  /*3240*/  HMMA.16816.F32 R40, R232.reuse, R32, R40 ;  /* 0x00000020e828723c */ /* 0x048fe40000001828 */
[----:B------:R-:W3:Y:S06]  /*3250*/  MUFU.TANH R9, R9 ;  /* 0x0000000900097308 */ /* 0x000eec0000002400 */
[C---:B------:R-:W-:Y:S02]  /*3260*/  HMMA.16816.F32 R36, R232.reuse, R34, R36 ;  /* 0x00000022e824723c */ /* 0x040fe40000001824 */
[----:B------:R-:W1:Y:S06]  /*3270*/  MUFU.TANH R15, R15 ;  /* 0x0000000f000f7308 */ /* 0x000e6c0000002400 */
[C---:B----4-:R-:W-:Y:S02]  /*3280*/  HMMA.16816.F32 R52, R232.reuse, R28, R52 ;  /* 0x0000001ce834723c */ /* 0x050fe40000001834 */
[----:B------:R-:W4:Y:S06]  /*3290*/  MUFU.TANH R17, R17 ;  /* 0x0000001100117308 */ /* 0x000f2c0000002400 */
[----:B------:R-:W-:Y:S02]  /*32a0*/  HMMA.16816.F32 R48, R232, R30, R48 ;  /* 0x0000001ee830723c */ /* 0x000fe40000001830 */
[----:B------:R-:W1:Y:S01]  /*32b0*/  MUFU.TANH R16, R16 ;  /* 0x0000001000107308 */ /* 0x000e620000002400 */
[----:B------:R-:W-:Y:S06]  /*32c0*/  BAR.SYNC.DEFER_BLOCKING 0x0 ;  /* 0x0000000000007b1d */ /* 0x000fec0000010000 */
[----:B------:R-:W-:Y:S05]  /*32d0*/  @P0 BRA `(.L_x_390) ;  /* 0x000005e000000947 */ /* 0x000fea0003800000 */
[----:B--23--:R-:W2:Y:S01]  /*32e0*/  S2R R71, SR_TID.X ;  /* 0x0000000000477919 */ /* 0x00cea20000002100 */
[----:B------:R-:W-:-:S02]  /*32f0*/  IMAD.MOV.U32 R70, RZ, RZ, c[0x0][0x2b8] ;  /* 0x0000ae00ff467624 */ /* 0x000fc400078e00ff */
[----:B------:R-:W-:Y:S01]  /*3300*/  IMAD.U32 R8, RZ, RZ, UR10 ;  /* 0x0000000aff087e24 */ /* 0x000fe2000f8e00ff */
[----:B------:R-:W3:Y:S02]  /*3310*/  LDL R67, [R1+0x3c] ;  /* 0x00003c0001437983 */ /* 0x000ee40000100800 */
[----:B------:R-:W-:Y:S02]  /*3320*/  ISETP.NE.AND P1, PT, R70, 0x1, PT ;  /* 0x000000014600780c */ /* 0x000fe40003f25270 */
[----:B------:R4:W5:Y:S04]  /*3330*/  LDL R64, [R1+0x2c] ;  /* 0x00002c0001407983 */ /* 0x0009680000100800 */
[----:B------:R4:W5:Y:S04]  /*3340*/  LDL R65, [R1+0x18] ;  /* 0x0000180001417983 */ /* 0x0009680000100800 */
[----:B------:R4:W5:Y:S04]  /*3350*/  LDL R66, [R1+0x30] ;  /* 0x0000300001427983 */ /* 0x0009680000100800 */
[----:B------:R4:W5:Y:S01]  /*3360*/  LDL R60, [R1+0x1c] ;  /* 0x00001c00013c7983 */ /* 0x0009620000100800 */
[----:B--2---:R-:W-:-:S03]  /*3370*/  LEA.HI R68, R2, R71, RZ, 0x3 ;  /* 0x0000004702447211 */ /* 0x004fc600078f18ff */
[----:B------:R4:W5:Y:S01]  /*3380*/  LDL R61, [R1+0x10] ;  /* 0x00001000013d7983 */ /* 0x0009620000100800 */
[----:B------:R-:W-:Y:S02]  /*3390*/  LEA.HI R69, R2, R71, RZ, 0x3 ;  /* 0x0000004702457211 */ /* 0x000fe400078f18ff */
[----:B------:R-:W-:Y:S01]  /*33a0*/  LOP3.LUT R68, R68, 0xfffffff8, RZ, 0xc0, !PT ;  /* 0xfffffff844447812 */ /* 0x000fe200078ec0ff */
[----:B------:R4:W5:Y:S01]  /*33b0*/  LDL R62, [R1+0x28] ;  /* 0x00002800013e7983 */ /* 0x0009620000100800 */
[----:B------:R-:W-:-:S03]  /*33c0*/  SHF.R.S32.HI R69, RZ, 0x3, R69 ;  /* 0x00000003ff457819 */ /* 0x000fc60000011445 */
[----:B------:R-:W-:Y:S01]  /*33d0*/  IMAD.IADD R68, R71, 0x1, -R68 ;  /* 0x0000000147447824 */ /* 0x000fe200078e0a44 */
[----:B------:R4:W5:Y:S03]  /*33e0*/  LDL R63, [R1+0x14] ;  /* 0x00001400013f7983 */ /* 0x0009660000100800 */
[----:B------:R-:W-:-:S05]  /*33f0*/  IMAD R68, R68, 0x20, R69 ;  /* 0x0000002044447824 */ /* 0x000fca00078e0245 */
[----:B------:R-:W-:-:S04]  /*3400*/  IADD3 R8, R68, UR17, R8 ;  /* 0x0000001144087c10 */ /* 0x000fc8000fffe008 */
[----:B------:R-:W-:-:S05]  /*3410*/  IADD3 R8, R8, -0x30, RZ ;  /* 0xffffffd008087810 */ /* 0x000fca0007ffe0ff */
[----:B------:R-:W-:-:S04]  /*3420*/  @P1 IMAD.HI.U32 R11, R8, c[0x0][0x2bc], RZ ;  /* 0x0000af00080b1a27 */ /* 0x000fc800078e00ff */
[----:B------:R-:W-:Y:S01]  /*3430*/  IMAD.MOV.U32 R10, RZ, RZ, R8 ;  /* 0x000000ffff0a7224 */ /* 0x000fe200078e0008 */
[----:B------:R-:W-:-:S04]  /*3440*/  @P1 SHF.R.U32.HI R10, RZ, c[0x0][0x2c0], R11 ;  /* 0x0000b000ff0a1a19 */ /* 0x000fc8000001160b */
[----:B------:R-:W-:-:S04]  /*3450*/  @!P3 IADD3 R13, P0, R10, UR20, RZ ;  /* 0x000000140a0dbc10 */ /* 0x000fc8000ff1e0ff */
[----:B------:R-:W-:Y:S02]  /*3460*/  @!P3 LEA.HI.X.SX32 R11, R10, UR7, 0x1, P0 ;  /* 0x000000070a0bbc11 */ /* 0x000fe400080f0eff */
[----:B------:R-:W-:Y:S01]  /*3470*/  @!P3 LEA R12, P0, R13, c[0x0][0x2a0], 0x2 ;  /* 0x0000a8000d0cba11 */ /* 0x000fe200078010ff */
[----:B------:R-:W-:-:S03]  /*3480*/  IMAD.MOV.U32 R14, RZ, RZ, RZ ;  /* 0x000000ffff0e7224 */ /* 0x000fc600078e00ff */
[----:B------:R-:W-:-:S05]  /*3490*/  @!P3 LEA.HI.X R13, R13, c[0x0][0x2a4], R11, 0x2, P0 ;  /* 0x0000a9000d0dba11 */ /* 0x000fca00000f140b */
[----:B------:R2:W4:Y:S01]  /*34a0*/  @!P3 LDG.E R14, [R12.64] ;  /* 0x000000160c0eb981 */ /* 0x000522000c1e1900 */
[----:B------:R-:W-:-:S03]  /*34b0*/  IMAD.MOV R10, RZ, RZ, -R10 ;  /* 0x000000ffff0a7224 */ /* 0x000fc600078e0a0a */
[----:B------:R-:W1:Y:S01]  /*34c0*/  S2R R69, SR_TID.X ;  /* 0x0000000000457919 */ /* 0x000e620000002100 */
[----:B------:R-:W-:-:S05]  /*34d0*/  IMAD R19, R10, c[0x0][0x2b8], R8 ;  /* 0x0000ae000a137a24 */ /* 0x000fca00078e0208 */
[----:B------:R-:W-:-:S05]  /*34e0*/  SHF.R.S32.HI R8, RZ, 0x1f, R19 ;  /* 0x0000001fff087819 */ /* 0x000fca0000011413 */
[----:B------:R-:W-:-:S04]  /*34f0*/  IMAD R8, R8, c[0x0][0x1e0], RZ ;  /* 0x0000780008087a24 */ /* 0x000fc800078e02ff */
[C---:B------:R-:W-:Y:S02]  /*3500*/  IMAD R8, R19.reuse, c[0x0][0x1e4], R8 ;  /* 0x0000790013087a24 */ /* 0x040fe400078e0208 */
[----:B--2---:R-:W-:-:S04]  /*3510*/  IMAD.WIDE.U32 R12, R19, c[0x0][0x1e0], RZ ;  /* 0x00007800130c7a25 */ /* 0x004fc800078e00ff */
[----:B------:R-:W-:Y:S01]  /*3520*/  IMAD.IADD R13, R13, 0x1, R8 ;  /* 0x000000010d0d7824 */ /* 0x000fe200078e0208 */
[----:B------:R-:W-:Y:S01]  /*3530*/  STL [R1+0xc], R19 ;  /* 0x00000c1301007387 */ /* 0x000fe20000100800 */
[----:B------:R-:W-:Y:S01]  /*3540*/  BSSY B0, `(.L_x_391) ;  /* 0x0000024000007945 */ /* 0x000fe20003800000 */
[----:B---3--:R-:W-:Y:S01]  /*3550*/  IMAD.MOV.U32 R68, RZ, RZ, R67 ;  /* 0x000000ffff447224 */ /* 0x008fe200078e0043 */
[----:B-1----:R-:W-:-:S04]  /*3560*/  LEA.HI R67, R2, R69, RZ, 0x3 ;  /* 0x0000004502437211 */ /* 0x002fc800078f18ff */
[----:B------:R-:W-:-:S05]  /*3570*/  LOP3.LUT R67, R67, 0xfffffff8, RZ, 0xc0, !PT ;  /* 0xfffffff843437812 */ /* 0x000fca00078ec0ff */
[----:B------:R-:W-:-:S04]  /*3580*/  IMAD.IADD R67, R69, 0x1, -R67 ;  /* 0x0000000145437824 */ /* 0x000fc800078e0a43 */
[----:B------:R-:W-:-:S05]  /*3590*/  IMAD.SHL.U32 R67, R67, 0x8, RZ ;  /* 0x0000000843437824 */ /* 0x000fca00078e00ff */
[----:B------:R-:W-:Y:S02]  /*35a0*/  ISETP.GE.AND P1, PT, R67, c[0x0][0x1d4], PT ;  /* 0x0000750043007a0c */ /* 0x000fe40003f26270 */
[----:B----4-:R-:W-:Y:S01]  /*35b0*/  SHF.R.S32.HI R10, RZ, 0x1f, R14 ;  /* 0x0000001fff0a7819 */ /* 0x010fe2000001140e */
[----:B------:R-:W-:-:S04]  /*35c0*/  IMAD.WIDE.U32 R12, R14, c[0x0][0x1f0], R12 ;  /* 0x00007c000e0c7a25 */ /* 0x000fc800078e000c */
[----:B------:R-:W-:Y:S01]  /*35d0*/  IMAD R10, R10, c[0x0][0x1f0], RZ ;  /* 0x00007c000a0a7a24 */ /* 0x000fe200078e02ff */
[----:B------:R1:W-:Y:S03]  /*35e0*/  STL [R1+0x8], R14 ;  /* 0x0000080e01007387 */ /* 0x0003e60000100800 */
[----:B------:R-:W-:Y:S01]  /*35f0*/  IMAD R10, R14, c[0x0][0x1f4], R10 ;  /* 0x00007d000e0a7a24 */ /* 0x000fe200078e020a */
[----:B------:R-:W-:-:S04]  /*3600*/  IADD3 R8, P0, R12, UR18, RZ ;  /* 0x000000120c087c10 */ /* 0x000fc8000ff1e0ff */
[----:B------:R-:W-:Y:S02]  /*3610*/  IADD3.X R12, R13, UR6, R10, P0, !PT ;  /* 0x000000060d0c7c10 */ /* 0x000fe400087fe40a */
[----:B------:R-:W-:-:S04]  /*3620*/  LEA R10, P0, R8, c[0x0][0x1c8], 0x1 ;  /* 0x00007200080a7a11 */ /* 0x000fc800078008ff */
[----:B------:R-:W-:Y:S02]  /*3630*/  LEA.HI.X R8, R8, c[0x0][0x1cc], R12, 0x1, P0 ;  /* 0x0000730008087a11 */ /* 0x000fe400000f0c0c */
[----:B-1----:R-:W-:-:S04]  /*3640*/  LEA.HI R14, R2, R69, RZ, 0x3 ;  /* 0x00000045020e7211 */ /* 0x002fc800078f18ff */
[----:B------:R-:W-:-:S04]  /*3650*/  SHF.R.S32.HI R14, RZ, 0x3, R14 ;  /* 0x00000003ff0e7819 */ /* 0x000fc8000001140e */
[----:B------:R-:W-:-:S04]  /*3660*/  IADD3 R13, -R14, 0x30, RZ ;  /* 0x000000300e0d7810 */ /* 0x000fc80007ffe1ff */
[----:B------:R-:W-:Y:S01]  /*3670*/  ISETP.GE.AND P0, PT, R13, 0x1, PT ;  /* 0x000000010d00780c */ /* 0x000fe20003f06270 */
[----:B------:R1:W2:Y:S04]  /*3680*/  SHFL.IDX PT, R11, R10, RZ, 0x181f ;  /* 0x00181fff0a0b7589 */ /* 0x0002a800000e0000 */
[----:B------:R1:W3:Y:S08]  /*3690*/  SHFL.IDX PT, R12, R8, RZ, 0x181f ;  /* 0x00181fff080c7589 */ /* 0x0002f000000e0000 */
[----:B------:R-:W-:Y:S05]  /*36a0*/  @!P0 BRA `(.L_x_392) ;  /* 0x000000d000008947 */ /* 0x000fea0003800000 */
[----:B--2---:R-:W-:-:S04]  /*36b0*/  LEA R24, P0, R67, R11, 0x1 ;  /* 0x0000000b43187211 */ /* 0x004fc800078008ff */
[----:B---3--:R-:W-:Y:S02]  /*36c0*/  LEA.HI.X R25, R67, R12, R68, 0x1, P0 ;  /* 0x0000000c43197211 */ /* 0x008fe400000f0c44 */
[----:B-----5:R-:W-:-:S03]  /*36d0*/  LEA R22, P0, R65, R11, 0x1 ;  /* 0x0000000b41167211 */ /* 0x020fc600078008ff */
[----:B------:R-:W-:Y:S01]  /*36e0*/  @!PT LDS RZ, [RZ] ;  /* 0x00000000fffff984 */ /* 0x000fe20000000800 */
[----:B------:R2:W-:Y:S01]  /*36f0*/  LDGSTS.E.BYPASS.LTC128B.128 [R60+0x10100], [R24.64], !P1 ;  /* 0x10100000183c7fae */ /* 0x0005e2000c901d56 */
[----:B------:R-:W-:Y:S02]  /*3700*/  LEA.HI.X R23, R65, R12, R66, 0x1, P0 ;  /* 0x0000000c41177211 */ /* 0x000fe400000f0c42 */
[----:B------:R-:W-:-:S03]  /*3710*/  LEA R20, P0, R63, R11, 0x1 ;  /* 0x0000000b3f147211 */ /* 0x000fc600078008ff */
[----:B------:R2:W-:Y:S01]  /*3720*/  LDGSTS.E.BYPASS.LTC128B.128 [R60+0x11900], [R22.64], !P6 ;  /* 0x11900000163c7fae */ /* 0x0005e2000f101d56 */
[----:B------:R-:W-:Y:S02]  /*3730*/  LEA.HI.X R21, R63, R12, R64, 0x1, P0 ;  /* 0x0000000c3f157211 */ /* 0x000fe400000f0c40 */
[----:B------:R-:W-:-:S03]  /*3740*/  LEA R26, P0, R61, R11, 0x1 ;  /* 0x0000000b3d1a7211 */ /* 0x000fc600078008ff */
[----:B------:R2:W-:Y:S01]  /*3750*/  LDGSTS.E.BYPASS.LTC128B.128 [R60+0x13100], [R20.64], !P5 ;  /* 0x13100000143c7fae */ /* 0x0005e2000e901d56 */
[----:B------:R-:W-:-:S05]  /*3760*/  LEA.HI.X R27, R61, R12, R62, 0x1, P0 ;  /* 0x0000000c3d1b7211 */ /* 0x000fca00000f0c3e */
[----:B------:R2:W-:Y:S04]  /*3770*/  LDGSTS.E.BYPASS.LTC128B.128 [R60+0x14900], [R26.64], !P4 ;  /* 0x149000001a3c7fae */ /* 0x0005e8000e101d56 */
.L_x_392:
[----:B------:R-:W-:Y:S05]  /*3780*/  BSYNC B0 ;  /* 0x0000000000007941 */ /* 0x000fea0003800000 */
.L_x_391:
[----:B------:R-:W-:Y:S01]  /*3790*/  ISETP.GE.AND P0, PT, R13, 0x21, PT ;  /* 0x000000210d00780c */ /* 0x000fe20003f06270 */
[----:B-1----:R-:W1:Y:S01]  /*37a0*/  SHFL.IDX PT, R8, R8, 0x1, 0x181f ;  /* 0x00381f0008087f89 */ /* 0x002e6200000e0000 */
[----:B------:R-:W-:Y:S03]  /*37b0*/  BSSY B0, `(.L_x_390) ;  /* 0x0000010000007945 */ /* 0x000fe60003800000 */
[----:B------:R-:W4:Y:S08]  /*37c0*/  SHFL.IDX PT, R10, R10, 0x1, 0x181f ;  /* 0x00381f000a0a7f89 */ /* 0x000f3000000e0000 */
[----:B------:R-:W-:Y:S05]  /*37d0*/  @!P0 BRA `(.L_x_393) ;  /* 0x000000d000008947 */ /* 0x000fea0003800000 */
[----:B--2-4-:R-:W-:-:S04]  /*37e0*/  LEA R22, P0, R67, R10, 0x1 ;  /* 0x0000000a43167211 */ /* 0x014fc800078008ff */
[----:B-1----:R-:W-:Y:S02]  /*37f0*/  LEA.HI.X R23, R67, R8, R68, 0x1, P0 ;  /* 0x0000000843177211 */ /* 0x002fe400000f0c44 */
[----:B-----5:R-:W-:-:S03]  /*3800*/  LEA R20, P0, R65, R10, 0x1 ;  /* 0x0000000a41147211 */ /* 0x020fc600078008ff */
[----:B------:R-:W-:Y:S01]  /*3810*/  @!PT LDS RZ, [RZ] ;  /* 0x00000000fffff984 */ /* 0x000fe20000000800 */
[----:B------:R1:W-:Y:S01]  /*3820*/  LDGSTS.E.BYPASS.LTC128B.128 [R60+0x11100], [R22.64], !P1 ;  /* 0x11100000163c7fae */ /* 0x0003e2000c901d56 */
[----:B------:R-:W-:Y:S02]  /*3830*/  LEA.HI.X R21, R65, R8, R66, 0x1, P0 ;  /* 0x0000000841157211 */ /* 0x000fe400000f0c42 */
[----:B---3--:R-:W-:-:S03]  /*3840*/  LEA R12, P0, R63, R10, 0x1 ;  /* 0x0000000a3f0c7211 */ /* 0x008fc600078008ff */
[----:B------:R1:W-:Y:S01]  /*3850*/  LDGSTS.E.BYPASS.LTC128B.128 [R60+0x12900], [R20.64], !P6 ;  /* 0x12900000143c7fae */ /* 0x0003e2000f101d56 */
[----:B------:R-:W-:Y:S02]  /*3860*/  LEA.HI.X R13, R63, R8, R64, 0x1, P0 ;  /* 0x000000083f0d7211 */ /* 0x000fe400000f0c40 */
[----:B------:R-:W-:-:S03]  /*3870*/  LEA R10, P0, R61, R10, 0x1 ;  /* 0x0000000a3d0a7211 */ /* 0x000fc600078008ff */
[----:B------:R1:W-:Y:S01]  /*3880*/  LDGSTS.E.BYPASS.LTC128B.128 [R60+0x14100], [R12.64], !P5 ;  /* 0x141000000c3c7fae */ /* 0x0003e2000e901d56 */
[----:B------:R-:W-:-:S05]  /*3890*/  LEA.HI.X R11, R61, R8, R62, 0x1, P0 ;  /* 0x000000083d0b7211 */ /* 0x000fca00000f0c3e */
[----:B------:R1:W-:Y:S04]  /*38a0*/  LDGSTS.E.BYPASS.LTC128B.128 [R60+0x15900], [R10.64], !P4 ;  /* 0x159000000a3c7fae */ /* 0x0003e8000e101d56 */
.L_x_393:
[----:B------:R-:W-:Y:S05]  /*38b0*/  BSYNC B0 ;  /* 0x0000000000007941 */ /* 0x000fea0003800000 */
.L_x_390:
[----:B-123--:R-:W1:Y:S01]  /*38c0*/  S2R R12, SR_TID.X ;  /* 0x00000000000c7919 */ /* 0x00ee620000002100 */
[----:B------:R-:W-:Y:S01]  /*38d0*/  LOP3.LUT R7, R7, 0xffffffe0, RZ, 0xc0, !PT ;  /* 0xffffffe007077812 */ /* 0x000fe200078ec0ff */
[----:B------:R-:W-:Y:S01]  /*38e0*/  UISETP.NE.AND UP0, UPT, UR13, URZ, UPT ;  /* 0x0000003f0d00728c */ /* 0x000fe2000bf05270 */
[----:B------:R-:W-:Y:S01]  /*38f0*/  SHF.R.S32.HI R11, RZ, 0x1f, R6 ;  /* 0x0000001fff0b7819 */ /* 0x000fe20000011406 */
[----:B------:R-:W-:Y:S01]  /*3900*/  IMAD.U32 R13, RZ, RZ, UR28 ;  /* 0x0000001cff0d7e24 */ /* 0x000fe2000f8e00ff */
[----:B------:R-:W-:Y:S01]  /*3910*/  ULDC UR17, c[0x0][0x324] ;  /* 0x0000c90000117ab9 */ /* 0x000fe20000000800 */
[----:B------:R-:W-:Y:S01]  /*3920*/  FMUL.FTZ R14, R40, c[0x0][0x320] ;  /* 0x0000c800280e7a20 */ /* 0x000fe20000410000 */
[----:B------:R-:W-:Y:S01]  /*3930*/  LEA.HI R11, R11, R6, RZ, 0x3 ;  /* 0x000000060b0b7211 */ /* 0x000fe200078f18ff */
[----:B------:R-:W-:Y:S01]  /*3940*/  FMUL.FTZ R52, R52, c[0x0][0x320] ;  /* 0x0000c80034347a20 */ /* 0x000fe20000410000 */
[----:B------:R-:W-:Y:S01]  /*3950*/  PLOP3.LUT P0, PT, PT, PT, UP0, 0x80, 0x0 ;  /* 0x000000000000781c */ /* 0x000fe20003f0f008 */
[----:B------:R-:W-:Y:S01]  /*3960*/  FMUL.FTZ R53, R53, c[0x0][0x320] ;  /* 0x0000c80035357a20 */ /* 0x000fe20000410000 */
[----:B------:R-:W-:Y:S01]  /*3970*/  LOP3.LUT R11, R11, 0xffffff8, RZ, 0xc0, !PT ;  /* 0x0ffffff80b0b7812 */ /* 0x000fe200078ec0ff */
[----:B------:R-:W-:Y:S01]  /*3980*/  FMUL.FTZ R48, R48, c[0x0][0x320] ;  /* 0x0000c80030307a20 */ /* 0x000fe20000410000 */
[----:B------:R2:W3:Y:S01]  /*3990*/  MUFU.TANH R127, R52 ;  /* 0x00000034007f7308 */ /* 0x0004e20000002400 */
[----:B------:R-:W-:Y:S01]  /*39a0*/  FMUL.FTZ R49, R49, c[0x0][0x320] ;  /* 0x0000c80031317a20 */ /* 0x000fe20000410000 */
[----:B------:R-:W-:Y:S01]  /*39b0*/  ULDC UR5, c[0x0][0x2ac] ;  /* 0x0000ab0000057ab9 */ /* 0x000fe20000000800 */
[----:B------:R-:W-:Y:S01]  /*39c0*/  IMAD.IADD R11, R6, 0x1, -R11 ;  /* 0x00000001060b7824 */ /* 0x000fe200078e0a0b */
[----:B------:R-:W-:Y:S01]  /*39d0*/  ULDC UR4, c[0x0][0x1d0] ;  /* 0x0000740000047ab9 */ /* 0x000fe20000000800 */
[----:B------:R-:W0:Y:S01]  /*39e0*/  LDGDEPBAR ;  /* 0x00000000000079af */ /* 0x000e220000000000 */
[----:B------:R-:W-:-:S02]  /*39f0*/  ULOP3.LUT UR17, URZ, UR17, URZ, 0x33, !UPT ;  /* 0x000000113f117292 */ /* 0x000fc4000f8e333f */
[----:B------:R2:W4:Y:S01]  /*3a00*/  MUFU.TANH R126, R53 ;  /* 0x00000035007e7308 */ /* 0x0005220000002400 */
[----:B------:R-:W-:Y:S01]  /*3a10*/  UIMAD UR4, UR5, UR4, UR27 ;  /* 0x00000004050472a4 */ /* 0x000fe2000f8e021b */
[----:B-1----:R-:W-:Y:S01]  /*3a20*/  LEA.HI R8, R2, R12, RZ, 0x2 ;  /* 0x0000000c02087211 */ /* 0x002fe200078f10ff */
[----:B------:R-:W-:-:S03]  /*3a30*/  IMAD.IADD R7, R12, 0x1, -R7 ;  /* 0x000000010c077824 */ /* 0x000fc600078e0a07 */
[----:B------:R-:W-:Y:S02]  /*3a40*/  LOP3.LUT R8, R8, 0xfffffffc, RZ, 0xc0, !PT ;  /* 0xfffffffc08087812 */ /* 0x000fe400078ec0ff */
[----:B------:R2:W1:Y:S01]  /*3a50*/  MUFU.TANH R125, R48 ;  /* 0x00000030007d7308 */ /* 0x0004620000002400 */
[----:B----4-:R-:W-:Y:S02]  /*3a60*/  SHF.R.S32.HI R10, RZ, 0x1f, R7 ;  /* 0x0000001fff0a7819 */ /* 0x010fe40000011407 */
[----:B------:R-:W-:Y:S02]  /*3a70*/  IMAD.IADD R8, R12, 0x1, -R8 ;  /* 0x000000010c087824 */ /* 0x000fe400078e0a08 */
[----:B------:R-:W-:-:S03]  /*3a80*/  LEA.HI R10, R10, R7, RZ, 0x2 ;  /* 0x000000070a0a7211 */ /* 0x000fc600078f10ff */
[----:B------:R2:W4:Y:S01]  /*3a90*/  MUFU.TANH R124, R49 ;  /* 0x00000031007c7308 */ /* 0x0005220000002400 */
[----:B------:R-:W-:Y:S02]  /*3aa0*/  LEA.HI R2, R8, R8, RZ, 0x1 ;  /* 0x0000000808027211 */ /* 0x000fe400078f08ff */
[----:B------:R-:W-:Y:S02]  /*3ab0*/  LEA.HI.SX32 R6, R10, UR26, 0x1e ;  /* 0x0000001a0a067c11 */ /* 0x000fe4000f8ff2ff */
[----:B------:R-:W-:Y:S02]  /*3ac0*/  LOP3.LUT R2, R2, 0x1ffffffe, RZ, 0xc0, !PT ;  /* 0x1ffffffe02027812 */ /* 0x000fe400078ec0ff */
[----:B------:R-:W-:Y:S01]  /*3ad0*/  LOP3.LUT R10, R10, 0x7ffffffc, RZ, 0xc0, !PT ;  /* 0x7ffffffc0a0a7812 */ /* 0x000fe200078ec0ff */
[----:B------:R-:W-:Y:S01]  /*3ae0*/  IMAD R6, R11, 0x10, R6 ;  /* 0x000000100b067824 */ /* 0x000fe200078e0206 */
[----:B------:R-:W1:Y:S01]  /*3af0*/  MUFU.TANH R14, R14 ;  /* 0x0000000e000e7308 */ /* 0x000e620000002400 */
[----:B------:R-:W-:-:S02]  /*3b00*/  IMAD.IADD R2, R8, 0x1, -R2 ;  /* 0x0000000108027824 */ /* 0x000fc400078e0a02 */
[----:B------:R-:W-:Y:S02]  /*3b10*/  IMAD.IADD R7, R7, 0x1, -R10 ;  /* 0x0000000107077824 */ /* 0x000fe400078e0a0a */
[----:B------:R-:W-:Y:S02]  /*3b20*/  IMAD R12, R2, 0x8, R6 ;  /* 0x00000008020c7824 */ /* 0x000fe400078e0206 */
[----:B------:R-:W-:Y:S02]  /*3b30*/  IMAD.SHL.U32 R20, R7, 0x2, RZ ;  /* 0x0000000207147824 */ /* 0x000fe400078e00ff */
[----:B------:R-:W-:Y:S01]  /*3b40*/  @P0 IMAD.HI.U32 R6, R12, c[0x0][0x2c8], RZ ;  /* 0x0000b2000c060a27 */ /* 0x000fe200078e00ff */
[----:B------:R-:W-:Y:S01]  /*3b50*/  PLOP3.LUT P0, PT, PT, PT, UP0, 0x80, 0x0 ;  /* 0x000000000000781c */ /* 0x000fe20003f0f008 */
[----:B------:R-:W-:Y:S01]  /*3b60*/  UISETP.NE.AND UP0, UPT, UR12, URZ, UPT ;  /* 0x0000003f0c00728c */ /* 0x000fe2000bf05270 */
[----:B------:R1:W-:Y:S01]  /*3b70*/  STL [R1+0x34], R12 ;  /* 0x0000340c01007387 */ /* 0x0003e20000100800 */
[----:B------:R-:W-:Y:S01]  /*3b80*/  IMAD.MOV.U32 R2, RZ, RZ, R12 ;  /* 0x000000ffff027224 */ /* 0x000fe200078e000c */
[----:B------:R-:W-:Y:S01]  /*3b90*/  IADD3 R13, -R20, 0x1, R13 ;  /* 0x00000001140d7810 */ /* 0x000fe20007ffe10d */
[----:B------:R-:W-:Y:S01]  /*3ba0*/  FMUL.FTZ R11, R36, c[0x0][0x320] ;  /* 0x0000c800240b7a20 */ /* 0x000fe20000410000 */
[C---:B------:R-:W-:Y:S01]  /*3bb0*/  IADD3 R10, -R20.reuse, UR4, RZ ;  /* 0x00000004140a7c10 */ /* 0x040fe2000fffe1ff */
[----:B------:R-:W-:Y:S01]  /*3bc0*/  FMUL.FTZ R8, R37, c[0x0][0x320] ;  /* 0x0000c80025087a20 */ /* 0x000fe20000410000 */
[----:B------:R-:W-:Y:S01]  /*3bd0*/  IADD3 R13, R13, -c[0x0][0x168], RZ ;  /* 0x80005a000d0d7a10 */ /* 0x000fe20007ffe0ff */
[----:B------:R-:W-:Y:S01]  /*3be0*/  STL [R1+0x38], R20 ;  /* 0x0000381401007387 */ /* 0x000fe20000100800 */
[----:B------:R-:W-:Y:S01]  /*3bf0*/  IADD3 R7, -R20, UR27, RZ ;  /* 0x0000001b14077c10 */ /* 0x000fe2000fffe1ff */
[----:B------:R-:W1:Y:S02]  /*3c00*/  MUFU.TANH R11, R11 ;  /* 0x0000000b000b7308 */ /* 0x000e640000002400 */
[----:B------:R-:W-:-:S02]  /*3c10*/  @P0 SHF.R.U32.HI R2, RZ, c[0x0][0x2cc], R6 ;  /* 0x0000b300ff020a19 */ /* 0x000fc40000011606 */
[----:B------:R-:W-:Y:S02]  /*3c20*/  PLOP3.LUT P0, PT, PT, PT, UP0, 0x40, 0x0 ;  /* 0x000000000000781c */ /* 0x000fe40003f0e808 */
[C---:B------:R-:W-:Y:S01]  /*3c30*/  IADD3 R6, R13.reuse, c[0x0][0x328], RZ ;  /* 0x0000ca000d067a10 */ /* 0x040fe20007ffe0ff */
[----:B------:R-:W2:Y:S01]  /*3c40*/  SHFL.IDX PT, R19, R2, RZ, 0x1c1f ;  /* 0x001c1fff02137589 */ /* 0x000ea200000e0000 */
[----:B------:R-:W2:Y:S01]  /*3c50*/  MUFU.TANH R8, R8 ;  /* 0x0000000800087308 */ /* 0x000ea20000002400 */
[----:B------:R-:W-:Y:S01]  /*3c60*/  IADD3 R13, R13, UR17, RZ ;  /* 0x000000110d0d7c10 */ /* 0x000fe2000fffe0ff */
[----:B-1----:R-:W-:-:S06]  /*3c70*/  FMUL.FTZ R12, R41, c[0x0][0x320] ;  /* 0x0000c800290c7a20 */ /* 0x002fcc0000410000 */
[----:B------:R-:W1:Y:S01]  /*3c80*/  MUFU.TANH R12, R12 ;  /* 0x0000000c000c7308 */ /* 0x000e620000002400 */
[--C-:B--2---:R-:W-:Y:S02]  /*3c90*/  IMAD.IADD R21, R6, 0x1, R19.reuse ;  /* 0x0000000106157824 */ /* 0x104fe400078e0213 */
[----:B------:R-:W-:-:S03]  /*3ca0*/  IMAD.IADD R20, R13, 0x1, R19 ;  /* 0x000000010d147824 */ /* 0x000fc600078e0213 */
[----:B------:R-:W-:Y:S01]  /*3cb0*/  IMNMX R21, R21, R10, PT ;  /* 0x0000000a15157217 */ /* 0x000fe20003800200 */
[----:B------:R-:W-:Y:S05]  /*3cc0*/  @P0 BRA `(.L_x_394) ;  /* 0x0000015000000947 */ /* 0x000fea0003800000 */
[----:B---34-:R-:W-:Y:S01]  /*3cd0*/  IMAD.U32 R22, RZ, RZ, UR9 ;  /* 0x00000009ff167e24 */ /* 0x018fe2000f8e00ff */
[----:B------:R-:W-:Y:S04]  /*3ce0*/  BSSY B0, `(.L_x_395) ;  /* 0x000000f000007945 */ /* 0x000fe80003800000 */
[----:B------:R-:W-:-:S04]  /*3cf0*/  IADD3 R22, R22, -c[0x0][0x168], R19 ;  /* 0x80005a0016167a10 */ /* 0x000fc80007ffe013 */
[----:B------:R-:W-:-:S13]  /*3d00*/  ISETP.GT.AND P0, PT, R22, -0x1, PT ;  /* 0xffffffff1600780c */ /* 0x000fda0003f04270 */
[----:B------:R-:W-:Y:S05]  /*3d10*/  @P0 BRA `(.L_x_396) ;  /* 0x0000007000000947 */ /* 0x000fea0003800000 */
[----:B------:R-:W-:Y:S01]  /*3d20*/  IMAD.MOV.U32 R19, RZ, RZ, c[0x0][0x32c] ;  /* 0x0000cb00ff137624 */ /* 0x000fe200078e00ff */
[----:B------:R-:W-:-:S04]  /*3d30*/  LOP3.LUT R22, RZ, R22, RZ, 0x33, !PT ;  /* 0x00000016ff167212 */ /* 0x000fc800078e33ff */
[----:B------:R-:W-:-:S13]  /*3d40*/  ISETP.NE.AND P0, PT, R19, 0x1, PT ;  /* 0x000000011300780c */ /* 0x000fda0003f05270 */
[----:B------:R-:W-:-:S05]  /*3d50*/  @P0 IMAD.HI.U32 R19, R22, c[0x0][0x330], RZ ;  /* 0x0000cc0016130a27 */ /* 0x000fca00078e00ff */
[----:B------:R-:W-:-:S04]  /*3d60*/  @P0 SHF.R.U32.HI R22, RZ, c[0x0][0x334], R19 ;  /* 0x0000cd00ff160a19 */ /* 0x000fc80000011613 */
[----:B------:R-:W-:Y:S01]  /*3d70*/  LOP3.LUT R22, RZ, R22, RZ, 0x33, !PT ;  /* 0x00000016ff167212 */ /* 0x000fe200078e33ff */
[----:B------:R-:W-:Y:S05]  /*3d80*/  BRA `(.L_x_397) ;  /* 0x0000004000007947 */ /* 0x000fea0003800000 */
.L_x_396:
[----:B------:R-:W-:-:S04]  /*3d90*/  MOV R19, c[0x0][0x32c] ;  /* 0x0000cb0000137a02 */ /* 0x000fc80000000f00 */
[----:B------:R-:W-:-:S13]  /*3da0*/  ISETP.NE.AND P0, PT, R19, 0x1, PT ;  /* 0x000000011300780c */ /* 0x000fda0003f05270 */
[----:B------:R-:W-:-:S05]  /*3db0*/  @P0 IMAD.HI.U32 R19, R22, c[0x0][0x330], RZ ;  /* 0x0000cc0016130a27 */ /* 0x000fca00078e00ff */
[----:B------:R-:W-:Y:S02]  /*3dc0*/  @P0 SHF.R.U32.HI R22, RZ, c[0x0][0x334], R19 ;  /* 0x0000cd00ff160a19 */ /* 0x000fe40000011613 */
.L_x_397:
[----:B------:R-:W-:Y:S05]  /*3dd0*/  BSYNC B0 ;  /* 0x0000000000007941 */ /* 0x000fea0003800000 */
.L_x_395:
[----:B------:R-:W-:-:S05]  /*3de0*/  IMAD R22, R22, c[0x0][0x32c], R7 ;  /* 0x0000cb0016167a24 */ /* 0x000fca00078e0207 */
[----:B------:R-:W-:Y:S02]  /*3df0*/  IADD3 R19, R22, c[0x0][0x32c], RZ ;  /* 0x0000cb0016137a10 */ /* 0x000fe40007ffe0ff */
[----:B------:R-:W-:Y:S02]  /*3e00*/  IMNMX R20, R20, R22, !PT ;  /* 0x0000001614147217 */ /* 0x000fe40007800200 */
[----:B------:R-:W-:Y:S02]  /*3e10*/  IMNMX R21, R21, R19, PT ;  /* 0x0000001315157217 */ /* 0x000fe40003800200 */
.L_x_394:
[----:B---34-:R-:W-:Y:S01]  /*3e20*/  UISETP.GE.AND UP0, UPT, UR27, 0x1, UPT ;  /* 0x000000011b00788c */ /* 0x018fe2000bf06270 */
[----:B------:R-:W-:Y:S01]  /*3e30*/  FMUL.FTZ R22, R42, c[0x0][0x320] ;  /* 0x0000c8002a167a20 */ /* 0x000fe20000410000 */
[----:B------:R-:W-:Y:S01]  /*3e40*/  UISETP.GE.AND UP6, UPT, UR27, 0x12, UPT ;  /* 0x000000121b00788c */ /* 0x000fe2000bfc6270 */
[----:B------:R-:W-:Y:S01]  /*3e50*/  FMUL.FTZ R24, R46, c[0x0][0x320] ;  /* 0x0000c8002e187a20 */ /* 0x000fe20000410000 */
[----:B------:R-:W-:Y:S01]  /*3e60*/  UP2UR UR30, UPR, URZ, 0x1 ;  /* 0x000000013f1e7883 */ /* 0x000fe20008000000 */
[----:B------:R-:W-:Y:S01]  /*3e70*/  FMUL.FTZ R55, R55, c[0x0][0x320] ;  /* 0x0000c80037377a20 */ /* 0x000fe20000410000 */
[----:B------:R-:W-:Y:S01]  /*3e80*/  PLOP3.LUT P0, PT, PT, PT, UP0, 0x40, 0x0 ;  /* 0x000000000000781c */ /* 0x000fe20003f0e808 */
[----:B------:R-:W-:Y:S01]  /*3e90*/  UISETP.GE.AND UP0, UPT, UR27, 0x2, UPT ;  /* 0x000000021b00788c */ /* 0x000fe2000bf06270 */
[----:B------:R-:W-:Y:S01]  /*3ea0*/  FMUL.FTZ R50, R50, c[0x0][0x320] ;  /* 0x0000c80032327a20 */ /* 0x000fe20000410000 */
[----:B------:R-:W-:Y:S01]  /*3eb0*/  UISETP.GE.AND UP5, UPT, UR27, 0x19, UPT ;  /* 0x000000191b00788c */ /* 0x000fe2000bfa6270 */
[----:B------:R-:W-:Y:S01]  /*3ec0*/  ISETP.GT.AND P0, PT, R20, RZ, P0 ;  /* 0x000000ff1400720c */ /* 0x000fe20000704270 */
[----:B------:R-:W-:Y:S01]  /*3ed0*/  UP2UR UR29, UPR, URZ, 0x1 ;  /* 0x000000013f1d7883 */ /* 0x000fe20008000000 */
[----:B------:R-:W-:Y:S01]  /*3ee0*/  FMUL.FTZ R51, R51, c[0x0][0x320] ;  /* 0x0000c80033337a20 */ /* 0x000fe20000410000 */
[----:B------:R-:W-:Y:S01]  /*3ef0*/  UISETP.GE.AND UP4, UPT, UR27, 0x1a, UPT ;  /* 0x0000001a1b00788c */ /* 0x000fe2000bf86270 */
[----:B------:R-:W-:Y:S01]  /*3f00*/  ISETP.LT.OR P0, PT, R21, 0x1, P0 ;  /* 0x000000011500780c */ /* 0x000fe20000701670 */
[----:B------:R-:W-:Y:S01]  /*3f10*/  UISETP.GE.AND UP3, UPT, UR27, 0x21, UPT ;  /* 0x000000211b00788c */ /* 0x000fe2000bf66270 */
[----:B------:R-:W-:Y:S01]  /*3f20*/  FMUL.FTZ R43, R43, c[0x0][0x320] ;  /* 0x0000c8002b2b7a20 */ /* 0x000fe20000410000 */
[----:B------:R-:W-:Y:S01]  /*3f30*/  UISETP.GE.AND UP2, UPT, UR27, 0x22, UPT ;  /* 0x000000221b00788c */ /* 0x000fe2000bf46270 */
[----:B------:R-:W-:Y:S01]  /*3f40*/  FSEL R19, R0, -INF , !P0 ;  /* 0xff80000000137808 */ /* 0x000fe20004000000 */
[----:B------:R-:W-:Y:S01]  /*3f50*/  UISETP.GE.AND UP1, UPT, UR27, 0x29, UPT ;  /* 0x000000291b00788c */ /* 0x000fe2000bf26270 */
[----:B------:R-:W-:Y:S01]  /*3f60*/  PLOP3.LUT P0, PT, PT, PT, UP0, 0x40, 0x0 ;  /* 0x000000000000781c */ /* 0x000fe20003f0e808 */
[----:B------:R-:W-:Y:S01]  /*3f70*/  UISETP.GE.AND UP0, UPT, UR27, 0x9, UPT ;  /* 0x000000091b00788c */ /* 0x000fe2000bf06270 */
[----:B------:R-:W-:Y:S01]  /*3f80*/  FMUL.FTZ R0, R39, c[0x0][0x320] ;  /* 0x0000c80027007a20 */ /* 0x000fe20000410000 */
[----:B------:R-:W-:Y:S01]  /*3f90*/  UP2UR UR31, UPR, URZ, 0x40 ;  /* 0x000000403f1f7883 */ /* 0x000fe20008000000 */
[----:B------:R-:W-:Y:S01]  /*3fa0*/  ISETP.GT.AND P0, PT, R20, 0x1, P0 ;  /* 0x000000011400780c */ /* 0x000fe20000704270 */
[----:B------:R-:W-:Y:S01]  /*3fb0*/  UP2UR UR28, UPR, URZ, 0x1 ;  /* 0x000000013f1c7883 */ /* 0x000fe20008000000 */
[----:B------:R-:W-:Y:S01]  /*3fc0*/  FMUL.FTZ R54, R54, c[0x0][0x320] ;  /* 0x0000c80036367a20 */ /* 0x000fe20000410000 */
[----:B------:R2:W3:Y:S01]  /*3fd0*/  MUFU.TANH R159, R55 ;  /* 0x00000037009f7308 */ /* 0x0004e20000002400 */
[----:B------:R-:W-:Y:S01]  /*3fe0*/  ISETP.LT.OR P0, PT, R21, 0x2, P0 ;  /* 0x000000021500780c */ /* 0x000fe20000701670 */
[----:B------:R-:W-:-:S03]  /*3ff0*/  FMUL.FTZ R47, R47, c[0x0][0x320] ;  /* 0x0000c8002f2f7a20 */ /* 0x000fc60000410000 */
[----:B------:R-:W-:Y:S02]  /*4000*/  FSEL R18, R18, -INF , !P0 ;  /* 0xff80000012127808 */ /* 0x000fe40004000000 */
[----:B------:R-:W-:Y:S01]  /*4010*/  PLOP3.LUT P0, PT, PT, PT, UP0, 0x40, 0x0 ;  /* 0x000000000000781c */ /* 0x000fe20003f0e808 */
[----:B------:R-:W-:Y:S01]  /*4020*/  UISETP.GE.AND UP0, UPT, UR27, 0xa, UPT ;  /* 0x0000000a1b00788c */ /* 0x000fe2000bf06270 */
[----:B------:R-:W4:Y:S02]  /*4030*/  MUFU.TANH R0, R0 ;  /* 0x0000000000007308 */ /* 0x000f240000002400 */
[----:B------:R-:W-:Y:S01]  /*4040*/  ISETP.GT.AND P0, PT, R20, 0x8, P0 ;  /* 0x000000081400780c */ /* 0x000fe20000704270 */
[----:B------:R-:W-:-:S03]  /*4050*/  UP2UR UR5, UPR, URZ, 0x1 ;  /* 0x000000013f057883 */ /* 0x000fc60008000000 */
[----:B------:R-:W-:Y:S02]  /*4060*/  ISETP.LT.OR P0, PT, R21, 0x9, P0 ;  /* 0x000000091500780c */ /* 0x000fe40000701670 */
[----:B------:R2:W1:Y:S02]  /*4070*/  MUFU.TANH R158, R50 ;  /* 0x00000032009e7308 */ /* 0x0004640000002400 */
[----:B------:R-:W-:Y:S02]  /*4080*/  FSEL R17, R17, -INF , !P0 ;  /* 0xff80000011117808 */ /* 0x000fe40004000000 */
[----:B------:R-:W-:Y:S01]  /*4090*/  PLOP3.LUT P0, PT, PT, PT, UP0, 0x40, 0x0 ;  /* 0x000000000000781c */ /* 0x000fe20003f0e808 */
[----:B------:R-:W-:-:S03]  /*40a0*/  UISETP.GE.AND UP0, UPT, UR27, 0x11, UPT ;  /* 0x000000111b00788c */ /* 0x000fc6000bf06270 */
[----:B------:R-:W-:Y:S01]  /*40b0*/  ISETP.GT.AND P0, PT, R20, 0x9, P0 ;  /* 0x000000091400780c */ /* 0x000fe20000704270 */
[----:B------:R-:W-:Y:S01]  /*40c0*/  UP2UR UR4, UPR, URZ, 0x1 ;  /* 0x000000013f047883 */ /* 0x000fe20008000000 */
[----:B------:R2:W1:Y:S02]  /*40d0*/  MUFU.TANH R157, R51 ;  /* 0x00000033009d7308 */ /* 0x0004640000002400 */
[----:B------:R-:W-:-:S04]  /*40e0*/  ISETP.LT.OR P0, PT, R21, 0xa, P0 ;  /* 0x0000000a1500780c */ /* 0x000fc80000701670 */
[----:B------:R-:W-:Y:S02]  /*40f0*/  FSEL R16, R16, -INF , !P0 ;  /* 0xff80000010107808 */ /* 0x000fe40004000000 */
[----:B------:R-:W-:Y:S01]  /*4100*/  PLOP3.LUT P0, PT, PT, PT, UP0, 0x40, 0x0 ;  /* 0x000000000000781c */ /* 0x000fe20003f0e808 */
[----:B------:R-:W-:Y:S01]  /*4110*/  UISETP.GE.AND UP0, UPT, UR27, 0x2a, UPT ;  /* 0x0000002a1b00788c */ /* 0x000fe2000bf06270 */
[----:B------:R-:W1:Y:S02]  /*4120*/  MUFU.TANH R22, R22 ;  /* 0x0000001600167308 */ /* 0x000e640000002400 */
[----:B------:R-:W-:-:S04]  /*4130*/  ISETP.GT.AND P0, PT, R20, 0x10, P0 ;  /* 0x000000101400780c */ /* 0x000fc80000704270 */
[----:B------:R-:W-:Y:S02]  /*4140*/  ISETP.LT.OR P0, PT, R21, 0x11, P0 ;  /* 0x000000111500780c */ /* 0x000fe40000701670 */
[----:B------:R-:W1:Y:S02]  /*4150*/  MUFU.TANH R24, R24 ;  /* 0x0000001800187308 */ /* 0x000e640000002400 */
[----:B------:R-:W-:Y:S02]  /*4160*/  FSEL R14, R14, -INF , !P0 ;  /* 0xff8000000e0e7808 */ /* 0x000fe40004000000 */
[----:B------:R-:W-:Y:S01]  /*4170*/  PLOP3.LUT P0, PT, PT, PT, UP6, 0x40, 0x0 ;  /* 0x000000000000781c */ /* 0x000fe20003f0e868 */
[----:B------:R-:W-:-:S03]  /*4180*/  UISETP.NE.AND UP6, UPT, UR12, URZ, UPT ;  /* 0x0000003f0c00728c */ /* 0x000fc6000bfc5270 */
[----:B------:R-:W-:Y:S01]  /*4190*/  ISETP.GT.AND P0, PT, R20, 0x11, P0 ;  /* 0x000000111400780c */ /* 0x000fe20000704270 */
[----:B------:R2:W1:Y:S03]  /*41a0*/  MUFU.TANH R170, R43 ;  /* 0x0000002b00aa7308 */ /* 0x0004660000002400 */
[----:B------:R-:W-:-:S04]  /*41b0*/  ISETP.LT.OR P0, PT, R21, 0x12, P0 ;  /* 0x000000121500780c */ /* 0x000fc80000701670 */
[----:B-1----:R-:W-:Y:S01]  /*41c0*/  FSEL R12, R12, -INF , !P0 ;  /* 0xff8000000c0c7808 */ /* 0x002fe20004000000 */
[----:B------:R2:W1:Y:S01]  /*41d0*/  MUFU.TANH R168, R54 ;  /* 0x0000003600a87308 */ /* 0x0004620000002400 */
[----:B------:R-:W-:-:S04]  /*41e0*/  PLOP3.LUT P0, PT, PT, PT, UP5, 0x40, 0x0 ;  /* 0x000000000000781c */ /* 0x000fc80003f0e858 */
[----:B------:R-:W-:-:S04]  /*41f0*/  ISETP.GT.AND P0, PT, R20, 0x18, P0 ;  /* 0x000000181400780c */ /* 0x000fc80000704270 */
[----:B------:R-:W-:-:S04]  /*4200*/  ISETP.LT.OR P0, PT, R21, 0x19, P0 ;  /* 0x000000191500780c */ /* 0x000fc80000701670 */
[----:B------:R-:W-:Y:S02]  /*4210*/  FSEL R11, R11, -INF , !P0 ;  /* 0xff8000000b0b7808 */ /* 0x000fe40004000000 */
        /* <DEDUP_REMOVED lines=17> */
[----:B------:R-:W-:Y:S02]  /*4330*/  ISETP.GT.AND P0, PT, R20, 0x29, P0 ;  /* 0x000000291400780c */ /* 0x000fe40000704270 */
[----:B------:R-:W1:Y:S02]  /*4340*/  SHFL.IDX PT, R20, R2, 0x1, 0x1c1f ;  /* 0x003c1f0002147f89 */ /* 0x000e6400000e0000 */
[----:B------:R-:W-:Y:S01]  /*4350*/  ISETP.LT.OR P0, PT, R21, 0x2a, P0 ;  /* 0x0000002a1500780c */ /* 0x000fe20000701670 */
[----:B------:R-:W-:-:S03]  /*4360*/  FMUL.FTZ R21, R38, c[0x0][0x320] ;  /* 0x0000c80026157a20 */ /* 0x000fc60000410000 */
[----:B------:R-:W-:Y:S02]  /*4370*/  FSEL R124, R124, -INF , !P0 ;  /* 0xff8000007c7c7808 */ /* 0x000fe40004000000 */
[----:B------:R-:W-:Y:S01]  /*4380*/  PLOP3.LUT P0, PT, PT, PT, UP6, 0x40, 0x0 ;  /* 0x000000000000781c */ /* 0x000fe20003f0e868 */
[----:B------:R-:W2:Y:S01]  /*4390*/  MUFU.TANH R21, R21 ;  /* 0x0000001500157308 */ /* 0x000ea20000002400 */
[----:B------:R-:W-:Y:S01]  /*43a0*/  UISETP.NE.AND UP6, UPT, UR31, URZ, UPT ;  /* 0x0000003f1f00728c */ /* 0x000fe2000bfc5270 */
[----:B-1----:R-:W-:-:S06]  /*43b0*/  IMAD.IADD R2, R6, 0x1, R20 ;  /* 0x0000000106027824 */ /* 0x002fcc00078e0214 */
[----:B------:R1:W1:Y:S01]  /*43c0*/  MUFU.TANH R6, R47 ;  /* 0x0000002f00067308 */ /* 0x0002620000002400 */
[----:B------:R-:W-:Y:S01]  /*43d0*/  IMAD.IADD R23, R13, 0x1, R20 ;  /* 0x000000010d177824 */ /* 0x000fe200078e0214 */
[----:B------:R-:W-:Y:S02]  /*43e0*/  IMNMX R2, R2, R10, PT ;  /* 0x0000000a02027217 */ /* 0x000fe40003800200 */
[----:B------:R-:W-:Y:S05]  /*43f0*/  @P0 BRA `(.L_x_398) ;  /* 0x0000015000000947 */ /* 0x000fea0003800000 */
[----:B--234-:R-:W-:Y:S01]  /*4400*/  IMAD.U32 R10, RZ, RZ, UR9 ;  /* 0x00000009ff0a7e24 */ /* 0x01cfe2000f8e00ff */
        /* <DEDUP_REMOVED lines=11> */
.L_x_400:
[----:B------:R-:W-:-:S04]  /*44c0*/  MOV R10, c[0x0][0x32c] ;  /* 0x0000cb00000a7a02 */ /* 0x000fc80000000f00 */
[----:B------:R-:W-:-:S13]  /*44d0*/  ISETP.NE.AND P0, PT, R10, 0x1, PT ;  /* 0x000000010a00780c */ /* 0x000fda0003f05270 */
[----:B------:R-:W-:-:S05]  /*44e0*/  @P0 IMAD.HI.U32 R10, R20, c[0x0][0x330], RZ ;  /* 0x0000cc00140a0a27 */ /* 0x000fca00078e00ff */
[----:B------:R-:W-:Y:S02]  /*44f0*/  @P0 SHF.R.U32.HI R20, RZ, c[0x0][0x334], R10 ;  /* 0x0000cd00ff140a19 */ /* 0x000fe4000001160a */
.L_x_401:
[----:B------:R-:W-:Y:S05]  /*4500*/  BSYNC B0 ;  /* 0x0000000000007941 */ /* 0x000fea0003800000 */
.L_x_399:
[----:B------:R-:W-:-:S05]  /*4510*/  IMAD R20, R20, c[0x0][0x32c], R7 ;  /* 0x0000cb0014147a24 */ /* 0x000fca00078e0207 */
[----:B------:R-:W-:Y:S02]  /*4520*/  IADD3 R7, R20, c[0x0][0x32c], RZ ;  /* 0x0000cb0014077a10 */ /* 0x000fe40007ffe0ff */
[----:B------:R-:W-:Y:S02]  /*4530*/  IMNMX R23, R23, R20, !PT ;  /* 0x0000001417177217 */ /* 0x000fe40007800200 */
[----:B------:R-:W-:Y:S02]  /*4540*/  IMNMX R2, R2, R7, PT ;  /* 0x0000000702027217 */ /* 0x000fe40003800200 */
.L_x_398:
[----:B--234-:R-:W-:Y:S01]  /*4550*/  UP2UR UR27, UPR, URZ, 0x10 ;  /* 0x000000103f1b7883 */ /* 0x01cfe20008000000 */
[----:B------:R-:W-:Y:S01]  /*4560*/  IMAD.SHL.U32 R252, R5, 0x2, RZ ;  /* 0x0000000205fc7824 */ /* 0x000fe200078e00ff */
[----:B------:R-:W-:Y:S02]  /*4570*/  UISETP.NE.AND UP4, UPT, UR30, URZ, UPT ;  /* 0x0000003f1e00728c */ /* 0x000fe4000bf85270 */
[----:B------:R-:W-:Y:S01]  /*4580*/  UP2UR UR30, UPR, URZ, 0x8 ;  /* 0x000000083f1e7883 */ /* 0x000fe20008000000 */
[--C-:B------:R-:W-:Y:S01]  /*4590*/  IMAD R250, R4, 0x2, R252.reuse ;  /* 0x0000000204fa7824 */ /* 0x100fe200078e02fc */
[----:B------:R-:W-:Y:S01]  /*45a0*/  UISETP.NE.AND UP3, UPT, UR29, URZ, UPT ;  /* 0x0000003f1d00728c */ /* 0x000fe2000bf65270 */
[----:B------:R-:W-:Y:S01]  /*45b0*/  LDSM.16.MT88.4 R136, [R252+0x100] ;  /* 0x00010000fc88783b */ /* 0x000fe20000004200 */
[----:B------:R-:W-:Y:S01]  /*45c0*/  PLOP3.LUT P0, PT, PT, PT, UP4, 0x40, 0x0 ;  /* 0x000000000000781c */ /* 0x000fe20003f0e848 */
[----:B------:R-:W-:Y:S01]  /*45d0*/  UP2UR UR29, UPR, URZ, 0x4 ;  /* 0x000000043f1d7883 */ /* 0x000fe20008000000 */
[----:B------:R-:W-:Y:S01]  /*45e0*/  IMAD R249, R3, 0x2, R252 ;  /* 0x0000000203f97824 */ /* 0x000fe200078e02fc */
[----:B------:R-:W-:Y:S01]  /*45f0*/  UISETP.NE.AND UP2, UPT, UR28, URZ, UPT ;  /* 0x0000003f1c00728c */ /* 0x000fe2000bf45270 */
[----:B------:R-:W-:Y:S01]  /*4600*/  ISETP.GT.AND P0, PT, R23, RZ, P0 ;  /* 0x000000ff1700720c */ /* 0x000fe20000704270 */
[----:B------:R-:W-:Y:S01]  /*4610*/  UP2UR UR28, UPR, URZ, 0x2 ;  /* 0x000000023f1c7883 */ /* 0x000fe20008000000 */
[----:B------:R-:W-:Y:S01]  /*4620*/  IMAD R248, R3, 0x2, R250 ;  /* 0x0000000203f87824 */ /* 0x000fe200078e02fa */
[----:B------:R-:W-:Y:S01]  /*4630*/  UISETP.NE.AND UP1, UPT, UR5, URZ, UPT ;  /* 0x0000003f0500728c */ /* 0x000fe2000bf25270 */
[----:B------:R-:W-:Y:S01]  /*4640*/  ISETP.LT.OR P0, PT, R2, 0x1, P0 ;  /* 0x000000010200780c */ /* 0x000fe20000701670 */
[----:B------:R-:W-:Y:S01]  /*4650*/  UP2UR UR5, UPR, URZ, 0x1 ;  /* 0x000000013f057883 */ /* 0x000fe20008000000 */
[----:B------:R-:W-:Y:S01]  /*4660*/  LDSM.16.MT88.4 R40, [R252+0x1900] ;  /* 0x00190000fc28783b */ /* 0x000fe20000004200 */
[----:B------:R-:W-:Y:S01]  /*4670*/  UISETP.NE.AND UP0, UPT, UR4, URZ, UPT ;  /* 0x0000003f0400728c */ /* 0x000fe2000bf05270 */
[----:B------:R-:W-:Y:S01]  /*4680*/  FSEL R20, R9, -INF , !P0 ;  /* 0xff80000009147808 */ /* 0x000fe20004000000 */
[----:B------:R-:W-:Y:S01]  /*4690*/  UISETP.NE.AND UP4, UPT, UR27, URZ, UPT ;  /* 0x0000003f1b00728c */ /* 0x000fe2000bf85270 */
[----:B------:R-:W-:Y:S01]  /*46a0*/  PLOP3.LUT P0, PT, PT, PT, UP3, 0x40, 0x0 ;  /* 0x000000000000781c */ /* 0x000fe20003f0e838 */
[----:B------:R-:W-:Y:S01]  /*46b0*/  UISETP.NE.AND UP3, UPT, UR30, URZ, UPT ;  /* 0x0000003f1e00728c */ /* 0x000fe2000bf65270 */
[----:B------:R-:W-:Y:S01]  /*46c0*/  LDSM.16.MT88.4 R56, [R249+0x1900] ;  /* 0x00190000f938783b */ /* 0x000fe20000004200 */
[----:B------:R-:W-:Y:S01]  /*46d0*/  UIADD3 UR24, UR24, -0x2, URZ ;  /* 0xfffffffe18187890 */ /* 0x000fe2000fffe03f */
[----:B------:R-:W-:-:S02]  /*46e0*/  ISETP.GT.AND P0, PT, R23, 0x1, P0 ;  /* 0x000000011700780c */ /* 0x000fc40000704270 */
[----:B------:R-:W-:Y:S02]  /*46f0*/  LDSM.16.MT88.4 R48, [R250+0x1900] ;  /* 0x00190000fa30783b */ /* 0x000fe40000004200 */
[----:B------:R-:W-:Y:S02]  /*4700*/  ISETP.LT.OR P0, PT, R2, 0x2, P0 ;  /* 0x000000020200780c */ /* 0x000fe40000701670 */
[----:B------:R-:W-:Y:S02]  /*4710*/  LDSM.16.MT88.4 R88, [R249+0x3100] ;  /* 0x00310000f958783b */ /* 0x000fe40000004200 */
[----:B------:R-:W-:Y:S02]  /*4720*/  FSEL R15, R15, -INF , !P0 ;  /* 0xff8000000f0f7808 */ /* 0x000fe40004000000 */
[----:B------:R-:W-:Y:S01]  /*4730*/  PLOP3.LUT P0, PT, PT, PT, UP2, 0x40, 0x0 ;  /* 0x000000000000781c */ /* 0x000fe20003f0e828 */
[----:B------:R-:W-:Y:S01]  /*4740*/  UISETP.NE.AND UP2, UPT, UR29, URZ, UPT ;  /* 0x0000003f1d00728c */ /* 0x000fe2000bf45270 */
[----:B-----5:R-:W-:Y:S02]  /*4750*/  LDSM.16.MT88.4 R64, [R248+0x1900] ;  /* 0x00190000f840783b */ /* 0x020fe40000004200 */
[----:B------:R-:W-:-:S02]  /*4760*/  ISETP.GT.AND P0, PT, R23, 0x8, P0 ;  /* 0x000000081700780c */ /* 0x000fc40000704270 */
[----:B------:R-:W-:Y:S02]  /*4770*/  LDSM.16.MT88.4 R104, [R252+0x4900] ;  /* 0x00490000fc68783b */ /* 0x000fe40000004200 */
[----:B------:R-:W-:Y:S02]  /*4780*/  ISETP.LT.OR P0, PT, R2, 0x9, P0 ;  /* 0x000000090200780c */ /* 0x000fe40000701670 */
[----:B------:R-:W-:Y:S02]  /*4790*/  LDSM.16.MT88.4 R96, [R248+0x3100] ;  /* 0x00310000f860783b */ /* 0x000fe40000004200 */
[----:B------:R-:W-:Y:S02]  /*47a0*/  FSEL R13, R24, -INF , !P0 ;  /* 0xff800000180d7808 */ /* 0x000fe40004000000 */
[----:B------:R-:W-:Y:S01]  /*47b0*/  PLOP3.LUT P0, PT, PT, PT, UP1, 0x40, 0x0 ;  /* 0x000000000000781c */ /* 0x000fe20003f0e818 */
[----:B------:R-:W-:Y:S01]  /*47c0*/  UISETP.NE.AND UP1, UPT, UR28, URZ, UPT ;  /* 0x0000003f1c00728c */ /* 0x000fe2000bf25270 */
[----:B------:R-:W-:Y:S02]  /*47d0*/  LDSM.16.MT88.4 R112, [R250+0x4900] ;  /* 0x00490000fa70783b */ /* 0x000fe40000004200 */
[----:B------:R-:W-:-:S02]  /*47e0*/  ISETP.GT.AND P0, PT, R23, 0x9, P0 ;  /* 0x000000091700780c */ /* 0x000fc40000704270 */
[----:B------:R-:W-:Y:S02]  /*47f0*/  LDSM.16.MT88.4 R32, [R248+0x100] ;  /* 0x00010000f820783b */ /* 0x000fe40000004200 */
[----:B------:R-:W-:Y:S02]  /*4800*/  ISETP.LT.OR P0, PT, R2, 0xa, P0 ;  /* 0x0000000a0200780c */ /* 0x000fe40000701670 */
[----:B------:R-:W-:Y:S02]  /*4810*/  LDSM.16.MT88.4 R80, [R250+0x3100] ;  /* 0x00310000fa50783b */ /* 0x000fe40000004200 */
[----:B-1----:R-:W-:Y:S02]  /*4820*/  FSEL R10, R6, -INF , !P0 ;  /* 0xff800000060a7808 */ /* 0x002fe40004000000 */
[----:B------:R-:W-:Y:S01]  /*4830*/  PLOP3.LUT P0, PT, PT, PT, UP0, 0x40, 0x0 ;  /* 0x000000000000781c */ /* 0x000fe20003f0e808 */
[----:B------:R-:W-:Y:S01]  /*4840*/  UISETP.NE.AND UP0, UPT, UR5, URZ, UPT ;  /* 0x0000003f0500728c */ /* 0x000fe2000bf05270 */
[----:B------:R-:W-:Y:S02]  /*4850*/  LDSM.16.MT88.4 R152, [R249+0x100] ;  /* 0x00010000f998783b */ /* 0x000fe40000004200 */
[----:B------:R-:W-:Y:S01]  /*4860*/  ISETP.GT.AND P0, PT, R23, 0x10, P0 ;  /* 0x000000101700780c */ /* 0x000fe20000704270 */
[----:B------:R-:W-:Y:S01]  /*4870*/  ULDC.64 UR4, c[0x0][0x2c8] ;  /* 0x0000b20000047ab9 */ /* 0x000fe20000000a00 */
[----:B------:R-:W-:Y:S01]  /*4880*/  LDSM.16.MT88.4 R144, [R250+0x100] ;  /* 0x00010000fa90783b */ /* 0x000fe20000004200 */
[----:B------:R-:W-:Y:S01]  /*4890*/  UIMAD.WIDE.U32 UR28, UR26, UR4, URZ ;  /* 0x000000041a1c72a5 */ /* 0x000fe2000f8e003f */
[----:B------:R-:W-:-:S02]  /*48a0*/  ISETP.LT.OR P0, PT, R2, 0x11, P0 ;  /* 0x000000110200780c */ /* 0x000fc40000701670 */
[----:B------:R-:W-:Y:S02]  /*48b0*/  LDSM.16.MT88.4 R72, [R252+0x3100] ;  /* 0x00310000fc48783b */ /* 0x000fe40000004200 */
[----:B------:R-:W-:Y:S02]  /*48c0*/  FSEL R9, R22, -INF , !P0 ;  /* 0xff80000016097808 */ /* 0x000fe40004000000 */
[----:B------:R-:W-:Y:S01]  /*48d0*/  PLOP3.LUT P0, PT, PT, PT, UP6, 0x40, 0x0 ;  /* 0x000000000000781c */ /* 0x000fe20003f0e868 */
[----:B------:R-:W-:Y:S01]  /*48e0*/  LDSM.16.MT88.4 R24, [R250+0x900] ;  /* 0x00090000fa18783b */ /* 0x000fe20000004200 */
[----:B------:R-:W-:Y:S02]  /*48f0*/  UISETP.NE.AND UP6, UPT, UR12, URZ, UPT ;  /* 0x0000003f0c00728c */ /* 0x000fe4000bfc5270 */
[----:B------:R-:W-:-:S04]  /*4900*/  ISETP.GT.AND P0, PT, R23, 0x11, P0 ;  /* 0x000000111700780c */ /* 0x000fc80000704270 */
[----:B------:R-:W-:-:S04]  /*4910*/  ISETP.LT.OR P0, PT, R2, 0x12, P0 ;  /* 0x000000120200780c */ /* 0x000fc80000701670 */
[----:B------:R-:W-:Y:S02]  /*4920*/  FSEL R170, R170, -INF , !P0 ;  /* 0xff800000aaaa7808 */ /* 0x000fe40004000000 */
[----:B------:R-:W-:Y:S01]  /*4930*/  PLOP3.LUT P0, PT, PT, PT, UP5, 0x40, 0x0 ;  /* 0x000000000000781c */ /* 0x000fe20003f0e858 */
[----:B------:R-:W-:-:S03]  /*4940*/  UISETP.NE.AND UP5, UPT, UR13, URZ, UPT ;  /* 0x0000003f0d00728c */ /* 0x000fc6000bfa5270 */
[----:B------:R-:W-:-:S04]  /*4950*/  ISETP.GT.AND P0, PT, R23, 0x18, P0 ;  /* 0x000000181700780c */ /* 0x000fc80000704270 */
[----:B------:R-:W-:-:S04]  /*4960*/  ISETP.LT.OR P0, PT, R2, 0x19, P0 ;  /* 0x000000190200780c */ /* 0x000fc80000701670 */
[----:B------:R-:W-:Y:S01]  /*4970*/  FSEL R7, R21, -INF , !P0 ;  /* 0xff80000015077808 */ /* 0x000fe20004000000 */
[----:B------:R-:W-:Y:S01]  /*4980*/  @UP5 UMOV UR27, UR29 ;  /* 0x0000001d001b5c82 */ /* 0x000fe20008000000 */
[----:B------:R-:W-:Y:S01]  /*4990*/  PLOP3.LUT P0, PT, PT, PT, UP4, 0x40, 0x0 ;  /* 0x000000000000781c */ /* 0x000fe20003f0e848 */
[----:B------:R-:W-:Y:S01]  /*49a0*/  @UP5 USHF.R.U32.HI UR26, URZ, UR5, UR27 ;  /* 0x000000053f1a5299 */ /* 0x000fe2000801161b */
[----:B------:R-:W-:Y:S02]  /*49b0*/  FMNMX.FTZ R21, R20, R15, !PT ;  /* 0x0000000f14157209 */ /* 0x000fe40007810000 */
[----:B------:R-:W-:Y:S01]  /*49c0*/  ISETP.GT.AND P0, PT, R23, 0x19, P0 ;  /* 0x000000191700780c */ /* 0x000fe20000704270 */
[----:B------:R-:W-:Y:S01]  /*49d0*/  UIADD3 UR4, UR25, UR26, URZ ;  /* 0x0000001a19047290 */ /* 0x000fe2000fffe03f */
[----:B------:R-:W-:Y:S02]  /*49e0*/  FMNMX.FTZ R21, R13, R21, !PT ;  /* 0x000000150d157209 */ /* 0x000fe40007810000 */
[----:B------:R-:W-:Y:S01]  /*49f0*/  ISETP.LT.OR P0, PT, R2, 0x1a, P0 ;  /* 0x0000001a0200780c */ /* 0x000fe20000701670 */
[----:B------:R-:W-:Y:S01]  /*4a00*/  ULDC UR25, c[0x0][0x328] ;  /* 0x0000ca0000197ab9 */ /* 0x000fe20000000800 */
[----:B------:R-:W-:Y:S01]  /*4a10*/  FMNMX.FTZ R21, R10, R21, !PT ;  /* 0x000000150a157209 */ /* 0x000fe20007810000 */
[----:B------:R-:W-:Y:S01]  /*4a20*/  UIADD3 UR25, UR4, UR25, URZ ;  /* 0x0000001904197290 */ /* 0x000fe2000fffe03f */
[----:B------:R-:W-:-:S02]  /*4a30*/  FSEL R6, R0, -INF , !P0 ;  /* 0xff80000000067808 */ /* 0x000fc40004000000 */
[----:B------:R-:W-:Y:S02]  /*4a40*/  PLOP3.LUT P0, PT, PT, PT, UP3, 0x40, 0x0 ;  /* 0x000000000000781c */ /* 0x000fe40003f0e838 */
[----:B------:R-:W-:Y:S02]  /*4a50*/  FMNMX.FTZ R0, R19, R18, !PT ;  /* 0x0000001213007209 */ /* 0x000fe40007810000 */
[----:B------:R-:W-:Y:S02]  /*4a60*/  ISETP.GT.AND P0, PT, R23, 0x20, P0 ;  /* 0x000000201700780c */ /* 0x000fe40000704270 */
[----:B------:R-:W-:Y:S02]  /*4a70*/  FMNMX.FTZ R0, R17, R0, !PT ;  /* 0x0000000011007209 */ /* 0x000fe40007810000 */
[----:B------:R-:W-:Y:S02]  /*4a80*/  ISETP.LT.OR P0, PT, R2, 0x21, P0 ;  /* 0x000000210200780c */ /* 0x000fe40000701670 */
[----:B------:R-:W-:-:S02]  /*4a90*/  FMNMX.FTZ R0, R16, R0, !PT ;  /* 0x0000000010007209 */ /* 0x000fc40007810000 */
[----:B------:R-:W-:Y:S02]  /*4aa0*/  FSEL R168, R168, -INF , !P0 ;  /* 0xff800000a8a87808 */ /* 0x000fe40004000000 */
[----:B------:R-:W-:Y:S02]  /*4ab0*/  PLOP3.LUT P0, PT, PT, PT, UP2, 0x40, 0x0 ;  /* 0x000000000000781c */ /* 0x000fe40003f0e828 */
[----:B------:R-:W-:Y:S02]  /*4ac0*/  FMNMX.FTZ R0, R14, R0, !PT ;  /* 0x000000000e007209 */ /* 0x000fe40007810000 */
[----:B------:R-:W-:Y:S02]  /*4ad0*/  ISETP.GT.AND P0, PT, R23, 0x21, P0 ;  /* 0x000000211700780c */ /* 0x000fe40000704270 */
[----:B------:R-:W-:Y:S02]  /*4ae0*/  FMNMX.FTZ R0, R12, R0, !PT ;  /* 0x000000000c007209 */ /* 0x000fe40007810000 */
[----:B------:R-:W-:-:S02]  /*4af0*/  ISETP.LT.OR P0, PT, R2, 0x22, P0 ;  /* 0x000000220200780c */ /* 0x000fc40000701670 */
[----:B------:R-:W-:Y:S02]  /*4b00*/  FMNMX.FTZ R0, R11, R0, !PT ;  /* 0x000000000b007209 */ /* 0x000fe40007810000 */
[----:B------:R-:W-:Y:S02]  /*4b10*/  FSEL R159, R159, -INF , !P0 ;  /* 0xff8000009f9f7808 */ /* 0x000fe40004000000 */
[----:B------:R-:W-:Y:S02]  /*4b20*/  PLOP3.LUT P0, PT, PT, PT, UP1, 0x40, 0x0 ;  /* 0x000000000000781c */ /* 0x000fe40003f0e818 */
[----:B------:R-:W-:Y:S02]  /*4b30*/  FMNMX.FTZ R0, R8, R0, !PT ;  /* 0x0000000008007209 */ /* 0x000fe40007810000 */
[----:B------:R-:W-:Y:S02]  /*4b40*/  ISETP.GT.AND P0, PT, R23, 0x28, P0 ;  /* 0x000000281700780c */ /* 0x000fe40000704270 */
[----:B------:R-:W-:-:S02]  /*4b50*/  FMNMX.FTZ R0, R127, R0, !PT ;  /* 0x000000007f007209 */ /* 0x000fc40007810000 */
[----:B------:R-:W-:Y:S02]  /*4b60*/  ISETP.LT.OR P0, PT, R2, 0x29, P0 ;  /* 0x000000290200780c */ /* 0x000fe40000701670 */
[----:B------:R-:W-:Y:S02]  /*4b70*/  FMNMX.FTZ R0, R126, R0, !PT ;  /* 0x000000007e007209 */ /* 0x000fe40007810000 */
[----:B------:R-:W-:Y:S02]  /*4b80*/  FSEL R158, R158, -INF , !P0 ;  /* 0xff8000009e9e7808 */ /* 0x000fe40004000000 */
[----:B------:R-:W-:Y:S02]  /*4b90*/  PLOP3.LUT P0, PT, PT, PT, UP0, 0x40, 0x0 ;  /* 0x000000000000781c */ /* 0x000fe40003f0e808 */
[----:B------:R-:W-:Y:S02]  /*4ba0*/  FMNMX.FTZ R0, R125, R0, !PT ;  /* 0x000000007d007209 */ /* 0x000fe40007810000 */
[----:B------:R-:W-:-:S02]  /*4bb0*/  ISETP.GT.AND P0, PT, R23, 0x29, P0 ;  /* 0x000000291700780c */ /* 0x000fc40000704270 */
[----:B------:R-:W-:Y:S02]  /*4bc0*/  FMNMX.FTZ R0, R124, R0, !PT ;  /* 0x000000007c007209 */ /* 0x000fe40007810000 */
[----:B------:R-:W-:Y:S02]  /*4bd0*/  ISETP.LT.OR P0, PT, R2, 0x2a, P0 ;  /* 0x0000002a0200780c */ /* 0x000fe40000701670 */
[----:B------:R-:W-:Y:S01]  /*4be0*/  FMNMX.FTZ R21, R9, R21, !PT ;  /* 0x0000001509157209 */ /* 0x000fe20007810000 */
[----:B------:R-:W1:Y:S01]  /*4bf0*/  SHFL.BFLY PT, R2, R0, 0x2, 0x1f ;  /* 0x0c401f0000027f89 */ /* 0x000e6200000e0000 */
[----:B------:R-:W-:Y:S02]  /*4c00*/  FSEL R157, R157, -INF , !P0 ;  /* 0xff8000009d9d7808 */ /* 0x000fe40004000000 */
[----:B------:R-:W-:-:S04]  /*4c10*/  FMNMX.FTZ R21, R170, R21, !PT ;  /* 0x00000015aa157209 */ /* 0x000fc80007810000 */
[----:B------:R-:W-:-:S04]  /*4c20*/  FMNMX.FTZ R21, R7, R21, !PT ;  /* 0x0000001507157209 */ /* 0x000fc80007810000 */
[----:B------:R-:W-:-:S04]  /*4c30*/  FMNMX.FTZ R21, R6, R21, !PT ;  /* 0x0000001506157209 */ /* 0x000fc80007810000 */
[----:B------:R-:W-:-:S04]  /*4c40*/  FMNMX.FTZ R21, R168, R21, !PT ;  /* 0x00000015a8157209 */ /* 0x000fc80007810000 */
[----:B------:R-:W-:-:S04]  /*4c50*/  FMNMX.FTZ R21, R159, R21, !PT ;  /* 0x000000159f157209 */ /* 0x000fc80007810000 */
[----:B------:R-:W-:Y:S02]  /*4c60*/  FMNMX.FTZ R21, R158, R21, !PT ;  /* 0x000000159e157209 */ /* 0x000fe40007810000 */
[----:B-1----:R-:W-:Y:S02]  /*4c70*/  FMNMX.FTZ R0, R0, R2, !PT ;  /* 0x0000000200007209 */ /* 0x002fe40007810000 */
[----:B------:R-:W-:-:S03]  /*4c80*/  FMNMX.FTZ R21, R157, R21, !PT ;  /* 0x000000159d157209 */ /* 0x000fc60007810000 */
[----:B------:R-:W1:Y:S02]  /*4c90*/  SHFL.BFLY PT, R2, R0, 0x1, 0x1f ;  /* 0x0c201f0000027f89 */ /* 0x000e6400000e0000 */
[----:B-1----:R-:W-:Y:S02]  /*4ca0*/  FMNMX.FTZ R0, R0, R2, !PT ;  /* 0x0000000200007209 */ /* 0x002fe40007810000 */
[----:B------:R-:W1:Y:S02]  /*4cb0*/  SHFL.BFLY PT, R2, R21, 0x2, 0x1f ;  /* 0x0c401f0015027f89 */ /* 0x000e6400000e0000 */
[C---:B------:R-:W-:Y:S01]  /*4cc0*/  FSETP.NEU.FTZ.AND P0, PT, R0.reuse, -INF , PT ;  /* 0xff8000000000780b */ /* 0x040fe20003f1d000 */
[----:B------:R-:W-:-:S05]  /*4cd0*/  FMUL.FTZ R174, R0, c[0x0][0x2d0] ;  /* 0x0000b40000ae7a20 */ /* 0x000fca0000410000 */
[----:B------:R-:W-:-:S05]  /*4ce0*/  FSEL R174, R174, RZ, P0 ;  /* 0x000000ffaeae7208 */ /* 0x000fca0000000000 */
[--C-:B------:R-:W-:Y:S02]  /*4cf0*/  FFMA.FTZ R123, R19, c[0x0][0x2d0], -R174.reuse ;  /* 0x0000b400137b7a23 */ /* 0x100fe400000108ae */
[--C-:B------:R-:W-:Y:S02]  /*4d00*/  FFMA.FTZ R122, R18, c[0x0][0x2d0], -R174.reuse ;  /* 0x0000b400127a7a23 */ /* 0x100fe400000108ae */
[--C-:B------:R-:W-:Y:S02]  /*4d10*/  FFMA.FTZ R121, R17, c[0x0][0x2d0], -R174.reuse ;  /* 0x0000b40011797a23 */ /* 0x100fe400000108ae */
[--C-:B------:R-:W-:Y:S01]  /*4d20*/  FFMA.FTZ R120, R16, c[0x0][0x2d0], -R174.reuse ;  /* 0x0000b40010787a23 */ /* 0x100fe200000108ae */
[----:B------:R-:W-:Y:S01]  /*4d30*/  MUFU.EX2 R123, R123 ;  /* 0x0000007b007b7308 */ /* 0x000fe20000000800 */
[--C-:B------:R-:W-:Y:S01]  /*4d40*/  FFMA.FTZ R173, R11, c[0x0][0x2d0], -R174.reuse ;  /* 0x0000b4000bad7a23 */ /* 0x100fe200000108ae */
[----:B------:R-:W-:Y:S01]  /*4d50*/  LDSM.16.MT88.4 R16, [R248+0x900] ;  /* 0x00090000f810783b */ /* 0x000fe20000004200 */
[--C-:B------:R-:W-:Y:S01]  /*4d60*/  FFMA.FTZ R172, R8, c[0x0][0x2d0], -R174.reuse ;  /* 0x0000b40008ac7a23 */ /* 0x100fe200000108ae */
[----:B-1----:R-:W-:Y:S01]  /*4d70*/  FMNMX.FTZ R21, R21, R2, !PT ;  /* 0x0000000215157209 */ /* 0x002fe20007810000 */
[----:B------:R-:W-:-:S02]  /*4d80*/  FFMA.FTZ R119, R14, c[0x0][0x2d0], -R174 ;  /* 0x0000b4000e777a23 */ /* 0x000fc400000108ae */
[----:B------:R-:W-:Y:S01]  /*4d90*/  FFMA.FTZ R116, R12, c[0x0][0x2d0], -R174 ;  /* 0x0000b4000c747a23 */ /* 0x000fe200000108ae */
[----:B------:R-:W1:Y:S01]  /*4da0*/  MUFU.EX2 R122, R122 ;  /* 0x0000007a007a7308 */ /* 0x000e620000000800 */
[----:B------:R-:W2:Y:S07]  /*4db0*/  SHFL.BFLY PT, R2, R21, 0x1, 0x1f ;  /* 0x0c201f0015027f89 */ /* 0x000eae00000e0000 */
[----:B------:R-:W-:Y:S08]  /*4dc0*/  MUFU.EX2 R121, R121 ;  /* 0x0000007900797308 */ /* 0x000ff00000000800 */
[----:B------:R-:W3:Y:S01]  /*4dd0*/  MUFU.EX2 R120, R120 ;  /* 0x0000007800787308 */ /* 0x000ee20000000800 */
[----:B-1----:R-:W-:Y:S01]  /*4de0*/  F2FP.PACK_AB R128, R122, R123 ;  /* 0x0000007b7a80723e */ /* 0x002fe200000000ff */
[----:B------:R-:W-:-:S06]  /*4df0*/  FADD.FTZ R122, R123, R122 ;  /* 0x0000007a7b7a7221 */ /* 0x000fcc0000010000 */
[----:B------:R-:W-:Y:S01]  /*4e00*/  MUFU.EX2 R119, R119 ;  /* 0x0000007700777308 */ /* 0x000fe20000000800 */
[----:B--2---:R-:W-:-:S04]  /*4e10*/  FMNMX.FTZ R2, R2, R21, !PT ;  /* 0x0000001502027209 */ /* 0x004fc80007810000 */
[C---:B------:R-:W-:Y:S01]  /*4e20*/  FSETP.NEU.FTZ.AND P0, PT, R2.reuse, -INF , PT ;  /* 0xff8000000200780b */ /* 0x040fe20003f1d000 */
[----:B------:R-:W-:Y:S01]  /*4e30*/  FMUL.FTZ R169, R2, c[0x0][0x2d0] ;  /* 0x0000b40002a97a20 */ /* 0x000fe20000410000 */
[----:B---3--:R-:W-:Y:S01]  /*4e40*/  F2FP.PACK_AB R130, R120, R121 ;  /* 0x000000797882723e */ /* 0x008fe200000000ff */
[----:B------:R-:W1:Y:S01]  /*4e50*/  MUFU.EX2 R116, R116 ;  /* 0x0000007400747308 */ /* 0x000e620000000800 */
[----:B------:R-:W-:Y:S02]  /*4e60*/  FADD.FTZ R121, R121, R122 ;  /* 0x0000007a79797221 */ /* 0x000fe40000010000 */
[----:B------:R-:W-:Y:S02]  /*4e70*/  FSEL R169, R169, RZ, P0 ;  /* 0x000000ffa9a97208 */ /* 0x000fe40000000000 */
[----:B------:R-:W-:-:S03]  /*4e80*/  PLOP3.LUT P0, PT, PT, PT, UP6, 0x40, 0x0 ;  /* 0x000000000000781c */ /* 0x000fc60003f0e868 */
[--C-:B------:R-:W-:Y:S01]  /*4e90*/  FFMA.FTZ R118, R20, c[0x0][0x2d0], -R169.reuse ;  /* 0x0000b40014767a23 */ /* 0x100fe200000108a9 */
[----:B------:R-:W-:Y:S01]  /*4ea0*/  MUFU.EX2 R173, R173 ;  /* 0x000000ad00ad7308 */ /* 0x000fe20000000800 */
[--C-:B------:R-:W-:Y:S01]  /*4eb0*/  FFMA.FTZ R117, R15, c[0x0][0x2d0], -R169.reuse ;  /* 0x0000b4000f757a23 */ /* 0x100fe200000108a9 */
[----:B------:R-:W-:Y:S01]  /*4ec0*/  LDSM.16.MT88.4 R20, [R249+0x900] ;  /* 0x00090000f914783b */ /* 0x000fe20000004200 */
[--C-:B------:R-:W-:Y:S02]  /*4ed0*/  FFMA.FTZ R175, R13, c[0x0][0x2d0], -R169.reuse ;  /* 0x0000b4000daf7a23 */ /* 0x100fe400000108a9 */
[--C-:B------:R-:W-:Y:S01]  /*4ee0*/  FFMA.FTZ R176, R10, c[0x0][0x2d0], -R169.reuse ;  /* 0x0000b4000ab07a23 */ /* 0x100fe200000108a9 */
[----:B------:R-:W-:Y:S01]  /*4ef0*/  LDSM.16.MT88.4 R12, [R250+0x2100] ;  /* 0x00210000fa0c783b */ /* 0x000fe20000004200 */
[--C-:B------:R-:W-:Y:S01]  /*4f00*/  FFMA.FTZ R171, R9, c[0x0][0x2d0], -R169.reuse ;  /* 0x0000b40009ab7a23 */ /* 0x100fe200000108a9 */
[----:B------:R-:W-:Y:S01]  /*4f10*/  MUFU.EX2 R118, R118 ;  /* 0x0000007600767308 */ /* 0x000fe20000000800 */
[--C-:B------:R-:W-:Y:S01]  /*4f20*/  FFMA.FTZ R170, R170, c[0x0][0x2d0], -R169.reuse ;  /* 0x0000b400aaaa7a23 */ /* 0x100fe200000108a9 */
[----:B------:R-:W2:Y:S01]  /*4f30*/  LDSM.16.MT88.4 R8, [R252+0x900] ;  /* 0x00090000fc08783b */ /* 0x000ea20000004200 */
[--C-:B------:R-:W-:Y:S01]  /*4f40*/  FFMA.FTZ R156, R6, c[0x0][0x2d0], -R169.reuse ;  /* 0x0000b400069c7a23 */ /* 0x100fe200000108a9 */
[----:B-1----:R-:W-:Y:S01]  /*4f50*/  F2FP.PACK_AB R4, R116, R119 ;  /* 0x000000777404723e */ /* 0x002fe200000000ff */
[----:B------:R-:W-:-:S03]  /*4f60*/  FFMA.FTZ R7, R7, c[0x0][0x2d0], -R169 ;  /* 0x0000b40007077a23 */ /* 0x000fc600000108a9 */
[----:B------:R-:W1:Y:S08]  /*4f70*/  MUFU.EX2 R117, R117 ;  /* 0x0000007500757308 */ /* 0x000e700000000800 */
[----:B------:R-:W-:Y:S08]  /*4f80*/  MUFU.EX2 R175, R175 ;  /* 0x000000af00af7308 */ /* 0x000ff00000000800 */
[----:B------:R-:W3:Y:S01]  /*4f90*/  MUFU.EX2 R176, R176 ;  /* 0x000000b000b07308 */ /* 0x000ee20000000800 */
[----:B-1----:R-:W-:-:S07]  /*4fa0*/  F2FP.PACK_AB R129, R117, R118 ;  /* 0x000000767581723e */ /* 0x002fce00000000ff */
[----:B------:R-:W1:Y:S01]  /*4fb0*/  MUFU.EX2 R172, R172 ;  /* 0x000000ac00ac7308 */ /* 0x000e620000000800 */
[----:B---3--:R-:W-:-:S07]  /*4fc0*/  F2FP.PACK_AB R131, R176, R175 ;  /* 0x000000afb083723e */ /* 0x008fce00000000ff */
[----:B------:R-:W-:Y:S01]  /*4fd0*/  MUFU.EX2 R171, R171 ;  /* 0x000000ab00ab7308 */ /* 0x000fe20000000800 */
[----:B------:R-:W-:Y:S01]  /*4fe0*/  HMMA.16816.F32 R132, R128, R136, RZ ;  /* 0x000000888084723c */ /* 0x000fe200000018ff */
[----:B-1----:R-:W-:-:S06]  /*4ff0*/  F2FP.PACK_AB R6, R172, R173 ;  /* 0x000000adac06723e */ /* 0x002fcc00000000ff */
[----:B------:R-:W1:Y:S01]  /*5000*/  MUFU.EX2 R170, R170 ;  /* 0x000000aa00aa7308 */ /* 0x000e620000000800 */
[C---:B------:R-:W-:Y:S07]  /*5010*/  HMMA.16816.F32 R136, R128.reuse, R138, RZ ;  /* 0x0000008a8088723c */ /* 0x040fee00000018ff */
[----:B------:R-:W-:Y:S01]  /*5020*/  MUFU.EX2 R3, R7 ;  /* 0x0000000700037308 */ /* 0x000fe20000000800 */
[C---:B------:R-:W-:Y:S07]  /*5030*/  HMMA.16816.F32 R36, R128.reuse, R40, RZ ;  /* 0x000000288024723c */ /* 0x040fee00000018ff */
[----:B------:R-:W3:Y:S01]  /*5040*/  MUFU.EX2 R156, R156 ;  /* 0x0000009c009c7308 */ /* 0x000ee20000000800 */
[----:B-1----:R-:W-:Y:S01]  /*5050*/  F2FP.PACK_AB R5, R170, R171 ;  /* 0x000000abaa05723e */ /* 0x002fe200000000ff */
[C---:B------:R-:W-:Y:S08]  /*5060*/  HMMA.16816.F32 R40, R128.reuse, R42, RZ ;  /* 0x0000002a8028723c */ /* 0x040ff000000018ff */
[----:B------:R-:W-:Y:S01]  /*5070*/  HMMA.16816.F32 R52, R128, R56, RZ ;  /* 0x000000388034723c */ /* 0x000fe200000018ff */
[----:B---3--:R-:W-:-:S07]  /*5080*/  F2FP.PACK_AB R7, R156, R3 ;  /* 0x000000039c07723e */ /* 0x008fce00000000ff */
[----:B------:R-:W-:Y:S08]  /*5090*/  HMMA.16816.F32 R56, R128, R58, RZ ;  /* 0x0000003a8038723c */ /* 0x000ff000000018ff */
[C---:B--2---:R-:W-:Y:S08]  /*50a0*/  HMMA.16816.F32 R132, R4.reuse, R8, R132 ;  /* 0x000000080484723c */ /* 0x044ff00000001884 */
[----:B------:R-:W-:Y:S01]  /*50b0*/  HMMA.16816.F32 R136, R4, R10, R136 ;  /* 0x0000000a0488723c */ /* 0x000fe20000001888 */
[----:B------:R-:W1:Y:S07]  /*50c0*/  LDSM.16.MT88.4 R8, [R252+0x2100] ;  /* 0x00210000fc08783b */ /* 0x000e6e0000004200 */
[C---:B------:R-:W-:Y:S08]  /*50d0*/  HMMA.16816.F32 R44, R128.reuse, R48, RZ ;  /* 0x00000030802c723c */ /* 0x040ff000000018ff */
[C---:B------:R-:W-:Y:S08]  /*50e0*/  HMMA.16816.F32 R48, R128.reuse, R50, RZ ;  /* 0x000000328030723c */ /* 0x040ff000000018ff */
[----:B------:R-:W-:Y:S08]  /*50f0*/  HMMA.16816.F32 R84, R128, R88, RZ ;  /* 0x000000588054723c */ /* 0x000ff000000018ff */
[C---:B------:R-:W-:Y:S08]  /*5100*/  HMMA.16816.F32 R44, R4.reuse, R12, R44 ;  /* 0x0000000c042c723c */ /* 0x040ff0000000182c */
[C---:B------:R-:W-:Y:S01]  /*5110*/  HMMA.16816.F32 R48, R4.reuse, R14, R48 ;  /* 0x0000000e0430723c */ /* 0x040fe20000001830 */
[----:B------:R-:W2:Y:S07]  /*5120*/  LDSM.16.MT88.4 R12, [R248+0x2100] ;  /* 0x00210000f80c783b */ /* 0x000eae0000004200 */
[C---:B-1----:R-:W-:Y:S08]  /*5130*/  HMMA.16816.F32 R36, R4.reuse, R8, R36 ;  /* 0x000000080424723c */ /* 0x042ff00000001824 */
[----:B------:R-:W-:Y:S01]  /*5140*/  HMMA.16816.F32 R40, R4, R10, R40 ;  /* 0x0000000a0428723c */ /* 0x000fe20000001828 */
[----:B------:R-:W1:Y:S07]  /*5150*/  LDSM.16.MT88.4 R8, [R249+0x2100] ;  /* 0x00210000f908783b */ /* 0x000e6e0000004200 */
[C---:B------:R-:W-:Y:S08]  /*5160*/  HMMA.16816.F32 R88, R128.reuse, R90, RZ ;  /* 0x0000005a8058723c */ /* 0x040ff000000018ff */
[C---:B------:R-:W-:Y:S08]  /*5170*/  HMMA.16816.F32 R60, R128.reuse, R64, RZ ;  /* 0x00000040803c723c */ /* 0x040ff000000018ff */
[C---:B------:R-:W-:Y:S08]  /*5180*/  HMMA.16816.F32 R64, R128.reuse, R66, RZ ;  /* 0x000000428040723c */ /* 0x040ff000000018ff */
[----:B------:R-:W-:Y:S08]  /*5190*/  HMMA.16816.F32 R100, R128, R104, RZ ;  /* 0x000000688064723c */ /* 0x000ff000000018ff */
[C---:B--2---:R-:W-:Y:S08]  /*51a0*/  HMMA.16816.F32 R60, R4.reuse, R12, R60 ;  /* 0x0000000c043c723c */ /* 0x044ff0000000183c */
[C---:B-1----:R-:W-:Y:S08]  /*51b0*/  HMMA.16816.F32 R52, R4.reuse, R8, R52 ;  /* 0x000000080434723c */ /* 0x042ff00000001834 */
[C---:B------:R-:W-:Y:S01]  /*51c0*/  HMMA.16816.F32 R56, R4.reuse, R10, R56 ;  /* 0x0000000a0438723c */ /* 0x040fe20000001838 */
[----:B------:R-:W1:Y:S07]  /*51d0*/  LDSM.16.MT88.4 R8, [R249+0x3900] ;  /* 0x00390000f908783b */ /* 0x000e6e0000004200 */
[----:B------:R-:W-:Y:S01]  /*51e0*/  HMMA.16816.F32 R64, R4, R14, R64 ;  /* 0x0000000e0440723c */ /* 0x000fe20000001840 */
[----:B------:R-:W2:Y:S07]  /*51f0*/  LDSM.16.MT88.4 R12, [R248+0x3900] ;  /* 0x00390000f80c783b */ /* 0x000eae0000004200 */
[C---:B------:R-:W-:Y:S08]  /*5200*/  HMMA.16816.F32 R104, R128.reuse, R106, RZ ;  /* 0x0000006a8068723c */ /* 0x040ff000000018ff */
[C---:B------:R-:W-:Y:S08]  /*5210*/  HMMA.16816.F32 R92, R128.reuse, R96, RZ ;  /* 0x00000060805c723c */ /* 0x040ff000000018ff */
[C---:B------:R-:W-:Y:S08]  /*5220*/  HMMA.16816.F32 R96, R128.reuse, R98, RZ ;  /* 0x000000628060723c */ /* 0x040ff000000018ff */
[----:B------:R-:W-:Y:S08]  /*5230*/  HMMA.16816.F32 R108, R128, R112, RZ ;  /* 0x00000070806c723c */ /* 0x000ff000000018ff */
[C---:B-1----:R-:W-:Y:S08]  /*5240*/  HMMA.16816.F32 R84, R4.reuse, R8, R84 ;  /* 0x000000080454723c */ /* 0x042ff00000001854 */
[C---:B------:R-:W-:Y:S01]  /*5250*/  HMMA.16816.F32 R88, R4.reuse, R10, R88 ;  /* 0x0000000a0458723c */ /* 0x040fe20000001858 */
[----:B------:R-:W1:Y:S07]  /*5260*/  LDSM.16.MT88.4 R8, [R252+0x5100] ;  /* 0x00510000fc08783b */ /* 0x000e6e0000004200 */
[----:B--2---:R-:W-:Y:S07]  /*5270*/  HMMA.16816.F32 R96, R4, R14, R96 ;  /* 0x0000000e0460723c */ /* 0x004fee0000001860 */
[----:B------:R-:W-:Y:S01]  /*5280*/  FADD.FTZ R14, R120, R121 ;  /* 0x00000079780e7221 */ /* 0x000fe20000010000 */
[----:B------:R-:W-:Y:S01]  /*5290*/  HMMA.16816.F32 R112, R128, R114, RZ ;  /* 0x000000728070723c */ /* 0x000fe200000018ff */
[----:B------:R-:W2:Y:S02]  /*52a0*/  LDSM.16.MT88.4 R120, [R249+0x4900] ;  /* 0x00490000f978783b */ /* 0x000ea40000004200 */
[----:B------:R-:W-:-:S04]  /*52b0*/  FADD.FTZ R14, R119, R14 ;  /* 0x0000000e770e7221 */ /* 0x000fc80000010000 */
[----:B------:R-:W-:Y:S01]  /*52c0*/  FADD.FTZ R14, R116, R14 ;  /* 0x0000000e740e7221 */ /* 0x000fe20000010000 */
[----:B------:R-:W-:Y:S03]  /*52d0*/  HMMA.16816.F32 R28, R128, R32, RZ ;  /* 0x00000020801c723c */ /* 0x000fe600000018ff */
[----:B------:R-:W-:-:S04]  /*52e0*/  FADD.FTZ R173, R173, R14 ;  /* 0x0000000eadad7221 */ /* 0x000fc80000010000 */
[----:B------:R-:W-:Y:S01]  /*52f0*/  FADD.FTZ R173, R172, R173 ;  /* 0x000000adacad7221 */ /* 0x000fe20000010000 */
[----:B------:R-:W-:Y:S07]  /*5300*/  HMMA.16816.F32 R92, R4, R12, R92 ;  /* 0x0000000c045c723c */ /* 0x000fee000000185c */
[----:B------:R-:W-:Y:S01]  /*5310*/  FADD.FTZ R12, R118, R117 ;  /* 0x00000075760c7221 */ /* 0x000fe20000010000 */
[----:B------:R-:W-:Y:S01]  /*5320*/  HMMA.16816.F32 R32, R128, R34, RZ ;  /* 0x000000228020723c */ /* 0x000fe200000018ff */
[----:B------:R-:W-:-:S02]  /*5330*/  FFMA.FTZ R13, R126, c[0x0][0x2d0], -R174 ;  /* 0x0000b4007e0d7a23 */ /* 0x000fc400000108ae */
[----:B------:R-:W-:Y:S02]  /*5340*/  FADD.FTZ R175, R175, R12 ;  /* 0x0000000cafaf7221 */ /* 0x000fe40000010000 */
[----:B------:R-:W-:Y:S02]  /*5350*/  FFMA.FTZ R12, R127, c[0x0][0x2d0], -R174 ;  /* 0x0000b4007f0c7a23 */ /* 0x000fe400000108ae */
[----:B------:R-:W-:Y:S01]  /*5360*/  FADD.FTZ R176, R176, R175 ;  /* 0x000000afb0b07221 */ /* 0x000fe20000010000 */
[----:B-1----:R-:W-:Y:S03]  /*5370*/  HMMA.16816.F32 R100, R4, R8, R100 ;  /* 0x000000080464723c */ /* 0x002fe60000001864 */
[----:B------:R-:W-:-:S04]  /*5380*/  FADD.FTZ R176, R171, R176 ;  /* 0x000000b0abb07221 */ /* 0x000fc80000010000 */
[----:B------:R-:W-:Y:S01]  /*5390*/  FADD.FTZ R170, R170, R176 ;  /* 0x000000b0aaaa7221 */ /* 0x000fe20000010000 */
[----:B------:R-:W-:Y:S01]  /*53a0*/  HMMA.16816.F32 R104, R4, R10, R104 ;  /* 0x0000000a0468723c */ /* 0x000fe20000001868 */
[----:B------:R-:W1:Y:S02]  /*53b0*/  LDSM.16.MT88.4 R8, [R250+0x5100] ;  /* 0x00510000fa08783b */ /* 0x000e640000004200 */
[----:B------:R-:W-:-:S04]  /*53c0*/  FADD.FTZ R170, R3, R170 ;  /* 0x000000aa03aa7221 */ /* 0x000fc80000010000 */
[----:B------:R-:W-:Y:S01]  /*53d0*/  FADD.FTZ R156, R156, R170 ;  /* 0x000000aa9c9c7221 */ /* 0x000fe20000010000 */
[C---:B--2---:R-:W-:Y:S08]  /*53e0*/  HMMA.16816.F32 R116, R128.reuse, R120, RZ ;  /* 0x000000788074723c */ /* 0x044ff000000018ff */
        /* <DEDUP_REMOVED lines=8> */
[C---:B------:R-:W-:Y:S08]  /*5470*/  HMMA.16816.F32 R148, R128.reuse, R152, RZ ;  /* 0x000000988094723c */ /* 0x040ff000000018ff */
[----:B------:R-:W-:Y:S08]  /*5480*/  HMMA.16816.F32 R152, R128, R154, RZ ;  /* 0x0000009a8098723c */ /* 0x000ff000000018ff */
[----:B--2---:R-:W-:Y:S07]  /*5490*/  HMMA.16816.F32 R76, R4, R16, R76 ;  /* 0x00000010044c723c */ /* 0x004fee000000184c */
[--C-:B------:R-:W-:Y:S01]  /*54a0*/  FFMA.FTZ R17, R125, c[0x0][0x2d0], -R174.reuse ;  /* 0x0000b4007d117a23 */ /* 0x100fe200000108ae */
[----:B------:R-:W-:Y:S01]  /*54b0*/  HMMA.16816.F32 R140, R128, R144, RZ ;  /* 0x00000090808c723c */ /* 0x000fe200000018ff */
[----:B------:R-:W-:-:S04]  /*54c0*/  FFMA.FTZ R16, R124, c[0x0][0x2d0], -R174 ;  /* 0x0000b4007c107a23 */ /* 0x000fc800000108ae */
[----:B------:R-:W-:Y:S03]  /*54d0*/  MUFU.EX2 R17, R17 ;  /* 0x0000001100117308 */ /* 0x000fe60000000800 */
[----:B------:R-:W-:Y:S05]  /*54e0*/  HMMA.16816.F32 R68, R128, R72, RZ ;  /* 0x000000488044723c */ /* 0x000fea00000018ff */
[----:B------:R-:W-:Y:S03]  /*54f0*/  MUFU.EX2 R16, R16 ;  /* 0x0000001000107308 */ /* 0x000fe60000000800 */
[C---:B-1----:R-:W-:Y:S08]  /*5500*/  HMMA.16816.F32 R116, R4.reuse, R8, R116 ;  /* 0x000000080474723c */ /* 0x042ff00000001874 */
[----:B------:R-:W-:Y:S01]  /*5510*/  HMMA.16816.F32 R120, R4, R10, R120 ;  /* 0x0000000a0478723c */ /* 0x000fe20000001878 */
[----:B------:R-:W1:Y:S07]  /*5520*/  LDSM.16.MT88.4 R8, [R248+0x4900] ;  /* 0x00490000f808783b */ /* 0x000e6e0000004200 */
[C---:B------:R-:W-:Y:S08]  /*5530*/  HMMA.16816.F32 R144, R128.reuse, R146, RZ ;  /* 0x000000928090723c */ /* 0x040ff000000018ff */
[C---:B------:R-:W-:Y:S08]  /*5540*/  HMMA.16816.F32 R72, R128.reuse, R74, RZ ;  /* 0x0000004a8048723c */ /* 0x040ff000000018ff */
[----:B------:R-:W-:Y:S08]  /*5550*/  HMMA.16816.F32 R80, R128, R82, RZ ;  /* 0x000000528050723c */ /* 0x000ff000000018ff */
[C---:B------:R-:W-:Y:S08]  /*5560*/  HMMA.16816.F32 R148, R4.reuse, R20, R148 ;  /* 0x000000140494723c */ /* 0x040ff00000001894 */
[----:B------:R-:W-:Y:S01]  /*5570*/  HMMA.16816.F32 R152, R4, R22, R152 ;  /* 0x000000160498723c */ /* 0x000fe20000001898 */
[----:B------:R-:W2:Y:S07]  /*5580*/  LDSM.16.MT88.4 R20, [R252+0x3900] ;  /* 0x00390000fc14783b */ /* 0x000eae0000004200 */
[C---:B-1----:R-:W-:Y:S08]  /*5590*/  HMMA.16816.F32 R124, R128.reuse, R8, RZ ;  /* 0x00000008807c723c */ /* 0x042ff000000018ff */
[----:B------:R-:W-:Y:S01]  /*55a0*/  HMMA.16816.F32 R128, R128, R10, RZ ;  /* 0x0000000a8080723c */ /* 0x000fe200000018ff */
[----:B------:R-:W1:Y:S07]  /*55b0*/  LDSM.16.MT88.4 R8, [R248+0x5100] ;  /* 0x00510000f808783b */ /* 0x000e6e0000004200 */
[C---:B------:R-:W-:Y:S08]  /*55c0*/  HMMA.16816.F32 R140, R4.reuse, R24, R140 ;  /* 0x00000018048c723c */ /* 0x040ff0000000188c */
[C---:B------:R-:W-:Y:S08]  /*55d0*/  HMMA.16816.F32 R144, R4.reuse, R26, R144 ;  /* 0x0000001a0490723c */ /* 0x040ff00000001890 */
[C---:B------:R-:W-:Y:S07]  /*55e0*/  HMMA.16816.F32 R80, R4.reuse, R18, R80 ;  /* 0x000000120450723c */ /* 0x040fee0000001850 */
[--C-:B------:R-:W-:Y:S01]  /*55f0*/  FFMA.FTZ R18, R168, c[0x0][0x2d0], -R169.reuse ;  /* 0x0000b400a8127a23 */ /* 0x100fe200000108a9 */
[----:B--2---:R-:W-:Y:S01]  /*5600*/  HMMA.16816.F32 R68, R4, R20, R68 ;  /* 0x000000140444723c */ /* 0x004fe20000001844 */
[----:B------:R-:W-:-:S04]  /*5610*/  FFMA.FTZ R19, R159, c[0x0][0x2d0], -R169 ;  /* 0x0000b4009f137a23 */ /* 0x000fc800000108a9 */
[----:B------:R-:W2:Y:S02]  /*5620*/  MUFU.EX2 R18, R18 ;  /* 0x0000001200127308 */ /* 0x000ea40000000800 */
[--C-:B------:R-:W-:Y:S01]  /*5630*/  FFMA.FTZ R21, R158, c[0x0][0x2d0], -R169.reuse ;  /* 0x0000b4009e157a23 */ /* 0x100fe200000108a9 */
[----:B------:R-:W-:Y:S01]  /*5640*/  HMMA.16816.F32 R72, R4, R22, R72 ;  /* 0x000000160448723c */ /* 0x000fe20000001848 */
[----:B------:R-:W-:-:S04]  /*5650*/  FFMA.FTZ R20, R157, c[0x0][0x2d0], -R169 ;  /* 0x0000b4009d147a23 */ /* 0x000fc800000108a9 */
[----:B------:R-:W3:Y:S03]  /*5660*/  MUFU.EX2 R19, R19 ;  /* 0x0000001300137308 */ /* 0x000ee60000000800 */
[C---:B-1----:R-:W-:Y:S05]  /*5670*/  HMMA.16816.F32 R124, R4.reuse, R8, R124 ;  /* 0x00000008047c723c */ /* 0x042fea000000187c */
[----:B------:R-:W-:Y:S01]  /*5680*/  MUFU.EX2 R21, R21 ;  /* 0x0000001500157308 */ /* 0x000fe20000000800 */
[----:B--2---:R-:W-:Y:S02]  /*5690*/  FADD.FTZ R156, R18, R156 ;  /* 0x0000009c129c7221 */ /* 0x004fe40000010000 */
[----:B------:R-:W-:Y:S01]  /*56a0*/  HMMA.16816.F32 R128, R4, R10, R128 ;  /* 0x0000000a0480723c */ /* 0x000fe20000001880 */
[----:B------:R-:W1:Y:S04]  /*56b0*/  LDSM.16.MT88.4 R8, [R250+0x1100] ;  /* 0x00110000fa08783b */ /* 0x000e680000004200 */
[----:B------:R-:W2:Y:S01]  /*56c0*/  MUFU.EX2 R4, R12 ;  /* 0x0000000c00047308 */ /* 0x000ea20000000800 */
[----:B---3--:R-:W-:Y:S01]  /*56d0*/  FADD.FTZ R156, R19, R156 ;  /* 0x0000009c139c7221 */ /* 0x008fe20000010000 */
[----:B------:R-:W-:-:S06]  /*56e0*/  F2FP.PACK_AB R6, R16, R17 ;  /* 0x000000111006723e */ /* 0x000fcc00000000ff */
[----:B------:R3:W4:Y:S08]  /*56f0*/  MUFU.EX2 R5, R13 ;  /* 0x0000000d00057308 */ /* 0x0007300000000800 */
[----:B------:R-:W1:Y:S01]  /*5700*/  MUFU.EX2 R20, R20 ;  /* 0x0000001400147308 */ /* 0x000e620000000800 */
[----:B--2---:R-:W-:Y:S01]  /*5710*/  FADD.FTZ R3, R4, R173 ;  /* 0x000000ad04037221 */ /* 0x004fe20000010000 */
[----:B---3--:R-:W2:Y:S03]  /*5720*/  LDSM.16.MT88.4 R12, [R252+0x1100] ;  /* 0x00110000fc0c783b */ /* 0x008ea60000004200 */
[C---:B----4-:R-:W-:Y:S01]  /*5730*/  FADD.FTZ R3, R5.reuse, R3 ;  /* 0x0000000305037221 */ /* 0x050fe20000010000 */
[----:B------:R-:W-:-:S02]  /*5740*/  F2FP.PACK_AB R4, R5, R4 ;  /* 0x000000040504723e */ /* 0x000fc400000000ff */
[----:B------:R-:W-:Y:S01]  /*5750*/  F2FP.PACK_AB R5, R19, R18 ;  /* 0x000000121305723e */ /* 0x000fe200000000ff */
[----:B------:R-:W-:Y:S01]  /*5760*/  FADD.FTZ R3, R17, R3 ;  /* 0x0000000311037221 */ /* 0x000fe20000010000 */
[----:B-1----:R-:W-:Y:S01]  /*5770*/  F2FP.PACK_AB R7, R20, R21 ;  /* 0x000000151407723e */ /* 0x002fe200000000ff */
[----:B------:R-:W-:-:S06]  /*5780*/  FADD.FTZ R21, R21, R156 ;  /* 0x0000009c15157221 */ /* 0x000fcc0000010000 */
[C---:B------:R-:W-:Y:S08]  /*5790*/  HMMA.16816.F32 R140, R4.reuse, R8, R140 ;  /* 0x00000008048c723c */ /* 0x040ff0000000188c */
        /* <DEDUP_REMOVED lines=43> */
[C---:B--2---:R-:W-:Y:S08]  /*5a50*/  HMMA.16816.F32 R116, R4.reuse, R12, R116 ;  /* 0x0000000c0474723c */ /* 0x044ff00000001874 */
[----:B------:R-:W-:Y:S07]  /*5a60*/  HMMA.16816.F32 R120, R4, R14, R120 ;  /* 0x0000000e0478723c */ /* 0x000fee0000001878 */
[----:B------:R-:W-:-:S02]  /*5a70*/  FADD.FTZ R4, R16, R3 ;  /* 0x0000000310047221 */ /* 0x000fc40000010000 */
[----:B------:R-:W-:-:S03]  /*5a80*/  FADD.FTZ R3, R20, R21 ;  /* 0x0000001514037221 */ /* 0x000fc60000010000 */
[----:B------:R1:W-:Y:S04]  /*5a90*/  STL [R1+0x44], R4 ;  /* 0x0000440401007387 */ /* 0x0003e80000100800 */
[----:B------:R1:W-:Y:S01]  /*5aa0*/  STL [R1+0x40], R3 ;  /* 0x0000400301007387 */ /* 0x0003e20000100800 */
[----:B------:R-:W-:Y:S05]  /*5ab0*/  @P0 BRA `(.L_x_402) ;  /* 0x0000018000000947 */ /* 0x000fea0003800000 */
[----:B------:R-:W-:Y:S01]  /*5ac0*/  ISETP.LT.AND P0, PT, RZ, UR4, PT ;  /* 0x00000004ff007c0c */ /* 0x000fe2000bf01270 */
[----:B------:R-:W-:-:S12]  /*5ad0*/  UIADD3 UR26, UR4, -0x1, URZ ;  /* 0xffffffff041a7890 */ /* 0x000fd8000fffe03f */
[----:B------:R-:W-:Y:S05]  /*5ae0*/  @P0 BRA `(.L_x_403) ;  /* 0x000000a000000947 */ /* 0x000fea0003800000 */
[----:B------:R-:W-:Y:S02]  /*5af0*/  UMOV UR26, 0x1 ;  /* 0x00000001001a7882 */ /* 0x000fe40000000000 */
        /* <DEDUP_REMOVED lines=9> */
.L_x_403:
[----:B------:R-:W-:Y:S02]  /*5b90*/  UMOV UR5, 0x1 ;  /* 0x0000000100057882 */ /* 0x000fe40000000000 */
[----:B------:R-:W-:Y:S02]  /*5ba0*/  ULDC UR4, c[0x0][0x32c] ;  /* 0x0000cb0000047ab9 */ /* 0x000fe40000000800 */
[----:B------:R-:W-:-:S03]  /*5bb0*/  UISETP.NE.AND UP0, UPT, UR5, UR4, UPT ;  /* 0x000000040500728c */ /* 0x000fc6000bf05270 */
[----:B------:R-:W-:Y:S02]  /*5bc0*/  ULDC.64 UR4, c[0x0][0x330] ;  /* 0x0000cc0000047ab9 */ /* 0x000fe40000000a00 */
[----:B------:R-:W-:-:S07]  /*5bd0*/  UIMAD.WIDE.U32 UR28, UR26, UR4, URZ ;  /* 0x000000041a1c72a5 */ /* 0x000fce000f8e003f */
[----:B------:R-:W-:Y:S02]  /*5be0*/  @UP0 UMOV UR27, UR29 ;  /* 0x0000001d001b0c82 */ /* 0x000fe40008000000 */
[----:B------:R-:W-:Y:S02]  /*5bf0*/  @UP0 USHF.R.U32.HI UR26, URZ, UR5, UR27 ;  /* 0x000000053f1a0299 */ /* 0x000fe4000801161b */
.L_x_404:
[----:B------:R-:W-:Y:S02]  /*5c00*/  ULDC UR4, c[0x0][0x32c] ;  /* 0x0000cb0000047ab9 */ /* 0x000fe40000000800 */
[----:B------:R-:W-:-:S04]  /*5c10*/  UIMAD UR4, UR26, UR4, UR4 ;  /* 0x000000041a0472a4 */ /* 0x000fc8000f8e0204 */
[----:B------:R-:W-:-:S04]  /*5c20*/  UISETP.LT.AND UP0, UPT, UR25, UR4, UPT ;  /* 0x000000041900728c */ /* 0x000fc8000bf01270 */
[----:B------:R-:W-:-:S04]  /*5c30*/  USEL UR25, UR25, UR4, UP0 ;  /* 0x0000000419197287 */ /* 0x000fc80008000000 */
.L_x_402:
[----:B------:R-:W-:-:S04]  /*5c40*/  UIMAD.WIDE UR4, UR25, 0x2aaaaaab, URZ ;  /* 0x2aaaaaab190478a5 */ /* 0x000fc8000f8e023f */
[----:B------:R-:W-:-:S04]  /*5c50*/  USHF.R.U32.HI UR4, URZ, 0x1f, UR5 ;  /* 0x0000001f3f047899 */ /* 0x000fc80008011605 */
[----:B------:R-:W-:-:S04]  /*5c60*/  ULEA.HI.SX32 UR4, UR5, UR4, 0x1d ;  /* 0x0000000405047291 */ /* 0x000fc8000f8fea3f */
[----:B------:R-:W-:-:S04]  /*5c70*/  UISETP.LT.AND UP0, UPT, UR8, UR4, UPT ;  /* 0x000000040800728c */ /* 0x000fc8000bf01270 */
[----:B------:R-:W-:-:S04]  /*5c80*/  USEL UR4, UR8, UR4, !UP0 ;  /* 0x0000000408047287 */ /* 0x000fc8000c000000 */
[----:B------:R-:W-:-:S06]  /*5c90*/  UISETP.GE.AND UP0, UPT, UR24, UR4, UPT ;  /* 0x000000041800728c */ /* 0x000fcc000bf06270 */
[----:B------:R-:W-:-:S13]  /*5ca0*/  PLOP3.LUT P0, PT, PT, PT, UP0, 0x40, 0x0 ;  /* 0x000000000000781c */ /* 0x000fda0003f0e808 */
[----:B------:R-:W-:Y:S05]  /*5cb0*/  @P0 BRA `(.L_x_405) ;  /* 0x00003f8000000947 */ /* 0x000fea0003800000 */
[----:B------:R-:W2:Y:S04]  /*5cc0*/  LDL R5, [R1+0x24] ;  /* 0x0000240001057983 */ /* 0x000ea80000100800 */
[----:B-1----:R-:W3:Y:S04]  /*5cd0*/  LDL R4, [R1+0x30] ;  /* 0x0000300001047983 */ /* 0x002ee80000100800 */
[----:B------:R-:W4:Y:S04]  /*5ce0*/  LDL R3, [R1+0x18] ;  /* 0x0000180001037983 */ /* 0x000f280000100800 */
[----:B------:R-:W5:Y:S01]  /*5cf0*/  LDL R7, [R1+0x3c] ;  /* 0x00003c0001077983 */ /* 0x000f620000100800 */
[----:B------:R-:W-:Y:S01]  /*5d00*/  MOV R156, R2 ;  /* 0x00000002009c7202 */ /* 0x000fe20000000f00 */
[----:B------:R-:W-:Y:S01]  /*5d10*/  UMOV UR5, UR24 ;  /* 0x0000001800057c82 */ /* 0x000fe20008000000 */
[----:B--2---:R-:W-:Y:S01]  /*5d20*/  IMAD.MOV.U32 R6, RZ, RZ, R5 ;  /* 0x000000ffff067224 */ /* 0x004fe200078e0005 */
[----:B---3--:R-:W-:Y:S01]  /*5d30*/  MOV R5, R4 ;  /* 0x0000000400057202 */ /* 0x008fe20000000f00 */
[----:B----4-:R-:W-:-:S02]  /*5d40*/  IMAD.MOV.U32 R4, RZ, RZ, R3 ;  /* 0x000000ffff047224 */ /* 0x010fc400078e0003 */
[----:B------:R-:W-:Y:S01]  /*5d50*/  IMAD.MOV.U32 R3, RZ, RZ, R0 ;  /* 0x000000ffff037224 */ /* 0x000fe200078e0000 */
[C---:B-----5:R-:W-:Y:S02]  /*5d60*/  SHF.L.U64.HI R0, R6.reuse, 0x1, R7 ;  /* 0x0000000106007819 */ /* 0x060fe40000010207 */
[----:B------:R-:W-:Y:S02]  /*5d70*/  SHF.L.U32 R6, R6, 0x1, RZ ;  /* 0x0000000106067819 */ /* 0x000fe400000006ff */
[C---:B------:R-:W-:Y:S01]  /*5d80*/  SHF.L.U64.HI R2, R4.reuse, 0x1, R5 ;  /* 0x0000000104027819 */ /* 0x040fe20000010205 */
[----:B------:R1:W-:Y:S04]  /*5d90*/  STL [R1+0x48], R0 ;  /* 0x0000480001007387 */ /* 0x0003e80000100800 */
[----:B------:R2:W-:Y:S04]  /*5da0*/  STL [R1+0x4c], R6 ;  /* 0x00004c0601007387 */ /* 0x0005e80000100800 */
[----:B------:R2:W-:Y:S01]  /*5db0*/  STL [R1+0x50], R2 ;  /* 0x0000500201007387 */ /* 0x0005e20000100800 */
[----:B-1----:R-:W-:-:S05]  /*5dc0*/  IMAD.SHL.U32 R0, R4, 0x2, RZ ;  /* 0x0000000204007824 */ /* 0x002fca00078e00ff */
[----:B------:R2:W-:Y:S02]  /*5dd0*/  STL [R1+0x54], R0 ;  /* 0x0000540001007387 */ /* 0x0005e40000100800 */
.L_x_418:
[----:B--2---:R-:W2:Y:S01]  /*5de0*/  LDL R2, [R1+0x4] ;  /* 0x0000040001027983 */ /* 0x004ea20000100800 */
[----:B------:R-:W-:Y:S04]  /*5df0*/  DEPBAR.LE SB0, 0x0 ;  /* 0x000080000000791a */ /* 0x000fe80000000000 */
[----:B------:R-:W3:Y:S01]  /*5e00*/  LDL R0, [R1] ;  /* 0x0000000001007983 */ /* 0x000ee20000100800 */
[----:B------:R-:W-:Y:S03]  /*5e10*/  UISETP.GT.AND UP0, UPT, UR8, UR5, UPT ;  /* 0x000000050800728c */ /* 0x000fe6000bf04270 */
[----:B------:R-:W-:Y:S03]  /*5e20*/  BAR.SYNC.DEFER_BLOCKING 0x0 ;  /* 0x0000000000007b1d */ /* 0x000fe60000010000 */
[----:B------:R-:W-:Y:S03]  /*5e30*/  PLOP3.LUT P0, PT, PT, PT, UP0, 0x80, 0x0 ;  /* 0x000000000000781c */ /* 0x000fe60003f0f008 */
[----:B------:R1:W4:Y:S04]  /*5e40*/  LDSM.16.M88.4 R172, [R247] ;  /* 0x00000000f7ac783b */ /* 0x0003280000000200 */
[----:B------:R1:W1:Y:S04]  /*5e50*/  LDSM.16.M88.4 R176, [R246] ;  /* 0x00000000f6b0783b */ /* 0x0002680000000200 */
[----:B--2---:R2:W1:Y:S04]  /*5e60*/  LDSM.16.M88.4 R8, [R2+0x10100] ;  /* 0x010100000208783b */ /* 0x0044680000000200 */
[----:B------:R2:W1:Y:S04]  /*5e70*/  LDSM.16.M88.4 R16, [R2+0x10900] ;  /* 0x010900000210783b */ /* 0x0004680000000200 */
[----:B------:R2:W1:Y:S04]  /*5e80*/  LDSM.16.M88.4 R24, [R2+0x11100] ;  /* 0x011100000218783b */ /* 0x0004680000000200 */
[----:B---3--:R2:W3:Y:S01]  /*5e90*/  LDSM.16.M88.4 R168, [R0] ;  /* 0x0000000000a8783b */ /* 0x0084e20000000200 */
[----:B------:R-:W-:-:S05]  /*5ea0*/  @P0 BRA `(.L_x_406) ;  /* 0x000004b000000947 */ /* 0x000fca0003800000 */
[----:B--2-4-:R-:W2:Y:S01]  /*5eb0*/  LDL R0, [R1+0xc] ;  /* 0x00000c0001007983 */ /* 0x014ea20000100800 */
[----:B------:R-:W-:Y:S03]  /*5ec0*/  BSSY B0, `(.L_x_406) ;  /* 0x0000049000007945 */ /* 0x000fe60003800000 */
[----:B------:R-:W4:Y:S04]  /*5ed0*/  LDL R12, [R1+0x8] ;  /* 0x00000800010c7983 */ /* 0x000f280000100800 */
[----:B------:R-:W5:Y:S04]  /*5ee0*/  LDL R7, [R1+0x24] ;  /* 0x0000240001077983 */ /* 0x000f680000100800 */
[----:B---3--:R-:W3:Y:S04]  /*5ef0*/  LDL R158, [R1+0x4c] ;  /* 0x00004c00019e7983 */ /* 0x008ee80000100800 */
        /* <DEDUP_REMOVED lines=8> */
[----:B--2---:R-:W-:Y:S01]  /*5f80*/  IMAD.WIDE.U32 R4, R0, c[0x0][0x208], RZ ;  /* 0x0000820000047a25 */ /* 0x004fe200078e00ff */
[----:B------:R-:W-:Y:S05]  /*5f90*/  SHF.R.S32.HI R2, RZ, 0x1f, R0 ;  /* 0x0000001fff027819 */ /* 0x000fea0000011400 */
[----:B------:R-:W-:Y:S01]  /*5fa0*/  IMAD R2, R2, c[0x0][0x208], RZ ;  /* 0x0000820002027a24 */ /* 0x000fe200078e02ff */
[----:B-----5:R-:W-:Y:S03]  /*5fb0*/  ISETP.GE.AND P1, PT, R7, c[0x0][0x1d4], PT ;  /* 0x0000750007007a0c */ /* 0x020fe60003f26270 */
[----:B------:R-:W-:Y:S01]  /*5fc0*/  IMAD R2, R0, c[0x0][0x20c], R2 ;  /* 0x0000830000027a24 */ /* 0x000fe200078e0202 */
[----:B----4-:R-:W-:Y:S03]  /*5fd0*/  SHF.R.S32.HI R0, RZ, 0x1f, R12 ;  /* 0x0000001fff007819 */ /* 0x010fe6000001140c */
[----:B------:R-:W-:Y:S02]  /*5fe0*/  IMAD.IADD R5, R5, 0x1, R2 ;  /* 0x0000000105057824 */ /* 0x000fe400078e0202 */
[----:B------:R-:W-:Y:S02]  /*5ff0*/  IMAD R0, R0, c[0x0][0x218], RZ ;  /* 0x0000860000007a24 */ /* 0x000fe400078e02ff */
[C---:B------:R-:W-:Y:S04]  /*6000*/  IMAD.WIDE.U32 R4, R12.reuse, c[0x0][0x218], R4 ;  /* 0x000086000c047a25 */ /* 0x040fe800078e0004 */
[----:B------:R-:W-:Y:S01]  /*6010*/  IMAD R0, R12, c[0x0][0x21c], R0 ;  /* 0x000087000c007a24 */ /* 0x000fe200078e0200 */
[----:B------:R-:W-:Y:S04]  /*6020*/  IADD3 R15, P0, R4, UR14, RZ ;  /* 0x0000000e040f7c10 */ /* 0x000fe8000ff1e0ff */
[----:B------:R-:W-:Y:S02]  /*6030*/  IADD3.X R4, R5, UR16, R0, P0, !PT ;  /* 0x0000001005047c10 */ /* 0x000fe400087fe400 */
[C---:B------:R-:W-:Y:S04]  /*6040*/  LEA R0, P0, R15.reuse, c[0x0][0x1f8], 0x1 ;  /* 0x00007e000f007a11 */ /* 0x040fe800078008ff */
[----:B------:R-:W-:Y:S01]  /*6050*/  LEA.HI.X R15, R15, c[0x0][0x1fc], R4, 0x1, P0 ;  /* 0x00007f000f0f7a11 */ /* 0x000fe200000f0c04 */
[----:B------:R-:W2:Y:S01]  /*6060*/  SHFL.IDX PT, R12, R0, RZ, 0x181f ;  /* 0x00181fff000c7589 */ /* 0x000ea200000e0000 */
[----:B---3--:R-:W-:Y:S03]  /*6070*/  SHF.L.U64.HI R2, R6, 0x1, R20 ;  /* 0x0000000106027819 */ /* 0x008fe60000010214 */
[----:B------:R-:W3:Y:S01]  /*6080*/  SHFL.IDX PT, R7, R15, RZ, 0x181f ;  /* 0x00181fff0f077589 */ /* 0x000ee200000e0000 */
[C---:B--2---:R-:W-:Y:S05]  /*6090*/  IADD3 R4, P0, R12.reuse, R158, RZ ;  /* 0x0000009e0c047210 */ /* 0x044fea0007f1e0ff */
[C---:B---3--:R-:W-:Y:S05]  /*60a0*/  IMAD.X R5, R7.reuse, 0x1, R157, P0 ;  /* 0x0000000107057824 */ /* 0x048fea00000e069d */
[----:B------:R-:W-:Y:S01]  /*60b0*/  @!PT LDS RZ, [RZ] ;  /* 0x00000000fffff984 */ /* 0x000fe20000000800 */
[----:B------:R2:W-:Y:S02]  /*60c0*/  LDGSTS.E.BYPASS.LTC128B.128 [R14+0x100], [R4.64], !P1 ;  /* 0x00100000040e7fae */ /* 0x0005e4000c901d56 */
[----:B--2---:R-:W-:Y:S02]  /*60d0*/  IADD3 R4, P0, R12, R22, RZ ;  /* 0x000000160c047210 */ /* 0x004fe40007f1e0ff */
[----:B------:R-:W2:Y:S03]  /*60e0*/  S2R R22, SR_TID.X ;  /* 0x0000000000167919 */ /* 0x000ea60000002100 */
[----:B------:R-:W-:Y:S05]  /*60f0*/  IMAD.X R5, R7, 0x1, R21, P0 ;  /* 0x0000000107057824 */ /* 0x000fea00000e0615 */
[----:B------:R3:W-:Y:S01]  /*6100*/  LDGSTS.E.BYPASS.LTC128B.128 [R14+0x1900], [R4.64], !P6 ;  /* 0x01900000040e7fae */ /* 0x0007e2000f101d56 */
[----:B--2---:R-:W-:Y:S01]  /*6110*/  ISETP.GT.AND P1, PT, R22, 0x7f, PT ;  /* 0x0000007f1600780c */ /* 0x004fe20003f24270 */
[----:B---3--:R-:W-:Y:S01]  /*6120*/  IMAD.SHL.U32 R4, R6, 0x2, RZ ;  /* 0x0000000206047824 */ /* 0x008fe200078e00ff */
[C---:B------:R-:W-:Y:S01]  /*6130*/  SHF.L.U64.HI R5, R13.reuse, 0x1, R23 ;  /* 0x000000010d057819 */ /* 0x040fe20000010217 */
[----:B------:R-:W-:Y:S03]  /*6140*/  IMAD.SHL.U32 R6, R13, 0x2, RZ ;  /* 0x000000020d067824 */ /* 0x000fe600078e00ff */
[C---:B------:R-:W-:Y:S05]  /*6150*/  IADD3 R20, P0, R12.reuse, R4, RZ ;  /* 0x000000040c147210 */ /* 0x040fea0007f1e0ff */
[C---:B------:R-:W-:Y:S01]  /*6160*/  IMAD.X R21, R7.reuse, 0x1, R2, P0 ;  /* 0x0000000107157824 */ /* 0x040fe200000e0602 */
[----:B------:R-:W-:Y:S04]  /*6170*/  IADD3 R12, P0, R12, R6, RZ ;  /* 0x000000060c0c7210 */ /* 0x000fe80007f1e0ff */
[----:B------:R2:W-:Y:S01]  /*6180*/  LDGSTS.E.BYPASS.LTC128B.128 [R14+0x3100], [R20.64], !P5 ;  /* 0x03100000140e7fae */ /* 0x0005e2000e901d56 */
[----:B------:R-:W-:Y:S05]  /*6190*/  IMAD.X R13, R7, 0x1, R5, P0 ;  /* 0x00000001070d7824 */ /* 0x000fea00000e0605 */
[----:B------:R2:W-:Y:S01]  /*61a0*/  LDGSTS.E.BYPASS.LTC128B.128 [R14+0x4900], [R12.64], !P4 ;  /* 0x049000000c0e7fae */ /* 0x0005e2000e101d56 */
[----:B------:R-:W-:-:S05]  /*61b0*/  @P1 BRA `(.L_x_407) ;  /* 0x0000019000001947 */ /* 0x000fca0003800000 */
[----:B------:R-:W-:-:S05]  /*61c0*/  BRA.DIV ~URZ, `(.L_x_408) ;  /* 0x0000dac27f007947 */ /* 0x000fca000b800000 */
[----:B------:R3:W4:Y:S04]  /*61d0*/  SHFL.IDX PT, R7, R15, 0x1, 0x181f ;  /* 0x00381f000f077f89 */ /* 0x00072800000e0000 */
[----:B--2---:R3:W2:Y:S02]  /*61e0*/  SHFL.IDX PT, R13, R0, 0x1, 0x181f ;  /* 0x00381f00000d7f89 */ /* 0x0046a400000e0000 */
.L_x_446:
[----:B---3--:R-:W3:Y:S04]  /*61f0*/  LDL R15, [R1+0x24] ;  /* 0x00002400010f7983 */ /* 0x008ee80000100800 */
[----:B------:R-:W5:Y:S04]  /*6200*/  LDL R14, [R1+0x4c] ;  /* 0x00004c00010e7983 */ /* 0x000f680000100800 */
[----:B----4-:R-:W4:Y:S04]  /*6210*/  LDL R21, [R1+0x48] ;  /* 0x0000480001157983 */ /* 0x010f280000100800 */
[----:B--2---:R-:W2:Y:S04]  /*6220*/  LDL R0, [R1+0x1c] ;  /* 0x00001c0001007983 */ /* 0x004ea80000100800 */
[----:B------:R-:W2:Y:S04]  /*6230*/  LDL R20, [R1+0x54] ;  /* 0x0000540001147983 */ /* 0x000ea80000100800 */
[----:B------:R-:W2:Y:S01]  /*6240*/  LDL R12, [R1+0x50] ;  /* 0x00005000010c7983 */ /* 0x000ea20000100800 */
[----:B---3--:R-:W-:Y:S02]  /*6250*/  ISETP.GE.AND P1, PT, R15, c[0x0][0x1d4], PT ;  /* 0x000075000f007a0c */ /* 0x008fe40003f26270 */
[----:B-----5:R-:W-:Y:S05]  /*6260*/  IADD3 R14, P0, R13, R14, RZ ;  /* 0x0000000e0d0e7210 */ /* 0x020fea0007f1e0ff */
[----:B----4-:R-:W-:Y:S06]  /*6270*/  IMAD.X R15, R7, 0x1, R21, P0 ;  /* 0x00000001070f7824 */ /* 0x010fec00000e0615 */
[----:B------:R-:W-:Y:S01]  /*6280*/  @!PT LDS RZ, [RZ] ;  /* 0x00000000fffff984 */ /* 0x000fe20000000800 */
[----:B------:R-:W-:Y:S01]  /*6290*/  @!PT LDS RZ, [RZ] ;  /* 0x00000000fffff984 */ /* 0x000fe20000000800 */
[----:B------:R-:W-:Y:S01]  /*62a0*/  @!PT LDS RZ, [RZ] ;  /* 0x00000000fffff984 */ /* 0x000fe20000000800 */
[----:B--2---:R2:W-:Y:S02]  /*62b0*/  LDGSTS.E.BYPASS.LTC128B.128 [R0+0x1100], [R14.64], !P1 ;  /* 0x011000000e007fae */ /* 0x0045e4000c901d56 */
[----:B--2---:R-:W-:Y:S05]  /*62c0*/  IADD3 R14, P0, R13, R20, RZ ;  /* 0x000000140d0e7210 */ /* 0x004fea0007f1e0ff */
[----:B------:R-:W-:Y:S01]  /*62d0*/  IMAD.X R15, R7, 0x1, R12, P0 ;  /* 0x00000001070f7824 */ /* 0x000fe200000e060c */
[----:B------:R-:W-:Y:S04]  /*62e0*/  IADD3 R20, P0, R13, R4, RZ ;  /* 0x000000040d147210 */ /* 0x000fe80007f1e0ff */
[----:B------:R2:W-:Y:S01]  /*62f0*/  LDGSTS.E.BYPASS.LTC128B.128 [R0+0x2900], [R14.64], !P6 ;  /* 0x029000000e007fae */ /* 0x0005e2000f101d56 */
[----:B------:R-:W-:Y:S01]  /*6300*/  IMAD.X R21, R7, 0x1, R2, P0 ;  /* 0x0000000107157824 */ /* 0x000fe200000e0602 */
[----:B------:R-:W-:Y:S04]  /*6310*/  IADD3 R6, P0, R13, R6, RZ ;  /* 0x000000060d067210 */ /* 0x000fe80007f1e0ff */
[----:B------:R2:W-:Y:S01]  /*6320*/  LDGSTS.E.BYPASS.LTC128B.128 [R0+0x4100], [R20.64], !P5 ;  /* 0x0410000014007fae */ /* 0x0005e2000e901d56 */
[----:B------:R-:W-:Y:S05]  /*6330*/  IMAD.X R7, R7, 0x1, R5, P0 ;  /* 0x0000000107077824 */ /* 0x000fea00000e0605 */
[----:B------:R2:W-:Y:S03]  /*6340*/  LDGSTS.E.BYPASS.LTC128B.128 [R0+0x5900], [R6.64], !P4 ;  /* 0x0590000006007fae */ /* 0x0005e6000e101d56 */
.L_x_407:
[----:B------:R-:W-:Y:S05]  /*6350*/  BSYNC B0 ;  /* 0x0000000000007941 */ /* 0x000fea0003800000 */
.L_x_406:
[----:B--2-4-:R-:W2:Y:S04]  /*6360*/  LDL R0, [R1+0x4] ;  /* 0x0000040001007983 */ /* 0x014ea80000100800 */
[----:B------:R-:W0:Y:S01]  /*6370*/  LDGDEPBAR ;  /* 0x00000000000079af */ /* 0x000e220000000000 */
[----:B------:R-:W-:Y:S01]  /*6380*/  WARPSYNC 0xffffffff ;  /* 0xffffffff00007948 */ /* 0x000fe20003800000 */
[C---:B-1----:R-:W-:Y:S01]  /*6390*/  HMMA.16816.F32 R4, R160.reuse, R8, RZ ;  /* 0x00000008a004723c */ /* 0x042fe200000018ff */
[----:B------:R-:W-:Y:S06]  /*63a0*/  UISETP.GT.AND UP0, UPT, UR5, UR8, UPT ;  /* 0x000000080500728c */ /* 0x000fec000bf04270 */
[----:B------:R-:W-:Y:S01]  /*63b0*/  PLOP3.LUT P0, PT, PT, PT, UP0, 0x40, 0x0 ;  /* 0x000000000000781c */ /* 0x000fe20003f0e808 */
[C---:B------:R-:W-:Y:S08]  /*63c0*/  HMMA.16816.F32 R8, R160.reuse, R10, RZ ;  /* 0x0000000aa008723c */ /* 0x040ff000000018ff */
[C---:B------:R-:W-:Y:S08]  /*63d0*/  HMMA.16816.F32 R12, R160.reuse, R16, RZ ;  /* 0x00000010a00c723c */ /* 0x040ff000000018ff */
[C---:B------:R-:W-:Y:S08]  /*63e0*/  HMMA.16816.F32 R16, R160.reuse, R18, RZ ;  /* 0x00000012a010723c */ /* 0x040ff000000018ff */
[C---:B------:R-:W-:Y:S08]  /*63f0*/  HMMA.16816.F32 R20, R160.reuse, R24, RZ ;  /* 0x00000018a014723c */ /* 0x040ff000000018ff */
[----:B------:R-:W-:Y:S08]  /*6400*/  HMMA.16816.F32 R24, R160, R26, RZ ;  /* 0x0000001aa018723c */ /* 0x000ff000000018ff */
[C---:B---3--:R-:W-:Y:S08]  /*6410*/  HMMA.16816.F32 R4, R164.reuse, R168, R4 ;  /* 0x000000a8a404723c */ /* 0x048ff00000001804 */
[C---:B------:R-:W-:Y:S01]  /*6420*/  HMMA.16816.F32 R8, R164.reuse, R170, R8 ;  /* 0x000000aaa408723c */ /* 0x040fe20000001808 */
[----:B------:R-:W1:Y:S07]  /*6430*/  LDSM.16.M88.4 R168, [R251+0x10100] ;  /* 0x01010000fba8783b */ /* 0x000e6e0000000200 */
[C---:B------:R-:W-:Y:S08]  /*6440*/  HMMA.16816.F32 R12, R164.reuse, R172, R12 ;  /* 0x000000aca40c723c */ /* 0x040ff0000000180c */
[C---:B------:R-:W-:Y:S01]  /*6450*/  HMMA.16816.F32 R16, R164.reuse, R174, R16 ;  /* 0x000000aea410723c */ /* 0x040fe20000001810 */
[----:B------:R-:W3:Y:S07]  /*6460*/  LDSM.16.M88.4 R172, [R251+0x10900] ;  /* 0x01090000fbac783b */ /* 0x000eee0000000200 */
[C---:B------:R-:W-:Y:S08]  /*6470*/  HMMA.16816.F32 R20, R164.reuse, R176, R20 ;  /* 0x000000b0a414723c */ /* 0x040ff00000001814 */
[----:B------:R-:W-:Y:S08]  /*6480*/  HMMA.16816.F32 R24, R164, R178, R24 ;  /* 0x000000b2a418723c */ /* 0x000ff00000001818 */
[C---:B-1----:R-:W-:Y:S08]  /*6490*/  HMMA.16816.F32 R4, R180.reuse, R168, R4 ;  /* 0x000000a8b404723c */ /* 0x042ff00000001804 */
[C---:B------:R-:W-:Y:S01]  /*64a0*/  HMMA.16816.F32 R8, R180.reuse, R170, R8 ;  /* 0x000000aab408723c */ /* 0x040fe20000001808 */
[----:B------:R-:W1:Y:S07]  /*64b0*/  LDSM.16.M88.4 R168, [R251+0x11100] ;  /* 0x01110000fba8783b */ /* 0x000e6e0000000200 */
[C---:B---3--:R-:W-:Y:S08]  /*64c0*/  HMMA.16816.F32 R12, R180.reuse, R172, R12 ;  /* 0x000000acb40c723c */ /* 0x048ff0000000180c */
[C---:B------:R-:W-:Y:S01]  /*64d0*/  HMMA.16816.F32 R16, R180.reuse, R174, R16 ;  /* 0x000000aeb410723c */ /* 0x040fe20000001810 */
[----:B------:R-:W3:Y:S07]  /*64e0*/  LDSM.16.M88.4 R172, [R245] ;  /* 0x00000000f5ac783b */ /* 0x000eee0000000200 */
[C---:B-1----:R-:W-:Y:S08]  /*64f0*/  HMMA.16816.F32 R20, R180.reuse, R168, R20 ;  /* 0x000000a8b414723c */ /* 0x042ff00000001814 */
[----:B------:R-:W-:Y:S01]  /*6500*/  HMMA.16816.F32 R24, R180, R170, R24 ;  /* 0x000000aab418723c */ /* 0x000fe20000001818 */
[----:B------:R-:W1:Y:S07]  /*6510*/  LDSM.16.M88.4 R168, [R245+0x800] ;  /* 0x00080000f5a8783b */ /* 0x000e6e0000000200 */
[C---:B---3--:R-:W-:Y:S08]  /*6520*/  HMMA.16816.F32 R4, R184.reuse, R172, R4 ;  /* 0x000000acb804723c */ /* 0x048ff00000001804 */
[C---:B------:R-:W-:Y:S01]  /*6530*/  HMMA.16816.F32 R8, R184.reuse, R174, R8 ;  /* 0x000000aeb808723c */ /* 0x040fe20000001808 */
[----:B------:R-:W3:Y:S07]  /*6540*/  LDSM.16.M88.4 R172, [R245+0x1000] ;  /* 0x00100000f5ac783b */ /* 0x000eee0000000200 */
[C---:B-1----:R-:W-:Y:S08]  /*6550*/  HMMA.16816.F32 R12, R184.reuse, R168, R12 ;  /* 0x000000a8b80c723c */ /* 0x042ff0000000180c */
[C---:B------:R-:W-:Y:S08]  /*6560*/  HMMA.16816.F32 R16, R184.reuse, R170, R16 ;  /* 0x000000aab810723c */ /* 0x040ff00000001810 */
[C---:B---3--:R-:W-:Y:S08]  /*6570*/  HMMA.16816.F32 R20, R184.reuse, R172, R20 ;  /* 0x000000acb814723c */ /* 0x048ff00000001814 */
[----:B------:R-:W-:Y:S01]  /*6580*/  HMMA.16816.F32 R24, R184, R174, R24 ;  /* 0x000000aeb818723c */ /* 0x000fe20000001818 */
[----:B--2---:R-:W1:Y:S08]  /*6590*/  LDSM.16.M88.4 R168, [R0+0x11900] ;  /* 0x0119000000a8783b */ /* 0x004e700000000200 */
[----:B------:R-:W2:Y:S01]  /*65a0*/  LDSM.16.M88.4 R172, [R0+0x12100] ;  /* 0x0121000000ac783b */ /* 0x000ea20000000200 */
        /* <DEDUP_REMOVED lines=8> */
[----:B------:R-:W1:Y:S07]  /*6630*/  LDSM.16.M88.4 R168, [R243] ;  /* 0x00000000f3a8783b */ /* 0x000e6e0000000200 */
[C---:B--2---:R-:W-:Y:S08]  /*6640*/  HMMA.16816.F32 R4, R192.reuse, R172, R4 ;  /* 0x000000acc004723c */ /* 0x044ff00000001804 */
[C---:B------:R-:W-:Y:S01]  /*6650*/  HMMA.16816.F32 R8, R192.reuse, R174, R8 ;  /* 0x000000aec008723c */ /* 0x040fe20000001808 */
[----:B------:R-:W2:Y:S07]  /*6660*/  LDSM.16.M88.4 R172, [R242] ;  /* 0x00000000f2ac783b */ /* 0x000eae0000000200 */
        /* <DEDUP_REMOVED lines=88> */
[C---:B------:R-:W-:Y:S11]  /*6bf0*/  HMMA.16816.F32 R8, R232.reuse, R174, R8 ;  /* 0x000000aee808723c */ /* 0x040ff60000001808 */
[----:B------:R-:W-:Y:S05]  /*6c00*/  @!UPT UIADD3 URZ, URZ, URZ, URZ ;  /* 0x0000003f3f3ff290 */ /* 0x000fea000fffe03f */
[----:B------:R-:W-:Y:S02]  /*6c10*/  FMUL.FTZ R6, R6, c[0x0][0x320] ;  /* 0x0000c80006067a20 */ /* 0x000fe40000410000 */
[----:B------:R-:W-:Y:S02]  /*6c20*/  FMUL.FTZ R7, R7, c[0x0][0x320] ;  /* 0x0000c80007077a20 */ /* 0x000fe40000410000 */
[----:B------:R-:W2:Y:S01]  /*6c30*/  MUFU.TANH R158, R6 ;  /* 0x00000006009e7308 */ /* 0x000ea20000002400 */
[----:B------:R-:W-:Y:S02]  /*6c40*/  FMUL.FTZ R0, R4, c[0x0][0x320] ;  /* 0x0000c80004007a20 */ /* 0x000fe40000410000 */
[----:B------:R-:W-:Y:S02]  /*6c50*/  FMUL.FTZ R2, R5, c[0x0][0x320] ;  /* 0x0000c80005027a20 */ /* 0x000fe40000410000 */
[----:B------:R-:W-:Y:S01]  /*6c60*/  FMUL.FTZ R9, R9, c[0x0][0x320] ;  /* 0x0000c80009097a20 */ /* 0x000fe20000410000 */
[C---:B-1----:R-:W-:Y:S03]  /*6c70*/  HMMA.16816.F32 R12, R232.reuse, R168, R12 ;  /* 0x000000a8e80c723c */ /* 0x042fe6000000180c */
[----:B------:R-:W-:Y:S01]  /*6c80*/  FMUL.FTZ R11, R11, c[0x0][0x320] ;  /* 0x0000c8000b0b7a20 */ /* 0x000fe20000410000 */
[----:B------:R1:W3:Y:S01]  /*6c90*/  MUFU.TANH R157, R7 ;  /* 0x00000007009d7308 */ /* 0x0002e20000002400 */
[----:B------:R-:W-:Y:S02]  /*6ca0*/  FMUL.FTZ R8, R8, c[0x0][0x320] ;  /* 0x0000c80008087a20 */ /* 0x000fe40000410000 */
[----:B------:R-:W-:Y:S01]  /*6cb0*/  FMUL.FTZ R10, R10, c[0x0][0x320] ;  /* 0x0000c8000a0a7a20 */ /* 0x000fe20000410000 */
[C---:B------:R-:W-:Y:S06]  /*6cc0*/  HMMA.16816.F32 R16, R232.reuse, R170, R16 ;  /* 0x000000aae810723c */ /* 0x040fec0000001810 */
[----:B------:R4:W2:Y:S10]  /*6cd0*/  MUFU.TANH R159, R9 ;  /* 0x00000009009f7308 */ /* 0x0008b40000002400 */
[----:B------:R5:W2:Y:S01]  /*6ce0*/  MUFU.TANH R169, R11 ;  /* 0x0000000b00a97308 */ /* 0x000aa20000002400 */
[----:B------:R-:W-:Y:S01]  /*6cf0*/  FMUL.FTZ R15, R15, c[0x0][0x320] ;  /* 0x0000c8000f0f7a20 */ /* 0x000fe20000410000 */
[----:B-1----:R-:W1:Y:S01]  /*6d00*/  LDSM.16.M88.4 R4, [R245+0x5800] ;  /* 0x00580000f504783b */ /* 0x002e620000000200 */
[----:B------:R-:W-:Y:S05]  /*6d10*/  DEPBAR.LE SB0, 0x0 ;  /* 0x000080000000791a */ /* 0x000fea0000000000 */
[----:B------:R-:W-:Y:S02]  /*6d20*/  FMUL.FTZ R18, R18, c[0x0][0x320] ;  /* 0x0000c80012127a20 */ /* 0x000fe40000410000 */
[----:B------:R-:W1:Y:S01]  /*6d30*/  MUFU.TANH R0, R0 ;  /* 0x0000000000007308 */ /* 0x000e620000002400 */
[----:B------:R-:W-:Y:S01]  /*6d40*/  FMUL.FTZ R19, R19, c[0x0][0x320] ;  /* 0x0000c80013137a20 */ /* 0x000fe20000410000 */
[----:B------:R-:W-:Y:S01]  /*6d50*/  BAR.SYNC.DEFER_BLOCKING 0x0 ;  /* 0x0000000000007b1d */ /* 0x000fe20000010000 */
[----:B----4-:R-:W-:Y:S02]  /*6d60*/  FMUL.FTZ R9, R14, c[0x0][0x320] ;  /* 0x0000c8000e097a20 */ /* 0x010fe40000410000 */
[----:B------:R-:W-:Y:S05]  /*6d70*/  FMUL.FTZ R14, R17, c[0x0][0x320] ;  /* 0x0000c800110e7a20 */ /* 0x000fea0000410000 */
[----:B------:R-:W4:Y:S01]  /*6d80*/  MUFU.TANH R2, R2 ;  /* 0x0000000200027308 */ /* 0x000f220000002400 */
[----:B-----5:R-:W-:Y:S02]  /*6d90*/  FMUL.FTZ R11, R12, c[0x0][0x320] ;  /* 0x0000c8000c0b7a20 */ /* 0x020fe40000410000 */
[----:B------:R-:W-:Y:S02]  /*6da0*/  FMUL.FTZ R12, R13, c[0x0][0x320] ;  /* 0x0000c8000d0c7a20 */ /* 0x000fe40000410000 */
[----:B------:R-:W-:Y:S05]  /*6db0*/  FMUL.FTZ R13, R16, c[0x0][0x320] ;  /* 0x0000c800100d7a20 */ /* 0x000fea0000410000 */
[----:B------:R-:W2:Y:S10]  /*6dc0*/  MUFU.TANH R8, R8 ;  /* 0x0000000800087308 */ /* 0x000eb40000002400 */
[----:B------:R-:W2:Y:S01]  /*6dd0*/  MUFU.TANH R10, R10 ;  /* 0x0000000a000a7308 */ /* 0x000ea20000002400 */
[C---:B-1----:R-:W-:Y:S09]  /*6de0*/  HMMA.16816.F32 R20, R232.reuse, R4, R20 ;  /* 0x00000004e814723c */ /* 0x042ff20000001814 */
[----:B------:R-:W1:Y:S01]  /*6df0*/  MUFU.TANH R11, R11 ;  /* 0x0000000b000b7308 */ /* 0x000e620000002400 */
[----:B------:R-:W-:Y:S09]  /*6e00*/  HMMA.16816.F32 R24, R232, R6, R24 ;  /* 0x00000006e818723c */ /* 0x000ff20000001818 */
[----:B------:R-:W1:Y:S05]  /*6e10*/  MUFU.TANH R12, R12 ;  /* 0x0000000c000c7308 */ /* 0x000e6a0000002400 */
[----:B------:R-:W-:Y:S05]  /*6e20*/  FMUL.FTZ R5, R22, c[0x0][0x320] ;  /* 0x0000c80016057a20 */ /* 0x000fea0000410000 */
[----:B------:R-:W1:Y:S01]  /*6e30*/  MUFU.TANH R9, R9 ;  /* 0x0000000900097308 */ /* 0x000e620000002400 */
[----:B------:R-:W-:Y:S02]  /*6e40*/  FMUL.FTZ R4, R23, c[0x0][0x320] ;  /* 0x0000c80017047a20 */ /* 0x000fe40000410000 */
[----:B------:R-:W-:Y:S02]  /*6e50*/  FMUL.FTZ R20, R20, c[0x0][0x320] ;  /* 0x0000c80014147a20 */ /* 0x000fe40000410000 */
[----:B------:R-:W-:Y:S02]  /*6e60*/  FMUL.FTZ R21, R21, c[0x0][0x320] ;  /* 0x0000c80015157a20 */ /* 0x000fe40000410000 */
[----:B------:R-:W-:Y:S02]  /*6e70*/  FMUL.FTZ R16, R25, c[0x0][0x320] ;  /* 0x0000c80019107a20 */ /* 0x000fe40000410000 */
[----:B------:R-:W-:Y:S01]  /*6e80*/  FMUL.FTZ R7, R26, c[0x0][0x320] ;  /* 0x0000c8001a077a20 */ /* 0x000fe20000410000 */
[----:B------:R1:W1:Y:S01]  /*6e90*/  MUFU.TANH R179, R15 ;  /* 0x0000000f00b37308 */ /* 0x0002620000002400 */
[----:B------:R-:W-:Y:S02]  /*6ea0*/  FMUL.FTZ R6, R27, c[0x0][0x320] ;  /* 0x0000c8001b067a20 */ /* 0x000fe40000410000 */
[----:B------:R-:W-:Y:S07]  /*6eb0*/  FMUL.FTZ R24, R24, c[0x0][0x320] ;  /* 0x0000c80018187a20 */ /* 0x000fee0000410000 */
[----:B------:R-:W1:Y:S10]  /*6ec0*/  MUFU.TANH R13, R13 ;  /* 0x0000000d000d7308 */ /* 0x000e740000002400 */
[----:B------:R-:W1:Y:S10]  /*6ed0*/  MUFU.TANH R14, R14 ;  /* 0x0000000e000e7308 */ /* 0x000e740000002400 */
[----:B------:R1:W1:Y:S10]  /*6ee0*/  MUFU.TANH R178, R18 ;  /* 0x0000001200b27308 */ /* 0x0002740000002400 */
[----:B------:R1:W1:Y:S10]  /*6ef0*/  MUFU.TANH R176, R19 ;  /* 0x0000001300b07308 */ /* 0x0002740000002400 */
[----:B------:R1:W1:Y:S10]  /*6f00*/  MUFU.TANH R175, R20 ;  /* 0x0000001400af7308 */ /* 0x0002740000002400 */
[----:B------:R1:W1:Y:S10]  /*6f10*/  MUFU.TANH R174, R21 ;  /* 0x0000001500ae7308 */ /* 0x0002740000002400 */
[----:B------:R-:W1:Y:S10]  /*6f20*/  MUFU.TANH R5, R5 ;  /* 0x0000000500057308 */ /* 0x000e740000002400 */
[----:B------:R-:W1:Y:S10]  /*6f30*/  MUFU.TANH R4, R4 ;  /* 0x0000000400047308 */ /* 0x000e740000002400 */
[----:B------:R1:W1:Y:S10]  /*6f40*/  MUFU.TANH R173, R24 ;  /* 0x0000001800ad7308 */ /* 0x0002740000002400 */
[----:B------:R-:W1:Y:S10]  /*6f50*/  MUFU.TANH R16, R16 ;  /* 0x0000001000107308 */ /* 0x000e740000002400 */
[----:B------:R-:W1:Y:S10]  /*6f60*/  MUFU.TANH R7, R7 ;  /* 0x0000000700077308 */ /* 0x000e740000002400 */
[----:B------:R-:W1:Y:S01]  /*6f70*/  MUFU.TANH R6, R6 ;  /* 0x0000000600067308 */ /* 0x000e620000002400 */
[----:B------:R-:W-:-:S05]  /*6f80*/  @P0 BRA `(.L_x_409) ;  /* 0x0000051000000947 */ /* 0x000fca0003800000 */
[----:B--234-:R-:W2:Y:S01]  /*6f90*/  LDL R177, [R1+0x20] ;  /* 0x0000200001b17983 */ /* 0x01cea20000100800 */
[----:B------:R-:W-:Y:S01]  /*6fa0*/  IMAD.MOV.U32 R172, RZ, RZ, c[0x0][0x2b8] ;  /* 0x0000ae00ffac7624 */ /* 0x000fe200078e00ff */
[----:B------:R-:W-:Y:S01]  /*6fb0*/  UIMAD UR24, UR5, 0x30, UR10 ;  /* 0x00000030051878a4 */ /* 0x000fe2000f8e020a */
[----:B-1----:R-:W-:Y:S01]  /*6fc0*/  IMAD.MOV.U32 R21, RZ, RZ, RZ ;  /* 0x000000ffff157224 */ /* 0x002fe200078e00ff */
[----:B------:R1:W-:Y:S02]  /*6fd0*/  STL [R1+0x58], R0 ;  /* 0x0000580001007387 */ /* 0x0003e40000100800 */
[----:B------:R-:W-:Y:S02]  /*6fe0*/  ISETP.NE.AND P1, PT, R172, 0x1, PT ;  /* 0x00000001ac00780c */ /* 0x000fe40003f25270 */
[----:B------:R-:W3:Y:S01]  /*6ff0*/  LDL R22, [R1+0x24] ;  /* 0x0000240001167983 */ /* 0x000ee20000100800 */
[----:B------:R-:W-:Y:S03]  /*7000*/  IMAD.U32 R15, RZ, RZ, UR24 ;  /* 0x00000018ff0f7e24 */ /* 0x000fe6000f8e00ff */
[----:B------:R-:W4:Y:S04]  /*7010*/  LDL R170, [R1+0x48] ;  /* 0x0000480001aa7983 */ /* 0x000f280000100800 */
[----:B------:R-:W4:Y:S04]  /*7020*/  LDL R171, [R1+0x54] ;  /* 0x0000540001ab7983 */ /* 0x000f280000100800 */
[----:B------:R-:W4:Y:S04]  /*7030*/  LDL R172, [R1+0x50] ;  /* 0x0000500001ac7983 */ /* 0x000f280000100800 */
[----:B------:R-:W2:Y:S04]  /*7040*/  S2R R24, SR_TID.X ;  /* 0x0000000000187919 */ /* 0x000ea80000002100 */
[----:B-1----:R-:W4:Y:S01]  /*7050*/  LDL R0, [R1+0x4c] ;  /* 0x00004c0001007983 */ /* 0x002f220000100800 */
[----:B--2---:R-:W-:Y:S03]  /*7060*/  IADD3 R15, R15, -0x30, R177 ;  /* 0xffffffd00f0f7810 */ /* 0x004fe60007ffe0b1 */
[----:B------:R-:W2:Y:S02]  /*7070*/  LDL R177, [R1+0x1c] ;  /* 0x00001c0001b17983 */ /* 0x000ea40000100800 */
[----:B------:R-:W-:Y:S01]  /*7080*/  @P1 IMAD.HI.U32 R18, R15, c[0x0][0x2bc], RZ ;  /* 0x0000af000f121a27 */ /* 0x000fe200078e00ff */
[----:B---3--:R-:W-:Y:S03]  /*7090*/  ISETP.GE.AND P2, PT, R22, c[0x0][0x1d4], PT ;  /* 0x0000750016007a0c */ /* 0x008fe60003f46270 */
        /* <DEDUP_REMOVED lines=8> */
[----:B------:R1:W-:Y:S01]  /*7120*/  STL [R1+0xc], R23 ;  /* 0x00000c1701007387 */ /* 0x0003e20000100800 */
[----:B------:R-:W-:Y:S03]  /*7130*/  SHF.R.S32.HI R15, RZ, 0x1f, R23 ;  /* 0x0000001fff0f7819 */ /* 0x000fe60000011417 */
[----:B------:R3:W2:Y:S02]  /*7140*/  @!P3 LDG.E R21, [R18.64] ;  /* 0x000000161215b981 */ /* 0x0006a4000c1e1900 */
[----:B------:R-:W-:Y:S04]  /*7150*/  IMAD R15, R15, c[0x0][0x1e0], RZ ;  /* 0x000078000f0f7a24 */ /* 0x000fe800078e02ff */
[C---:B------:R-:W-:Y:S02]  /*7160*/  IMAD R15, R23.reuse, c[0x0][0x1e4], R15 ;  /* 0x00007900170f7a24 */ /* 0x040fe400078e020f */
[----:B---3--:R-:W-:Y:S01]  /*7170*/  IMAD.WIDE.U32 R18, R23, c[0x0][0x1e0], RZ ;  /* 0x0000780017127a25 */ /* 0x008fe200078e00ff */
[----:B-1----:R-:W-:Y:S03]  /*7180*/  SHF.R.S32.HI R23, RZ, 0x1f, R24 ;  /* 0x0000001fff177819 */ /* 0x002fe60000011418 */
[----:B------:R-:W-:Y:S01]  /*7190*/  IMAD.IADD R19, R19, 0x1, R15 ;  /* 0x0000000113137824 */ /* 0x000fe200078e020f */
[----:B------:R-:W-:Y:S04]  /*71a0*/  LEA.HI R23, R23, R24, RZ, 0x3 ;  /* 0x0000001817177211 */ /* 0x000fe800078f18ff */
[----:B------:R-:W-:Y:S01]  /*71b0*/  SHF.R.S32.HI R23, RZ, 0x3, R23 ;  /* 0x00000003ff177819 */ /* 0x000fe20000011417 */
[----:B--2---:R1:W-:Y:S01]  /*71c0*/  STL [R1+0x8], R21 ;  /* 0x0000081501007387 */ /* 0x0043e20000100800 */
[----:B------:R-:W-:Y:S01]  /*71d0*/  SHF.R.S32.HI R15, RZ, 0x1f, R21 ;  /* 0x0000001fff0f7819 */ /* 0x000fe20000011415 */
[----:B------:R-:W-:Y:S02]  /*71e0*/  IMAD.WIDE.U32 R18, R21, c[0x0][0x1f0], R18 ;  /* 0x00007c0015127a25 */ /* 0x000fe400078e0012 */
[----:B------:R-:W2:Y:S02]  /*71f0*/  LDL R168, [R1+0x2c] ;  /* 0x00002c0001a87983 */ /* 0x000ea40000100800 */
[----:B------:R-:W-:Y:S01]  /*7200*/  IMAD R15, R15, c[0x0][0x1f0], RZ ;  /* 0x00007c000f0f7a24 */ /* 0x000fe200078e02ff */
[----:B------:R-:W-:Y:S01]  /*7210*/  IADD3 R18, P0, R18, UR18, RZ ;  /* 0x0000001212127c10 */ /* 0x000fe2000ff1e0ff */
[----:B------:R-:W3:Y:S02]  /*7220*/  LDL R26, [R1+0x10] ;  /* 0x00001000011a7983 */ /* 0x000ee40000100800 */
[----:B------:R-:W-:Y:S02]  /*7230*/  IMAD R15, R21, c[0x0][0x1f4], R15 ;  /* 0x00007d00150f7a24 */ /* 0x000fe400078e020f */
[----:B------:R-:W2:Y:S03]  /*7240*/  LDL R27, [R1+0x28] ;  /* 0x00002800011b7983 */ /* 0x000ea60000100800 */
[----:B------:R-:W-:Y:S02]  /*7250*/  IADD3.X R15, R19, UR6, R15, P0, !PT ;  /* 0x00000006130f7c10 */ /* 0x000fe400087fe40f */
[C---:B------:R-:W-:Y:S04]  /*7260*/  LEA R17, P0, R18.reuse, c[0x0][0x1c8], 0x1 ;  /* 0x0000720012117a11 */ /* 0x040fe800078008ff */
[----:B------:R-:W-:Y:S01]  /*7270*/  LEA.HI.X R15, R18, c[0x0][0x1cc], R15, 0x1, P0 ;  /* 0x00007300120f7a11 */ /* 0x000fe200000f0c0f */
[----:B------:R-:W4:Y:S01]  /*7280*/  SHFL.IDX PT, R19, R17, RZ, 0x181f ;  /* 0x00181fff11137589 */ /* 0x000f2200000e0000 */
[----:B------:R-:W-:Y:S03]  /*7290*/  IADD3 R18, -R23, 0x30, RZ ;  /* 0x0000003017127810 */ /* 0x000fe60007ffe1ff */
[----:B-1----:R-:W2:Y:S01]  /*72a0*/  LDL R21, [R1+0x14] ;  /* 0x0000140001157983 */ /* 0x002ea20000100800 */
[----:B------:R-:W-:Y:S03]  /*72b0*/  ISETP.GE.AND P0, PT, R18, 0x1, PT ;  /* 0x000000011200780c */ /* 0x000fe60003f06270 */
[----:B------:R-:W1:Y:S04]  /*72c0*/  SHFL.IDX PT, R20, R15, RZ, 0x181f ;  /* 0x00181fff0f147589 */ /* 0x000e6800000e0000 */
[----:B------:R-:W2:Y:S04]  /*72d0*/  SHFL.IDX PT, R17, R17, 0x1, 0x181f ;  /* 0x00381f0011117f89 */ /* 0x000ea800000e0000 */
[----:B------:R-:W2:Y:S02]  /*72e0*/  SHFL.IDX PT, R15, R15, 0x1, 0x181f ;  /* 0x00381f000f0f7f89 */ /* 0x000ea400000e0000 */
[C---:B----4-:R-:W-:Y:S05]  /*72f0*/  @P0 IADD3 R22, P1, R19.reuse, R0, RZ ;  /* 0x0000000013160210 */ /* 0x050fea0007f3e0ff */
[C---:B-1----:R-:W-:Y:S05]  /*7300*/  @P0 IMAD.X R23, R20.reuse, 0x1, R170, P1 ;  /* 0x0000000114170824 */ /* 0x042fea00008e06aa */
[----:B------:R1:W-:Y:S02]  /*7310*/  @P0 LDGSTS.E.BYPASS.LTC128B.128 [R177+0x10100], [R22.64], !P2 ;  /* 0x1010000016b10fae */ /* 0x0003e4000d101d56 */
[----:B-1----:R-:W-:Y:S05]  /*7320*/  @P0 IADD3 R22, P1, R19, R171, RZ ;  /* 0x000000ab13160210 */ /* 0x002fea0007f3e0ff */
[----:B------:R-:W-:Y:S05]  /*7330*/  @P0 IMAD.X R23, R20, 0x1, R172, P1 ;  /* 0x0000000114170824 */ /* 0x000fea00008e06ac */
[----:B------:R2:W-:Y:S02]  /*7340*/  @P0 LDGSTS.E.BYPASS.LTC128B.128 [R177+0x11900], [R22.64], !P6 ;  /* 0x1190000016b10fae */ /* 0x0005e4000f101d56 */
[CC--:B--2---:R-:W-:Y:S04]  /*7350*/  @P0 LEA R22, P1, R21.reuse, R19.reuse, 0x1 ;  /* 0x0000001315160211 */ /* 0x0c4fe800078208ff */
[-C--:B------:R-:W-:Y:S02]  /*7360*/  @P0 LEA.HI.X R23, R21, R20.reuse, R168, 0x1, P1 ;  /* 0x0000001415170211 */ /* 0x080fe400008f0ca8 */
[C---:B---3--:R-:W-:Y:S03]  /*7370*/  @P0 LEA R24, P1, R26.reuse, R19, 0x1 ;  /* 0x000000131a180211 */ /* 0x048fe600078208ff */
[----:B------:R1:W-:Y:S01]  /*7380*/  @P0 LDGSTS.E.BYPASS.LTC128B.128 [R177+0x13100], [R22.64], !P5 ;  /* 0x1310000016b10fae */ /* 0x0003e2000e901d56 */
[--C-:B------:R-:W-:Y:S05]  /*7390*/  @P0 LEA.HI.X R25, R26, R20, R27.reuse, 0x1, P1 ;  /* 0x000000141a190211 */ /* 0x100fea00008f0c1b */
[----:B------:R1:W-:Y:S01]  /*73a0*/  @P0 LDGSTS.E.BYPASS.LTC128B.128 [R177+0x14900], [R24.64], !P4 ;  /* 0x1490000018b10fae */ /* 0x0003e2000e101d56 */
[----:B------:R-:W-:Y:S11]  /*73b0*/  ISETP.GE.AND P0, PT, R18, 0x21, PT ;  /* 0x000000211200780c */ /* 0x000ff60003f06270 */
[----:B------:R-:W-:Y:S02]  /*73c0*/  @!UPT UIADD3 URZ, URZ, URZ, URZ ;  /* 0x0000003f3f3ff290 */ /* 0x000fe4000fffe03f */
[----:B------:R-:W-:Y:S02]  /*73d0*/  @P0 IADD3 R18, P1, R17, R0, RZ ;  /* 0x0000000011120210 */ /* 0x000fe40007f3e0ff */
[----:B------:R1:W5:Y:S03]  /*73e0*/  LDL.LU R0, [R1+0x58] ;  /* 0x0000580001007983 */ /* 0x0003660000300800 */
[----:B------:R-:W-:Y:S05]  /*73f0*/  @P0 IMAD.X R19, R15, 0x1, R170, P1 ;  /* 0x000000010f130824 */ /* 0x000fea00008e06aa */
[----:B------:R2:W-:Y:S02]  /*7400*/  @P0 LDGSTS.E.BYPASS.LTC128B.128 [R177+0x11100], [R18.64], !P2 ;  /* 0x1110000012b10fae */ /* 0x0005e4000d101d56 */
[----:B--2---:R-:W-:Y:S05]  /*7410*/  @P0 IADD3 R18, P1, R17, R171, RZ ;  /* 0x000000ab11120210 */ /* 0x004fea0007f3e0ff */
[----:B------:R-:W-:Y:S05]  /*7420*/  @P0 IMAD.X R19, R15, 0x1, R172, P1 ;  /* 0x000000010f130824 */ /* 0x000fea00008e06ac */
[----:B------:R2:W-:Y:S02]  /*7430*/  @P0 LDGSTS.E.BYPASS.LTC128B.128 [R177+0x12900], [R18.64], !P6 ;  /* 0x1290000012b10fae */ /* 0x0005e4000f101d56 */
[C---:B--2---:R-:W-:Y:S04]  /*7440*/  @P0 LEA R18, P1, R21.reuse, R17, 0x1 ;  /* 0x0000001115120211 */ /* 0x044fe800078208ff */
[----:B------:R-:W-:Y:S02]  /*7450*/  @P0 LEA.HI.X R19, R21, R15, R168, 0x1, P1 ;  /* 0x0000000f15130211 */ /* 0x000fe400008f0ca8 */
[C---:B------:R-:W-:Y:S03]  /*7460*/  @P0 LEA R20, P1, R26.reuse, R17, 0x1 ;  /* 0x000000111a140211 */ /* 0x040fe600078208ff */
[----:B------:R1:W-:Y:S01]  /*7470*/  @P0 LDGSTS.E.BYPASS.LTC128B.128 [R177+0x14100], [R18.64], !P5 ;  /* 0x1410000012b10fae */ /* 0x0003e2000e901d56 */
[----:B------:R-:W-:Y:S05]  /*7480*/  @P0 LEA.HI.X R21, R26, R15, R27, 0x1, P1 ;  /* 0x0000000f1a150211 */ /* 0x000fea00008f0c1b */
[----:B------:R1:W-:Y:S04]  /*7490*/  @P0 LDGSTS.E.BYPASS.LTC128B.128 [R177+0x15900], [R20.64], !P4 ;  /* 0x1590000014b10fae */ /* 0x0003e8000e101d56 */
.L_x_409:
[----:B--234-:R-:W2:Y:S01]  /*74a0*/  LDL R17, [R1+0x34] ;  /* 0x0000340001117983 */ /* 0x01cea20000100800 */
[----:B------:R-:W-:Y:S02]  /*74b0*/  UISETP.NE.AND UP1, UPT, UR13, URZ, UPT ;  /* 0x0000003f0d00728c */ /* 0x000fe4000bf25270 */
[----:B------:R-:W-:Y:S01]  /*74c0*/  UIMAD UR24, UR5, -0x30, URZ ;  /* 0xffffffd0051878a4 */ /* 0x000fe2000f8e023f */
[----:B------:R-:W3:Y:S01]  /*74d0*/  LDL R26, [R1+0x38] ;  /* 0x00003800011a7983 */ /* 0x000ee20000100800 */
[----:B------:R-:W-:Y:S02]  /*74e0*/  UISETP.NE.AND UP0, UPT, UR12, URZ, UPT ;  /* 0x0000003f0c00728c */ /* 0x000fe4000bf05270 */
[----:B------:R-:W-:Y:S01]  /*74f0*/  PLOP3.LUT P0, PT, PT, PT, UP1, 0x80, 0x0 ;  /* 0x000000000000781c */ /* 0x000fe20003f0f018 */
[----:B------:R-:W0:Y:S11]  /*7500*/  LDGDEPBAR ;  /* 0x00000000000079af */ /* 0x000e360000000000 */
[----:B------:R-:W-:Y:S01]  /*7510*/  @!UPT UIADD3 URZ, URZ, URZ, URZ ;  /* 0x0000003f3f3ff290 */ /* 0x000fe2000fffe03f */
[----:B-12---:R-:W-:Y:S01]  /*7520*/  @P0 IMAD.HI.U32 R15, R17, c[0x0][0x2c8], RZ ;  /* 0x0000b200110f0a27 */ /* 0x006fe200078e00ff */
[----:B------:R-:W-:Y:S03]  /*7530*/  PLOP3.LUT P0, PT, PT, PT, UP1, 0x80, 0x0 ;  /* 0x000000000000781c */ /* 0x000fe60003f0f018 */
[----:B------:R-:W-:Y:S02]  /*7540*/  IMAD.MOV.U32 R23, RZ, RZ, R17 ;  /* 0x000000ffff177224 */ /* 0x000fe400078e0011 */
[----:B------:R-:W-:Y:S08]  /*7550*/  IMAD.MOV.U32 R17, RZ, RZ, c[0x0][0x2ac] ;  /* 0x0000ab00ff117624 */ /* 0x000ff000078e00ff */
[----:B------:R-:W-:Y:S01]  /*7560*/  @P0 SHF.R.U32.HI R23, RZ, c[0x0][0x2cc], R15 ;  /* 0x0000b300ff170a19 */ /* 0x000fe2000001160f */
[----:B------:R-:W-:Y:S01]  /*7570*/  IMAD.U32 R15, RZ, RZ, UR24 ;  /* 0x00000018ff0f7e24 */ /* 0x000fe2000f8e00ff */
[----:B------:R-:W-:Y:S03]  /*7580*/  PLOP3.LUT P0, PT, PT, PT, UP0, 0x40, 0x0 ;  /* 0x000000000000781c */ /* 0x000fe60003f0e808 */
[----:B------:R-:W1:Y:S01]  /*7590*/  SHFL.IDX PT, R18, R23, RZ, 0x1c1f ;  /* 0x001c1fff17127589 */ /* 0x000e6200000e0000 */
[----:B---3--:R-:W-:Y:S05]  /*75a0*/  IADD3 R15, -R26, 0x1, R15 ;  /* 0x000000011a0f7810 */ /* 0x008fea0007ffe10f */
[----:B------:R-:W-:Y:S05]  /*75b0*/  IMAD R15, R17, c[0x0][0x1d0], R15 ;  /* 0x00007400110f7a24 */ /* 0x000fea00078e020f */
[----:B------:R-:W-:Y:S04]  /*75c0*/  IADD3 R15, R15, -c[0x0][0x168], RZ ;  /* 0x80005a000f0f7a10 */ /* 0x000fe80007ffe0ff */
[C---:B------:R-:W-:Y:S02]  /*75d0*/  IADD3 R22, R15.reuse, c[0x0][0x328], RZ ;  /* 0x0000ca000f167a10 */ /* 0x040fe40007ffe0ff */
[----:B------:R-:W-:Y:S03]  /*75e0*/  IADD3 R15, R15, UR17, RZ ;  /* 0x000000110f0f7c10 */ /* 0x000fe6000fffe0ff */
[--C-:B-1----:R-:W-:Y:S02]  /*75f0*/  IMAD.IADD R25, R22, 0x1, R18.reuse ;  /* 0x0000000116197824 */ /* 0x102fe400078e0212 */
[----:B------:R-:W-:Y:S01]  /*7600*/  IMAD.IADD R24, R15, 0x1, R18 ;  /* 0x000000010f187824 */ /* 0x000fe200078e0212 */
[----:B------:R-:W-:-:S05]  /*7610*/  @P0 BRA `(.L_x_410) ;  /* 0x000001a000000947 */ /* 0x000fca0003800000 */
[----:B------:R-:W-:Y:S01]  /*7620*/  MOV R17, c[0x0][0x2ac] ;  /* 0x0000ab0000117a02 */ /* 0x000fe20000000f00 */
[----:B------:R-:W-:Y:S04]  /*7630*/  BSSY B0, `(.L_x_411) ;  /* 0x0000013000007945 */ /* 0x000fe80003800000 */
[----:B------:R-:W-:Y:S05]  /*7640*/  IMAD R18, R17, c[0x0][0x1d0], R18 ;  /* 0x0000740011127a24 */ /* 0x000fea00078e0212 */
[----:B------:R-:W-:Y:S04]  /*7650*/  IADD3 R18, R18, -c[0x0][0x168], RZ ;  /* 0x80005a0012127a10 */ /* 0x000fe80007ffe0ff */
[----:B------:R-:W-:Y:S11]  /*7660*/  ISETP.GT.AND P0, PT, R18, -0x1, PT ;  /* 0xffffffff1200780c */ /* 0x000ff60003f04270 */
[----:B------:R-:W-:Y:S02]  /*7670*/  @!UPT UIADD3 URZ, URZ, URZ, URZ ;  /* 0x0000003f3f3ff290 */ /* 0x000fe4000fffe03f */
[----:B------:R-:W-:-:S05]  /*7680*/  @P0 BRA `(.L_x_412) ;  /* 0x0000008000000947 */ /* 0x000fca0003800000 */
[----:B------:R-:W-:Y:S01]  /*7690*/  LOP3.LUT R18, RZ, R18, RZ, 0x33, !PT ;  /* 0x00000012ff127212 */ /* 0x000fe200078e33ff */
[----:B------:R-:W-:Y:S05]  /*76a0*/  IMAD.MOV.U32 R17, RZ, RZ, c[0x0][0x32c] ;  /* 0x0000cb00ff117624 */ /* 0x000fea00078e00ff */
[----:B------:R-:W-:Y:S11]  /*76b0*/  ISETP.NE.AND P0, PT, R17, 0x1, PT ;  /* 0x000000011100780c */ /* 0x000ff60003f05270 */
[----:B------:R-:W-:Y:S02]  /*76c0*/  @!UPT UIADD3 URZ, URZ, URZ, URZ ;  /* 0x0000003f3f3ff290 */ /* 0x000fe4000fffe03f */
[----:B------:R-:W-:Y:S05]  /*76d0*/  @P0 IMAD.HI.U32 R17, R18, c[0x0][0x330], RZ ;  /* 0x0000cc0012110a27 */ /* 0x000fea00078e00ff */
[----:B------:R-:W-:Y:S04]  /*76e0*/  @P0 SHF.R.U32.HI R18, RZ, c[0x0][0x334], R17 ;  /* 0x0000cd00ff120a19 */ /* 0x000fe80000011611 */
[----:B------:R-:W-:Y:S01]  /*76f0*/  LOP3.LUT R18, RZ, R18, RZ, 0x33, !PT ;  /* 0x00000012ff127212 */ /* 0x000fe200078e33ff */
[----:B------:R-:W-:-:S05]  /*7700*/  BRA `(.L_x_413) ;  /* 0x0000005000007947 */ /* 0x000fca0003800000 */
.L_x_412:
[----:B------:R-:W-:Y:S04]  /*7710*/  MOV R17, c[0x0][0x32c] ;  /* 0x0000cb0000117a02 */ /* 0x000fe80000000f00 */
[----:B------:R-:W-:Y:S11]  /*7720*/  ISETP.NE.AND P0, PT, R17, 0x1, PT ;  /* 0x000000011100780c */ /* 0x000ff60003f05270 */
[----:B------:R-:W-:Y:S02]  /*7730*/  @!UPT UIADD3 URZ, URZ, URZ, URZ ;  /* 0x0000003f3f3ff290 */ /* 0x000fe4000fffe03f */
[----:B------:R-:W-:Y:S05]  /*7740*/  @P0 IMAD.HI.U32 R17, R18, c[0x0][0x330], RZ ;  /* 0x0000cc0012110a27 */ /* 0x000fea00078e00ff */
[----:B------:R-:W-:Y:S02]  /*7750*/  @P0 SHF.R.U32.HI R18, RZ, c[0x0][0x334], R17 ;  /* 0x0000cd00ff120a19 */ /* 0x000fe40000011611 */
.L_x_413:
[----:B------:R-:W-:Y:S05]  /*7760*/  BSYNC B0 ;  /* 0x0000000000007941 */ /* 0x000fea0003800000 */
.L_x_411:
[----:B------:R-:W-:Y:S05]  /*7770*/  IADD3 R17, -R26, UR24, RZ ;  /* 0x000000181a117c10 */ /* 0x000fea000fffe1ff */
[----:B------:R-:W-:Y:S05]  /*7780*/  IMAD R17, R18, c[0x0][0x32c], R17 ;  /* 0x0000cb0012117a24 */ /* 0x000fea00078e0211 */
[----:B------:R-:W-:Y:S02]  /*7790*/  IMNMX R24, R24, R17, !PT ;  /* 0x0000001118187217 */ /* 0x000fe40007800200 */
[----:B------:R-:W-:Y:S04]  /*77a0*/  IADD3 R17, R17, c[0x0][0x32c], RZ ;  /* 0x0000cb0011117a10 */ /* 0x000fe80007ffe0ff */
[----:B------:R-:W-:Y:S02]  /*77b0*/  IMNMX R25, R25, R17, PT ;  /* 0x0000001119197217 */ /* 0x000fe40003800200 */
.L_x_410:
[----:B------:R-:W-:Y:S02]  /*77c0*/  UISETP.GE.AND UP0, UPT, UR24, 0x1, UPT ;  /* 0x000000011800788c */ /* 0x000fe4000bf06270 */
[----:B------:R-:W-:Y:S02]  /*77d0*/  UISETP.GE.AND UP6, UPT, UR24, 0x12, UPT ;  /* 0x000000121800788c */ /* 0x000fe4000bfc6270 */
[----:B------:R-:W-:Y:S02]  /*77e0*/  UP2UR UR29, UPR, URZ, 0x1 ;  /* 0x000000013f1d7883 */ /* 0x000fe40008000000 */
[----:B------:R-:W-:Y:S01]  /*77f0*/  PLOP3.LUT P0, PT, PT, PT, UP0, 0x40, 0x0 ;  /* 0x000000000000781c */ /* 0x000fe20003f0e808 */
[----:B------:R-:W-:Y:S02]  /*7800*/  UISETP.GE.AND UP0, UPT, UR24, 0x2, UPT ;  /* 0x000000021800788c */ /* 0x000fe4000bf06270 */
[----:B------:R-:W-:Y:S01]  /*7810*/  UISETP.GE.AND UP5, UPT, UR24, 0x19, UPT ;  /* 0x000000191800788c */ /* 0x000fe2000bfa6270 */
[----:B------:R-:W-:Y:S01]  /*7820*/  ISETP.GT.AND P0, PT, R24, RZ, P0 ;  /* 0x000000ff1800720c */ /* 0x000fe20000704270 */
[----:B------:R-:W-:Y:S02]  /*7830*/  UP2UR UR28, UPR, URZ, 0x1 ;  /* 0x000000013f1c7883 */ /* 0x000fe40008000000 */
[----:B------:R-:W-:Y:S01]  /*7840*/  UISETP.GE.AND UP4, UPT, UR24, 0x1a, UPT ;  /* 0x0000001a1800788c */ /* 0x000fe2000bf86270 */
[C---:B------:R-:W-:Y:S01]  /*7850*/  ISETP.LT.OR P0, PT, R25.reuse, 0x1, P0 ;  /* 0x000000011900780c */ /* 0x040fe20000701670 */
[----:B------:R-:W-:Y:S02]  /*7860*/  UISETP.GE.AND UP3, UPT, UR24, 0x21, UPT ;  /* 0x000000211800788c */ /* 0x000fe4000bf66270 */
[----:B------:R-:W-:Y:S01]  /*7870*/  UISETP.GE.AND UP2, UPT, UR24, 0x22, UPT ;  /* 0x000000221800788c */ /* 0x000fe2000bf46270 */
[----:B-----5:R-:W-:Y:S01]  /*7880*/  FSEL R17, R0, -INF , !P0 ;  /* 0xff80000000117808 */ /* 0x020fe20004000000 */
[----:B------:R-:W-:Y:S01]  /*7890*/  UISETP.GE.AND UP1, UPT, UR24, 0x29, UPT ;  /* 0x000000291800788c */ /* 0x000fe2000bf26270 */
[----:B------:R-:W-:Y:S01]  /*78a0*/  PLOP3.LUT P0, PT, PT, PT, UP0, 0x40, 0x0 ;  /* 0x000000000000781c */ /* 0x000fe20003f0e808 */
[----:B------:R-:W-:Y:S01]  /*78b0*/  UISETP.GE.AND UP0, UPT, UR24, 0x9, UPT ;  /* 0x000000091800788c */ /* 0x000fe2000bf06270 */
[----:B------:R-:W1:Y:S01]  /*78c0*/  SHFL.IDX PT, R0, R23, 0x1, 0x1c1f ;  /* 0x003c1f0017007f89 */ /* 0x000e6200000e0000 */
[----:B------:R-:W-:Y:S01]  /*78d0*/  UP2UR UR30, UPR, URZ, 0x40 ;  /* 0x000000403f1e7883 */ /* 0x000fe20008000000 */
[----:B------:R-:W-:Y:S01]  /*78e0*/  ISETP.GT.AND P0, PT, R24, 0x1, P0 ;  /* 0x000000011800780c */ /* 0x000fe20000704270 */
[----:B------:R-:W-:Y:S03]  /*78f0*/  UP2UR UR27, UPR, URZ, 0x1 ;  /* 0x000000013f1b7883 */ /* 0x000fe60008000000 */
[C---:B------:R-:W-:Y:S04]  /*7900*/  ISETP.LT.OR P0, PT, R25.reuse, 0x2, P0 ;  /* 0x000000021900780c */ /* 0x040fe80000701670 */
[----:B------:R-:W-:Y:S02]  /*7910*/  FSEL R21, R2, -INF , !P0 ;  /* 0xff80000002157808 */ /* 0x000fe40004000000 */
[----:B------:R-:W-:Y:S01]  /*7920*/  PLOP3.LUT P0, PT, PT, PT, UP0, 0x40, 0x0 ;  /* 0x000000000000781c */ /* 0x000fe20003f0e808 */
[----:B------:R-:W-:Y:S03]  /*7930*/  UISETP.GE.AND UP0, UPT, UR24, 0xa, UPT ;  /* 0x0000000a1800788c */ /* 0x000fe6000bf06270 */
[----:B------:R-:W-:Y:S01]  /*7940*/  ISETP.GT.AND P0, PT, R24, 0x8, P0 ;  /* 0x000000081800780c */ /* 0x000fe20000704270 */
[----:B------:R-:W-:Y:S03]  /*7950*/  UP2UR UR26, UPR, URZ, 0x1 ;  /* 0x000000013f1a7883 */ /* 0x000fe60008000000 */
[----:B------:R-:W-:Y:S04]  /*7960*/  ISETP.LT.OR P0, PT, R25, 0x9, P0 ;  /* 0x000000091900780c */ /* 0x000fe80000701670 */
[----:B------:R-:W-:Y:S01]  /*7970*/  FSEL R8, R8, -INF , !P0 ;  /* 0xff80000008087808 */ /* 0x000fe20004000000 */
[--C-:B-1----:R-:W-:Y:S01]  /*7980*/  IMAD.IADD R15, R15, 0x1, R0.reuse ;  /* 0x000000010f0f7824 */ /* 0x102fe200078e0200 */
[----:B------:R-:W-:Y:S01]  /*7990*/  PLOP3.LUT P0, PT, PT, PT, UP0, 0x40, 0x0 ;  /* 0x000000000000781c */ /* 0x000fe20003f0e808 */
[----:B------:R-:W-:Y:S03]  /*79a0*/  UISETP.GE.AND UP0, UPT, UR24, 0x11, UPT ;  /* 0x000000111800788c */ /* 0x000fe6000bf06270 */
[C---:B------:R-:W-:Y:S01]  /*79b0*/  ISETP.GT.AND P0, PT, R24.reuse, 0x9, P0 ;  /* 0x000000091800780c */ /* 0x040fe20000704270 */
[----:B------:R-:W-:Y:S03]  /*79c0*/  UP2UR UR25, UPR, URZ, 0x1 ;  /* 0x000000013f197883 */ /* 0x000fe60008000000 */
[----:B------:R-:W-:Y:S04]  /*79d0*/  ISETP.LT.OR P0, PT, R25, 0xa, P0 ;  /* 0x0000000a1900780c */ /* 0x000fe80000701670 */
[----:B------:R-:W-:Y:S02]  /*79e0*/  FSEL R159, R159, -INF , !P0 ;  /* 0xff8000009f9f7808 */ /* 0x000fe40004000000 */
[----:B------:R-:W-:Y:S01]  /*79f0*/  PLOP3.LUT P0, PT, PT, PT, UP0, 0x40, 0x0 ;  /* 0x000000000000781c */ /* 0x000fe20003f0e808 */
[----:B------:R-:W-:Y:S03]  /*7a00*/  UISETP.GE.AND UP0, UPT, UR24, 0x2a, UPT ;  /* 0x0000002a1800788c */ /* 0x000fe6000bf06270 */
[C---:B------:R-:W-:Y:S04]  /*7a10*/  ISETP.GT.AND P0, PT, R24.reuse, 0x10, P0 ;  /* 0x000000101800780c */ /* 0x040fe80000704270 */
[----:B------:R-:W-:Y:S04]  /*7a20*/  ISETP.LT.OR P0, PT, R25, 0x11, P0 ;  /* 0x000000111900780c */ /* 0x000fe80000701670 */
[----:B------:R-:W-:Y:S02]  /*7a30*/  FSEL R20, R11, -INF , !P0 ;  /* 0xff8000000b147808 */ /* 0x000fe40004000000 */
[----:B------:R-:W-:Y:S01]  /*7a40*/  PLOP3.LUT P0, PT, PT, PT, UP6, 0x40, 0x0 ;  /* 0x000000000000781c */ /* 0x000fe20003f0e868 */
[----:B------:R-:W-:Y:S03]  /*7a50*/  UISETP.NE.AND UP6, UPT, UR12, URZ, UPT ;  /* 0x0000003f0c00728c */ /* 0x000fe6000bfc5270 */
[----:B------:R-:W-:Y:S04]  /*7a60*/  ISETP.GT.AND P0, PT, R24, 0x11, P0 ;  /* 0x000000111800780c */ /* 0x000fe80000704270 */
[C---:B------:R-:W-:Y:S04]  /*7a70*/  ISETP.LT.OR P0, PT, R25.reuse, 0x12, P0 ;  /* 0x000000121900780c */ /* 0x040fe80000701670 */
[----:B------:R-:W-:Y:S02]  /*7a80*/  FSEL R19, R12, -INF , !P0 ;  /* 0xff8000000c137808 */ /* 0x000fe40004000000 */
[----:B------:R-:W-:Y:S04]  /*7a90*/  PLOP3.LUT P0, PT, PT, PT, UP5, 0x40, 0x0 ;  /* 0x000000000000781c */ /* 0x000fe80003f0e858 */
[C---:B------:R-:W-:Y:S04]  /*7aa0*/  ISETP.GT.AND P0, PT, R24.reuse, 0x18, P0 ;  /* 0x000000181800780c */ /* 0x040fe80000704270 */
[----:B------:R-:W-:Y:S04]  /*7ab0*/  ISETP.LT.OR P0, PT, R25, 0x19, P0 ;  /* 0x000000191900780c */ /* 0x000fe80000701670 */
[----:B------:R-:W-:Y:S02]  /*7ac0*/  FSEL R18, R13, -INF , !P0 ;  /* 0xff8000000d127808 */ /* 0x000fe40004000000 */
[----:B------:R-:W-:Y:S04]  /*7ad0*/  PLOP3.LUT P0, PT, PT, PT, UP4, 0x40, 0x0 ;  /* 0x000000000000781c */ /* 0x000fe80003f0e848 */
        /* <DEDUP_REMOVED lines=17> */
[----:B------:R-:W-:Y:S04]  /*7bf0*/  ISETP.LT.OR P0, PT, R25, 0x2a, P0 ;  /* 0x0000002a1900780c */ /* 0x000fe80000701670 */
[----:B------:R-:W-:Y:S01]  /*7c00*/  FSEL R11, R16, -INF , !P0 ;  /* 0xff800000100b7808 */ /* 0x000fe20004000000 */
[----:B------:R-:W-:Y:S01]  /*7c10*/  IMAD.IADD R16, R22, 0x1, R0 ;  /* 0x0000000116107824 */ /* 0x000fe200078e0200 */
[----:B------:R-:W-:Y:S01]  /*7c20*/  PLOP3.LUT P0, PT, PT, PT, UP6, 0x40, 0x0 ;  /* 0x000000000000781c */ /* 0x000fe20003f0e868 */
[----:B------:R-:W-:Y:S11]  /*7c30*/  UISETP.NE.AND UP6, UPT, UR30, URZ, UPT ;  /* 0x0000003f1e00728c */ /* 0x000ff6000bfc5270 */
[----:B------:R-:W-:Y:S01]  /*7c40*/  @!UPT UIADD3 URZ, URZ, URZ, URZ ;  /* 0x0000003f3f3ff290 */ /* 0x000fe2000fffe03f */
        /* <DEDUP_REMOVED lines=9> */
[----:B------:R-:W-:Y:S05]  /*7ce0*/  IMAD.MOV.U32 R0, RZ, RZ, 0x1 ;  /* 0x00000001ff007424 */ /* 0x000fea00078e00ff */
[----:B------:R-:W-:Y:S11]  /*7cf0*/  ISETP.NE.AND P0, PT, R0, c[0x0][0x32c], PT ;  /* 0x0000cb0000007a0c */ /* 0x000ff60003f05270 */
[----:B------:R-:W-:Y:S02]  /*7d00*/  @!UPT UIADD3 URZ, URZ, URZ, URZ ;  /* 0x0000003f3f3ff290 */ /* 0x000fe4000fffe03f */
[----:B------:R-:W-:Y:S05]  /*7d10*/  @P0 IMAD.HI.U32 R0, R2, c[0x0][0x330], RZ ;  /* 0x0000cc0002000a27 */ /* 0x000fea00078e00ff */
[----:B------:R-:W-:Y:S04]  /*7d20*/  @P0 SHF.R.U32.HI R2, RZ, c[0x0][0x334], R0 ;  /* 0x0000cd00ff020a19 */ /* 0x000fe80000011600 */
[----:B------:R-:W-:Y:S01]  /*7d30*/  LOP3.LUT R2, RZ, R2, RZ, 0x33, !PT ;  /* 0x00000002ff027212 */ /* 0x000fe200078e33ff */
[----:B------:R-:W-:-:S05]  /*7d40*/  BRA `(.L_x_417) ;  /* 0x0000005000007947 */ /* 0x000fca0003800000 */
.L_x_416:
[----:B------:R-:W-:Y:S04]  /*7d50*/  MOV R0, 0x1 ;  /* 0x0000000100007802 */ /* 0x000fe80000000f00 */
[----:B------:R-:W-:Y:S11]  /*7d60*/  ISETP.NE.AND P0, PT, R0, c[0x0][0x32c], PT ;  /* 0x0000cb0000007a0c */ /* 0x000ff60003f05270 */
[----:B------:R-:W-:Y:S02]  /*7d70*/  @!UPT UIADD3 URZ, URZ, URZ, URZ ;  /* 0x0000003f3f3ff290 */ /* 0x000fe4000fffe03f */
[----:B------:R-:W-:Y:S05]  /*7d80*/  @P0 IMAD.HI.U32 R0, R2, c[0x0][0x330], RZ ;  /* 0x0000cc0002000a27 */ /* 0x000fea00078e00ff */
[----:B------:R-:W-:Y:S02]  /*7d90*/  @P0 SHF.R.U32.HI R2, RZ, c[0x0][0x334], R0 ;  /* 0x0000cd00ff020a19 */ /* 0x000fe40000011600 */
.L_x_417:
[----:B------:R-:W-:Y:S05]  /*7da0*/  BSYNC B0 ;  /* 0x0000000000007941 */ /* 0x000fea0003800000 */
.L_x_415:
[----:B------:R-:W-:Y:S05]  /*7db0*/  IADD3 R0, -R26, UR24, RZ ;  /* 0x000000181a007c10 */ /* 0x000fea000fffe1ff */
[----:B------:R-:W-:Y:S05]  /*7dc0*/  IMAD R0, R2, c[0x0][0x32c], R0 ;  /* 0x0000cb0002007a24 */ /* 0x000fea00078e0200 */
[----:B------:R-:W-:Y:S02]  /*7dd0*/  IMNMX R15, R15, R0, !PT ;  /* 0x000000000f0f7217 */ /* 0x000fe40007800200 */
[----:B------:R-:W-:Y:S04]  /*7de0*/  IADD3 R0, R0, c[0x0][0x32c], RZ ;  /* 0x0000cb0000007a10 */ /* 0x000fe80007ffe0ff */
[----:B------:R-:W-:Y:S02]  /*7df0*/  IMNMX R16, R16, R0, PT ;  /* 0x0000000010107217 */ /* 0x000fe40003800200 */
.L_x_414:
[----:B------:R-:W-:Y:S01]  /*7e00*/  FMNMX.FTZ R0, R17, R3, !PT ;  /* 0x0000000311007209 */ /* 0x000fe20007810000 */
[----:B------:R-:W-:Y:S01]  /*7e10*/  UP2UR UR24, UPR, URZ, 0x10 ;  /* 0x000000103f187883 */ /* 0x000fe20008000000 */
[----:B------:R-:W2:Y:S01]  /*7e20*/  LDL.LU R26, [R1+0x44] ;  /* 0x00004400011a7983 */ /* 0x000ea20000300800 */
[----:B------:R-:W-:Y:S01]  /*7e30*/  UISETP.NE.AND UP4, UPT, UR29, URZ, UPT ;  /* 0x0000003f1d00728c */ /* 0x000fe2000bf85270 */
[----:B------:R-:W-:Y:S01]  /*7e40*/  FMNMX.FTZ R0, R21, R0, !PT ;  /* 0x0000000015007209 */ /* 0x000fe20007810000 */
[----:B------:R-:W-:Y:S02]  /*7e50*/  UP2UR UR29, UPR, URZ, 0x8 ;  /* 0x000000083f1d7883 */ /* 0x000fe40008000000 */
        /* <DEDUP_REMOVED lines=20> */
[----:B-1----:R-:W-:Y:S04]  /*7fa0*/  FMNMX.FTZ R0, R0, R2, !PT ;  /* 0x0000000200007209 */ /* 0x002fe80007810000 */
[C---:B------:R-:W-:Y:S01]  /*7fb0*/  FSETP.NEU.FTZ.AND P0, PT, R0.reuse, -INF , PT ;  /* 0xff8000000000780b */ /* 0x040fe20003f1d000 */
[C---:B------:R-:W-:Y:S03]  /*7fc0*/  FMUL.FTZ R172, R0.reuse, c[0x0][0x2d0] ;  /* 0x0000b40000ac7a20 */ /* 0x040fe60000410000 */
[----:B------:R-:W-:Y:S02]  /*7fd0*/  FSEL R2, R0, RZ, P0 ;  /* 0x000000ff00027208 */ /* 0x000fe40000000000 */
[----:B------:R-:W-:Y:S02]  /*7fe0*/  FSEL R172, R172, RZ, P0 ;  /* 0x000000ffacac7208 */ /* 0x000fe40000000000 */
[----:B------:R-:W-:Y:S01]  /*7ff0*/  PLOP3.LUT P0, PT, PT, PT, UP4, 0x40, 0x0 ;  /* 0x000000000000781c */ /* 0x000fe20003f0e848 */
[----:B------:R-:W-:Y:S01]  /*8000*/  UISETP.NE.AND UP4, UPT, UR24, URZ, UPT ;  /* 0x0000003f1800728c */ /* 0x000fe2000bf85270 */
[----:B------:R-:W-:Y:S01]  /*8010*/  FADD.FTZ R2, -R2, R3 ;  /* 0x0000000302027221 */ /* 0x000fe20000010100 */
[----:B------:R-:W-:Y:S01]  /*8020*/  UIADD3 UR24, UR5, -0x1, URZ ;  /* 0xffffffff05187890 */ /* 0x000fe2000fffe03f */
[----:B------:R-:W-:Y:S01]  /*8030*/  ISETP.GT.AND P0, PT, R15, RZ, P0 ;  /* 0x000000ff0f00720c */ /* 0x000fe20000704270 */
[--C-:B------:R-:W-:Y:S02]  /*8040*/  FFMA.FTZ R23, R14, c[0x0][0x2d0], -R172.reuse ;  /* 0x0000b4000e177a23 */ /* 0x100fe400000108ac */
[--C-:B------:R-:W-:Y:S01]  /*8050*/  FFMA.FTZ R171, R20, c[0x0][0x2d0], -R172.reuse ;  /* 0x0000b40014ab7a23 */ /* 0x100fe200000108ac */
[----:B------:R-:W-:Y:S01]  /*8060*/  ISETP.LT.OR P0, PT, R16, 0x1, P0 ;  /* 0x000000011000780c */ /* 0x000fe20000701670 */
[--C-:B------:R-:W-:Y:S02]  /*8070*/  FFMA.FTZ R25, R19, c[0x0][0x2d0], -R172.reuse ;  /* 0x0000b40013197a23 */ /* 0x100fe400000108ac */
[--C-:B------:R-:W-:Y:S01]  /*8080*/  FFMA.FTZ R24, R18, c[0x0][0x2d0], -R172.reuse ;  /* 0x0000b40012187a23 */ /* 0x100fe200000108ac */
[----:B------:R-:W-:Y:S01]  /*8090*/  FSEL R14, R158, -INF , !P0 ;  /* 0xff8000009e0e7808 */ /* 0x000fe20004000000 */
[--C-:B------:R-:W-:Y:S01]  /*80a0*/  FFMA.FTZ R13, R21, c[0x0][0x2d0], -R172.reuse ;  /* 0x0000b400150d7a23 */ /* 0x100fe200000108ac */
[----:B------:R-:W-:Y:S01]  /*80b0*/  PLOP3.LUT P0, PT, PT, PT, UP3, 0x40, 0x0 ;  /* 0x000000000000781c */ /* 0x000fe20003f0e838 */
[--C-:B------:R-:W-:Y:S01]  /*80c0*/  FFMA.FTZ R17, R17, c[0x0][0x2d0], -R172.reuse ;  /* 0x0000b40011117a23 */ /* 0x100fe200000108ac */
[----:B------:R-:W-:Y:S01]  /*80d0*/  UISETP.NE.AND UP3, UPT, UR29, URZ, UPT ;  /* 0x0000003f1d00728c */ /* 0x000fe2000bf65270 */
[--C-:B------:R-:W-:Y:S01]  /*80e0*/  FFMA.FTZ R12, R8, c[0x0][0x2d0], -R172.reuse ;  /* 0x0000b400080c7a23 */ /* 0x100fe200000108ac */
[----:B------:R-:W-:Y:S01]  /*80f0*/  ISETP.GT.AND P0, PT, R15, 0x1, P0 ;  /* 0x000000010f00780c */ /* 0x000fe20000704270 */
[--C-:B------:R-:W-:Y:S01]  /*8100*/  FFMA.FTZ R8, R159, c[0x0][0x2d0], -R172.reuse ;  /* 0x0000b4009f087a23 */ /* 0x100fe200000108ac */
[----:B------:R-:W-:Y:S01]  /*8110*/  MUFU.EX2 R13, R13 ;  /* 0x0000000d000d7308 */ /* 0x000fe20000000800 */
[--C-:B------:R-:W-:Y:S01]  /*8120*/  FFMA.FTZ R175, R175, c[0x0][0x2d0], -R172.reuse ;  /* 0x0000b400afaf7a23 */ /* 0x100fe200000108ac */
[----:B------:R-:W-:Y:S01]  /*8130*/  ISETP.LT.OR P0, PT, R16, 0x2, P0 ;  /* 0x000000021000780c */ /* 0x000fe20000701670 */
[--C-:B------:R-:W-:Y:S02]  /*8140*/  FFMA.FTZ R174, R174, c[0x0][0x2d0], -R172.reuse ;  /* 0x0000b400aeae7a23 */ /* 0x100fe400000108ac */
[--C-:B------:R-:W-:Y:S02]  /*8150*/  FFMA.FTZ R173, R173, c[0x0][0x2d0], -R172.reuse ;  /* 0x0000b400adad7a23 */ /* 0x100fe400000108ac */
[----:B------:R-:W-:Y:S01]  /*8160*/  FFMA.FTZ R172, R11, c[0x0][0x2d0], -R172 ;  /* 0x0000b4000bac7a23 */ /* 0x000fe200000108ac */
[----:B------:R-:W-:Y:S01]  /*8170*/  FSEL R11, R157, -INF , !P0 ;  /* 0xff8000009d0b7808 */ /* 0x000fe20004000000 */
[----:B------:R-:W-:Y:S01]  /*8180*/  FMUL.FTZ R2, R2, c[0x0][0x2d0] ;  /* 0x0000b40002027a20 */ /* 0x000fe20000410000 */
[----:B------:R-:W-:Y:S01]  /*8190*/  PLOP3.LUT P0, PT, PT, PT, UP2, 0x40, 0x0 ;  /* 0x000000000000781c */ /* 0x000fe20003f0e828 */
[----:B------:R-:W-:Y:S01]  /*81a0*/  UISETP.NE.AND UP2, UPT, UR28, URZ, UPT ;  /* 0x0000003f1c00728c */ /* 0x000fe2000bf45270 */
[----:B------:R-:W1:Y:S02]  /*81b0*/  MUFU.EX2 R17, R17 ;  /* 0x0000001100117308 */ /* 0x000e640000000800 */
[C---:B------:R-:W-:Y:S04]  /*81c0*/  ISETP.GT.AND P0, PT, R15.reuse, 0x8, P0 ;  /* 0x000000080f00780c */ /* 0x040fe80000704270 */
[----:B------:R-:W-:Y:S04]  /*81d0*/  ISETP.LT.OR P0, PT, R16, 0x9, P0 ;  /* 0x000000091000780c */ /* 0x000fe80000701670 */
[----:B------:R-:W-:Y:S01]  /*81e0*/  FSEL R10, R10, -INF , !P0 ;  /* 0xff8000000a0a7808 */ /* 0x000fe20004000000 */
[----:B------:R-:W-:Y:S01]  /*81f0*/  MUFU.EX2 R12, R12 ;  /* 0x0000000c000c7308 */ /* 0x000fe20000000800 */
[----:B------:R-:W-:Y:S01]  /*8200*/  PLOP3.LUT P0, PT, PT, PT, UP1, 0x40, 0x0 ;  /* 0x000000000000781c */ /* 0x000fe20003f0e818 */
[----:B------:R-:W-:Y:S03]  /*8210*/  UISETP.NE.AND UP1, UPT, UR27, URZ, UPT ;  /* 0x0000003f1b00728c */ /* 0x000fe6000bf25270 */
[----:B------:R-:W-:Y:S04]  /*8220*/  ISETP.GT.AND P0, PT, R15, 0x9, P0 ;  /* 0x000000090f00780c */ /* 0x000fe80000704270 */
[C---:B------:R-:W-:Y:S01]  /*8230*/  ISETP.LT.OR P0, PT, R16.reuse, 0xa, P0 ;  /* 0x0000000a1000780c */ /* 0x040fe20000701670 */
[----:B------:R-:W3:Y:S03]  /*8240*/  MUFU.EX2 R8, R8 ;  /* 0x0000000800087308 */ /* 0x000ee60000000800 */
[----:B------:R-:W-:Y:S02]  /*8250*/  FSEL R169, R169, -INF , !P0 ;  /* 0xff800000a9a97808 */ /* 0x000fe40004000000 */
[----:B------:R-:W-:Y:S01]  /*8260*/  PLOP3.LUT P0, PT, PT, PT, UP0, 0x40, 0x0 ;  /* 0x000000000000781c */ /* 0x000fe20003f0e808 */
[----:B------:R-:W-:Y:S01]  /*8270*/  UISETP.NE.AND UP0, UPT, UR26, URZ, UPT ;  /* 0x0000003f1a00728c */ /* 0x000fe2000bf05270 */
[----:B-1----:R-:W-:Y:S02]  /*8280*/  F2FP.PACK_AB R168, R13, R17 ;  /* 0x000000110da8723e */ /* 0x002fe400000000ff */
[----:B------:R-:W-:Y:S01]  /*8290*/  ISETP.GT.AND P0, PT, R15, 0x10, P0 ;  /* 0x000000100f00780c */ /* 0x000fe20000704270 */
[----:B------:R-:W-:Y:S03]  /*82a0*/  MUFU.EX2 R172, R172 ;  /* 0x000000ac00ac7308 */ /* 0x000fe60000000800 */
[----:B------:R-:W-:Y:S04]  /*82b0*/  ISETP.LT.OR P0, PT, R16, 0x11, P0 ;  /* 0x000000111000780c */ /* 0x000fe80000701670 */
[----:B------:R-:W-:Y:S02]  /*82c0*/  FSEL R22, R9, -INF , !P0 ;  /* 0xff80000009167808 */ /* 0x000fe40004000000 */
[----:B------:R-:W-:Y:S01]  /*82d0*/  PLOP3.LUT P0, PT, PT, PT, UP6, 0x40, 0x0 ;  /* 0x000000000000781c */ /* 0x000fe20003f0e868 */
[----:B------:R-:W-:Y:S03]  /*82e0*/  MUFU.EX2 R175, R175 ;  /* 0x000000af00af7308 */ /* 0x000fe60000000800 */
[----:B------:R-:W-:Y:S02]  /*82f0*/  ISETP.GT.AND P0, PT, R15, 0x11, P0 ;  /* 0x000000110f00780c */ /* 0x000fe40000704270 */
[----:B---3--:R-:W-:Y:S02]  /*8300*/  F2FP.PACK_AB R170, R8, R12 ;  /* 0x0000000c08aa723e */ /* 0x008fe400000000ff */
[C---:B------:R-:W-:Y:S03]  /*8310*/  ISETP.LT.OR P0, PT, R16.reuse, 0x12, P0 ;  /* 0x000000121000780c */ /* 0x040fe60000701670 */
[----:B------:R-:W-:Y:S01]  /*8320*/  MUFU.EX2 R174, R174 ;  /* 0x000000ae00ae7308 */ /* 0x000fe20000000800 */
[----:B------:R-:W-:Y:S02]  /*8330*/  FSEL R179, R179, -INF , !P0 ;  /* 0xff800000b3b37808 */ /* 0x000fe40004000000 */
[----:B------:R-:W-:Y:S04]  /*8340*/  PLOP3.LUT P0, PT, PT, PT, UP5, 0x40, 0x0 ;  /* 0x000000000000781c */ /* 0x000fe80003f0e858 */
[C---:B------:R-:W-:Y:S03]  /*8350*/  ISETP.GT.AND P0, PT, R15.reuse, 0x18, P0 ;  /* 0x000000180f00780c */ /* 0x040fe60000704270 */
[----:B------:R-:W-:Y:S01]  /*8360*/  MUFU.EX2 R173, R173 ;  /* 0x000000ad00ad7308 */ /* 0x000fe20000000800 */
[----:B------:R-:W-:Y:S04]  /*8370*/  ISETP.LT.OR P0, PT, R16, 0x19, P0 ;  /* 0x000000191000780c */ /* 0x000fe80000701670 */
        /* <DEDUP_REMOVED lines=17> */
[----:B------:R-:W-:Y:S01]  /*8490*/  PLOP3.LUT P0, PT, PT, PT, UP0, 0x40, 0x0 ;  /* 0x000000000000781c */ /* 0x000fe20003f0e808 */
[----:B------:R-:W-:Y:S03]  /*84a0*/  UISETP.GT.AND UP0, UPT, UR5, UR4, UPT ;  /* 0x000000040500728c */ /* 0x000fe6000bf04270 */
[----:B------:R-:W-:Y:S01]  /*84b0*/  ISETP.GT.AND P0, PT, R15, 0x29, P0 ;  /* 0x000000290f00780c */ /* 0x000fe20000704270 */
[----:B------:R-:W-:Y:S03]  /*84c0*/  UMOV UR5, UR24 ;  /* 0x0000001800057c82 */ /* 0x000fe60008000000 */
[----:B------:R-:W-:Y:S04]  /*84d0*/  ISETP.LT.OR P0, PT, R16, 0x2a, P0 ;  /* 0x0000002a1000780c */ /* 0x000fe80000701670 */
[----:B------:R-:W-:Y:S02]  /*84e0*/  FSEL R3, R6, -INF , !P0 ;  /* 0xff80000006037808 */ /* 0x000fe40004000000 */
[----:B------:R-:W1:Y:S02]  /*84f0*/  MUFU.EX2 R6, R2 ;  /* 0x0000000200067308 */ /* 0x000e640000000800 */
[----:B-1----:R-:W-:Y:S01]  /*8500*/  FMUL.FTZ R20, R6, R148 ;  /* 0x0000009406147220 */ /* 0x002fe20000410000 */
[----:B------:R-:W-:Y:S01]  /*8510*/  FMNMX.FTZ R2, R14, R156, !PT ;  /* 0x0000009c0e027209 */ /* 0x000fe20007810000 */
[----:B------:R-:W3:Y:S01]  /*8520*/  LDL.LU R148, [R1+0x40] ;  /* 0x0000400001947983 */ /* 0x000ee20000300800 */
[C---:B--2---:R-:W-:Y:S02]  /*8530*/  FFMA.FTZ R5, R6.reuse, R26, R17 ;  /* 0x0000001a06057223 */ /* 0x044fe40000010011 */
[----:B------:R-:W-:Y:S01]  /*8540*/  FMNMX.FTZ R2, R11, R2, !PT ;  /* 0x000000020b027209 */ /* 0x000fe20007810000 */
[----:B------:R-:W-:Y:S01]  /*8550*/  FMUL.FTZ R9, R6, R137 ;  /* 0x0000008906097220 */ /* 0x000fe20000410000 */
[----:B------:R-:W-:Y:S01]  /*8560*/  MOV R137, R22 ;  /* 0x0000001600897202 */ /* 0x000fe20000000f00 */
[----:B------:R-:W-:Y:S01]  /*8570*/  FADD.FTZ R5, R13, R5 ;  /* 0x000000050d057221 */ /* 0x000fe20000010000 */
[----:B------:R-:W-:Y:S01]  /*8580*/  FMNMX.FTZ R2, R10, R2, !PT ;  /* 0x000000020a027209 */ /* 0x000fe20007810000 */
[----:B------:R-:W-:Y:S02]  /*8590*/  FMUL.FTZ R13, R6, R141 ;  /* 0x0000008d060d7220 */ /* 0x000fe40000410000 */
[----:B------:R-:W-:Y:S01]  /*85a0*/  FADD.FTZ R5, R12, R5 ;  /* 0x000000050c057221 */ /* 0x000fe20000010000 */
[----:B------:R-:W-:Y:S01]  /*85b0*/  FMNMX.FTZ R2, R169, R2, !PT ;  /* 0x00000002a9027209 */ /* 0x000fe20007810000 */
[----:B------:R-:W-:Y:S01]  /*85c0*/  FMUL.FTZ R12, R6, R140 ;  /* 0x0000008c060c7220 */ /* 0x000fe20000410000 */
[----:B------:R-:W-:Y:S01]  /*85d0*/  MOV R140, R24 ;  /* 0x00000018008c7202 */ /* 0x000fe20000000f00 */
[----:B------:R-:W-:Y:S01]  /*85e0*/  FADD.FTZ R177, R8, R5 ;  /* 0x0000000508b17221 */ /* 0x000fe20000010000 */
[----:B------:R-:W-:Y:S01]  /*85f0*/  FMNMX.FTZ R2, R22, R2, !PT ;  /* 0x0000000216027209 */ /* 0x000fe20007810000 */
[C---:B------:R-:W-:Y:S02]  /*8600*/  FMUL.FTZ R8, R6.reuse, R136 ;  /* 0x0000008806087220 */ /* 0x040fe40000410000 */
[C---:B------:R-:W-:Y:S01]  /*8610*/  FMUL.FTZ R5, R6.reuse, R133 ;  /* 0x0000008506057220 */ /* 0x040fe20000410000 */
[----:B------:R-:W-:Y:S01]  /*8620*/  FMNMX.FTZ R2, R179, R2, !PT ;  /* 0x00000002b3027209 */ /* 0x000fe20007810000 */
[C---:B------:R-:W-:Y:S01]  /*8630*/  FMUL.FTZ R16, R6.reuse, R144 ;  /* 0x0000009006107220 */ /* 0x040fe20000410000 */
[----:B------:R-:W-:Y:S01]  /*8640*/  MOV R133, R25 ;  /* 0x0000001900857202 */ /* 0x000fe20000000f00 */
[----:B------:R-:W-:Y:S01]  /*8650*/  FMUL.FTZ R25, R6, R153 ;  /* 0x0000009906197220 */ /* 0x000fe20000410000 */
[----:B------:R-:W-:Y:S01]  /*8660*/  FMNMX.FTZ R2, R178, R2, !PT ;  /* 0x00000002b2027209 */ /* 0x000fe20007810000 */
[C---:B------:R-:W-:Y:S01]  /*8670*/  FMUL.FTZ R17, R6.reuse, R145 ;  /* 0x0000009106117220 */ /* 0x040fe20000410000 */
[----:B------:R-:W-:Y:S01]  /*8680*/  MOV R145, R23 ;  /* 0x0000001700917202 */ /* 0x000fe20000000f00 */
[----:B------:R-:W-:Y:S01]  /*8690*/  FMUL.FTZ R21, R6, R149 ;  /* 0x0000009506157220 */ /* 0x000fe20000410000 */
[----:B------:R-:W-:Y:S01]  /*86a0*/  FMNMX.FTZ R2, R176, R2, !PT ;  /* 0x00000002b0027209 */ /* 0x000fe20007810000 */
[C---:B------:R-:W-:Y:S01]  /*86b0*/  FMUL.FTZ R24, R6.reuse, R152 ;  /* 0x0000009806187220 */ /* 0x040fe20000410000 */
[----:B------:R-:W-:Y:S01]  /*86c0*/  MOV R149, R133 ;  /* 0x0000008500957202 */ /* 0x000fe20000000f00 */
[C---:B------:R-:W-:Y:S01]  /*86d0*/  FMUL.FTZ R28, R6.reuse, R28 ;  /* 0x0000001c061c7220 */ /* 0x040fe20000410000 */
[----:B------:R-:W-:Y:S01]  /*86e0*/  FMNMX.FTZ R2, R159, R2, !PT ;  /* 0x000000029f027209 */ /* 0x000fe20007810000 */
[C---:B------:R-:W-:Y:S01]  /*86f0*/  FMUL.FTZ R29, R6.reuse, R29 ;  /* 0x0000001d061d7220 */ /* 0x040fe20000410000 */
[----:B------:R-:W-:Y:S01]  /*8700*/  MOV R152, R171 ;  /* 0x000000ab00987202 */ /* 0x000fe20000000f00 */
[----:B------:R-:W-:Y:S01]  /*8710*/  FMUL.FTZ R32, R6, R32 ;  /* 0x0000002006207220 */ /* 0x000fe20000410000 */
[----:B------:R-:W-:Y:S01]  /*8720*/  FMNMX.FTZ R2, R158, R2, !PT ;  /* 0x000000029e027209 */ /* 0x000fe20007810000 */
[C---:B------:R-:W-:Y:S02]  /*8730*/  FMUL.FTZ R33, R6.reuse, R33 ;  /* 0x0000002106217220 */ /* 0x040fe40000410000 */
[C---:B------:R-:W-:Y:S01]  /*8740*/  FMUL.FTZ R36, R6.reuse, R36 ;  /* 0x0000002406247220 */ /* 0x040fe20000410000 */
[----:B------:R-:W-:Y:S01]  /*8750*/  FMNMX.FTZ R2, R157, R2, !PT ;  /* 0x000000029d027209 */ /* 0x000fe20007810000 */
[C---:B------:R-:W-:Y:S02]  /*8760*/  FMUL.FTZ R37, R6.reuse, R37 ;  /* 0x0000002506257220 */ /* 0x040fe40000410000 */
[C---:B------:R-:W-:Y:S01]  /*8770*/  FMUL.FTZ R40, R6.reuse, R40 ;  /* 0x0000002806287220 */ /* 0x040fe20000410000 */
[----:B------:R-:W-:Y:S01]  /*8780*/  FMNMX.FTZ R2, R3, R2, !PT ;  /* 0x0000000203027209 */ /* 0x000fe20007810000 */
[C---:B------:R-:W-:Y:S02]  /*8790*/  FMUL.FTZ R41, R6.reuse, R41 ;  /* 0x0000002906297220 */ /* 0x040fe40000410000 */
[C---:B------:R-:W-:Y:S02]  /*87a0*/  FMUL.FTZ R44, R6.reuse, R44 ;  /* 0x0000002c062c7220 */ /* 0x040fe40000410000 */
[----:B------:R-:W1:Y:S01]  /*87b0*/  SHFL.BFLY PT, R4, R2, 0x2, 0x1f ;  /* 0x0c401f0002047f89 */ /* 0x000e6200000e0000 */
        /* <DEDUP_REMOVED lines=11> */
[----:B------:R-:W-:Y:S01]  /*8870*/  FMUL.FTZ R68, R6, R68 ;  /* 0x0000004406447220 */ /* 0x000fe20000410000 */
[----:B-1----:R-:W-:Y:S01]  /*8880*/  FMNMX.FTZ R4, R2, R4, !PT ;  /* 0x0000000402047209 */ /* 0x002fe20007810000 */
        /* <DEDUP_REMOVED lines=17> */
[----:B------:R-:W-:Y:S01]  /*89a0*/  FMUL.FTZ R97, R6, R97 ;  /* 0x0000006106617220 */ /* 0x000fe20000410000 */
[----:B------:R-:W-:Y:S01]  /*89b0*/  FSETP.NEU.FTZ.AND P0, PT, R2, -INF , PT ;  /* 0xff8000000200780b */ /* 0x000fe20003f1d000 */
[C---:B------:R-:W-:Y:S02]  /*89c0*/  FMUL.FTZ R100, R6.reuse, R100 ;  /* 0x0000006406647220 */ /* 0x040fe40000410000 */
[----:B------:R-:W-:Y:S01]  /*89d0*/  FMUL.FTZ R101, R6, R101 ;  /* 0x0000006506657220 */ /* 0x000fe20000410000 */
[----:B------:R-:W-:Y:S01]  /*89e0*/  FSEL R7, R2, RZ, P0 ;  /* 0x000000ff02077208 */ /* 0x000fe20000000000 */
[C---:B------:R-:W-:Y:S02]  /*89f0*/  FMUL.FTZ R104, R6.reuse, R104 ;  /* 0x0000006806687220 */ /* 0x040fe40000410000 */
[----:B------:R-:W-:Y:S02]  /*8a00*/  FMUL.FTZ R105, R6, R105 ;  /* 0x0000006906697220 */ /* 0x000fe40000410000 */
[----:B------:R-:W-:Y:S02]  /*8a10*/  FADD.FTZ R7, -R7, R156 ;  /* 0x0000009c07077221 */ /* 0x000fe40000010100 */
[----:B------:R-:W-:Y:S02]  /*8a20*/  FMUL.FTZ R156, R2, c[0x0][0x2d0] ;  /* 0x0000b400029c7a20 */ /* 0x000fe40000410000 */
[----:B------:R-:W-:Y:S02]  /*8a30*/  FMUL.FTZ R7, R7, c[0x0][0x2d0] ;  /* 0x0000b40007077a20 */ /* 0x000fe40000410000 */
[----:B------:R-:W-:Y:S01]  /*8a40*/  FMUL.FTZ R108, R6, R108 ;  /* 0x0000006c066c7220 */ /* 0x000fe20000410000 */
[----:B------:R-:W-:Y:S01]  /*8a50*/  FSEL R156, R156, RZ, P0 ;  /* 0x000000ff9c9c7208 */ /* 0x000fe20000000000 */
[----:B------:R-:W1:Y:S01]  /*8a60*/  MUFU.EX2 R132, R7 ;  /* 0x0000000700847308 */ /* 0x000e620000000800 */
[C---:B------:R-:W-:Y:S01]  /*8a70*/  FMUL.FTZ R109, R6.reuse, R109 ;  /* 0x0000006d066d7220 */ /* 0x040fe20000410000 */
[----:B------:R-:W-:Y:S01]  /*8a80*/  PLOP3.LUT P0, PT, PT, PT, UP0, 0x80, 0x0 ;  /* 0x000000000000781c */ /* 0x000fe20003f0f008 */
[----:B------:R-:W-:Y:S02]  /*8a90*/  FMUL.FTZ R112, R6, R112 ;  /* 0x0000007006707220 */ /* 0x000fe40000410000 */
[--C-:B------:R-:W-:Y:S02]  /*8aa0*/  FFMA.FTZ R136, R14, c[0x0][0x2d0], -R156.reuse ;  /* 0x0000b4000e887a23 */ /* 0x100fe4000001089c */
[C---:B------:R-:W-:Y:S02]  /*8ab0*/  FMUL.FTZ R113, R6.reuse, R113 ;  /* 0x0000007106717220 */ /* 0x040fe40000410000 */
[C---:B------:R-:W-:Y:S02]  /*8ac0*/  FMUL.FTZ R116, R6.reuse, R116 ;  /* 0x0000007406747220 */ /* 0x040fe40000410000 */
[----:B------:R-:W-:Y:S01]  /*8ad0*/  MUFU.EX2 R136, R136 ;  /* 0x0000008800887308 */ /* 0x000fe20000000800 */
[C---:B------:R-:W-:Y:S02]  /*8ae0*/  FMUL.FTZ R117, R6.reuse, R117 ;  /* 0x0000007506757220 */ /* 0x040fe40000410000 */
[C---:B------:R-:W-:Y:S02]  /*8af0*/  FMUL.FTZ R120, R6.reuse, R120 ;  /* 0x0000007806787220 */ /* 0x040fe40000410000 */
[C---:B------:R-:W-:Y:S02]  /*8b00*/  FMUL.FTZ R121, R6.reuse, R121 ;  /* 0x0000007906797220 */ /* 0x040fe40000410000 */
[C---:B------:R-:W-:Y:S02]  /*8b10*/  FMUL.FTZ R124, R6.reuse, R124 ;  /* 0x0000007c067c7220 */ /* 0x040fe40000410000 */
[----:B------:R-:W-:Y:S02]  /*8b20*/  FMUL.FTZ R125, R6, R125 ;  /* 0x0000007d067d7220 */ /* 0x000fe40000410000 */
[--C-:B------:R-:W-:Y:S02]  /*8b30*/  FFMA.FTZ R144, R11, c[0x0][0x2d0], -R156.reuse ;  /* 0x0000b4000b907a23 */ /* 0x100fe4000001089c */
[C---:B-1----:R-:W-:Y:S02]  /*8b40*/  FMUL.FTZ R7, R132.reuse, R135 ;  /* 0x0000008784077220 */ /* 0x042fe40000410000 */
        /* <DEDUP_REMOVED lines=14> */
[----:B------:R1:W2:Y:S01]  /*8c30*/  MUFU.EX2 R150, R152 ;  /* 0x0000009800967308 */ /* 0x0002a20000000800 */
        /* <DEDUP_REMOVED lines=11> */
[C---:B------:R-:W-:Y:S01]  /*8cf0*/  FMUL.FTZ R58, R132.reuse, R58 ;  /* 0x0000003a843a7220 */ /* 0x040fe20000410000 */
[----:B-1----:R-:W-:Y:S01]  /*8d00*/  LDSM.16.MT88.4 R152, [R249+0x1100] ;  /* 0x00110000f998783b */ /* 0x002fe20000004200 */
        /* <DEDUP_REMOVED lines=36> */
[----:B------:R-:W-:Y:S02]  /*8f50*/  FMUL.FTZ R131, R132, R131 ;  /* 0x0000008384837220 */ /* 0x000fe40000410000 */
[C---:B------:R-:W-:Y:S02]  /*8f60*/  FMUL.FTZ R128, R6.reuse, R128 ;  /* 0x0000008006807220 */ /* 0x040fe40000410000 */
[----:B------:R-:W-:Y:S02]  /*8f70*/  FMUL.FTZ R129, R6, R129 ;  /* 0x0000008106817220 */ /* 0x000fe40000410000 */
[----:B------:R-:W-:Y:S02]  /*8f80*/  FMUL.FTZ R6, R132, R134 ;  /* 0x0000008684067220 */ /* 0x000fe40000410000 */
[--C-:B------:R-:W-:Y:S02]  /*8f90*/  FFMA.FTZ R141, R10, c[0x0][0x2d0], -R156.reuse ;  /* 0x0000b4000a8d7a23 */ /* 0x100fe4000001089c */
[----:B------:R-:W-:Y:S02]  /*8fa0*/  FMUL.FTZ R10, R132, R138 ;  /* 0x0000008a840a7220 */ /* 0x000fe40000410000 */
[--C-:B------:R-:W-:Y:S02]  /*8fb0*/  FFMA.FTZ R147, R179, c[0x0][0x2d0], -R156.reuse ;  /* 0x0000b400b3937a23 */ /* 0x100fe4000001089c */
[----:B------:R-:W1:Y:S01]  /*8fc0*/  MUFU.EX2 R141, R141 ;  /* 0x0000008d008d7308 */ /* 0x000e620000000800 */
[----:B------:R-:W-:Y:S02]  /*8fd0*/  FFMA.FTZ R149, R178, c[0x0][0x2d0], -R156 ;  /* 0x0000b400b2957a23 */ /* 0x000fe4000001089c */
[----:B--2---:R-:W-:Y:S07]  /*8fe0*/  FADD.FTZ R177, R150, R177 ;  /* 0x000000b196b17221 */ /* 0x004fee0000010000 */
[----:B------:R-:W-:Y:S01]  /*8ff0*/  MUFU.EX2 R147, R147 ;  /* 0x0000009300937308 */ /* 0x000fe20000000800 */
[----:B---3--:R-:W-:Y:S01]  /*9000*/  FFMA.FTZ R142, R132, R148, R136 ;  /* 0x00000094848e7223 */ /* 0x008fe20000010088 */
[----:B------:R-:W-:Y:S01]  /*9010*/  MOV R148, R145 ;  /* 0x0000009100947202 */ /* 0x000fe20000000f00 */
[----:B------:R-:W2:Y:S01]  /*9020*/  LDSM.16.MT88.4 R132, [R252+0x100] ;  /* 0x00010000fc84783b */ /* 0x000ea20000004200 */
[----:B------:R-:W-:Y:S01]  /*9030*/  MOV R145, R140 ;  /* 0x0000008c00917202 */ /* 0x000fe20000000f00 */
[----:B------:R-:W-:Y:S01]  /*9040*/  FFMA.FTZ R140, R169, c[0x0][0x2d0], -R156 ;  /* 0x0000b400a98c7a23 */ /* 0x000fe2000001089c */
[C---:B------:R-:W-:Y:S04]  /*9050*/  F2FP.PACK_AB R169, R144.reuse, R136 ;  /* 0x0000008890a9723e */ /* 0x040fe800000000ff */
[----:B------:R3:W-:Y:S01]  /*9060*/  MUFU.EX2 R146, R148 ;  /* 0x0000009400927308 */ /* 0x0007e20000000800 */
[----:B------:R-:W-:Y:S02]  /*9070*/  FADD.FTZ R142, R144, R142 ;  /* 0x0000008e908e7221 */ /* 0x000fe40000010000 */
[----:B------:R-:W-:Y:S02]  /*9080*/  FADD.FTZ R144, R143, R177 ;  /* 0x000000b18f907221 */ /* 0x000fe40000010000 */
[----:B-1----:R-:W-:Y:S05]  /*9090*/  FADD.FTZ R142, R141, R142 ;  /* 0x0000008e8d8e7221 */ /* 0x002fea0000010000 */
[----:B------:R-:W1:Y:S10]  /*90a0*/  MUFU.EX2 R140, R140 ;  /* 0x0000008c008c7308 */ /* 0x000e740000000800 */
[----:B------:R-:W4:Y:S01]  /*90b0*/  MUFU.EX2 R145, R145 ;  /* 0x0000009100917308 */ /* 0x000f220000000800 */
[----:B---3--:R-:W-:Y:S02]  /*90c0*/  FFMA.FTZ R148, R137, c[0x0][0x2d0], -R156 ;  /* 0x0000b40089947a23 */ /* 0x008fe4000001089c */
[----:B------:R-:W-:Y:S07]  /*90d0*/  LDSM.16.MT88.4 R136, [R252+0x900] ;  /* 0x00090000fc88783b */ /* 0x000fee0000004200 */
[----:B------:R-:W3:Y:S01]  /*90e0*/  MUFU.EX2 R148, R148 ;  /* 0x0000009400947308 */ /* 0x000ee20000000800 */
[C---:B-1----:R-:W-:Y:S09]  /*90f0*/  F2FP.PACK_AB R171, R140.reuse, R141 ;  /* 0x0000008d8cab723e */ /* 0x042ff200000000ff */
[----:B------:R-:W1:Y:S01]  /*9100*/  MUFU.EX2 R149, R149 ;  /* 0x0000009500957308 */ /* 0x000e620000000800 */
[C---:B--2---:R-:W-:Y:S05]  /*9110*/  HMMA.16816.F32 R4, R168.reuse, R132, R4 ;  /* 0x00000084a804723c */ /* 0x044fea0000001804 */
[----:B----4-:R-:W-:Y:S03]  /*9120*/  FADD.FTZ R144, R145, R144 ;  /* 0x0000009091907221 */ /* 0x010fe60000010000 */
[C---:B------:R-:W-:Y:S01]  /*9130*/  HMMA.16816.F32 R8, R168.reuse, R134, R8 ;  /* 0x00000086a808723c */ /* 0x040fe20000001808 */
[----:B------:R-:W2:Y:S07]  /*9140*/  LDSM.16.MT88.4 R132, [R250+0x100] ;  /* 0x00010000fa84783b */ /* 0x000eae0000004200 */
[C---:B--2---:R-:W-:Y:S08]  /*9150*/  HMMA.16816.F32 R12, R168.reuse, R132, R12 ;  /* 0x00000084a80c723c */ /* 0x044ff0000000180c */
        /* <DEDUP_REMOVED lines=41> */
[C---:B--2---:R-:W-:Y:S07]  /*93f0*/  HMMA.16816.F32 R124, R168.reuse, R132, R124 ;  /* 0x00000084a87c723c */ /* 0x044fee000000187c */
[----:B------:R-:W-:Y:S01]  /*9400*/  F2FP.PACK_AB R132, R143, R150 ;  /* 0x000000968f84723e */ /* 0x000fe200000000ff */
[----:B------:R-:W-:Y:S04]  /*9410*/  HMMA.16816.F32 R128, R168, R134, R128 ;  /* 0x00000086a880723c */ /* 0x000fe80000001880 */
[----:B---3--:R-:W-:Y:S01]  /*9420*/  F2FP.PACK_AB R133, R147, R148 ;  /* 0x000000949385723e */ /* 0x008fe200000000ff */
[----:B------:R-:W-:Y:S02]  /*9430*/  FADD.FTZ R150, R140, R142 ;  /* 0x0000008e8c967221 */ /* 0x000fe40000010000 */
[----:B------:R-:W-:Y:S01]  /*9440*/  FFMA.FTZ R168, R176, c[0x0][0x2d0], -R156 ;  /* 0x0000b400b0a87a23 */ /* 0x000fe2000001089c */
[C---:B------:R-:W-:Y:S01]  /*9450*/  F2FP.PACK_AB R134, R146.reuse, R145 ;  /* 0x000000919286723e */ /* 0x040fe200000000ff */
[----:B------:R-:W-:Y:S03]  /*9460*/  LDSM.16.MT88.4 R140, [R248+0x5100] ;  /* 0x00510000f88c783b */ /* 0x000fe60000004200 */
[----:B------:R-:W-:Y:S01]  /*9470*/  FADD.FTZ R176, R146, R144 ;  /* 0x0000009092b07221 */ /* 0x000fe20000010000 */
[----:B------:R-:W2:Y:S01]  /*9480*/  MUFU.EX2 R168, R168 ;  /* 0x000000a800a87308 */ /* 0x000ea20000000800 */
[----:B------:R-:W-:Y:S02]  /*9490*/  FADD.FTZ R148, R148, R150 ;  /* 0x0000009694947221 */ /* 0x000fe40000010000 */
[----:B------:R-:W-:Y:S02]  /*94a0*/  FFMA.FTZ R169, R159, c[0x0][0x2d0], -R156 ;  /* 0x0000b4009fa97a23 */ /* 0x000fe4000001089c */
[----:B------:R-:W-:Y:S02]  /*94b0*/  FADD.FTZ R148, R147, R148 ;  /* 0x0000009493947221 */ /* 0x000fe40000010000 */
[----:B------:R-:W-:Y:S01]  /*94c0*/  LDSM.16.MT88.4 R144, [R250+0x1100] ;  /* 0x00110000fa90783b */ /* 0x000fe20000004200 */
[--C-:B------:R-:W-:Y:S01]  /*94d0*/  FFMA.FTZ R170, R158, c[0x0][0x2d0], -R156.reuse ;  /* 0x0000b4009eaa7a23 */ /* 0x100fe2000001089c */
[----:B------:R-:W-:Y:S01]  /*94e0*/  F2FP.PACK_AB R158, R172, R173 ;  /* 0x000000adac9e723e */ /* 0x000fe200000000ff */
[--C-:B------:R-:W-:Y:S01]  /*94f0*/  FFMA.FTZ R171, R157, c[0x0][0x2d0], -R156.reuse ;  /* 0x0000b4009dab7a23 */ /* 0x100fe2000001089c */
[----:B------:R-:W3:Y:S01]  /*9500*/  MUFU.EX2 R169, R169 ;  /* 0x000000a900a97308 */ /* 0x000ee20000000800 */
[----:B------:R-:W-:Y:S02]  /*9510*/  FFMA.FTZ R156, R3, c[0x0][0x2d0], -R156 ;  /* 0x0000b400039c7a23 */ /* 0x000fe4000001089c */
[----:B-1----:R-:W-:Y:S02]  /*9520*/  FADD.FTZ R177, R149, R148 ;  /* 0x0000009495b17221 */ /* 0x002fe40000010000 */
[----:B------:R-:W-:Y:S04]  /*9530*/  FADD.FTZ R176, R175, R176 ;  /* 0x000000b0afb07221 */ /* 0x000fe80000010000 */
[----:B------:R-:W-:Y:S01]  /*9540*/  FADD.FTZ R176, R174, R176 ;  /* 0x000000b0aeb07221 */ /* 0x000fe20000010000 */
[----:B------:R1:W-:Y:S01]  /*9550*/  MUFU.EX2 R3, R156 ;  /* 0x0000009c00037308 */ /* 0x0003e20000000800 */
[C---:B--2---:R-:W-:Y:S02]  /*9560*/  F2FP.PACK_AB R135, R168.reuse, R149 ;  /* 0x00000095a887723e */ /* 0x044fe400000000ff */
[----:B------:R-:W-:Y:S02]  /*9570*/  FADD.FTZ R173, R173, R176 ;  /* 0x000000b0adad7221 */ /* 0x000fe40000010000 */
[----:B------:R-:W-:Y:S03]  /*9580*/  FADD.FTZ R177, R168, R177 ;  /* 0x000000b1a8b17221 */ /* 0x000fe60000010000 */
[C---:B------:R-:W-:Y:S02]  /*9590*/  HMMA.16816.F32 R4, R132.reuse, R136, R4 ;  /* 0x000000888404723c */ /* 0x040fe40000001804 */
[----:B------:R-:W2:Y:S03]  /*95a0*/  MUFU.EX2 R170, R170 ;  /* 0x000000aa00aa7308 */ /* 0x000ea60000000800 */
[----:B---3--:R-:W-:Y:S03]  /*95b0*/  FADD.FTZ R177, R169, R177 ;  /* 0x000000b1a9b17221 */ /* 0x008fe60000010000 */
[C---:B------:R-:W-:Y:S01]  /*95c0*/  HMMA.16816.F32 R8, R132.reuse, R138, R8 ;  /* 0x0000008a8408723c */ /* 0x040fe20000001808 */
[----:B------:R-:W3:Y:S03]  /*95d0*/  LDSM.16.MT88.4 R136, [R250+0x900] ;  /* 0x00090000fa88783b */ /* 0x000ee60000004200 */
[----:B------:R-:W4:Y:S01]  /*95e0*/  MUFU.EX2 R171, R171 ;  /* 0x000000ab00ab7308 */ /* 0x000f220000000800 */
[----:B-1----:R-:W-:Y:S02]  /*95f0*/  F2FP.PACK_AB R156, R174, R175 ;  /* 0x000000afae9c723e */ /* 0x002fe400000000ff */
[C---:B--2---:R-:W-:Y:S01]  /*9600*/  F2FP.PACK_AB R157, R170.reuse, R169 ;  /* 0x000000a9aa9d723e */ /* 0x044fe200000000ff */
[----:B------:R-:W-:Y:S01]  /*9610*/  FADD.FTZ R170, R170, R177 ;  /* 0x000000b1aaaa7221 */ /* 0x000fe20000010000 */
[----:B----4-:R-:W-:Y:S03]  /*9620*/  F2FP.PACK_AB R159, R3, R171 ;  /* 0x000000ab039f723e */ /* 0x010fe600000000ff */
[----:B------:R-:W-:Y:S01]  /*9630*/  FADD.FTZ R170, R171, R170 ;  /* 0x000000aaabaa7221 */ /* 0x000fe20000010000 */
[C---:B---3--:R-:W-:Y:S08]  /*9640*/  HMMA.16816.F32 R12, R132.reuse, R136, R12 ;  /* 0x00000088840c723c */ /* 0x048ff0000000180c */
        /* <DEDUP_REMOVED lines=41> */
[C---:B------:R-:W-:Y:S08]  /*98e0*/  HMMA.16816.F32 R124, R132.reuse, R140, R124 ;  /* 0x0000008c847c723c */ /* 0x040ff0000000187c */
[----:B------:R-:W-:Y:S08]  /*98f0*/  HMMA.16816.F32 R128, R132, R142, R128 ;  /* 0x0000008e8480723c */ /* 0x000ff00000001880 */
[C---:B-1----:R-:W-:Y:S01]  /*9900*/  HMMA.16816.F32 R132, R156.reuse, R136, R4 ;  /* 0x000000889c84723c */ /* 0x042fe20000001804 */
[----:B------:R-:W1:Y:S07]  /*9910*/  LDSM.16.MT88.4 R4, [R248+0x1100] ;  /* 0x00110000f804783b */ /* 0x000e6e0000004200 */
[C---:B------:R-:W-:Y:S01]  /*9920*/  HMMA.16816.F32 R136, R156.reuse, R138, R8 ;  /* 0x0000008a9c88723c */ /* 0x040fe20000001808 */
[----:B------:R-:W2:Y:S07]  /*9930*/  LDSM.16.MT88.4 R8, [R252+0x2900] ;  /* 0x00290000fc08783b */ /* 0x000eae0000004200 */
[C---:B------:R-:W-:Y:S01]  /*9940*/  HMMA.16816.F32 R140, R156.reuse, R144, R12 ;  /* 0x000000909c8c723c */ /* 0x040fe2000000180c */
[----:B------:R-:W3:Y:S07]  /*9950*/  LDSM.16.MT88.4 R12, [R250+0x2900] ;  /* 0x00290000fa0c783b */ /* 0x000eee0000004200 */
[C---:B------:R-:W-:Y:S08]  /*9960*/  HMMA.16816.F32 R144, R156.reuse, R146, R16 ;  /* 0x000000929c90723c */ /* 0x040ff00000001810 */
[C---:B------:R-:W-:Y:S08]  /*9970*/  HMMA.16816.F32 R148, R156.reuse, R152, R20 ;  /* 0x000000989c94723c */ /* 0x040ff00000001814 */
[C---:B------:R-:W-:Y:S08]  /*9980*/  HMMA.16816.F32 R152, R156.reuse, R154, R24 ;  /* 0x0000009a9c98723c */ /* 0x040ff00000001818 */
        /* <DEDUP_REMOVED lines=31> */
[C---:B------:R-:W-:Y:S08]  /*9b80*/  HMMA.16816.F32 R112, R156.reuse, R10, R112 ;  /* 0x0000000a9c70723c */ /* 0x040ff00000001870 */
[C---:B---3--:R-:W-:Y:S08]  /*9b90*/  HMMA.16816.F32 R116, R156.reuse, R12, R116 ;  /* 0x0000000c9c74723c */ /* 0x048ff00000001874 */
[C---:B------:R-:W-:Y:S08]  /*9ba0*/  HMMA.16816.F32 R120, R156.reuse, R14, R120 ;  /* 0x0000000e9c78723c */ /* 0x040ff00000001878 */
[C---:B-1----:R-:W-:Y:S07]  /*9bb0*/  HMMA.16816.F32 R124, R156.reuse, R4, R124 ;  /* 0x000000049c7c723c */ /* 0x042fee000000187c */
[----:B------:R-:W-:Y:S01]  /*9bc0*/  FADD.FTZ R5, R172, R173 ;  /* 0x000000adac057221 */ /* 0x000fe20000010000 */
[----:B------:R-:W-:Y:S04]  /*9bd0*/  HMMA.16816.F32 R128, R156, R6, R128 ;  /* 0x000000069c80723c */ /* 0x000fe80000001880 */
[----:B------:R1:W-:Y:S01]  /*9be0*/  STL [R1+0x44], R5 ;  /* 0x0000440501007387 */ /* 0x0003e20000100800 */
[----:B------:R-:W-:Y:S01]  /*9bf0*/  FADD.FTZ R4, R3, R170 ;  /* 0x000000aa03047221 */ /* 0x000fe20000010000 */
[----:B------:R-:W-:Y:S02]  /*9c00*/  MOV R3, R0 ;  /* 0x0000000000037202 */ /* 0x000fe40000000f00 */
[----:B------:R-:W-:Y:S02]  /*9c10*/  MOV R156, R2 ;  /* 0x00000002009c7202 */ /* 0x000fe40000000f00 */
[----:B------:R1:W-:Y:S02]  /*9c20*/  STL [R1+0x40], R4 ;  /* 0x0000400401007387 */ /* 0x0003e40000100800 */
[----:B-1----:R-:W-:-:S05]  /*9c30*/  @P0 BRA `(.L_x_418) ;  /* 0xffffc1a000000947 */ /* 0x002fca000383ffff */
.L_x_405:
[----:B------:R-:W2:Y:S01]  /*9c40*/  S2UR UR28, SR_CTAID.X ;  /* 0x00000000001c79c3 */ /* 0x000ea20000002500 */
[----:B------:R-:W-:-:S02]  /*9c50*/  UISETP.NE.AND UP1, UPT, UR13, URZ, UPT ;  /* 0x0000003f0d00728c */ /* 0x000fc4000bf25270 */
[----:B------:R-:W-:Y:S02]  /*9c60*/  UISETP.NE.AND UP0, UPT, UR12, URZ, UPT ;  /* 0x0000003f0c00728c */ /* 0x000fe4000bf05270 */
[----:B------:R-:W-:Y:S02]  /*9c70*/  UMOV UR27, 0x1 ;  /* 0x00000001001b7882 */ /* 0x000fe40000000000 */
[----:B------:R-:W-:Y:S02]  /*9c80*/  ULDC UR25, c[0x0][0x168] ;  /* 0x00005a0000197ab9 */ /* 0x000fe40000000800 */
[----:B------:R-:W-:Y:S01]  /*9c90*/  ULDC.64 UR4, c[0x0][0x2c8] ;  /* 0x0000b20000047ab9 */ /* 0x000fe20000000a00 */
[----:B------:R-:W-:Y:S01]  /*9ca0*/  PLOP3.LUT P0, PT, PT, PT, UP0, 0x40, 0x0 ;  /* 0x000000000000781c */ /* 0x000fe20003f0e808 */
[----:B------:R-:W-:Y:S02]  /*9cb0*/  UIADD3 UR25, UR27, -UR25, URZ ;  /* 0x800000191b197290 */ /* 0x000fe4000fffe03f */
[----:B------:R-:W-:-:S02]  /*9cc0*/  ULDC UR26, c[0x0][0x2ac] ;  /* 0x0000ab00001a7ab9 */ /* 0x000fc40000000800 */
[----:B--2---:R-:W-:-:S04]  /*9cd0*/  ULEA UR28, UR28, 0x7f, 0x7 ;  /* 0x0000007f1c1c7891 */ /* 0x004fc8000f8e383f */
[----:B------:R-:W-:-:S03]  /*9ce0*/  UIMAD.WIDE.U32 UR30, UR28, UR4, URZ ;  /* 0x000000041c1e72a5 */ /* 0x000fc6000f8e003f */
[----:B------:R-:W-:Y:S02]  /*9cf0*/  ULDC UR4, c[0x0][0x1d0] ;  /* 0x0000740000047ab9 */ /* 0x000fe40000000800 */
[----:B------:R-:W-:Y:S02]  /*9d00*/  UIMAD UR4, UR26, UR4, UR25 ;  /* 0x000000041a0472a4 */ /* 0x000fe4000f8e0219 */
[----:B------:R-:W-:Y:S02]  /*9d10*/  @UP1 USHF.R.U32.HI UR28, URZ, UR5, UR31 ;  /* 0x000000053f1c1299 */ /* 0x000fe4000801161f */
[----:B------:R-:W-:Y:S02]  /*9d20*/  ULDC UR25, c[0x0][0x324] ;  /* 0x0000c90000197ab9 */ /* 0x000fe40000000800 */
[----:B------:R-:W-:-:S04]  /*9d30*/  UIADD3 UR26, UR4, UR28, URZ ;  /* 0x0000001c041a7290 */ /* 0x000fc8000fffe03f */
[----:B------:R-:W-:Y:S01]  /*9d40*/  UIADD3 UR25, UR26, -UR25, URZ ;  /* 0x800000191a197290 */ /* 0x000fe2000fffe03f */
[----:B------:R-:W-:Y:S05]  /*9d50*/  @P0 BRA `(.L_x_419) ;  /* 0x0000016000000947 */ /* 0x000fea0003800000 */
[----:B------:R-:W-:-:S06]  /*9d60*/  UISETP.GT.AND UP0, UPT, UR26, -0x1, UPT ;  /* 0xffffffff1a00788c */ /* 0x000fcc000bf04270 */
[----:B------:R-:W-:-:S13]  /*9d70*/  PLOP3.LUT P0, PT, PT, PT, UP0, 0x80, 0x0 ;  /* 0x000000000000781c */ /* 0x000fda0003f0f008 */
[----:B------:R-:W-:Y:S05]  /*9d80*/  @P0 BRA `(.L_x_420) ;  /* 0x0000009000000947 */ /* 0x000fea0003800000 */
[----:B------:R-:W-:Y:S02]  /*9d90*/  ULDC UR4, c[0x0][0x32c] ;  /* 0x0000cb0000047ab9 */ /* 0x000fe40000000800 */
[----:B------:R-:W-:Y:S02]  /*9da0*/  UISETP.NE.AND UP0, UPT, UR27, UR4, UPT ;  /* 0x000000041b00728c */ /* 0x000fe4000bf05270 */
[----:B------:R-:W-:Y:S02]  /*9db0*/  ULOP3.LUT UR26, URZ, UR26, URZ, 0x33, !UPT ;  /* 0x0000001a3f1a7292 */ /* 0x000fe4000f8e333f */
[----:B------:R-:W-:Y:S02]  /*9dc0*/  ULDC.64 UR4, c[0x0][0x330] ;  /* 0x0000cc0000047ab9 */ /* 0x000fe40000000a00 */
[----:B------:R-:W-:-:S07]  /*9dd0*/  UIMAD.WIDE.U32 UR28, UR26, UR4, URZ ;  /* 0x000000041a1c72a5 */ /* 0x000fce000f8e003f */
[----:B------:R-:W-:Y:S02]  /*9de0*/  @UP0 UMOV UR27, UR29 ;  /* 0x0000001d001b0c82 */ /* 0x000fe40008000000 */
[----:B------:R-:W-:-:S04]  /*9df0*/  @UP0 USHF.R.U32.HI UR26, URZ, UR5, UR27 ;  /* 0x000000053f1a0299 */ /* 0x000fc8000801161b */
[----:B------:R-:W-:Y:S01]  /*9e00*/  ULOP3.LUT UR26, URZ, UR26, URZ, 0x33, !UPT ;  /* 0x0000001a3f1a7292 */ /* 0x000fe2000f8e333f */
[----:B------:R-:W-:Y:S05]  /*9e10*/  BRA `(.L_x_421) ;  /* 0x0000006000007947 */ /* 0x000fea0003800000 */
.L_x_420:
[----:B------:R-:W-:Y:S02]  /*9e20*/  ULDC UR4, c[0x0][0x32c] ;  /* 0x0000cb0000047ab9 */ /* 0x000fe40000000800 */
[----:B------:R-:W-:-:S03]  /*9e30*/  UISETP.NE.AND UP0, UPT, UR27, UR4, UPT ;  /* 0x000000041b00728c */ /* 0x000fc6000bf05270 */
[----:B------:R-:W-:Y:S02]  /*9e40*/  ULDC.64 UR4, c[0x0][0x330] ;  /* 0x0000cc0000047ab9 */ /* 0x000fe40000000a00 */
[----:B------:R-:W-:-:S07]  /*9e50*/  UIMAD.WIDE.U32 UR28, UR26, UR4, URZ ;  /* 0x000000041a1c72a5 */ /* 0x000fce000f8e003f */
[----:B------:R-:W-:Y:S02]  /*9e60*/  @UP0 UMOV UR27, UR29 ;  /* 0x0000001d001b0c82 */ /* 0x000fe40008000000 */
[----:B------:R-:W-:Y:S02]  /*9e70*/  @UP0 USHF.R.U32.HI UR26, URZ, UR5, UR27 ;  /* 0x000000053f1a0299 */ /* 0x000fe4000801161b */
.L_x_421:
[----:B------:R-:W-:Y:S02]  /*9e80*/  ULDC UR4, c[0x0][0x32c] ;  /* 0x0000cb0000047ab9 */ /* 0x000fe40000000800 */
[----:B------:R-:W-:-:S04]  /*9e90*/  UIMAD UR4, UR26, UR4, URZ ;  /* 0x000000041a0472a4 */ /* 0x000fc8000f8e023f */
[----:B------:R-:W-:-:S04]  /*9ea0*/  UISETP.LT.AND UP0, UPT, UR25, UR4, UPT ;  /* 0x000000041900728c */ /* 0x000fc8000bf01270 */
[----:B------:R-:W-:-:S04]  /*9eb0*/  USEL UR25, UR25, UR4, !UP0 ;  /* 0x0000000419197287 */ /* 0x000fc8000c000000 */
.L_x_419:
[----:B------:R-:W-:-:S04]  /*9ec0*/  UIADD3 UR25, UR25, 0x2f, URZ ;  /* 0x0000002f19197890 */ /* 0x000fc8000fffe03f */
        /* <DEDUP_REMOVED lines=9> */
[----:B------:R-:W2:Y:S04]  /*9f60*/  LDL R5, [R1+0x24] ;  /* 0x0000240001057983 */ /* 0x000ea80000100800 */
[----:B-1----:R-:W3:Y:S04]  /*9f70*/  LDL R4, [R1+0x30] ;  /* 0x0000300001047983 */ /* 0x002ee80000100800 */
[----:B------:R-:W3:Y:S01]  /*9f80*/  LDL R3, [R1+0x18] ;  /* 0x0000180001037983 */ /* 0x000ee20000100800 */
[C---:B--2---:R-:W-:Y:S01]  /*9f90*/  SHF.L.U64.HI R179, R5.reuse, 0x1, R6 ;  /* 0x0000000105b37819 */ /* 0x044fe20000010206 */
[----:B------:R-:W-:Y:S01]  /*9fa0*/  IMAD.SHL.U32 R178, R5, 0x2, RZ ;  /* 0x0000000205b27824 */ /* 0x000fe200078e00ff */
[C---:B---3--:R-:W-:Y:S01]  /*9fb0*/  SHF.L.U64.HI R177, R3.reuse, 0x1, R4 ;  /* 0x0000000103b17819 */ /* 0x048fe20000010204 */
[----:B------:R-:W-:-:S02]  /*9fc0*/  IMAD.SHL.U32 R176, R3, 0x2, RZ ;  /* 0x0000000203b07824 */ /* 0x000fc400078e00ff */
.L_x_427:
[----:B------:R-:W2:Y:S01]  /*9fd0*/  LDL R4, [R1+0x4] ;  /* 0x0000040001047983 */ /* 0x000ea20000100800 */
[----:B------:R-:W-:Y:S04]  /*9fe0*/  DEPBAR.LE SB0, 0x0 ;  /* 0x000080000000791a */ /* 0x000fe80000000000 */
[----:B------:R-:W3:Y:S01]  /*9ff0*/  LDL R3, [R1] ;  /* 0x0000000001037983 */ /* 0x000ee20000100800 */
[----:B------:R-:W-:Y:S03]  /*a000*/  UISETP.GT.AND UP0, UPT, UR8, UR24, UPT ;  /* 0x000000180800728c */ /* 0x000fe6000bf04270 */
[----:B------:R-:W-:Y:S03]  /*a010*/  BAR.SYNC.DEFER_BLOCKING 0x0 ;  /* 0x0000000000007b1d */ /* 0x000fe60000010000 */
[----:B------:R-:W-:Y:S03]  /*a020*/  PLOP3.LUT P0, PT, PT, PT, UP0, 0x80, 0x0 ;  /* 0x000000000000781c */ /* 0x000fe60003f0f008 */
[----:B------:R-:W1:Y:S04]  /*a030*/  LDSM.16.M88.4 R168, [R247] ;  /* 0x00000000f7a8783b */ /* 0x000e680000000200 */
[----:B------:R-:W4:Y:S04]  /*a040*/  LDSM.16.M88.4 R172, [R246] ;  /* 0x00000000f6ac783b */ /* 0x000f280000000200 */
[----:B--2---:R-:W2:Y:S04]  /*a050*/  LDSM.16.M88.4 R8, [R4+0x10100] ;  /* 0x010100000408783b */ /* 0x004ea80000000200 */
[----:B------:R-:W1:Y:S04]  /*a060*/  LDSM.16.M88.4 R16, [R4+0x10900] ;  /* 0x010900000410783b */ /* 0x000e680000000200 */
[----:B------:R-:W1:Y:S04]  /*a070*/  LDSM.16.M88.4 R24, [R4+0x11100] ;  /* 0x011100000418783b */ /* 0x000e680000000200 */
[----:B---3--:R3:W1:Y:S02]  /*a080*/  LDSM.16.M88.4 R156, [R3] ;  /* 0x00000000039c783b */ /* 0x0086640000000200 */
[----:B---3--:R-:W-:Y:S01]  /*a090*/  MOV R3, R0 ;  /* 0x0000000000037202 */ /* 0x008fe20000000f00 */
[----:B------:R-:W-:-:S05]  /*a0a0*/  @P0 BRA `(.L_x_423) ;  /* 0x0000043000000947 */ /* 0x000fca0003800000 */
[----:B----4-:R-:W3:Y:S01]  /*a0b0*/  LDL R4, [R1+0xc] ;  /* 0x00000c0001047983 */ /* 0x010ee20000100800 */
[----:B------:R-:W-:Y:S03]  /*a0c0*/  BSSY B0, `(.L_x_423) ;  /* 0x0000041000007945 */ /* 0x000fe60003800000 */
[----:B------:R-:W4:Y:S04]  /*a0d0*/  LDL R14, [R1+0x8] ;  /* 0x00000800010e7983 */ /* 0x000f280000100800 */
[----:B------:R-:W5:Y:S04]  /*a0e0*/  LDL R12, [R1+0x24] ;  /* 0x00002400010c7983 */ /* 0x000f680000100800 */
[----:B--2---:R-:W2:Y:S04]  /*a0f0*/  LDL R13, [R1+0x1c] ;  /* 0x00001c00010d7983 */ /* 0x004ea80000100800 */
[----:B------:R-:W2:Y:S04]  /*a100*/  LDL R21, [R1+0x10] ;  /* 0x0000100001157983 */ /* 0x000ea80000100800 */
[----:B------:R-:W2:Y:S01]  /*a110*/  LDL R23, [R1+0x28] ;  /* 0x0000280001177983 */ /* 0x000ea20000100800 */
[----:B---3--:R-:W-:Y:S01]  /*a120*/  SHF.R.S32.HI R5, RZ, 0x1f, R4 ;  /* 0x0000001fff057819 */ /* 0x008fe20000011404 */
[----:B------:R-:W-:Y:S04]  /*a130*/  IMAD.WIDE.U32 R6, R4, c[0x0][0x208], RZ ;  /* 0x0000820004067a25 */ /* 0x000fe800078e00ff */
        /* <DEDUP_REMOVED lines=8> */
[----:B------:R-:W-:Y:S01]  /*a1c0*/  IADD3 R15, P0, R6, UR14, RZ ;  /* 0x0000000e060f7c10 */ /* 0x000fe2000ff1e0ff */
[----:B------:R-:W3:Y:S03]  /*a1d0*/  LDL R14, [R1+0x14] ;  /* 0x00001400010e7983 */ /* 0x000ee60000100800 */
[----:B------:R-:W-:Y:S02]  /*a1e0*/  IADD3.X R4, R7, UR16, R4, P0, !PT ;  /* 0x0000001007047c10 */ /* 0x000fe400087fe404 */
[C---:B------:R-:W-:Y:S04]  /*a1f0*/  LEA R20, P0, R15.reuse, c[0x0][0x1f8], 0x1 ;  /* 0x00007e000f147a11 */ /* 0x040fe800078008ff */
[----:B------:R-:W-:Y:S01]  /*a200*/  LEA.HI.X R15, R15, c[0x0][0x1fc], R4, 0x1, P0 ;  /* 0x00007f000f0f7a11 */ /* 0x000fe200000f0c04 */
[----:B------:R-:W4:Y:S04]  /*a210*/  SHFL.IDX PT, R22, R20, RZ, 0x181f ;  /* 0x00181fff14167589 */ /* 0x000f2800000e0000 */
[----:B------:R-:W5:Y:S01]  /*a220*/  SHFL.IDX PT, R12, R15, RZ, 0x181f ;  /* 0x00181fff0f0c7589 */ /* 0x000f6200000e0000 */
[----:B----4-:R-:W-:Y:S05]  /*a230*/  IADD3 R6, P0, R22, R178, RZ ;  /* 0x000000b216067210 */ /* 0x010fea0007f1e0ff */
[----:B-----5:R-:W-:Y:S01]  /*a240*/  IMAD.X R7, R12, 0x1, R179, P0 ;  /* 0x000000010c077824 */ /* 0x020fe200000e06b3 */
[----:B------:R-:W-:Y:S04]  /*a250*/  IADD3 R4, P0, R22, R176, RZ ;  /* 0x000000b016047210 */ /* 0x000fe80007f1e0ff */
[----:B------:R-:W-:Y:S01]  /*a260*/  @!PT LDS RZ, [RZ] ;  /* 0x00000000fffff984 */ /* 0x000fe20000000800 */
[----:B--2---:R2:W-:Y:S01]  /*a270*/  LDGSTS.E.BYPASS.LTC128B.128 [R13+0x100], [R6.64], !P1 ;  /* 0x00100000060d7fae */ /* 0x0045e2000c901d56 */
[----:B------:R-:W-:Y:S05]  /*a280*/  IMAD.X R5, R12, 0x1, R177, P0 ;  /* 0x000000010c057824 */ /* 0x000fea00000e06b1 */
[----:B------:R4:W-:Y:S04]  /*a290*/  LDGSTS.E.BYPASS.LTC128B.128 [R13+0x1900], [R4.64], !P6 ;  /* 0x01900000040d7fae */ /* 0x0009e8000f101d56 */
[----:B--2---:R-:W2:Y:S01]  /*a2a0*/  LDL R7, [R1+0x2c] ;  /* 0x00002c0001077983 */ /* 0x004ea20000100800 */
[----:B---3--:R-:W-:Y:S05]  /*a2b0*/  IMAD.SHL.U32 R6, R14, 0x2, RZ ;  /* 0x000000020e067824 */ /* 0x008fea00078e00ff */
[----:B----4-:R-:W-:Y:S02]  /*a2c0*/  IADD3 R4, P0, R22, R6, RZ ;  /* 0x0000000616047210 */ /* 0x010fe40007f1e0ff */
[----:B--2---:R-:W-:Y:S02]  /*a2d0*/  SHF.L.U64.HI R7, R14, 0x1, R7 ;  /* 0x000000010e077819 */ /* 0x004fe40000010207 */
[----:B------:R-:W2:Y:S03]  /*a2e0*/  S2R R14, SR_TID.X ;  /* 0x00000000000e7919 */ /* 0x000ea60000002100 */
[----:B------:R-:W-:Y:S05]  /*a2f0*/  IMAD.X R5, R12, 0x1, R7, P0 ;  /* 0x000000010c057824 */ /* 0x000fea00000e0607 */
[----:B------:R3:W-:Y:S01]  /*a300*/  LDGSTS.E.BYPASS.LTC128B.128 [R13+0x3100], [R4.64], !P5 ;  /* 0x03100000040d7fae */ /* 0x0007e2000e901d56 */
[----:B--2---:R-:W-:Y:S01]  /*a310*/  ISETP.GT.AND P1, PT, R14, 0x7f, PT ;  /* 0x0000007f0e00780c */ /* 0x004fe20003f24270 */
[C---:B---3--:R-:W-:Y:S01]  /*a320*/  IMAD.SHL.U32 R4, R21.reuse, 0x2, RZ ;  /* 0x0000000215047824 */ /* 0x048fe200078e00ff */
[----:B------:R-:W-:Y:S04]  /*a330*/  SHF.L.U64.HI R5, R21, 0x1, R23 ;  /* 0x0000000115057819 */ /* 0x000fe80000010217 */
[----:B------:R-:W-:Y:S05]  /*a340*/  IADD3 R22, P0, R22, R4, RZ ;  /* 0x0000000416167210 */ /* 0x000fea0007f1e0ff */
[----:B------:R-:W-:Y:S05]  /*a350*/  IMAD.X R23, R12, 0x1, R5, P0 ;  /* 0x000000010c177824 */ /* 0x000fea00000e0605 */
[----:B------:R2:W-:Y:S01]  /*a360*/  LDGSTS.E.BYPASS.LTC128B.128 [R13+0x4900], [R22.64], !P4 ;  /* 0x04900000160d7fae */ /* 0x0005e2000e101d56 */
[----:B------:R-:W-:-:S05]  /*a370*/  @P1 BRA `(.L_x_424) ;  /* 0x0000015000001947 */ /* 0x000fca0003800000 */
[----:B------:R-:W-:-:S05]  /*a380*/  BRA.DIV ~URZ, `(.L_x_425) ;  /* 0x000099b27f007947 */ /* 0x000fca000b800000 */
[----:B------:R3:W4:Y:S04]  /*a390*/  SHFL.IDX PT, R21, R15, 0x1, 0x181f ;  /* 0x00381f000f157f89 */ /* 0x00072800000e0000 */
[----:B--2---:R3:W2:Y:S02]  /*a3a0*/  SHFL.IDX PT, R13, R20, 0x1, 0x181f ;  /* 0x00381f00140d7f89 */ /* 0x0046a400000e0000 */
.L_x_447:
[----:B------:R-:W5:Y:S04]  /*a3b0*/  LDL R14, [R1+0x24] ;  /* 0x00002400010e7983 */ /* 0x000f680000100800 */
[----:B---3--:R-:W3:Y:S01]  /*a3c0*/  LDL R12, [R1+0x1c] ;  /* 0x00001c00010c7983 */ /* 0x008ee20000100800 */
[----:B-----5:R-:W-:Y:S02]  /*a3d0*/  ISETP.GE.AND P1, PT, R14, c[0x0][0x1d4], PT ;  /* 0x000075000e007a0c */ /* 0x020fe40003f26270 */
[----:B--2---:R-:W-:Y:S05]  /*a3e0*/  IADD3 R14, P0, R13, R178, RZ ;  /* 0x000000b20d0e7210 */ /* 0x004fea0007f1e0ff */
[----:B----4-:R-:W-:Y:S06]  /*a3f0*/  IMAD.X R15, R21, 0x1, R179, P0 ;  /* 0x00000001150f7824 */ /* 0x010fec00000e06b3 */
[----:B------:R-:W-:Y:S01]  /*a400*/  @!PT LDS RZ, [RZ] ;  /* 0x00000000fffff984 */ /* 0x000fe20000000800 */
[----:B------:R-:W-:Y:S01]  /*a410*/  @!PT LDS RZ, [RZ] ;  /* 0x00000000fffff984 */ /* 0x000fe20000000800 */
[----:B------:R-:W-:Y:S01]  /*a420*/  @!PT LDS RZ, [RZ] ;  /* 0x00000000fffff984 */ /* 0x000fe20000000800 */
[----:B---3--:R2:W-:Y:S02]  /*a430*/  LDGSTS.E.BYPASS.LTC128B.128 [R12+0x1100], [R14.64], !P1 ;  /* 0x011000000e0c7fae */ /* 0x0085e4000c901d56 */
        /* <DEDUP_REMOVED lines=9> */
.L_x_424:
[----:B------:R-:W-:Y:S05]  /*a4d0*/  BSYNC B0 ;  /* 0x0000000000007941 */ /* 0x000fea0003800000 */
.L_x_423:
[----:B----4-:R-:W0:Y:S01]  /*a4e0*/  LDGDEPBAR ;  /* 0x00000000000079af */ /* 0x010e220000000000 */
[----:B------:R-:W-:Y:S01]  /*a4f0*/  WARPSYNC 0xffffffff ;  /* 0xffffffff00007948 */ /* 0x000fe20003800000 */
[C---:B--2---:R-:W-:Y:S01]  /*a500*/  HMMA.16816.F32 R4, R160.reuse, R8, RZ ;  /* 0x00000008a004723c */ /* 0x044fe200000018ff */
[----:B------:R-:W-:Y:S06]  /*a510*/  UISETP.GT.AND UP0, UPT, UR24, UR8, UPT ;  /* 0x000000081800728c */ /* 0x000fec000bf04270 */
[----:B------:R-:W-:Y:S01]  /*a520*/  PLOP3.LUT P0, PT, PT, PT, UP0, 0x40, 0x0 ;  /* 0x000000000000781c */ /* 0x000fe20003f0e808 */
[C---:B------:R-:W-:Y:S08]  /*a530*/  HMMA.16816.F32 R8, R160.reuse, R10, RZ ;  /* 0x0000000aa008723c */ /* 0x040ff000000018ff */
[C---:B-1----:R-:W-:Y:S08]  /*a540*/  HMMA.16816.F32 R12, R160.reuse, R16, RZ ;  /* 0x00000010a00c723c */ /* 0x042ff000000018ff */
[C---:B------:R-:W-:Y:S08]  /*a550*/  HMMA.16816.F32 R16, R160.reuse, R18, RZ ;  /* 0x00000012a010723c */ /* 0x040ff000000018ff */
[C---:B------:R-:W-:Y:S08]  /*a560*/  HMMA.16816.F32 R20, R160.reuse, R24, RZ ;  /* 0x00000018a014723c */ /* 0x040ff000000018ff */
[----:B------:R-:W-:Y:S08]  /*a570*/  HMMA.16816.F32 R24, R160, R26, RZ ;  /* 0x0000001aa018723c */ /* 0x000ff000000018ff */
[C---:B------:R-:W-:Y:S08]  /*a580*/  HMMA.16816.F32 R4, R164.reuse, R156, R4 ;  /* 0x0000009ca404723c */ /* 0x040ff00000001804 */
[C---:B------:R-:W-:Y:S01]  /*a590*/  HMMA.16816.F32 R8, R164.reuse, R158, R8 ;  /* 0x0000009ea408723c */ /* 0x040fe20000001808 */
[----:B------:R-:W1:Y:S07]  /*a5a0*/  LDSM.16.M88.4 R156, [R251+0x10100] ;  /* 0x01010000fb9c783b */ /* 0x000e6e0000000200 */
[C---:B------:R-:W-:Y:S08]  /*a5b0*/  HMMA.16816.F32 R12, R164.reuse, R168, R12 ;  /* 0x000000a8a40c723c */ /* 0x040ff0000000180c */
[C---:B------:R-:W-:Y:S01]  /*a5c0*/  HMMA.16816.F32 R16, R164.reuse, R170, R16 ;  /* 0x000000aaa410723c */ /* 0x040fe20000001810 */
[----:B------:R-:W2:Y:S07]  /*a5d0*/  LDSM.16.M88.4 R168, [R251+0x10900] ;  /* 0x01090000fba8783b */ /* 0x000eae0000000200 */
[C---:B------:R-:W-:Y:S01]  /*a5e0*/  HMMA.16816.F32 R20, R164.reuse, R172, R20 ;  /* 0x000000aca414723c */ /* 0x040fe20000001814 */
[----:B------:R-:W3:Y:S07]  /*a5f0*/  LDL R173, [R1+0x4] ;  /* 0x0000040001ad7983 */ /* 0x000eee0000100800 */
[----:B------:R-:W-:Y:S08]  /*a600*/  HMMA.16816.F32 R24, R164, R174, R24 ;  /* 0x000000aea418723c */ /* 0x000ff00000001818 */
        /* <DEDUP_REMOVED lines=13> */
[C---:B------:R-:W-:Y:S08]  /*a6e0*/  HMMA.16816.F32 R16, R184.reuse, R158, R16 ;  /* 0x0000009eb810723c */ /* 0x040ff00000001810 */
[C---:B--2---:R-:W-:Y:S08]  /*a6f0*/  HMMA.16816.F32 R20, R184.reuse, R168, R20 ;  /* 0x000000a8b814723c */ /* 0x044ff00000001814 */
[----:B------:R-:W-:Y:S01]  /*a700*/  HMMA.16816.F32 R24, R184, R170, R24 ;  /* 0x000000aab818723c */ /* 0x000fe20000001818 */
[----:B---3--:R-:W1:Y:S08]  /*a710*/  LDSM.16.M88.4 R156, [R173+0x11900] ;  /* 0x01190000ad9c783b */ /* 0x008e700000000200 */
        /* <DEDUP_REMOVED lines=107> */
[----:B------:R-:W-:Y:S01]  /*add0*/  FMUL.FTZ R7, R7, c[0x0][0x320] ;  /* 0x0000c80007077a20 */ /* 0x000fe20000410000 */
[C---:B-1----:R-:W-:Y:S03]  /*ade0*/  HMMA.16816.F32 R12, R232.reuse, R156, R12 ;  /* 0x0000009ce80c723c */ /* 0x042fe6000000180c */
[----:B------:R-:W-:Y:S03]  /*adf0*/  FMUL.FTZ R8, R8, c[0x0][0x320] ;  /* 0x0000c80008087a20 */ /* 0x000fe60000410000 */
[----:B------:R-:W1:Y:S01]  /*ae00*/  MUFU.TANH R170, R5 ;  /* 0x0000000500aa7308 */ /* 0x000e620000002400 */
[----:B------:R-:W-:Y:S01]  /*ae10*/  FMUL.FTZ R9, R9, c[0x0][0x320] ;  /* 0x0000c80009097a20 */ /* 0x000fe20000410000 */
[C---:B------:R-:W-:Y:S08]  /*ae20*/  HMMA.16816.F32 R16, R232.reuse, R158, R16 ;  /* 0x0000009ee810723c */ /* 0x040ff00000001810 */
[----:B------:R-:W3:Y:S08]  /*ae30*/  MUFU.TANH R173, R6 ;  /* 0x0000000600ad7308 */ /* 0x000ef00000002400 */
[----:B------:R-:W-:Y:S02]  /*ae40*/  FMUL.FTZ R12, R12, c[0x0][0x320] ;  /* 0x0000c8000c0c7a20 */ /* 0x000fe40000410000 */
[----:B------:R4:W1:Y:S01]  /*ae50*/  MUFU.TANH R174, R7 ;  /* 0x0000000700ae7308 */ /* 0x0008620000002400 */
[----:B------:R-:W-:Y:S09]  /*ae60*/  FMUL.FTZ R13, R13, c[0x0][0x320] ;  /* 0x0000c8000d0d7a20 */ /* 0x000ff20000410000 */
[----:B------:R5:W1:Y:S10]  /*ae70*/  MUFU.TANH R171, R8 ;  /* 0x0000000800ab7308 */ /* 0x000a740000002400 */
[----:B------:R1:W1:Y:S01]  /*ae80*/  MUFU.TANH R156, R9 ;  /* 0x00000009009c7308 */ /* 0x0002620000002400 */
[----:B----4-:R-:W4:Y:S01]  /*ae90*/  LDSM.16.M88.4 R4, [R245+0x5800] ;  /* 0x00580000f504783b */ /* 0x010f220000000200 */
[----:B------:R-:W-:Y:S08]  /*aea0*/  DEPBAR.LE SB0, 0x0 ;  /* 0x000080000000791a */ /* 0x000ff00000000000 */
[----:B------:R2:W2:Y:S01]  /*aeb0*/  MUFU.TANH R158, R12 ;  /* 0x0000000c009e7308 */ /* 0x0004a20000002400 */
[----:B------:R-:W-:Y:S01]  /*aec0*/  BAR.SYNC.DEFER_BLOCKING 0x0 ;  /* 0x0000000000007b1d */ /* 0x000fe20000010000 */
[----:B-----5:R-:W-:Y:S02]  /*aed0*/  FMUL.FTZ R8, R11, c[0x0][0x320] ;  /* 0x0000c8000b087a20 */ /* 0x020fe40000410000 */
[----:B------:R-:W-:Y:S06]  /*aee0*/  FMUL.FTZ R11, R14, c[0x0][0x320] ;  /* 0x0000c8000e0b7a20 */ /* 0x000fec0000410000 */
[----:B------:R5:W3:Y:S01]  /*aef0*/  MUFU.TANH R157, R13 ;  /* 0x0000000d009d7308 */ /* 0x000ae20000002400 */
[----:B-1----:R-:W-:Y:S02]  /*af00*/  FMUL.FTZ R9, R10, c[0x0][0x320] ;  /* 0x0000c8000a097a20 */ /* 0x002fe40000410000 */
[----:B------:R-:W-:Y:S02]  /*af10*/  FMUL.FTZ R10, R15, c[0x0][0x320] ;  /* 0x0000c8000f0a7a20 */ /* 0x000fe40000410000 */
[----:B------:R-:W-:Y:S05]  /*af20*/  FMUL.FTZ R15, R16, c[0x0][0x320] ;  /* 0x0000c800100f7a20 */ /* 0x000fea0000410000 */
[----:B------:R-:W1:Y:S01]  /*af30*/  MUFU.TANH R9, R9 ;  /* 0x0000000900097308 */ /* 0x000e620000002400 */
[----:B------:R-:W-:Y:S02]  /*af40*/  FMUL.FTZ R16, R17, c[0x0][0x320] ;  /* 0x0000c80011107a20 */ /* 0x000fe40000410000 */
[----:B--2---:R-:W-:Y:S07]  /*af50*/  FMUL.FTZ R12, R19, c[0x0][0x320] ;  /* 0x0000c800130c7a20 */ /* 0x004fee0000410000 */
[----:B------:R-:W2:Y:S01]  /*af60*/  MUFU.TANH R8, R8 ;  /* 0x0000000800087308 */ /* 0x000ea20000002400 */
[C---:B----4-:R-:W-:Y:S05]  /*af70*/  HMMA.16816.F32 R20, R232.reuse, R4, R20 ;  /* 0x00000004e814723c */ /* 0x050fea0000001814 */
[----:B-----5:R-:W-:Y:S04]  /*af80*/  FMUL.FTZ R13, R18, c[0x0][0x320] ;  /* 0x0000c800120d7a20 */ /* 0x020fe80000410000 */
[----:B------:R-:W4:Y:S01]  /*af90*/  MUFU.TANH R11, R11 ;  /* 0x0000000b000b7308 */ /* 0x000f220000002400 */
        /* <DEDUP_REMOVED lines=9> */
[----:B------:R-:W1:Y:S01]  /*b030*/  MUFU.TANH R16, R16 ;  /* 0x0000001000107308 */ /* 0x000e620000002400 */
[----:B------:R-:W-:Y:S02]  /*b040*/  FMUL.FTZ R5, R26, c[0x0][0x320] ;  /* 0x0000c8001a057a20 */ /* 0x000fe40000410000 */
[----:B------:R-:W-:Y:S07]  /*b050*/  FMUL.FTZ R4, R27, c[0x0][0x320] ;  /* 0x0000c8001b047a20 */ /* 0x000fee0000410000 */
[----:B------:R-:W1:Y:S10]  /*b060*/  MUFU.TANH R13, R13 ;  /* 0x0000000d000d7308 */ /* 0x000e740000002400 */
[----:B------:R-:W1:Y:S10]  /*b070*/  MUFU.TANH R12, R12 ;  /* 0x0000000c000c7308 */ /* 0x000e740000002400 */
[----:B------:R1:W1:Y:S10]  /*b080*/  MUFU.TANH R172, R20 ;  /* 0x0000001400ac7308 */ /* 0x0002740000002400 */
[----:B------:R-:W1:Y:S10]  /*b090*/  MUFU.TANH R7, R7 ;  /* 0x0000000700077308 */ /* 0x000e740000002400 */
[----:B------:R1:W1:Y:S10]  /*b0a0*/  MUFU.TANH R175, R22 ;  /* 0x0000001600af7308 */ /* 0x0002740000002400 */
[----:B------:R-:W1:Y:S10]  /*b0b0*/  MUFU.TANH R14, R14 ;  /* 0x0000000e000e7308 */ /* 0x000e740000002400 */
[----:B------:R-:W1:Y:S10]  /*b0c0*/  MUFU.TANH R18, R18 ;  /* 0x0000001200127308 */ /* 0x000e740000002400 */
[----:B------:R-:W1:Y:S10]  /*b0d0*/  MUFU.TANH R17, R17 ;  /* 0x0000001100117308 */ /* 0x000e740000002400 */
[----:B------:R-:W1:Y:S10]  /*b0e0*/  MUFU.TANH R5, R5 ;  /* 0x0000000500057308 */ /* 0x000e740000002400 */
[----:B------:R-:W1:Y:S01]  /*b0f0*/  MUFU.TANH R4, R4 ;  /* 0x0000000400047308 */ /* 0x000e620000002400 */
[----:B------:R-:W-:-:S05]  /*b100*/  @P0 BRA `(.L_x_426) ;  /* 0x000004d000000947 */ /* 0x000fca0003800000 */
[----:B--234-:R-:W2:Y:S01]  /*b110*/  LDL R169, [R1+0x20] ;  /* 0x0000200001a97983 */ /* 0x01cea20000100800 */
[----:B------:R-:W-:Y:S01]  /*b120*/  IMAD.MOV.U32 R159, RZ, RZ, c[0x0][0x2b8] ;  /* 0x0000ae00ff9f7624 */ /* 0x000fe200078e00ff */
[----:B------:R-:W-:Y:S02]  /*b130*/  UIMAD UR5, UR24, 0x30, UR10 ;  /* 0x00000030180578a4 */ /* 0x000fe4000f8e020a */
[----:B------:R-:W3:Y:S02]  /*b140*/  S2R R26, SR_TID.X ;  /* 0x00000000001a7919 */ /* 0x000ee40000002100 */
[----:B------:R-:W-:Y:S02]  /*b150*/  ISETP.NE.AND P1, PT, R159, 0x1, PT ;  /* 0x000000019f00780c */ /* 0x000fe40003f25270 */
[----:B------:R4:W-:Y:S01]  /*b160*/  STL [R1+0x58], R0 ;  /* 0x0000580001007387 */ /* 0x0009e20000100800 */
[----:B------:R-:W-:Y:S03]  /*b170*/  IMAD.U32 R6, RZ, RZ, UR5 ;  /* 0x00000005ff067e24 */ /* 0x000fe6000f8e00ff */
[----:B------:R-:W2:Y:S01]  /*b180*/  LDL R24, [R1+0x24] ;  /* 0x0000240001187983 */ /* 0x000ea20000100800 */
[----:B----4-:R-:W-:Y:S01]  /*b190*/  IMAD.MOV.U32 R0, RZ, RZ, RZ ;  /* 0x000000ffff007224 */ /* 0x010fe200078e00ff */
[----:B--2---:R-:W-:Y:S02]  /*b1a0*/  ISETP.GE.AND P2, PT, R24, c[0x0][0x1d4], PT ;  /* 0x0000750018007a0c */ /* 0x004fe40003f46270 */
[----:B------:R-:W-:Y:S02]  /*b1b0*/  IADD3 R6, R6, -0x30, R169 ;  /* 0xffffffd006067810 */ /* 0x000fe40007ffe0a9 */
[----:B------:R-:W2:Y:S01]  /*b1c0*/  LDL R169, [R1+0x1c] ;  /* 0x00001c0001a97983 */ /* 0x000ea20000100800 */
[----:B---3--:R-:W-:Y:S02]  /*b1d0*/  SHF.R.S32.HI R25, RZ, 0x1f, R26 ;  /* 0x0000001fff197819 */ /* 0x008fe4000001141a */
[----:B-1----:R-:W-:Y:S02]  /*b1e0*/  @P1 IMAD.HI.U32 R20, R6, c[0x0][0x2bc], RZ ;  /* 0x0000af0006141a27 */ /* 0x002fe400078e00ff */
[----:B------:R-:W-:Y:S02]  /*b1f0*/  LEA.HI R25, R25, R26, RZ, 0x3 ;  /* 0x0000001a19197211 */ /* 0x000fe400078f18ff */
[----:B------:R-:W-:Y:S01]  /*b200*/  IMAD.MOV.U32 R19, RZ, RZ, R6 ;  /* 0x000000ffff137224 */ /* 0x000fe200078e0006 */
[----:B------:R-:W-:Y:S02]  /*b210*/  @P1 SHF.R.U32.HI R19, RZ, c[0x0][0x2c0], R20 ;  /* 0x0000b000ff131a19 */ /* 0x000fe40000011614 */
[----:B------:R-:W-:Y:S02]  /*b220*/  SHF.R.S32.HI R25, RZ, 0x3, R25 ;  /* 0x00000003ff197819 */ /* 0x000fe40000011419 */
        /* <DEDUP_REMOVED lines=8> */
[----:B------:R3:W4:Y:S02]  /*b2b0*/  @!P3 LDG.E R0, [R20.64] ;  /* 0x000000161400b981 */ /* 0x000724000c1e1900 */
[----:B------:R-:W-:Y:S04]  /*b2c0*/  IMAD R6, R6, c[0x0][0x1e0], RZ ;  /* 0x0000780006067a24 */ /* 0x000fe800078e02ff */
[C---:B------:R-:W-:Y:S02]  /*b2d0*/  IMAD R6, R23.reuse, c[0x0][0x1e4], R6 ;  /* 0x0000790017067a24 */ /* 0x040fe400078e0206 */
[----:B---3--:R-:W-:Y:S04]  /*b2e0*/  IMAD.WIDE.U32 R20, R23, c[0x0][0x1e0], RZ ;  /* 0x0000780017147a25 */ /* 0x008fe800078e00ff */
[----:B------:R-:W-:Y:S01]  /*b2f0*/  IMAD.IADD R21, R21, 0x1, R6 ;  /* 0x0000000115157824 */ /* 0x000fe200078e0206 */
[----:B----4-:R3:W-:Y:S01]  /*b300*/  STL [R1+0x8], R0 ;  /* 0x0000080001007387 */ /* 0x0107e20000100800 */
[----:B------:R-:W-:Y:S02]  /*b310*/  SHF.R.S32.HI R6, RZ, 0x1f, R0 ;  /* 0x0000001fff067819 */ /* 0x000fe40000011400 */
[----:B------:R-:W-:Y:S01]  /*b320*/  IMAD.WIDE.U32 R20, R0, c[0x0][0x1f0], R20 ;  /* 0x00007c0000147a25 */ /* 0x000fe200078e0014 */
[----:B-1----:R-:W4:Y:S03]  /*b330*/  LDL R23, [R1+0x14] ;  /* 0x0000140001177983 */ /* 0x002f260000100800 */
[----:B------:R-:W-:Y:S01]  /*b340*/  IMAD R6, R6, c[0x0][0x1f0], RZ ;  /* 0x00007c0006067a24 */ /* 0x000fe200078e02ff */
[----:B------:R-:W-:Y:S01]  /*b350*/  IADD3 R20, P0, R20, UR18, RZ ;  /* 0x0000001214147c10 */ /* 0x000fe2000ff1e0ff */
[----:B------:R-:W4:Y:S02]  /*b360*/  LDL R159, [R1+0x10] ;  /* 0x00001000019f7983 */ /* 0x000f240000100800 */
[----:B------:R-:W-:Y:S05]  /*b370*/  IMAD R6, R0, c[0x0][0x1f4], R6 ;  /* 0x00007d0000067a24 */ /* 0x000fea00078e0206 */
[----:B------:R-:W-:Y:S02]  /*b380*/  IADD3.X R6, R21, UR6, R6, P0, !PT ;  /* 0x0000000615067c10 */ /* 0x000fe400087fe406 */
[C---:B------:R-:W-:Y:S04]  /*b390*/  LEA R19, P0, R20.reuse, c[0x0][0x1c8], 0x1 ;  /* 0x0000720014137a11 */ /* 0x040fe800078008ff */
[----:B------:R-:W-:Y:S01]  /*b3a0*/  LEA.HI.X R6, R20, c[0x0][0x1cc], R6, 0x1, P0 ;  /* 0x0000730014067a11 */ /* 0x000fe200000f0c06 */
[----:B------:R-:W1:Y:S01]  /*b3b0*/  SHFL.IDX PT, R21, R19, RZ, 0x181f ;  /* 0x00181fff13157589 */ /* 0x000e6200000e0000 */
[----:B------:R-:W-:Y:S03]  /*b3c0*/  IADD3 R20, -R25, 0x30, RZ ;  /* 0x0000003019147810 */ /* 0x000fe60007ffe1ff */
[----:B---3--:R-:W3:Y:S01]  /*b3d0*/  LDL R0, [R1+0x2c] ;  /* 0x00002c0001007983 */ /* 0x008ee20000100800 */
[----:B------:R-:W-:Y:S03]  /*b3e0*/  ISETP.GE.AND P0, PT, R20, 0x1, PT ;  /* 0x000000011400780c */ /* 0x000fe60003f06270 */
[----:B------:R-:W2:Y:S04]  /*b3f0*/  SHFL.IDX PT, R22, R6, RZ, 0x181f ;  /* 0x00181fff06167589 */ /* 0x000ea800000e0000 */
[----:B------:R-:W3:Y:S04]  /*b400*/  SHFL.IDX PT, R19, R19, 0x1, 0x181f ;  /* 0x00381f0013137f89 */ /* 0x000ee800000e0000 */
[----:B------:R-:W3:Y:S02]  /*b410*/  SHFL.IDX PT, R6, R6, 0x1, 0x181f ;  /* 0x00381f0006067f89 */ /* 0x000ee400000e0000 */
[C---:B-1----:R-:W-:Y:S05]  /*b420*/  @P0 IADD3 R24, P1, R21.reuse, R178, RZ ;  /* 0x000000b215180210 */ /* 0x042fea0007f3e0ff */
[C---:B--2---:R-:W-:Y:S05]  /*b430*/  @P0 IMAD.X R25, R22.reuse, 0x1, R179, P1 ;  /* 0x0000000116190824 */ /* 0x044fea00008e06b3 */
[----:B------:R1:W-:Y:S02]  /*b440*/  @P0 LDGSTS.E.BYPASS.LTC128B.128 [R169+0x10100], [R24.64], !P2 ;  /* 0x1010000018a90fae */ /* 0x0003e4000d101d56 */
[----:B-1----:R-:W-:Y:S05]  /*b450*/  @P0 IADD3 R24, P1, R21, R176, RZ ;  /* 0x000000b015180210 */ /* 0x002fea0007f3e0ff */
[----:B------:R-:W-:Y:S05]  /*b460*/  @P0 IMAD.X R25, R22, 0x1, R177, P1 ;  /* 0x0000000116190824 */ /* 0x000fea00008e06b1 */
[----:B------:R4:W-:Y:S02]  /*b470*/  @P0 LDGSTS.E.BYPASS.LTC128B.128 [R169+0x11900], [R24.64], !P6 ;  /* 0x1190000018a90fae */ /* 0x0009e4000f101d56 */
[CC--:B----4-:R-:W-:Y:S04]  /*b480*/  @P0 LEA R24, P1, R23.reuse, R21.reuse, 0x1 ;  /* 0x0000001517180211 */ /* 0x0d0fe800078208ff */
[-CC-:B---3--:R-:W-:Y:S02]  /*b490*/  @P0 LEA.HI.X R25, R23, R22.reuse, R0.reuse, 0x1, P1 ;  /* 0x0000001617190211 */ /* 0x188fe400008f0c00 */
[C---:B------:R-:W-:Y:S03]  /*b4a0*/  @P0 LEA R26, P1, R159.reuse, R21, 0x1 ;  /* 0x000000159f1a0211 */ /* 0x040fe600078208ff */
[----:B------:R1:W-:Y:S04]  /*b4b0*/  @P0 LDGSTS.E.BYPASS.LTC128B.128 [R169+0x13100], [R24.64], !P5 ;  /* 0x1310000018a90fae */ /* 0x0003e8000e901d56 */
[----:B-1----:R-:W2:Y:S02]  /*b4c0*/  LDL R25, [R1+0x28] ;  /* 0x0000280001197983 */ /* 0x002ea40000100800 */
[----:B--2---:R-:W-:Y:S05]  /*b4d0*/  @P0 LEA.HI.X R27, R159, R22, R25, 0x1, P1 ;  /* 0x000000169f1b0211 */ /* 0x004fea00008f0c19 */
[----:B------:R1:W-:Y:S01]  /*b4e0*/  @P0 LDGSTS.E.BYPASS.LTC128B.128 [R169+0x14900], [R26.64], !P4 ;  /* 0x149000001aa90fae */ /* 0x0003e2000e101d56 */
[----:B------:R-:W-:Y:S11]  /*b4f0*/  ISETP.GE.AND P0, PT, R20, 0x21, PT ;  /* 0x000000211400780c */ /* 0x000ff60003f06270 */
[----:B------:R-:W-:Y:S02]  /*b500*/  @!UPT UIADD3 URZ, URZ, URZ, URZ ;  /* 0x0000003f3f3ff290 */ /* 0x000fe4000fffe03f */
[C---:B------:R-:W-:Y:S05]  /*b510*/  @P0 IADD3 R20, P1, R19.reuse, R178, RZ ;  /* 0x000000b213140210 */ /* 0x040fea0007f3e0ff */
[C---:B------:R-:W-:Y:S05]  /*b520*/  @P0 IMAD.X R21, R6.reuse, 0x1, R179, P1 ;  /* 0x0000000106150824 */ /* 0x040fea00008e06b3 */
[----:B------:R2:W-:Y:S02]  /*b530*/  @P0 LDGSTS.E.BYPASS.LTC128B.128 [R169+0x11100], [R20.64], !P2 ;  /* 0x1110000014a90fae */ /* 0x0005e4000d101d56 */
[----:B--2---:R-:W-:Y:S05]  /*b540*/  @P0 IADD3 R20, P1, R19, R176, RZ ;  /* 0x000000b013140210 */ /* 0x004fea0007f3e0ff */
[----:B------:R-:W-:Y:S05]  /*b550*/  @P0 IMAD.X R21, R6, 0x1, R177, P1 ;  /* 0x0000000106150824 */ /* 0x000fea00008e06b1 */
[----:B------:R2:W-:Y:S02]  /*b560*/  @P0 LDGSTS.E.BYPASS.LTC128B.128 [R169+0x12900], [R20.64], !P6 ;  /* 0x1290000014a90fae */ /* 0x0005e4000f101d56 */
[CC--:B--2---:R-:W-:Y:S04]  /*b570*/  @P0 LEA R20, P1, R23.reuse, R19.reuse, 0x1 ;  /* 0x0000001317140211 */ /* 0x0c4fe800078208ff */
[-C--:B------:R-:W-:Y:S02]  /*b580*/  @P0 LEA.HI.X R21, R23, R6.reuse, R0, 0x1, P1 ;  /* 0x0000000617150211 */ /* 0x080fe400008f0c00 */
[----:B------:R1:W5:Y:S01]  /*b590*/  LDL.LU R0, [R1+0x58] ;  /* 0x0000580001007983 */ /* 0x0003620000300800 */
[C---:B------:R-:W-:Y:S03]  /*b5a0*/  @P0 LEA R22, P1, R159.reuse, R19, 0x1 ;  /* 0x000000139f160211 */ /* 0x040fe600078208ff */
[----:B------:R1:W-:Y:S01]  /*b5b0*/  @P0 LDGSTS.E.BYPASS.LTC128B.128 [R169+0x14100], [R20.64], !P5 ;  /* 0x1410000014a90fae */ /* 0x0003e2000e901d56 */
[----:B------:R-:W-:Y:S05]  /*b5c0*/  @P0 LEA.HI.X R23, R159, R6, R25, 0x1, P1 ;  /* 0x000000069f170211 */ /* 0x000fea00008f0c19 */
[----:B------:R1:W-:Y:S04]  /*b5d0*/  @P0 LDGSTS.E.BYPASS.LTC128B.128 [R169+0x15900], [R22.64], !P4 ;  /* 0x1590000016a90fae */ /* 0x0003e8000e101d56 */
.L_x_426:
[----:B-1234-:R-:W2:Y:S01]  /*b5e0*/  LDL.LU R23, [R1+0x44] ;  /* 0x0000440001177983 */ /* 0x01eea20000300800 */
[----:B-----5:R-:W-:Y:S01]  /*b5f0*/  FMNMX.FTZ R0, R168, R0, !PT ;  /* 0x00000000a8007209 */ /* 0x020fe20007810000 */
[----:B------:R-:W-:Y:S02]  /*b600*/  UISETP.GT.AND UP0, UPT, UR24, UR4, UPT ;  /* 0x000000041800728c */ /* 0x000fe4000bf04270 */
[----:B------:R-:W0:Y:S01]  /*b610*/  LDGDEPBAR ;  /* 0x00000000000079af */ /* 0x000e220000000000 */
[----:B------:R-:W-:Y:S01]  /*b620*/  FMNMX.FTZ R0, R170, R0, !PT ;  /* 0x00000000aa007209 */ /* 0x000fe20007810000 */
[----:B------:R-:W-:Y:S02]  /*b630*/  UIADD3 UR5, UR24, -0x1, URZ ;  /* 0xffffffff18057890 */ /* 0x000fe4000fffe03f */
[----:B------:R-:W-:Y:S02]  /*b640*/  PLOP3.LUT P0, PT, PT, PT, UP0, 0x80, 0x0 ;  /* 0x000000000000781c */ /* 0x000fe40003f0f008 */
[----:B------:R-:W-:Y:S03]  /*b650*/  FMNMX.FTZ R0, R171, R0, !PT ;  /* 0x00000000ab007209 */ /* 0x000fe60007810000 */
[----:B------:R-:W-:Y:S01]  /*b660*/  UMOV UR24, UR5 ;  /* 0x0000000500187c82 */ /* 0x000fe20008000000 */
        /* <DEDUP_REMOVED lines=13> */
[C---:B------:R-:W-:Y:S02]  /*b740*/  FMUL.FTZ R169, R0.reuse, c[0x0][0x2d0] ;  /* 0x0000b40000a97a20 */ /* 0x040fe40000410000 */
[----:B------:R-:W-:Y:S02]  /*b750*/  FADD.FTZ R3, -R0, R3 ;  /* 0x0000000300037221 */ /* 0x000fe40000010100 */
[--C-:B------:R-:W-:Y:S02]  /*b760*/  FFMA.FTZ R168, R168, c[0x0][0x2d0], -R169.reuse ;  /* 0x0000b400a8a87a23 */ /* 0x100fe400000108a9 */
[--C-:B------:R-:W-:Y:S02]  /*b770*/  FFMA.FTZ R19, R170, c[0x0][0x2d0], -R169.reuse ;  /* 0x0000b400aa137a23 */ /* 0x100fe400000108a9 */
[--C-:B------:R-:W-:Y:S02]  /*b780*/  FFMA.FTZ R20, R171, c[0x0][0x2d0], -R169.reuse ;  /* 0x0000b400ab147a23 */ /* 0x100fe400000108a9 */
[--C-:B------:R-:W-:Y:S01]  /*b790*/  FFMA.FTZ R156, R156, c[0x0][0x2d0], -R169.reuse ;  /* 0x0000b4009c9c7a23 */ /* 0x100fe200000108a9 */
[----:B------:R-:W-:Y:S01]  /*b7a0*/  MUFU.EX2 R168, R168 ;  /* 0x000000a800a87308 */ /* 0x000fe20000000800 */
[--C-:B------:R-:W-:Y:S02]  /*b7b0*/  FFMA.FTZ R22, R158, c[0x0][0x2d0], -R169.reuse ;  /* 0x0000b4009e167a23 */ /* 0x100fe400000108a9 */
[--C-:B------:R-:W-:Y:S02]  /*b7c0*/  FFMA.FTZ R21, R157, c[0x0][0x2d0], -R169.reuse ;  /* 0x0000b4009d157a23 */ /* 0x100fe400000108a9 */
[--C-:B------:R-:W-:Y:S02]  /*b7d0*/  FFMA.FTZ R24, R15, c[0x0][0x2d0], -R169.reuse ;  /* 0x0000b4000f187a23 */ /* 0x100fe400000108a9 */
[--C-:B------:R-:W-:Y:S01]  /*b7e0*/  FFMA.FTZ R25, R16, c[0x0][0x2d0], -R169.reuse ;  /* 0x0000b40010197a23 */ /* 0x100fe200000108a9 */
[----:B------:R-:W-:Y:S01]  /*b7f0*/  MOV R16, R22 ;  /* 0x0000001600107202 */ /* 0x000fe20000000f00 */
[--C-:B------:R-:W-:Y:S01]  /*b800*/  FFMA.FTZ R172, R172, c[0x0][0x2d0], -R169.reuse ;  /* 0x0000b400acac7a23 */ /* 0x100fe200000108a9 */
[----:B------:R-:W-:Y:S01]  /*b810*/  MUFU.EX2 R19, R19 ;  /* 0x0000001300137308 */ /* 0x000fe20000000800 */
[--C-:B------:R-:W-:Y:S02]  /*b820*/  FFMA.FTZ R171, R7, c[0x0][0x2d0], -R169.reuse ;  /* 0x0000b40007ab7a23 */ /* 0x100fe400000108a9 */
[--C-:B------:R-:W-:Y:S02]  /*b830*/  FFMA.FTZ R170, R18, c[0x0][0x2d0], -R169.reuse ;  /* 0x0000b40012aa7a23 */ /* 0x100fe400000108a9 */
[----:B------:R-:W-:Y:S02]  /*b840*/  FFMA.FTZ R169, R17, c[0x0][0x2d0], -R169 ;  /* 0x0000b40011a97a23 */ /* 0x000fe400000108a9 */
[----:B------:R-:W3:Y:S01]  /*b850*/  LDL.LU R17, [R1+0x40] ;  /* 0x0000400001117983 */ /* 0x000ee20000300800 */
[----:B------:R-:W-:Y:S02]  /*b860*/  FMUL.FTZ R3, R3, c[0x0][0x2d0] ;  /* 0x0000b40003037a20 */ /* 0x000fe40000410000 */
[----:B------:R-:W-:Y:S10]  /*b870*/  MUFU.EX2 R20, R20 ;  /* 0x0000001400147308 */ /* 0x000ff40000000800 */
[----:B------:R-:W1:Y:S10]  /*b880*/  MUFU.EX2 R6, R3 ;  /* 0x0000000300067308 */ /* 0x000e740000000800 */
[----:B------:R4:W2:Y:S10]  /*b890*/  MUFU.EX2 R158, R156 ;  /* 0x0000009c009e7308 */ /* 0x0008b40000000800 */
[----:B------:R-:W-:Y:S01]  /*b8a0*/  MUFU.EX2 R169, R169 ;  /* 0x000000a900a97308 */ /* 0x000fe20000000800 */
[C---:B-1----:R-:W-:Y:S02]  /*b8b0*/  FMUL.FTZ R28, R6.reuse, R28 ;  /* 0x0000001c061c7220 */ /* 0x042fe40000410000 */
[C---:B------:R-:W-:Y:S02]  /*b8c0*/  FMUL.FTZ R29, R6.reuse, R29 ;  /* 0x0000001d061d7220 */ /* 0x040fe40000410000 */
[C---:B------:R-:W-:Y:S02]  /*b8d0*/  FMUL.FTZ R32, R6.reuse, R32 ;  /* 0x0000002006207220 */ /* 0x040fe40000410000 */
[C---:B------:R-:W-:Y:S03]  /*b8e0*/  FMUL.FTZ R33, R6.reuse, R33 ;  /* 0x0000002106217220 */ /* 0x040fe60000410000 */
[----:B------:R-:W-:Y:S01]  /*b8f0*/  MUFU.EX2 R171, R171 ;  /* 0x000000ab00ab7308 */ /* 0x000fe20000000800 */
[C---:B------:R-:W-:Y:S01]  /*b900*/  FMUL.FTZ R36, R6.reuse, R36 ;  /* 0x0000002406247220 */ /* 0x040fe20000410000 */
[C---:B----4-:R-:W-:Y:S01]  /*b910*/  F2FP.PACK_AB R156, R19.reuse, R168 ;  /* 0x000000a8139c723e */ /* 0x050fe200000000ff */
        /* <DEDUP_REMOVED lines=48> */
[----:B------:R-:W-:Y:S04]  /*bc20*/  FADD.FTZ R3, R19, R3 ;  /* 0x0000000313037221 */ /* 0x000fe80000010000 */
[----:B------:R-:W-:Y:S04]  /*bc30*/  FADD.FTZ R3, R20, R3 ;  /* 0x0000000314037221 */ /* 0x000fe80000010000 */
[C---:B------:R-:W-:Y:S01]  /*bc40*/  FADD.FTZ R22, R158.reuse, R3 ;  /* 0x000000039e167221 */ /* 0x040fe20000010000 */
[----:B------:R-:W-:Y:S02]  /*bc50*/  FMNMX.FTZ R3, R173, R2, !PT ;  /* 0x00000002ad037209 */ /* 0x000fe40007810000 */
[----:B------:R-:W-:Y:S01]  /*bc60*/  F2FP.PACK_AB R158, R158, R20 ;  /* 0x000000149e9e723e */ /* 0x000fe200000000ff */
[----:B------:R-:W-:Y:S01]  /*bc70*/  FMUL.FTZ R20, R6, R148 ;  /* 0x0000009406147220 */ /* 0x000fe20000410000 */
        /* <DEDUP_REMOVED lines=18> */
[----:B------:R-:W-:Y:S02]  /*bda0*/  FMUL.FTZ R2, R2, c[0x0][0x2d0] ;  /* 0x0000b40002027a20 */ /* 0x000fe40000410000 */
[--C-:B------:R-:W-:Y:S02]  /*bdb0*/  FFMA.FTZ R15, R174, c[0x0][0x2d0], -R168.reuse ;  /* 0x0000b400ae0f7a23 */ /* 0x100fe400000108a8 */
[----:B------:R-:W-:Y:S01]  /*bdc0*/  MUFU.EX2 R7, R7 ;  /* 0x0000000700077308 */ /* 0x000fe20000000800 */
[--C-:B------:R-:W-:Y:S02]  /*bdd0*/  FFMA.FTZ R18, R9, c[0x0][0x2d0], -R168.reuse ;  /* 0x0000b40009127a23 */ /* 0x100fe400000108a8 */
[--C-:B------:R-:W-:Y:S02]  /*bde0*/  FFMA.FTZ R159, R8, c[0x0][0x2d0], -R168.reuse ;  /* 0x0000b400089f7a23 */ /* 0x100fe400000108a8 */
[--C-:B------:R-:W-:Y:S02]  /*bdf0*/  FFMA.FTZ R19, R11, c[0x0][0x2d0], -R168.reuse ;  /* 0x0000b4000b137a23 */ /* 0x100fe400000108a8 */
[--C-:B------:R-:W-:Y:S02]  /*be00*/  FFMA.FTZ R27, R10, c[0x0][0x2d0], -R168.reuse ;  /* 0x0000b4000a1b7a23 */ /* 0x100fe400000108a8 */
[--C-:B------:R-:W-:Y:S01]  /*be10*/  FFMA.FTZ R26, R13, c[0x0][0x2d0], -R168.reuse ;  /* 0x0000b4000d1a7a23 */ /* 0x100fe200000108a8 */
[----:B------:R-:W3:Y:S01]  /*be20*/  MUFU.EX2 R2, R2 ;  /* 0x0000000200027308 */ /* 0x000ee20000000800 */
[--C-:B------:R-:W-:Y:S01]  /*be30*/  FFMA.FTZ R23, R12, c[0x0][0x2d0], -R168.reuse ;  /* 0x0000b4000c177a23 */ /* 0x100fe200000108a8 */
[----:B------:R-:W-:Y:S01]  /*be40*/  MOV R148, R19 ;  /* 0x0000001300947202 */ /* 0x000fe20000000f00 */
[--C-:B------:R-:W-:Y:S02]  /*be50*/  FFMA.FTZ R173, R5, c[0x0][0x2d0], -R168.reuse ;  /* 0x0000b40005ad7a23 */ /* 0x100fe400000108a8 */
[--C-:B------:R-:W-:Y:S02]  /*be60*/  FFMA.FTZ R175, R175, c[0x0][0x2d0], -R168.reuse ;  /* 0x0000b400afaf7a23 */ /* 0x100fe400000108a8 */
[--C-:B------:R-:W-:Y:S01]  /*be70*/  FFMA.FTZ R174, R14, c[0x0][0x2d0], -R168.reuse ;  /* 0x0000b4000eae7a23 */ /* 0x100fe200000108a8 */
[----:B------:R-:W-:Y:S01]  /*be80*/  MOV R14, R25 ;  /* 0x00000019000e7202 */ /* 0x000fe20000000f00 */
[----:B------:R-:W-:Y:S01]  /*be90*/  FFMA.FTZ R168, R4, c[0x0][0x2d0], -R168 ;  /* 0x0000b40004a87a23 */ /* 0x000fe200000108a8 */
[----:B------:R-:W1:Y:S01]  /*bea0*/  MUFU.EX2 R15, R15 ;  /* 0x0000000f000f7308 */ /* 0x000e620000000800 */
[C---:B------:R-:W-:Y:S02]  /*beb0*/  FMUL.FTZ R5, R6.reuse, R133 ;  /* 0x0000008506057220 */ /* 0x040fe40000410000 */
[C---:B------:R-:W-:Y:S01]  /*bec0*/  FMUL.FTZ R8, R6.reuse, R136 ;  /* 0x0000008806087220 */ /* 0x040fe20000410000 */
[----:B------:R-:W-:Y:S01]  /*bed0*/  MOV R136, R26 ;  /* 0x0000001a00887202 */ /* 0x000fe20000000f00 */
[C---:B------:R-:W-:Y:S01]  /*bee0*/  FMUL.FTZ R9, R6.reuse, R137 ;  /* 0x0000008906097220 */ /* 0x040fe20000410000 */
[----:B------:R-:W-:Y:S01]  /*bef0*/  MOV R137, R27 ;  /* 0x0000001b00897202 */ /* 0x000fe20000000f00 */
[C---:B------:R-:W-:Y:S02]  /*bf00*/  FMUL.FTZ R12, R6.reuse, R140 ;  /* 0x0000008c060c7220 */ /* 0x040fe40000410000 */
[C---:B------:R-:W-:Y:S01]  /*bf10*/  FMUL.FTZ R13, R6.reuse, R141 ;  /* 0x0000008d060d7220 */ /* 0x040fe20000410000 */
[----:B------:R-:W-:Y:S01]  /*bf20*/  MOV R141, R16 ;  /* 0x00000010008d7202 */ /* 0x000fe20000000f00 */
[C---:B------:R-:W-:Y:S01]  /*bf30*/  FMUL.FTZ R16, R6.reuse, R144 ;  /* 0x0000009006107220 */ /* 0x040fe20000410000 */
[----:B------:R-:W-:Y:S01]  /*bf40*/  MUFU.EX2 R168, R168 ;  /* 0x000000a800a87308 */ /* 0x000fe20000000800 */
[----:B------:R-:W-:Y:S01]  /*bf50*/  FMUL.FTZ R25, R6, R153 ;  /* 0x0000009906197220 */ /* 0x000fe20000410000 */
[----:B------:R-:W-:Y:S01]  /*bf60*/  MOV R153, R23 ;  /* 0x0000001700997202 */ /* 0x000fe20000000f00 */
[C---:B---3--:R-:W-:Y:S02]  /*bf70*/  FFMA.FTZ R4, R2.reuse, R17, R7 ;  /* 0x0000001102047223 */ /* 0x048fe40000010007 */
[C---:B------:R-:W-:Y:S02]  /*bf80*/  FMUL.FTZ R10, R2.reuse, R138 ;  /* 0x0000008a020a7220 */ /* 0x040fe40000410000 */
[C---:B------:R-:W-:Y:S02]  /*bf90*/  FMUL.FTZ R19, R2.reuse, R147 ;  /* 0x0000009302137220 */ /* 0x040fe40000410000 */
[C---:B------:R-:W-:Y:S01]  /*bfa0*/  FMUL.FTZ R26, R2.reuse, R154 ;  /* 0x0000009a021a7220 */ /* 0x040fe20000410000 */
[----:B------:R-:W2:Y:S01]  /*bfb0*/  MUFU.EX2 R141, R141 ;  /* 0x0000008d008d7308 */ /* 0x000ea20000000800 */
[----:B------:R-:W-:Y:S01]  /*bfc0*/  FMUL.FTZ R27, R2, R155 ;  /* 0x0000009b021b7220 */ /* 0x000fe20000410000 */
[C---:B-1----:R-:W-:Y:S01]  /*bfd0*/  F2FP.PACK_AB R157, R15.reuse, R7 ;  /* 0x000000070f9d723e */ /* 0x042fe200000000ff */
[----:B------:R-:W-:Y:S01]  /*bfe0*/  FADD.FTZ R11, R15, R4 ;  /* 0x000000040f0b7221 */ /* 0x000fe20000010000 */
[----:B------:R-:W-:Y:S01]  /*bff0*/  MOV R15, R24 ;  /* 0x00000018000f7202 */ /* 0x000fe20000000f00 */
[----:B------:R-:W-:Y:S01]  /*c000*/  FMUL.FTZ R4, R6, R132 ;  /* 0x0000008406047220 */ /* 0x000fe20000410000 */
[----:B------:R-:W-:Y:S01]  /*c010*/  MOV R132, R21 ;  /* 0x0000001500847202 */ /* 0x000fe20000000f00 */
[----:B------:R-:W-:Y:S01]  /*c020*/  FMUL.FTZ R7, R2, R135 ;  /* 0x0000008702077220 */ /* 0x000fe20000410000 */
[----:B------:R-:W-:Y:S01]  /*c030*/  MOV R140, R15 ;  /* 0x0000000f008c7202 */ /* 0x000fe20000000f00 */
[C---:B------:R-:W-:Y:S01]  /*c040*/  FMUL.FTZ R17, R6.reuse, R145 ;  /* 0x0000009106117220 */ /* 0x040fe20000410000 */
        /* <DEDUP_REMOVED lines=11> */
[C---:B------:R-:W-:Y:S02]  /*c100*/  FMUL.FTZ R15, R2.reuse, R143 ;  /* 0x0000008f020f7220 */ /* 0x040fe40000410000 */
[C---:B------:R-:W-:Y:S02]  /*c110*/  FMUL.FTZ R18, R2.reuse, R146 ;  /* 0x0000009202127220 */ /* 0x040fe40000410000 */
[C---:B------:R-:W-:Y:S02]  /*c120*/  FMUL.FTZ R22, R2.reuse, R150 ;  /* 0x0000009602167220 */ /* 0x040fe40000410000 */
[C---:B------:R-:W-:Y:S02]  /*c130*/  FMUL.FTZ R23, R2.reuse, R151 ;  /* 0x0000009702177220 */ /* 0x040fe40000410000 */
[C---:B------:R-:W-:Y:S01]  /*c140*/  FMUL.FTZ R30, R2.reuse, R30 ;  /* 0x0000001e021e7220 */ /* 0x040fe20000410000 */
[----:B------:R-:W1:Y:S01]  /*c150*/  MUFU.EX2 R143, R138 ;  /* 0x0000008a008f7308 */ /* 0x000e620000000800 */
        /* <DEDUP_REMOVED lines=17> */
[----:B------:R-:W3:Y:S01]  /*c270*/  MUFU.EX2 R140, R140 ;  /* 0x0000008c008c7308 */ /* 0x000ee20000000800 */
[C---:B------:R-:W-:Y:S02]  /*c280*/  FMUL.FTZ R62, R2.reuse, R62 ;  /* 0x0000003e023e7220 */ /* 0x040fe40000410000 */
[C---:B------:R-:W-:Y:S02]  /*c290*/  FMUL.FTZ R63, R2.reuse, R63 ;  /* 0x0000003f023f7220 */ /* 0x040fe40000410000 */
[C---:B------:R-:W-:Y:S02]  /*c2a0*/  FMUL.FTZ R66, R2.reuse, R66 ;  /* 0x0000004202427220 */ /* 0x040fe40000410000 */
[C---:B------:R-:W-:Y:S02]  /*c2b0*/  FMUL.FTZ R67, R2.reuse, R67 ;  /* 0x0000004302437220 */ /* 0x040fe40000410000 */
[C---:B------:R-:W-:Y:S01]  /*c2c0*/  FMUL.FTZ R70, R2.reuse, R70 ;  /* 0x0000004602467220 */ /* 0x040fe20000410000 */
[----:B------:R4:W-:Y:S01]  /*c2d0*/  MUFU.EX2 R150, R153 ;  /* 0x0000009900967308 */ /* 0x0009e20000000800 */
        /* <DEDUP_REMOVED lines=35> */
[----:B------:R3:W3:Y:S01]  /*c510*/  MUFU.EX2 R2, R132 ;  /* 0x0000008400027308 */ /* 0x0006e20000000800 */
[----:B--2---:R-:W-:Y:S02]  /*c520*/  FADD.FTZ R146, R141, R152 ;  /* 0x000000988d927221 */ /* 0x004fe40000010000 */
[----:B----4-:R-:W-:Y:S02]  /*c530*/  LDSM.16.MT88.4 R152, [R249+0x1100] ;  /* 0x00110000f998783b */ /* 0x010fe40000004200 */
[----:B-1----:R-:W-:Y:S04]  /*c540*/  FADD.FTZ R146, R143, R146 ;  /* 0x000000928f927221 */ /* 0x002fe80000010000 */
[----:B---3--:R-:W-:Y:S04]  /*c550*/  FADD.FTZ R146, R140, R146 ;  /* 0x000000928c927221 */ /* 0x008fe80000010000 */
[----:B------:R-:W-:Y:S01]  /*c560*/  FADD.FTZ R146, R142, R146 ;  /* 0x000000928e927221 */ /* 0x000fe20000010000 */
[----:B------:R-:W1:Y:S01]  /*c570*/  LDSM.16.MT88.4 R132, [R252+0x100] ;  /* 0x00010000fc84783b */ /* 0x000e620000004200 */
[----:B------:R-:W-:Y:S01]  /*c580*/  F2FP.PACK_AB R159, R145, R2 ;  /* 0x00000002919f723e */ /* 0x000fe200000000ff */
[----:B------:R-:W-:Y:S02]  /*c590*/  FADD.FTZ R144, R2, R144 ;  /* 0x0000009002907221 */ /* 0x000fe40000010000 */
[----:B------:R2:W3:Y:S04]  /*c5a0*/  MUFU.EX2 R2, R137 ;  /* 0x0000008900027308 */ /* 0x0004e80000000800 */
[----:B--2---:R-:W-:Y:S01]  /*c5b0*/  LDSM.16.MT88.4 R136, [R252+0x900] ;  /* 0x00090000fc88783b */ /* 0x004fe20000004200 */
        /* <DEDUP_REMOVED lines=48> */
[----:B------:R1:W2:Y:S03]  /*c8c0*/  MUFU.EX2 R156, R172 ;  /* 0x000000ac009c7308 */ /* 0x0002a60000000800 */
[----:B---3--:R-:W-:Y:S03]  /*c8d0*/  F2FP.PACK_AB R133, R2, R148 ;  /* 0x000000940285723e */ /* 0x008fe600000000ff */
[----:B------:R-:W-:Y:S02]  /*c8e0*/  F2FP.PACK_AB R134, R142, R140 ;  /* 0x0000008c8e86723e */ /* 0x000fe400000000ff */
[----:B------:R-:W3:Y:S02]  /*c8f0*/  LDSM.16.MT88.4 R140, [R250+0x900] ;  /* 0x00090000fa8c783b */ /* 0x000ee40000004200 */
[----:B------:R4:W2:Y:S01]  /*c900*/  MUFU.EX2 R158, R170 ;  /* 0x000000aa009e7308 */ /* 0x0008a20000000800 */
[----:B------:R-:W-:Y:S02]  /*c910*/  F2FP.PACK_AB R135, R150, R149 ;  /* 0x000000959687723e */ /* 0x000fe400000000ff */
[----:B------:R-:W-:Y:S02]  /*c920*/  F2FP.PACK_AB R157, R174, R175 ;  /* 0x000000afae9d723e */ /* 0x000fe400000000ff */
[----:B------:R-:W-:Y:S03]  /*c930*/  F2FP.PACK_AB R159, R168, R173 ;  /* 0x000000ada89f723e */ /* 0x000fe600000000ff */
[C---:B------:R-:W-:Y:S05]  /*c940*/  HMMA.16816.F32 R4, R132.reuse, R136, R4 ;  /* 0x000000888404723c */ /* 0x040fea0000001804 */
[----:B-1----:R-:W-:Y:S03]  /*c950*/  MOV R172, R150 ;  /* 0x0000009600ac7202 */ /* 0x002fe60000000f00 */
[C---:B------:R-:W-:Y:S01]  /*c960*/  HMMA.16816.F32 R8, R132.reuse, R138, R8 ;  /* 0x0000008a8408723c */ /* 0x040fe20000001808 */
[----:B------:R-:W1:Y:S03]  /*c970*/  LDSM.16.MT88.4 R136, [R249+0x900] ;  /* 0x00090000f988783b */ /* 0x000e660000004200 */
[----:B----4-:R-:W-:Y:S04]  /*c980*/  MOV R170, R149 ;  /* 0x0000009500aa7202 */ /* 0x010fe80000000f00 */
[C---:B---3--:R-:W-:Y:S08]  /*c990*/  HMMA.16816.F32 R12, R132.reuse, R140, R12 ;  /* 0x0000008c840c723c */ /* 0x048ff0000000180c */
[C---:B------:R-:W-:Y:S01]  /*c9a0*/  HMMA.16816.F32 R16, R132.reuse, R142, R16 ;  /* 0x0000008e8410723c */ /* 0x040fe20000001810 */
[----:B------:R-:W3:Y:S07]  /*c9b0*/  LDSM.16.MT88.4 R140, [R248+0x900] ;  /* 0x00090000f88c783b */ /* 0x000eee0000004200 */
[C---:B-1----:R-:W-:Y:S08]  /*c9c0*/  HMMA.16816.F32 R20, R132.reuse, R136, R20 ;  /* 0x000000888414723c */ /* 0x042ff00000001814 */
[C---:B------:R-:W-:Y:S01]  /*c9d0*/  HMMA.16816.F32 R24, R132.reuse, R138, R24 ;  /* 0x0000008a8418723c */ /* 0x040fe20000001818 */
[----:B------:R-:W1:Y:S07]  /*c9e0*/  LDSM.16.MT88.4 R136, [R252+0x2100] ;  /* 0x00210000fc88783b */ /* 0x000e6e0000004200 */
        /* <DEDUP_REMOVED lines=36> */
[C---:B---3--:R-:W-:Y:S07]  /*cc30*/  HMMA.16816.F32 R124, R132.reuse, R140, R124 ;  /* 0x0000008c847c723c */ /* 0x048fee000000187c */
[----:B--2---:R-:W-:Y:S01]  /*cc40*/  FADD.FTZ R141, R156, R146 ;  /* 0x000000929c8d7221 */ /* 0x004fe20000010000 */
[----:B------:R-:W-:Y:S04]  /*cc50*/  HMMA.16816.F32 R128, R132, R142, R128 ;  /* 0x0000008e8480723c */ /* 0x000fe80000001880 */
[C---:B------:R-:W-:Y:S01]  /*cc60*/  FADD.FTZ R141, R171.reuse, R141 ;  /* 0x0000008dab8d7221 */ /* 0x040fe20000010000 */
[----:B------:R-:W-:Y:S01]  /*cc70*/  F2FP.PACK_AB R156, R171, R156 ;  /* 0x0000009cab9c723e */ /* 0x000fe200000000ff */
[----:B------:R-:W-:Y:S02]  /*cc80*/  FADD.FTZ R140, R145, R144 ;  /* 0x00000090918c7221 */ /* 0x000fe40000010000 */
[----:B------:R-:W-:Y:S01]  /*cc90*/  FADD.FTZ R141, R158, R141 ;  /* 0x0000008d9e8d7221 */ /* 0x000fe20000010000 */
[----:B------:R-:W2:Y:S03]  /*cca0*/  LDSM.16.MT88.4 R144, [R250+0x1100] ;  /* 0x00110000fa90783b */ /* 0x000ea60000004200 */
[C---:B------:R-:W-:Y:S01]  /*ccb0*/  FADD.FTZ R132, R169.reuse, R141 ;  /* 0x0000008da9847221 */ /* 0x040fe20000010000 */
[----:B------:R-:W-:Y:S01]  /*ccc0*/  F2FP.PACK_AB R158, R169, R158 ;  /* 0x0000009ea99e723e */ /* 0x000fe200000000ff */
[----:B------:R-:W-:Y:S03]  /*ccd0*/  FADD.FTZ R169, R148, R140 ;  /* 0x0000008c94a97221 */ /* 0x000fe60000010000 */
[----:B------:R1:W-:Y:S01]  /*cce0*/  STL [R1+0x44], R132 ;  /* 0x0000448401007387 */ /* 0x0003e20000100800 */
[----:B------:R-:W-:Y:S04]  /*ccf0*/  FADD.FTZ R169, R2, R169 ;  /* 0x000000a902a97221 */ /* 0x000fe80000010000 */
[----:B------:R-:W-:Y:S04]  /*cd00*/  FADD.FTZ R2, R170, R169 ;  /* 0x000000a9aa027221 */ /* 0x000fe80000010000 */
[----:B------:R-:W-:Y:S04]  /*cd10*/  FADD.FTZ R2, R172, R2 ;  /* 0x00000002ac027221 */ /* 0x000fe80000010000 */
[----:B------:R-:W-:Y:S04]  /*cd20*/  FADD.FTZ R2, R175, R2 ;  /* 0x00000002af027221 */ /* 0x000fe80000010000 */
[----:B------:R-:W-:Y:S01]  /*cd30*/  FADD.FTZ R174, R174, R2 ;  /* 0x00000002aeae7221 */ /* 0x000fe20000010000 */
[----:B------:R-:W-:Y:S03]  /*cd40*/  MOV R2, R3 ;  /* 0x0000000300027202 */ /* 0x000fe60000000f00 */
[----:B------:R-:W-:Y:S01]  /*cd50*/  FADD.FTZ R174, R173, R174 ;  /* 0x000000aeadae7221 */ /* 0x000fe20000010000 */
[C---:B-1----:R-:W-:Y:S01]  /*cd60*/  HMMA.16816.F32 R132, R156.reuse, R136, R4 ;  /* 0x000000889c84723c */ /* 0x042fe20000001804 */
[----:B------:R-:W1:Y:S07]  /*cd70*/  LDSM.16.MT88.4 R4, [R248+0x1100] ;  /* 0x00110000f804783b */ /* 0x000e6e0000004200 */
[C---:B------:R-:W-:Y:S01]  /*cd80*/  HMMA.16816.F32 R136, R156.reuse, R138, R8 ;  /* 0x0000008a9c88723c */ /* 0x040fe20000001808 */
[----:B------:R-:W3:Y:S07]  /*cd90*/  LDSM.16.MT88.4 R8, [R252+0x2900] ;  /* 0x00290000fc08783b */ /* 0x000eee0000004200 */
[C---:B--2---:R-:W-:Y:S01]  /*cda0*/  HMMA.16816.F32 R140, R156.reuse, R144, R12 ;  /* 0x000000909c8c723c */ /* 0x044fe2000000180c */
[----:B------:R-:W2:Y:S07]  /*cdb0*/  LDSM.16.MT88.4 R12, [R250+0x2900] ;  /* 0x00290000fa0c783b */ /* 0x000eae0000004200 */
[C---:B------:R-:W-:Y:S08]  /*cdc0*/  HMMA.16816.F32 R144, R156.reuse, R146, R16 ;  /* 0x000000929c90723c */ /* 0x040ff00000001810 */
[C---:B------:R-:W-:Y:S08]  /*cdd0*/  HMMA.16816.F32 R148, R156.reuse, R152, R20 ;  /* 0x000000989c94723c */ /* 0x040ff00000001814 */
[C---:B------:R-:W-:Y:S08]  /*cde0*/  HMMA.16816.F32 R152, R156.reuse, R154, R24 ;  /* 0x0000009a9c98723c */ /* 0x040ff00000001818 */
[C---:B-1----:R-:W-:Y:S08]  /*cdf0*/  HMMA.16816.F32 R28, R156.reuse, R4, R28 ;  /* 0x000000049c1c723c */ /* 0x042ff0000000181c */
[C---:B------:R-:W-:Y:S01]  /*ce00*/  HMMA.16816.F32 R32, R156.reuse, R6, R32 ;  /* 0x000000069c20723c */ /* 0x040fe20000001820 */
[----:B------:R-:W1:Y:S07]  /*ce10*/  LDSM.16.MT88.4 R4, [R249+0x2900] ;  /* 0x00290000f904783b */ /* 0x000e6e0000004200 */
[C---:B---3--:R-:W-:Y:S08]  /*ce20*/  HMMA.16816.F32 R36, R156.reuse, R8, R36 ;  /* 0x000000089c24723c */ /* 0x048ff00000001824 */
[C---:B------:R-:W-:Y:S01]  /*ce30*/  HMMA.16816.F32 R40, R156.reuse, R10, R40 ;  /* 0x0000000a9c28723c */ /* 0x040fe20000001828 */
[----:B------:R-:W3:Y:S07]  /*ce40*/  LDSM.16.MT88.4 R8, [R248+0x2900] ;  /* 0x00290000f808783b */ /* 0x000eee0000004200 */
[C---:B--2---:R-:W-:Y:S08]  /*ce50*/  HMMA.16816.F32 R44, R156.reuse, R12, R44 ;  /* 0x0000000c9c2c723c */ /* 0x044ff0000000182c */
[C---:B------:R-:W-:Y:S01]  /*ce60*/  HMMA.16816.F32 R48, R156.reuse, R14, R48 ;  /* 0x0000000e9c30723c */ /* 0x040fe20000001830 */
[----:B------:R-:W2:Y:S07]  /*ce70*/  LDSM.16.MT88.4 R12, [R252+0x4100] ;  /* 0x00410000fc0c783b */ /* 0x000eae0000004200 */
        /* <DEDUP_REMOVED lines=22> */
[C---:B------:R-:W-:Y:S08]  /*cfe0*/  HMMA.16816.F32 R112, R156.reuse, R10, R112 ;  /* 0x0000000a9c70723c */ /* 0x040ff00000001870 */
[C---:B--2---:R-:W-:Y:S08]  /*cff0*/  HMMA.16816.F32 R116, R156.reuse, R12, R116 ;  /* 0x0000000c9c74723c */ /* 0x044ff00000001874 */
[C---:B------:R-:W-:Y:S08]  /*d000*/  HMMA.16816.F32 R120, R156.reuse, R14, R120 ;  /* 0x0000000e9c78723c */ /* 0x040ff00000001878 */
[C---:B-1----:R-:W-:Y:S07]  /*d010*/  HMMA.16816.F32 R124, R156.reuse, R4, R124 ;  /* 0x000000049c7c723c */ /* 0x042fee000000187c */
[----:B------:R-:W-:Y:S01]  /*d020*/  FADD.FTZ R4, R168, R174 ;  /* 0x000000aea8047221 */ /* 0x000fe20000010000 */
[----:B------:R-:W-:Y:S04]  /*d030*/  HMMA.16816.F32 R128, R156, R6, R128 ;  /* 0x000000069c80723c */ /* 0x000fe80000001880 */
[----:B------:R1:W-:Y:S04]  /*d040*/  STL [R1+0x40], R4 ;  /* 0x0000400401007387 */ /* 0x0003e80000100800 */
[----:B-1----:R-:W-:-:S05]  /*d050*/  @P0 BRA `(.L_x_427) ;  /* 0xffffcf7000000947 */ /* 0x002fca000383ffff */
.L_x_422:
[----:B------:R-:W-:-:S06]  /*d060*/  UISETP.GE.AND UP0, UPT, UR24, UR8, UPT ;  /* 0x000000081800728c */ /* 0x000fcc000bf06270 */
[----:B------:R-:W-:-:S13]  /*d070*/  PLOP3.LUT P0, PT, PT, PT, UP0, 0x40, 0x0 ;  /* 0x000000000000781c */ /* 0x000fda0003f0e808 */
[----:B------:R-:W-:Y:S05]  /*d080*/  @P0 BRA `(.L_x_428) ;  /* 0x00003ec000000947 */ /* 0x000fea0003800000 */
[----:B-1----:R-:W1:Y:S04]  /*d090*/  S2R R3, SR_TID.X ;  /* 0x0000000000037919 */ /* 0x002e680000002100 */
[----:B------:R-:W2:Y:S01]  /*d0a0*/  LDL.LU R4, [R1+0x3c] ;  /* 0x00003c0001047983 */ /* 0x000ea20000300800 */
[----:B-1----:R-:W-:-:S04]  /*d0b0*/  SHF.R.S32.HI R5, RZ, 0x1f, R3 ;  /* 0x0000001fff057819 */ /* 0x002fc80000011403 */
[----:B------:R-:W-:Y:S02]  /*d0c0*/  LEA.HI R5, R5, R3, RZ, 0x3 ;  /* 0x0000000305057211 */ /* 0x000fe400078f18ff */
[----:B------:R-:W2:Y:S02]  /*d0d0*/  LDL R3, [R1+0x24] ;  /* 0x0000240001037983 */ /* 0x000ea40000100800 */
[----:B------:R-:W-:-:S04]  /*d0e0*/  SHF.R.S32.HI R5, RZ, 0x3, R5 ;  /* 0x00000003ff057819 */ /* 0x000fc80000011405 */
[----:B------:R-:W-:Y:S01]  /*d0f0*/  IADD3 R6, -R5, 0x30, RZ ;  /* 0x0000003005067810 */ /* 0x000fe20007ffe1ff */
[----:B------:R-:W-:Y:S01]  /*d100*/  IMAD.MOV.U32 R156, RZ, RZ, R2 ;  /* 0x000000ffff9c7224 */ /* 0x000fe200078e0002 */
[C---:B--2---:R-:W-:Y:S01]  /*d110*/  SHF.L.U64.HI R5, R3.reuse, 0x1, R4 ;  /* 0x0000000103057819 */ /* 0x044fe20000010204 */
[----:B------:R-:W-:-:S04]  /*d120*/  IMAD.SHL.U32 R4, R3, 0x2, RZ ;  /* 0x0000000203047824 */ /* 0x000fc800078e00ff */
[----:B------:R1:W-:Y:S04]  /*d130*/  STL [R1+0x48], R5 ;  /* 0x0000480501007387 */ /* 0x0003e80000100800 */
[----:B------:R1:W-:Y:S01]  /*d140*/  STL [R1+0x3c], R4 ;  /* 0x00003c0401007387 */ /* 0x0003e20000100800 */
[----:B------:R-:W-:-:S03]  /*d150*/  IMAD.MOV.U32 R3, RZ, RZ, R0 ;  /* 0x000000ffff037224 */ /* 0x000fc600078e0000 */
.L_x_441:
[----:B------:R-:W2:Y:S01]  /*d160*/  LDL R0, [R1+0xc] ;  /* 0x00000c0001007983 */ /* 0x000ea20000100800 */
[----:B------:R-:W-:Y:S04]  /*d170*/  DEPBAR.LE SB0, 0x0 ;  /* 0x000080000000791a */ /* 0x000fe80000000000 */
[----:B------:R-:W3:Y:S01]  /*d180*/  LDL R9, [R1+0x3c] ;  /* 0x00003c0001097983 */ /* 0x000ee20000100800 */
[----:B------:R-:W-:Y:S03]  /*d190*/  BSSY B0, `(.L_x_429) ;  /* 0x0000055000007945 */ /* 0x000fe60003800000 */
[----:B------:R-:W4:Y:S04]  /*d1a0*/  LDL R6, [R1+0x8] ;  /* 0x0000080001067983 */ /* 0x000f280000100800 */
[----:B------:R-:W5:Y:S04]  /*d1b0*/  LDL R8, [R1+0x48] ;  /* 0x0000480001087983 */ /* 0x000f680000100800 */
[----:B------:R-:W2:Y:S04]  /*d1c0*/  LDL R157, [R1+0x24] ;  /* 0x00002400019d7983 */ /* 0x000ea80000100800 */
[----:B------:R-:W2:Y:S04]  /*d1d0*/  LDL R7, [R1+0x4] ;  /* 0x0000040001077983 */ /* 0x000ea80000100800 */
[----:B------:R-:W3:Y:S04]  /*d1e0*/  LDL R14, [R1+0x1c] ;  /* 0x00001c00010e7983 */ /* 0x000ee80000100800 */
[----:B------:R-:W3:Y:S04]  /*d1f0*/  LDL R23, [R1] ;  /* 0x0000000001177983 */ /* 0x000ee80000100800 */
[----:B------:R-:W5:Y:S04]  /*d200*/  LDL R21, [R1+0x18] ;  /* 0x0000180001157983 */ /* 0x000f680000100800 */
[----:B------:R-:W5:Y:S04]  /*d210*/  LDL R22, [R1+0x30] ;  /* 0x0000300001167983 */ /* 0x000f680000100800 */
[----:B------:R-:W5:Y:S04]  /*d220*/  LDL R20, [R1+0x2c] ;  /* 0x00002c0001147983 */ /* 0x000f680000100800 */
[----:B------:R-:W-:Y:S06]  /*d230*/  BAR.SYNC.DEFER_BLOCKING 0x0 ;  /* 0x0000000000007b1d */ /* 0x000fec0000010000 */
[----:B------:R-:W-:Y:S04]  /*d240*/  LDSM.16.M88.4 R172, [R247] ;  /* 0x00000000f7ac783b */ /* 0x000fe80000000200 */
[----:B------:R-:W-:Y:S04]  /*d250*/  LDSM.16.M88.4 R176, [R246] ;  /* 0x00000000f6b0783b */ /* 0x000fe80000000200 */
[----:B--2---:R-:W-:Y:S01]  /*d260*/  LDSM.16.M88.4 R16, [R7+0x10900] ;  /* 0x010900000710783b */ /* 0x004fe20000000200 */
[----:B------:R-:W-:Y:S01]  /*d270*/  SHF.R.S32.HI R2, RZ, 0x1f, R0 ;  /* 0x0000001fff027819 */ /* 0x000fe20000011400 */
[----:B-1----:R-:W-:Y:S01]  /*d280*/  IMAD.WIDE.U32 R4, R0, c[0x0][0x208], RZ ;  /* 0x0000820000047a25 */ /* 0x002fe200078e00ff */
[----:B------:R-:W-:Y:S01]  /*d290*/  ISETP.GE.AND P1, PT, R157, c[0x0][0x1d4], PT ;  /* 0x000075009d007a0c */ /* 0x000fe20003f26270 */
[----:B------:R-:W-:Y:S02]  /*d2a0*/  LDSM.16.M88.4 R24, [R7+0x11100] ;  /* 0x011100000718783b */ /* 0x000fe40000000200 */
[----:B------:R-:W-:Y:S02]  /*d2b0*/  IMAD R2, R2, c[0x0][0x208], RZ ;  /* 0x0000820002027a24 */ /* 0x000fe400078e02ff */
[----:B---3--:R-:W-:Y:S02]  /*d2c0*/  LDSM.16.M88.4 R168, [R23] ;  /* 0x0000000017a8783b */ /* 0x008fe40000000200 */
[----:B------:R-:W-:Y:S01]  /*d2d0*/  IMAD R2, R0, c[0x0][0x20c], R2 ;  /* 0x0000830000027a24 */ /* 0x000fe200078e0202 */
[----:B----4-:R-:W-:Y:S01]  /*d2e0*/  SHF.R.S32.HI R0, RZ, 0x1f, R6 ;  /* 0x0000001fff007819 */ /* 0x010fe20000011406 */
[----:B-----5:R-:W-:Y:S02]  /*d2f0*/  IMAD.SHL.U32 R159, R21, 0x2, RZ ;  /* 0x00000002159f7824 */ /* 0x020fe400078e00ff */
[----:B------:R-:W-:Y:S02]  /*d300*/  IMAD.IADD R5, R5, 0x1, R2 ;  /* 0x0000000105057824 */ /* 0x000fe400078e0202 */
[----:B------:R-:W2:Y:S01]  /*d310*/  LDL R2, [R1+0x10] ;  /* 0x0000100001027983 */ /* 0x000ea20000100800 */
[----:B------:R-:W-:Y:S01]  /*d320*/  IMAD R0, R0, c[0x0][0x218], RZ ;  /* 0x0000860000007a24 */ /* 0x000fe200078e02ff */
[----:B------:R-:W-:Y:S01]  /*d330*/  SHF.L.U64.HI R21, R21, 0x1, R22 ;  /* 0x0000000115157819 */ /* 0x000fe20000010216 */
[C---:B------:R-:W-:Y:S04]  /*d340*/  IMAD.WIDE.U32 R4, R6.reuse, c[0x0][0x218], R4 ;  /* 0x0000860006047a25 */ /* 0x040fe800078e0004 */
[----:B------:R-:W-:Y:S01]  /*d350*/  IMAD R0, R6, c[0x0][0x21c], R0 ;  /* 0x0000870006007a24 */ /* 0x000fe200078e0200 */
[----:B------:R-:W-:Y:S04]  /*d360*/  IADD3 R15, P0, R4, UR14, RZ ;  /* 0x0000000e040f7c10 */ /* 0x000fe8000ff1e0ff */
[----:B------:R-:W-:Y:S02]  /*d370*/  IADD3.X R0, R5, UR16, R0, P0, !PT ;  /* 0x0000001005007c10 */ /* 0x000fe400087fe400 */
[C---:B------:R-:W-:Y:S04]  /*d380*/  LEA R4, P0, R15.reuse, c[0x0][0x1f8], 0x1 ;  /* 0x00007e000f047a11 */ /* 0x040fe800078008ff */
[----:B------:R-:W-:Y:S01]  /*d390*/  LEA.HI.X R15, R15, c[0x0][0x1fc], R0, 0x1, P0 ;  /* 0x00007f000f0f7a11 */ /* 0x000fe200000f0c00 */
[----:B------:R-:W1:Y:S04]  /*d3a0*/  SHFL.IDX PT, R6, R4, RZ, 0x181f ;  /* 0x00181fff04067589 */ /* 0x000e6800000e0000 */
[----:B------:R-:W3:Y:S04]  /*d3b0*/  LDL R0, [R1+0x14] ;  /* 0x0000140001007983 */ /* 0x000ee80000100800 */
[----:B------:R-:W4:Y:S01]  /*d3c0*/  SHFL.IDX PT, R5, R15, RZ, 0x181f ;  /* 0x00181fff0f057589 */ /* 0x000f2200000e0000 */
[C---:B-1----:R-:W-:Y:S05]  /*d3d0*/  IADD3 R12, P0, R6.reuse, R9, RZ ;  /* 0x00000009060c7210 */ /* 0x042fea0007f1e0ff */
[C---:B----4-:R-:W-:Y:S02]  /*d3e0*/  IMAD.X R13, R5.reuse, 0x1, R8, P0 ;  /* 0x00000001050d7824 */ /* 0x050fe400000e0608 */
[----:B------:R1:W4:Y:S04]  /*d3f0*/  LDSM.16.M88.4 R8, [R7+0x10100] ;  /* 0x010100000708783b */ /* 0x0003280000000200 */
[----:B------:R-:W-:Y:S01]  /*d400*/  @!PT LDS RZ, [RZ] ;  /* 0x00000000fffff984 */ /* 0x000fe20000000800 */
[----:B------:R-:W-:Y:S01]  /*d410*/  @!PT LDS RZ, [RZ] ;  /* 0x00000000fffff984 */ /* 0x000fe20000000800 */
[----:B------:R-:W-:Y:S01]  /*d420*/  @!PT LDS RZ, [RZ] ;  /* 0x00000000fffff984 */ /* 0x000fe20000000800 */
[----:B------:R5:W-:Y:S04]  /*d430*/  LDGSTS.E.BYPASS.LTC128B.128 [R14+0x100], [R12.64], !P1 ;  /* 0x001000000c0e7fae */ /* 0x000be8000c901d56 */
[----:B-1----:R-:W4:Y:S04]  /*d440*/  LDL R7, [R1+0x28] ;  /* 0x0000280001077983 */ /* 0x002f280000100800 */
[----:B------:R1:W-:Y:S01]  /*d450*/  STL [R1+0x4c], R21 ;  /* 0x00004c1501007387 */ /* 0x0003e20000100800 */
[----:B-----5:R-:W-:Y:S05]  /*d460*/  IADD3 R12, P0, R6, R159, RZ ;  /* 0x0000009f060c7210 */ /* 0x020fea0007f1e0ff */
[C---:B------:R-:W-:Y:S05]  /*d470*/  IMAD.X R13, R5.reuse, 0x1, R21, P0 ;  /* 0x00000001050d7824 */ /* 0x040fea00000e0615 */
[----:B------:R5:W-:Y:S01]  /*d480*/  LDGSTS.E.BYPASS.LTC128B.128 [R14+0x1900], [R12.64], !P6 ;  /* 0x019000000c0e7fae */ /* 0x000be2000f101d56 */
[C---:B---3--:R-:W-:Y:S01]  /*d490*/  SHF.L.U64.HI R158, R0.reuse, 0x1, R20 ;  /* 0x00000001009e7819 */ /* 0x048fe20000010214 */
[----:B------:R-:W-:Y:S02]  /*d4a0*/  IMAD.SHL.U32 R157, R0, 0x2, RZ ;  /* 0x00000002009d7824 */ /* 0x000fe400078e00ff */
[----:B------:R-:W3:Y:S01]  /*d4b0*/  S2R R20, SR_TID.X ;  /* 0x0000000000147919 */ /* 0x000ee20000002100 */
[----:B--2---:R-:W-:Y:S02]  /*d4c0*/  IMAD.SHL.U32 R0, R2, 0x2, RZ ;  /* 0x0000000202007824 */ /* 0x004fe400078e00ff */
[C---:B-----5:R-:W-:Y:S05]  /*d4d0*/  IADD3 R12, P0, R6.reuse, R157, RZ ;  /* 0x0000009d060c7210 */ /* 0x060fea0007f1e0ff */
[C---:B------:R-:W-:Y:S01]  /*d4e0*/  IMAD.X R13, R5.reuse, 0x1, R158, P0 ;  /* 0x00000001050d7824 */ /* 0x040fe200000e069e */
[----:B------:R-:W-:Y:S04]  /*d4f0*/  IADD3 R6, P0, R6, R0, RZ ;  /* 0x0000000006067210 */ /* 0x000fe80007f1e0ff */
[----:B------:R1:W-:Y:S01]  /*d500*/  LDGSTS.E.BYPASS.LTC128B.128 [R14+0x3100], [R12.64], !P5 ;  /* 0x031000000c0e7fae */ /* 0x0003e2000e901d56 */
[----:B---3--:R-:W-:Y:S02]  /*d510*/  ISETP.GT.AND P1, PT, R20, 0x7f, PT ;  /* 0x0000007f1400780c */ /* 0x008fe40003f24270 */
[----:B----4-:R-:W-:Y:S05]  /*d520*/  SHF.L.U64.HI R2, R2, 0x1, R7 ;  /* 0x0000000102027819 */ /* 0x010fea0000010207 */
[----:B------:R-:W-:Y:S05]  /*d530*/  IMAD.X R7, R5, 0x1, R2, P0 ;  /* 0x0000000105077824 */ /* 0x000fea00000e0602 */
[----:B------:R1:W-:Y:S01]  /*d540*/  LDGSTS.E.BYPASS.LTC128B.128 [R14+0x4900], [R6.64], !P4 ;  /* 0x04900000060e7fae */ /* 0x0003e2000e101d56 */
[----:B------:R-:W-:-:S05]  /*d550*/  @P1 BRA `(.L_x_430) ;  /* 0x0000018000001947 */ /* 0x000fca0003800000 */
[----:B------:R-:W-:-:S05]  /*d560*/  BRA.DIV ~URZ, `(.L_x_431) ;  /* 0x000068827f007947 */ /* 0x000fca000b800000 */
[----:B------:R2:W3:Y:S04]  /*d570*/  SHFL.IDX PT, R5, R15, 0x1, 0x181f ;  /* 0x00381f000f057f89 */ /* 0x0004e800000e0000 */
[----:B-1----:R2:W1:Y:S02]  /*d580*/  SHFL.IDX PT, R13, R4, 0x1, 0x181f ;  /* 0x00381f00040d7f89 */ /* 0x00246400000e0000 */
.L_x_448:
[----:B------:R-:W4:Y:S04]  /*d590*/  LDL R7, [R1+0x24] ;  /* 0x0000240001077983 */ /* 0x000f280000100800 */
[----:B------:R-:W5:Y:S04]  /*d5a0*/  LDL R6, [R1+0x3c] ;  /* 0x00003c0001067983 */ /* 0x000f680000100800 */
[----:B--2---:R-:W2:Y:S04]  /*d5b0*/  LDL R14, [R1+0x48] ;  /* 0x00004800010e7983 */ /* 0x004ea80000100800 */
[----:B---3--:R-:W3:Y:S04]  /*d5c0*/  LDL R12, [R1+0x1c] ;  /* 0x00001c00010c7983 */ /* 0x008ee80000100800 */
[----:B------:R-:W3:Y:S01]  /*d5d0*/  LDL R4, [R1+0x4c] ;  /* 0x00004c0001047983 */ /* 0x000ee20000100800 */
[----:B----4-:R-:W-:Y:S02]  /*d5e0*/  ISETP.GE.AND P1, PT, R7, c[0x0][0x1d4], PT ;  /* 0x0000750007007a0c */ /* 0x010fe40003f26270 */
[----:B-1---5:R-:W-:Y:S05]  /*d5f0*/  IADD3 R6, P0, R13, R6, RZ ;  /* 0x000000060d067210 */ /* 0x022fea0007f1e0ff */
[----:B--2---:R-:W-:Y:S06]  /*d600*/  IMAD.X R7, R5, 0x1, R14, P0 ;  /* 0x0000000105077824 */ /* 0x004fec00000e060e */
[----:B------:R-:W-:Y:S01]  /*d610*/  @!PT LDS RZ, [RZ] ;  /* 0x00000000fffff984 */ /* 0x000fe20000000800 */
[----:B------:R-:W-:Y:S01]  /*d620*/  @!PT LDS RZ, [RZ] ;  /* 0x00000000fffff984 */ /* 0x000fe20000000800 */
[----:B------:R-:W-:Y:S01]  /*d630*/  @!PT LDS RZ, [RZ] ;  /* 0x00000000fffff984 */ /* 0x000fe20000000800 */
[----:B---3--:R1:W-:Y:S02]  /*d640*/  LDGSTS.E.BYPASS.LTC128B.128 [R12+0x1100], [R6.64], !P1 ;  /* 0x01100000060c7fae */ /* 0x0083e4000c901d56 */
[----:B-1----:R-:W-:Y:S05]  /*d650*/  IADD3 R6, P0, R13, R159, RZ ;  /* 0x0000009f0d067210 */ /* 0x002fea0007f1e0ff */
[----:B------:R-:W-:Y:S05]  /*d660*/  IMAD.X R7, R5, 0x1, R4, P0 ;  /* 0x0000000105077824 */ /* 0x000fea00000e0604 */
[----:B------:R1:W-:Y:S02]  /*d670*/  LDGSTS.E.BYPASS.LTC128B.128 [R12+0x2900], [R6.64], !P6 ;  /* 0x02900000060c7fae */ /* 0x0003e4000f101d56 */
[----:B-1----:R-:W-:Y:S05]  /*d680*/  IADD3 R6, P0, R13, R157, RZ ;  /* 0x0000009d0d067210 */ /* 0x002fea0007f1e0ff */
[----:B------:R-:W-:Y:S01]  /*d690*/  IMAD.X R7, R5, 0x1, R158, P0 ;  /* 0x0000000105077824 */ /* 0x000fe200000e069e */
[----:B------:R-:W-:Y:S04]  /*d6a0*/  IADD3 R4, P0, R13, R0, RZ ;  /* 0x000000000d047210 */ /* 0x000fe80007f1e0ff */
[----:B------:R1:W-:Y:S01]  /*d6b0*/  LDGSTS.E.BYPASS.LTC128B.128 [R12+0x4100], [R6.64], !P5 ;  /* 0x04100000060c7fae */ /* 0x0003e2000e901d56 */
[----:B------:R-:W-:Y:S05]  /*d6c0*/  IMAD.X R5, R5, 0x1, R2, P0 ;  /* 0x0000000105057824 */ /* 0x000fea00000e0602 */
[----:B------:R1:W-:Y:S03]  /*d6d0*/  LDGSTS.E.BYPASS.LTC128B.128 [R12+0x5900], [R4.64], !P4 ;  /* 0x05900000040c7fae */ /* 0x0003e6000e101d56 */
.L_x_430:
[----:B------:R-:W-:Y:S05]  /*d6e0*/  BSYNC B0 ;  /* 0x0000000000007941 */ /* 0x000fea0003800000 */
.L_x_429:
        /* <DEDUP_REMOVED lines=147> */
[----:B------:R-:W1:Y:S01]  /*e020*/  MUFU.TANH R173, R5 ;  /* 0x0000000500ad7308 */ /* 0x000e620000002400 */
[----:B------:R-:W-:Y:S02]  /*e030*/  FMUL.FTZ R8, R8, c[0x0][0x320] ;  /* 0x0000c80008087a20 */ /* 0x000fe40000410000 */
[----:B------:R-:W-:Y:S01]  /*e040*/  FMUL.FTZ R10, R10, c[0x0][0x320] ;  /* 0x0000c8000a0a7a20 */ /* 0x000fe20000410000 */
[C---:B------:R-:W-:Y:S06]  /*e050*/  HMMA.16816.F32 R16, R232.reuse, R170, R16 ;  /* 0x000000aae810723c */ /* 0x040fec0000001810 */
[----:B------:R-:W3:Y:S10]  /*e060*/  MUFU.TANH R177, R6 ;  /* 0x0000000600b17308 */ /* 0x000ef40000002400 */
[----:B------:R4:W1:Y:S01]  /*e070*/  MUFU.TANH R176, R7 ;  /* 0x0000000700b07308 */ /* 0x0008620000002400 */
[----:B------:R-:W-:Y:S07]  /*e080*/  FMUL.FTZ R15, R15, c[0x0][0x320] ;  /* 0x0000c8000f0f7a20 */ /* 0x000fee0000410000 */
[----:B------:R-:W-:Y:S02]  /*e090*/  FMUL.FTZ R18, R18, c[0x0][0x320] ;  /* 0x0000c80012127a20 */ /* 0x000fe40000410000 */
[----:B------:R5:W1:Y:S10]  /*e0a0*/  MUFU.TANH R168, R9 ;  /* 0x0000000900a87308 */ /* 0x000a740000002400 */
[----:B------:R1:W1:Y:S01]  /*e0b0*/  MUFU.TANH R169, R11 ;  /* 0x0000000b00a97308 */ /* 0x0002620000002400 */
[----:B----4-:R-:W4:Y:S01]  /*e0c0*/  LDSM.16.M88.4 R4, [R245+0x5800] ;  /* 0x00580000f504783b */ /* 0x010f220000000200 */
[----:B------:R-:W-:Y:S08]  /*e0d0*/  DEPBAR.LE SB0, 0x0 ;  /* 0x000080000000791a */ /* 0x000ff00000000000 */
[----:B------:R-:W2:Y:S01]  /*e0e0*/  MUFU.TANH R179, R15 ;  /* 0x0000000f00b37308 */ /* 0x000ea20000002400 */
[----:B------:R-:W-:Y:S01]  /*e0f0*/  BAR.SYNC.DEFER_BLOCKING 0x0 ;  /* 0x0000000000007b1d */ /* 0x000fe20000010000 */
[----:B-----5:R-:W-:Y:S02]  /*e100*/  FMUL.FTZ R9, R14, c[0x0][0x320] ;  /* 0x0000c8000e097a20 */ /* 0x020fe40000410000 */
[----:B------:R-:W-:Y:S06]  /*e110*/  FMUL.FTZ R14, R17, c[0x0][0x320] ;  /* 0x0000c800110e7a20 */ /* 0x000fec0000410000 */
[----:B------:R5:W2:Y:S01]  /*e120*/  MUFU.TANH R178, R18 ;  /* 0x0000001200b27308 */ /* 0x000aa20000002400 */
[----:B-1----:R-:W-:Y:S02]  /*e130*/  FMUL.FTZ R11, R12, c[0x0][0x320] ;  /* 0x0000c8000c0b7a20 */ /* 0x002fe40000410000 */
[----:B------:R-:W-:Y:S02]  /*e140*/  FMUL.FTZ R12, R13, c[0x0][0x320] ;  /* 0x0000c8000d0c7a20 */ /* 0x000fe40000410000 */
[----:B------:R-:W-:Y:S05]  /*e150*/  FMUL.FTZ R13, R16, c[0x0][0x320] ;  /* 0x0000c800100d7a20 */ /* 0x000fea0000410000 */
[----:B------:R-:W1:Y:S10]  /*e160*/  MUFU.TANH R8, R8 ;  /* 0x0000000800087308 */ /* 0x000e740000002400 */
[----:B------:R-:W1:Y:S01]  /*e170*/  MUFU.TANH R10, R10 ;  /* 0x0000000a000a7308 */ /* 0x000e620000002400 */
[C---:B----4-:R-:W-:Y:S09]  /*e180*/  HMMA.16816.F32 R20, R232.reuse, R4, R20 ;  /* 0x00000004e814723c */ /* 0x050ff20000001814 */
[----:B------:R-:W4:Y:S03]  /*e190*/  MUFU.TANH R11, R11 ;  /* 0x0000000b000b7308 */ /* 0x000f260000002400 */
[----:B------:R-:W-:Y:S01]  /*e1a0*/  FMUL.FTZ R4, R19, c[0x0][0x320] ;  /* 0x0000c80013047a20 */ /* 0x000fe20000410000 */
[----:B------:R-:W-:Y:S06]  /*e1b0*/  HMMA.16816.F32 R24, R232, R6, R24 ;  /* 0x00000006e818723c */ /* 0x000fec0000001818 */
[----:B------:R-:W1:Y:S06]  /*e1c0*/  MUFU.TANH R12, R12 ;  /* 0x0000000c000c7308 */ /* 0x000e6c0000002400 */
[----:B------:R-:W-:Y:S04]  /*e1d0*/  FMUL.FTZ R16, R20, c[0x0][0x320] ;  /* 0x0000c80014107a20 */ /* 0x000fe80000410000 */
[----:B------:R-:W1:Y:S01]  /*e1e0*/  MUFU.TANH R9, R9 ;  /* 0x0000000900097308 */ /* 0x000e620000002400 */
[----:B------:R-:W-:Y:S02]  /*e1f0*/  FMUL.FTZ R17, R21, c[0x0][0x320] ;  /* 0x0000c80015117a20 */ /* 0x000fe40000410000 */
[----:B------:R-:W-:Y:S02]  /*e200*/  FMUL.FTZ R6, R22, c[0x0][0x320] ;  /* 0x0000c80016067a20 */ /* 0x000fe40000410000 */
[----:B------:R-:W-:Y:S03]  /*e210*/  FMUL.FTZ R5, R23, c[0x0][0x320] ;  /* 0x0000c80017057a20 */ /* 0x000fe60000410000 */
[----:B-----5:R-:W-:Y:S02]  /*e220*/  FMUL.FTZ R18, R24, c[0x0][0x320] ;  /* 0x0000c80018127a20 */ /* 0x020fe40000410000 */
[----:B------:R-:W-:Y:S01]  /*e230*/  FMUL.FTZ R19, R25, c[0x0][0x320] ;  /* 0x0000c80019137a20 */ /* 0x000fe20000410000 */
[----:B------:R-:W1:Y:S01]  /*e240*/  MUFU.TANH R13, R13 ;  /* 0x0000000d000d7308 */ /* 0x000e620000002400 */
[----:B------:R-:W-:Y:S02]  /*e250*/  FMUL.FTZ R15, R26, c[0x0][0x320] ;  /* 0x0000c8001a0f7a20 */ /* 0x000fe40000410000 */
[----:B------:R-:W-:Y:S07]  /*e260*/  FMUL.FTZ R7, R27, c[0x0][0x320] ;  /* 0x0000c8001b077a20 */ /* 0x000fee0000410000 */
        /* <DEDUP_REMOVED lines=13> */
[----:B------:R-:W-:Y:S01]  /*e340*/  UIMAD UR4, UR24, 0x30, UR10 ;  /* 0x00000030180478a4 */ /* 0x000fe2000f8e020a */
[----:B------:R-:W-:Y:S01]  /*e350*/  IMAD.MOV.U32 R25, RZ, RZ, RZ ;  /* 0x000000ffff197224 */ /* 0x000fe200078e00ff */
[----:B------:R-:W3:Y:S02]  /*e360*/  LDL R171, [R1+0x24] ;  /* 0x0000240001ab7983 */ /* 0x000ee40000100800 */
[----:B------:R-:W-:Y:S02]  /*e370*/  ISETP.NE.AND P1, PT, R174, 0x1, PT ;  /* 0x00000001ae00780c */ /* 0x000fe40003f25270 */
[----:B------:R-:W4:Y:S01]  /*e380*/  LDL.LU R26, [R1+0x4c] ;  /* 0x00004c00011a7983 */ /* 0x000f220000300800 */
[----:B------:R-:W-:Y:S03]  /*e390*/  IMAD.U32 R20, RZ, RZ, UR4 ;  /* 0x00000004ff147e24 */ /* 0x000fe6000f8e00ff */
[----:B------:R-:W5:Y:S04]  /*e3a0*/  LDL R170, [R1+0x3c] ;  /* 0x00003c0001aa7983 */ /* 0x000f680000100800 */
[----:B------:R-:W4:Y:S01]  /*e3b0*/  LDL R174, [R1+0x48] ;  /* 0x0000480001ae7983 */ /* 0x000f220000100800 */
[----:B--2---:R-:W-:Y:S03]  /*e3c0*/  IADD3 R20, R20, -0x30, R175 ;  /* 0xffffffd014147810 */ /* 0x004fe60007ffe0af */
[----:B------:R-:W2:Y:S01]  /*e3d0*/  LDL R175, [R1+0x1c] ;  /* 0x00001c0001af7983 */ /* 0x000ea20000100800 */
[----:B---3--:R-:W-:Y:S01]  /*e3e0*/  ISETP.GE.AND P2, PT, R171, c[0x0][0x1d4], PT ;  /* 0x00007500ab007a0c */ /* 0x008fe20003f46270 */
        /* <DEDUP_REMOVED lines=14> */
[----:B---3--:R-:W-:Y:S04]  /*e4d0*/  IMAD.WIDE.U32 R22, R27, c[0x0][0x1e0], RZ ;  /* 0x000078001b167a25 */ /* 0x008fe800078e00ff */
[----:B------:R-:W-:Y:S01]  /*e4e0*/  IMAD.IADD R23, R23, 0x1, R20 ;  /* 0x0000000117177824 */ /* 0x000fe200078e0214 */
[----:B--2---:R2:W-:Y:S01]  /*e4f0*/  STL [R1+0x8], R25 ;  /* 0x0000081901007387 */ /* 0x0045e20000100800 */
[----:B------:R-:W-:Y:S02]  /*e500*/  SHF.R.S32.HI R20, RZ, 0x1f, R25 ;  /* 0x0000001fff147819 */ /* 0x000fe40000011419 */
[C---:B------:R-:W-:Y:S04]  /*e510*/  IMAD.WIDE.U32 R22, R25.reuse, c[0x0][0x1f0], R22 ;  /* 0x00007c0019167a25 */ /* 0x040fe800078e0016 */
[----:B------:R-:W-:Y:S01]  /*e520*/  IMAD R20, R20, c[0x0][0x1f0], RZ ;  /* 0x00007c0014147a24 */ /* 0x000fe200078e02ff */
[----:B------:R-:W-:Y:S03]  /*e530*/  IADD3 R22, P0, R22, UR18, RZ ;  /* 0x0000001216167c10 */ /* 0x000fe6000ff1e0ff */
[----:B------:R-:W-:Y:S05]  /*e540*/  IMAD R20, R25, c[0x0][0x1f4], R20 ;  /* 0x00007d0019147a24 */ /* 0x000fea00078e0214 */
[----:B------:R-:W-:Y:S02]  /*e550*/  IADD3.X R20, R23, UR6, R20, P0, !PT ;  /* 0x0000000617147c10 */ /* 0x000fe400087fe414 */
[C---:B------:R-:W-:Y:S04]  /*e560*/  LEA R21, P0, R22.reuse, c[0x0][0x1c8], 0x1 ;  /* 0x0000720016157a11 */ /* 0x040fe800078008ff */
[----:B------:R-:W-:Y:S02]  /*e570*/  LEA.HI.X R20, R22, c[0x0][0x1cc], R20, 0x1, P0 ;  /* 0x0000730016147a11 */ /* 0x000fe400000f0c14 */
[----:B------:R-:W5:Y:S04]  /*e580*/  SHFL.IDX PT, R22, R21, RZ, 0x181f ;  /* 0x00181fff15167589 */ /* 0x000f6800000e0000 */
[----:B--2---:R-:W2:Y:S04]  /*e590*/  S2R R25, SR_TID.X ;  /* 0x0000000000197919 */ /* 0x004ea80000002100 */
[----:B------:R-:W4:Y:S04]  /*e5a0*/  SHFL.IDX PT, R23, R20, RZ, 0x181f ;  /* 0x00181fff14177589 */ /* 0x000f2800000e0000 */
[----:B------:R-:W3:Y:S04]  /*e5b0*/  SHFL.IDX PT, R21, R21, 0x1, 0x181f ;  /* 0x00381f0015157f89 */ /* 0x000ee800000e0000 */
[----:B------:R-:W1:Y:S01]  /*e5c0*/  SHFL.IDX PT, R20, R20, 0x1, 0x181f ;  /* 0x00381f0014147f89 */ /* 0x000e6200000e0000 */
[----:B--2---:R-:W-:Y:S04]  /*e5d0*/  SHF.R.S32.HI R27, RZ, 0x1f, R25 ;  /* 0x0000001fff1b7819 */ /* 0x004fe80000011419 */
[----:B------:R-:W-:Y:S04]  /*e5e0*/  LEA.HI R27, R27, R25, RZ, 0x3 ;  /* 0x000000191b1b7211 */ /* 0x000fe800078f18ff */
[----:B------:R-:W-:Y:S04]  /*e5f0*/  SHF.R.S32.HI R27, RZ, 0x3, R27 ;  /* 0x00000003ff1b7819 */ /* 0x000fe8000001141b */
[----:B------:R-:W-:Y:S04]  /*e600*/  IADD3 R27, -R27, 0x30, RZ ;  /* 0x000000301b1b7810 */ /* 0x000fe80007ffe1ff */
[----:B------:R-:W-:Y:S11]  /*e610*/  ISETP.GE.AND P1, PT, R27, 0x1, PT ;  /* 0x000000011b00780c */ /* 0x000ff60003f26270 */
[----:B------:R-:W-:Y:S02]  /*e620*/  @!UPT UIADD3 URZ, URZ, URZ, URZ ;  /* 0x0000003f3f3ff290 */ /* 0x000fe4000fffe03f */
[C---:B-----5:R-:W-:Y:S05]  /*e630*/  @P1 IADD3 R24, P0, R22.reuse, R170, RZ ;  /* 0x000000aa16181210 */ /* 0x060fea0007f1e0ff */
[C---:B----4-:R-:W-:Y:S05]  /*e640*/  @P1 IMAD.X R25, R23.reuse, 0x1, R174, P0 ;  /* 0x0000000117191824 */ /* 0x050fea00000e06ae */
[----:B------:R2:W-:Y:S02]  /*e650*/  @P1 LDGSTS.E.BYPASS.LTC128B.128 [R175+0x10100], [R24.64], !P2 ;  /* 0x1010000018af1fae */ /* 0x0005e4000d101d56 */
[C---:B--2---:R-:W-:Y:S05]  /*e660*/  @P1 IADD3 R24, P0, R22.reuse, R159, RZ ;  /* 0x0000009f16181210 */ /* 0x044fea0007f1e0ff */
[C---:B------:R-:W-:Y:S05]  /*e670*/  @P1 IMAD.X R25, R23.reuse, 0x1, R26, P0 ;  /* 0x0000000117191824 */ /* 0x040fea00000e061a */
[----:B------:R2:W-:Y:S02]  /*e680*/  @P1 LDGSTS.E.BYPASS.LTC128B.128 [R175+0x11900], [R24.64], !P6 ;  /* 0x1190000018af1fae */ /* 0x0005e4000f101d56 */
[C---:B--2---:R-:W-:Y:S05]  /*e690*/  @P1 IADD3 R24, P0, R22.reuse, R157, RZ ;  /* 0x0000009d16181210 */ /* 0x044fea0007f1e0ff */
[C---:B------:R-:W-:Y:S01]  /*e6a0*/  @P1 IMAD.X R25, R23.reuse, 0x1, R158, P0 ;  /* 0x0000000117191824 */ /* 0x040fe200000e069e */
[----:B------:R-:W-:Y:S04]  /*e6b0*/  @P1 IADD3 R22, P0, R22, R0, RZ ;  /* 0x0000000016161210 */ /* 0x000fe80007f1e0ff */
[----:B------:R3:W-:Y:S01]  /*e6c0*/  @P1 LDGSTS.E.BYPASS.LTC128B.128 [R175+0x13100], [R24.64], !P5 ;  /* 0x1310000018af1fae */ /* 0x0007e2000e901d56 */
[----:B------:R-:W-:Y:S01]  /*e6d0*/  @P1 IMAD.X R23, R23, 0x1, R2, P0 ;  /* 0x0000000117171824 */ /* 0x000fe200000e0602 */
[----:B------:R-:W-:Y:S04]  /*e6e0*/  ISETP.GE.AND P0, PT, R27, 0x21, PT ;  /* 0x000000211b00780c */ /* 0x000fe80003f06270 */
[----:B------:R2:W-:Y:S09]  /*e6f0*/  @P1 LDGSTS.E.BYPASS.LTC128B.128 [R175+0x14900], [R22.64], !P4 ;  /* 0x1490000016af1fae */ /* 0x0005f2000e101d56 */
[C---:B---3--:R-:W-:Y:S05]  /*e700*/  @P0 IADD3 R24, P2, R21.reuse, R159, RZ ;  /* 0x0000009f15180210 */ /* 0x048fea0007f5e0ff */
[C---:B-1----:R-:W-:Y:S01]  /*e710*/  @P0 IMAD.X R25, R20.reuse, 0x1, R26, P2 ;  /* 0x0000000114190824 */ /* 0x042fe200010e061a */
[C---:B------:R-:W-:Y:S02]  /*e720*/  @P0 IADD3 R26, P2, R21.reuse, R157, RZ ;  /* 0x0000009d151a0210 */ /* 0x040fe40007f5e0ff */
[----:B--2---:R-:W-:Y:S03]  /*e730*/  @P0 IADD3 R22, P1, R21, R170, RZ ;  /* 0x000000aa15160210 */ /* 0x004fe60007f3e0ff */
[C---:B------:R-:W-:Y:S01]  /*e740*/  @P0 IMAD.X R27, R20.reuse, 0x1, R158, P2 ;  /* 0x00000001141b0824 */ /* 0x040fe200010e069e */
[----:B------:R-:W-:Y:S01]  /*e750*/  ISETP.GE.AND P2, PT, R171, c[0x0][0x1d4], PT ;  /* 0x00007500ab007a0c */ /* 0x000fe20003f46270 */
[C---:B------:R-:W-:Y:S01]  /*e760*/  @P0 IMAD.X R23, R20.reuse, 0x1, R174, P1 ;  /* 0x0000000114170824 */ /* 0x040fe200008e06ae */
[----:B------:R-:W-:Y:S05]  /*e770*/  @P0 IADD3 R158, P1, R21, R0, RZ ;  /* 0x00000000159e0210 */ /* 0x000fea0007f3e0ff */
[----:B------:R-:W-:Y:S06]  /*e780*/  @P0 IMAD.X R159, R20, 0x1, R2, P1 ;  /* 0x00000001149f0824 */ /* 0x000fec00008e0602 */
[----:B------:R1:W-:Y:S04]  /*e790*/  @P0 LDGSTS.E.BYPASS.LTC128B.128 [R175+0x11100], [R22.64], !P2 ;  /* 0x1110000016af0fae */ /* 0x0003e8000d101d56 */
[----:B------:R1:W-:Y:S04]  /*e7a0*/  @P0 LDGSTS.E.BYPASS.LTC128B.128 [R175+0x12900], [R24.64], !P6 ;  /* 0x1290000018af0fae */ /* 0x0003e8000f101d56 */
[----:B------:R1:W-:Y:S04]  /*e7b0*/  @P0 LDGSTS.E.BYPASS.LTC128B.128 [R175+0x14100], [R26.64], !P5 ;  /* 0x141000001aaf0fae */ /* 0x0003e8000e901d56 */
[----:B------:R1:W-:Y:S02]  /*e7c0*/  @P0 LDGSTS.E.BYPASS.LTC128B.128 [R175+0x15900], [R158.64], !P4 ;  /* 0x159000009eaf0fae */ /* 0x0003e4000e101d56 */
.L_x_432:
        /* <DEDUP_REMOVED lines=8> */
[----:B--2---:R-:W-:Y:S01]  /*e850*/  @P0 IMAD.HI.U32 R0, R2, c[0x0][0x2c8], RZ ;  /* 0x0000b20002000a27 */ /* 0x004fe200078e00ff */
[----:B------:R-:W-:Y:S03]  /*e860*/  PLOP3.LUT P0, PT, PT, PT, UP1, 0x80, 0x0 ;  /* 0x000000000000781c */ /* 0x000fe60003f0f018 */
[----:B-1----:R-:W-:Y:S02]  /*e870*/  IMAD.MOV.U32 R25, RZ, RZ, R2 ;  /* 0x000000ffff197224 */ /* 0x002fe400078e0002 */
[----:B------:R-:W-:Y:S05]  /*e880*/  IMAD.U32 R2, RZ, RZ, UR4 ;  /* 0x00000004ff027e24 */ /* 0x000fea000f8e00ff */
[----:B---3--:R-:W-:Y:S03]  /*e890*/  IADD3 R2, -R20, 0x1, R2 ;  /* 0x0000000114027810 */ /* 0x008fe60007ffe102 */
[----:B------:R-:W-:Y:S01]  /*e8a0*/  @P0 SHF.R.U32.HI R25, RZ, c[0x0][0x2cc], R0 ;  /* 0x0000b300ff190a19 */ /* 0x000fe20000011600 */
[----:B------:R-:W-:Y:S01]  /*e8b0*/  IMAD.U32 R0, RZ, RZ, UR9 ;  /* 0x00000009ff007e24 */ /* 0x000fe2000f8e00ff */
[----:B------:R-:W-:Y:S03]  /*e8c0*/  PLOP3.LUT P0, PT, PT, PT, UP0, 0x40, 0x0 ;  /* 0x000000000000781c */ /* 0x000fe60003f0e808 */
[----:B------:R-:W1:Y:S01]  /*e8d0*/  SHFL.IDX PT, R21, R25, RZ, 0x1c1f ;  /* 0x001c1fff19157589 */ /* 0x000e6200000e0000 */
[----:B------:R-:W-:Y:S04]  /*e8e0*/  IADD3 R0, R2, -c[0x0][0x168], R0 ;  /* 0x80005a0002007a10 */ /* 0x000fe80007ffe000 */
[C---:B------:R-:W-:Y:S02]  /*e8f0*/  IADD3 R24, R0.reuse, c[0x0][0x328], RZ ;  /* 0x0000ca0000187a10 */ /* 0x040fe40007ffe0ff */
[----:B------:R-:W-:Y:S02]  /*e900*/  IADD3 R2, R0, UR17, RZ ;  /* 0x0000001100027c10 */ /* 0x000fe4000fffe0ff */
[----:B------:R-:W-:Y:S01]  /*e910*/  IADD3 R0, -R20, UR4, RZ ;  /* 0x0000000414007c10 */ /* 0x000fe2000fffe1ff */
        /* <DEDUP_REMOVED lines=18> */
.L_x_435:
[----:B------:R-:W-:Y:S04]  /*ea40*/  MOV R20, c[0x0][0x32c] ;  /* 0x0000cb0000147a02 */ /* 0x000fe80000000f00 */
[----:B------:R-:W-:Y:S11]  /*ea50*/  ISETP.NE.AND P0, PT, R20, 0x1, PT ;  /* 0x000000011400780c */ /* 0x000ff60003f05270 */
[----:B------:R-:W-:Y:S02]  /*ea60*/  @!UPT UIADD3 URZ, URZ, URZ, URZ ;  /* 0x0000003f3f3ff290 */ /* 0x000fe4000fffe03f */
[----:B------:R-:W-:Y:S05]  /*ea70*/  @P0 IMAD.HI.U32 R20, R21, c[0x0][0x330], RZ ;  /* 0x0000cc0015140a27 */ /* 0x000fea00078e00ff */
[----:B------:R-:W-:Y:S02]  /*ea80*/  @P0 SHF.R.U32.HI R21, RZ, c[0x0][0x334], R20 ;  /* 0x0000cd00ff150a19 */ /* 0x000fe40000011614 */
.L_x_436:
[----:B------:R-:W-:Y:S05]  /*ea90*/  BSYNC B0 ;  /* 0x0000000000007941 */ /* 0x000fea0003800000 */
.L_x_434:
[----:B------:R-:W-:Y:S05]  /*eaa0*/  IMAD R20, R21, c[0x0][0x32c], R0 ;  /* 0x0000cb0015147a24 */ /* 0x000fea00078e0200 */
[----:B------:R-:W-:Y:S02]  /*eab0*/  IMNMX R26, R26, R20, !PT ;  /* 0x000000141a1a7217 */ /* 0x000fe40007800200 */
[----:B------:R-:W-:Y:S04]  /*eac0*/  IADD3 R20, R20, c[0x0][0x32c], RZ ;  /* 0x0000cb0014147a10 */ /* 0x000fe80007ffe0ff */
[----:B------:R-:W-:Y:S02]  /*ead0*/  IMNMX R27, R27, R20, PT ;  /* 0x000000141b1b7217 */ /* 0x000fe40003800200 */
.L_x_433:
        /* <DEDUP_REMOVED lines=12> */
[----:B------:R-:W-:Y:S01]  /*eba0*/  FSEL R23, R172, -INF , !P0 ;  /* 0xff800000ac177808 */ /* 0x000fe20004000000 */
[----:B------:R-:W-:Y:S01]  /*ebb0*/  UISETP.GE.AND UP1, UPT, UR4, 0x29, UPT ;  /* 0x000000290400788c */ /* 0x000fe2000bf26270 */
[----:B------:R-:W-:Y:S01]  /*ebc0*/  PLOP3.LUT P0, PT, PT, PT, UP0, 0x40, 0x0 ;  /* 0x000000000000781c */ /* 0x000fe20003f0e808 */
[----:B------:R-:W-:Y:S02]  /*ebd0*/  UISETP.GE.AND UP0, UPT, UR4, 0x9, UPT ;  /* 0x000000090400788c */ /* 0x000fe4000bf06270 */
[----:B------:R-:W-:Y:S01]  /*ebe0*/  UP2UR UR29, UPR, URZ, 0x40 ;  /* 0x000000403f1d7883 */ /* 0x000fe20008000000 */
[C---:B------:R-:W-:Y:S01]  /*ebf0*/  ISETP.GT.AND P0, PT, R26.reuse, 0x1, P0 ;  /* 0x000000011a00780c */ /* 0x040fe20000704270 */
[----:B------:R-:W-:Y:S03]  /*ec00*/  UP2UR UR26, UPR, URZ, 0x1 ;  /* 0x000000013f1a7883 */ /* 0x000fe60008000000 */
[----:B------:R-:W-:Y:S04]  /*ec10*/  ISETP.LT.OR P0, PT, R27, 0x2, P0 ;  /* 0x000000021b00780c */ /* 0x000fe80000701670 */
[----:B------:R-:W-:Y:S02]  /*ec20*/  FSEL R22, R173, -INF , !P0 ;  /* 0xff800000ad167808 */ /* 0x000fe40004000000 */
[----:B------:R-:W-:Y:S01]  /*ec30*/  PLOP3.LUT P0, PT, PT, PT, UP0, 0x40, 0x0 ;  /* 0x000000000000781c */ /* 0x000fe20003f0e808 */
[----:B------:R-:W-:Y:S03]  /*ec40*/  UISETP.GE.AND UP0, UPT, UR4, 0xa, UPT ;  /* 0x0000000a0400788c */ /* 0x000fe6000bf06270 */
        /* <DEDUP_REMOVED lines=20> */
[----:B------:R-:W-:Y:S01]  /*ed90*/  PLOP3.LUT P0, PT, PT, PT, UP5, 0x40, 0x0 ;  /* 0x000000000000781c */ /* 0x000fe20003f0e858 */
[----:B------:R-:W1:Y:S03]  /*eda0*/  SHFL.IDX PT, R12, R25, 0x1, 0x1c1f ;  /* 0x003c1f00190c7f89 */ /* 0x000e6600000e0000 */
        /* <DEDUP_REMOVED lines=8> */
[----:B------:R-:W-:Y:S04]  /*ee30*/  ISETP.GT.AND P0, PT, R26, 0x20, P0 ;  /* 0x000000201a00780c */ /* 0x000fe80000704270 */
[C---:B------:R-:W-:Y:S04]  /*ee40*/  ISETP.LT.OR P0, PT, R27.reuse, 0x21, P0 ;  /* 0x000000211b00780c */ /* 0x040fe80000701670 */
[----:B------:R-:W-:Y:S01]  /*ee50*/  FSEL R175, R16, -INF , !P0 ;  /* 0xff80000010af7808 */ /* 0x000fe20004000000 */
[--C-:B-1----:R-:W-:Y:S01]  /*ee60*/  IMAD.IADD R16, R2, 0x1, R12.reuse ;  /* 0x0000000102107824 */ /* 0x102fe200078e020c */
[----:B------:R-:W-:Y:S04]  /*ee70*/  PLOP3.LUT P0, PT, PT, PT, UP2, 0x40, 0x0 ;  /* 0x000000000000781c */ /* 0x000fe80003f0e828 */
[----:B------:R-:W-:Y:S04]  /*ee80*/  ISETP.GT.AND P0, PT, R26, 0x21, P0 ;  /* 0x000000211a00780c */ /* 0x000fe80000704270 */
[----:B------:R-:W-:Y:S04]  /*ee90*/  ISETP.LT.OR P0, PT, R27, 0x22, P0 ;  /* 0x000000221b00780c */ /* 0x000fe80000701670 */
[----:B------:R-:W-:Y:S01]  /*eea0*/  FSEL R174, R17, -INF , !P0 ;  /* 0xff80000011ae7808 */ /* 0x000fe20004000000 */
[----:B------:R-:W-:Y:S01]  /*eeb0*/  IMAD.IADD R17, R24, 0x1, R12 ;  /* 0x0000000118117824 */ /* 0x000fe200078e020c */
[----:B------:R-:W-:Y:S04]  /*eec0*/  PLOP3.LUT P0, PT, PT, PT, UP1, 0x40, 0x0 ;  /* 0x000000000000781c */ /* 0x000fe80003f0e818 */
[----:B------:R-:W-:Y:S04]  /*eed0*/  ISETP.GT.AND P0, PT, R26, 0x28, P0 ;  /* 0x000000281a00780c */ /* 0x000fe80000704270 */
[C---:B------:R-:W-:Y:S04]  /*eee0*/  ISETP.LT.OR P0, PT, R27.reuse, 0x29, P0 ;  /* 0x000000291b00780c */ /* 0x040fe80000701670 */
[----:B------:R-:W-:Y:S02]  /*eef0*/  FSEL R173, R18, -INF , !P0 ;  /* 0xff80000012ad7808 */ /* 0x000fe40004000000 */
[----:B------:R-:W-:Y:S04]  /*ef00*/  PLOP3.LUT P0, PT, PT, PT, UP0, 0x40, 0x0 ;  /* 0x000000000000781c */ /* 0x000fe80003f0e808 */
[----:B------:R-:W-:Y:S04]  /*ef10*/  ISETP.GT.AND P0, PT, R26, 0x29, P0 ;  /* 0x000000291a00780c */ /* 0x000fe80000704270 */
[----:B------:R-:W-:Y:S04]  /*ef20*/  ISETP.LT.OR P0, PT, R27, 0x2a, P0 ;  /* 0x0000002a1b00780c */ /* 0x000fe80000701670 */
[----:B------:R-:W-:Y:S02]  /*ef30*/  FSEL R19, R19, -INF , !P0 ;  /* 0xff80000013137808 */ /* 0x000fe40004000000 */
        /* <DEDUP_REMOVED lines=19> */
.L_x_439:
[----:B------:R-:W-:Y:S04]  /*f070*/  MOV R2, 0x1 ;  /* 0x0000000100027802 */ /* 0x000fe80000000f00 */
[----:B------:R-:W-:Y:S11]  /*f080*/  ISETP.NE.AND P0, PT, R2, c[0x0][0x32c], PT ;  /* 0x0000cb0002007a0c */ /* 0x000ff60003f05270 */
[----:B------:R-:W-:Y:S02]  /*f090*/  @!UPT UIADD3 URZ, URZ, URZ, URZ ;  /* 0x0000003f3f3ff290 */ /* 0x000fe4000fffe03f */
[----:B------:R-:W-:Y:S05]  /*f0a0*/  @P0 IMAD.HI.U32 R2, R12, c[0x0][0x330], RZ ;  /* 0x0000cc000c020a27 */ /* 0x000fea00078e00ff */
[----:B------:R-:W-:Y:S02]  /*f0b0*/  @P0 SHF.R.U32.HI R12, RZ, c[0x0][0x334], R2 ;  /* 0x0000cd00ff0c0a19 */ /* 0x000fe40000011602 */
.L_x_440:
[----:B------:R-:W-:Y:S05]  /*f0c0*/  BSYNC B0 ;  /* 0x0000000000007941 */ /* 0x000fea0003800000 */
.L_x_438:
[----:B------:R-:W-:Y:S05]  /*f0d0*/  IMAD R0, R12, c[0x0][0x32c], R0 ;  /* 0x0000cb000c007a24 */ /* 0x000fea00078e0200 */
[----:B------:R-:W-:Y:S02]  /*f0e0*/  IMNMX R16, R16, R0, !PT ;  /* 0x0000000010107217 */ /* 0x000fe40007800200 */
[----:B------:R-:W-:Y:S04]  /*f0f0*/  IADD3 R0, R0, c[0x0][0x32c], RZ ;  /* 0x0000cb0000007a10 */ /* 0x000fe80007ffe0ff */
[----:B------:R-:W-:Y:S02]  /*f100*/  IMNMX R17, R17, R0, PT ;  /* 0x0000000011117217 */ /* 0x000fe40003800200 */
.L_x_437:
        /* <DEDUP_REMOVED lines=39> */
[----:B------:R-:W-:Y:S02]  /*f380*/  FMUL.FTZ R2, R2, c[0x0][0x2d0] ;  /* 0x0000b40002027a20 */ /* 0x000fe40000410000 */
[--C-:B------:R-:W-:Y:S01]  /*f390*/  FFMA.FTZ R27, R20, c[0x0][0x2d0], -R172.reuse ;  /* 0x0000b400141b7a23 */ /* 0x100fe200000108ac */
[----:B------:R-:W-:Y:S01]  /*f3a0*/  FSEL R14, R177, -INF , !P0 ;  /* 0xff800000b10e7808 */ /* 0x000fe20004000000 */
[--C-:B------:R-:W-:Y:S01]  /*f3b0*/  FFMA.FTZ R18, R23, c[0x0][0x2d0], -R172.reuse ;  /* 0x0000b40017127a23 */ /* 0x100fe200000108ac */
[----:B------:R-:W-:Y:S01]  /*f3c0*/  PLOP3.LUT P0, PT, PT, PT, UP3, 0x40, 0x0 ;  /* 0x000000000000781c */ /* 0x000fe20003f0e838 */
[----:B------:R-:W-:Y:S01]  /*f3d0*/  UISETP.NE.AND UP3, UPT, UR28, URZ, UPT ;  /* 0x0000003f1c00728c */ /* 0x000fe2000bf65270 */
[--C-:B------:R-:W-:Y:S02]  /*f3e0*/  FFMA.FTZ R13, R22, c[0x0][0x2d0], -R172.reuse ;  /* 0x0000b400160d7a23 */ /* 0x100fe400000108ac */
[----:B------:R-:W-:Y:S01]  /*f3f0*/  ISETP.GT.AND P0, PT, R16, 0x1, P0 ;  /* 0x000000011000780c */ /* 0x000fe20000704270 */
[----:B------:R-:W-:Y:S01]  /*f400*/  MUFU.EX2 R18, R18 ;  /* 0x0000001200127308 */ /* 0x000fe20000000800 */
[--C-:B------:R-:W-:Y:S02]  /*f410*/  FFMA.FTZ R12, R8, c[0x0][0x2d0], -R172.reuse ;  /* 0x0000b400080c7a23 */ /* 0x100fe400000108ac */
[----:B------:R-:W-:Y:S01]  /*f420*/  ISETP.LT.OR P0, PT, R17, 0x2, P0 ;  /* 0x000000021100780c */ /* 0x000fe20000701670 */
[--C-:B------:R-:W-:Y:S02]  /*f430*/  FFMA.FTZ R8, R168, c[0x0][0x2d0], -R172.reuse ;  /* 0x0000b400a8087a23 */ /* 0x100fe400000108ac */
[--C-:B------:R-:W-:Y:S01]  /*f440*/  FFMA.FTZ R171, R21, c[0x0][0x2d0], -R172.reuse ;  /* 0x0000b40015ab7a23 */ /* 0x100fe200000108ac */
[----:B------:R-:W-:Y:S01]  /*f450*/  FSEL R11, R176, -INF , !P0 ;  /* 0xff800000b00b7808 */ /* 0x000fe20004000000 */
[--C-:B------:R-:W-:Y:S01]  /*f460*/  FFMA.FTZ R175, R175, c[0x0][0x2d0], -R172.reuse ;  /* 0x0000b400afaf7a23 */ /* 0x100fe200000108ac */
[----:B------:R-:W-:Y:S01]  /*f470*/  PLOP3.LUT P0, PT, PT, PT, UP2, 0x40, 0x0 ;  /* 0x000000000000781c */ /* 0x000fe20003f0e828 */
[----:B------:R-:W-:Y:S01]  /*f480*/  UISETP.NE.AND UP2, UPT, UR27, URZ, UPT ;  /* 0x0000003f1b00728c */ /* 0x000fe2000bf45270 */
[----:B------:R-:W1:Y:S01]  /*f490*/  MUFU.EX2 R13, R13 ;  /* 0x0000000d000d7308 */ /* 0x000e620000000800 */
[--C-:B------:R-:W-:Y:S01]  /*f4a0*/  FFMA.FTZ R174, R174, c[0x0][0x2d0], -R172.reuse ;  /* 0x0000b400aeae7a23 */ /* 0x100fe200000108ac */
[----:B------:R-:W-:Y:S01]  /*f4b0*/  ISETP.GT.AND P0, PT, R16, 0x8, P0 ;  /* 0x000000081000780c */ /* 0x000fe20000704270 */
[--C-:B------:R-:W-:Y:S02]  /*f4c0*/  FFMA.FTZ R173, R173, c[0x0][0x2d0], -R172.reuse ;  /* 0x0000b400adad7a23 */ /* 0x100fe400000108ac */
[----:B------:R-:W-:Y:S01]  /*f4d0*/  FFMA.FTZ R172, R19, c[0x0][0x2d0], -R172 ;  /* 0x0000b40013ac7a23 */ /* 0x000fe200000108ac */
[C---:B------:R-:W-:Y:S04]  /*f4e0*/  ISETP.LT.OR P0, PT, R17.reuse, 0x9, P0 ;  /* 0x000000091100780c */ /* 0x040fe80000701670 */
[----:B------:R-:W-:Y:S01]  /*f4f0*/  FSEL R10, R10, -INF , !P0 ;  /* 0xff8000000a0a7808 */ /* 0x000fe20004000000 */
[----:B------:R-:W-:Y:S01]  /*f500*/  MUFU.EX2 R12, R12 ;  /* 0x0000000c000c7308 */ /* 0x000fe20000000800 */
[----:B------:R-:W-:Y:S01]  /*f510*/  PLOP3.LUT P0, PT, PT, PT, UP1, 0x40, 0x0 ;  /* 0x000000000000781c */ /* 0x000fe20003f0e818 */
[----:B------:R-:W-:Y:S03]  /*f520*/  UISETP.NE.AND UP1, UPT, UR26, URZ, UPT ;  /* 0x0000003f1a00728c */ /* 0x000fe6000bf25270 */
[C---:B------:R-:W-:Y:S04]  /*f530*/  ISETP.GT.AND P0, PT, R16.reuse, 0x9, P0 ;  /* 0x000000091000780c */ /* 0x040fe80000704270 */
[----:B------:R-:W-:Y:S01]  /*f540*/  ISETP.LT.OR P0, PT, R17, 0xa, P0 ;  /* 0x0000000a1100780c */ /* 0x000fe20000701670 */
[----:B------:R-:W-:Y:S03]  /*f550*/  MUFU.EX2 R8, R8 ;  /* 0x0000000800087308 */ /* 0x000fe60000000800 */
[----:B------:R-:W-:Y:S02]  /*f560*/  FSEL R169, R169, -INF , !P0 ;  /* 0xff800000a9a97808 */ /* 0x000fe40004000000 */
[----:B------:R-:W-:Y:S01]  /*f570*/  PLOP3.LUT P0, PT, PT, PT, UP0, 0x40, 0x0 ;  /* 0x000000000000781c */ /* 0x000fe20003f0e808 */
[----:B------:R-:W-:Y:S01]  /*f580*/  UISETP.NE.AND UP0, UPT, UR25, URZ, UPT ;  /* 0x0000003f1900728c */ /* 0x000fe2000bf05270 */
[----:B-1----:R-:W-:Y:S02]  /*f590*/  F2FP.PACK_AB R168, R13, R18 ;  /* 0x000000120da8723e */ /* 0x002fe400000000ff */
[C---:B------:R-:W-:Y:S01]  /*f5a0*/  ISETP.GT.AND P0, PT, R16.reuse, 0x10, P0 ;  /* 0x000000101000780c */ /* 0x040fe20000704270 */
[----:B------:R-:W-:Y:S03]  /*f5b0*/  MUFU.EX2 R172, R172 ;  /* 0x000000ac00ac7308 */ /* 0x000fe60000000800 */
[----:B------:R-:W-:Y:S04]  /*f5c0*/  ISETP.LT.OR P0, PT, R17, 0x11, P0 ;  /* 0x000000111100780c */ /* 0x000fe80000701670 */
[----:B------:R-:W-:Y:S02]  /*f5d0*/  FSEL R24, R9, -INF , !P0 ;  /* 0xff80000009187808 */ /* 0x000fe40004000000 */
[----:B------:R-:W-:Y:S01]  /*f5e0*/  PLOP3.LUT P0, PT, PT, PT, UP6, 0x40, 0x0 ;  /* 0x000000000000781c */ /* 0x000fe20003f0e868 */
[----:B------:R-:W-:Y:S03]  /*f5f0*/  MUFU.EX2 R175, R175 ;  /* 0x000000af00af7308 */ /* 0x000fe60000000800 */
[C---:B------:R-:W-:Y:S04]  /*f600*/  ISETP.GT.AND P0, PT, R16.reuse, 0x11, P0 ;  /* 0x000000111000780c */ /* 0x040fe80000704270 */
[----:B------:R-:W-:Y:S03]  /*f610*/  ISETP.LT.OR P0, PT, R17, 0x12, P0 ;  /* 0x000000121100780c */ /* 0x000fe60000701670 */
[----:B------:R-:W-:Y:S01]  /*f620*/  MUFU.EX2 R174, R174 ;  /* 0x000000ae00ae7308 */ /* 0x000fe20000000800 */
[----:B------:R-:W-:Y:S02]  /*f630*/  FSEL R179, R179, -INF , !P0 ;  /* 0xff800000b3b37808 */ /* 0x000fe40004000000 */
[----:B------:R-:W-:Y:S04]  /*f640*/  PLOP3.LUT P0, PT, PT, PT, UP5, 0x40, 0x0 ;  /* 0x000000000000781c */ /* 0x000fe80003f0e858 */
[----:B------:R-:W-:Y:S03]  /*f650*/  ISETP.GT.AND P0, PT, R16, 0x18, P0 ;  /* 0x000000181000780c */ /* 0x000fe60000704270 */
[----:B------:R-:W-:Y:S01]  /*f660*/  MUFU.EX2 R173, R173 ;  /* 0x000000ad00ad7308 */ /* 0x000fe20000000800 */
[C---:B------:R-:W-:Y:S04]  /*f670*/  ISETP.LT.OR P0, PT, R17.reuse, 0x19, P0 ;  /* 0x000000191100780c */ /* 0x040fe80000701670 */
        /* <DEDUP_REMOVED lines=8> */
[----:B------:R-:W-:Y:S02]  /*f700*/  FSEL R159, R6, -INF , !P0 ;  /* 0xff800000069f7808 */ /* 0x000fe40004000000 */
[----:B------:R-:W1:Y:S01]  /*f710*/  MUFU.EX2 R6, R2 ;  /* 0x0000000200067308 */ /* 0x000e620000000800 */
[----:B------:R-:W-:Y:S04]  /*f720*/  PLOP3.LUT P0, PT, PT, PT, UP2, 0x40, 0x0 ;  /* 0x000000000000781c */ /* 0x000fe80003f0e828 */
[C---:B------:R-:W-:Y:S04]  /*f730*/  ISETP.GT.AND P0, PT, R16.reuse, 0x21, P0 ;  /* 0x000000211000780c */ /* 0x040fe80000704270 */
[----:B------:R-:W-:Y:S04]  /*f740*/  ISETP.LT.OR P0, PT, R17, 0x22, P0 ;  /* 0x000000221100780c */ /* 0x000fe80000701670 */
[----:B------:R-:W-:Y:S02]  /*f750*/  FSEL R158, R5, -INF , !P0 ;  /* 0xff800000059e7808 */ /* 0x000fe40004000000 */
[----:B------:R-:W-:Y:S04]  /*f760*/  PLOP3.LUT P0, PT, PT, PT, UP1, 0x40, 0x0 ;  /* 0x000000000000781c */ /* 0x000fe80003f0e818 */
[----:B------:R-:W-:Y:S04]  /*f770*/  ISETP.GT.AND P0, PT, R16, 0x28, P0 ;  /* 0x000000281000780c */ /* 0x000fe80000704270 */
[----:B------:R-:W-:Y:S01]  /*f780*/  ISETP.LT.OR P0, PT, R17, 0x29, P0 ;  /* 0x000000291100780c */ /* 0x000fe20000701670 */
[----:B-1----:R-:W-:Y:S01]  /*f790*/  FMUL.FTZ R20, R6, R148 ;  /* 0x0000009406147220 */ /* 0x002fe20000410000 */
[----:B------:R-:W-:Y:S01]  /*f7a0*/  FMNMX.FTZ R2, R14, R156, !PT ;  /* 0x0000009c0e027209 */ /* 0x000fe20007810000 */
[----:B------:R-:W3:Y:S01]  /*f7b0*/  LDL.LU R148, [R1+0x40] ;  /* 0x0000400001947983 */ /* 0x000ee20000300800 */
[----:B------:R-:W-:Y:S01]  /*f7c0*/  FSEL R157, R15, -INF , !P0 ;  /* 0xff8000000f9d7808 */ /* 0x000fe20004000000 */
[C---:B------:R-:W-:Y:S01]  /*f7d0*/  FMUL.FTZ R9, R6.reuse, R137 ;  /* 0x0000008906097220 */ /* 0x040fe20000410000 */
[----:B------:R-:W-:Y:S01]  /*f7e0*/  FMNMX.FTZ R2, R11, R2, !PT ;  /* 0x000000020b027209 */ /* 0x000fe20007810000 */
[C---:B------:R-:W-:Y:S01]  /*f7f0*/  FMUL.FTZ R21, R6.reuse, R149 ;  /* 0x0000009506157220 */ /* 0x040fe20000410000 */
[----:B------:R-:W-:Y:S01]  /*f800*/  PLOP3.LUT P0, PT, PT, PT, UP0, 0x40, 0x0 ;  /* 0x000000000000781c */ /* 0x000fe20003f0e808 */
[----:B------:R-:W-:Y:S01]  /*f810*/  FMUL.FTZ R28, R6, R28 ;  /* 0x0000001c061c7220 */ /* 0x000fe20000410000 */
[----:B------:R-:W-:Y:S01]  /*f820*/  FMNMX.FTZ R2, R10, R2, !PT ;  /* 0x000000020a027209 */ /* 0x000fe20007810000 */
[----:B------:R-:W-:Y:S01]  /*f830*/  FMUL.FTZ R29, R6, R29 ;  /* 0x0000001d061d7220 */ /* 0x000fe20000410000 */
[----:B------:R-:W-:Y:S01]  /*f840*/  ISETP.GT.AND P0, PT, R16, 0x29, P0 ;  /* 0x000000291000780c */ /* 0x000fe20000704270 */
[C---:B------:R-:W-:Y:S01]  /*f850*/  FMUL.FTZ R16, R6.reuse, R144 ;  /* 0x0000009006107220 */ /* 0x040fe20000410000 */
[----:B------:R-:W-:Y:S01]  /*f860*/  FMNMX.FTZ R2, R169, R2, !PT ;  /* 0x00000002a9027209 */ /* 0x000fe20007810000 */
[C---:B------:R-:W-:Y:S01]  /*f870*/  FMUL.FTZ R32, R6.reuse, R32 ;  /* 0x0000002006207220 */ /* 0x040fe20000410000 */
[----:B------:R-:W-:Y:S01]  /*f880*/  ISETP.LT.OR P0, PT, R17, 0x2a, P0 ;  /* 0x0000002a1100780c */ /* 0x000fe20000701670 */
[----:B------:R-:W-:Y:S01]  /*f890*/  FMUL.FTZ R17, R6, R145 ;  /* 0x0000009106117220 */ /* 0x000fe20000410000 */
[----:B------:R-:W-:Y:S01]  /*f8a0*/  FMNMX.FTZ R2, R24, R2, !PT ;  /* 0x0000000218027209 */ /* 0x000fe20007810000 */
[C---:B------:R-:W-:Y:S01]  /*f8b0*/  FMUL.FTZ R33, R6.reuse, R33 ;  /* 0x0000002106217220 */ /* 0x040fe20000410000 */
[----:B------:R-:W-:Y:S01]  /*f8c0*/  FSEL R3, R7, -INF , !P0 ;  /* 0xff80000007037808 */ /* 0x000fe20004000000 */
        /* <DEDUP_REMOVED lines=15> */
[----:B------:R-:W-:Y:S01]  /*f9c0*/  UISETP.GT.AND UP0, UPT, UR24, UR8, UPT ;  /* 0x000000081800728c */ /* 0x000fe2000bf04270 */
[----:B------:R-:W-:Y:S01]  /*f9d0*/  FMUL.FTZ R48, R6, R48 ;  /* 0x0000003006307220 */ /* 0x000fe20000410000 */
[----:B------:R-:W-:Y:S01]  /*f9e0*/  FMNMX.FTZ R2, R158, R2, !PT ;  /* 0x000000029e027209 */ /* 0x000fe20007810000 */
[----:B--2---:R-:W-:Y:S01]  /*f9f0*/  FFMA.FTZ R5, R6, R170, R18 ;  /* 0x000000aa06057223 */ /* 0x004fe20000010012 */
[----:B------:R-:W-:Y:S01]  /*fa00*/  F2FP.PACK_AB R170, R8, R12 ;  /* 0x0000000c08aa723e */ /* 0x000fe200000000ff */
[C---:B------:R-:W-:Y:S01]  /*fa10*/  FMUL.FTZ R49, R6.reuse, R49 ;  /* 0x0000003106317220 */ /* 0x040fe20000410000 */
[----:B------:R-:W-:Y:S01]  /*fa20*/  FMNMX.FTZ R2, R157, R2, !PT ;  /* 0x000000029d027209 */ /* 0x000fe20007810000 */
[----:B------:R-:W-:Y:S01]  /*fa30*/  FADD.FTZ R5, R13, R5 ;  /* 0x000000050d057221 */ /* 0x000fe20000010000 */
[----:B------:R-:W-:Y:S01]  /*fa40*/  UMOV UR24, UR4 ;  /* 0x0000000400187c82 */ /* 0x000fe20008000000 */
[----:B------:R-:W-:Y:S01]  /*fa50*/  FMUL.FTZ R13, R6, R141 ;  /* 0x0000008d060d7220 */ /* 0x000fe20000410000 */
[----:B------:R-:W-:Y:S01]  /*fa60*/  FMNMX.FTZ R2, R3, R2, !PT ;  /* 0x0000000203027209 */ /* 0x000fe20007810000 */
[----:B------:R-:W-:Y:S02]  /*fa70*/  FADD.FTZ R5, R12, R5 ;  /* 0x000000050c057221 */ /* 0x000fe40000010000 */
[----:B------:R-:W-:Y:S01]  /*fa80*/  FMUL.FTZ R12, R6, R140 ;  /* 0x0000008c060c7220 */ /* 0x000fe20000410000 */
[----:B------:R-:W-:Y:S01]  /*fa90*/  MOV R140, R26 ;  /* 0x0000001a008c7202 */ /* 0x000fe20000000f00 */
[----:B------:R-:W1:Y:S01]  /*faa0*/  SHFL.BFLY PT, R4, R2, 0x2, 0x1f ;  /* 0x0c401f0002047f89 */ /* 0x000e6200000e0000 */
[----:B------:R-:W-:Y:S02]  /*fab0*/  FADD.FTZ R177, R8, R5 ;  /* 0x0000000508b17221 */ /* 0x000fe40000010000 */
[C---:B------:R-:W-:Y:S02]  /*fac0*/  FMUL.FTZ R8, R6.reuse, R136 ;  /* 0x0000008806087220 */ /* 0x040fe40000410000 */
[C---:B------:R-:W-:Y:S01]  /*fad0*/  FMUL.FTZ R5, R6.reuse, R133 ;  /* 0x0000008506057220 */ /* 0x040fe20000410000 */
[----:B------:R-:W-:Y:S01]  /*fae0*/  MOV R133, R27 ;  /* 0x0000001b00857202 */ /* 0x000fe20000000f00 */
[C---:B------:R-:W-:Y:S02]  /*faf0*/  FMUL.FTZ R52, R6.reuse, R52 ;  /* 0x0000003406347220 */ /* 0x040fe40000410000 */
[C---:B------:R-:W-:Y:S01]  /*fb00*/  FMUL.FTZ R53, R6.reuse, R53 ;  /* 0x0000003506357220 */ /* 0x040fe20000410000 */
[----:B------:R-:W-:Y:S01]  /*fb10*/  MOV R149, R133 ;  /* 0x0000008500957202 */ /* 0x000fe20000000f00 */
        /* <DEDUP_REMOVED lines=323> */
.L_x_428:
[----:B------:R-:W2:Y:S04]  /*10f50*/  LDL.LU R6, [R1+0x44] ;  /* 0x0000440001067983 */ /* 0x000ea80000300800 */
[----:B-1----:R-:W3:Y:S01]  /*10f60*/  LDL.LU R4, [R1+0x40] ;  /* 0x0000400001047983 */ /* 0x002ee20000300800 */
[----:B------:R-:W-:-:S03]  /*10f70*/  PLOP3.LUT P2, PT, PT, PT, PT, 0x8, 0x0 ;  /* 0x000000000000781c */ /* 0x000fc60003f4e170 */
        /* <DEDUP_REMOVED lines=13> */
[----:B------:R-:W-:-:S03]  /*11050*/  @P1 MOV R8, 0x3f317218 ;  /* 0x3f31721800081802 */ /* 0x000fc60000000f00 */
[----:B------:R-:W-:Y:S02]  /*11060*/  @P0 MOV R10, 0x3f317218 ;  /* 0x3f317218000a0802 */ /* 0x000fe40000000f00 */
[----:B------:R-:W-:Y:S02]  /*11070*/  @P1 FMUL.FTZ R8, R8, c[0x0][0x2d0] ;  /* 0x0000b40008081a20 */ /* 0x000fe40000410000 */
[----:B------:R-:W2:Y:S08]  /*11080*/  @P0 MUFU.LG2 R7, R4 ;  /* 0x0000000400070308 */ /* 0x000eb00000000c00 */
[----:B------:R-:W3:Y:S01]  /*11090*/  @P1 MUFU.LG2 R5, R5 ;  /* 0x0000000500051308 */ /* 0x000ee20000000c00 */
[----:B-1----:R-:W-:-:S02]  /*110a0*/  FMUL.FTZ R132, R6, R132 ;  /* 0x0000008406847220 */ /* 0x002fc40000410000 */
[C---:B------:R-:W-:Y:S02]  /*110b0*/  FMUL.FTZ R133, R6.reuse, R133 ;  /* 0x0000008506857220 */ /* 0x040fe40000410000 */
[C---:B------:R-:W-:Y:S02]  /*110c0*/  FMUL.FTZ R136, R6.reuse, R136 ;  /* 0x0000008806887220 */ /* 0x040fe40000410000 */
[----:B------:R-:W-:Y:S01]  /*110d0*/  FMUL.FTZ R137, R6, R137 ;  /* 0x0000008906897220 */ /* 0x000fe20000410000 */
[----:B------:R1:W4:Y:S01]  /*110e0*/  @P0 MUFU.RCP R3, R4 ;  /* 0x0000000400030308 */ /* 0x0003220000001000 */
[----:B--2---:R-:W-:Y:S02]  /*110f0*/  @P0 FMUL.FTZ R9, R7, 0.69314718246459960938 ;  /* 0x3f31721807090820 */ /* 0x004fe40000410000 */
[----:B------:R-:W-:Y:S02]  /*11100*/  @P0 FMUL.FTZ R7, R10, c[0x0][0x2d0] ;  /* 0x0000b4000a070a20 */ /* 0x000fe40000410000 */
[----:B------:R-:W-:-:S02]  /*11110*/  FMUL.FTZ R140, R6, R140 ;  /* 0x0000008c068c7220 */ /* 0x000fc40000410000 */
[C---:B------:R-:W-:Y:S02]  /*11120*/  FMUL.FTZ R141, R6.reuse, R141 ;  /* 0x0000008d068d7220 */ /* 0x040fe40000410000 */
[----:B---3--:R-:W-:Y:S02]  /*11130*/  @P1 FMUL.FTZ R5, R5, 0.69314718246459960938 ;  /* 0x3f31721805051820 */ /* 0x008fe40000410000 */
[C---:B------:R-:W-:Y:S02]  /*11140*/  FMUL.FTZ R144, R6.reuse, R144 ;  /* 0x0000009006907220 */ /* 0x040fe40000410000 */
[C---:B------:R-:W-:Y:S02]  /*11150*/  FMUL.FTZ R145, R6.reuse, R145 ;  /* 0x0000009106917220 */ /* 0x040fe40000410000 */
[C---:B------:R-:W-:Y:S01]  /*11160*/  FMUL.FTZ R148, R6.reuse, R148 ;  /* 0x0000009406947220 */ /* 0x040fe20000410000 */
[----:B-1----:R-:W-:Y:S01]  /*11170*/  MOV R4, 0xff800000 ;  /* 0xff80000000047802 */ /* 0x002fe20000000f00 */
        /* <DEDUP_REMOVED lines=54> */
[----:B------:R-:W-:Y:S01]  /*114e0*/  FMUL.FTZ R129, R6, R129 ;  /* 0x0000008106817220 */ /* 0x000fe20000410000 */
[----:B------:R-:W-:Y:S01]  /*114f0*/  MOV R6, 0xff800000 ;  /* 0xff80000000067802 */ /* 0x000fe20000000f00 */
[----:B----4-:R-:W-:-:S02]  /*11500*/  FMUL.FTZ R134, R3, R134 ;  /* 0x0000008603867220 */ /* 0x010fc40000410000 */
        /* <DEDUP_REMOVED lines=62> */
[----:B------:R-:W-:Y:S02]  /*118f0*/  FMUL.FTZ R131, R3, R131 ;  /* 0x0000008303837220 */ /* 0x000fe40000410000 */
[----:B------:R-:W-:Y:S02]  /*11900*/  @P1 FFMA.FTZ R4, R8, R0, R5 ;  /* 0x0000000008041223 */ /* 0x000fe40000010005 */
[----:B------:R-:W-:Y:S02]  /*11910*/  @P0 FFMA.FTZ R6, R7, R2, R9 ;  /* 0x0000000207060223 */ /* 0x000fe40000010009 */
.L_x_386:
[----:B------:R-:W-:Y:S05]  /*11920*/  @P2 BRA `(.L_x_442) ;  /* 0x00001f7000002947 */ /* 0x000fea0003800000 */
[----:B------:R-:W3:Y:S01]  /*11930*/  S2R R3, SR_TID.X ;  /* 0x0000000000037919 */ /* 0x000ee20000002100 */
[----:B------:R-:W-:Y:S01]  /*11940*/  IMAD R7, RZ, RZ, -UR11 ;  /* 0x8000000bff077e24 */ /* 0x000fe2000f8e02ff */
[----:B------:R-:W-:Y:S01]  /*11950*/  USHF.R.S32.HI UR6, URZ, 0x1f, UR11 ;  /* 0x0000001f3f067899 */ /* 0x000fe2000801140b */
[----:B------:R-:W-:Y:S01]  /*11960*/  IMAD.MOV.U32 R11, RZ, RZ, c[0x0][0x4e8] ;  /* 0x00013a00ff0b7624 */ /* 0x000fe200078e00ff */
[----:B------:R-:W4:Y:S01]  /*11970*/  S2R R0, SR_CTAID.Y ;  /* 0x0000000000007919 */ /* 0x000f220000002600 */
[----:B------:R-:W-:Y:S01]  /*11980*/  ULDC.64 UR4, c[0x0][0x4d0] ;  /* 0x0001340000047ab9 */ /* 0x000fe20000000a00 */
[----:B------:R-:W-:Y:S01]  /*11990*/  BSSY B0, `(.L_x_443) ;  /* 0x000012d000007945 */ /* 0x000fe20003800000 */
[----:B------:R-:W-:Y:S01]  /*119a0*/  UIMAD UR7, UR6, UR4, URZ ;  /* 0x00000004060772a4 */ /* 0x000fe2000f8e023f */
[----:B------:R-:W5:Y:S01]  /*119b0*/  S2R R9, SR_CTAID.Z ;  /* 0x0000000000097919 */ /* 0x000f620000002700 */
[----:B------:R-:W-:Y:S01]  /*119c0*/  UIMAD.WIDE.U32 UR8, UR11, UR4, URZ ;  /* 0x000000040b0872a5 */ /* 0x000fe2000f8e003f */
[C---:B------:R-:W-:Y:S01]  /*119d0*/  ISETP.NE.AND P1, PT, R11.reuse, 0x1, PT ;  /* 0x000000010b00780c */ /* 0x040fe20003f25270 */
[----:B------:R-:W-:Y:S01]  /*119e0*/  UIMAD UR7, UR11, UR5, UR7 ;  /* 0x000000050b0772a4 */ /* 0x000fe2000f8e0207 */
[----:B------:R-:W1:Y:S01]  /*119f0*/  S2R R10, SR_CTAID.X ;  /* 0x00000000000a7919 */ /* 0x000e620000002500 */
[----:B------:R-:W-:Y:S01]  /*11a00*/  IMAD R11, R11, c[0x0][0x388], RZ ;  /* 0x0000e2000b0b7a24 */ /* 0x000fe200078e02ff */
[----:B------:R-:W-:Y:S01]  /*11a10*/  ULDC.64 UR4, c[0x0][0x438] ;  /* 0x00010e0000047ab9 */ /* 0x000fe20000000a00 */
[----:B------:R-:W-:Y:S01]  /*11a20*/  MOV R17, UR9 ;  /* 0x0000000900117c02 */ /* 0x000fe20008000f00 */
[----:B------:R-:W-:Y:S01]  /*11a30*/  UIMAD.WIDE.U32 UR12, UR11, UR4, URZ ;  /* 0x000000040b0c72a5 */ /* 0x000fe2000f8e003f */
[----:B------:R-:W-:Y:S01]  /*11a40*/  IMAD.U32 R16, RZ, RZ, UR8 ;  /* 0x00000008ff107e24 */ /* 0x000fe2000f8e00ff */
[----:B------:R-:W-:-:S02]  /*11a50*/  UIMAD UR4, UR6, UR4, URZ ;  /* 0x00000004060472a4 */ /* 0x000fc4000f8e023f */
[----:B------:R-:W-:Y:S02]  /*11a60*/  UIADD3 UR7, UR9, UR7, URZ ;  /* 0x0000000709077290 */ /* 0x000fe4000fffe03f */
[----:B------:R-:W-:Y:S01]  /*11a70*/  UIMAD UR4, UR11, UR5, UR4 ;  /* 0x000000050b0472a4 */ /* 0x000fe2000f8e0204 */
[----:B------:R-:W-:Y:S01]  /*11a80*/  MOV R14, UR12 ;  /* 0x0000000c000e7c02 */ /* 0x000fe20008000f00 */
[----:B------:R-:W-:Y:S01]  /*11a90*/  IMAD.U32 R15, RZ, RZ, UR13 ;  /* 0x0000000dff0f7e24 */ /* 0x000fe2000f8e00ff */
[----:B-1-3--:R-:W-:Y:S01]  /*11aa0*/  SHF.R.S32.HI R2, RZ, 0x1f, R3 ;  /* 0x0000001fff027819 */ /* 0x00afe20000011403 */
[----:B------:R-:W-:Y:S01]  /*11ab0*/  UIADD3 UR4, UR13, UR4, URZ ;  /* 0x000000040d047290 */ /* 0x000fe2000fffe03f */
[----:B------:R-:W-:Y:S02]  /*11ac0*/  IMAD.U32 R17, RZ, RZ, UR7 ;  /* 0x00000007ff117e24 */ /* 0x000fe4000f8e00ff */
[----:B----4-:R-:W-:Y:S01]  /*11ad0*/  IMAD R7, R7, c[0x0][0x550], R0 ;  /* 0x0001540007077a24 */ /* 0x010fe200078e0200 */
[----:B------:R-:W-:-:S02]  /*11ae0*/  LEA.HI R0, R2, R3, RZ, 0x5 ;  /* 0x0000000302007211 */ /* 0x000fc400078f28ff */
[----:B------:R-:W-:Y:S01]  /*11af0*/  LEA.HI R2, R2, R3, RZ, 0x2 ;  /* 0x0000000302027211 */ /* 0x000fe200078f10ff */
[----:B------:R-:W-:Y:S01]  /*11b00*/  IMAD.U32 R15, RZ, RZ, UR4 ;  /* 0x00000004ff0f7e24 */ /* 0x000fe2000f8e00ff */
[----:B------:R-:W-:Y:S01]  /*11b10*/  LOP3.LUT R5, R0, 0xffffffe0, RZ, 0xc0, !PT ;  /* 0xffffffe000057812 */ /* 0x000fe200078ec0ff */
[----:B-----5:R-:W-:Y:S01]  /*11b20*/  IMAD.WIDE.U32 R16, R9, c[0x0][0x4d8], R16 ;  /* 0x0001360009107a25 */ /* 0x020fe200078e0010 */
[--C-:B------:R-:W-:Y:S02]  /*11b30*/  SHF.R.S32.HI R13, RZ, 0x5, R0.reuse ;  /* 0x00000005ff0d7819 */ /* 0x100fe40000011400 */
[----:B------:R-:W-:Y:S01]  /*11b40*/  SHF.R.S32.HI R0, RZ, 0x1f, R0 ;  /* 0x0000001fff007819 */ /* 0x000fe20000011400 */
[----:B------:R-:W-:Y:S01]  /*11b50*/  IMAD.IADD R5, R3, 0x1, -R5 ;  /* 0x0000000103057824 */ /* 0x000fe200078e0a05 */
[----:B------:R-:W-:Y:S01]  /*11b60*/  LOP3.LUT R2, R2, 0xfffffffc, RZ, 0xc0, !PT ;  /* 0xfffffffc02027812 */ /* 0x000fe200078ec0ff */
[----:B------:R-:W-:Y:S01]  /*11b70*/  IMAD.WIDE.U32 R14, R9, c[0x0][0x440], R14 ;  /* 0x00011000090e7a25 */ /* 0x000fe200078e000e */
[----:B------:R-:W-:-:S02]  /*11b80*/  LEA.HI R0, R0, R13, RZ, 0x3 ;  /* 0x0000000d00007211 */ /* 0x000fc400078f18ff */
[----:B------:R-:W-:Y:S02]  /*11b90*/  IADD3 R2, -R2, R3, RZ ;  /* 0x0000000302027210 */ /* 0x000fe40007ffe1ff */
[----:B------:R-:W-:Y:S02]  /*11ba0*/  LOP3.LUT R0, R0, 0xffffff8, RZ, 0xc0, !PT ;  /* 0x0ffffff800007812 */ /* 0x000fe400078ec0ff */
[----:B------:R-:W-:Y:S02]  /*11bb0*/  SHF.R.S32.HI R3, RZ, 0x1f, R5 ;  /* 0x0000001fff037819 */ /* 0x000fe40000011405 */
[----:B------:R-:W-:Y:S01]  /*11bc0*/  SHF.R.S32.HI R8, RZ, 0x1f, R9 ;  /* 0x0000001fff087819 */ /* 0x000fe20000011409 */
[----:B------:R-:W-:Y:S01]  /*11bd0*/  IMAD.IADD R13, R13, 0x1, -R0 ;  /* 0x000000010d0d7824 */ /* 0x000fe200078e0a00 */
[----:B------:R-:W-:Y:S02]  /*11be0*/  LEA.HI R0, R2, R2, RZ, 0x1 ;  /* 0x0000000202007211 */ /* 0x000fe400078f08ff */
[----:B------:R-:W-:-:S02]  /*11bf0*/  LEA.HI R3, R3, R5, RZ, 0x2 ;  /* 0x0000000503037211 */ /* 0x000fc400078f10ff */
[----:B------:R-:W-:Y:S02]  /*11c00*/  LOP3.LUT R0, R0, 0x1ffffffe, RZ, 0xc0, !PT ;  /* 0x1ffffffe00007812 */ /* 0x000fe400078ec0ff */
[----:B------:R-:W-:Y:S02]  /*11c10*/  SHF.R.S32.HI R12, RZ, 0x2, R3 ;  /* 0x00000002ff0c7819 */ /* 0x000fe40000011403 */
[----:B------:R-:W-:Y:S01]  /*11c20*/  IADD3 R0, R2, -R0, RZ ;  /* 0x8000000002007210 */ /* 0x000fe20007ffe0ff */
[C---:B------:R-:W-:Y:S01]  /*11c30*/  IMAD R2, R8.reuse, c[0x0][0x4d8], RZ ;  /* 0x0001360008027a24 */ /* 0x040fe200078e02ff */
[----:B------:R-:W-:Y:S01]  /*11c40*/  LOP3.LUT R3, R3, 0x7ffffffc, RZ, 0xc0, !PT ;  /* 0x7ffffffc03037812 */ /* 0x000fe200078ec0ff */
[----:B------:R-:W-:Y:S02]  /*11c50*/  IMAD R12, R13, 0x10, R12 ;  /* 0x000000100d0c7824 */ /* 0x000fe400078e020c */
[----:B------:R-:W-:Y:S02]  /*11c60*/  IMAD R8, R8, c[0x0][0x440], RZ ;  /* 0x0001100008087a24 */ /* 0x000fe400078e02ff */
[----:B------:R-:W-:-:S02]  /*11c70*/  IMAD R0, R0, 0x8, R12 ;  /* 0x0000000800007824 */ /* 0x000fc400078e020c */
[C---:B------:R-:W-:Y:S02]  /*11c80*/  IMAD R2, R9.reuse, c[0x0][0x4dc], R2 ;  /* 0x0001370009027a24 */ /* 0x040fe400078e0202 */
[----:B------:R-:W-:Y:S01]  /*11c90*/  IMAD R8, R9, c[0x0][0x444], R8 ;  /* 0x0001110009087a24 */ /* 0x000fe200078e0208 */
[----:B------:R-:W-:Y:S01]  /*11ca0*/  LEA R0, R10, R0, 0x7 ;  /* 0x000000000a007211 */ /* 0x000fe200078e38ff */
[----:B------:R-:W-:Y:S01]  /*11cb0*/  IMAD.IADD R17, R17, 0x1, R2 ;  /* 0x0000000111117824 */ /* 0x000fe200078e0202 */
[----:B------:R-:W-:Y:S01]  /*11cc0*/  SHF.R.S32.HI R2, RZ, 0x1f, R7 ;  /* 0x0000001fff027819 */ /* 0x000fe20000011407 */
[----:B------:R-:W-:Y:S01]  /*11cd0*/  IMAD.IADD R15, R15, 0x1, R8 ;  /* 0x000000010f0f7824 */ /* 0x000fe200078e0208 */
[----:B------:R-:W-:Y:S01]  /*11ce0*/  MOV R9, R0 ;  /* 0x0000000000097202 */ /* 0x000fe20000000f00 */
[----:B------:R-:W-:Y:S01]  /*11cf0*/  @P1 IMAD.HI.U32 R8, R0, c[0x0][0x4ec], RZ ;  /* 0x00013b0000081a27 */ /* 0x000fe200078e00ff */
[----:B------:R-:W-:-:S03]  /*11d00*/  LEA R10, R10, R12, 0x7 ;  /* 0x0000000c0a0a7211 */ /* 0x000fc600078e38ff */
[C---:B------:R-:W-:Y:S01]  /*11d10*/  IMAD R13, R2.reuse, c[0x0][0x4e0], RZ ;  /* 0x00013800020d7a24 */ /* 0x040fe200078e02ff */
[----:B------:R-:W-:Y:S01]  /*11d20*/  @P1 SHF.R.U32.HI R9, RZ, c[0x0][0x4f0], R8 ;  /* 0x00013c00ff091a19 */ /* 0x000fe20000011608 */
[----:B------:R-:W-:Y:S02]  /*11d30*/  IMAD R2, R2, c[0x0][0x448], RZ ;  /* 0x0001120002027a24 */ /* 0x000fe400078e02ff */
[C---:B------:R-:W-:Y:S02]  /*11d40*/  IMAD R13, R7.reuse, c[0x0][0x4e4], R13 ;  /* 0x00013900070d7a24 */ /* 0x040fe400078e020d */
[C---:B------:R-:W-:Y:S02]  /*11d50*/  IMAD R8, R7.reuse, c[0x0][0x44c], R2 ;  /* 0x0001130007087a24 */ /* 0x040fe400078e0202 */
[----:B------:R-:W-:Y:S02]  /*11d60*/  IMAD.MOV R2, RZ, RZ, -R9 ;  /* 0x000000ffff027224 */ /* 0x000fe400078e0a09 */
[----:B------:R-:W-:-:S04]  /*11d70*/  IMAD.WIDE.U32 R14, R7, c[0x0][0x448], R14 ;  /* 0x00011200070e7a25 */ /* 0x000fc800078e000e */
[----:B------:R-:W-:Y:S01]  /*11d80*/  IMAD.WIDE.U32 R18, R7, c[0x0][0x4e0], R16 ;  /* 0x0001380007127a25 */ /* 0x000fe200078e0010 */
[----:B------:R-:W-:Y:S02]  /*11d90*/  IADD3 R15, R15, R8, RZ ;  /* 0x000000080f0f7210 */ /* 0x000fe40007ffe0ff */
[----:B------:R-:W-:Y:S01]  /*11da0*/  SHF.R.S32.HI R8, RZ, 0x1f, R9 ;  /* 0x0000001fff087819 */ /* 0x000fe20000011409 */
[----:B------:R-:W-:Y:S01]  /*11db0*/  @P1 IMAD.HI.U32 R7, R0, c[0x0][0x4ec], RZ ;  /* 0x00013b0000071a27 */ /* 0x000fe200078e00ff */
[----:B------:R-:W-:Y:S01]  /*11dc0*/  BAR.SYNC.DEFER_BLOCKING 0x1, 0x100 ;  /* 0x0044000000007b1d */ /* 0x000fe20000010000 */
[----:B------:R-:W-:Y:S02]  /*11dd0*/  IADD3 R18, P0, R9, R18, RZ ;  /* 0x0000001209127210 */ /* 0x000fe40007f1e0ff */
[--C-:B------:R-:W-:Y:S02]  /*11de0*/  IMAD R2, R2, c[0x0][0x4e8], R0.reuse ;  /* 0x00013a0002027a24 */ /* 0x100fe400078e0200 */
[----:B------:R-:W-:Y:S01]  /*11df0*/  IMAD.MOV.U32 R16, RZ, RZ, R0 ;  /* 0x000000ffff107224 */ /* 0x000fe200078e0000 */
[----:B------:R-:W-:-:S02]  /*11e00*/  @P1 SHF.R.U32.HI R16, RZ, c[0x0][0x4f0], R7 ;  /* 0x00013c00ff101a19 */ /* 0x000fc40000011607 */
[----:B------:R-:W-:Y:S02]  /*11e10*/  SHF.R.S32.HI R7, RZ, 0x1f, R2 ;  /* 0x0000001fff077819 */ /* 0x000fe40000011402 */
[----:B------:R-:W-:Y:S01]  /*11e20*/  IADD3.X R19, R8, R19, R13, P0, !PT ;  /* 0x0000001308137210 */ /* 0x000fe200007fe40d */
[--C-:B------:R-:W-:Y:S01]  /*11e30*/  IMAD.MOV R8, RZ, RZ, -R16.reuse ;  /* 0x000000ffff087224 */ /* 0x100fe200078e0a10 */
[----:B------:R-:W-:Y:S01]  /*11e40*/  SHF.R.S32.HI R9, RZ, 0x1f, R16 ;  /* 0x0000001fff097819 */ /* 0x000fe20000011410 */
[----:B------:R-:W-:Y:S02]  /*11e50*/  IMAD R7, R7, c[0x0][0x4c8], RZ ;  /* 0x0001320007077a24 */ /* 0x000fe400078e02ff */
[----:B------:R-:W-:-:S04]  /*11e60*/  IMAD.WIDE.U32 R18, R2, c[0x0][0x4c8], R18 ;  /* 0x0001320002127a25 */ /* 0x000fc800078e0012 */
[----:B------:R-:W-:Y:S02]  /*11e70*/  IMAD R7, R2, c[0x0][0x4cc], R7 ;  /* 0x0001330002077a24 */ /* 0x000fe400078e0207 */
[----:B------:R-:W-:Y:S01]  /*11e80*/  IMAD R8, R8, c[0x0][0x4e8], R0 ;  /* 0x00013a0008087a24 */ /* 0x000fe200078e0200 */
[----:B------:R-:W-:Y:S01]  /*11e90*/  LEA R0, P0, R18, c[0x0][0x4a8], 0x2 ;  /* 0x00012a0012007a11 */ /* 0x000fe200078010ff */
[----:B------:R-:W-:Y:S02]  /*11ea0*/  IMAD.IADD R7, R19, 0x1, R7 ;  /* 0x0000000113077824 */ /* 0x000fe400078e0207 */
[----:B------:R-:W-:Y:S01]  /*11eb0*/  IMAD R9, R9, c[0x0][0x430], RZ ;  /* 0x00010c0009097a24 */ /* 0x000fe200078e02ff */
[----:B------:R-:W-:Y:S01]  /*11ec0*/  SHF.R.S32.HI R2, RZ, 0x1f, R8 ;  /* 0x0000001fff027819 */ /* 0x000fe20000011408 */
[----:B------:R-:W-:Y:S01]  /*11ed0*/  IMAD.WIDE.U32 R14, R16, c[0x0][0x430], R14 ;  /* 0x00010c00100e7a25 */ /* 0x000fe200078e000e */
[----:B------:R-:W-:Y:S01]  /*11ee0*/  LEA.HI.X R7, R18, c[0x0][0x4ac], R7, 0x2, P0 ;  /* 0x00012b0012077a11 */ /* 0x000fe200000f1407 */
[----:B------:R-:W-:Y:S01]  /*11ef0*/  SHFL.IDX PT, R12, R0, RZ, 0x1c1f ;  /* 0x001c1fff000c7589 */ /* 0x000fe200000e0000 */
[----:B------:R-:W-:Y:S01]  /*11f00*/  LOP3.LUT P0, RZ, R5, 0x3, RZ, 0xc0, !PT ;  /* 0x0000000305ff7812 */ /* 0x000fe2000780c0ff */
[----:B------:R-:W-:-:S02]  /*11f10*/  IMAD R9, R16, c[0x0][0x434], R9 ;  /* 0x00010d0010097a24 */ /* 0x000fc400078e0209 */
[----:B------:R-:W1:Y:S01]  /*11f20*/  SHFL.IDX PT, R13, R7, RZ, 0x1c1f ;  /* 0x001c1fff070d7589 */ /* 0x000e6200000e0000 */
[----:B------:R-:W-:Y:S01]  /*11f30*/  ISETP.GE.OR P2, PT, R10, R11, P0 ;  /* 0x0000000b0a00720c */ /* 0x000fe20000746670 */
[----:B------:R-:W-:Y:S02]  /*11f40*/  IMAD R2, R2, c[0x0][0x428], RZ ;  /* 0x00010a0002027a24 */ /* 0x000fe400078e02ff */
[----:B------:R3:W-:Y:S01]  /*11f50*/  SHFL.IDX PT, R16, R0, 0x1, 0x1c1f ;  /* 0x003c1f0000107f89 */ /* 0x0007e200000e0000 */
[----:B------:R-:W-:Y:S02]  /*11f60*/  IMAD.IADD R15, R15, 0x1, R9 ;  /* 0x000000010f0f7824 */ /* 0x000fe400078e0209 */
[C---:B------:R-:W-:Y:S01]  /*11f70*/  IMAD R2, R8.reuse, c[0x0][0x42c], R2 ;  /* 0x00010b0008027a24 */ /* 0x040fe200078e0202 */
[----:B------:R4:W5:Y:S01]  /*11f80*/  SHFL.IDX PT, R17, R7, 0x1, 0x1c1f ;  /* 0x003c1f0007117f89 */ /* 0x00096200000e0000 */
[----:B------:R-:W-:-:S05]  /*11f90*/  IMAD.WIDE.U32 R8, R8, c[0x0][0x428], R14 ;  /* 0x00010a0008087a25 */ /* 0x000fca00078e000e */
[----:B-1----:R1:W-:Y:S01]  /*11fa0*/  @!P2 ST.E [R12.64], R4 ;  /* 0x000000040c00a985 */ /* 0x0023e2000c101916 */
[----:B---3--:R-:W-:-:S04]  /*11fb0*/  IADD3 R0, R10, 0x8, RZ ;  /* 0x000000080a007810 */ /* 0x008fc80007ffe0ff */
[----:B------:R-:W-:Y:S02]  /*11fc0*/  ISETP.GE.OR P0, PT, R0, R11, P0 ;  /* 0x0000000b0000720c */ /* 0x000fe40000706670 */
[----:B----4-:R-:W-:Y:S02]  /*11fd0*/  IADD3 R7, R9, R2, RZ ;  /* 0x0000000209077210 */ /* 0x010fe40007ffe0ff */
[----:B------:R-:W-:-:S04]  /*11fe0*/  LEA R2, P1, R8, c[0x0][0x400], 0x2 ;  /* 0x0001000008027a11 */ /* 0x000fc800078210ff */
[----:B------:R-:W-:Y:S02]  /*11ff0*/  LEA.HI.X R7, R8, c[0x0][0x404], R7, 0x2, P1 ;  /* 0x0001010008077a11 */ /* 0x000fe400008f1407 */
[-C--:B------:R-:W-:Y:S01]  /*12000*/  ISETP.GE.AND P1, PT, R0, R11.reuse, PT ;  /* 0x0000000b0000720c */ /* 0x080fe20003f26270 */
[----:B------:R-:W-:Y:S01]  /*12010*/  IMAD.IADD R0, R5, 0x1, -R3 ;  /* 0x0000000105007824 */ /* 0x000fe200078e0a03 */
[----:B------:R1:W3:Y:S02]  /*12020*/  SHFL.IDX PT, R8, R2, RZ, 0x1c1f ;  /* 0x001c1fff02087589 */ /* 0x0002e400000e0000 */
[----:B------:R-:W-:Y:S02]  /*12030*/  P2R R5, PR, RZ, 0x2 ;  /* 0x00000002ff057803 */ /* 0x000fe40000000000 */
[----:B-----5:R1:W-:Y:S01]  /*12040*/  @!P0 ST.E [R16.64], R6 ;  /* 0x0000000610008985 */ /* 0x0203e2000c101916 */
[----:B------:R-:W-:Y:S02]  /*12050*/  ISETP.GE.AND P0, PT, R10, R11, PT ;  /* 0x0000000b0a00720c */ /* 0x000fe40003f06270 */
[----:B------:R-:W-:Y:S01]  /*12060*/  SHF.L.U32 R0, R0, 0x1, RZ ;  /* 0x0000000100007819 */ /* 0x000fe200000006ff */
[----:B------:R1:W4:Y:S10]  /*12070*/  SHFL.IDX PT, R9, R7, RZ, 0x1c1f ;  /* 0x001c1fff07097589 */ /* 0x00033400000e0000 */
[----:B------:R-:W-:Y:S05]  /*12080*/  @P0 BRA `(.L_x_444) ;  /* 0x00000bd000000947 */ /* 0x000fea0003800000 */
[C---:B------:R-:W-:Y:S02]  /*12090*/  ISETP.GE.AND P0, PT, R0.reuse, c[0x0][0x3c8], PT ;  /* 0x0000f20000007a0c */ /* 0x040fe40003f06270 */
[----:B------:R-:W-:-:S02]  /*120a0*/  IADD3 R3, R0, 0x10, RZ ;  /* 0x0000001000037810 */ /* 0x000fc40007ffe0ff */
[----:B-1----:R-:W-:Y:S02]  /*120b0*/  IADD3 R4, R0, 0x8, RZ ;  /* 0x0000000800047810 */ /* 0x002fe40007ffe0ff */
[----:B------:R-:W-:Y:S02]  /*120c0*/  ISETP.GE.AND P4, PT, R3, c[0x0][0x3c8], PT ;  /* 0x0000f20003007a0c */ /* 0x000fe40003f86270 */
[----:B------:R-:W-:Y:S02]  /*120d0*/  ISETP.GE.AND P5, PT, R4, c[0x0][0x3c8], PT ;  /* 0x0000f20004007a0c */ /* 0x000fe40003fa6270 */
[----:B------:R-:W-:-:S03]  /*120e0*/  IADD3 R6, R0, 0x28, RZ ;  /* 0x0000002800067810 */ /* 0x000fc60007ffe0ff */
[----:B---34-:R-:W-:Y:S01]  /*120f0*/  @!P0 IMAD.WIDE R10, R0, 0x4, R8 ;  /* 0x00000004000a8825 */ /* 0x018fe200078e0208 */
[----:B------:R-:W-:-:S04]  /*12100*/  ISETP.GE.AND P1, PT, R6, c[0x0][0x3c8], PT ;  /* 0x0000f20006007a0c */ /* 0x000fc80003f26270 */
[----:B------:R1:W-:Y:S01]  /*12110*/  @!P0 ST.E.64 [R10.64], R132 ;  /* 0x000000840a008985 */ /* 0x0003e2000c101b16 */
[----:B------:R-:W-:Y:S02]  /*12120*/  @!P4 LEA.HI R12, R3, R3, RZ, 0x1 ;  /* 0x00000003030cc211 */ /* 0x000fe400078f08ff */
[----:B------:R-:W-:Y:S02]  /*12130*/  IADD3 R3, R0, 0x30, RZ ;  /* 0x0000003000037810 */ /* 0x000fe40007ffe0ff */
[----:B------:R-:W-:Y:S02]  /*12140*/  @!P5 LEA.HI R4, R4, R4, RZ, 0x1 ;  /* 0x000000040404d211 */ /* 0x000fe400078f08ff */
[----:B------:R-:W-:Y:S02]  /*12150*/  ISETP.GE.AND P0, PT, R3, c[0x0][0x3c8], PT ;  /* 0x0000f20003007a0c */ /* 0x000fe40003f06270 */
[----:B------:R-:W-:Y:S02]  /*12160*/  @!P5 LOP3.LUT R4, R4, 0xfffffffe, RZ, 0xc0, !PT ;  /* 0xfffffffe0404d812 */ /* 0x000fe400078ec0ff */
[----:B------:R-:W-:-:S02]  /*12170*/  @!P4 LOP3.LUT R12, R12, 0xfffffffe, RZ, 0xc0, !PT ;  /* 0xfffffffe0c0cc812 */ /* 0x000fc400078ec0ff */
[----:B------:R-:W-:Y:S01]  /*12180*/  @!P1 LEA.HI R6, R6, R6, RZ, 0x1 ;  /* 0x0000000606069211 */ /* 0x000fe200078f08ff */
[--C-:B------:R-:W-:Y:S01]  /*12190*/  @!P5 IMAD.WIDE R14, R4, 0x4, R8.reuse ;  /* 0x00000004040ed825 */ /* 0x100fe200078e0208 */
[----:B------:R-:W-:Y:S02]  /*121a0*/  IADD3 R4, R0, 0x38, RZ ;  /* 0x0000003800047810 */ /* 0x000fe40007ffe0ff */
[----:B------:R-:W-:Y:S01]  /*121b0*/  @!P1 LOP3.LUT R6, R6, 0xfffffffe, RZ, 0xc0, !PT ;  /* 0xfffffffe06069812 */ /* 0x000fe200078ec0ff */
[--C-:B------:R-:W-:Y:S01]  /*121c0*/  @!P4 IMAD.WIDE R12, R12, 0x4, R8.reuse ;  /* 0x000000040c0cc825 */ /* 0x100fe200078e0208 */
[----:B------:R-:W-:Y:S01]  /*121d0*/  @!P5 ST.E.64 [R14.64], R136 ;  /* 0x000000880e00d985 */ /* 0x000fe2000c101b16 */
[----:B------:R-:W-:Y:S02]  /*121e0*/  @!P0 LEA.HI R3, R3, R3, RZ, 0x1 ;  /* 0x0000000303038211 */ /* 0x000fe400078f08ff */
[----:B------:R-:W-:Y:S01]  /*121f0*/  ISETP.GE.AND P5, PT, R4, c[0x0][0x3c8], PT ;  /* 0x0000f20004007a0c */ /* 0x000fe20003fa6270 */
[----:B------:R3:W-:Y:S01]  /*12200*/  @!P4 ST.E.64 [R12.64], R140 ;  /* 0x0000008c0c00c985 */ /* 0x0007e2000c101b16 */
[----:B------:R-:W-:Y:S01]  /*12210*/  @!P0 LOP3.LUT R3, R3, 0xfffffffe, RZ, 0xc0, !PT ;  /* 0xfffffffe03038812 */ /* 0x000fe200078ec0ff */
[----:B------:R-:W-:Y:S01]  /*12220*/  @!P1 IMAD.WIDE R16, R6, 0x4, R8 ;  /* 0x0000000406109825 */ /* 0x000fe200078e0208 */
[----:B------:R-:W-:-:S02]  /*12230*/  IADD3 R6, R0, 0x50, RZ ;  /* 0x0000005000067810 */ /* 0x000fc40007ffe0ff */
[C---:B-1----:R-:W-:Y:S01]  /*12240*/  IADD3 R11, R0.reuse, 0x18, RZ ;  /* 0x00000018000b7810 */ /* 0x042fe20007ffe0ff */
[----:B------:R-:W-:Y:S01]  /*12250*/  @!P0 IMAD.WIDE R18, R3, 0x4, R8 ;  /* 0x0000000403128825 */ /* 0x000fe200078e0208 */
[----:B------:R-:W-:Y:S02]  /*12260*/  IADD3 R10, R0, 0x20, RZ ;  /* 0x00000020000a7810 */ /* 0x000fe40007ffe0ff */
[----:B------:R-:W-:Y:S02]  /*12270*/  ISETP.GE.AND P3, PT, R11, c[0x0][0x3c8], PT ;  /* 0x0000f2000b007a0c */ /* 0x000fe40003f66270 */
[----:B------:R-:W-:Y:S02]  /*12280*/  ISETP.GE.AND P2, PT, R10, c[0x0][0x3c8], PT ;  /* 0x0000f2000a007a0c */ /* 0x000fe40003f46270 */
[----:B------:R-:W-:Y:S02]  /*12290*/  IADD3 R3, R0, 0x58, RZ ;  /* 0x0000005800037810 */ /* 0x000fe40007ffe0ff */
[----:B------:R-:W-:-:S04]  /*122a0*/  @!P5 LEA.HI R4, R4, R4, RZ, 0x1 ;  /* 0x000000040404d211 */ /* 0x000fc800078f08ff */
[----:B------:R-:W-:-:S03]  /*122b0*/  @!P5 LOP3.LUT R4, R4, 0xfffffffe, RZ, 0xc0, !PT ;  /* 0xfffffffe0404d812 */ /* 0x000fc600078ec0ff */
[----:B------:R-:W-:Y:S02]  /*122c0*/  @!P3 LEA.HI R11, R11, R11, RZ, 0x1 ;  /* 0x0000000b0b0bb211 */ /* 0x000fe400078f08ff */
[----:B------:R-:W-:Y:S02]  /*122d0*/  @!P2 LEA.HI R10, R10, R10, RZ, 0x1 ;  /* 0x0000000a0a0aa211 */ /* 0x000fe400078f08ff */
[----:B------:R-:W-:Y:S02]  /*122e0*/  @!P3 LOP3.LUT R11, R11, 0xfffffffe, RZ, 0xc0, !PT ;  /* 0xfffffffe0b0bb812 */ /* 0x000fe400078ec0ff */
[----:B------:R-:W-:Y:S02]  /*122f0*/  @!P2 LOP3.LUT R10, R10, 0xfffffffe, RZ, 0xc0, !PT ;  /* 0xfffffffe0a0aa812 */ /* 0x000fe400078ec0ff */
[----:B---3--:R-:W-:Y:S01]  /*12300*/  IADD3 R12, R0, 0x40, RZ ;  /* 0x00000040000c7810 */ /* 0x008fe20007ffe0ff */
[----:B------:R-:W-:-:S03]  /*12310*/  @!P3 IMAD.WIDE R14, R11, 0x4, R8 ;  /* 0x000000040b0eb825 */ /* 0x000fc600078e0208 */
[----:B------:R-:W-:Y:S01]  /*12320*/  ISETP.GE.AND P4, PT, R12, c[0x0][0x3c8], PT ;  /* 0x0000f2000c007a0c */ /* 0x000fe20003f86270 */
[----:B------:R-:W-:Y:S01]  /*12330*/  @!P2 IMAD.WIDE R10, R10, 0x4, R8 ;  /* 0x000000040a0aa825 */ /* 0x000fe200078e0208 */
[----:B------:R1:W-:Y:S04]  /*12340*/  @!P3 ST.E.64 [R14.64], R144 ;  /* 0x000000900e00b985 */ /* 0x0003e8000c101b16 */
[----:B------:R3:W-:Y:S01]  /*12350*/  @!P2 ST.E.64 [R10.64], R148 ;  /* 0x000000940a00a985 */ /* 0x0007e2000c101b16 */
[----:B------:R-:W-:-:S03]  /*12360*/  ISETP.GE.AND P2, PT, R6, c[0x0][0x3c8], PT ;  /* 0x0000f20006007a0c */ /* 0x000fc60003f46270 */
[----:B------:R4:W-:Y:S01]  /*12370*/  @!P1 ST.E.64 [R16.64], R152 ;  /* 0x0000009810009985 */ /* 0x0009e2000c101b16 */
[----:B------:R-:W-:Y:S02]  /*12380*/  ISETP.GE.AND P1, PT, R3, c[0x0][0x3c8], PT ;  /* 0x0000f20003007a0c */ /* 0x000fe40003f26270 */
[----:B------:R-:W-:Y:S01]  /*12390*/  @!P4 LEA.HI R12, R12, R12, RZ, 0x1 ;  /* 0x0000000c0c0cc211 */ /* 0x000fe200078f08ff */
[----:B------:R5:W-:Y:S03]  /*123a0*/  @!P0 ST.E.64 [R18.64], R28 ;  /* 0x0000001c12008985 */ /* 0x000be6000c101b16 */
[----:B------:R-:W-:-:S03]  /*123b0*/  @!P4 LOP3.LUT R12, R12, 0xfffffffe, RZ, 0xc0, !PT ;  /* 0xfffffffe0c0cc812 */ /* 0x000fc600078ec0ff */
[----:B------:R-:W-:Y:S02]  /*123c0*/  @!P2 LEA.HI R6, R6, R6, RZ, 0x1 ;  /* 0x000000060606a211 */ /* 0x000fe400078f08ff */
[--C-:B------:R-:W-:Y:S02]  /*123d0*/  @!P4 IMAD.WIDE R12, R12, 0x4, R8.reuse ;  /* 0x000000040c0cc825 */ /* 0x100fe400078e0208 */
[----:B------:R-:W-:Y:S02]  /*123e0*/  @!P1 LEA.HI R3, R3, R3, RZ, 0x1 ;  /* 0x0000000303039211 */ /* 0x000fe400078f08ff */
[----:B------:R-:W-:Y:S02]  /*123f0*/  @!P2 LOP3.LUT R6, R6, 0xfffffffe, RZ, 0xc0, !PT ;  /* 0xfffffffe0606a812 */ /* 0x000fe400078ec0ff */
[----:B------:R-:W-:Y:S01]  /*12400*/  @!P1 LOP3.LUT R3, R3, 0xfffffffe, RZ, 0xc0, !PT ;  /* 0xfffffffe03039812 */ /* 0x000fe200078ec0ff */
[----:B-1----:R-:W-:Y:S01]  /*12410*/  @!P5 IMAD.WIDE R14, R4, 0x4, R8 ;  /* 0x00000004040ed825 */ /* 0x002fe200078e0208 */
[----:B------:R-:W-:-:S02]  /*12420*/  IADD3 R4, R0, 0x68, RZ ;  /* 0x0000006800047810 */ /* 0x000fc40007ffe0ff */
[C---:B---3--:R-:W-:Y:S02]  /*12430*/  IADD3 R10, R0.reuse, 0x48, RZ ;  /* 0x00000048000a7810 */ /* 0x048fe40007ffe0ff */
[----:B------:R1:W-:Y:S01]  /*12440*/  @!P5 ST.E.64 [R14.64], R32 ;  /* 0x000000200e00d985 */ /* 0x0003e2000c101b16 */
[----:B------:R-:W-:Y:S02]  /*12450*/  IADD3 R11, R0, 0x60, RZ ;  /* 0x00000060000b7810 */ /* 0x000fe40007ffe0ff */
[----:B------:R-:W-:Y:S01]  /*12460*/  ISETP.GE.AND P3, PT, R10, c[0x0][0x3c8], PT ;  /* 0x0000f2000a007a0c */ /* 0x000fe20003f66270 */
[--C-:B----4-:R-:W-:Y:S01]  /*12470*/  @!P2 IMAD.WIDE R16, R6, 0x4, R8.reuse ;  /* 0x000000040610a825 */ /* 0x110fe200078e0208 */
[----:B------:R-:W-:Y:S01]  /*12480*/  ISETP.GE.AND P0, PT, R11, c[0x0][0x3c8], PT ;  /* 0x0000f2000b007a0c */ /* 0x000fe20003f06270 */
[----:B------:R3:W-:Y:S01]  /*12490*/  @!P4 ST.E.64 [R12.64], R36 ;  /* 0x000000240c00c985 */ /* 0x0007e2000c101b16 */
[----:B------:R-:W-:Y:S01]  /*124a0*/  ISETP.GE.AND P5, PT, R4, c[0x0][0x3c8], PT ;  /* 0x0000f20004007a0c */ /* 0x000fe20003fa6270 */
[----:B-----5:R-:W-:Y:S01]  /*124b0*/  @!P1 IMAD.WIDE R18, R3, 0x4, R8 ;  /* 0x0000000403129825 */ /* 0x020fe200078e0208 */
[----:B------:R-:W-:-:S02]  /*124c0*/  IADD3 R6, R0, 0x88, RZ ;  /* 0x0000008800067810 */ /* 0x000fc40007ffe0ff */
[----:B------:R-:W-:-:S05]  /*124d0*/  IADD3 R3, R0, 0x90, RZ ;  /* 0x0000009000037810 */ /* 0x000fca0007ffe0ff */
[----:B------:R-:W-:Y:S02]  /*124e0*/  @!P3 LEA.HI R10, R10, R10, RZ, 0x1 ;  /* 0x0000000a0a0ab211 */ /* 0x000fe400078f08ff */
[----:B------:R-:W-:Y:S02]  /*124f0*/  @!P0 LEA.HI R11, R11, R11, RZ, 0x1 ;  /* 0x0000000b0b0b8211 */ /* 0x000fe400078f08ff */
[----:B------:R-:W-:Y:S02]  /*12500*/  @!P3 LOP3.LUT R10, R10, 0xfffffffe, RZ, 0xc0, !PT ;  /* 0xfffffffe0a0ab812 */ /* 0x000fe400078ec0ff */
[----:B------:R-:W-:Y:S02]  /*12510*/  @!P0 LOP3.LUT R11, R11, 0xfffffffe, RZ, 0xc0, !PT ;  /* 0xfffffffe0b0b8812 */ /* 0x000fe400078ec0ff */
[----:B------:R-:W-:-:S04]  /*12520*/  @!P5 LEA.HI R4, R4, R4, RZ, 0x1 ;  /* 0x000000040404d211 */ /* 0x000fc800078f08ff */
[----:B------:R-:W-:Y:S01]  /*12530*/  @!P5 LOP3.LUT R4, R4, 0xfffffffe, RZ, 0xc0, !PT ;  /* 0xfffffffe0404d812 */ /* 0x000fe200078ec0ff */
[----:B-1----:R-:W-:-:S04]  /*12540*/  @!P3 IMAD.WIDE R14, R10, 0x4, R8 ;  /* 0x000000040a0eb825 */ /* 0x002fc800078e0208 */
[----:B------:R-:W-:Y:S01]  /*12550*/  @!P0 IMAD.WIDE R10, R11, 0x4, R8 ;  /* 0x000000040b0a8825 */ /* 0x000fe200078e0208 */
[----:B------:R1:W-:Y:S01]  /*12560*/  @!P3 ST.E.64 [R14.64], R40 ;  /* 0x000000280e00b985 */ /* 0x0003e2000c101b16 */
[----:B---3--:R-:W-:-:S03]  /*12570*/  IADD3 R12, R0, 0x70, RZ ;  /* 0x00000070000c7810 */ /* 0x008fc60007ffe0ff */
[----:B------:R3:W-:Y:S01]  /*12580*/  @!P2 ST.E.64 [R16.64], R44 ;  /* 0x0000002c1000a985 */ /* 0x0007e2000c101b16 */
[----:B------:R-:W-:-:S03]  /*12590*/  ISETP.GE.AND P4, PT, R12, c[0x0][0x3c8], PT ;  /* 0x0000f2000c007a0c */ /* 0x000fc60003f86270 */
[----:B------:R-:W-:Y:S01]  /*125a0*/  @!P1 ST.E.64 [R18.64], R48 ;  /* 0x0000003012009985 */ /* 0x000fe2000c101b16 */
[----:B------:R-:W-:-:S03]  /*125b0*/  ISETP.GE.AND P1, PT, R6, c[0x0][0x3c8], PT ;  /* 0x0000f20006007a0c */ /* 0x000fc60003f26270 */
[----:B------:R4:W-:Y:S01]  /*125c0*/  @!P0 ST.E.64 [R10.64], R52 ;  /* 0x000000340a008985 */ /* 0x0009e2000c101b16 */
[----:B------:R-:W-:-:S05]  /*125d0*/  ISETP.GE.AND P0, PT, R3, c[0x0][0x3c8], PT ;  /* 0x0000f20003007a0c */ /* 0x000fca0003f06270 */
[----:B------:R-:W-:-:S04]  /*125e0*/  @!P4 LEA.HI R12, R12, R12, RZ, 0x1 ;  /* 0x0000000c0c0cc211 */ /* 0x000fc800078f08ff */
[----:B------:R-:W-:Y:S02]  /*125f0*/  @!P4 LOP3.LUT R12, R12, 0xfffffffe, RZ, 0xc0, !PT ;  /* 0xfffffffe0c0cc812 */ /* 0x000fe400078ec0ff */
[----:B------:R-:W-:Y:S02]  /*12600*/  @!P1 LEA.HI R6, R6, R6, RZ, 0x1 ;  /* 0x0000000606069211 */ /* 0x000fe400078f08ff */
[----:B------:R-:W-:Y:S01]  /*12610*/  @!P0 LEA.HI R3, R3, R3, RZ, 0x1 ;  /* 0x0000000303038211 */ /* 0x000fe200078f08ff */
[----:B------:R-:W-:-:S03]  /*12620*/  @!P4 IMAD.WIDE R12, R12, 0x4, R8 ;  /* 0x000000040c0cc825 */ /* 0x000fc600078e0208 */
[----:B------:R-:W-:Y:S01]  /*12630*/  @!P0 LOP3.LUT R3, R3, 0xfffffffe, RZ, 0xc0, !PT ;  /* 0xfffffffe03038812 */ /* 0x000fe200078ec0ff */
[----:B-1----:R-:W-:Y:S01]  /*12640*/  @!P5 IMAD.WIDE R14, R4, 0x4, R8 ;  /* 0x00000004040ed825 */ /* 0x002fe200078e0208 */
[----:B------:R-:W-:-:S03]  /*12650*/  IADD3 R4, R0, 0x98, RZ ;  /* 0x0000009800047810 */ /* 0x000fc60007ffe0ff */
[----:B---3--:R-:W-:Y:S01]  /*12660*/  @!P0 IMAD.WIDE R16, R3, 0x4, R8 ;  /* 0x0000000403108825 */ /* 0x008fe200078e0208 */
[----:B------:R1:W-:Y:S01]  /*12670*/  @!P5 ST.E.64 [R14.64], R56 ;  /* 0x000000380e00d985 */ /* 0x0003e2000c101b16 */
[----:B------:R-:W-:Y:S02]  /*12680*/  ISETP.GE.AND P5, PT, R4, c[0x0][0x3c8], PT ;  /* 0x0000f20004007a0c */ /* 0x000fe40003fa6270 */
[C---:B------:R-:W-:Y:S01]  /*12690*/  IADD3 R3, R0.reuse, 0xb8, RZ ;  /* 0x000000b800037810 */ /* 0x040fe20007ffe0ff */
[----:B------:R3:W-:Y:S01]  /*126a0*/  @!P4 ST.E.64 [R12.64], R60 ;  /* 0x0000003c0c00c985 */ /* 0x0007e2000c101b16 */
[C---:B----4-:R-:W-:Y:S02]  /*126b0*/  IADD3 R11, R0.reuse, 0x78, RZ ;  /* 0x00000078000b7810 */ /* 0x050fe40007ffe0ff */
[----:B------:R-:W-:Y:S02]  /*126c0*/  IADD3 R10, R0, 0x80, RZ ;  /* 0x00000080000a7810 */ /* 0x000fe40007ffe0ff */
[----:B------:R-:W-:-:S02]  /*126d0*/  ISETP.GE.AND P3, PT, R11, c[0x0][0x3c8], PT ;  /* 0x0000f2000b007a0c */ /* 0x000fc40003f66270 */
[----:B------:R-:W-:-:S03]  /*126e0*/  ISETP.GE.AND P2, PT, R10, c[0x0][0x3c8], PT ;  /* 0x0000f2000a007a0c */ /* 0x000fc60003f46270 */
[----:B------:R-:W-:-:S08]  /*126f0*/  @!P5 LEA.HI R4, R4, R4, RZ, 0x1 ;  /* 0x000000040404d211 */ /* 0x000fd000078f08ff */
[----:B------:R-:W-:Y:S02]  /*12700*/  @!P3 LEA.HI R11, R11, R11, RZ, 0x1 ;  /* 0x0000000b0b0bb211 */ /* 0x000fe400078f08ff */
[----:B------:R-:W-:Y:S02]  /*12710*/  @!P2 LEA.HI R10, R10, R10, RZ, 0x1 ;  /* 0x0000000a0a0aa211 */ /* 0x000fe400078f08ff */
[----:B------:R-:W-:Y:S02]  /*12720*/  @!P3 LOP3.LUT R11, R11, 0xfffffffe, RZ, 0xc0, !PT ;  /* 0xfffffffe0b0bb812 */ /* 0x000fe400078ec0ff */
[----:B------:R-:W-:-:S03]  /*12730*/  @!P2 LOP3.LUT R10, R10, 0xfffffffe, RZ, 0xc0, !PT ;  /* 0xfffffffe0a0aa812 */ /* 0x000fc600078ec0ff */
[--C-:B-1----:R-:W-:Y:S01]  /*12740*/  @!P3 IMAD.WIDE R14, R11, 0x4, R8.reuse ;  /* 0x000000040b0eb825 */ /* 0x102fe200078e0208 */
[----:B---3--:R-:W-:Y:S02]  /*12750*/  @!P1 LOP3.LUT R12, R6, 0xfffffffe, RZ, 0xc0, !PT ;  /* 0xfffffffe060c9812 */ /* 0x008fe400078ec0ff */
[----:B------:R-:W-:Y:S01]  /*12760*/  IADD3 R6, R0, 0xa0, RZ ;  /* 0x000000a000067810 */ /* 0x000fe20007ffe0ff */
[--C-:B------:R-:W-:Y:S01]  /*12770*/  @!P2 IMAD.WIDE R10, R10, 0x4, R8.reuse ;  /* 0x000000040a0aa825 */ /* 0x100fe200078e0208 */
[----:B------:R-:W-:Y:S02]  /*12780*/  @!P3 ST.E.64 [R14.64], R64 ;  /* 0x000000400e00b985 */ /* 0x000fe4000c101b16 */
[----:B------:R-:W-:Y:S01]  /*12790*/  ISETP.GE.AND P6, PT, R6, c[0x0][0x3c8], PT ;  /* 0x0000f20006007a0c */ /* 0x000fe20003fc6270 */
[----:B------:R-:W-:Y:S01]  /*127a0*/  @!P1 IMAD.WIDE R12, R12, 0x4, R8 ;  /* 0x000000040c0c9825 */ /* 0x000fe200078e0208 */
[----:B------:R1:W-:Y:S01]  /*127b0*/  @!P2 ST.E.64 [R10.64], R68 ;  /* 0x000000440a00a985 */ /* 0x0003e2000c101b16 */
[----:B------:R-:W-:-:S03]  /*127c0*/  ISETP.GE.AND P2, PT, R3, c[0x0][0x3c8], PT ;  /* 0x0000f20003007a0c */ /* 0x000fc60003f46270 */
[----:B------:R3:W-:Y:S04]  /*127d0*/  @!P1 ST.E.64 [R12.64], R72 ;  /* 0x000000480c009985 */ /* 0x0007e8000c101b16 */
[----:B------:R4:W-:Y:S03]  /*127e0*/  @!P0 ST.E.64 [R16.64], R76 ;  /* 0x0000004c10008985 */ /* 0x0009e6000c101b16 */
[----:B------:R-:W-:-:S03]  /*127f0*/  @!P6 LEA.HI R6, R6, R6, RZ, 0x1 ;  /* 0x000000060606e211 */ /* 0x000fc600078f08ff */
[----:B------:R-:W-:Y:S02]  /*12800*/  @!P2 LEA.HI R3, R3, R3, RZ, 0x1 ;  /* 0x000000030303a211 */ /* 0x000fe400078f08ff */
[----:B------:R-:W-:Y:S02]  /*12810*/  @!P6 LOP3.LUT R6, R6, 0xfffffffe, RZ, 0xc0, !PT ;  /* 0xfffffffe0606e812 */ /* 0x000fe400078ec0ff */
[----:B------:R-:W-:Y:S02]  /*12820*/  @!P2 LOP3.LUT R3, R3, 0xfffffffe, RZ, 0xc0, !PT ;  /* 0xfffffffe0303a812 */ /* 0x000fe400078ec0ff */
[C---:B-1----:R-:W-:Y:S02]  /*12830*/  IADD3 R11, R0.reuse, 0xa8, RZ ;  /* 0x000000a8000b7810 */ /* 0x042fe40007ffe0ff */
[----:B------:R-:W-:Y:S02]  /*12840*/  IADD3 R10, R0, 0xb0, RZ ;  /* 0x000000b0000a7810 */ /* 0x000fe40007ffe0ff */
[----:B------:R-:W-:-:S02]  /*12850*/  ISETP.GE.AND P4, PT, R11, c[0x0][0x3c8], PT ;  /* 0x0000f2000b007a0c */ /* 0x000fc40003f86270 */
[----:B------:R-:W-:Y:S02]  /*12860*/  ISETP.GE.AND P3, PT, R10, c[0x0][0x3c8], PT ;  /* 0x0000f2000a007a0c */ /* 0x000fe40003f66270 */
[----:B---3--:R-:W-:Y:S01]  /*12870*/  @!P5 LOP3.LUT R13, R4, 0xfffffffe, RZ, 0xc0, !PT ;  /* 0xfffffffe040dd812 */ /* 0x008fe200078ec0ff */
[--C-:B----4-:R-:W-:Y:S01]  /*12880*/  @!P2 IMAD.WIDE R16, R3, 0x4, R8.reuse ;  /* 0x000000040310a825 */ /* 0x110fe200078e0208 */
[C---:B------:R-:W-:Y:S02]  /*12890*/  IADD3 R12, R0.reuse, 0xc0, RZ ;  /* 0x000000c0000c7810 */ /* 0x040fe40007ffe0ff */
[----:B------:R-:W-:Y:S01]  /*128a0*/  IADD3 R4, R0, 0xc8, RZ ;  /* 0x000000c800047810 */ /* 0x000fe20007ffe0ff */
[----:B------:R-:W-:Y:S01]  /*128b0*/  @!P5 IMAD.WIDE R14, R13, 0x4, R8 ;  /* 0x000000040d0ed825 */ /* 0x000fe200078e0208 */
[----:B------:R-:W-:Y:S02]  /*128c0*/  ISETP.GE.AND P1, PT, R12, c[0x0][0x3c8], PT ;  /* 0x0000f2000c007a0c */ /* 0x000fe40003f26270 */
[----:B------:R-:W-:-:S02]  /*128d0*/  ISETP.GE.AND P0, PT, R4, c[0x0][0x3c8], PT ;  /* 0x0000f20004007a0c */ /* 0x000fc40003f06270 */
[----:B------:R-:W-:Y:S01]  /*128e0*/  @!P4 LEA.HI R11, R11, R11, RZ, 0x1 ;  /* 0x0000000b0b0bc211 */ /* 0x000fe200078f08ff */
[----:B------:R1:W-:Y:S01]  /*128f0*/  @!P5 ST.E.64 [R14.64], R80 ;  /* 0x000000500e00d985 */ /* 0x0003e2000c101b16 */
[----:B------:R-:W-:Y:S02]  /*12900*/  @!P3 LEA.HI R10, R10, R10, RZ, 0x1 ;  /* 0x0000000a0a0ab211 */ /* 0x000fe400078f08ff */
[----:B------:R-:W-:Y:S02]  /*12910*/  @!P4 LOP3.LUT R11, R11, 0xfffffffe, RZ, 0xc0, !PT ;  /* 0xfffffffe0b0bc812 */ /* 0x000fe400078ec0ff */
[----:B------:R-:W-:Y:S02]  /*12920*/  @!P3 LOP3.LUT R10, R10, 0xfffffffe, RZ, 0xc0, !PT ;  /* 0xfffffffe0a0ab812 */ /* 0x000fe400078ec0ff */
[----:B------:R-:W-:Y:S02]  /*12930*/  IADD3 R3, R0, 0xd0, RZ ;  /* 0x000000d000037810 */ /* 0x000fe40007ffe0ff */
[----:B------:R-:W-:-:S02]  /*12940*/  @!P1 LEA.HI R12, R12, R12, RZ, 0x1 ;  /* 0x0000000c0c0c9211 */ /* 0x000fc400078f08ff */
[----:B------:R-:W-:Y:S02]  /*12950*/  @!P0 LEA.HI R4, R4, R4, RZ, 0x1 ;  /* 0x0000000404048211 */ /* 0x000fe400078f08ff */
[----:B------:R-:W-:Y:S02]  /*12960*/  @!P1 LOP3.LUT R12, R12, 0xfffffffe, RZ, 0xc0, !PT ;  /* 0xfffffffe0c0c9812 */ /* 0x000fe400078ec0ff */
[----:B------:R-:W-:Y:S02]  /*12970*/  @!P0 LOP3.LUT R4, R4, 0xfffffffe, RZ, 0xc0, !PT ;  /* 0xfffffffe04048812 */ /* 0x000fe400078ec0ff */
[----:B------:R-:W-:Y:S01]  /*12980*/  ISETP.GE.AND P5, PT, R3, c[0x0][0x3c8], PT ;  /* 0x0000f20003007a0c */ /* 0x000fe20003fa6270 */
[----:B------:R-:W-:-:S04]  /*12990*/  @!P1 IMAD.WIDE R12, R12, 0x4, R8 ;  /* 0x000000040c0c9825 */ /* 0x000fc800078e0208 */
[----:B-1----:R-:W-:Y:S01]  /*129a0*/  @!P6 IMAD.WIDE R14, R6, 0x4, R8 ;  /* 0x00000004060ee825 */ /* 0x002fe200078e0208 */
[----:B------:R-:W-:-:S07]  /*129b0*/  IADD3 R6, R0, 0xf8, RZ ;  /* 0x000000f800067810 */ /* 0x000fce0007ffe0ff */
[----:B------:R-:W-:Y:S01]  /*129c0*/  @!P5 LEA.HI R3, R3, R3, RZ, 0x1 ;  /* 0x000000030303d211 */ /* 0x000fe200078f08ff */
[----:B------:R1:W-:Y:S03]  /*129d0*/  @!P6 ST.E.64 [R14.64], R84 ;  /* 0x000000540e00e985 */ /* 0x0003e6000c101b16 */
[----:B------:R-:W-:Y:S01]  /*129e0*/  @!P5 LOP3.LUT R3, R3, 0xfffffffe, RZ, 0xc0, !PT ;  /* 0xfffffffe0303d812 */ /* 0x000fe200078ec0ff */
[----:B-1----:R-:W-:-:S04]  /*129f0*/  @!P4 IMAD.WIDE R14, R11, 0x4, R8 ;  /* 0x000000040b0ec825 */ /* 0x002fc800078e0208 */
[--C-:B------:R-:W-:Y:S01]  /*12a00*/  @!P3 IMAD.WIDE R10, R10, 0x4, R8.reuse ;  /* 0x000000040a0ab825 */ /* 0x100fe200078e0208 */
[----:B------:R1:W-:Y:S04]  /*12a10*/  @!P4 ST.E.64 [R14.64], R88 ;  /* 0x000000580e00c985 */ /* 0x0003e8000c101b16 */
[----:B------:R3:W-:Y:S04]  /*12a20*/  @!P3 ST.E.64 [R10.64], R92 ;  /* 0x0000005c0a00b985 */ /* 0x0007e8000c101b16 */
[----:B------:R-:W-:Y:S04]  /*12a30*/  @!P2 ST.E.64 [R16.64], R96 ;  /* 0x000000601000a985 */ /* 0x000fe8000c101b16 */
[----:B------:R4:W-:Y:S01]  /*12a40*/  @!P1 ST.E.64 [R12.64], R100 ;  /* 0x000000640c009985 */ /* 0x0009e2000c101b16 */
[----:B-1----:R-:W-:-:S04]  /*12a50*/  @!P5 IMAD.WIDE R14, R3, 0x4, R8 ;  /* 0x00000004030ed825 */ /* 0x002fc800078e0208 */
[----:B---3--:R-:W-:Y:S01]  /*12a60*/  @!P0 IMAD.WIDE R10, R4, 0x4, R8 ;  /* 0x00000004040a8825 */ /* 0x008fe200078e0208 */
[----:B------:R-:W-:-:S04]  /*12a70*/  IADD3 R4, R0, 0xd8, RZ ;  /* 0x000000d800047810 */ /* 0x000fc80007ffe0ff */
[----:B------:R1:W-:Y:S01]  /*12a80*/  @!P0 ST.E.64 [R10.64], R104 ;  /* 0x000000680a008985 */ /* 0x0003e2000c101b16 */
[----:B------:R-:W-:Y:S02]  /*12a90*/  ISETP.GE.AND P4, PT, R4, c[0x0][0x3c8], PT ;  /* 0x0000f20004007a0c */ /* 0x000fe40003f86270 */
[----:B----4-:R-:W-:Y:S01]  /*12aa0*/  IADD3 R12, R0, 0xe0, RZ ;  /* 0x000000e0000c7810 */ /* 0x010fe20007ffe0ff */
[----:B------:R3:W-:Y:S01]  /*12ab0*/  @!P5 ST.E.64 [R14.64], R108 ;  /* 0x0000006c0e00d985 */ /* 0x0007e2000c101b16 */
[----:B------:R-:W-:Y:S02]  /*12ac0*/  ISETP.GE.AND P0, PT, R6, c[0x0][0x3c8], PT ;  /* 0x0000f20006007a0c */ /* 0x000fe40003f06270 */
[----:B------:R-:W-:-:S07]  /*12ad0*/  ISETP.GE.AND P3, PT, R12, c[0x0][0x3c8], PT ;  /* 0x0000f2000c007a0c */ /* 0x000fce0003f66270 */
[----:B------:R-:W-:-:S04]  /*12ae0*/  @!P4 LEA.HI R4, R4, R4, RZ, 0x1 ;  /* 0x000000040404c211 */ /* 0x000fc800078f08ff */
[----:B------:R-:W-:Y:S02]  /*12af0*/  @!P0 LEA.HI R6, R6, R6, RZ, 0x1 ;  /* 0x0000000606068211 */ /* 0x000fe400078f08ff */
[----:B------:R-:W-:Y:S02]  /*12b00*/  @!P3 LEA.HI R12, R12, R12, RZ, 0x1 ;  /* 0x0000000c0c0cb211 */ /* 0x000fe400078f08ff */
[----:B------:R-:W-:Y:S02]  /*12b10*/  @!P4 LOP3.LUT R4, R4, 0xfffffffe, RZ, 0xc0, !PT ;  /* 0xfffffffe0404c812 */ /* 0x000fe400078ec0ff */
[----:B------:R-:W-:Y:S02]  /*12b20*/  @!P3 LOP3.LUT R12, R12, 0xfffffffe, RZ, 0xc0, !PT ;  /* 0xfffffffe0c0cb812 */ /* 0x000fe400078ec0ff */
[----:B------:R-:W-:Y:S01]  /*12b30*/  @!P0 LOP3.LUT R6, R6, 0xfffffffe, RZ, 0xc0, !PT ;  /* 0xfffffffe06068812 */ /* 0x000fe200078ec0ff */
[----:B------:R-:W-:Y:S01]  /*12b40*/  @!P4 IMAD.WIDE R16, R4, 0x4, R8 ;  /* 0x000000040410c825 */ /* 0x000fe200078e0208 */
[----:B-1----:R-:W-:-:S02]  /*12b50*/  IADD3 R11, R0, 0xe8, RZ ;  /* 0x000000e8000b7810 */ /* 0x002fc40007ffe0ff */
[----:B------:R-:W-:Y:S01]  /*12b60*/  IADD3 R10, R0, 0xf0, RZ ;  /* 0x000000f0000a7810 */ /* 0x000fe20007ffe0ff */
[----:B------:R-:W-:Y:S01]  /*12b70*/  @!P3 IMAD.WIDE R12, R12, 0x4, R8 ;  /* 0x000000040c0cb825 */ /* 0x000fe200078e0208 */
[----:B------:R-:W-:Y:S01]  /*12b80*/  ISETP.GE.AND P2, PT, R11, c[0x0][0x3c8], PT ;  /* 0x0000f2000b007a0c */ /* 0x000fe20003f46270 */
[----:B------:R3:W-:Y:S01]  /*12b90*/  @!P4 ST.E.64 [R16.64], R112 ;  /* 0x000000701000c985 */ /* 0x0007e2000c101b16 */
[----:B------:R-:W-:-:S03]  /*12ba0*/  ISETP.GE.AND P1, PT, R10, c[0x0][0x3c8], PT ;  /* 0x0000f2000a007a0c */ /* 0x000fc60003f26270 */
[----:B------:R3:W-:Y:S08]  /*12bb0*/  @!P3 ST.E.64 [R12.64], R116 ;  /* 0x000000740c00b985 */ /* 0x0007f0000c101b16 */
[----:B------:R-:W-:Y:S02]  /*12bc0*/  @!P2 LEA.HI R11, R11, R11, RZ, 0x1 ;  /* 0x0000000b0b0ba211 */ /* 0x000fe400078f08ff */
[----:B------:R-:W-:-:S02]  /*12bd0*/  @!P1 LEA.HI R10, R10, R10, RZ, 0x1 ;  /* 0x0000000a0a0a9211 */ /* 0x000fc400078f08ff */
[----:B------:R-:W-:Y:S02]  /*12be0*/  @!P2 LOP3.LUT R11, R11, 0xfffffffe, RZ, 0xc0, !PT ;  /* 0xfffffffe0b0ba812 */ /* 0x000fe400078ec0ff */
[----:B------:R-:W-:-:S03]  /*12bf0*/  @!P1 LOP3.LUT R10, R10, 0xfffffffe, RZ, 0xc0, !PT ;  /* 0xfffffffe0a0a9812 */ /* 0x000fc600078ec0ff */
[----:B------:R-:W-:-:S04]  /*12c00*/  @!P2 IMAD.WIDE R18, R11, 0x4, R8 ;  /* 0x000000040b12a825 */ /* 0x000fc800078e0208 */
[--C-:B------:R-:W-:Y:S01]  /*12c10*/  @!P1 IMAD.WIDE R10, R10, 0x4, R8.reuse ;  /* 0x000000040a0a9825 */ /* 0x100fe200078e0208 */
[----:B------:R3:W-:Y:S03]  /*12c20*/  @!P2 ST.E.64 [R18.64], R120 ;  /* 0x000000781200a985 */ /* 0x0007e6000c101b16 */
[----:B------:R-:W-:Y:S01]  /*12c30*/  @!P0 IMAD.WIDE R8, R6, 0x4, R8 ;  /* 0x0000000406088825 */ /* 0x000fe200078e0208 */
[----:B------:R3:W-:Y:S04]  /*12c40*/  @!P1 ST.E.64 [R10.64], R124 ;  /* 0x0000007c0a009985 */ /* 0x0007e8000c101b16 */
[----:B------:R3:W-:Y:S02]  /*12c50*/  @!P0 ST.E.64 [R8.64], R128 ;  /* 0x0000008008008985 */ /* 0x0007e4000c101b16 */
.L_x_444:
[----:B------:R-:W-:Y:S05]  /*12c60*/  BSYNC B0 ;  /* 0x0000000000007941 */ /* 0x000fea0003800000 */
.L_x_443:
[----:B------:R-:W-:Y:S01]  /*12c70*/  ISETP.NE.AND P0, PT, R5, RZ, PT ;  /* 0x000000ff0500720c */ /* 0x000fe20003f05270 */
[----:B-1----:R-:W1:Y:S04]  /*12c80*/  SHFL.IDX PT, R7, R7, 0x1, 0x1c1f ;  /* 0x003c1f0007077f89 */ /* 0x002e6800000e0000 */
[----:B------:R4:W3:Y:S08]  /*12c90*/  SHFL.IDX PT, R6, R2, 0x1, 0x1c1f ;  /* 0x003c1f0002067f89 */ /* 0x0008f000000e0000 */
[----:B------:R-:W-:Y:S05]  /*12ca0*/  @P0 EXIT ;  /* 0x000000000000094d */ /* 0x000fea0003800000 */
[C---:B------:R-:W-:Y:S02]  /*12cb0*/  IADD3 R5, R0.reuse, 0x8, RZ ;  /* 0x0000000800057810 */ /* 0x040fe40007ffe0ff */
[----:B------:R-:W-:-:S02]  /*12cc0*/  IADD3 R4, R0, 0x10, RZ ;  /* 0x0000001000047810 */ /* 0x000fc40007ffe0ff */
[----:B------:R-:W-:Y:S02]  /*12cd0*/  ISETP.GE.AND P1, PT, R5, c[0x0][0x3c8], PT ;  /* 0x0000f20005007a0c */ /* 0x000fe40003f26270 */
[----:B------:R-:W-:Y:S02]  /*12ce0*/  ISETP.GE.AND P0, PT, R4, c[0x0][0x3c8], PT ;  /* 0x0000f20004007a0c */ /* 0x000fe40003f06270 */
[C---:B------:R-:W-:Y:S02]  /*12cf0*/  ISETP.GE.AND P2, PT, R0.reuse, c[0x0][0x3c8], PT ;  /* 0x0000f20000007a0c */ /* 0x040fe40003f46270 */
[C---:B------:R-:W-:Y:S02]  /*12d00*/  IADD3 R3, R0.reuse, 0x18, RZ ;  /* 0x0000001800037810 */ /* 0x040fe40007ffe0ff */
[----:B----4-:R-:W-:Y:S02]  /*12d10*/  IADD3 R2, R0, 0x20, RZ ;  /* 0x0000002000027810 */ /* 0x010fe40007ffe0ff */
[----:B------:R-:W-:-:S02]  /*12d20*/  ISETP.GE.AND P6, PT, R3, c[0x0][0x3c8], PT ;  /* 0x0000f20003007a0c */ /* 0x000fc40003fc6270 */
[----:B------:R-:W-:Y:S02]  /*12d30*/  ISETP.GE.AND P5, PT, R2, c[0x0][0x3c8], PT ;  /* 0x0000f20002007a0c */ /* 0x000fe40003fa6270 */
[----:B------:R-:W-:Y:S02]  /*12d40*/  @!P1 LEA.HI R5, R5, R5, RZ, 0x1 ;  /* 0x0000000505059211 */ /* 0x000fe400078f08ff */
[----:B------:R-:W-:Y:S01]  /*12d50*/  @!P0 LEA.HI R4, R4, R4, RZ, 0x1 ;  /* 0x0000000404048211 */ /* 0x000fe200078f08ff */
[--C-:B-1-3--:R-:W-:Y:S01]  /*12d60*/  @!P2 IMAD.WIDE R8, R0, 0x4, R6.reuse ;  /* 0x000000040008a825 */ /* 0x10afe200078e0206 */
[----:B------:R-:W-:Y:S02]  /*12d70*/  @!P1 LOP3.LUT R5, R5, 0xfffffffe, RZ, 0xc0, !PT ;  /* 0xfffffffe05059812 */ /* 0x000fe400078ec0ff */
[----:B------:R-:W-:Y:S02]  /*12d80*/  @!P0 LOP3.LUT R4, R4, 0xfffffffe, RZ, 0xc0, !PT ;  /* 0xfffffffe04048812 */ /* 0x000fe400078ec0ff */
[----:B------:R1:W-:Y:S01]  /*12d90*/  @!P2 ST.E.64 [R8.64], R134 ;  /* 0x000000860800a985 */ /* 0x0003e2000c101b16 */
[----:B------:R-:W-:Y:S01]  /*12da0*/  @!P1 IMAD.WIDE R10, R5, 0x4, R6 ;  /* 0x00000004050a9825 */ /* 0x000fe200078e0206 */
[----:B------:R-:W-:-:S02]  /*12db0*/  @!P6 LEA.HI R3, R3, R3, RZ, 0x1 ;  /* 0x000000030303e211 */ /* 0x000fc400078f08ff */
[----:B------:R-:W-:Y:S01]  /*12dc0*/  @!P5 LEA.HI R2, R2, R2, RZ, 0x1 ;  /* 0x000000020202d211 */ /* 0x000fe200078f08ff */
[--C-:B------:R-:W-:Y:S01]  /*12dd0*/  @!P0 IMAD.WIDE R4, R4, 0x4, R6.reuse ;  /* 0x0000000404048825 */ /* 0x100fe200078e0206 */
[----:B------:R3:W-:Y:S01]  /*12de0*/  @!P1 ST.E.64 [R10.64], R138 ;  /* 0x0000008a0a009985 */ /* 0x0007e2000c101b16 */
[----:B------:R-:W-:Y:S02]  /*12df0*/  @!P6 LOP3.LUT R3, R3, 0xfffffffe, RZ, 0xc0, !PT ;  /* 0xfffffffe0303e812 */ /* 0x000fe400078ec0ff */
[----:B------:R-:W-:Y:S01]  /*12e00*/  @!P5 LOP3.LUT R2, R2, 0xfffffffe, RZ, 0xc0, !PT ;  /* 0xfffffffe0202d812 */ /* 0x000fe200078ec0ff */
[----:B------:R4:W-:Y:S02]  /*12e10*/  @!P0 ST.E.64 [R4.64], R142 ;  /* 0x0000008e04008985 */ /* 0x0009e4000c101b16 */
[----:B------:R-:W-:Y:S01]  /*12e20*/  @!P6 IMAD.WIDE R12, R3, 0x4, R6 ;  /* 0x00000004030ce825 */ /* 0x000fe200078e0206 */
[----:B------:R-:W-:-:S03]  /*12e30*/  IADD3 R3, R0, 0x50, RZ ;  /* 0x0000005000037810 */ /* 0x000fc60007ffe0ff */
[----:B------:R-:W-:Y:S01]  /*12e40*/  @!P5 IMAD.WIDE R14, R2, 0x4, R6 ;  /* 0x00000004020ed825 */ /* 0x000fe200078e0206 */
[----:B------:R5:W-:Y:S01]  /*12e50*/  @!P6 ST.E.64 [R12.64], R146 ;  /* 0x000000920c00e985 */ /* 0x000be2000c101b16 */
[----:B------:R-:W-:Y:S02]  /*12e60*/  IADD3 R2, R0, 0x58, RZ ;  /* 0x0000005800027810 */ /* 0x000fe40007ffe0ff */
[----:B------:R-:W-:Y:S01]  /*12e70*/  ISETP.GE.AND P6, PT, R3, c[0x0][0x3c8], PT ;  /* 0x0000f20003007a0c */ /* 0x000fe20003fc6270 */
[----:B------:R2:W-:Y:S01]  /*12e80*/  @!P5 ST.E.64 [R14.64], R150 ;  /* 0x000000960e00d985 */ /* 0x0005e2000c101b16 */
[----:B------:R-:W-:Y:S02]  /*12e90*/  ISETP.GE.AND P5, PT, R2, c[0x0][0x3c8], PT ;  /* 0x0000f20002007a0c */ /* 0x000fe40003fa6270 */
[C---:B-1----:R-:W-:Y:S02]  /*12ea0*/  IADD3 R9, R0.reuse, 0x30, RZ ;  /* 0x0000003000097810 */ /* 0x042fe40007ffe0ff */
[----:B------:R-:W-:-:S02]  /*12eb0*/  IADD3 R8, R0, 0x38, RZ ;  /* 0x0000003800087810 */ /* 0x000fc40007ffe0ff */
[----:B------:R-:W-:Y:S02]  /*12ec0*/  ISETP.GE.AND P3, PT, R9, c[0x0][0x3c8], PT ;  /* 0x0000f20009007a0c */ /* 0x000fe40003f66270 */
[----:B---3--:R-:W-:Y:S02]  /*12ed0*/  IADD3 R10, R0, 0x28, RZ ;  /* 0x00000028000a7810 */ /* 0x008fe40007ffe0ff */
[----:B------:R-:W-:Y:S02]  /*12ee0*/  ISETP.GE.AND P2, PT, R8, c[0x0][0x3c8], PT ;  /* 0x0000f20008007a0c */ /* 0x000fe40003f46270 */
[C---:B----4-:R-:W-:Y:S02]  /*12ef0*/  IADD3 R5, R0.reuse, 0x40, RZ ;  /* 0x0000004000057810 */ /* 0x050fe40007ffe0ff */
[----:B------:R-:W-:Y:S02]  /*12f00*/  IADD3 R4, R0, 0x48, RZ ;  /* 0x0000004800047810 */ /* 0x000fe40007ffe0ff */
[----:B------:R-:W-:-:S02]  /*12f10*/  ISETP.GE.AND P4, PT, R10, c[0x0][0x3c8], PT ;  /* 0x0000f2000a007a0c */ /* 0x000fc40003f86270 */
[----:B------:R-:W-:Y:S02]  /*12f20*/  ISETP.GE.AND P1, PT, R5, c[0x0][0x3c8], PT ;  /* 0x0000f20005007a0c */ /* 0x000fe40003f26270 */
[----:B------:R-:W-:Y:S02]  /*12f30*/  ISETP.GE.AND P0, PT, R4, c[0x0][0x3c8], PT ;  /* 0x0000f20004007a0c */ /* 0x000fe40003f06270 */
[----:B------:R-:W-:Y:S02]  /*12f40*/  @!P3 LEA.HI R9, R9, R9, RZ, 0x1 ;  /* 0x000000090909b211 */ /* 0x000fe400078f08ff */
[----:B------:R-:W-:Y:S02]  /*12f50*/  @!P2 LEA.HI R8, R8, R8, RZ, 0x1 ;  /* 0x000000080808a211 */ /* 0x000fe400078f08ff */
[----:B------:R-:W-:Y:S02]  /*12f60*/  @!P3 LOP3.LUT R9, R9, 0xfffffffe, RZ, 0xc0, !PT ;  /* 0xfffffffe0909b812 */ /* 0x000fe400078ec0ff */
[----:B------:R-:W-:-:S02]  /*12f70*/  @!P2 LOP3.LUT R8, R8, 0xfffffffe, RZ, 0xc0, !PT ;  /* 0xfffffffe0808a812 */ /* 0x000fc400078ec0ff */
[----:B------:R-:W-:Y:S01]  /*12f80*/  @!P4 LEA.HI R10, R10, R10, RZ, 0x1 ;  /* 0x0000000a0a0ac211 */ /* 0x000fe200078f08ff */
[--C-:B-----5:R-:W-:Y:S01]  /*12f90*/  @!P3 IMAD.WIDE R12, R9, 0x4, R6.reuse ;  /* 0x00000004090cb825 */ /* 0x120fe200078e0206 */
[----:B------:R-:W-:Y:S02]  /*12fa0*/  @!P1 LEA.HI R5, R5, R5, RZ, 0x1 ;  /* 0x0000000505059211 */ /* 0x000fe400078f08ff */
[----:B------:R-:W-:Y:S01]  /*12fb0*/  @!P0 LEA.HI R4, R4, R4, RZ, 0x1 ;  /* 0x0000000404048211 */ /* 0x000fe200078f08ff */
[--C-:B------:R-:W-:Y:S01]  /*12fc0*/  @!P2 IMAD.WIDE R8, R8, 0x4, R6.reuse ;  /* 0x000000040808a825 */ /* 0x100fe200078e0206 */
[----:B------:R-:W-:Y:S02]  /*12fd0*/  @!P4 LOP3.LUT R10, R10, 0xfffffffe, RZ, 0xc0, !PT ;  /* 0xfffffffe0a0ac812 */ /* 0x000fe400078ec0ff */
[----:B------:R-:W-:Y:S02]  /*12fe0*/  @!P1 LOP3.LUT R5, R5, 0xfffffffe, RZ, 0xc0, !PT ;  /* 0xfffffffe05059812 */ /* 0x000fe400078ec0ff */
[----:B------:R-:W-:Y:S01]  /*12ff0*/  @!P0 LOP3.LUT R4, R4, 0xfffffffe, RZ, 0xc0, !PT ;  /* 0xfffffffe04048812 */ /* 0x000fe200078ec0ff */
[----:B------:R-:W-:Y:S01]  /*13000*/  @!P4 IMAD.WIDE R10, R10, 0x4, R6 ;  /* 0x000000040a0ac825 */ /* 0x000fe200078e0206 */
[----:B------:R-:W-:-:S02]  /*13010*/  @!P6 LEA.HI R3, R3, R3, RZ, 0x1 ;  /* 0x000000030303e211 */ /* 0x000fc400078f08ff */
[----:B------:R-:W-:Y:S01]  /*13020*/  @!P5 LEA.HI R2, R2, R2, RZ, 0x1 ;  /* 0x000000020202d211 */ /* 0x000fe200078f08ff */
[--C-:B--2---:R-:W-:Y:S01]  /*13030*/  @!P1 IMAD.WIDE R14, R5, 0x4, R6.reuse ;  /* 0x00000004050e9825 */ /* 0x104fe200078e0206 */
[----:B------:R1:W-:Y:S01]  /*13040*/  @!P4 ST.E.64 [R10.64], R154 ;  /* 0x0000009a0a00c985 */ /* 0x0003e2000c101b16 */
[----:B------:R-:W-:Y:S02]  /*13050*/  @!P6 LOP3.LUT R3, R3, 0xfffffffe, RZ, 0xc0, !PT ;  /* 0xfffffffe0303e812 */ /* 0x000fe400078ec0ff */
[----:B------:R-:W-:Y:S01]  /*13060*/  @!P0 IMAD.WIDE R4, R4, 0x4, R6 ;  /* 0x0000000404048825 */ /* 0x000fe200078e0206 */
[----:B------:R2:W-:Y:S01]  /*13070*/  @!P3 ST.E.64 [R12.64], R30 ;  /* 0x0000001e0c00b985 */ /* 0x0005e2000c101b16 */
[----:B------:R-:W-:-:S03]  /*13080*/  @!P5 LOP3.LUT R2, R2, 0xfffffffe, RZ, 0xc0, !PT ;  /* 0xfffffffe0202d812 */ /* 0x000fc600078ec0ff */
[----:B------:R3:W-:Y:S04]  /*13090*/  @!P2 ST.E.64 [R8.64], R34 ;  /* 0x000000220800a985 */ /* 0x0007e8000c101b16 */
[----:B------:R4:W-:Y:S04]  /*130a0*/  @!P1 ST.E.64 [R14.64], R38 ;  /* 0x000000260e009985 */ /* 0x0009e8000c101b16 */
[----:B------:R5:W-:Y:S01]  /*130b0*/  @!P0 ST.E.64 [R4.64], R42 ;  /* 0x0000002a04008985 */ /* 0x000be2000c101b16 */
[----:B-1----:R-:W-:-:S04]  /*130c0*/  IADD3 R10, R0, 0x60, RZ ;  /* 0x00000060000a7810 */ /* 0x002fc80007ffe0ff */
[----:B------:R-:W-:Y:S01]  /*130d0*/  ISETP.GE.AND P4, PT, R10, c[0x0][0x3c8], PT ;  /* 0x0000f2000a007a0c */ /* 0x000fe20003f86270 */
[--C-:B--2---:R-:W-:Y:S01]  /*130e0*/  @!P6 IMAD.WIDE R12, R3, 0x4, R6.reuse ;  /* 0x00000004030ce825 */ /* 0x104fe200078e0206 */
[C---:B------:R-:W-:Y:S02]  /*130f0*/  IADD3 R3, R0.reuse, 0x88, RZ ;  /* 0x0000008800037810 */ /* 0x040fe40007ffe0ff */
[C---:B---3--:R-:W-:Y:S02]  /*13100*/  IADD3 R9, R0.reuse, 0x68, RZ ;  /* 0x0000006800097810 */ /* 0x048fe40007ffe0ff */
[----:B------:R-:W-:Y:S01]  /*13110*/  IADD3 R8, R0, 0x70, RZ ;  /* 0x0000007000087810 */ /* 0x000fe20007ffe0ff */
[----:B------:R1:W-:Y:S01]  /*13120*/  @!P6 ST.E.64 [R12.64], R46 ;  /* 0x0000002e0c00e985 */ /* 0x0003e2000c101b16 */
[----:B------:R-:W-:Y:S01]  /*13130*/  ISETP.GE.AND P3, PT, R9, c[0x0][0x3c8], PT ;  /* 0x0000f20009007a0c */ /* 0x000fe20003f66270 */
[----:B----4-:R-:W-:Y:S01]  /*13140*/  @!P5 IMAD.WIDE R14, R2, 0x4, R6 ;  /* 0x00000004020ed825 */ /* 0x010fe200078e0206 */
[----:B------:R-:W-:-:S02]  /*13150*/  ISETP.GE.AND P2, PT, R8, c[0x0][0x3c8], PT ;  /* 0x0000f20008007a0c */ /* 0x000fc40003f46270 */
[C---:B-----5:R-:W-:Y:S02]  /*13160*/  IADD3 R5, R0.reuse, 0x78, RZ ;  /* 0x0000007800057810 */ /* 0x060fe40007ffe0ff */
[----:B------:R-:W-:Y:S01]  /*13170*/  IADD3 R4, R0, 0x80, RZ ;  /* 0x0000008000047810 */ /* 0x000fe20007ffe0ff */
[----:B------:R2:W-:Y:S01]  /*13180*/  @!P5 ST.E.64 [R14.64], R50 ;  /* 0x000000320e00d985 */ /* 0x0005e2000c101b16 */
[----:B------:R-:W-:Y:S02]  /*13190*/  ISETP.GE.AND P1, PT, R5, c[0x0][0x3c8], PT ;  /* 0x0000f20005007a0c */ /* 0x000fe40003f26270 */
[----:B------:R-:W-:Y:S02]  /*131a0*/  ISETP.GE.AND P0, PT, R4, c[0x0][0x3c8], PT ;  /* 0x0000f20004007a0c */ /* 0x000fe40003f06270 */
[----:B------:R-:W-:Y:S02]  /*131b0*/  @!P4 LEA.HI R10, R10, R10, RZ, 0x1 ;  /* 0x0000000a0a0ac211 */ /* 0x000fe400078f08ff */
[----:B------:R-:W-:-:S02]  /*131c0*/  @!P3 LEA.HI R9, R9, R9, RZ, 0x1 ;  /* 0x000000090909b211 */ /* 0x000fc400078f08ff */
[----:B------:R-:W-:Y:S02]  /*131d0*/  @!P2 LEA.HI R8, R8, R8, RZ, 0x1 ;  /* 0x000000080808a211 */ /* 0x000fe400078f08ff */
[----:B------:R-:W-:Y:S02]  /*131e0*/  @!P4 LOP3.LUT R10, R10, 0xfffffffe, RZ, 0xc0, !PT ;  /* 0xfffffffe0a0ac812 */ /* 0x000fe400078ec0ff */
[----:B------:R-:W-:Y:S02]  /*131f0*/  @!P3 LOP3.LUT R9, R9, 0xfffffffe, RZ, 0xc0, !PT ;  /* 0xfffffffe0909b812 */ /* 0x000fe400078ec0ff */
[----:B------:R-:W-:Y:S01]  /*13200*/  @!P1 LEA.HI R5, R5, R5, RZ, 0x1 ;  /* 0x0000000505059211 */ /* 0x000fe200078f08ff */
[----:B------:R-:W-:Y:S01]  /*13210*/  @!P4 IMAD.WIDE R10, R10, 0x4, R6 ;  /* 0x000000040a0ac825 */ /* 0x000fe200078e0206 */
[----:B------:R-:W-:Y:S02]  /*13220*/  @!P0 LEA.HI R4, R4, R4, RZ, 0x1 ;  /* 0x0000000404048211 */ /* 0x000fe400078f08ff */
[----:B------:R-:W-:-:S02]  /*13230*/  @!P2 LOP3.LUT R8, R8, 0xfffffffe, RZ, 0xc0, !PT ;  /* 0xfffffffe0808a812 */ /* 0x000fc400078ec0ff */
[----:B------:R-:W-:Y:S01]  /*13240*/  @!P1 LOP3.LUT R5, R5, 0xfffffffe, RZ, 0xc0, !PT ;  /* 0xfffffffe05059812 */ /* 0x000fe200078ec0ff */
[--C-:B-1----:R-:W-:Y:S01]  /*13250*/  @!P3 IMAD.WIDE R12, R9, 0x4, R6.reuse ;  /* 0x00000004090cb825 */ /* 0x102fe200078e0206 */
[----:B------:R-:W-:Y:S01]  /*13260*/  @!P0 LOP3.LUT R4, R4, 0xfffffffe, RZ, 0xc0, !PT ;  /* 0xfffffffe04048812 */ /* 0x000fe200078ec0ff */
[----:B------:R1:W-:Y:S01]  /*13270*/  @!P4 ST.E.64 [R10.64], R54 ;  /* 0x000000360a00c985 */ /* 0x0003e2000c101b16 */
[----:B------:R-:W-:Y:S01]  /*13280*/  IADD3 R2, R0, 0x90, RZ ;  /* 0x0000009000027810 */ /* 0x000fe20007ffe0ff */
[--C-:B------:R-:W-:Y:S01]  /*13290*/  @!P2 IMAD.WIDE R8, R8, 0x4, R6.reuse ;  /* 0x000000040808a825 */ /* 0x100fe200078e0206 */
[----:B------:R-:W-:Y:S01]  /*132a0*/  ISETP.GE.AND P6, PT, R3, c[0x0][0x3c8], PT ;  /* 0x0000f20003007a0c */ /* 0x000fe20003fc6270 */
[----:B------:R3:W-:Y:S01]  /*132b0*/  @!P3 ST.E.64 [R12.64], R58 ;  /* 0x0000003a0c00b985 */ /* 0x0007e2000c101b16 */
[----:B------:R-:W-:Y:S01]  /*132c0*/  ISETP.GE.AND P5, PT, R2, c[0x0][0x3c8], PT ;  /* 0x0000f20002007a0c */ /* 0x000fe20003fa6270 */
[--C-:B--2---:R-:W-:Y:S02]  /*132d0*/  @!P1 IMAD.WIDE R14, R5, 0x4, R6.reuse ;  /* 0x00000004050e9825 */ /* 0x104fe400078e0206 */
[----:B------:R2:W-:Y:S02]  /*132e0*/  @!P2 ST.E.64 [R8.64], R62 ;  /* 0x0000003e0800a985 */ /* 0x0005e4000c101b16 */
[----:B------:R-:W-:-:S02]  /*132f0*/  @!P0 IMAD.WIDE R4, R4, 0x4, R6 ;  /* 0x0000000404048825 */ /* 0x000fc400078e0206 */
[----:B------:R4:W-:Y:S04]  /*13300*/  @!P1 ST.E.64 [R14.64], R66 ;  /* 0x000000420e009985 */ /* 0x0009e8000c101b16 */
[----:B------:R5:W-:Y:S01]  /*13310*/  @!P0 ST.E.64 [R4.64], R70 ;  /* 0x0000004604008985 */ /* 0x000be2000c101b16 */
[----:B------:R-:W-:Y:S02]  /*13320*/  @!P6 LEA.HI R3, R3, R3, RZ, 0x1 ;  /* 0x000000030303e211 */ /* 0x000fe400078f08ff */
[----:B------:R-:W-:Y:S02]  /*13330*/  @!P5 LEA.HI R2, R2, R2, RZ, 0x1 ;  /* 0x000000020202d211 */ /* 0x000fe400078f08ff */
[----:B------:R-:W-:Y:S02]  /*13340*/  @!P6 LOP3.LUT R3, R3, 0xfffffffe, RZ, 0xc0, !PT ;  /* 0xfffffffe0303e812 */ /* 0x000fe400078ec0ff */
[----:B------:R-:W-:-:S02]  /*13350*/  @!P5 LOP3.LUT R2, R2, 0xfffffffe, RZ, 0xc0, !PT ;  /* 0xfffffffe0202d812 */ /* 0x000fc400078ec0ff */
[----:B-1----:R-:W-:-:S04]  /*13360*/  IADD3 R10, R0, 0x98, RZ ;  /* 0x00000098000a7810 */ /* 0x002fc80007ffe0ff */
[----:B------:R-:W-:Y:S01]  /*13370*/  ISETP.GE.AND P4, PT, R10, c[0x0][0x3c8], PT ;  /* 0x0000f2000a007a0c */ /* 0x000fe20003f86270 */
[--C-:B---3--:R-:W-:Y:S01]  /*13380*/  @!P6 IMAD.WIDE R12, R3, 0x4, R6.reuse ;  /* 0x00000004030ce825 */ /* 0x108fe200078e0206 */
[C---:B------:R-:W-:Y:S02]  /*13390*/  IADD3 R3, R0.reuse, 0xc0, RZ ;  /* 0x000000c000037810 */ /* 0x040fe40007ffe0ff */
[C---:B--2---:R-:W-:Y:S02]  /*133a0*/  IADD3 R9, R0.reuse, 0xa0, RZ ;  /* 0x000000a000097810 */ /* 0x044fe40007ffe0ff */
        /* <DEDUP_REMOVED lines=31> */
[----:B------:R-:W-:Y:S04]  /*135a0*/  @!P1 ST.E.64 [R14.64], R94 ;  /* 0x0000005e0e009985 */ /* 0x000fe8000c101b16 */
[----:B------:R4:W-:Y:S01]  /*135b0*/  @!P0 ST.E.64 [R4.64], R98 ;  /* 0x0000006204008985 */ /* 0x0009e2000c101b16 */
[----:B------:R-:W-:Y:S02]  /*135c0*/  @!P6 LEA.HI R3, R3, R3, RZ, 0x1 ;  /* 0x000000030303e211 */ /* 0x000fe400078f08ff */
[----:B------:R-:W-:Y:S02]  /*135d0*/  @!P5 LEA.HI R2, R2, R2, RZ, 0x1 ;  /* 0x000000020202d211 */ /* 0x000fe400078f08ff */
[----:B------:R-:W-:Y:S02]  /*135e0*/  @!P6 LOP3.LUT R3, R3, 0xfffffffe, RZ, 0xc0, !PT ;  /* 0xfffffffe0303e812 */ /* 0x000fe400078ec0ff */
[----:B------:R-:W-:-:S02]  /*135f0*/  @!P5 LOP3.LUT R2, R2, 0xfffffffe, RZ, 0xc0, !PT ;  /* 0xfffffffe0202d812 */ /* 0x000fc400078ec0ff */
[----:B-1----:R-:W-:-:S04]  /*13600*/  IADD3 R10, R0, 0xd0, RZ ;  /* 0x000000d0000a7810 */ /* 0x002fc80007ffe0ff */
[----:B------:R-:W-:Y:S01]  /*13610*/  ISETP.GE.AND P4, PT, R10, c[0x0][0x3c8], PT ;  /* 0x0000f2000a007a0c */ /* 0x000fe20003f86270 */
[----:B---3--:R-:W-:Y:S01]  /*13620*/  @!P6 IMAD.WIDE R12, R3, 0x4, R6 ;  /* 0x00000004030ce825 */ /* 0x008fe200078e0206 */
[----:B--2---:R-:W-:-:S03]  /*13630*/  IADD3 R9, R0, 0xd8, RZ ;  /* 0x000000d800097810 */ /* 0x004fc60007ffe0ff */
[----:B------:R-:W-:Y:S01]  /*13640*/  @!P5 IMAD.WIDE R2, R2, 0x4, R6 ;  /* 0x000000040202d825 */ /* 0x000fe200078e0206 */
[----:B------:R-:W-:Y:S01]  /*13650*/  IADD3 R8, R0, 0xe0, RZ ;  /* 0x000000e000087810 */ /* 0x000fe20007ffe0ff */
[----:B------:R-:W-:Y:S01]  /*13660*/  @!P6 ST.E.64 [R12.64], R102 ;  /* 0x000000660c00e985 */ /* 0x000fe2000c101b16 */
[----:B------:R-:W-:Y:S02]  /*13670*/  ISETP.GE.AND P3, PT, R9, c[0x0][0x3c8], PT ;  /* 0x0000f20009007a0c */ /* 0x000fe40003f66270 */
[----:B------:R-:W-:Y:S01]  /*13680*/  ISETP.GE.AND P2, PT, R8, c[0x0][0x3c8], PT ;  /* 0x0000f20008007a0c */ /* 0x000fe20003f46270 */
[----:B------:R1:W-:Y:S01]  /*13690*/  @!P5 ST.E.64 [R2.64], R106 ;  /* 0x0000006a0200d985 */ /* 0x0003e2000c101b16 */
[C---:B----4-:R-:W-:Y:S02]  /*136a0*/  IADD3 R5, R0.reuse, 0xe8, RZ ;  /* 0x000000e800057810 */ /* 0x050fe40007ffe0ff */
[----:B------:R-:W-:Y:S02]  /*136b0*/  IADD3 R4, R0, 0xf0, RZ ;  /* 0x000000f000047810 */ /* 0x000fe40007ffe0ff */
[----:B------:R-:W-:-:S02]  /*136c0*/  ISETP.GE.AND P1, PT, R5, c[0x0][0x3c8], PT ;  /* 0x0000f20005007a0c */ /* 0x000fc40003f26270 */
[----:B------:R-:W-:Y:S02]  /*136d0*/  ISETP.GE.AND P0, PT, R4, c[0x0][0x3c8], PT ;  /* 0x0000f20004007a0c */ /* 0x000fe40003f06270 */
[----:B------:R-:W-:Y:S02]  /*136e0*/  @!P4 LEA.HI R10, R10, R10, RZ, 0x1 ;  /* 0x0000000a0a0ac211 */ /* 0x000fe400078f08ff */
[----:B------:R-:W-:Y:S02]  /*136f0*/  @!P3 LEA.HI R9, R9, R9, RZ, 0x1 ;  /* 0x000000090909b211 */ /* 0x000fe400078f08ff */
[----:B------:R-:W-:Y:S02]  /*13700*/  @!P2 LEA.HI R8, R8, R8, RZ, 0x1 ;  /* 0x000000080808a211 */ /* 0x000fe400078f08ff */
[----:B------:R-:W-:Y:S02]  /*13710*/  @!P4 LOP3.LUT R10, R10, 0xfffffffe, RZ, 0xc0, !PT ;  /* 0xfffffffe0a0ac812 */ /* 0x000fe400078ec0ff */
[----:B------:R-:W-:-:S02]  /*13720*/  @!P3 LOP3.LUT R9, R9, 0xfffffffe, RZ, 0xc0, !PT ;  /* 0xfffffffe0909b812 */ /* 0x000fc400078ec0ff */
[----:B------:R-:W-:Y:S01]  /*13730*/  @!P1 LEA.HI R5, R5, R5, RZ, 0x1 ;  /* 0x0000000505059211 */ /* 0x000fe200078f08ff */
[--C-:B------:R-:W-:Y:S01]  /*13740*/  @!P4 IMAD.WIDE R10, R10, 0x4, R6.reuse ;  /* 0x000000040a0ac825 */ /* 0x100fe200078e0206 */
[----:B------:R-:W-:Y:S02]  /*13750*/  @!P0 LEA.HI R4, R4, R4, RZ, 0x1 ;  /* 0x0000000404048211 */ /* 0x000fe400078f08ff */
[----:B------:R-:W-:Y:S02]  /*13760*/  @!P2 LOP3.LUT R8, R8, 0xfffffffe, RZ, 0xc0, !PT ;  /* 0xfffffffe0808a812 */ /* 0x000fe400078ec0ff */
[----:B------:R-:W-:Y:S01]  /*13770*/  @!P1 LOP3.LUT R5, R5, 0xfffffffe, RZ, 0xc0, !PT ;  /* 0xfffffffe05059812 */ /* 0x000fe200078ec0ff */
[----:B------:R2:W-:Y:S01]  /*13780*/  @!P4 ST.E.64 [R10.64], R110 ;  /* 0x0000006e0a00c985 */ /* 0x0005e2000c101b16 */
[----:B------:R-:W-:Y:S01]  /*13790*/  @!P0 LOP3.LUT R4, R4, 0xfffffffe, RZ, 0xc0, !PT ;  /* 0xfffffffe04048812 */ /* 0x000fe200078ec0ff */
[----:B-1----:R-:W-:Y:S01]  /*137a0*/  @!P3 IMAD.WIDE R2, R9, 0x4, R6 ;  /* 0x000000040902b825 */ /* 0x002fe200078e0206 */
[----:B------:R-:W-:-:S03]  /*137b0*/  IADD3 R0, R0, 0xf8, RZ ;  /* 0x000000f800007810 */ /* 0x000fc60007ffe0ff */
        /* <DEDUP_REMOVED lines=14> */
.L_x_442:
[----:B------:R-:W3:Y:S02]  /*138a0*/  S2R R3, SR_TID.X ;  /* 0x0000000000037919 */ /* 0x000ee40000002100 */
[----:B---3--:R-:W-:-:S13]  /*138b0*/  ISETP.GT.AND P0, PT, R3, 0x7f, PT ;  /* 0x0000007f0300780c */ /* 0x008fda0003f04270 */
[----:B------:R-:W-:Y:S05]  /*138c0*/  @P0 EXIT ;  /* 0x000000000000094d */ /* 0x000fea0003800000 */
[----:B------:R-:W3:Y:S01]  /*138d0*/  S2R R7, SR_CTAID.X ;  /* 0x0000000000077919 */ /* 0x000ee20000002500 */
[----:B------:R-:W-:-:S05]  /*138e0*/  MOV R0, c[0x0][0x4e8] ;  /* 0x00013a0000007a02 */ /* 0x000fca0000000f00 */
[----:B-1----:R-:W-:Y:S01]  /*138f0*/  IMAD R2, R0, c[0x0][0x388], RZ ;  /* 0x0000e20000027a24 */ /* 0x002fe200078e02ff */
[----:B---3--:R-:W-:-:S04]  /*13900*/  LEA R7, R7, R3, 0x7 ;  /* 0x0000000307077211 */ /* 0x008fc800078e38ff */
[----:B------:R-:W-:-:S13]  /*13910*/  ISETP.GE.AND P0, PT, R7, R2, PT ;  /* 0x000000020700720c */ /* 0x000fda0003f06270 */
[----:B------:R-:W-:Y:S05]  /*13920*/  @P0 EXIT ;  /* 0x000000000000094d */ /* 0x000fea0003800000 */
[----:B------:R-:W1:Y:S01]  /*13930*/  S2R R4, SR_CTAID.Z ;  /* 0x0000000000047919 */ /* 0x000e620000002700 */
[----:B------:R-:W-:Y:S01]  /*13940*/  USHF.R.S32.HI UR6, URZ, 0x1f, UR11 ;  /* 0x0000001f3f067899 */ /* 0x000fe2000801140b */
[----:B------:R-:W-:Y:S01]  /*13950*/  ISETP.NE.AND P0, PT, R0, 0x1, PT ;  /* 0x000000010000780c */ /* 0x000fe20003f05270 */
[----:B------:R-:W-:Y:S01]  /*13960*/  ULDC.64 UR4, c[0x0][0x4d0] ;  /* 0x0001340000047ab9 */ /* 0x000fe20000000a00 */
[----:B------:R-:W3:Y:S01]  /*13970*/  S2R R3, SR_CTAID.Y ;  /* 0x0000000000037919 */ /* 0x000ee20000002600 */
        /* <DEDUP_REMOVED lines=14> */
[----:B---3--:R-:W-:Y:S02]  /*13a60*/  IMAD R2, R2, c[0x0][0x550], R3 ;  /* 0x0001540002027a24 */ /* 0x008fe400078e0203 */
[----:B------:R-:W-:Y:S01]  /*13a70*/  IMAD R0, R4, c[0x0][0x4dc], R0 ;  /* 0x0001370004007a24 */ /* 0x000fe200078e0200 */
[----:B------:R-:W-:Y:S02]  /*13a80*/  IADD3 R4, -R6, RZ, RZ ;  /* 0x000000ff06047210 */ /* 0x000fe40007ffe1ff */
[----:B------:R-:W-:Y:S01]  /*13a90*/  SHF.R.S32.HI R3, RZ, 0x1f, R2 ;  /* 0x0000001fff037819 */ /* 0x000fe20000011402 */
[----:B------:R-:W-:Y:S01]  /*13aa0*/  IMAD.IADD R9, R0, 0x1, R9 ;  /* 0x0000000100097824 */ /* 0x000fe200078e0209 */
[----:B------:R-:W-:Y:S01]  /*13ab0*/  SHF.R.S32.HI R0, RZ, 0x1f, R6 ;  /* 0x0000001fff007819 */ /* 0x000fe20000011406 */
[----:B------:R-:W-:-:S02]  /*13ac0*/  IMAD R4, R4, c[0x0][0x4e8], R7 ;  /* 0x00013a0004047a24 */ /* 0x000fc400078e0207 */
[----:B------:R-:W-:Y:S02]  /*13ad0*/  IMAD R3, R3, c[0x0][0x4e0], RZ ;  /* 0x0001380003037a24 */ /* 0x000fe400078e02ff */
[----:B------:R-:W-:-:S04]  /*13ae0*/  IMAD.WIDE.U32 R8, R2, c[0x0][0x4e0], R8 ;  /* 0x0001380002087a25 */ /* 0x000fc800078e0008 */
[----:B------:R-:W-:Y:S01]  /*13af0*/  IMAD R3, R2, c[0x0][0x4e4], R3 ;  /* 0x0001390002037a24 */ /* 0x000fe200078e0203 */
[----:B------:R-:W-:Y:S02]  /*13b00*/  SHF.R.S32.HI R2, RZ, 0x1f, R4 ;  /* 0x0000001fff027819 */ /* 0x000fe40000011404 */
[----:B------:R-:W-:-:S03]  /*13b10*/  IADD3 R6, P0, R6, R8, RZ ;  /* 0x0000000806067210 */ /* 0x000fc60007f1e0ff */
[----:B------:R-:W-:Y:S01]  /*13b20*/  IMAD R2, R2, c[0x0][0x4c8], RZ ;  /* 0x0001320002027a24 */ /* 0x000fe200078e02ff */
[----:B------:R-:W-:Y:S02]  /*13b30*/  IADD3.X R7, R0, R9, R3, P0, !PT ;  /* 0x0000000900077210 */ /* 0x000fe400007fe403 */
[----:B------:R-:W-:Y:S01]  /*13b40*/  MOV R0, 0xff800000 ;  /* 0xff80000000007802 */ /* 0x000fe20000000f00 */
[C---:B------:R-:W-:Y:S02]  /*13b50*/  IMAD R2, R4.reuse, c[0x0][0x4cc], R2 ;  /* 0x0001330004027a24 */ /* 0x040fe400078e0202 */
[----:B------:R-:W-:-:S05]  /*13b60*/  IMAD.WIDE.U32 R6, R4, c[0x0][0x4c8], R6 ;  /* 0x0001320004067a25 */ /* 0x000fca00078e0006 */
[----:B------:R-:W-:Y:S02]  /*13b70*/  IADD3 R2, R7, R2, RZ ;  /* 0x0000000207027210 */ /* 0x000fe40007ffe0ff */
[----:B------:R-:W-:-:S04]  /*13b80*/  LEA R4, P0, R6, c[0x0][0x4a8], 0x2 ;  /* 0x00012a0006047a11 */ /* 0x000fc800078010ff */
[----:B------:R-:W-:-:S05]  /*13b90*/  LEA.HI.X R5, R6, c[0x0][0x4ac], R2, 0x2, P0 ;  /* 0x00012b0006057a11 */ /* 0x000fca00000f1402 */
[----:B------:R-:W-:Y:S01]  /*13ba0*/  STG.E [R4.64], R0 ;  /* 0x0000000004007986 */ /* 0x000fe2000c101916 */
[----:B------:R-:W-:Y:S05]  /*13bb0*/  EXIT ;  /* 0x000000000000794d */ /* 0x000fea0003800000 */
.L_x_389:
[----:B------:R-:W-:Y:S01]  /*13bc0*/  IMAD.MOV.U32 R15, RZ, RZ, R11 ;  /* 0x000000ffff0f7224 */ /* 0x000fe200078e000b */
[----:B------:R-:W-:Y:S01]  /*13bd0*/  MOV R14, 0x1 ;  /* 0x00000001000e7802 */ /* 0x000fe20000000f00 */
[----:B---3--:R-:W-:Y:S01]  /*13be0*/  IMAD.MOV.U32 R13, RZ, RZ, 0x181f ;  /* 0x0000181fff0d7424 */ /* 0x008fe200078e00ff */
[----:B------:R-:W-:Y:S02]  /*13bf0*/  MOV R12, 0x13c10 ;  /* 0x00013c10000c7802 */ /* 0x000fe40000000f00 */
[----:B------:R-:W-:Y:S05]  /*13c00*/  CALL.REL.NOINC `($__internal_8_$__cuda_sm70_shflsync_idx_p) ;  /* 0x0000029000007944 */ /* 0x000fea0003c00000 */
[----:B------:R-:W-:Y:S01]  /*13c10*/  IMAD.MOV.U32 R11, RZ, RZ, R13 ;  /* 0x000000ffff0b7224 */ /* 0x000fe200078e000d */
[----:B------:R-:W-:Y:S01]  /*13c20*/  MOV R14, 0x1 ;  /* 0x00000001000e7802 */ /* 0x000fe20000000f00 */
[----:B------:R-:W-:Y:S01]  /*13c30*/  IMAD.MOV.U32 R15, RZ, RZ, R8 ;  /* 0x000000ffff0f7224 */ /* 0x000fe200078e0008 */
[----:B------:R-:W-:Y:S02]  /*13c40*/  MOV R13, 0x181f ;  /* 0x0000181f000d7802 */ /* 0x000fe40000000f00 */
[----:B------:R-:W-:Y:S02]  /*13c50*/  MOV R12, 0x13c70 ;  /* 0x00013c70000c7802 */ /* 0x000fe40000000f00 */
[----:B-1---5:R-:W-:Y:S05]  /*13c60*/  CALL.REL.NOINC `($__internal_8_$__cuda_sm70_shflsync_idx_p) ;  /* 0x0000023000007944 */ /* 0x022fea0003c00000 */
[----:B------:R-:W-:Y:S01]  /*13c70*/  MOV R8, R13 ;  /* 0x0000000d00087202 */ /* 0x000fe20000000f00 */
[----:B-1---5:R-:W-:Y:S05]  /*13c80*/  BRA `(.L_x_445) ;  /* 0xfffee93000007947 */ /* 0x022fea000383ffff */
.L_x_408:
[----:B--2---:R-:W-:Y:S01]  /*13c90*/  MOV R13, 0x181f ;  /* 0x0000181f000d7802 */ /* 0x004fe20000000f00 */
[----:B------:R-:W-:Y:S01]  /*13ca0*/  IMAD.MOV.U32 R14, RZ, RZ, 0x1 ;  /* 0x00000001ff0e7424 */ /* 0x000fe200078e00ff */
[----:B------:R-:W-:Y:S02]  /*13cb0*/  MOV R12, 0x13cd0 ;  /* 0x00013cd0000c7802 */ /* 0x000fe40000000f00 */
[----:B-1----:R-:W-:Y:S05]  /*13cc0*/  CALL.REL.NOINC `($__internal_8_$__cuda_sm70_shflsync_idx_p) ;  /* 0x000001d000007944 */ /* 0x002fea0003c00000 */
[----:B------:R-:W-:Y:S01]  /*13cd0*/  MOV R14, 0x1 ;  /* 0x00000001000e7802 */ /* 0x000fe20000000f00 */
[----:B------:R-:W-:Y:S01]  /*13ce0*/  IMAD.MOV.U32 R7, RZ, RZ, R13 ;  /* 0x000000ffff077224 */ /* 0x000fe200078e000d */
[----:B------:R-:W-:Y:S01]  /*13cf0*/  MOV R13, 0x181f ;  /* 0x0000181f000d7802 */ /* 0x000fe20000000f00 */
[----:B-----5:R-:W-:Y:S01]  /*13d00*/  IMAD.MOV.U32 R15, RZ, RZ, R0 ;  /* 0x000000ffff0f7224 */ /* 0x020fe200078e0000 */
[----:B------:R-:W-:Y:S02]  /*13d10*/  MOV R12, 0x13d30 ;  /* 0x00013d30000c7802 */ /* 0x000fe40000000f00 */
[----:B-1----:R-:W-:Y:S05]  /*13d20*/  CALL.REL.NOINC `($__internal_8_$__cuda_sm70_shflsync_idx_p) ;  /* 0x0000017000007944 */ /* 0x002fea0003c00000 */
[----:B-1---5:R-:W-:-:S05]  /*13d30*/  BRA `(.L_x_446) ;  /* 0xffff24b000007947 */ /* 0x022fca000383ffff */
.L_x_425:
[----:B--2---:R-:W-:Y:S01]  /*13d40*/  MOV R13, 0x181f ;  /* 0x0000181f000d7802 */ /* 0x004fe20000000f00 */
[----:B------:R-:W-:Y:S01]  /*13d50*/  IMAD.MOV.U32 R14, RZ, RZ, 0x1 ;  /* 0x00000001ff0e7424 */ /* 0x000fe200078e00ff */
[----:B------:R-:W-:Y:S02]  /*13d60*/  MOV R12, 0x13d80 ;  /* 0x00013d80000c7802 */ /* 0x000fe40000000f00 */
[----:B-1----:R-:W-:Y:S05]  /*13d70*/  CALL.REL.NOINC `($__internal_8_$__cuda_sm70_shflsync_idx_p) ;  /* 0x0000012000007944 */ /* 0x002fea0003c00000 */
[----:B------:R-:W-:Y:S01]  /*13d80*/  MOV R14, 0x1 ;  /* 0x00000001000e7802 */ /* 0x000fe20000000f00 */
[----:B------:R-:W-:Y:S01]  /*13d90*/  IMAD.MOV.U32 R21, RZ, RZ, R13 ;  /* 0x000000ffff157224 */ /* 0x000fe200078e000d */
[----:B------:R-:W-:Y:S01]  /*13da0*/  MOV R13, 0x181f ;  /* 0x0000181f000d7802 */ /* 0x000fe20000000f00 */
[----:B------:R-:W-:Y:S01]  /*13db0*/  IMAD.MOV.U32 R15, RZ, RZ, R20 ;  /* 0x000000ffff0f7224 */ /* 0x000fe200078e0014 */
[----:B------:R-:W-:Y:S02]  /*13dc0*/  MOV R12, 0x13de0 ;  /* 0x00013de0000c7802 */ /* 0x000fe40000000f00 */
[----:B-1---5:R-:W-:Y:S05]  /*13dd0*/  CALL.REL.NOINC `($__internal_8_$__cuda_sm70_shflsync_idx_p) ;  /* 0x000000c000007944 */ /* 0x022fea0003c00000 */
[----:B-1---5:R-:W-:-:S05]  /*13de0*/  BRA `(.L_x_447) ;  /* 0xffff65c000007947 */ /* 0x022fca000383ffff */
.L_x_431:
[----:B-1----:R-:W-:Y:S01]  /*13df0*/  MOV R13, 0x181f ;  /* 0x0000181f000d7802 */ /* 0x002fe20000000f00 */
[----:B------:R-:W-:Y:S01]  /*13e00*/  IMAD.MOV.U32 R14, RZ, RZ, 0x1 ;  /* 0x00000001ff0e7424 */ /* 0x000fe200078e00ff */
[----:B------:R-:W-:Y:S02]  /*13e10*/  MOV R12, 0x13e30 ;  /* 0x00013e30000c7802 */ /* 0x000fe40000000f00 */
[----:B------:R-:W-:Y:S05]  /*13e20*/  CALL.REL.NOINC `($__internal_8_$__cuda_sm70_shflsync_idx_p) ;  /* 0x0000007000007944 */ /* 0x000fea0003c00000 */
[----:B------:R-:W-:Y:S01]  /*13e30*/  MOV R14, 0x1 ;  /* 0x00000001000e7802 */ /* 0x000fe20000000f00 */
[----:B------:R-:W-:Y:S01]  /*13e40*/  IMAD.MOV.U32 R5, RZ, RZ, R13 ;  /* 0x000000ffff057224 */ /* 0x000fe200078e000d */
[----:B------:R-:W-:Y:S01]  /*13e50*/  MOV R13, 0x181f ;  /* 0x0000181f000d7802 */ /* 0x000fe20000000f00 */
[----:B------:R-:W-:Y:S01]  /*13e60*/  IMAD.MOV.U32 R15, RZ, RZ, R4 ;  /* 0x000000ffff0f7224 */ /* 0x000fe200078e0004 */
[----:B------:R-:W-:Y:S02]  /*13e70*/  MOV R12, 0x13e90 ;  /* 0x00013e90000c7802 */ /* 0x000fe40000000f00 */
[----:B-1---5:R-:W-:Y:S05]  /*13e80*/  CALL.REL.NOINC `($__internal_8_$__cuda_sm70_shflsync_idx_p) ;  /* 0x0000001000007944 */ /* 0x022fea0003c00000 */
[----:B-1---5:R-:W-:-:S05]  /*13e90*/  BRA `(.L_x_448) ;  /* 0xffff96f000007947 */ /* 0x022fca000383ffff */
        .weak           $__internal_8_$__cuda_sm70_shflsync_idx_p
        .type           $__internal_8_$__cuda_sm70_shflsync_idx_p,@function
        .size           $__internal_8_$__cuda_sm70_shflsync_idx_p,(.L_x_6467 - $__internal_8_$__cuda_sm70_shflsync_idx_p)
$__internal_8_$__cuda_sm70_shflsync_idx_p:
[----:B------:R1:W-:Y:S02]  /*13ea0*/  STL [R1+0x58], R0 ;  /* 0x0000580001007387 */ /* 0x0003e40000100800 */
[----:B-1----:R-:W-:-:S04]  /*13eb0*/  MOV R0, 0xffffffff ;  /* 0xffffffff00007802 */ /* 0x002fc80000000f00 */
[----:B------:R-:W-:Y:S04]  /*13ec0*/  WARPSYNC R0 ;  /* 0x0000000000007348 */ /* 0x000fe80003800000 */
[----:B------:R1:W2:Y:S04]  /*13ed0*/  SHFL.IDX PT, R13, R15, R14, R13 ;  /* 0x0000000e0f0d7389 */ /* 0x0002a800000e000d */
[----:B-1----:R1:W5:Y:S01]  /*13ee0*/  LDL.LU R0, [R1+0x58] ;  /* 0x0000580001007983 */ /* 0x0023620000300800 */
[----:B------:R-:W-:Y:S02]  /*13ef0*/  MOV R14, R12 ;  /* 0x0000000c000e7202 */ /* 0x000fe40000000f00 */
[----:B------:R-:W-:-:S04]  /*13f00*/  MOV R15, 0x0 ;  /* 0x00000000000f7802 */ /* 0x000fc80000000f00 */
[----:B--2---:R-:W-:Y:S05]  /*13f10*/  RET.REL.NODEC R14 `(_ZN7cutlass13device_kernelIN5flash19enable_sm80_to_sm89INS1_16FlashAttnFwdSm80INS1_25CollectiveMainloopFwdSm80ILi8ELi1ELb1EN4cute5tupleIJNS5_1CILi128EEENS7_ILi48EEENS7_ILi256EEEEEELi256ENS_6half_tEfNS_4arch4Sm80ELb0ELb1ELb1ELb0ELb1ELb0ELb1ELb1EEENS1_21CollectiveEpilogueFwdINS6_IJS8_SA_S9_EEENS6_IJNS7_ILi1EEESI_SI_EEESC_SE_Li256ELb0ELb1ELb1ELb0EEENS1_19SingleTileSchedulerILb0ELb1ELb1ELi128EEEEEEEEEvNT_6ParamsE) ;  /* 0xfffec0e00e007950 */ /* 0x004fea0003c3ffff */
.L_x_449:
        /* <DEDUP_REMOVED lines=14> */
.L_x_6467:


//--------------------- .text._ZN7cutlass13device_kernelIN5flash19enable_sm80_to_sm89INS1_16FlashAttnFwdSm80INS1_25CollectiveMainloopFwdSm80ILi8ELi1ELb1EN4cute5tupleIJNS5_1CILi128EEENS7_ILi48EEENS7_ILi256EEEEEELi256ENS_6half_tEfNS_4arch4Sm80ELb0ELb1ELb1ELb1ELb1ELb0ELb1ELb1EEENS1_21CollectiveEpilogueFwdINS6_IJS8_SA_S9_EEENS6_IJNS7_ILi1EEESI_SI_EEESC_SE_Li256ELb1ELb1ELb1ELb0EEENS1_36VarlenDynamicPersistentTileSchedulerILi128ELi48ELi256ELi256ELb1ELb1ELb0ELb1ELb0ELb1EEEEEEEEEvNT_6ParamsE --------------------------
	.section	.text._ZN7cutlass13device_kernelIN5flash19enable_sm80_to_sm89INS1_16FlashAttnFwdSm80INS1_25CollectiveMainloopFwdSm80ILi8ELi1ELb1EN4cute5tupleIJNS5_1CILi128EEENS7_ILi48EEENS7_ILi256EEEEEELi256ENS_6half_tEfNS_4arch4Sm80ELb0ELb1ELb1ELb1ELb1ELb0ELb1ELb1EEENS1_21CollectiveEpilogueFwdINS6_IJS8_SA_S9_EEENS6_IJNS7_ILi1EEESI_SI_EEESC_SE_Li256ELb1ELb1ELb1ELb0EEENS1_36VarlenDynamicPersistentTileSchedulerILi128ELi48ELi256ELi256ELb1ELb1ELb0ELb1ELb0ELb1EEEEEEEEEvNT_6ParamsE,"ax",@progbits
	.sectioninfo	@"SHI_REGISTERS=255"
	.align	128
.text._ZN7cutlass13device_kernelIN5flash19enable_sm80_to_sm89INS1_16FlashAttnFwdSm80INS1_25CollectiveMainloopFwdSm80ILi8ELi1ELb1EN4cute5tupleIJNS5_1CILi128EEENS7_ILi48EEENS7_ILi256EEEEEELi256ENS_6half_tEfNS_4arch4Sm80ELb0ELb1ELb1ELb1ELb1ELb0ELb1ELb1EEENS1_21CollectiveEpilogueFwdINS6_IJS8_SA_S9_EEENS6_IJNS7_ILi1EEESI_SI_EEESC_SE_Li256ELb1ELb1ELb1ELb0EEENS1_36VarlenDynamicPersistentTileSchedulerILi128ELi48ELi256ELi256ELb1ELb1ELb0ELb1ELb0ELb1EEEEEEEEEvNT_6ParamsE:
        .type           _ZN7cutlass13device_kernelIN5flash19enable_sm80_to_sm89INS1_16FlashAttnFwdSm80INS1_25CollectiveMainloopFwdSm80ILi8ELi1ELb1EN4cute5tupleIJNS5_1CILi128EEENS7_ILi48EEENS7_ILi256EEEEEELi256ENS_6half_tEfNS_4arch4Sm80ELb0ELb1ELb1ELb1ELb1ELb0ELb1ELb1EEENS1_21CollectiveEpilogueFwdINS6_IJS8_SA_S9_EEENS6_IJNS7_ILi1EEESI_SI_EEESC_SE_Li256ELb1ELb1ELb1ELb0EEENS1_36VarlenDynamicPersistentTileSchedulerILi128ELi48ELi256ELi256ELb1ELb1ELb0ELb1ELb0ELb1EEEEEEEEEvNT_6ParamsE,@function
        .size           _ZN7cutlass13device_kernelIN5flash19enable_sm80_to_sm89INS1_16FlashAttnFwdSm80INS1_25CollectiveMainloopFwdSm80ILi8ELi1ELb1EN4cute5tupleIJNS5_1CILi128EEENS7_ILi48EEENS7_ILi256EEEEEELi256ENS_6half_tEfNS_4arch4Sm80ELb0ELb1ELb1ELb1ELb1ELb0ELb1ELb1EEENS1_21CollectiveEpilogueFwdINS6_IJS8_SA_S9_EEENS6_IJNS7_ILi1EEESI_SI_EEESC_SE_Li256ELb1ELb1ELb1ELb0EEENS1_36VarlenDynamicPersistentTileSchedulerILi128ELi48ELi256ELi256ELb1ELb1ELb0ELb1ELb0ELb1EEEEEEEEEvNT_6ParamsE,(.L_x_6469 - _ZN7cutlass13device_kernelIN5flash19enable_sm80_to_sm89INS1_16FlashAttnFwdSm80INS1_25CollectiveMainloopFwdSm80ILi8ELi1ELb1EN4cute5tupleIJNS5_1CILi128EEENS7_ILi48EEENS7_ILi256EEEEEELi256ENS_6half_tEfNS_4arch4Sm80ELb0ELb1ELb1ELb1ELb1ELb0ELb1ELb1EEENS1_21CollectiveEpilogueFwdINS6_IJS8_SA_S9_EEENS6_IJNS7_ILi1EEESI_SI_EEESC_SE_Li256ELb1ELb1ELb1ELb0EEENS1_36VarlenDynamicPersistentTileSchedulerILi128ELi48ELi256ELi256ELb1ELb1ELb0ELb1ELb0ELb1EEEEEEEEEvNT_6ParamsE)
        .other          _ZN7cutlass13device_kernelIN5flash19enable_sm80_to_sm89INS1_16FlashAttnFwdSm80INS1_25CollectiveMainloopFwdSm80ILi8ELi1ELb1EN4cute5tupleIJNS5_1CILi128EEENS7_ILi48EEENS7_ILi256EEEEEELi256ENS_6half_tEfNS_4arch4Sm80ELb0ELb1ELb1ELb1ELb1ELb0ELb1ELb1EEENS1_21CollectiveEpilogueFwdINS6_IJS8_SA_S9_EEENS6_IJNS7_ILi1EEESI_SI_EEESC_SE_Li256ELb1ELb1ELb1ELb0EEENS1_36VarlenDynamicPersistentTileSchedulerILi128ELi48ELi256ELi256ELb1ELb1ELb0ELb1ELb0ELb1EEEEEEEEEvNT_6ParamsE,@"STO_CUDA_ENTRY STV_DEFAULT"
_ZN7cutlass13device_kernelIN5flash19enable_sm80_to_sm89INS1_16FlashAttnFwdSm80INS1_25CollectiveMainloopFwdSm80ILi8ELi1ELb1EN4cute5tupleIJNS5_1CILi128EEENS7_ILi48EEENS7_ILi256EEEEEELi256ENS_6half_tEfNS_4arch4Sm80ELb0ELb1ELb1ELb1ELb1ELb0ELb1ELb1EEENS1_21CollectiveEpilogueFwdINS6_IJS8_SA_S9_EEENS6_IJNS7_ILi1EEESI_SI_EEESC_SE_Li256ELb1ELb1ELb1ELb0EEENS1_36VarlenDynamicPersistentTileSchedulerILi128ELi48ELi256ELi256ELb1ELb1ELb0ELb1ELb0ELb1EEEEEEEEEvNT_6ParamsE:
        /* <DEDUP_REMOVED lines=15> */
[----:B------:R-:W-:-:S03]  /*00f0*/  CS2R R8, SRZ ;  /* 0x0000000000087805 */ /* 0x000fc6000001ff00 */
[----:B------:R-:W-:-:S04]  /*0100*/  ISETP.NE.AND P6, PT, R13, 0x1f, PT ;  /* 0x0000001f0d00780c */ /* 0x000fc80003fc5270 */
[----:B------:R-:W-:-:S13]  /*0110*/  ISETP.GE.OR P0, PT, R13, c[0x0][0x53c], !P6 ;  /* 0x00014f000d007a0c */ /* 0x000fda0007706670 */
[----:B-1----:R-:W-:Y:S02]  /*0120*/  @!P0 IMAD.MOV.U32 R4, RZ, RZ, 0x4 ;  /* 0x00000004ff048424 */ /* 0x002fe400078e00ff */
[----:B------:R-:W-:Y:S02]  /*0130*/  @!P0 IMAD.MOV.U32 R2, RZ, RZ, 0x4 ;  /* 0x00000004ff028424 */ /* 0x000fe400078e00ff */
[----:B------:R-:W-:-:S04]  /*0140*/  @!P0 IMAD.WIDE.U32 R4, R13, R4, c[0x0][0x580] ;  /* 0x000160000d048625 */ /* 0x000fc800078e0004 */
[C---:B------:R-:W-:Y:S01]  /*0150*/  @!P0 IMAD.WIDE.U32 R2, R13.reuse, R2, c[0x0][0x578] ;  /* 0x00015e000d028625 */ /* 0x040fe200078e0002 */
[----:B------:R-:W2:Y:S04]  /*0160*/  @!P0 LDG.E R9, [R4.64] ;  /* 0x0000000604098981 */ /* 0x000ea8000c1e1900 */
[----:B------:R-:W2:Y:S01]  /*0170*/  @!P0 LDG.E R8, [R2.64] ;  /* 0x0000000602088981 */ /* 0x000ea2000c1e1900 */
[C---:B------:R-:W-:Y:S01]  /*0180*/  ISETP.NE.AND P5, PT, R13.reuse, RZ, PT ;  /* 0x000000ff0d00720c */ /* 0x040fe20003fa5270 */
[----:B------:R-:W1:Y:S01]  /*0190*/  S2UR UR4, SR_CTAID.X ;  /* 0x00000000000479c3 */ /* 0x000e620000002500 */
[C---:B------:R-:W-:Y:S01]  /*01a0*/  ISETP.GE.U32.AND P4, PT, R13.reuse, 0x2, PT ;  /* 0x000000020d00780c */ /* 0x040fe20003f86070 */
[----:B------:R-:W-:Y:S01]  /*01b0*/  IMAD.MOV.U32 R7, RZ, RZ, RZ ;  /* 0x000000ffff077224 */ /* 0x000fe200078e00ff */
        /* <DEDUP_REMOVED lines=26> */
.L_x_455:
[----:B------:R-:W-:-:S04]  /*0360*/  IADD3 R0, R7, 0x1f, RZ ;  /* 0x0000001f07007810 */ /* 0x000fc80007ffe0ff */
[----:B------:R-:W-:-:S13]  /*0370*/  ISETP.GE.AND P0, PT, R0, c[0x0][0x53c], PT ;  /* 0x00014f0000007a0c */ /* 0x000fda0003f06270 */
[----:B------:R-:W-:Y:S05]  /*0380*/  @P0 BRA `(.L_x_452) ;  /* 0x00000c4000000947 */ /* 0x000fea0003800000 */
[----:B------:R-:W-:Y:S01]  /*0390*/  MOV R7, R0 ;  /* 0x0000000000077202 */ /* 0x000fe20000000f00 */
[----:B------:R-:W-:-:S03]  /*03a0*/  CS2R R8, SRZ ;  /* 0x0000000000087805 */ /* 0x000fc6000001ff00 */
[----:B------:R-:W-:-:S04]  /*03b0*/  IADD3 R0, R13, R7, RZ ;  /* 0x000000070d007210 */ /* 0x000fc80007ffe0ff */
[----:B------:R-:W-:-:S13]  /*03c0*/  ISETP.GE.OR P0, PT, R0, c[0x0][0x53c], !P6 ;  /* 0x00014f0000007a0c */ /* 0x000fda0007706670 */
[----:B------:R-:W-:Y:S02]  /*03d0*/  @!P0 MOV R2, 0x4 ;  /* 0x0000000400028802 */ /* 0x000fe40000000f00 */
[----:B------:R-:W-:-:S03]  /*03e0*/  @!P0 MOV R3, 0x4 ;  /* 0x0000000400038802 */ /* 0x000fc60000000f00 */
[----:B------:R-:W-:-:S04]  /*03f0*/  @!P0 IMAD.WIDE R4, R0, R2, c[0x0][0x580] ;  /* 0x0001600000048625 */ /* 0x000fc800078e0202 */
[----:B------:R-:W-:Y:S01]  /*0400*/  @!P0 IMAD.WIDE R2, R0, R3, c[0x0][0x578] ;  /* 0x00015e0000028625 */ /* 0x000fe200078e0203 */
[----:B------:R-:W2:Y:S04]  /*0410*/  @!P0 LDG.E R9, [R4.64] ;  /* 0x0000000604098981 */ /* 0x000ea8000c1e1900 */
[----:B------:R-:W2:Y:S02]  /*0420*/  @!P0 LDG.E R8, [R2.64] ;  /* 0x0000000602088981 */ /* 0x000ea4000c1e1900 */
[----:B--2---:R-:W-:Y:S01]  /*0430*/  IMAD R5, R9, R8, RZ ;  /* 0x0000000809057224 */ /* 0x004fe200078e02ff */
[----:B------:R-:W-:Y:S05]  /*0440*/  BRA.DIV ~URZ, `(.L_x_453) ;  /* 0x000198727f007947 */ /* 0x000fea000b800000 */
[----:B------:R1:W2:Y:S02]  /*0450*/  SHFL.UP PT, R0, R5, 0x1, RZ ;  /* 0x0420000005007989 */ /* 0x0002a400000e00ff */
.L_x_633:
        /* <DEDUP_REMOVED lines=16> */
.L_x_634:
[----:B--2---:R-:W-:-:S05]  /*0560*/  IMAD R0, R0, c[0x0][0x538], RZ ;  /* 0x00014e0000007a24 */ /* 0x004fca00078e02ff */
[----:B------:R-:W-:-:S04]  /*0570*/  IADD3 R6, R0, R6, RZ ;  /* 0x0000000600067210 */ /* 0x000fc80007ffe0ff */
[----:B------:R-:W-:-:S13]  /*0580*/  ISETP.GT.AND P0, PT, R6, UR4, PT ;  /* 0x0000000406007c0c */ /* 0x000fda000bf04270 */
[----:B-1----:R-:W-:Y:S05]  /*0590*/  @!P0 BRA `(.L_x_455) ;  /* 0xfffffdc000008947 */ /* 0x002fea000383ffff */
.L_x_451:
[----:B------:R-:W-:-:S05]  /*05a0*/  IADD3 R10, -R0, R6, RZ ;  /* 0x00000006000a7210 */ /* 0x000fca0007ffe1ff */
[----:B------:R-:W-:-:S05]  /*05b0*/  IMAD R0, R4, c[0x0][0x538], R10 ;  /* 0x00014e0004007a24 */ /* 0x000fca00078e020a */
[----:B------:R-:W-:Y:S01]  /*05c0*/  ISETP.GT.AND P0, PT, R0, UR4, PT ;  /* 0x0000000400007c0c */ /* 0x000fe2000bf04270 */
[----:B------:R-:W-:-:S12]  /*05d0*/  BRA.DIV ~URZ, `(.L_x_456) ;  /* 0x000199227f007947 */ /* 0x000fd8000b800000 */
[----:B------:R-:W-:-:S04]  /*05e0*/  VOTE.ANY R6, PT, !P0 ;  /* 0x0000000000067806 */ /* 0x000fc800040e0100 */
.L_x_635:
[----:B------:R-:W1:Y:S02]  /*05f0*/  POPC R0, R6 ;  /* 0x0000000600007309 */ /* 0x000e640000000000 */
[----:B-1----:R-:W-:-:S05]  /*0600*/  IADD3 R2, R0, R7, RZ ;  /* 0x0000000700027210 */ /* 0x002fca0007ffe0ff */
[----:B------:R1:W-:Y:S01]  /*0610*/  STL [R1+0xcc], R2 ;  /* 0x0000cc0201007387 */ /* 0x0003e20000100800 */
[----:B------:R-:W-:Y:S05]  /*0620*/  BRA.DIV ~URZ, `(.L_x_457) ;  /* 0x000199227f007947 */ /* 0x000fea000b800000 */
[----:B------:R2:W3:Y:S01]  /*0630*/  SHFL.IDX PT, R12, R9, R0, 0x1f ;  /* 0x00001f00090c7589 */ /* 0x0004e200000e0000 */
[----:B------:R-:W-:-:S03]  /*0640*/  MOV R5, RZ ;  /* 0x000000ff00057202 */ /* 0x000fc60000000f00 */
[----:B------:R2:W4:Y:S04]  /*0650*/  SHFL.IDX PT, R9, R8, R0, 0x1f ;  /* 0x00001f0008097589 */ /* 0x00052800000e0000 */
.L_x_636:
[----:B------:R-:W-:Y:S01]  /*0660*/  ISETP.NE.AND P0, PT, R6, RZ, PT ;  /* 0x000000ff0600720c */ /* 0x000fe20003f05270 */
[----:B------:R-:W-:-:S12]  /*0670*/  BSSY B0, `(.L_x_458) ;  /* 0x0000005000007945 */ /* 0x000fd80003800000 */
[----:B------:R-:W-:Y:S05]  /*0680*/  @!P0 BRA `(.L_x_459) ;  /* 0x0000003000008947 */ /* 0x000fea0003800000 */
[----:B--2---:R-:W-:Y:S01]  /*0690*/  IADD3 R0, R0, -0x1, RZ ;  /* 0xffffffff00007810 */ /* 0x004fe20007ffe0ff */
[----:B------:R-:W-:Y:S05]  /*06a0*/  BRA.DIV ~URZ, `(.L_x_460) ;  /* 0x000199c27f007947 */ /* 0x000fea000b800000 */
[----:B------:R2:W1:Y:S02]  /*06b0*/  SHFL.IDX PT, R5, R4, R0, 0x1f ;  /* 0x00001f0004057589 */ /* 0x00046400000e0000 */
.L_x_459:
[----:B------:R-:W-:Y:S05]  /*06c0*/  BSYNC B0 ;  /* 0x0000000000007941 */ /* 0x000fea0003800000 */
.L_x_458:
[----:B-12---:R-:W-:Y:S01]  /*06d0*/  IMAD R0, R5, c[0x0][0x538], R10 ;  /* 0x00014e0005007a24 */ /* 0x006fe200078e020a */
[----:B----4-:R-:W-:Y:S01]  /*06e0*/  ISETP.NE.AND P0, PT, R9, 0x1, PT ;  /* 0x000000010900780c */ /* 0x010fe20003f05270 */
[----:B------:R-:W-:Y:S03]  /*06f0*/  BSSY B0, `(.L_x_461) ;  /* 0x0000089000007945 */ /* 0x000fe60003800000 */
[----:B------:R1:W-:Y:S01]  /*0700*/  STL [R1+0xc0], R0 ;  /* 0x0000c00001007387 */ /* 0x0003e20000100800 */
[----:B------:R-:W-:-:S08]  /*0710*/  IADD3 R11, -R0, UR4, RZ ;  /* 0x00000004000b7c10 */ /* 0x000fd0000fffe1ff */
[----:B------:R-:W-:Y:S05]  /*0720*/  @!P0 BRA `(.L_x_462) ;  /* 0x000003f000008947 */ /* 0x000fea0003800000 */
[-C--:B-1-3--:R-:W-:Y:S02]  /*0730*/  IABS R0, R12.reuse ;  /* 0x0000000c00007213 */ /* 0x08afe40000000000 */
[----:B------:R-:W-:-:S03]  /*0740*/  IABS R6, R12 ;  /* 0x0000000c00067213 */ /* 0x000fc60000000000 */
[----:B------:R-:W-:Y:S01]  /*0750*/  IMAD.MOV.U32 R5, RZ, RZ, R0 ;  /* 0x000000ffff057224 */ /* 0x000fe200078e0000 */
[----:B------:R-:W-:-:S03]  /*0760*/  IABS R0, R9 ;  /* 0x0000000900007213 */ /* 0x000fc60000000000 */
[----:B------:R-:W1:Y:S02]  /*0770*/  I2F.RP R2, R5 ;  /* 0x0000000500027306 */ /* 0x000e640000209400 */
[----:B------:R-:W-:Y:S01]  /*0780*/  IMAD.MOV.U32 R8, RZ, RZ, R0 ;  /* 0x000000ffff087224 */ /* 0x000fe200078e0000 */
[----:B------:R-:W-:-:S05]  /*0790*/  IABS R0, R11 ;  /* 0x0000000b00007213 */ /* 0x000fca0000000000 */
[----:B------:R-:W-:Y:S08]  /*07a0*/  I2F.RP R7, R8 ;  /* 0x0000000800077306 */ /* 0x000ff00000209400 */
[----:B-1----:R-:W1:Y:S02]  /*07b0*/  MUFU.RCP R2, R2 ;  /* 0x0000000200027308 */ /* 0x002e640000001000 */
[----:B-1----:R-:W-:-:S06]  /*07c0*/  IADD3 R2, R2, 0xffffffe, RZ ;  /* 0x0ffffffe02027810 */ /* 0x002fcc0007ffe0ff */
[----:B------:R-:W1:Y:S02]  /*07d0*/  F2I.FTZ.U32.TRUNC.NTZ R3, R2 ;  /* 0x0000000200037305 */ /* 0x000e64000021f000 */
[----:B-1----:R-:W-:-:S04]  /*07e0*/  IMAD.MOV R2, RZ, RZ, -R3 ;  /* 0x000000ffff027224 */ /* 0x002fc800078e0a03 */
[----:B------:R-:W-:Y:S02]  /*07f0*/  IMAD R4, R2, R5, RZ ;  /* 0x0000000502047224 */ /* 0x000fe400078e02ff */
[----:B------:R-:W-:-:S04]  /*0800*/  IMAD.MOV.U32 R2, RZ, RZ, RZ ;  /* 0x000000ffff027224 */ /* 0x000fc800078e00ff */
[----:B------:R-:W-:Y:S01]  /*0810*/  IMAD.HI.U32 R2, R3, R4, R2 ;  /* 0x0000000403027227 */ /* 0x000fe200078e0002 */
[----:B------:R-:W-:-:S03]  /*0820*/  MOV R3, R0 ;  /* 0x0000000000037202 */ /* 0x000fc60000000f00 */
[----:B------:R-:W-:Y:S02]  /*0830*/  IMAD.MOV R0, RZ, RZ, -R6 ;  /* 0x000000ffff007224 */ /* 0x000fe400078e0a06 */
        /* <DEDUP_REMOVED lines=28> */
[----:B------:R-:W-:-:S03]  /*0a00*/  IMAD.MOV R5, RZ, RZ, -R4 ;  /* 0x000000ffff057224 */ /* 0x000fc600078e0a04 */
        /* <DEDUP_REMOVED lines=10> */
[----:B------:R-:W-:-:S04]  /*0ab0*/  IMAD.MOV R2, RZ, RZ, -R0 ;  /* 0x000000ffff027224 */ /* 0x000fc800078e0a00 */
[C---:B------:R-:W-:Y:S01]  /*0ac0*/  IMAD R3, R9.reuse, R2, R4 ;  /* 0x0000000209037224 */ /* 0x040fe200078e0204 */
[----:B------:R-:W-:Y:S01]  /*0ad0*/  LEA R2, R9, R0, 0x18 ;  /* 0x0000000009027211 */ /* 0x000fe200078ec0ff */
[----:B------:R-:W-:-:S04]  /*0ae0*/  IMAD R0, R12, R5, R11 ;  /* 0x000000050c007224 */ /* 0x000fc800078e020b */
[----:B------:R-:W-:-:S05]  /*0af0*/  IMAD R2, R3, 0x10000, R2 ;  /* 0x0001000003027824 */ /* 0x000fca00078e0202 */
[----:B------:R1:W-:Y:S01]  /*0b00*/  STL [R1+0xc8], R2 ;  /* 0x0000c80201007387 */ /* 0x0003e20000100800 */
[----:B------:R-:W-:Y:S05]  /*0b10*/  BRA `(.L_x_463) ;  /* 0x0000046000007947 */ /* 0x000fea0003800000 */
.L_x_462:
[----:B------:R-:W2:Y:S01]  /*0b20*/  LDL R3, [R1+0xcc] ;  /* 0x0000cc0001037983 */ /* 0x000ea20000100800 */
[----:B------:R-:W-:-:S04]  /*0b30*/  IMAD.MOV.U32 R2, RZ, RZ, 0x4 ;  /* 0x00000004ff027424 */ /* 0x000fc800078e00ff */
[----:B--2---:R-:W-:-:S05]  /*0b40*/  IMAD.WIDE R2, R3, R2, c[0x0][0x590] ;  /* 0x0001640003027625 */ /* 0x004fca00078e0202 */
[----:B------:R-:W2:Y:S02]  /*0b50*/  LDG.E R7, [R2.64] ;  /* 0x0000000602077981 */ /* 0x000ea4000c1e1900 */
[----:B--23--:R-:W-:-:S05]  /*0b60*/  IMAD R9, R7, R12, RZ ;  /* 0x0000000c07097224 */ /* 0x00cfca00078e02ff */
[-C--:B-1----:R-:W-:Y:S02]  /*0b70*/  IABS R0, R9.reuse ;  /* 0x0000000900007213 */ /* 0x082fe40000000000 */
[----:B------:R-:W-:-:S03]  /*0b80*/  IABS R8, R9 ;  /* 0x0000000900087213 */ /* 0x000fc60000000000 */
[----:B------:R-:W-:-:S04]  /*0b90*/  IMAD.MOV.U32 R6, RZ, RZ, R0 ;  /* 0x000000ffff067224 */ /* 0x000fc800078e0000 */
[----:B------:R-:W1:Y:S08]  /*0ba0*/  I2F.RP R2, R6 ;  /* 0x0000000600027306 */ /* 0x000e700000209400 */
[----:B-1----:R-:W1:Y:S02]  /*0bb0*/  MUFU.RCP R2, R2 ;  /* 0x0000000200027308 */ /* 0x002e640000001000 */
[----:B-1----:R-:W-:-:S06]  /*0bc0*/  IADD3 R2, R2, 0xffffffe, RZ ;  /* 0x0ffffffe02027810 */ /* 0x002fcc0007ffe0ff */
[----:B------:R-:W1:Y:S02]  /*0bd0*/  F2I.FTZ.U32.TRUNC.NTZ R3, R2 ;  /* 0x0000000200037305 */ /* 0x000e64000021f000 */
[----:B-1----:R-:W-:-:S04]  /*0be0*/  IMAD.MOV R0, RZ, RZ, -R3 ;  /* 0x000000ffff007224 */ /* 0x002fc800078e0a03 */
[----:B------:R-:W-:Y:S01]  /*0bf0*/  IMAD.MOV.U32 R2, RZ, RZ, R0 ;  /* 0x000000ffff027224 */ /* 0x000fe200078e0000 */
[----:B------:R-:W-:-:S03]  /*0c00*/  IABS R0, R11 ;  /* 0x0000000b00007213 */ /* 0x000fc60000000000 */
[----:B------:R-:W-:Y:S01]  /*0c10*/  IMAD R4, R2, R6, RZ ;  /* 0x0000000602047224 */ /* 0x000fe200078e02ff */
[----:B------:R-:W-:Y:S01]  /*0c20*/  MOV R5, R0 ;  /* 0x0000000000057202 */ /* 0x000fe20000000f00 */
[----:B------:R-:W-:-:S04]  /*0c30*/  IMAD.MOV.U32 R2, RZ, RZ, RZ ;  /* 0x000000ffff027224 */ /* 0x000fc800078e00ff */
[----:B------:R-:W-:-:S04]  /*0c40*/  IMAD.HI.U32 R0, R3, R4, R2 ;  /* 0x0000000403007227 */ /* 0x000fc800078e0002 */
[----:B------:R-:W-:Y:S02]  /*0c50*/  IMAD.MOV R2, RZ, RZ, -R8 ;  /* 0x000000ffff027224 */ /* 0x000fe400078e0a08 */
        /* <DEDUP_REMOVED lines=9> */
[----:B------:R-:W-:-:S04]  /*0cf0*/  @P2 IADD3 R0, R0, 0x1, RZ ;  /* 0x0000000100002810 */ /* 0x000fc80007ffe0ff */
[----:B------:R-:W-:-:S05]  /*0d00*/  MOV R4, R0 ;  /* 0x0000000000047202 */ /* 0x000fca0000000f00 */
[----:B------:R-:W-:Y:S01]  /*0d10*/  @!P1 IMAD.MOV R4, RZ, RZ, -R4 ;  /* 0x000000ffff049224 */ /* 0x000fe200078e0a04 */
[----:B------:R-:W-:-:S05]  /*0d20*/  @!P0 LOP3.LUT R4, RZ, R9, RZ, 0x33, !PT ;  /* 0x00000009ff048212 */ /* 0x000fca00078e33ff */
[----:B------:R-:W-:-:S05]  /*0d30*/  IMAD R10, R7, R4, RZ ;  /* 0x00000004070a7224 */ /* 0x000fca00078e02ff */
[----:B------:R-:W-:-:S04]  /*0d40*/  IADD3 R0, -R10, c[0x0][0x538], RZ ;  /* 0x00014e000a007a10 */ /* 0x000fc80007ffe1ff */
[----:B------:R-:W-:-:S04]  /*0d50*/  IMNMX R6, R7, R0, PT ;  /* 0x0000000007067217 */ /* 0x000fc80003800200 */
[----:B------:R-:W-:-:S05]  /*0d60*/  IABS R0, R6 ;  /* 0x0000000600007213 */ /* 0x000fca0000000000 */
[----:B------:R-:W-:-:S04]  /*0d70*/  IMAD.MOV.U32 R5, RZ, RZ, R0 ;  /* 0x000000ffff057224 */ /* 0x000fc800078e0000 */
[----:B------:R-:W1:Y:S08]  /*0d80*/  I2F.RP R2, R5 ;  /* 0x0000000500027306 */ /* 0x000e700000209400 */
[----:B-1----:R-:W1:Y:S02]  /*0d90*/  MUFU.RCP R2, R2 ;  /* 0x0000000200027308 */ /* 0x002e640000001000 */
[----:B-1----:R-:W-:-:S06]  /*0da0*/  IADD3 R2, R2, 0xffffffe, RZ ;  /* 0x0ffffffe02027810 */ /* 0x002fcc0007ffe0ff */
[----:B------:R1:W2:Y:S02]  /*0db0*/  F2I.FTZ.U32.TRUNC.NTZ R3, R2 ;  /* 0x0000000200037305 */ /* 0x0002a4000021f000 */
[----:B-1----:R-:W-:Y:S01]  /*0dc0*/  IMAD.MOV R2, RZ, RZ, -R4 ;  /* 0x000000ffff027224 */ /* 0x002fe200078e0a04 */
[----:B--2---:R-:W-:-:S03]  /*0dd0*/  IADD3 R0, RZ, -R3, RZ ;  /* 0x80000003ff007210 */ /* 0x004fc60007ffe0ff */
[----:B------:R-:W-:Y:S01]  /*0de0*/  IMAD R8, R9, R2, R11 ;  /* 0x0000000209087224 */ /* 0x000fe200078e020b */
[----:B------:R-:W-:Y:S01]  /*0df0*/  IABS R9, R6 ;  /* 0x0000000600097213 */ /* 0x000fe20000000000 */
[----:B------:R-:W-:-:S03]  /*0e00*/  IMAD.MOV.U32 R2, RZ, RZ, R0 ;  /* 0x000000ffff027224 */ /* 0x000fc600078e0000 */
[----:B------:R-:W-:Y:S01]  /*0e10*/  IABS R0, R8 ;  /* 0x0000000800007213 */ /* 0x000fe20000000000 */
[----:B------:R-:W-:Y:S02]  /*0e20*/  IMAD R7, R2, R5, RZ ;  /* 0x0000000502077224 */ /* 0x000fe400078e02ff */
[----:B------:R-:W-:Y:S02]  /*0e30*/  IMAD.MOV.U32 R2, RZ, RZ, RZ ;  /* 0x000000ffff027224 */ /* 0x000fe400078e00ff */
[----:B------:R-:W-:Y:S01]  /*0e40*/  IMAD.MOV.U32 R4, RZ, RZ, R0 ;  /* 0x000000ffff047224 */ /* 0x000fe200078e0000 */
[----:B------:R-:W-:Y:S01]  /*0e50*/  IADD3 R0, RZ, -R9, RZ ;  /* 0x80000009ff007210 */ /* 0x000fe20007ffe0ff */
[----:B------:R-:W-:-:S04]  /*0e60*/  IMAD.HI.U32 R3, R3, R7, R2 ;  /* 0x0000000703037227 */ /* 0x000fc800078e0002 */
[----:B------:R-:W-:Y:S02]  /*0e70*/  IMAD.MOV.U32 R2, RZ, RZ, R0 ;  /* 0x000000ffff027224 */ /* 0x000fe400078e0000 */
[----:B------:R-:W-:Y:S01]  /*0e80*/  IMAD.HI.U32 R0, R3, R4, RZ ;  /* 0x0000000403007227 */ /* 0x000fe200078e00ff */
[----:B------:R-:W-:-:S03]  /*0e90*/  IADD3 R3, R10, 0x1000000, R8 ;  /* 0x010000000a037810 */ /* 0x000fc60007ffe008 */
[----:B------:R-:W-:-:S05]  /*0ea0*/  IMAD R2, R0, R2, R4 ;  /* 0x0000000200027224 */ /* 0x000fca00078e0204 */
[----:B------:R-:W-:-:S13]  /*0eb0*/  ISETP.GT.U32.AND P0, PT, R5, R2, PT ;  /* 0x000000020500720c */ /* 0x000fda0003f04070 */
[----:B------:R-:W-:Y:S01]  /*0ec0*/  @!P0 IMAD.IADD R2, R2, 0x1, -R5 ;  /* 0x0000000102028824 */ /* 0x000fe200078e0a05 */
[----:B------:R-:W-:Y:S02]  /*0ed0*/  @!P0 IADD3 R0, R0, 0x1, RZ ;  /* 0x0000000100008810 */ /* 0x000fe40007ffe0ff */
[----:B------:R-:W-:Y:S02]  /*0ee0*/  ISETP.NE.AND P0, PT, R6, RZ, PT ;  /* 0x000000ff0600720c */ /* 0x000fe40003f05270 */
[----:B------:R-:W-:Y:S02]  /*0ef0*/  ISETP.GE.U32.AND P2, PT, R2, R5, PT ;  /* 0x000000050200720c */ /* 0x000fe40003f46070 */
[----:B------:R-:W-:-:S04]  /*0f00*/  LOP3.LUT R2, R8, R6, RZ, 0x3c, !PT ;  /* 0x0000000608027212 */ /* 0x000fc800078e3cff */
[----:B------:R-:W-:Y:S01]  /*0f10*/  ISETP.GE.AND P1, PT, R2, RZ, PT ;  /* 0x000000ff0200720c */ /* 0x000fe20003f26270 */
[----:B------:R-:W-:-:S06]  /*0f20*/  IMAD.MOV R2, RZ, RZ, -R6 ;  /* 0x000000ffff027224 */ /* 0x000fcc00078e0a06 */
[----:B------:R-:W-:-:S06]  /*0f30*/  @P2 IADD3 R0, R0, 0x1, RZ ;  /* 0x0000000100002810 */ /* 0x000fcc0007ffe0ff */
[----:B------:R-:W-:Y:S02]  /*0f40*/  @!P1 IADD3 R0, -R0, RZ, RZ ;  /* 0x000000ff00009210 */ /* 0x000fe40007ffe1ff */
[----:B------:R-:W-:-:S05]  /*0f50*/  @!P0 LOP3.LUT R0, RZ, R6, RZ, 0x33, !PT ;  /* 0x00000006ff008212 */ /* 0x000fca00078e33ff */
[----:B------:R-:W-:-:S05]  /*0f60*/  IMAD R2, R0, R2, R3 ;  /* 0x0000000200027224 */ /* 0x000fca00078e0203 */
[----:B------:R1:W-:Y:S02]  /*0f70*/  STL [R1+0xc8], R2 ;  /* 0x0000c80201007387 */ /* 0x0003e40000100800 */
.L_x_463:
[----:B------:R-:W-:Y:S05]  /*0f80*/  BSYNC B0 ;  /* 0x0000000000007941 */ /* 0x000fea0003800000 */
.L_x_461:
[----:B------:R-:W-:-:S04]  /*0f90*/  LOP3.LUT R0, RZ, R0, RZ, 0x33, !PT ;  /* 0x00000000ff007212 */ /* 0x000fc800078e33ff */
[----:B------:R-:W-:-:S05]  /*0fa0*/  IADD3 R0, R0, R12, RZ ;  /* 0x0000000c00007210 */ /* 0x000fca0007ffe0ff */
[----:B------:R2:W-:Y:S01]  /*0fb0*/  STL [R1+0xc4], R0 ;  /* 0x0000c40001007387 */ /* 0x0005e20000100800 */
[----:B------:R-:W-:Y:S05]  /*0fc0*/  BRA `(.L_x_464) ;  /* 0x0000006000007947 */ /* 0x000fea0003800000 */
.L_x_452:
[----:B------:R-:W-:Y:S01]  /*0fd0*/  MOV R0, UR4 ;  /* 0x0000000400007c02 */ /* 0x000fe20008000f00 */
[----:B------:R-:W-:Y:S04]  /*0fe0*/  STL [R1+0xc4], RZ ;  /* 0x0000c4ff01007387 */ /* 0x000fe80000100800 */
[----:B------:R-:W-:Y:S04]  /*0ff0*/  STL [R1+0xc8], RZ ;  /* 0x0000c8ff01007387 */ /* 0x000fe80000100800 */
[----:B------:R1:W-:Y:S02]  /*1000*/  STL [R1+0xc0], R0 ;  /* 0x0000c00001007387 */ /* 0x0003e40000100800 */
[----:B-1----:R-:W-:-:S05]  /*1010*/  MOV R0, c[0x0][0x53c] ;  /* 0x00014f0000007a02 */ /* 0x002fca0000000f00 */
[----:B------:R1:W-:Y:S02]  /*1020*/  STL [R1+0xcc], R0 ;  /* 0x0000cc0001007387 */ /* 0x0003e40000100800 */
.L_x_464:
[----:B------:R-:W3:Y:S04]  /*1030*/  LDL R4, [R1+0xc0] ;  /* 0x0000c00001047983 */ /* 0x000ee80000100800 */
[----:B------:R-:W3:Y:S04]  /*1040*/  LDL R5, [R1+0xc4] ;  /* 0x0000c40001057983 */ /* 0x000ee80000100800 */
[----:B------:R-:W3:Y:S04]  /*1050*/  LDL R6, [R1+0xc8] ;  /* 0x0000c80001067983 */ /* 0x000ee80000100800 */
[----:B------:R-:W3:Y:S01]  /*1060*/  LDL R7, [R1+0xcc] ;  /* 0x0000cc0001077983 */ /* 0x000ee20000100800 */
[----:B------:R-:W-:Y:S01]  /*1070*/  ISETP.NE.AND P0, PT, R13, RZ, PT ;  /* 0x000000ff0d00720c */ /* 0x000fe20003f05270 */
[----:B------:R-:W-:-:S12]  /*1080*/  WARPSYNC 0xffffffff ;  /* 0xffffffff00007948 */ /* 0x000fd80003800000 */
[----:B---3--:R3:W-:Y:S04]  /*1090*/  @!P0 STS.128 [0x1a080], R4 ;  /* 0x01a08004ff008388 */ /* 0x0087e80000000c00 */
[----:B------:R-:W-:Y:S06]  /*10a0*/  BAR.ARV 0x5, 0x100 ;  /* 0x0144000000007b1d */ /* 0x000fec0000002000 */
.L_x_450:
[----:B-12---:R-:W2:Y:S02]  /*10b0*/  LDL R0, [R1+0xcc] ;  /* 0x0000cc0001007983 */ /* 0x006ea40000100800 */
[----:B--2---:R-:W-:-:S13]  /*10c0*/  ISETP.GE.AND P0, PT, R0, c[0x0][0x53c], PT ;  /* 0x00014f0000007a0c */ /* 0x004fda0003f06270 */
[----:B------:R-:W-:Y:S05]  /*10d0*/  @P0 EXIT ;  /* 0x000000000000094d */ /* 0x000fea0003800000 */
[----:B------:R-:W1:Y:S01]  /*10e0*/  S2R R16, SR_TID.X ;  /* 0x0000000000107919 */ /* 0x000e620000002100 */
[----:B------:R-:W-:Y:S02]  /*10f0*/  ULDC UR5, c[0x0][0x2ac] ;  /* 0x0000ab0000057ab9 */ /* 0x000fe40000000800 */
[----:B------:R-:W-:Y:S02]  /*1100*/  ULDC UR4, c[0x0][0x1d0] ;  /* 0x0000740000047ab9 */ /* 0x000fe40000000800 */
[----:B------:R-:W-:Y:S01]  /*1110*/  UIMAD UR5, UR5, UR4, URZ ;  /* 0x00000004050572a4 */ /* 0x000fe2000f8e023f */
[----:B-1-3--:R-:W-:-:S04]  /*1120*/  SHF.R.S32.HI R7, RZ, 0x1f, R16 ;  /* 0x0000001fff077819 */ /* 0x00afc80000011410 */
        /* <DEDUP_REMOVED lines=17> */
[----:B------:R-:W-:Y:S01]  /*1240*/  LEA.HI R7, R7, R16, RZ, 0x6 ;  /* 0x0000001007077211 */ /* 0x000fe200078f30ff */
[----:B------:R-:W-:Y:S01]  /*1250*/  IMAD.IADD R20, R16, 0x1, -R4 ;  /* 0x0000000110147824 */ /* 0x000fe200078e0a04 */
[----:B------:R-:W-:Y:S01]  /*1260*/  SHF.R.S32.HI R4, RZ, 0x1f, R2 ;  /* 0x0000001fff047819 */ /* 0x000fe20000011402 */
[----:B------:R-:W-:Y:S01]  /*1270*/  IMAD.IADD R8, R8, 0x1, -R0 ;  /* 0x0000000108087824 */ /* 0x000fe200078e0a00 */
[----:B------:R-:W-:Y:S01]  /*1280*/  LOP3.LUT R0, R3, 0x1c0, RZ, 0xc0, !PT ;  /* 0x000001c003007812 */ /* 0x000fe200078ec0ff */
[----:B------:R-:W-:Y:S01]  /*1290*/  IMAD.SHL.U32 R19, R20, 0x8, RZ ;  /* 0x0000000814137824 */ /* 0x000fe200078e00ff */
[----:B------:R-:W-:Y:S01]  /*12a0*/  LEA.HI R14, R4, R2, RZ, 0x3 ;  /* 0x00000002040e7211 */ /* 0x000fe200078f18ff */
[----:B------:R-:W-:Y:S01]  /*12b0*/  IMAD.SHL.U32 R6, R20, 0x40, RZ ;  /* 0x0000004014067824 */ /* 0x000fe200078e00ff */
[----:B------:R-:W-:Y:S01]  /*12c0*/  SHF.R.U32.HI R5, RZ, 0x3, R0 ;  /* 0x00000003ff057819 */ /* 0x000fe20000011600 */
[----:B------:R-:W-:Y:S01]  /*12d0*/  IMAD.SHL.U32 R7, R7, 0x8, RZ ;  /* 0x0000000807077824 */ /* 0x000fe200078e00ff */
[----:B------:R-:W-:Y:S01]  /*12e0*/  LOP3.LUT R3, R0, 0x38, R19, 0xf8, !PT ;  /* 0x0000003800037812 */ /* 0x000fe200078ef813 */
[----:B------:R-:W-:Y:S01]  /*12f0*/  STL [R1+0x40], R19 ;  /* 0x0000401301007387 */ /* 0x000fe20000100800 */
[----:B------:R-:W-:-:S02]  /*1300*/  LOP3.LUT R4, R14, 0xfffffff8, RZ, 0xc0, !PT ;  /* 0xfffffff80e047812 */ /* 0x000fc400078ec0ff */
[----:B------:R-:W-:Y:S02]  /*1310*/  LOP3.LUT R12, R3, R5, RZ, 0x3c, !PT ;  /* 0x00000005030c7212 */ /* 0x000fe400078e3cff */
[----:B------:R-:W-:Y:S01]  /*1320*/  LOP3.LUT R3, R10, 0xffffffe0, RZ, 0xc0, !PT ;  /* 0xffffffe00a037812 */ /* 0x000fe200078ec0ff */
[----:B------:R-:W-:Y:S01]  /*1330*/  IMAD.IADD R5, R2, 0x1, -R4 ;  /* 0x0000000102057824 */ /* 0x000fe200078e0a04 */
[----:B------:R-:W-:Y:S02]  /*1340*/  LOP3.LUT R0, R6, 0x1c0, RZ, 0xc0, !PT ;  /* 0x000001c006007812 */ /* 0x000fe400078ec0ff */
[----:B------:R-:W-:Y:S01]  /*1350*/  LOP3.LUT R6, R8, 0x1, RZ, 0xc0, !PT ;  /* 0x0000000108067812 */ /* 0x000fe200078ec0ff */
[----:B------:R-:W-:Y:S01]  /*1360*/  IMAD.IADD R18, R16, 0x1, -R3 ;  /* 0x0000000110127824 */ /* 0x000fe200078e0a03 */
[----:B------:R-:W-:Y:S02]  /*1370*/  LOP3.LUT R4, R0, 0x8, R9, 0xf8, !PT ;  /* 0x0000000800047812 */ /* 0x000fe400078ef809 */
[----:B------:R-:W-:-:S02]  /*1380*/  SHF.R.U32.HI R2, RZ, 0x3, R0 ;  /* 0x00000003ff027819 */ /* 0x000fc40000011600 */
[--C-:B------:R-:W-:Y:S02]  /*1390*/  SHF.R.S32.HI R9, RZ, 0x5, R10.reuse ;  /* 0x00000005ff097819 */ /* 0x100fe4000001140a */
[----:B------:R-:W-:Y:S02]  /*13a0*/  SHF.R.S32.HI R0, RZ, 0x1f, R10 ;  /* 0x0000001fff007819 */ /* 0x000fe4000001140a */
[----:B------:R-:W-:Y:S02]  /*13b0*/  SHF.R.S32.HI R11, RZ, 0x1f, R18 ;  /* 0x0000001fff0b7819 */ /* 0x000fe40000011412 */
[----:B------:R-:W-:Y:S02]  /*13c0*/  LEA.HI R0, R0, R9, RZ, 0x3 ;  /* 0x0000000900007211 */ /* 0x000fe400078f18ff */
[----:B------:R-:W-:Y:S01]  /*13d0*/  LOP3.LUT R3, R15, 0xfffffffc, RZ, 0xc0, !PT ;  /* 0xfffffffc0f037812 */ /* 0x000fe200078ec0ff */
[----:B------:R-:W-:Y:S01]  /*13e0*/  IMAD.MOV.U32 R15, RZ, RZ, 0x20 ;  /* 0x00000020ff0f7424 */ /* 0x000fe200078e00ff */
[----:B------:R-:W-:-:S02]  /*13f0*/  LOP3.LUT R0, R0, 0xffffff8, RZ, 0xc0, !PT ;  /* 0x0ffffff800007812 */ /* 0x000fc400078ec0ff */
[----:B------:R-:W-:Y:S01]  /*1400*/  LEA.HI R11, R11, R18, RZ, 0x2 ;  /* 0x000000120b0b7211 */ /* 0x000fe200078f10ff */
[----:B------:R-:W-:Y:S01]  /*1410*/  IMAD.IADD R3, R16, 0x1, -R3 ;  /* 0x0000000110037824 */ /* 0x000fe200078e0a03 */
[----:B------:R-:W-:Y:S01]  /*1420*/  LOP3.LUT R10, R4, R2, RZ, 0x3c, !PT ;  /* 0x00000002040a7212 */ /* 0x000fe200078e3cff */
[----:B------:R-:W-:Y:S01]  /*1430*/  IMAD.IADD R4, R9, 0x1, -R0 ;  /* 0x0000000109047824 */ /* 0x000fe200078e0a00 */
[----:B------:R-:W-:Y:S01]  /*1440*/  SHF.R.S32.HI R2, RZ, 0x2, R11 ;  /* 0x00000002ff027819 */ /* 0x000fe2000001140b */
[----:B------:R-:W-:Y:S01]  /*1450*/  IMAD.MOV.U32 R16, RZ, RZ, 0x10 ;  /* 0x00000010ff107424 */ /* 0x000fe200078e00ff */
[----:B------:R-:W-:Y:S02]  /*1460*/  ISETP.NE.U32.AND P4, PT, R6, 0x1, PT ;  /* 0x000000010600780c */ /* 0x000fe40003f85070 */
[----:B------:R-:W-:Y:S01]  /*1470*/  LEA.HI R0, R3, R3, RZ, 0x1 ;  /* 0x0000000303007211 */ /* 0x000fe200078f08ff */
[----:B------:R-:W-:Y:S01]  /*1480*/  IMAD R17, R4, 0x10, R2 ;  /* 0x0000001004117824 */ /* 0x000fe200078e0202 */
[----:B------:R-:W-:Y:S01]  /*1490*/  R2P PR, R8, 0x6 ;  /* 0x0000000608007804 */ /* 0x000fe20000000000 */
[C---:B------:R-:W-:Y:S01]  /*14a0*/  IMAD.SHL.U32 R2, R5.reuse, 0x40, RZ ;  /* 0x0000004005027824 */ /* 0x040fe200078e00ff */
[----:B------:R-:W-:Y:S01]  /*14b0*/  LOP3.LUT R6, R0, 0x1ffffffe, RZ, 0xc0, !PT ;  /* 0x1ffffffe00067812 */ /* 0x000fe200078ec0ff */
[----:B------:R-:W-:Y:S01]  /*14c0*/  IMAD.SHL.U32 R4, R8, 0x40, RZ ;  /* 0x0000004008047824 */ /* 0x000fe200078e00ff */
[C---:B------:R-:W-:Y:S01]  /*14d0*/  LOP3.LUT P3, RZ, R5.reuse, 0x2, RZ, 0xc0, !PT ;  /* 0x0000000205ff7812 */ /* 0x040fe2000786c0ff */
[----:B------:R-:W-:Y:S01]  /*14e0*/  STL [R1+0x1fc], R17 ;  /* 0x0001fc1101007387 */ /* 0x000fe20000100800 */
[----:B------:R-:W-:Y:S01]  /*14f0*/  LOP3.LUT P0, RZ, R5, 0x4, RZ, 0xc0, !PT ;  /* 0x0000000405ff7812 */ /* 0x000fe2000780c0ff */
[----:B------:R-:W-:Y:S01]  /*1500*/  IMAD.SHL.U32 R5, R13, 0x8, RZ ;  /* 0x000000080d057824 */ /* 0x000fe200078e00ff */
[----:B------:R-:W-:Y:S01]  /*1510*/  LOP3.LUT R2, R2, 0x1c0, RZ, 0xc0, !PT ;  /* 0x000001c002027812 */ /* 0x000fe200078ec0ff */
[----:B------:R-:W-:Y:S01]  /*1520*/  IMAD.IADD R8, R3, 0x1, -R6 ;  /* 0x0000000103087824 */ /* 0x000fe200078e0a06 */
[----:B------:R-:W-:Y:S01]  /*1530*/  LOP3.LUT R4, R4, 0x1c0, RZ, 0xc0, !PT ;  /* 0x000001c004047812 */ /* 0x000fe200078ec0ff */
[----:B------:R-:W-:Y:S01]  /*1540*/  IMAD R0, R13, 0x200, R10 ;  /* 0x000002000d007824 */ /* 0x000fe200078e020a */
[----:B------:R-:W-:Y:S01]  /*1550*/  LOP3.LUT R12, R12, 0x7ffffe00, R7, 0xf8, !PT ;  /* 0x7ffffe000c0c7812 */ /* 0x000fe200078ef807 */
[----:B------:R-:W-:Y:S01]  /*1560*/  IMAD R7, R9, 0x200, R3 ;  /* 0x0000020009077824 */ /* 0x000fe200078e0203 */
[----:B------:R-:W-:Y:S01]  /*1570*/  LOP3.LUT R6, R2, 0x8, R5, 0xf8, !PT ;  /* 0x0000000802067812 */ /* 0x000fe200078ef805 */
[----:B------:R-:W-:Y:S01]  /*1580*/  IMAD R8, R8, 0x8, R17 ;  /* 0x0000000808087824 */ /* 0x000fe200078e0211 */
[----:B------:R-:W-:Y:S01]  /*1590*/  SHF.R.U32.HI R3, RZ, 0x3, R2 ;  /* 0x00000003ff037819 */ /* 0x000fe20000011602 */
[----:B------:R-:W-:Y:S01]  /*15a0*/  IMAD.SHL.U32 R12, R12, 0x2, RZ ;  /* 0x000000020c0c7824 */ /* 0x000fe200078e00ff */
[----:B------:R-:W-:Y:S01]  /*15b0*/  LEA.HI R2, R4, R4, RZ, 0x1d ;  /* 0x0000000404027211 */ /* 0x000fe200078fe8ff */
[----:B------:R-:W-:Y:S01]  /*15c0*/  IMAD.MOV.U32 R10, RZ, RZ, 0x40 ;  /* 0x00000040ff0a7424 */ /* 0x000fe200078e00ff */
[----:B------:R-:W-:Y:S01]  /*15d0*/  LOP3.LUT R3, R6, R3, RZ, 0x3c, !PT ;  /* 0x0000000306037212 */ /* 0x000fe200078e3cff */
[----:B------:R-:W-:Y:S01]  /*15e0*/  IMAD.SHL.U32 R6, R14, 0x40, RZ ;  /* 0x000000400e067824 */ /* 0x000fe200078e00ff */
[----:B------:R-:W-:Y:S01]  /*15f0*/  SEL R5, R16, 0xfffffff0, !P3 ;  /* 0xfffffff010057807 */ /* 0x000fe20005800000 */
[----:B------:R-:W-:Y:S01]  /*1600*/  IMAD.U32 R7, R7, 0x2, R2 ;  /* 0x0000000207077824 */ /* 0x000fe200078e0002 */
[----:B------:R-:W-:Y:S01]  /*1610*/  SEL R4, R15, 0xffffffe0, !P0 ;  /* 0xffffffe00f047807 */ /* 0x000fe20004000000 */
[----:B------:R-:W-:Y:S01]  /*1620*/  IMAD R2, R20, 0x20, R21 ;  /* 0x0000002014027824 */ /* 0x000fe200078e0215 */
[----:B------:R-:W-:-:S02]  /*1630*/  IADD3 R13, R19, 0x40, RZ ;  /* 0x00000040130d7810 */ /* 0x000fc40007ffe0ff */
[----:B------:R-:W-:Y:S01]  /*1640*/  LOP3.LUT R3, R3, 0x7ffffe00, R6, 0xf8, !PT ;  /* 0x7ffffe0003037812 */ /* 0x000fe200078ef806 */
[----:B------:R-:W-:Y:S01]  /*1650*/  IMAD.IADD R4, R5, 0x1, R4 ;  /* 0x0000000105047824 */ /* 0x000fe200078e0204 */
[----:B------:R1:W-:Y:S01]  /*1660*/  STL [R1+0x178], R2 ;  /* 0x0001780201007387 */ /* 0x0003e20000100800 */
[----:B------:R-:W-:Y:S02]  /*1670*/  SHF.R.S32.HI R14, RZ, 0x1f, R19 ;  /* 0x0000001fff0e7819 */ /* 0x000fe40000011413 */
[C---:B------:R-:W-:Y:S01]  /*1680*/  IADD3 R6, R19.reuse, 0x80, RZ ;  /* 0x0000008013067810 */ /* 0x040fe20007ffe0ff */
[----:B------:R-:W-:Y:S01]  /*1690*/  STL [R1+0x68], R13 ;  /* 0x0000680d01007387 */ /* 0x000fe20000100800 */
[----:B------:R-:W-:Y:S02]  /*16a0*/  IADD3 R5, R19, 0xc0, RZ ;  /* 0x000000c013057810 */ /* 0x000fe40007ffe0ff */
[----:B------:R-:W-:Y:S01]  /*16b0*/  LEA R236, R0, 0x14080, 0x1 ;  /* 0x0001408000ec7811 */ /* 0x000fe200078e08ff */
[----:B------:R-:W-:Y:S01]  /*16c0*/  STL [R1+0x20c], R14 ;  /* 0x00020c0e01007387 */ /* 0x000fe20000100800 */
[----:B------:R-:W-:-:S02]  /*16d0*/  SEL R0, R10, 0xffffffc0, !P0 ;  /* 0xffffffc00a007807 */ /* 0x000fc40004000000 */
[----:B------:R-:W-:Y:S01]  /*16e0*/  LEA R239, R3, 0x4080, 0x1 ;  /* 0x0000408003ef7811 */ /* 0x000fe200078e08ff */
[----:B------:R2:W-:Y:S04]  /*16f0*/  STL [R1+0x64], R6 ;  /* 0x0000640601007387 */ /* 0x0005e80000100800 */
[----:B------:R3:W-:Y:S01]  /*1700*/  STL [R1+0x6c], R5 ;  /* 0x00006c0501007387 */ /* 0x0007e20000100800 */
[----:B------:R-:W-:Y:S01]  /*1710*/  IMAD.IADD R240, R239, 0x1, R0 ;  /* 0x00000001eff07824 */ /* 0x000fe200078e0200 */
[----:B-1----:R-:W-:Y:S02]  /*1720*/  LOP3.LUT R2, R11, 0x7ffffffc, RZ, 0xc0, !PT ;  /* 0x7ffffffc0b027812 */ /* 0x002fe400078ec0ff */
[----:B------:R-:W-:-:S03]  /*1730*/  SHF.R.S32.HI R11, RZ, 0x1f, R13 ;  /* 0x0000001fff0b7819 */ /* 0x000fc6000001140d */
[----:B------:R-:W-:Y:S02]  /*1740*/  IMAD.IADD R2, R18, 0x1, -R2 ;  /* 0x0000000112027824 */ /* 0x000fe400078e0a02 */
[----:B------:R1:W-:Y:S01]  /*1750*/  STL [R1+0x208], R11 ;  /* 0x0002080b01007387 */ /* 0x0003e20000100800 */
[----:B--2---:R-:W-:Y:S02]  /*1760*/  SHF.R.S32.HI R6, RZ, 0x1f, R6 ;  /* 0x0000001fff067819 */ /* 0x004fe40000011406 */
[----:B---3--:R-:W-:-:S03]  /*1770*/  SHF.R.S32.HI R5, RZ, 0x1f, R5 ;  /* 0x0000001fff057819 */ /* 0x008fc60000011405 */
[----:B------:R-:W-:Y:S04]  /*1780*/  STL [R1+0x204], R6 ;  /* 0x0002040601007387 */ /* 0x000fe80000100800 */
[----:B------:R2:W-:Y:S04]  /*1790*/  STL [R1+0x200], R5 ;  /* 0x0002000501007387 */ /* 0x0005e80000100800 */
[----:B------:R3:W-:Y:S04]  /*17a0*/  STL [R1+0x1c], R12 ;  /* 0x00001c0c01007387 */ /* 0x0007e80000100800 */
[----:B------:R-:W-:Y:S01]  /*17b0*/  STL [R1+0xb4], R8 ;  /* 0x0000b40801007387 */ /* 0x000fe20000100800 */
[----:B-1----:R-:W-:Y:S01]  /*17c0*/  IMAD.SHL.U32 R11, R2, 0x2, RZ ;  /* 0x00000002020b7824 */ /* 0x002fe200078e00ff */
[----:B------:R-:W-:-:S04]  /*17d0*/  SEL R2, R15, 0xffffffe0, !P3 ;  /* 0xffffffe00f027807 */ /* 0x000fc80005800000 */
[C---:B------:R-:W-:Y:S01]  /*17e0*/  IADD3 R42, R11.reuse, 0x8, RZ ;  /* 0x000000080b2a7810 */ /* 0x040fe20007ffe0ff */
[----:B------:R1:W-:Y:S01]  /*17f0*/  STL [R1+0x7c], R11 ;  /* 0x00007c0b01007387 */ /* 0x0003e20000100800 */
[----:B------:R-:W-:Y:S01]  /*1800*/  IADD3 R41, R11, 0x10, RZ ;  /* 0x000000100b297810 */ /* 0x000fe20007ffe0ff */
[----:B------:R-:W-:Y:S01]  /*1810*/  IMAD.IADD R241, R239, 0x1, R2 ;  /* 0x00000001eff17824 */ /* 0x000fe200078e0202 */
[C---:B------:R-:W-:Y:S01]  /*1820*/  IADD3 R40, R11.reuse, 0x18, RZ ;  /* 0x000000180b287810 */ /* 0x040fe20007ffe0ff */
[----:B------:R-:W-:Y:S01]  /*1830*/  STL [R1+0x174], R42 ;  /* 0x0001742a01007387 */ /* 0x000fe20000100800 */
[C---:B------:R-:W-:Y:S02]  /*1840*/  IADD3 R39, R11.reuse, 0x20, RZ ;  /* 0x000000200b277810 */ /* 0x040fe40007ffe0ff */
        /* <DEDUP_REMOVED lines=36> */
[----:B--2---:R-:W-:Y:S01]  /*1a90*/  SEL R5, R10, 0xffffffc0, !P2 ;  /* 0xffffffc00a057807 */ /* 0x004fe20005000000 */
[----:B------:R-:W-:Y:S01]  /*1aa0*/  STL [R1+0x148], R29 ;  /* 0x0001481d01007387 */ /* 0x000fe20000100800 */
[----:B------:R-:W-:-:S02]  /*1ab0*/  IADD3 R13, R11, 0xe8, RZ ;  /* 0x000000e80b0d7810 */ /* 0x000fc40007ffe0ff */
[----:B---3--:R-:W-:Y:S01]  /*1ac0*/  IADD3 R12, R11, 0xf0, RZ ;  /* 0x000000f00b0c7810 */ /* 0x008fe20007ffe0ff */
[----:B------:R-:W-:Y:S01]  /*1ad0*/  STL [R1+0x144], R28 ;  /* 0x0001441c01007387 */ /* 0x000fe20000100800 */
[----:B------:R-:W-:Y:S02]  /*1ae0*/  LEA R10, R7, 0x80, 0x1 ;  /* 0x00000080070a7811 */ /* 0x000fe400078e08ff */
[----:B------:R-:W-:Y:S01]  /*1af0*/  SHF.R.S32.HI R7, RZ, 0x1f, R42 ;  /* 0x0000001fff077819 */ /* 0x000fe2000001142a */
[----:B------:R-:W-:Y:S01]  /*1b00*/  STL [R1+0x140], R27 ;  /* 0x0001401b01007387 */ /* 0x000fe20000100800 */
[----:B-1----:R-:W-:Y:S02]  /*1b10*/  IADD3 R11, R11, 0xf8, RZ ;  /* 0x000000f80b0b7810 */ /* 0x002fe40007ffe0ff */
[----:B------:R-:W-:Y:S01]  /*1b20*/  SHF.R.S32.HI R8, RZ, 0x1f, R41 ;  /* 0x0000001fff087819 */ /* 0x000fe20000011429 */
[----:B------:R-:W-:Y:S01]  /*1b30*/  STL [R1+0x13c], R26 ;  /* 0x00013c1a01007387 */ /* 0x000fe20000100800 */
[----:B------:R-:W-:-:S02]  /*1b40*/  SEL R6, R15, 0xffffffe0, !P1 ;  /* 0xffffffe00f067807 */ /* 0x000fc40004800000 */
[----:B------:R-:W-:Y:S01]  /*1b50*/  SHF.R.S32.HI R15, RZ, 0x1f, R39 ;  /* 0x0000001fff0f7819 */ /* 0x000fe20000011427 */
[----:B------:R-:W-:Y:S01]  /*1b60*/  STL [R1+0x138], R25 ;  /* 0x0001381901007387 */ /* 0x000fe20000100800 */
[----:B------:R-:W-:-:S03]  /*1b70*/  IADD3 R242, R0, R239, R2 ;  /* 0x000000ef00f27210 */ /* 0x000fc60007ffe002 */
[----:B------:R-:W-:Y:S04]  /*1b80*/  STL [R1+0x134], R24 ;  /* 0x0001341801007387 */ /* 0x000fe80000100800 */
        /* <DEDUP_REMOVED lines=8> */
[----:B------:R1:W-:Y:S04]  /*1c10*/  STL [R1+0x110], R14 ;  /* 0x0001100e01007387 */ /* 0x0003e80000100800 */
[----:B------:R-:W-:Y:S04]  /*1c20*/  STL [R1+0x10c], R13 ;  /* 0x00010c0d01007387 */ /* 0x000fe80000100800 */
[----:B------:R2:W-:Y:S04]  /*1c30*/  STL [R1+0x108], R12 ;  /* 0x0001080c01007387 */ /* 0x0005e80000100800 */
[----:B------:R3:W-:Y:S04]  /*1c40*/  STL [R1+0x1f4], R7 ;  /* 0x0001f40701007387 */ /* 0x0007e80000100800 */
[----:B------:R4:W-:Y:S04]  /*1c50*/  STL [R1+0x104], R11 ;  /* 0x0001040b01007387 */ /* 0x0009e80000100800 */
[----:B------:R5:W-:Y:S04]  /*1c60*/  STL [R1+0x1f0], R8 ;  /* 0x0001f00801007387 */ /* 0x000be80000100800 */
[----:B------:R-:W-:Y:S01]  /*1c70*/  STL [R1+0xd4], R10 ;  /* 0x0000d40a01007387 */ /* 0x000fe20000100800 */
[----:B-1----:R-:W-:-:S02]  /*1c80*/  SHF.R.S32.HI R14, RZ, 0x1f, R14 ;  /* 0x0000001fff0e7819 */ /* 0x002fc4000001140e */
[----:B--2---:R-:W-:Y:S02]  /*1c90*/  SHF.R.S32.HI R12, RZ, 0x1f, R12 ;  /* 0x0000001fff0c7819 */ /* 0x004fe4000001140c */
[----:B---3--:R-:W-:Y:S02]  /*1ca0*/  SHF.R.S32.HI R7, RZ, 0x1f, R40 ;  /* 0x0000001fff077819 */ /* 0x008fe40000011428 */
[----:B----4-:R-:W-:-:S03]  /*1cb0*/  SHF.R.S32.HI R11, RZ, 0x1f, R11 ;  /* 0x0000001fff0b7819 */ /* 0x010fc6000001140b */
[----:B------:R1:W-:Y:S01]  /*1cc0*/  STL [R1+0x1ec], R7 ;  /* 0x0001ec0701007387 */ /* 0x0003e20000100800 */
[----:B-----5:R-:W-:-:S03]  /*1cd0*/  SHF.R.S32.HI R8, RZ, 0x1f, R37 ;  /* 0x0000001fff087819 */ /* 0x020fc60000011425 */
[----:B------:R2:W-:Y:S01]  /*1ce0*/  STL [R1+0x1e8], R15 ;  /* 0x0001e80f01007387 */ /* 0x0005e20000100800 */
[----:B-1----:R-:W-:Y:S02]  /*1cf0*/  SHF.R.S32.HI R7, RZ, 0x1f, R38 ;  /* 0x0000001fff077819 */ /* 0x002fe40000011426 */
[----:B--2---:R-:W-:-:S03]  /*1d00*/  SHF.R.S32.HI R15, RZ, 0x1f, R36 ;  /* 0x0000001fff0f7819 */ /* 0x004fc60000011424 */
[----:B------:R1:W-:Y:S04]  /*1d10*/  STL [R1+0x1e4], R7 ;  /* 0x0001e40701007387 */ /* 0x0003e80000100800 */
[----:B------:R2:W-:Y:S04]  /*1d20*/  STL [R1+0x1e0], R8 ;  /* 0x0001e00801007387 */ /* 0x0005e80000100800 */
[----:B------:R3:W-:Y:S01]  /*1d30*/  STL [R1+0x1dc], R15 ;  /* 0x0001dc0f01007387 */ /* 0x0007e20000100800 */
[----:B-1----:R-:W-:Y:S02]  /*1d40*/  SHF.R.S32.HI R7, RZ, 0x1f, R35 ;  /* 0x0000001fff077819 */ /* 0x002fe40000011423 */
[----:B--2---:R-:W-:-:S03]  /*1d50*/  SHF.R.S32.HI R8, RZ, 0x1f, R34 ;  /* 0x0000001fff087819 */ /* 0x004fc60000011422 */
[----:B------:R1:W-:Y:S01]  /*1d60*/  STL [R1+0x1d8], R7 ;  /* 0x0001d80701007387 */ /* 0x0003e20000100800 */
[----:B---3--:R-:W-:-:S03]  /*1d70*/  SHF.R.S32.HI R15, RZ, 0x1f, R33 ;  /* 0x0000001fff0f7819 */ /* 0x008fc60000011421 */
        /* <DEDUP_REMOVED lines=31> */
[----:B------:R-:W-:Y:S01]  /*1f70*/  STL [R1+0x194], R15 ;  /* 0x0001940f01007387 */ /* 0x000fe20000100800 */
[----:B-1----:R-:W-:Y:S02]  /*1f80*/  SHF.R.S32.HI R7, RZ, 0x1f, R17 ;  /* 0x0000001fff077819 */ /* 0x002fe40000011411 */
[----:B--2---:R-:W-:-:S03]  /*1f90*/  SHF.R.S32.HI R8, RZ, 0x1f, R16 ;  /* 0x0000001fff087819 */ /* 0x004fc60000011410 */
[----:B------:R1:W-:Y:S04]  /*1fa0*/  STL [R1+0x190], R7 ;  /* 0x0001900701007387 */ /* 0x0003e80000100800 */
[----:B------:R2:W-:Y:S04]  /*1fb0*/  STL [R1+0x18c], R8 ;  /* 0x00018c0801007387 */ /* 0x0005e80000100800 */
[----:B------:R-:W-:Y:S01]  /*1fc0*/  STL [R1+0x188], R14 ;  /* 0x0001880e01007387 */ /* 0x000fe20000100800 */
[----:B-1----:R-:W-:Y:S02]  /*1fd0*/  SHF.R.S32.HI R7, RZ, 0x1f, R13 ;  /* 0x0000001fff077819 */ /* 0x002fe4000001140d */
[----:B--2---:R-:W-:-:S03]  /*1fe0*/  IADD3 R8, R10, -0x10, RZ ;  /* 0xfffffff00a087810 */ /* 0x004fc60007ffe0ff */
[----:B------:R1:W-:Y:S01]  /*1ff0*/  STL [R1+0x184], R7 ;  /* 0x0001840701007387 */ /* 0x0003e20000100800 */
[----:B------:R-:W-:-:S03]  /*2000*/  @P4 IADD3 R8, R10, 0x10, RZ ;  /* 0x000000100a084810 */ /* 0x000fc60007ffe0ff */
[----:B------:R-:W-:Y:S04]  /*2010*/  STL [R1+0x180], R12 ;  /* 0x0001800c01007387 */ /* 0x000fe80000100800 */
[----:B------:R-:W-:Y:S01]  /*2020*/  STL [R1+0x17c], R11 ;  /* 0x00017c0b01007387 */ /* 0x000fe20000100800 */
[C---:B-1----:R-:W-:Y:S02]  /*2030*/  IMAD.IADD R7, R10.reuse, 0x1, R6 ;  /* 0x000000010a077824 */ /* 0x042fe400078e0206 */
[--C-:B------:R-:W-:Y:S02]  /*2040*/  IMAD.IADD R10, R10, 0x1, R5.reuse ;  /* 0x000000010a0a7824 */ /* 0x100fe400078e0205 */
[----:B------:R-:W-:Y:S01]  /*2050*/  IMAD.IADD R3, R7, 0x1, R5 ;  /* 0x0000000107037824 */ /* 0x000fe200078e0205 */
[----:B------:R1:W-:Y:S04]  /*2060*/  STL [R1+0xe0], R7 ;  /* 0x0000e00701007387 */ /* 0x0003e80000100800 */
[----:B------:R-:W-:Y:S04]  /*2070*/  STL [R1+0xf0], R10 ;  /* 0x0000f00a01007387 */ /* 0x000fe80000100800 */
[----:B------:R2:W-:Y:S04]  /*2080*/  STL [R1+0xd8], R8 ;  /* 0x0000d80801007387 */ /* 0x0005e80000100800 */
[----:B------:R3:W-:Y:S01]  /*2090*/  STL [R1+0xec], R3 ;  /* 0x0000ec0301007387 */ /* 0x0007e20000100800 */
[----:B-1----:R-:W-:-:S02]  /*20a0*/  IMAD.IADD R7, R6, 0x1, R8 ;  /* 0x0000000106077824 */ /* 0x002fc400078e0208 */
[--C-:B------:R-:W-:Y:S02]  /*20b0*/  IMAD R6, R9, 0x800, R239.reuse ;  /* 0x0000080009067824 */ /* 0x100fe400078e02ef */
[----:B--2---:R-:W-:Y:S02]  /*20c0*/  IMAD.IADD R8, R5, 0x1, R8 ;  /* 0x0000000105087824 */ /* 0x004fe400078e0208 */
[----:B---3--:R-:W-:-:S03]  /*20d0*/  IMAD R3, R4, 0x2, R239 ;  /* 0x0000000204037824 */ /* 0x008fc600078e02ef */
[----:B------:R-:W-:Y:S01]  /*20e0*/  STL [R1+0xe8], R8 ;  /* 0x0000e80801007387 */ /* 0x000fe20000100800 */
[----:B------:R-:W-:-:S03]  /*20f0*/  IMAD.IADD R4, R7, 0x1, R5 ;  /* 0x0000000107047824 */ /* 0x000fc600078e0205 */
[----:B------:R-:W-:Y:S04]  /*2100*/  STL [R1+0xdc], R7 ;  /* 0x0000dc0701007387 */ /* 0x000fe80000100800 */
[----:B------:R1:W-:Y:S04]  /*2110*/  STL [R1], R3 ;  /* 0x0000000301007387 */ /* 0x0003e80000100800 */
[----:B------:R2:W-:Y:S01]  /*2120*/  STL [R1+0xe4], R4 ;  /* 0x0000e40401007387 */ /* 0x0005e20000100800 */
[--C-:B-1----:R-:W-:Y:S02]  /*2130*/  IMAD.IADD R3, R2, 0x1, R6.reuse ;  /* 0x0000000102037824 */ /* 0x102fe400078e0206 */
[----:B------:R-:W-:-:S02]  /*2140*/  IMAD.IADD R2, R0, 0x1, R6 ;  /* 0x0000000100027824 */ /* 0x000fc400078e0206 */
[----:B------:R-:W-:Y:S01]  /*2150*/  IMAD.IADD R0, R0, 0x1, R3 ;  /* 0x0000000100007824 */ /* 0x000fe200078e0203 */
[----:B------:R2:W-:Y:S04]  /*2160*/  STL [R1+0xc], R3 ;  /* 0x00000c0301007387 */ /* 0x0005e80000100800 */
[----:B------:R2:W-:Y:S04]  /*2170*/  STL [R1+0x14], R2 ;  /* 0x0000140201007387 */ /* 0x0005e80000100800 */
[----:B------:R2:W-:Y:S02]  /*2180*/  STL [R1+0x10], R0 ;  /* 0x0000100001007387 */ /* 0x0005e40000100800 */
.L_x_632:
[----:B------:R-:W3:Y:S01]  /*2190*/  LDL R107, [R1+0xcc] ;  /* 0x0000cc00016b7983 */ /* 0x000ee20000100800 */
[----:B------:R-:W-:Y:S01]  /*21a0*/  ISETP.NE.U32.AND P0, PT, RZ, c[0x0][0x370], PT ;  /* 0x0000dc00ff007a0c */ /* 0x000fe20003f05070 */
[----:B------:R-:W-:Y:S01]  /*21b0*/  IMAD.MOV.U32 R13, RZ, RZ, 0x4 ;  /* 0x00000004ff0d7424 */ /* 0x000fe200078e00ff */
[----:B------:R-:W-:Y:S01]  /*21c0*/  ISETP.NE.U32.AND P2, PT, RZ, c[0x0][0x360], PT ;  /* 0x0000d800ff007a0c */ /* 0x000fe20003f45070 */
[----:B------:R-:W-:Y:S01]  /*21d0*/  IMAD.MOV.U32 R17, RZ, RZ, RZ ;  /* 0x000000ffff117224 */ /* 0x000fe200078e00ff */
[----:B------:R-:W-:Y:S01]  /*21e0*/  ISETP.NE.AND.EX P1, PT, RZ, c[0x0][0x374], PT, P0 ;  /* 0x0000dd00ff007a0c */ /* 0x000fe20003f25300 */
[----:B------:R-:W-:Y:S01]  /*21f0*/  IMAD.MOV.U32 R12, RZ, RZ, RZ ;  /* 0x000000ffff0c7224 */ /* 0x000fe200078e00ff */
[----:B------:R-:W-:-:S02]  /*2200*/  ISETP.NE.AND.EX P0, PT, RZ, c[0x0][0x364], PT, P2 ;  /* 0x0000d900ff007a0c */ /* 0x000fc40003f05320 */
[----:B------:R-:W-:-:S04]  /*2210*/  ISETP.NE.U32.AND P3, PT, RZ, c[0x0][0x348], PT ;  /* 0x0000d200ff007a0c */ /* 0x000fc80003f65070 */
[----:B------:R-:W-:-:S05]  /*2220*/  ISETP.NE.AND.EX P3, PT, RZ, c[0x0][0x34c], PT, P3 ;  /* 0x0000d300ff007a0c */ /* 0x000fca0003f65330 */
[----:B---3--:R-:W-:-:S04]  /*2230*/  @P1 IMAD.WIDE R6, R107, R13, c[0x0][0x370] ;  /* 0x0000dc006b061625 */ /* 0x008fc800078e020d */
[CC--:B--2---:R-:W-:Y:S01]  /*2240*/  @P0 IMAD.WIDE R4, R107.reuse, R13.reuse, c[0x0][0x360] ;  /* 0x0000d8006b040625 */ /* 0x0c4fe200078e020d */
[----:B------:R-:W2:Y:S03]  /*2250*/  @P1 LDG.E R17, [R6.64] ;  /* 0x0000000606111981 */ /* 0x000ea6000c1e1900 */
[----:B------:R-:W-:Y:S01]  /*2260*/  IMAD.WIDE R2, R107, R13, c[0x0][0x348] ;  /* 0x0000d2006b027625 */ /* 0x000fe200078e020d */
[----:B------:R-:W3:Y:S04]  /*2270*/  @P0 LDG.E R0, [R4.64] ;  /* 0x0000000604000981 */ /* 0x000ee8000c1e1900 */
[----:B------:R1:W5:Y:S01]  /*2280*/  @P3 LDG.E R12, [R2.64] ;  /* 0x00000006020c3981 */ /* 0x000362000c1e1900 */
[----:B------:R-:W-:Y:S03]  /*2290*/  YIELD ;  /* 0x0000000000007946 */ /* 0x000fe60003800000 */
[----:B--2---:R1:W-:Y:S04]  /*22a0*/  STL [R1+0x84], R17 ;  /* 0x0000841101007387 */ /* 0x0043e80000100800 */
[----:B---3--:R1:W-:Y:S01]  /*22b0*/  @P0 STL [R1+0x74], R0 ;  /* 0x0000740001000387 */ /* 0x0083e20000100800 */
[----:B------:R-:W-:Y:S05]  /*22c0*/  @P0 BRA `(.L_x_465) ;  /* 0x0000007000000947 */ /* 0x000fea0003800000 */
[----:B-1----:R-:W-:-:S05]  /*22d0*/  MOV R0, c[0x0][0x168] ;  /* 0x00005a0000007a02 */ /* 0x002fca0000000f00 */
[----:B------:R1:W-:Y:S01]  /*22e0*/  STL [R1+0x74], R0 ;  /* 0x0000740001007387 */ /* 0x0003e20000100800 */
[----:B------:R-:W-:Y:S05]  /*22f0*/  @!P3 BRA `(.L_x_465) ;  /* 0x000000400000b947 */ /* 0x000fea0003800000 */
[----:B-1----:R1:W2:Y:S04]  /*2300*/  LDG.E R0, [R2.64] ;  /* 0x0000000602007981 */ /* 0x0022a8000c1e1900 */
[----:B-1----:R-:W2:Y:S02]  /*2310*/  LDG.E R2, [R2.64+0x4] ;  /* 0x0000040602027981 */ /* 0x002ea4000c1e1900 */
[----:B--2---:R-:W-:-:S05]  /*2320*/  IADD3 R0, -R0, R2, RZ ;  /* 0x0000000200007210 */ /* 0x004fca0007ffe1ff */
[----:B------:R1:W-:Y:S02]  /*2330*/  STL [R1+0x74], R0 ;  /* 0x0000740001007387 */ /* 0x0003e40000100800 */
.L_x_465:
[----:B------:R-:W-:-:S04]  /*2340*/  ISETP.NE.U32.AND P0, PT, RZ, c[0x0][0x368], PT ;  /* 0x0000da00ff007a0c */ /* 0x000fc80003f05070 */
[----:B------:R-:W-:-:S13]  /*2350*/  ISETP.NE.AND.EX P0, PT, RZ, c[0x0][0x36c], PT, P0 ;  /* 0x0000db00ff007a0c */ /* 0x000fda0003f05300 */
[----:B------:R-:W-:Y:S05]  /*2360*/  @!P0 BRA `(.L_x_466) ;  /* 0x0000003000008947 */ /* 0x000fea0003800000 */
[----:B-1----:R-:W-:-:S05]  /*2370*/  IMAD.WIDE R2, R107, R13, c[0x0][0x368] ;  /* 0x0000da006b027625 */ /* 0x002fca00078e020d */
[----:B------:R1:W5:Y:S01]  /*2380*/  LDG.E R0, [R2.64] ;  /* 0x0000000602007981 */ /* 0x000362000c1e1900 */
[----:B------:R-:W-:Y:S05]  /*2390*/  BRA `(.L_x_467) ;  /* 0x0000008000007947 */ /* 0x000fea0003800000 */
.L_x_466:
[----:B------:R-:W-:Y:S01]  /*23a0*/  ISETP.NE.U32.AND P0, PT, RZ, c[0x0][0x350], PT ;  /* 0x0000d400ff007a0c */ /* 0x000fe20003f05070 */
[----:B-1----:R-:W-:-:S03]  /*23b0*/  IMAD.U32 R0, RZ, RZ, UR5 ;  /* 0x00000005ff007e24 */ /* 0x002fc6000f8e00ff */
[----:B------:R-:W-:-:S13]  /*23c0*/  ISETP.NE.AND.EX P0, PT, RZ, c[0x0][0x354], PT, P0 ;  /* 0x0000d500ff007a0c */ /* 0x000fda0003f05300 */
[----:B------:R-:W-:Y:S05]  /*23d0*/  @!P0 BRA `(.L_x_467) ;  /* 0x0000004000008947 */ /* 0x000fea0003800000 */
[----:B------:R-:W-:-:S05]  /*23e0*/  IMAD.WIDE R2, R107, R13, c[0x0][0x350] ;  /* 0x0000d4006b027625 */ /* 0x000fca00078e020d */
[----:B------:R-:W2:Y:S04]  /*23f0*/  LDG.E R4, [R2.64] ;  /* 0x0000000602047981 */ /* 0x000ea8000c1e1900 */
[----:B------:R-:W2:Y:S02]  /*2400*/  LDG.E R0, [R2.64+0x4] ;  /* 0x0000040602007981 */ /* 0x000ea4000c1e1900 */
[----:B--2---:R-:W-:Y:S02]  /*2410*/  IADD3 R0, -R4, R0, RZ ;  /* 0x0000000004007210 */ /* 0x004fe40007ffe1ff */
.L_x_467:
[----:B-1----:R-:W2:Y:S04]  /*2420*/  LDL R3, [R1+0x74] ;  /* 0x0000740001037983 */ /* 0x002ea80000100800 */
[----:B------:R-:W3:Y:S04]  /*2430*/  LDL.LU R2, [R1+0xc4] ;  /* 0x0000c40001027983 */ /* 0x000ee80000300800 */
[----:B------:R-:W4:Y:S01]  /*2440*/  LDL.LU R106, [R1+0x18] ;  /* 0x00001800016a7983 */ /* 0x000f220000300800 */
[----:B------:R-:W-:-:S02]  /*2450*/  IMAD.MOV.U32 R6, RZ, RZ, c[0x0][0x32c] ;  /* 0x0000cb00ff067624 */ /* 0x000fc400078e00ff */
[----:B-----5:R-:W-:-:S03]  /*2460*/  IMAD.IADD R111, R0, 0x1, -R17 ;  /* 0x00000001006f7824 */ /* 0x020fc600078e0a11 */
[----:B------:R-:W-:Y:S01]  /*2470*/  ISETP.GE.AND P1, PT, R6, 0x1, PT ;  /* 0x000000010600780c */ /* 0x000fe20003f26270 */
[----:B--2---:R-:W-:Y:S02]  /*2480*/  IMAD.MOV.U32 R19, RZ, RZ, R3 ;  /* 0x000000ffff137224 */ /* 0x004fe400078e0003 */
[----:B------:R-:W-:Y:S02]  /*2490*/  IMAD.MOV.U32 R3, RZ, RZ, c[0x0][0x2c4] ;  /* 0x0000b100ff037624 */ /* 0x000fe400078e00ff */
[----:B---3--:R-:W-:-:S03]  /*24a0*/  IMAD.SHL.U32 R14, R2, 0x80, RZ ;  /* 0x00000080020e7824 */ /* 0x008fc600078e00ff */
[----:B------:R-:W-:Y:S02]  /*24b0*/  ISETP.NE.AND P4, PT, R3, 0x1, PT ;  /* 0x000000010300780c */ /* 0x000fe40003f85270 */
[----:B----4-:R-:W-:Y:S01]  /*24c0*/  LOP3.LUT R106, R106, 0xfffffeff, RZ, 0xc0, !PT ;  /* 0xfffffeff6a6a7812 */ /* 0x010fe200078ec0ff */
[----:B------:R1:W-:Y:S01]  /*24d0*/  STL [R1+0xb0], R14 ;  /* 0x0000b00e01007387 */ /* 0x0003e20000100800 */
[----:B------:R-:W-:-:S03]  /*24e0*/  IADD3 R2, R14, 0x7f, RZ ;  /* 0x0000007f0e027810 */ /* 0x000fc60007ffe0ff */
[----:B------:R1:W-:Y:S02]  /*24f0*/  STL [R1+0x78], R111 ;  /* 0x0000786f01007387 */ /* 0x0003e40000100800 */
[----:B------:R-:W-:-:S04]  /*2500*/  IMAD.MOV.U32 R0, RZ, RZ, R2 ;  /* 0x000000ffff007224 */ /* 0x000fc800078e0002 */
[----:B------:R-:W-:Y:S01]  /*2510*/  @P4 LOP3.LUT R106, R106, 0x100, RZ, 0xfc, !PT ;  /* 0x000001006a6a4812 */ /* 0x000fe200078efcff */
[----:B------:R-:W-:Y:S01]  /*2520*/  @P4 IMAD.HI.U32 R3, R2, c[0x0][0x2c8], RZ ;  /* 0x0000b20002034a27 */ /* 0x000fe200078e00ff */
[----:B------:R-:W-:Y:S02]  /*2530*/  IADD3 R2, R111, 0x1, -R19 ;  /* 0x000000016f027810 */ /* 0x000fe40007ffe813 */
[----:B------:R-:W-:Y:S02]  /*2540*/  LOP3.LUT R106, R106, 0xfffffdff, RZ, 0xc0, !PT ;  /* 0xfffffdff6a6a7812 */ /* 0x000fe400078ec0ff */
[----:B------:R-:W-:Y:S02]  /*2550*/  @P4 SHF.R.U32.HI R0, RZ, c[0x0][0x2cc], R3 ;  /* 0x0000b300ff004a19 */ /* 0x000fe40000011603 */
[----:B------:R-:W-:-:S03]  /*2560*/  @P1 LOP3.LUT R106, R106, 0x200, RZ, 0xfc, !PT ;  /* 0x000002006a6a1812 */ /* 0x000fc600078efcff */
[----:B------:R-:W-:Y:S02]  /*2570*/  IMAD.IADD R0, R2, 0x1, R0 ;  /* 0x0000000102007824 */ /* 0x000fe400078e0200 */
[----:B------:R1:W-:Y:S03]  /*2580*/  STL [R1+0x18], R106 ;  /* 0x0000186a01007387 */ /* 0x0003e60000100800 */
[----:B------:R-:W-:Y:S01]  /*2590*/  IADD3 R3, R0, c[0x0][0x328], RZ ;  /* 0x0000ca0000037a10 */ /* 0x000fe20007ffe0ff */
[----:B------:R-:W-:Y:S05]  /*25a0*/  @!P1 BRA `(.L_x_468) ;  /* 0x0000010000009947 */ /* 0x000fea0003800000 */
[C---:B------:R-:W-:Y:S01]  /*25b0*/  ISETP.GT.AND P0, PT, R0.reuse, RZ, PT ;  /* 0x000000ff0000720c */ /* 0x040fe20003f04270 */
[----:B------:R-:W-:Y:S01]  /*25c0*/  BSSY B0, `(.L_x_469) ;  /* 0x000000c000007945 */ /* 0x000fe20003800000 */
[----:B------:R-:W-:-:S11]  /*25d0*/  IADD3 R2, R0, -0x1, RZ ;  /* 0xffffffff00027810 */ /* 0x000fd60007ffe0ff */
[----:B------:R-:W-:Y:S05]  /*25e0*/  @P0 BRA `(.L_x_470) ;  /* 0x0000006000000947 */ /* 0x000fea0003800000 */
[----:B------:R-:W-:Y:S01]  /*25f0*/  ISETP.NE.AND P0, PT, R6, 0x1, PT ;  /* 0x000000010600780c */ /* 0x000fe20003f05270 */
[----:B------:R-:W-:-:S12]  /*2600*/  IMAD.MOV R0, RZ, RZ, -R0 ;  /* 0x000000ffff007224 */ /* 0x000fd800078e0a00 */
[----:B------:R-:W-:-:S05]  /*2610*/  @P0 IMAD.HI.U32 R2, R0, c[0x0][0x330], RZ ;  /* 0x0000cc0000020a27 */ /* 0x000fca00078e00ff */
[----:B------:R-:W-:-:S04]  /*2620*/  @P0 SHF.R.U32.HI R0, RZ, c[0x0][0x334], R2 ;  /* 0x0000cd00ff000a19 */ /* 0x000fc80000011602 */
[----:B------:R-:W-:Y:S01]  /*2630*/  LOP3.LUT R2, RZ, R0, RZ, 0x33, !PT ;  /* 0x00000000ff027212 */ /* 0x000fe200078e33ff */
[----:B------:R-:W-:Y:S05]  /*2640*/  BRA `(.L_x_471) ;  /* 0x0000003000007947 */ /* 0x000fea0003800000 */
.L_x_470:
[----:B------:R-:W-:-:S13]  /*2650*/  ISETP.NE.AND P0, PT, R6, 0x1, PT ;  /* 0x000000010600780c */ /* 0x000fda0003f05270 */
[----:B------:R-:W-:-:S05]  /*2660*/  @P0 IMAD.HI.U32 R0, R2, c[0x0][0x330], RZ ;  /* 0x0000cc0002000a27 */ /* 0x000fca00078e00ff */
[----:B------:R-:W-:Y:S02]  /*2670*/  @P0 SHF.R.U32.HI R2, RZ, c[0x0][0x334], R0 ;  /* 0x0000cd00ff020a19 */ /* 0x000fe40000011600 */
.L_x_471:
[----:B------:R-:W-:Y:S05]  /*2680*/  BSYNC B0 ;  /* 0x0000000000007941 */ /* 0x000fea0003800000 */
.L_x_469:
[----:B------:R-:W-:-:S05]  /*2690*/  IMAD R2, R2, R6, c[0x0][0x32c] ;  /* 0x0000cb0002027624 */ /* 0x000fca00078e0206 */
[----:B------:R-:W-:-:S03]  /*26a0*/  IMNMX R3, R3, R2, PT ;  /* 0x0000000203037217 */ /* 0x000fc60003800200 */
.L_x_468:
[----:B------:R-:W-:Y:S01]  /*26b0*/  IMAD.IADD R7, R111, 0x1, -R19 ;  /* 0x000000016f077824 */ /* 0x000fe200078e0a13 */
[----:B------:R-:W-:Y:S01]  /*26c0*/  IADD3 R3, R3, 0x2f, RZ ;  /* 0x0000002f03037810 */ /* 0x000fe20007ffe0ff */
[----:B------:R-:W-:Y:S01]  /*26d0*/  @P4 IMAD.HI.U32 R4, R14, c[0x0][0x2c8], RZ ;  /* 0x0000b2000e044a27 */ /* 0x000fe200078e00ff */
[----:B------:R-:W-:Y:S02]  /*26e0*/  IADD3 R2, R111, 0x2f, RZ ;  /* 0x0000002f6f027810 */ /* 0x000fe40007ffe0ff */
[----:B------:R2:W-:Y:S01]  /*26f0*/  STL [R1+0x24], R7 ;  /* 0x0000240701007387 */ /* 0x0005e20000100800 */
[----:B------:R-:W-:-:S04]  /*2700*/  IMAD.HI R5, R3, 0x2aaaaaab, RZ ;  /* 0x2aaaaaab03057827 */ /* 0x000fc800078e02ff */
[----:B------:R-:W-:-:S04]  /*2710*/  IMAD.HI R2, R2, 0x2aaaaaab, RZ ;  /* 0x2aaaaaab02027827 */ /* 0x000fc800078e02ff */
[----:B------:R-:W-:Y:S01]  /*2720*/  IMAD.MOV.U32 R0, RZ, RZ, R14 ;  /* 0x000000ffff007224 */ /* 0x000fe200078e000e */
[----:B------:R-:W-:Y:S02]  /*2730*/  @P4 SHF.R.U32.HI R0, RZ, c[0x0][0x2cc], R4 ;  /* 0x0000b300ff004a19 */ /* 0x000fe40000011604 */
[----:B------:R-:W-:Y:S02]  /*2740*/  SHF.R.U32.HI R4, RZ, 0x1f, R5 ;  /* 0x0000001fff047819 */ /* 0x000fe40000011605 */
[----:B------:R-:W-:Y:S01]  /*2750*/  SHF.R.U32.HI R3, RZ, 0x1f, R2 ;  /* 0x0000001fff037819 */ /* 0x000fe20000011602 */
[----:B------:R-:W-:Y:S01]  /*2760*/  IMAD.IADD R0, R7, 0x1, R0 ;  /* 0x0000000107007824 */ /* 0x000fe200078e0200 */
[----:B------:R-:W-:Y:S02]  /*2770*/  LEA.HI.SX32 R4, R5, R4, 0x1d ;  /* 0x0000000405047211 */ /* 0x000fe400078feaff */
[----:B------:R-:W-:Y:S02]  /*2780*/  LEA.HI.SX32 R3, R2, R3, 0x1d ;  /* 0x0000000302037211 */ /* 0x000fe400078feaff */
[----:B------:R-:W-:-:S02]  /*2790*/  IADD3 R2, R0, -c[0x0][0x324], RZ ;  /* 0x8000c90000027a10 */ /* 0x000fc40007ffe0ff */
[----:B------:R-:W-:Y:S01]  /*27a0*/  IMNMX R11, R3, R4, PT ;  /* 0x00000004030b7217 */ /* 0x000fe20003800200 */
[----:B------:R-:W-:Y:S05]  /*27b0*/  @!P1 BRA `(.L_x_472) ;  /* 0x000000f000009947 */ /* 0x000fea0003800000 */
[----:B------:R-:W-:Y:S01]  /*27c0*/  ISETP.GT.AND P0, PT, R0, -0x1, PT ;  /* 0xffffffff0000780c */ /* 0x000fe20003f04270 */
[----:B------:R-:W-:-:S12]  /*27d0*/  BSSY B0, `(.L_x_473) ;  /* 0x000000b000007945 */ /* 0x000fd80003800000 */
[----:B------:R-:W-:Y:S05]  /*27e0*/  @P0 BRA `(.L_x_474) ;  /* 0x0000006000000947 */ /* 0x000fea0003800000 */
[----:B------:R-:W-:Y:S02]  /*27f0*/  ISETP.NE.AND P0, PT, R6, 0x1, PT ;  /* 0x000000010600780c */ /* 0x000fe40003f05270 */
[----:B------:R-:W-:-:S11]  /*2800*/  LOP3.LUT R0, RZ, R0, RZ, 0x33, !PT ;  /* 0x00000000ff007212 */ /* 0x000fd600078e33ff */
[----:B------:R-:W-:-:S05]  /*2810*/  @P0 IMAD.HI.U32 R3, R0, c[0x0][0x330], RZ ;  /* 0x0000cc0000030a27 */ /* 0x000fca00078e00ff */
[----:B------:R-:W-:-:S04]  /*2820*/  @P0 SHF.R.U32.HI R0, RZ, c[0x0][0x334], R3 ;  /* 0x0000cd00ff000a19 */ /* 0x000fc80000011603 */
[----:B------:R-:W-:Y:S01]  /*2830*/  LOP3.LUT R0, RZ, R0, RZ, 0x33, !PT ;  /* 0x00000000ff007212 */ /* 0x000fe200078e33ff */
[----:B------:R-:W-:Y:S05]  /*2840*/  BRA `(.L_x_475) ;  /* 0x0000003000007947 */ /* 0x000fea0003800000 */
.L_x_474:
[----:B------:R-:W-:-:S13]  /*2850*/  ISETP.NE.AND P0, PT, R6, 0x1, PT ;  /* 0x000000010600780c */ /* 0x000fda0003f05270 */
[----:B------:R-:W-:-:S05]  /*2860*/  @P0 IMAD.HI.U32 R3, R0, c[0x0][0x330], RZ ;  /* 0x0000cc0000030a27 */ /* 0x000fca00078e00ff */
[----:B------:R-:W-:Y:S02]  /*2870*/  @P0 SHF.R.U32.HI R0, RZ, c[0x0][0x334], R3 ;  /* 0x0000cd00ff000a19 */ /* 0x000fe40000011603 */
.L_x_475:
[----:B------:R-:W-:Y:S05]  /*2880*/  BSYNC B0 ;  /* 0x0000000000007941 */ /* 0x000fea0003800000 */
.L_x_473:
[----:B------:R-:W-:-:S05]  /*2890*/  IMAD R0, R0, c[0x0][0x32c], RZ ;  /* 0x0000cb0000007a24 */ /* 0x000fca00078e02ff */
[----:B------:R-:W-:-:S04]  /*28a0*/  IMNMX R2, R2, R0, !PT ;  /* 0x0000000002027217 */ /* 0x000fc80007800200 */
.L_x_472:
[----:B------:R-:W3:Y:S01]  /*28b0*/  LDL R16, [R1+0xc8] ;  /* 0x0000c80001107983 */ /* 0x000ee20000100800 */
[----:B------:R-:W-:Y:S01]  /*28c0*/  IMAD.HI R2, R2, 0x2aaaaaab, RZ ;  /* 0x2aaaaaab02027827 */ /* 0x000fe200078e02ff */
[----:B------:R-:W-:Y:S04]  /*28d0*/  BSSY B0, `(.L_x_476) ;  /* 0x000002e000007945 */ /* 0x000fe80003800000 */
[----:B------:R-:W-:-:S04]  /*28e0*/  SHF.R.U32.HI R0, RZ, 0x1f, R2 ;  /* 0x0000001fff007819 */ /* 0x000fc80000011602 */
[----:B------:R-:W-:-:S04]  /*28f0*/  LEA.HI.SX32 R2, R2, R0, 0x1d ;  /* 0x0000000002027211 */ /* 0x000fc800078feaff */
[----:B------:R-:W-:Y:S01]  /*2900*/  IMNMX R6, RZ, R2, !PT ;  /* 0x00000002ff067217 */ /* 0x000fe20007800200 */
[----:B------:R-:W-:-:S03]  /*2910*/  IMAD.MOV.U32 R2, RZ, RZ, RZ ;  /* 0x000000ffff027224 */ /* 0x000fc600078e00ff */
[----:B------:R-:W-:Y:S02]  /*2920*/  ISETP.GT.AND P0, PT, R11, R6, PT ;  /* 0x000000060b00720c */ /* 0x000fe40003f04270 */
[C---:B---3--:R-:W-:Y:S02]  /*2930*/  LOP3.LUT R0, R16.reuse, 0xff000000, RZ, 0xc0, !PT ;  /* 0xff00000010007812 */ /* 0x048fe400078ec0ff */
        /* <DEDUP_REMOVED lines=8> */
[----:B------:R-:W-:-:S04]  /*29c0*/  ISETP.NE.AND P0, PT, R5, RZ, PT ;  /* 0x000000ff0500720c */ /* 0x000fc80003f05270 */
[----:B------:R-:W-:-:S04]  /*29d0*/  SEL R0, R5, c[0x0][0x338], P0 ;  /* 0x0000ce0005007a07 */ /* 0x000fc80000000000 */
[----:B------:R-:W-:Y:S02]  /*29e0*/  IABS R3, R0 ;  /* 0x0000000000037213 */ /* 0x000fe40000000000 */
[----:B--2---:R-:W-:Y:S02]  /*29f0*/  IADD3 R7, R0, -0x1, R11 ;  /* 0xffffffff00077810 */ /* 0x004fe40007ffe00b */
[----:B------:R-:W2:Y:S03]  /*2a00*/  I2F.RP R2, R3 ;  /* 0x0000000300027306 */ /* 0x000ea60000209400 */
[----:B------:R-:W-:-:S05]  /*2a10*/  IMAD.IADD R7, R7, 0x1, -R6 ;  /* 0x0000000107077824 */ /* 0x000fca00078e0a06 */
[----:B------:R-:W-:Y:S01]  /*2a20*/  IABS R10, R7 ;  /* 0x00000007000a7213 */ /* 0x000fe20000000000 */
[----:B--2---:R-:W2:Y:S02]  /*2a30*/  MUFU.RCP R2, R2 ;  /* 0x0000000200027308 */ /* 0x004ea40000001000 */
[----:B--2---:R-:W-:-:S06]  /*2a40*/  IADD3 R2, R2, 0xffffffe, RZ ;  /* 0x0ffffffe02027810 */ /* 0x004fcc0007ffe0ff */
[----:B---3--:R-:W2:Y:S02]  /*2a50*/  F2I.FTZ.U32.TRUNC.NTZ R5, R2 ;  /* 0x0000000200057305 */ /* 0x008ea4000021f000 */
[----:B--2---:R-:W-:-:S04]  /*2a60*/  IMAD.MOV R2, RZ, RZ, -R5 ;  /* 0x000000ffff027224 */ /* 0x004fc800078e0a05 */
        /* <DEDUP_REMOVED lines=20> */
.L_x_477:
[----:B------:R-:W-:Y:S05]  /*2bb0*/  BSYNC B0 ;  /* 0x0000000000007941 */ /* 0x000fea0003800000 */
.L_x_476:
[----:B------:R-:W-:Y:S01]  /*2bc0*/  IMAD R3, R15, R2, R6 ;  /* 0x000000020f037224 */ /* 0x000fe200078e0206 */
[----:B------:R-:W-:Y:S01]  /*2bd0*/  PRMT R0, RZ, 0x7610, R0 ;  /* 0x00007610ff007816 */ /* 0x000fe20000000000 */
[----:B---3--:R-:W-:Y:S01]  /*2be0*/  IMAD.MOV.U32 R15, RZ, RZ, RZ ;  /* 0x000000ffff0f7224 */ /* 0x008fe200078e00ff */
[----:B------:R-:W-:Y:S01]  /*2bf0*/  MOV R18, RZ ;  /* 0x000000ff00127202 */ /* 0x000fe20000000f00 */
        /* <DEDUP_REMOVED lines=10> */
[----:B------:R3:W-:Y:S01]  /*2ca0*/  STL [R1+0x20], R110 ;  /* 0x0000206e01007387 */ /* 0x0007e20000100800 */
        /* <DEDUP_REMOVED lines=59> */
[----:B---3--:R-:W-:-:S04]  /*3060*/  ISETP.NE.U32.AND P0, PT, RZ, c[0x0][0x340], PT ;  /* 0x0000d000ff007a0c */ /* 0x008fc80003f05070 */
[----:B------:R-:W-:-:S13]  /*3070*/  ISETP.NE.AND.EX P0, PT, RZ, c[0x0][0x344], PT, P0 ;  /* 0x0000d100ff007a0c */ /* 0x000fda0003f05300 */
[----:B------:R-:W-:-:S05]  /*3080*/  @P0 IMAD.WIDE R2, R107, R13, c[0x0][0x340] ;  /* 0x0000d0006b020625 */ /* 0x000fca00078e020d */
[----:B------:R3:W5:Y:S01]  /*3090*/  @P0 LDG.E R0, [R2.64] ;  /* 0x0000000602000981 */ /* 0x000762000c1e1900 */
[----:B------:R-:W-:Y:S01]  /*30a0*/  WARPSYNC 0xffffffff ;  /* 0xffffffff00007948 */ /* 0x000fe20003800000 */
[----:B--2---:R-:W-:Y:S02]  /*30b0*/  SEL R7, R107, RZ, !P3 ;  /* 0x000000ff6b077207 */ /* 0x004fe40005800000 */
[----:B---3--:R-:W-:-:S04]  /*30c0*/  SHF.R.S32.HI R2, RZ, 0x1f, R107 ;  /* 0x0000001fff027819 */ /* 0x008fc8000001146b */
[----:B------:R-:W-:Y:S01]  /*30d0*/  SEL R5, R2, RZ, !P3 ;  /* 0x000000ff02057207 */ /* 0x000fe20005800000 */
[----:B------:R-:W-:-:S03]  /*30e0*/  @!P0 IMAD.MOV.U32 R0, RZ, RZ, R107 ;  /* 0x000000ffff008224 */ /* 0x000fc600078e006b */
[----:B------:R-:W2:Y:S01]  /*30f0*/  LDL R107, [R1+0x178] ;  /* 0x00017800016b7983 */ /* 0x000ea20000100800 */
[----:B------:R-:W-:Y:S01]  /*3100*/  IMAD.MOV.U32 R23, RZ, RZ, 0x30 ;  /* 0x00000030ff177424 */ /* 0x000fe200078e00ff */
[----:B-----5:R-:W-:Y:S01]  /*3110*/  SHF.R.S32.HI R3, RZ, 0x1f, R0 ;  /* 0x0000001fff037819 */ /* 0x020fe20000011400 */
[----:B------:R-:W-:Y:S01]  /*3120*/  IMAD.MOV.U32 R2, RZ, RZ, c[0x0][0x2b8] ;  /* 0x0000ae00ff027624 */ /* 0x000fe200078e00ff */
[----:B-1----:R-:W-:Y:S01]  /*3130*/  LOP3.LUT R106, R106, 0xffffff7f, RZ, 0xc0, !PT ;  /* 0xffffff7f6a6a7812 */ /* 0x002fe200078ec0ff */
[----:B------:R-:W-:Y:S02]  /*3140*/  IMAD R57, R110, R23, -0x30 ;  /* 0xffffffd06e397424 */ /* 0x000fe400078e0217 */
[----:B------:R-:W-:Y:S01]  /*3150*/  IMAD.WIDE.U32 R8, R0, c[0x0][0x2b0], RZ ;  /* 0x0000ac0000087a25 */ /* 0x000fe200078e00ff */
[----:B------:R-:W-:-:S03]  /*3160*/  ISETP.NE.AND P1, PT, R2, 0x1, PT ;  /* 0x000000010200780c */ /* 0x000fc60003f25270 */
[----:B------:R-:W-:Y:S01]  /*3170*/  IMAD.MOV.U32 R27, RZ, RZ, RZ ;  /* 0x000000ffff1b7224 */ /* 0x000fe200078e00ff */
[----:B------:R-:W-:Y:S09]  /*3180*/  STL.64 [R1+0x98], R8 ;  /* 0x0000980801007387 */ /* 0x000ff20000100a00 */
[----:B------:R-:W-:-:S02]  /*3190*/  @P1 LOP3.LUT R106, R106, 0x80, RZ, 0xfc, !PT ;  /* 0x000000806a6a1812 */ /* 0x000fc400078efcff */
[----:B------:R-:W-:Y:S01]  /*31a0*/  LOP3.LUT R22, R16, 0xffff, RZ, 0xc0, !PT ;  /* 0x0000ffff10167812 */ /* 0x000fe200078ec0ff */
[----:B------:R-:W-:Y:S01]  /*31b0*/  IMAD R5, R5, c[0x0][0x1c0], RZ ;  /* 0x0000700005057a24 */ /* 0x000fe200078e02ff */
[----:B------:R-:W-:Y:S01]  /*31c0*/  BAR.SYNC.DEFER_BLOCKING 0x0 ;  /* 0x0000000000007b1d */ /* 0x000fe20000010000 */
[----:B--2---:R-:W-:-:S04]  /*31d0*/  IMAD.IADD R2, R107, 0x1, R57 ;  /* 0x000000016b027824 */ /* 0x004fc800078e0239 */
[C---:B------:R-:W-:Y:S01]  /*31e0*/  IMAD.IADD R21, R2.reuse, 0x1, R17 ;  /* 0x0000000102157824 */ /* 0x040fe200078e0211 */
[----:B------:R-:W-:Y:S01]  /*31f0*/  ISETP.GE.AND P0, PT, R2, R111, PT ;  /* 0x0000006f0200720c */ /* 0x000fe20003f06270 */
[----:B------:R-:W-:Y:S02]  /*3200*/  IMAD R2, R3, c[0x0][0x2b0], RZ ;  /* 0x0000ac0003027a24 */ /* 0x000fe400078e02ff */
[----:B------:R-:W-:Y:S01]  /*3210*/  @P1 IMAD.HI.U32 R3, R21, c[0x0][0x2bc], RZ ;  /* 0x0000af0015031a27 */ /* 0x000fe200078e00ff */
[----:B------:R-:W-:-:S03]  /*3220*/  ISETP.GT.OR P0, PT, R107, 0x2f, P0 ;  /* 0x0000002f6b00780c */ /* 0x000fc60000704670 */
[----:B------:R-:W-:Y:S02]  /*3230*/  IMAD R2, R0, c[0x0][0x2b4], R2 ;  /* 0x0000ad0000027a24 */ /* 0x000fe400078e0202 */
[----:B------:R-:W-:Y:S01]  /*3240*/  IMAD.MOV.U32 R20, RZ, RZ, R21 ;  /* 0x000000ffff147224 */ /* 0x000fe200078e0015 */
[----:B------:R-:W-:Y:S01]  /*3250*/  @P1 SHF.R.U32.HI R20, RZ, c[0x0][0x2c0], R3 ;  /* 0x0000b000ff141a19 */ /* 0x000fe20000011603 */
[----:B------:R-:W-:-:S05]  /*3260*/  IMAD.IADD R4, R9, 0x1, R2 ;  /* 0x0000000109047824 */ /* 0x000fca00078e0202 */
[----:B------:R1:W-:Y:S01]  /*3270*/  STL [R1+0xac], R4 ;  /* 0x0000ac0401007387 */ /* 0x0003e20000100800 */
[----:B------:R-:W-:-:S03]  /*3280*/  @!P0 IADD3 R0, P1, R20, R8, RZ ;  /* 0x0000000814008210 */ /* 0x000fc60007f3e0ff */
[----:B------:R-:W2:Y:S01]  /*3290*/  LDL R49, [R1+0x68] ;  /* 0x0000680001317983 */ /* 0x000ea20000100800 */
[----:B------:R-:W-:Y:S02]  /*32a0*/  @!P0 LEA.HI.X.SX32 R3, R20, R4, 0x1, P1 ;  /* 0x0000000414038211 */ /* 0x000fe400008f0eff */
[C---:B------:R-:W-:Y:S01]  /*32b0*/  @!P0 LEA R2, P1, R0.reuse, c[0x0][0x2a0], 0x2 ;  /* 0x0000a80000028a11 */ /* 0x040fe200078210ff */
[----:B------:R-:W3:Y:S03]  /*32c0*/  LDL R25, [R1+0x40] ;  /* 0x0000400001197983 */ /* 0x000ee60000100800 */
[----:B------:R-:W-:Y:S01]  /*32d0*/  @!P0 LEA.HI.X R3, R0, c[0x0][0x2a4], R3, 0x2, P1 ;  /* 0x0000a90000038a11 */ /* 0x000fe200008f1403 */
[----:B------:R-:W4:Y:S04]  /*32e0*/  LDL R50, [R1+0x208] ;  /* 0x0002080001327983 */ /* 0x000f280000100800 */
[----:B------:R-:W4:Y:S04]  /*32f0*/  LDL R35, [R1+0x64] ;  /* 0x0000640001237983 */ /* 0x000f280000100800 */
[----:B------:R-:W4:Y:S04]  /*3300*/  LDL R26, [R1+0x20c] ;  /* 0x00020c00011a7983 */ /* 0x000f280000100800 */
[----:B------:R-:W4:Y:S04]  /*3310*/  LDL R33, [R1+0x6c] ;  /* 0x00006c0001217983 */ /* 0x000f280000100800 */
[----:B------:R-:W4:Y:S04]  /*3320*/  LDL R48, [R1+0x204] ;  /* 0x0002040001307983 */ /* 0x000f280000100800 */
[----:B------:R-:W4:Y:S04]  /*3330*/  LDL R34, [R1+0x200] ;  /* 0x0002000001227983 */ /* 0x000f280000100800 */
[----:B------:R-:W4:Y:S04]  /*3340*/  LDL R32, [R1+0x1c] ;  /* 0x00001c0001207983 */ /* 0x000f280000100800 */
[----:B------:R1:W4:Y:S01]  /*3350*/  @!P0 LDG.E R27, [R2.64] ;  /* 0x00000006021b8981 */ /* 0x000322000c1e1900 */
[----:B------:R-:W-:-:S05]  /*3360*/  SHF.R.S32.HI R0, RZ, 0x1f, R12 ;  /* 0x0000001fff007819 */ /* 0x000fca000001140c */
[----:B------:R-:W-:-:S04]  /*3370*/  IMAD R0, R0, c[0x0][0x178], RZ ;  /* 0x00005e0000007a24 */ /* 0x000fc800078e02ff */
[----:B------:R-:W-:Y:S02]  /*3380*/  IMAD R0, R12, c[0x0][0x17c], R0 ;  /* 0x00005f000c007a24 */ /* 0x000fe400078e0200 */
[----:B-1----:R-:W-:-:S04]  /*3390*/  IMAD.IADD R4, R107, 0x1, R14 ;  /* 0x000000016b047824 */ /* 0x002fc800078e020e */
[----:B------:R-:W-:-:S04]  /*33a0*/  @P4 IMAD.HI.U32 R6, R4, c[0x0][0x2c8], RZ ;  /* 0x0000b20004064a27 */ /* 0x000fc800078e00ff */
[----:B------:R-:W-:-:S04]  /*33b0*/  IMAD.WIDE.U32 R2, R12, c[0x0][0x178], RZ ;  /* 0x00005e000c027a25 */ /* 0x000fc800078e00ff */
[----:B------:R-:W-:-:S04]  /*33c0*/  IMAD.IADD R3, R3, 0x1, R0 ;  /* 0x0000000103037824 */ /* 0x000fc800078e0200 */
[----:B------:R-:W-:-:S04]  /*33d0*/  IMAD.WIDE.U32 R2, R22, c[0x0][0x1b8], R2 ;  /* 0x00006e0016027a25 */ /* 0x000fc800078e0002 */
[----:B------:R-:W-:Y:S01]  /*33e0*/  IMAD.MOV.U32 R0, RZ, RZ, R4 ;  /* 0x000000ffff007224 */ /* 0x000fe200078e0004 */
[----:B------:R-:W-:Y:S01]  /*33f0*/  @P4 SHF.R.U32.HI R0, RZ, c[0x0][0x2cc], R6 ;  /* 0x0000b300ff004a19 */ /* 0x000fe20000011606 */
[----:B------:R-:W-:Y:S01]  /*3400*/  IMAD R3, R22, c[0x0][0x1bc], R3 ;  /* 0x00006f0016037a24 */ /* 0x000fe200078e0203 */
[----:B------:R-:W1:Y:S01]  /*3410*/  S2R R8, SR_TID.X ;  /* 0x0000000000087919 */ /* 0x000e620000002100 */
[C---:B------:R-:W-:Y:S02]  /*3420*/  IMAD R6, R7.reuse, c[0x0][0x1c4], R5 ;  /* 0x0000710007067a24 */ /* 0x040fe400078e0205 */
[----:B------:R-:W-:Y:S01]  /*3430*/  IMAD.WIDE.U32 R2, R7, c[0x0][0x1c0], R2 ;  /* 0x0000700007027a25 */ /* 0x000fe200078e0002 */
[----:B------:R-:W-:-:S03]  /*3440*/  SHF.R.S32.HI R7, RZ, 0x1f, R0 ;  /* 0x0000001fff077819 */ /* 0x000fc60000011400 */
        /* <DEDUP_REMOVED lines=10> */
[----:B------:R-:W-:Y:S01]  /*34f0*/  IMAD.WIDE.U32 R2, R4, c[0x0][0x1a8], R2 ;  /* 0x00006a0004027a25 */ /* 0x000fe200078e0002 */
[----:B-1----:R-:W-:-:S03]  /*3500*/  SHF.R.S32.HI R24, RZ, 0x1f, R8 ;  /* 0x0000001fff187819 */ /* 0x002fc60000011408 */
[----:B------:R-:W-:Y:S01]  /*3510*/  IMAD.IADD R0, R3, 0x1, R0 ;  /* 0x0000000103007824 */ /* 0x000fe200078e0200 */
[----:B------:R-:W-:Y:S02]  /*3520*/  LEA R17, P0, R2, c[0x0][0x160], 0x1 ;  /* 0x0000580002117a11 */ /* 0x000fe400078008ff */
[----:B------:R-:W-:Y:S02]  /*3530*/  LEA.HI R24, R24, R8, RZ, 0x3 ;  /* 0x0000000818187211 */ /* 0x000fe400078f18ff */
[----:B------:R-:W-:Y:S01]  /*3540*/  LEA.HI.X R16, R2, c[0x0][0x164], R0, 0x1, P0 ;  /* 0x0000590002107a11 */ /* 0x000fe200000f0c00 */
[----:B------:R-:W2:Y:S01]  /*3550*/  SHFL.IDX PT, R3, R17, RZ, 0x181f ;  /* 0x00181fff11037589 */ /* 0x000ea200000e0000 */
[----:B------:R-:W-:Y:S01]  /*3560*/  SHF.R.S32.HI R24, RZ, 0x3, R24 ;  /* 0x00000003ff187819 */ /* 0x000fe20000011418 */
[----:B------:R-:W-:Y:S02]  /*3570*/  IMAD R19, R19, c[0x0][0x2c4], RZ ;  /* 0x0000b10013137a24 */ /* 0x000fe400078e02ff */
[----:B------:R-:W4:Y:S02]  /*3580*/  SHFL.IDX PT, R4, R16, RZ, 0x181f ;  /* 0x00181fff10047589 */ /* 0x000f2400000e0000 */
[----:B------:R-:W-:-:S05]  /*3590*/  IMAD.IADD R18, R24, 0x1, R14 ;  /* 0x0000000118127824 */ /* 0x000fca00078e020e */
[C---:B------:R-:W-:Y:S01]  /*35a0*/  ISETP.GE.AND P0, PT, R18.reuse, R19, PT ;  /* 0x000000131200720c */ /* 0x040fe20003f06270 */
[----:B------:R-:W1:Y:S01]  /*35b0*/  SHFL.IDX PT, R0, R17, 0x1, 0x181f ;  /* 0x00381f0011007f89 */ /* 0x000e6200000e0000 */
[----:B------:R-:W-:-:S03]  /*35c0*/  IADD3 R5, R18, 0x20, RZ ;  /* 0x0000002012057810 */ /* 0x000fc60007ffe0ff */
[----:B------:R-:W1:Y:S01]  /*35d0*/  SHFL.IDX PT, R2, R16, 0x1, 0x181f ;  /* 0x00381f0010027f89 */ /* 0x000e6200000e0000 */
[----:B------:R-:W-:-:S04]  /*35e0*/  IMAD.WIDE.U32 R30, R22, c[0x0][0x1e8], RZ ;  /* 0x00007a00161e7a25 */ /* 0x000fc800078e00ff */
[----:B------:R-:W-:-:S03]  /*35f0*/  IMAD R28, R22, c[0x0][0x1ec], R31 ;  /* 0x00007b00161c7a24 */ /* 0x000fc600078e021f */
[CC--:B--2---:R-:W-:Y:S02]  /*3600*/  @!P0 LEA R10, P2, R49.reuse, R3.reuse, 0x1 ;  /* 0x00000003310a8211 */ /* 0x0c4fe400078408ff */
[----:B------:R-:W-:Y:S02]  /*3610*/  ISETP.GE.AND P3, PT, R49, c[0x0][0x198], PT ;  /* 0x0000660031007a0c */ /* 0x000fe40003f66270 */
[CC--:B---3--:R-:W-:Y:S02]  /*3620*/  @!P0 LEA R12, P1, R25.reuse, R3.reuse, 0x1 ;  /* 0x00000003190c8211 */ /* 0x0c8fe400078208ff */
[----:B------:R-:W-:Y:S02]  /*3630*/  ISETP.GE.AND P4, PT, R25, c[0x0][0x198], PT ;  /* 0x0000660019007a0c */ /* 0x000fe40003f86270 */
[----:B----4-:R-:W-:Y:S02]  /*3640*/  @!P0 LEA.HI.X R11, R49, R4, R50, 0x1, P2 ;  /* 0x00000004310b8211 */ /* 0x010fe400010f0c32 */
[----:B------:R-:W-:-:S02]  /*3650*/  @!P0 LEA R8, P2, R35, R3, 0x1 ;  /* 0x0000000323088211 */ /* 0x000fc400078408ff */
[----:B------:R-:W-:Y:S02]  /*3660*/  ISETP.GE.AND P5, PT, R35, c[0x0][0x198], PT ;  /* 0x0000660023007a0c */ /* 0x000fe40003fa6270 */
[-C--:B------:R-:W-:Y:S02]  /*3670*/  @!P0 LEA.HI.X R13, R25, R4.reuse, R26, 0x1, P1 ;  /* 0x00000004190d8211 */ /* 0x080fe400008f0c1a */
[----:B------:R-:W-:Y:S02]  /*3680*/  ISETP.GE.AND P1, PT, R5, R19, PT ;  /* 0x000000130500720c */ /* 0x000fe40003f26270 */
[----:B------:R-:W-:Y:S02]  /*3690*/  ISETP.GE.AND P6, PT, R33, c[0x0][0x198], PT ;  /* 0x0000660021007a0c */ /* 0x000fe40003fc6270 */
[----:B------:R-:W-:Y:S02]  /*36a0*/  @!P0 LEA.HI.X R9, R35, R4, R48, 0x1, P2 ;  /* 0x0000000423098211 */ /* 0x000fe400010f0c30 */
[----:B------:R-:W-:-:S04]  /*36b0*/  @!P0 LEA R6, P2, R33, R3, 0x1 ;  /* 0x0000000321068211 */ /* 0x000fc800078408ff */
[----:B------:R-:W-:Y:S01]  /*36c0*/  @!P0 LEA.HI.X R7, R33, R4, R34, 0x1, P2 ;  /* 0x0000000421078211 */ /* 0x000fe200010f0c22 */
[----:B------:R2:W-:Y:S04]  /*36d0*/  @!P0 LDGSTS.E.BYPASS.LTC128B.128 [R32+0x4080], [R12.64], !P4 ;  /* 0x040800000c208fae */ /* 0x0005e8000e101d46 */
[----:B------:R3:W-:Y:S04]  /*36e0*/  @!P0 LDGSTS.E.BYPASS.LTC128B.128 [R32+0x8080], [R10.64], !P3 ;  /* 0x080800000a208fae */ /* 0x0007e8000d901d46 */
[----:B------:R4:W-:Y:S04]  /*36f0*/  @!P0 LDGSTS.E.BYPASS.LTC128B.128 [R32+0xc080], [R8.64], !P5 ;  /* 0x0c08000008208fae */ /* 0x0009e8000e901d46 */
[----:B------:R2:W-:Y:S01]  /*3700*/  @!P0 LDGSTS.E.BYPASS.LTC128B.128 [R32+0x10080], [R6.64], !P6 ;  /* 0x1008000006208fae */ /* 0x0005e2000f101d46 */
[----:B-1----:R-:W-:-:S04]  /*3710*/  @!P1 LEA R14, P2, R25, R0, 0x1 ;  /* 0x00000000190e9211 */ /* 0x002fc800078408ff */
[----:B------:R-:W-:Y:S02]  /*3720*/  @!P1 LEA.HI.X R15, R25, R2, R26, 0x1, P2 ;  /* 0x00000002190f9211 */ /* 0x000fe400010f0c1a */
[----:B------:R-:W-:-:S03]  /*3730*/  IADD3 R3, R18, 0x40, RZ ;  /* 0x0000004012037810 */ /* 0x000fc60007ffe0ff */
[----:B------:R1:W-:Y:S01]  /*3740*/  @!P1 LDGSTS.E.BYPASS.LTC128B.128 [R32+0x5080], [R14.64], !P4 ;  /* 0x050800000e209fae */ /* 0x0003e2000e101d46 */
[----:B----4-:R-:W-:-:S04]  /*3750*/  @!P1 LEA R8, P0, R49, R0, 0x1 ;  /* 0x0000000031089211 */ /* 0x010fc800078008ff */
[----:B------:R-:W-:Y:S02]  /*3760*/  @!P1 LEA.HI.X R9, R49, R2, R50, 0x1, P0 ;  /* 0x0000000231099211 */ /* 0x000fe400000f0c32 */
[----:B--2---:R-:W-:-:S03]  /*3770*/  @!P1 LEA R6, P0, R35, R0, 0x1 ;  /* 0x0000000023069211 */ /* 0x004fc600078008ff */
[----:B------:R2:W-:Y:S01]  /*3780*/  @!P1 LDGSTS.E.BYPASS.LTC128B.128 [R32+0x9080], [R8.64], !P3 ;  /* 0x0908000008209fae */ /* 0x0005e2000d901d46 */
[----:B------:R-:W-:Y:S02]  /*3790*/  @!P1 LEA.HI.X R7, R35, R2, R48, 0x1, P0 ;  /* 0x0000000223079211 */ /* 0x000fe400000f0c30 */
[C---:B------:R-:W-:Y:S02]  /*37a0*/  @!P1 LEA R4, P0, R33.reuse, R0, 0x1 ;  /* 0x0000000021049211 */ /* 0x040fe400078008ff */
[----:B------:R-:W2:Y:S02]  /*37b0*/  SHFL.IDX PT, R0, R17, 0x2, 0x181f ;  /* 0x00581f0011007f89 */ /* 0x000ea400000e0000 */
[----:B------:R-:W-:Y:S02]  /*37c0*/  @!P1 LEA.HI.X R5, R33, R2, R34, 0x1, P0 ;  /* 0x0000000221059211 */ /* 0x000fe400000f0c22 */
[----:B------:R-:W4:Y:S01]  /*37d0*/  SHFL.IDX PT, R2, R16, 0x2, 0x181f ;  /* 0x00581f0010027f89 */ /* 0x000f2200000e0000 */
[----:B------:R-:W-:-:S03]  /*37e0*/  ISETP.GE.AND P0, PT, R3, R19, PT ;  /* 0x000000130300720c */ /* 0x000fc60003f06270 */
[----:B------:R1:W-:Y:S04]  /*37f0*/  @!P1 LDGSTS.E.BYPASS.LTC128B.128 [R32+0xd080], [R6.64], !P5 ;  /* 0x0d08000006209fae */ /* 0x0003e8000e901d46 */
[----:B------:R1:W-:Y:S04]  /*3800*/  @!P1 LDGSTS.E.BYPASS.LTC128B.128 [R32+0x11080], [R4.64], !P6 ;  /* 0x1108000004209fae */ /* 0x0003e8000f101d46 */
[----:B---3--:R-:W3:Y:S02]  /*3810*/  SHFL.IDX PT, R10, R17, 0x3, 0x181f ;  /* 0x00781f00110a7f89 */ /* 0x008ee400000e0000 */
[----:B--2---:R-:W-:-:S04]  /*3820*/  @!P0 LEA R8, P1, R49, R0, 0x1 ;  /* 0x0000000031088211 */ /* 0x004fc800078208ff */
[----:B----4-:R-:W-:Y:S01]  /*3830*/  @!P0 LEA.HI.X R9, R49, R2, R50, 0x1, P1 ;  /* 0x0000000231098211 */ /* 0x010fe200008f0c32 */
[----:B------:R-:W2:Y:S01]  /*3840*/  SHFL.IDX PT, R11, R16, 0x3, 0x181f ;  /* 0x00781f00100b7f89 */ /* 0x000ea200000e0000 */
[-C--:B------:R-:W-:Y:S02]  /*3850*/  @!P0 LEA R12, P2, R25, R0.reuse, 0x1 ;  /* 0x00000000190c8211 */ /* 0x080fe400078408ff */
[----:B-1----:R-:W-:-:S04]  /*3860*/  @!P0 LEA R6, P1, R35, R0, 0x1 ;  /* 0x0000000023068211 */ /* 0x002fc800078208ff */
[----:B------:R-:W-:Y:S02]  /*3870*/  @!P0 LEA.HI.X R7, R35, R2, R48, 0x1, P1 ;  /* 0x0000000223078211 */ /* 0x000fe400008f0c30 */
[----:B------:R-:W-:Y:S02]  /*3880*/  @!P0 LEA R4, P1, R33, R0, 0x1 ;  /* 0x0000000021048211 */ /* 0x000fe400078208ff */
[----:B------:R-:W-:Y:S02]  /*3890*/  IADD3 R0, R18, 0x60, RZ ;  /* 0x0000006012007810 */ /* 0x000fe40007ffe0ff */
[-C--:B------:R-:W-:Y:S02]  /*38a0*/  @!P0 LEA.HI.X R13, R25, R2.reuse, R26, 0x1, P2 ;  /* 0x00000002190d8211 */ /* 0x080fe400010f0c1a */
[----:B------:R-:W-:Y:S01]  /*38b0*/  ISETP.GE.AND P2, PT, R0, R19, PT ;  /* 0x000000130000720c */ /* 0x000fe20003f46270 */
[----:B------:R-:W-:Y:S01]  /*38c0*/  IMAD.MOV R0, RZ, RZ, -R20 ;  /* 0x000000ffff007224 */ /* 0x000fe200078e0a14 */
[----:B------:R-:W-:Y:S01]  /*38d0*/  @!P0 LEA.HI.X R5, R33, R2, R34, 0x1, P1 ;  /* 0x0000000221058211 */ /* 0x000fe200008f0c22 */
[----:B------:R1:W-:Y:S02]  /*38e0*/  @!P0 LDGSTS.E.BYPASS.LTC128B.128 [R32+0x6080], [R12.64], !P4 ;  /* 0x060800000c208fae */ /* 0x0003e4000e101d46 */
[----:B------:R-:W-:-:S02]  /*38f0*/  IMAD R21, R0, c[0x0][0x2b8], R21 ;  /* 0x0000ae0000157a24 */ /* 0x000fc400078e0215 */
[----:B------:R4:W-:Y:S04]  /*3900*/  @!P0 LDGSTS.E.BYPASS.LTC128B.128 [R32+0xa080], [R8.64], !P3 ;  /* 0x0a08000008208fae */ /* 0x0009e8000d901d46 */
[----:B------:R1:W-:Y:S02]  /*3910*/  @!P0 LDGSTS.E.BYPASS.LTC128B.128 [R32+0xe080], [R6.64], !P5 ;  /* 0x0e08000006208fae */ /* 0x0003e4000e901d46 */
[C---:B---3--:R-:W-:Y:S02]  /*3920*/  @!P2 LEA R2, P1, R25.reuse, R10, 0x1 ;  /* 0x0000000a1902a211 */ /* 0x048fe400078208ff */
[----:B------:R3:W-:Y:S02]  /*3930*/  @!P0 LDGSTS.E.BYPASS.LTC128B.128 [R32+0x12080], [R4.64], !P6 ;  /* 0x1208000004208fae */ /* 0x0007e4000f101d46 */
[----:B--2---:R-:W-:-:S05]  /*3940*/  @!P2 LEA.HI.X R3, R25, R11, R26, 0x1, P1 ;  /* 0x0000000b1903a211 */ /* 0x004fca00008f0c1a */
[----:B------:R2:W-:Y:S01]  /*3950*/  @!P2 LDGSTS.E.BYPASS.LTC128B.128 [R32+0x7080], [R2.64], !P4 ;  /* 0x070800000220afae */ /* 0x0005e2000e101d46 */
[----:B------:R-:W-:Y:S02]  /*3960*/  SHF.R.S32.HI R14, RZ, 0x1f, R27 ;  /* 0x0000001fff0e7819 */ /* 0x000fe4000001141b */
[----:B-1----:R-:W-:-:S05]  /*3970*/  SHF.R.S32.HI R7, RZ, 0x1f, R21 ;  /* 0x0000001fff077819 */ /* 0x002fca0000011415 */
[----:B------:R-:W-:Y:S01]  /*3980*/  IMAD R0, R7, c[0x0][0x1e0], RZ ;  /* 0x0000780007007a24 */ /* 0x000fe200078e02ff */
[----:B---3--:R-:W-:-:S03]  /*3990*/  @!P2 LEA R4, P0, R49, R10, 0x1 ;  /* 0x0000000a3104a211 */ /* 0x008fc600078008ff */
[C---:B------:R-:W-:Y:S02]  /*39a0*/  IMAD R0, R21.reuse, c[0x0][0x1e4], R0 ;  /* 0x0000790015007a24 */ /* 0x040fe400078e0200 */
[----:B--2---:R-:W-:Y:S01]  /*39b0*/  IMAD.WIDE.U32 R2, R21, c[0x0][0x1e0], RZ ;  /* 0x0000780015027a25 */ /* 0x004fe200078e00ff */
[----:B------:R-:W-:-:S03]  /*39c0*/  @!P2 LEA.HI.X R5, R49, R11, R50, 0x1, P0 ;  /* 0x0000000b3105a211 */ /* 0x000fc600000f0c32 */
[----:B------:R-:W-:Y:S02]  /*39d0*/  IMAD.IADD R3, R3, 0x1, R0 ;  /* 0x0000000103037824 */ /* 0x000fe400078e0200 */
[----:B------:R-:W-:Y:S01]  /*39e0*/  IMAD R0, R14, c[0x0][0x1f0], RZ ;  /* 0x00007c000e007a24 */ /* 0x000fe200078e02ff */
[----:B------:R1:W-:Y:S01]  /*39f0*/  @!P2 LDGSTS.E.BYPASS.LTC128B.128 [R32+0xb080], [R4.64], !P3 ;  /* 0x0b0800000420afae */ /* 0x0003e2000d901d46 */
[----:B------:R-:W-:-:S04]  /*3a00*/  IMAD.WIDE.U32 R2, R27, c[0x0][0x1f0], R2 ;  /* 0x00007c001b027a25 */ /* 0x000fc800078e0002 */
[----:B------:R-:W-:-:S04]  /*3a10*/  IMAD R12, R110, -0x30, R23 ;  /* 0xffffffd06e0c7824 */ /* 0x000fc800078e0217 */
[----:B------:R-:W-:Y:S02]  /*3a20*/  IMAD.IADD R56, R111, 0x1, R12 ;  /* 0x000000016f387824 */ /* 0x000fe400078e020c */
[----:B-1----:R-:W-:Y:S01]  /*3a30*/  IMAD R4, R27, c[0x0][0x1f4], R0 ;  /* 0x00007d001b047a24 */ /* 0x002fe200078e0200 */
[----:B------:R-:W-:-:S04]  /*3a40*/  IADD3 R0, P0, R2, R30, RZ ;  /* 0x0000001e02007210 */ /* 0x000fc80007f1e0ff */
[----:B------:R-:W-:Y:S02]  /*3a50*/  IADD3.X R2, R28, R3, R4, P0, !PT ;  /* 0x000000031c027210 */ /* 0x000fe400007fe404 */
[----:B------:R-:W-:Y:S02]  /*3a60*/  LEA R6, P0, R0, c[0x0][0x1c8], 0x1 ;  /* 0x0000720000067a11 */ /* 0x000fe400078008ff */
[----:B------:R-:W-:Y:S02]  /*3a70*/  IMNMX R3, R56, 0x30, PT ;  /* 0x0000003038037817 */ /* 0x000fe40003800200 */
[----:B------:R-:W-:Y:S02]  /*3a80*/  LEA.HI.X R15, R0, c[0x0][0x1cc], R2, 0x1, P0 ;  /* 0x00007300000f7a11 */ /* 0x000fe400000f0c02 */
[----:B------:R-:W1:Y:S01]  /*3a90*/  SHFL.IDX PT, R0, R6, RZ, 0x181f ;  /* 0x00181fff06007589 */ /* 0x000e6200000e0000 */
[----:B------:R-:W-:Y:S01]  /*3aa0*/  @!P2 LEA R2, P0, R35, R10, 0x1 ;  /* 0x0000000a2302a211 */ /* 0x000fe200078008ff */
[----:B------:R-:W-:-:S02]  /*3ab0*/  IMAD.IADD R13, R3, 0x1, -R24 ;  /* 0x00000001030d7824 */ /* 0x000fc400078e0a18 */
[----:B----4-:R-:W2:Y:S01]  /*3ac0*/  SHFL.IDX PT, R8, R15, RZ, 0x181f ;  /* 0x00181fff0f087589 */ /* 0x010ea200000e0000 */
[----:B------:R-:W-:Y:S02]  /*3ad0*/  @!P2 LEA.HI.X R3, R35, R11, R48, 0x1, P0 ;  /* 0x0000000b2303a211 */ /* 0x000fe400000f0c30 */
[----:B------:R-:W-:-:S03]  /*3ae0*/  ISETP.GE.AND P1, PT, R13, 0x1, PT ;  /* 0x000000010d00780c */ /* 0x000fc60003f26270 */
[----:B------:R3:W-:Y:S02]  /*3af0*/  @!P2 LDGSTS.E.BYPASS.LTC128B.128 [R32+0xf080], [R2.64], !P5 ;  /* 0x0f0800000220afae */ /* 0x0007e4000e901d46 */
[----:B---3--:R-:W-:-:S04]  /*3b00*/  @!P2 LEA R2, P0, R33, R10, 0x1 ;  /* 0x0000000a2102a211 */ /* 0x008fc800078008ff */
[----:B------:R-:W-:-:S05]  /*3b10*/  @!P2 LEA.HI.X R3, R33, R11, R34, 0x1, P0 ;  /* 0x0000000b2103a211 */ /* 0x000fca00000f0c22 */
[----:B------:R1:W-:Y:S01]  /*3b20*/  @!P2 LDGSTS.E.BYPASS.LTC128B.128 [R32+0x13080], [R2.64], !P6 ;  /* 0x130800000220afae */ /* 0x0003e2000f101d46 */
[----:B------:R-:W-:Y:S02]  /*3b30*/  @P1 ISETP.GE.AND P2, PT, R25, c[0x0][0x1d4], PT ;  /* 0x0000750019001a0c */ /* 0x000fe40003f46270 */
[----:B------:R-:W-:Y:S01]  /*3b40*/  @P1 ISETP.GE.AND P3, PT, R49, c[0x0][0x1d4], PT ;  /* 0x0000750031001a0c */ /* 0x000fe20003f66270 */
[----:B------:R-:W0:Y:S01]  /*3b50*/  LDGDEPBAR ;  /* 0x00000000000079af */ /* 0x000e220000000000 */
[----:B------:R-:W-:Y:S01]  /*3b60*/  IMAD.WIDE.U32 R16, R22, c[0x0][0x210], RZ ;  /* 0x0000840016107a25 */ /* 0x000fe200078e00ff */
[----:B-1----:R-:W-:-:S04]  /*3b70*/  @P1 LEA R2, P0, R25, R0, 0x1 ;  /* 0x0000000019021211 */ /* 0x002fc800078008ff */
[----:B--2---:R-:W-:Y:S02]  /*3b80*/  @P1 LEA.HI.X R3, R25, R8, R26, 0x1, P0 ;  /* 0x0000000819031211 */ /* 0x004fe400000f0c1a */
[----:B------:R-:W-:-:S03]  /*3b90*/  @P1 LEA R4, P0, R49, R0, 0x1 ;  /* 0x0000000031041211 */ /* 0x000fc600078008ff */
[----:B------:R1:W-:Y:S01]  /*3ba0*/  @P1 LDGSTS.E.BYPASS.LTC128B.128 [R32+0x14080], [R2.64], !P2 ;  /* 0x1408000002201fae */ /* 0x0003e2000d101d46 */
[----:B------:R-:W-:Y:S02]  /*3bb0*/  @P1 ISETP.GE.AND P2, PT, R35, c[0x0][0x1d4], PT ;  /* 0x0000750023001a0c */ /* 0x000fe40003f46270 */
[----:B------:R-:W-:Y:S01]  /*3bc0*/  @P1 LEA.HI.X R5, R49, R8, R50, 0x1, P0 ;  /* 0x0000000831051211 */ /* 0x000fe200000f0c32 */
[----:B------:R-:W-:Y:S01]  /*3bd0*/  STL [R1+0x28], R27 ;  /* 0x0000281b01007387 */ /* 0x000fe20000100800 */
[----:B------:R-:W-:-:S03]  /*3be0*/  IMAD R11, R22, c[0x0][0x214], R17 ;  /* 0x00008500160b7a24 */ /* 0x000fc600078e0211 */
[----:B------:R2:W-:Y:S04]  /*3bf0*/  @P1 LDGSTS.E.BYPASS.LTC128B.128 [R32+0x15880], [R4.64], !P3 ;  /* 0x1588000004201fae */ /* 0x0005e8000d901d46 */
[----:B------:R-:W-:Y:S04]  /*3c00*/  STL [R1+0x38], R21 ;  /* 0x0000381501007387 */ /* 0x000fe80000100800 */
[----:B------:R-:W-:Y:S01]  /*3c10*/  STL.64 [R1+0x90], R30 ;  /* 0x0000901e01007387 */ /* 0x000fe20000100a00 */
[----:B-1----:R-:W-:-:S04]  /*3c20*/  @P1 LEA R2, P0, R35, R0, 0x1 ;  /* 0x0000000023021211 */ /* 0x002fc800078008ff */
[----:B------:R-:W-:Y:S01]  /*3c30*/  @P1 LEA.HI.X R3, R35, R8, R48, 0x1, P0 ;  /* 0x0000000823031211 */ /* 0x000fe200000f0c30 */
[----:B--2---:R-:W-:Y:S01]  /*3c40*/  IMAD R4, R7, c[0x0][0x208], RZ ;  /* 0x0000820007047a24 */ /* 0x004fe200078e02ff */
[----:B------:R-:W-:Y:S01]  /*3c50*/  STL [R1+0x88], R28 ;  /* 0x0000881c01007387 */ /* 0x000fe20000100800 */
[----:B------:R-:W-:Y:S02]  /*3c60*/  ISETP.GE.AND P0, PT, R13, 0x21, PT ;  /* 0x000000210d00780c */ /* 0x000fe40003f06270 */
[----:B------:R-:W-:Y:S01]  /*3c70*/  IMAD R5, R21, c[0x0][0x20c], R4 ;  /* 0x0000830015057a24 */ /* 0x000fe200078e0204 */
[----:B------:R1:W-:Y:S01]  /*3c80*/  @P1 LDGSTS.E.BYPASS.LTC128B.128 [R32+0x17080], [R2.64], !P2 ;  /* 0x1708000002201fae */ /* 0x0003e2000d101d46 */
[C---:B------:R-:W-:Y:S01]  /*3c90*/  @P1 LEA R4, P2, R33.reuse, R0, 0x1 ;  /* 0x0000000021041211 */ /* 0x040fe200078408ff */
[----:B------:R-:W-:Y:S02]  /*3ca0*/  IMAD R0, R14, c[0x0][0x218], RZ ;  /* 0x000086000e007a24 */ /* 0x000fe400078e02ff */
[----:B------:R-:W-:Y:S04]  /*3cb0*/  STL.64 [R1+0xa0], R16 ;  /* 0x0000a01001007387 */ /* 0x000fe80000100a00 */
[----:B------:R2:W-:Y:S04]  /*3cc0*/  SHFL.IDX PT, R10, R15, 0x1, 0x181f ;  /* 0x00381f000f0a7f89 */ /* 0x0005e800000e0000 */
[----:B------:R-:W-:Y:S04]  /*3cd0*/  STL [R1+0xa8], R11 ;  /* 0x0000a80b01007387 */ /* 0x000fe80000100800 */
[----:B------:R-:W3:Y:S04]  /*3ce0*/  LDL R14, [R1+0x14] ;  /* 0x00001400010e7983 */ /* 0x000ee80000100800 */
[----:B------:R-:W4:Y:S04]  /*3cf0*/  LDL R13, [R1+0x10] ;  /* 0x00001000010d7983 */ /* 0x000f280000100800 */
[----:B--2---:R-:W2:Y:S04]  /*3d00*/  LDL R15, [R1+0xc] ;  /* 0x00000c00010f7983 */ /* 0x004ea80000100800 */
[----:B------:R1:W1:Y:S01]  /*3d10*/  SHFL.IDX PT, R9, R6, 0x1, 0x181f ;  /* 0x00381f0006097f89 */ /* 0x00026200000e0000 */
[----:B------:R-:W-:Y:S01]  /*3d20*/  @P1 ISETP.GE.AND P3, PT, R33, c[0x0][0x1d4], PT ;  /* 0x0000750021001a0c */ /* 0x000fe20003f66270 */
[----:B-1----:R-:W-:-:S04]  /*3d30*/  IMAD.WIDE.U32 R6, R21, c[0x0][0x208], RZ ;  /* 0x0000820015067a25 */ /* 0x002fc800078e00ff */
[----:B------:R-:W-:Y:S01]  /*3d40*/  IMAD.IADD R3, R7, 0x1, R5 ;  /* 0x0000000107037824 */ /* 0x000fe200078e0205 */
[----:B------:R-:W-:Y:S01]  /*3d50*/  @P1 LEA.HI.X R5, R33, R8, R34, 0x1, P2 ;  /* 0x0000000821051211 */ /* 0x000fe200010f0c22 */
[----:B------:R-:W-:-:S06]  /*3d60*/  IMAD.MOV.U32 R2, RZ, RZ, R6 ;  /* 0x000000ffff027224 */ /* 0x000fcc00078e0006 */
[----:B------:R1:W-:Y:S01]  /*3d70*/  @P1 LDGSTS.E.BYPASS.LTC128B.128 [R32+0x18880], [R4.64], !P3 ;  /* 0x1888000004201fae */ /* 0x0003e2000d901d46 */
[----:B------:R-:W-:Y:S01]  /*3d80*/  IMAD.WIDE.U32 R2, R27, c[0x0][0x218], R2 ;  /* 0x000086001b027a25 */ /* 0x000fe200078e0002 */
[----:B------:R-:W-:Y:S02]  /*3d90*/  @P0 ISETP.GE.AND P3, PT, R25, c[0x0][0x1d4], PT ;  /* 0x0000750019000a0c */ /* 0x000fe40003f66270 */
[----:B------:R-:W-:Y:S01]  /*3da0*/  @P0 LEA R6, P2, R49, R9, 0x1 ;  /* 0x0000000931060211 */ /* 0x000fe200078408ff */
[----:B------:R-:W-:-:S03]  /*3db0*/  IMAD R8, R27, c[0x0][0x21c], R0 ;  /* 0x000087001b087a24 */ /* 0x000fc600078e0200 */
[C---:B------:R-:W-:Y:S02]  /*3dc0*/  @P0 LEA.HI.X R7, R49.reuse, R10, R50, 0x1, P2 ;  /* 0x0000000a31070211 */ /* 0x040fe400010f0c32 */
[----:B------:R-:W-:Y:S02]  /*3dd0*/  @P0 ISETP.GE.AND P2, PT, R49, c[0x0][0x1d4], PT ;  /* 0x0000750031000a0c */ /* 0x000fe40003f46270 */
[----:B-1----:R-:W-:-:S04]  /*3de0*/  @P0 LEA R4, P1, R25, R9, 0x1 ;  /* 0x0000000919040211 */ /* 0x002fc800078208ff */
[----:B------:R-:W-:Y:S02]  /*3df0*/  @P0 LEA.HI.X R5, R25, R10, R26, 0x1, P1 ;  /* 0x0000000a19050211 */ /* 0x000fe400008f0c1a */
[----:B------:R-:W-:-:S03]  /*3e00*/  IADD3 R0, P1, R2, R16, RZ ;  /* 0x0000001002007210 */ /* 0x000fc60007f3e0ff */
[----:B------:R1:W-:Y:S01]  /*3e10*/  @P0 LDGSTS.E.BYPASS.LTC128B.128 [R32+0x15080], [R4.64], !P3 ;  /* 0x1508000004200fae */ /* 0x0003e2000d901d46 */
[----:B------:R-:W-:Y:S02]  /*3e20*/  IADD3.X R2, R11, R3, R8, P1, !PT ;  /* 0x000000030b027210 */ /* 0x000fe40000ffe408 */
[C---:B------:R-:W-:Y:S01]  /*3e30*/  LEA R11, P1, R0.reuse, c[0x0][0x1f8], 0x1 ;  /* 0x00007e00000b7a11 */ /* 0x040fe200078208ff */
[----:B------:R-:W1:Y:S03]  /*3e40*/  S2R R17, SR_TID.X ;  /* 0x0000000000117919 */ /* 0x000e660000002100 */
[----:B------:R-:W-:Y:S01]  /*3e50*/  LEA.HI.X R8, R0, c[0x0][0x1fc], R2, 0x1, P1 ;  /* 0x00007f0000087a11 */ /* 0x000fe200008f0c02 */
[----:B------:R1:W-:Y:S01]  /*3e60*/  @P0 LDGSTS.E.BYPASS.LTC128B.128 [R32+0x16880], [R6.64], !P2 ;  /* 0x1688000006200fae */ /* 0x0003e2000d101d46 */
[----:B------:R-:W-:Y:S02]  /*3e70*/  @P0 ISETP.GE.AND P3, PT, R35, c[0x0][0x1d4], PT ;  /* 0x0000750023000a0c */ /* 0x000fe40003f66270 */
[----:B------:R-:W-:-:S02]  /*3e80*/  @P0 LEA R2, P2, R33, R9, 0x1 ;  /* 0x0000000921020211 */ /* 0x000fc400078408ff */
[----:B-1----:R-:W-:-:S04]  /*3e90*/  @P0 LEA R4, P1, R35, R9, 0x1 ;  /* 0x0000000923040211 */ /* 0x002fc800078208ff */
[-C--:B------:R-:W-:Y:S02]  /*3ea0*/  @P0 LEA.HI.X R5, R35, R10.reuse, R48, 0x1, P1 ;  /* 0x0000000a23050211 */ /* 0x080fe400008f0c30 */
[C---:B------:R-:W-:Y:S02]  /*3eb0*/  @P0 ISETP.GE.AND P1, PT, R33.reuse, c[0x0][0x1d4], PT ;  /* 0x0000750021000a0c */ /* 0x040fe40003f26270 */
[----:B------:R-:W-:Y:S01]  /*3ec0*/  @P0 LEA.HI.X R3, R33, R10, R34, 0x1, P2 ;  /* 0x0000000a21030211 */ /* 0x000fe200010f0c22 */
[----:B------:R1:W-:Y:S10]  /*3ed0*/  @P0 LDGSTS.E.BYPASS.LTC128B.128 [R32+0x18080], [R4.64], !P3 ;  /* 0x1808000004200fae */ /* 0x0003f4000d901d46 */
[----:B------:R1:W-:Y:S04]  /*3ee0*/  @P0 LDGSTS.E.BYPASS.LTC128B.128 [R32+0x19880], [R2.64], !P1 ;  /* 0x1988000002200fae */ /* 0x0003e8000c901d46 */
[----:B------:R-:W0:Y:S01]  /*3ef0*/  LDGDEPBAR ;  /* 0x00000000000079af */ /* 0x000e220000000000 */
[----:B------:R-:W-:-:S04]  /*3f00*/  SHF.R.S32.HI R16, RZ, 0x1f, R17 ;  /* 0x0000001fff107819 */ /* 0x000fc80000011411 */
[----:B------:R-:W-:-:S04]  /*3f10*/  LEA.HI R16, R16, R17, RZ, 0x3 ;  /* 0x0000001110107211 */ /* 0x000fc800078f18ff */
[----:B------:R-:W-:-:S05]  /*3f20*/  LOP3.LUT R16, R16, 0xfffffff8, RZ, 0xc0, !PT ;  /* 0xfffffff810107812 */ /* 0x000fca00078ec0ff */
[----:B------:R-:W-:Y:S01]  /*3f30*/  IMAD.IADD R16, R17, 0x1, -R16 ;  /* 0x0000000111107824 */ /* 0x000fe200078e0a10 */
[----:B------:R-:W-:-:S04]  /*3f40*/  DEPBAR.LE SB0, 0x1 ;  /* 0x000080400000791a */ /* 0x000fc80000000000 */
[----:B------:R-:W-:Y:S01]  /*3f50*/  BAR.SYNC.DEFER_BLOCKING 0x0 ;  /* 0x0000000000007b1d */ /* 0x000fe20000010000 */
[----:B------:R-:W-:Y:S02]  /*3f60*/  LOP3.LUT P1, RZ, R16, 0x2, RZ, 0xc0, !PT ;  /* 0x0000000210ff7812 */ /* 0x000fe4000782c0ff */
[----:B------:R-:W-:-:S04]  /*3f70*/  SHF.R.S32.HI R16, RZ, 0x1f, R17 ;  /* 0x0000001fff107819 */ /* 0x000fc80000011411 */
[----:B------:R-:W-:-:S04]  /*3f80*/  LEA.HI R16, R16, R17, RZ, 0x5 ;  /* 0x0000001110107211 */ /* 0x000fc800078f28ff */
[----:B------:R-:W-:-:S05]  /*3f90*/  SHF.R.S32.HI R16, RZ, 0x5, R16 ;  /* 0x00000005ff107819 */ /* 0x000fca0000011410 */
[----:B------:R-:W-:-:S05]  /*3fa0*/  IMAD R16, R16, 0x800, R239 ;  /* 0x0000080010107824 */ /* 0x000fca00078e02ef */
[----:B------:R-:W-:Y:S04]  /*3fb0*/  LDSM.16.M88.4 R160, [R16] ;  /* 0x0000000010a0783b */ /* 0x000fe80000000200 */
[----:B------:R-:W-:Y:S04]  /*3fc0*/  LDSM.16.M88.4 R188, [R16+0x4000] ;  /* 0x0040000010bc783b */ /* 0x000fe80000000200 */
[----:B------:R-:W-:Y:S04]  /*3fd0*/  LDSM.16.M88.4 R204, [R16+0x8000] ;  /* 0x0080000010cc783b */ /* 0x000fe80000000200 */
[----:B------:R-:W-:Y:S04]  /*3fe0*/  LDSM.16.M88.4 R220, [R16+0xc000] ;  /* 0x00c0000010dc783b */ /* 0x000fe80000000200 */
[----:B------:R-:W1:Y:S04]  /*3ff0*/  SHFL.IDX PT, R7, R11, RZ, 0x181f ;  /* 0x00181fff0b077589 */ /* 0x000e6800000e0000 */
[----:B------:R-:W1:Y:S01]  /*4000*/  SHFL.IDX PT, R6, R8, RZ, 0x181f ;  /* 0x00181fff08067589 */ /* 0x000e6200000e0000 */
[C---:B------:R-:W-:Y:S01]  /*4010*/  IMAD.SHL.U32 R0, R25.reuse, 0x2, RZ ;  /* 0x0000000219007824 */ /* 0x040fe200078e00ff */
[----:B-1----:R-:W-:-:S02]  /*4020*/  SHF.L.U64.HI R4, R25, 0x1, R26 ;  /* 0x0000000119047819 */ /* 0x002fc4000001021a */
[----:B------:R-:W-:Y:S02]  /*4030*/  ISETP.GE.AND P3, PT, R25, c[0x0][0x1d4], PT ;  /* 0x0000750019007a0c */ /* 0x000fe40003f66270 */
[----:B------:R1:W-:Y:S01]  /*4040*/  STL [R1+0xc4], R0 ;  /* 0x0000c40001007387 */ /* 0x0003e20000100800 */
[----:B------:R-:W-:Y:S02]  /*4050*/  IADD3 R243, R236, 0x20, RZ ;  /* 0x00000020ecf37810 */ /* 0x000fe40007ffe0ff */
[----:B------:R-:W-:-:S05]  /*4060*/  IADD3 R2, P0, R7, R0, RZ ;  /* 0x0000000007027210 */ /* 0x000fca0007f1e0ff */
[----:B------:R-:W-:Y:S02]  /*4070*/  IMAD.X R3, R6, 0x1, R4, P0 ;  /* 0x0000000106037824 */ /* 0x000fe400000e0604 */
[----:B-1----:R-:W-:-:S05]  /*4080*/  IMAD.IADD R0, R56, 0x1, -R24 ;  /* 0x0000000138007824 */ /* 0x002fca00078e0a18 */
[----:B------:R-:W-:Y:S01]  /*4090*/  ISETP.LT.OR P0, PT, R0, 0x1, P3 ;  /* 0x000000010000780c */ /* 0x000fe20001f01670 */
[----:B------:R1:W-:Y:S01]  /*40a0*/  STL [R1+0x44], R4 ;  /* 0x0000440401007387 */ /* 0x0003e20000100800 */
[C---:B------:R-:W-:Y:S02]  /*40b0*/  ISETP.GE.AND P4, PT, R49.reuse, c[0x0][0x1d4], PT ;  /* 0x0000750031007a0c */ /* 0x040fe40003f86270 */
[----:B------:R-:W-:Y:S01]  /*40c0*/  @P1 IADD3 R243, R236, -0x20, RZ ;  /* 0xffffffe0ecf31810 */ /* 0x000fe20007ffe0ff */
[----:B---3--:R-:W3:Y:S04]  /*40d0*/  LDSM.16.M88.4 R180, [R14] ;  /* 0x000000000eb4783b */ /* 0x008ee80000000200 */
[----:B----4-:R-:W4:Y:S04]  /*40e0*/  LDSM.16.M88.4 R184, [R13] ;  /* 0x000000000db8783b */ /* 0x010f280000000200 */
[----:B------:R-:W1:Y:S04]  /*40f0*/  LDSM.16.M88.4 R196, [R14+0x4000] ;  /* 0x004000000ec4783b */ /* 0x000e680000000200 */
[----:B------:R-:W3:Y:S04]  /*4100*/  LDSM.16.M88.4 R200, [R13+0x4000] ;  /* 0x004000000dc8783b */ /* 0x000ee80000000200 */
[----:B--2---:R-:W2:Y:S04]  /*4110*/  LDSM.16.M88.4 R164, [R15] ;  /* 0x000000000fa4783b */ /* 0x004ea80000000200 */
[----:B------:R-:W2:Y:S04]  /*4120*/  LDSM.16.M88.4 R192, [R15+0x4000] ;  /* 0x004000000fc0783b */ /* 0x000ea80000000200 */
[----:B------:R-:W2:Y:S04]  /*4130*/  LDSM.16.M88.4 R208, [R15+0x8000] ;  /* 0x008000000fd0783b */ /* 0x000ea80000000200 */
[----:B------:R-:W2:Y:S04]  /*4140*/  LDSM.16.M88.4 R212, [R14+0x8000] ;  /* 0x008000000ed4783b */ /* 0x000ea80000000200 */
[----:B------:R-:W2:Y:S04]  /*4150*/  LDSM.16.M88.4 R216, [R13+0x8000] ;  /* 0x008000000dd8783b */ /* 0x000ea80000000200 */
[----:B------:R-:W2:Y:S04]  /*4160*/  LDSM.16.M88.4 R224, [R15+0xc000] ;  /* 0x00c000000fe0783b */ /* 0x000ea80000000200 */
[----:B------:R-:W2:Y:S04]  /*4170*/  LDSM.16.M88.4 R228, [R14+0xc000] ;  /* 0x00c000000ee4783b */ /* 0x000ea80000000200 */
[----:B------:R-:W2:Y:S04]  /*4180*/  LDSM.16.M88.4 R232, [R13+0xc000] ;  /* 0x00c000000de8783b */ /* 0x000ea80000000200 */
[----:B------:R-:W-:Y:S01]  /*4190*/  BAR.SYNC.DEFER_BLOCKING 0x0 ;  /* 0x0000000000007b1d */ /* 0x000fe20000010000 */
[----:B-1----:R-:W-:-:S05]  /*41a0*/  IMAD.SHL.U32 R4, R49, 0x2, RZ ;  /* 0x0000000231047824 */ /* 0x002fca00078e00ff */
[----:B------:R-:W-:-:S04]  /*41b0*/  DEPBAR.LE SB0, 0x0 ;  /* 0x000080000000791a */ /* 0x000fc80000000000 */
[----:B------:R-:W-:Y:S01]  /*41c0*/  BAR.SYNC.DEFER_BLOCKING 0x0 ;  /* 0x0000000000007b1d */ /* 0x000fe20000010000 */
[----:B------:R-:W-:Y:S02]  /*41d0*/  ISETP.LT.OR P1, PT, R0, 0x1, P4 ;  /* 0x000000010000780c */ /* 0x000fe40002721670 */
[----:B------:R-:W-:-:S03]  /*41e0*/  SHF.L.U64.HI R5, R49, 0x1, R50 ;  /* 0x0000000131057819 */ /* 0x000fc60000010232 */
[----:B------:R1:W-:Y:S01]  /*41f0*/  STL [R1+0xd0], R4 ;  /* 0x0000d00401007387 */ /* 0x0003e20000100800 */
[----:B------:R-:W-:-:S03]  /*4200*/  SHF.L.U64.HI R9, R35, 0x1, R48 ;  /* 0x0000000123097819 */ /* 0x000fc60000010230 */
[----:B------:R-:W-:Y:S04]  /*4210*/  STL [R1+0x48], R5 ;  /* 0x0000480501007387 */ /* 0x000fe80000100800 */
[----:B------:R-:W1:Y:S04]  /*4220*/  LDSM.16.M88.4 R16, [R236] ;  /* 0x00000000ec10783b */ /* 0x000e680000000200 */
[----:B------:R-:W1:Y:S04]  /*4230*/  LDSM.16.M88.4 R28, [R236+0x800] ;  /* 0x00080000ec1c783b */ /* 0x000e680000000200 */
[----:B------:R-:W1:Y:S04]  /*4240*/  LDSM.16.M88.4 R40, [R236+0x1000] ;  /* 0x00100000ec28783b */ /* 0x000e680000000200 */
[----:B------:R-:W1:Y:S04]  /*4250*/  LDSM.16.M88.4 R24, [R243] ;  /* 0x00000000f318783b */ /* 0x000e680000000200 */
[----:B------:R-:W2:Y:S04]  /*4260*/  LDSM.16.M88.4 R36, [R243+0x800] ;  /* 0x00080000f324783b */ /* 0x000ea80000000200 */
[----:B------:R-:W2:Y:S04]  /*4270*/  LDSM.16.M88.4 R44, [R243+0x1000] ;  /* 0x00100000f32c783b */ /* 0x000ea80000000200 */
[----:B------:R-:W-:Y:S01]  /*4280*/  @!PT LDS RZ, [RZ] ;  /* 0x00000000fffff984 */ /* 0x000fe20000000800 */
[----:B------:R-:W-:Y:S01]  /*4290*/  @!PT LDS RZ, [RZ] ;  /* 0x00000000fffff984 */ /* 0x000fe20000000800 */
[----:B------:R-:W-:Y:S01]  /*42a0*/  @!PT LDS RZ, [RZ] ;  /* 0x00000000fffff984 */ /* 0x000fe20000000800 */
[----:B------:R3:W-:Y:S02]  /*42b0*/  LDGSTS.E.BYPASS.LTC128B.128 [R32+0x4080], [R2.64], !P0 ;  /* 0x0408000002207fae */ /* 0x0007e4000c101d46 */
[----:B---3--:R-:W-:Y:S01]  /*42c0*/  IADD3 R2, P0, R7, R4, RZ ;  /* 0x0000000407027210 */ /* 0x008fe20007f1e0ff */
[----:B-1----:R-:W-:-:S04]  /*42d0*/  IMAD.SHL.U32 R4, R35, 0x2, RZ ;  /* 0x0000000223047824 */ /* 0x002fc800078e00ff */
[----:B------:R-:W-:Y:S01]  /*42e0*/  IMAD.X R3, R6, 0x1, R5, P0 ;  /* 0x0000000106037824 */ /* 0x000fe200000e0605 */
[----:B------:R1:W-:Y:S04]  /*42f0*/  STL [R1+0xbc], R4 ;  /* 0x0000bc0401007387 */ /* 0x0003e80000100800 */
[----:B------:R3:W-:Y:S01]  /*4300*/  LDGSTS.E.BYPASS.LTC128B.128 [R32+0x5880], [R2.64], !P1 ;  /* 0x0588000002207fae */ /* 0x0007e2000c901d46 */
[----:B------:R-:W-:Y:S02]  /*4310*/  ISETP.GE.AND P1, PT, R35, c[0x0][0x1d4], PT ;  /* 0x0000750023007a0c */ /* 0x000fe40003f26270 */
[----:B-1----:R-:W-:-:S05]  /*4320*/  IADD3 R4, P0, R7, R4, RZ ;  /* 0x0000000407047210 */ /* 0x002fca0007f1e0ff */
[----:B------:R-:W-:Y:S01]  /*4330*/  IMAD.X R5, R6, 0x1, R9, P0 ;  /* 0x0000000106057824 */ /* 0x000fe200000e0609 */
[----:B------:R-:W-:Y:S01]  /*4340*/  ISETP.LT.OR P0, PT, R0, 0x1, P1 ;  /* 0x000000010000780c */ /* 0x000fe20000f01670 */
[C---:B---3--:R-:W-:Y:S01]  /*4350*/  IMAD.SHL.U32 R2, R33.reuse, 0x2, RZ ;  /* 0x0000000221027824 */ /* 0x048fe200078e00ff */
[----:B------:R1:W-:Y:S04]  /*4360*/  STL [R1+0x4c], R9 ;  /* 0x00004c0901007387 */ /* 0x0003e80000100800 */
[----:B------:R3:W-:Y:S07]  /*4370*/  STL [R1+0xb8], R2 ;  /* 0x0000b80201007387 */ /* 0x0007ee0000100800 */
[----:B------:R2:W-:Y:S01]  /*4380*/  LDGSTS.E.BYPASS.LTC128B.128 [R32+0x7080], [R4.64], !P0 ;  /* 0x0708000004207fae */ /* 0x0005e2000c101d46 */
[----:B------:R-:W-:-:S02]  /*4390*/  ISETP.GE.AND P2, PT, R33, c[0x0][0x1d4], PT ;  /* 0x0000750021007a0c */ /* 0x000fc40003f46270 */
[----:B-1----:R-:W-:Y:S02]  /*43a0*/  SHF.L.U64.HI R9, R33, 0x1, R34 ;  /* 0x0000000121097819 */ /* 0x002fe40000010222 */
[----:B---3--:R-:W-:-:S03]  /*43b0*/  IADD3 R2, P0, R7, R2, RZ ;  /* 0x0000000207027210 */ /* 0x008fc60007f1e0ff */
[----:B------:R1:W-:Y:S02]  /*43c0*/  STL [R1+0x50], R9 ;  /* 0x0000500901007387 */ /* 0x0003e40000100800 */
[----:B------:R-:W-:Y:S01]  /*43d0*/  IMAD.X R3, R6, 0x1, R9, P0 ;  /* 0x0000000106037824 */ /* 0x000fe200000e0609 */
[----:B------:R-:W-:Y:S02]  /*43e0*/  ISETP.LT.OR P0, PT, R0, 0x1, P2 ;  /* 0x000000010000780c */ /* 0x000fe40001701670 */
[----:B------:R-:W-:Y:S02]  /*43f0*/  ISETP.GT.AND P5, PT, R107, 0x2f, PT ;  /* 0x0000002f6b00780c */ /* 0x000fe40003fa4270 */
[----:B------:R-:W-:-:S09]  /*4400*/  LOP3.LUT R106, R106, 0xfffffbff, RZ, 0xc0, !PT ;  /* 0xfffffbff6a6a7812 */ /* 0x000fd200078ec0ff */
[----:B------:R3:W-:Y:S04]  /*4410*/  LDGSTS.E.BYPASS.LTC128B.128 [R32+0x8880], [R2.64], !P0 ;  /* 0x0888000002207fae */ /* 0x0007e8000c101d46 */
[----:B-1----:R-:W1:Y:S01]  /*4420*/  S2R R9, SR_TID.X ;  /* 0x0000000000097919 */ /* 0x002e620000002100 */
[----:B------:R-:W-:-:S04]  /*4430*/  LOP3.LUT R106, R106, 0xffffffbf, RZ, 0xc0, !PT ;  /* 0xffffffbf6a6a7812 */ /* 0x000fc800078ec0ff */
[----:B------:R-:W-:Y:S02]  /*4440*/  @P5 LOP3.LUT R106, R106, 0x40, RZ, 0xfc, !PT ;  /* 0x000000406a6a5812 */ /* 0x000fe400078efcff */
[----:B-1----:R-:W-:Y:S02]  /*4450*/  ISETP.GT.AND P0, PT, R9, 0x7f, PT ;  /* 0x0000007f0900780c */ /* 0x002fe40003f04270 */
[C---:B---3--:R-:W-:Y:S02]  /*4460*/  IADD3 R3, R243.reuse, 0x1000, RZ ;  /* 0x00001000f3037810 */ /* 0x048fe40007ffe0ff */
[----:B------:R-:W-:-:S03]  /*4470*/  IADD3 R2, R243, 0x800, RZ ;  /* 0x00000800f3027810 */ /* 0x000fc60007ffe0ff */
[----:B------:R1:W-:Y:S06]  /*4480*/  STL [R1+0x8], R3 ;  /* 0x0000080301007387 */ /* 0x0003ec0000100800 */
[----:B------:R-:W-:Y:S01]  /*4490*/  @P0 LOP3.LUT R106, R106, 0x400, RZ, 0xfc, !PT ;  /* 0x000004006a6a0812 */ /* 0x000fe200078efcff */
[----:B------:R1:W-:Y:S04]  /*44a0*/  STL [R1+0x4], R2 ;  /* 0x0000040201007387 */ /* 0x0003e80000100800 */
[----:B------:R1:W-:Y:S01]  /*44b0*/  STL [R1+0x18], R106 ;  /* 0x0000186a01007387 */ /* 0x0003e20000100800 */
[----:B------:R-:W-:Y:S01]  /*44c0*/  BSSY B0, `(.L_x_479) ;  /* 0x0000022000007945 */ /* 0x000fe20003800000 */
[----:B------:R-:W-:Y:S01]  /*44d0*/  IADD3 R58, R110, -0x1, RZ ;  /* 0xffffffff6e3a7810 */ /* 0x000fe20007ffe0ff */
[----:B------:R-:W-:Y:S05]  /*44e0*/  @P0 BRA `(.L_x_480) ;  /* 0x000001f000000947 */ /* 0x000fea0003800000 */
[----:B--2-4-:R-:W-:Y:S05]  /*44f0*/  BRA.DIV ~URZ, `(.L_x_481) ;  /* 0x00015c027f007947 */ /* 0x014fea000b800000 */
[----:B------:R2:W3:Y:S04]  /*4500*/  SHFL.IDX PT, R4, R8, 0x1, 0x181f ;  /* 0x00381f0008047f89 */ /* 0x0004e800000e0000 */
[----:B-1----:R2:W1:Y:S02]  /*4510*/  SHFL.IDX PT, R2, R11, 0x1, 0x181f ;  /* 0x00381f000b027f89 */ /* 0x00246400000e0000 */
.L_x_637:
[----:B------:R-:W4:Y:S04]  /*4520*/  LDL R6, [R1+0xc4] ;  /* 0x0000c40001067983 */ /* 0x000f280000100800 */
[----:B------:R-:W5:Y:S04]  /*4530*/  LDL R14, [R1+0x44] ;  /* 0x00004400010e7983 */ /* 0x000f680000100800 */
[----:B--2---:R-:W2:Y:S04]  /*4540*/  LDL R5, [R1+0x1c] ;  /* 0x00001c0001057983 */ /* 0x004ea80000100800 */
[----:B---3--:R-:W3:Y:S04]  /*4550*/  LDL R13, [R1+0xd0] ;  /* 0x0000d000010d7983 */ /* 0x008ee80000100800 */
[----:B------:R-:W2:Y:S04]  /*4560*/  LDL R11, [R1+0x48] ;  /* 0x00004800010b7983 */ /* 0x000ea80000100800 */
[----:B------:R-:W3:Y:S04]  /*4570*/  LDL R10, [R1+0xbc] ;  /* 0x0000bc00010a7983 */ /* 0x000ee80000100800 */
[----:B------:R-:W3:Y:S04]  /*4580*/  LDL R9, [R1+0x4c] ;  /* 0x00004c0001097983 */ /* 0x000ee80000100800 */
[----:B------:R-:W3:Y:S04]  /*4590*/  LDL R3, [R1+0xb8] ;  /* 0x0000b80001037983 */ /* 0x000ee80000100800 */
[----:B------:R-:W3:Y:S01]  /*45a0*/  LDL R8, [R1+0x50] ;  /* 0x0000500001087983 */ /* 0x000ee20000100800 */
[----:B------:R-:W-:-:S02]  /*45b0*/  ISETP.LT.OR P1, PT, R0, 0x21, P1 ;  /* 0x000000210000780c */ /* 0x000fc40000f21670 */
[----:B-1--4-:R-:W-:-:S05]  /*45c0*/  IADD3 R6, P0, R2, R6, RZ ;  /* 0x0000000602067210 */ /* 0x012fca0007f1e0ff */
[----:B-----5:R-:W-:Y:S01]  /*45d0*/  IMAD.X R7, R4, 0x1, R14, P0 ;  /* 0x0000000104077824 */ /* 0x020fe200000e060e */
[----:B------:R-:W-:-:S13]  /*45e0*/  ISETP.LT.OR P0, PT, R0, 0x21, P3 ;  /* 0x000000210000780c */ /* 0x000fda0001f01670 */
[----:B------:R-:W-:Y:S01]  /*45f0*/  @!PT LDS RZ, [RZ] ;  /* 0x00000000fffff984 */ /* 0x000fe20000000800 */
[----:B------:R-:W-:Y:S01]  /*4600*/  @!PT LDS RZ, [RZ] ;  /* 0x00000000fffff984 */ /* 0x000fe20000000800 */
[----:B------:R-:W-:Y:S01]  /*4610*/  @!PT LDS RZ, [RZ] ;  /* 0x00000000fffff984 */ /* 0x000fe20000000800 */
[----:B--2---:R3:W-:Y:S02]  /*4620*/  LDGSTS.E.BYPASS.LTC128B.128 [R5+0x5080], [R6.64], !P0 ;  /* 0x0508000006057fae */ /* 0x0047e4000c101d46 */
[----:B---3--:R-:W-:-:S05]  /*4630*/  IADD3 R6, P0, R2, R13, RZ ;  /* 0x0000000d02067210 */ /* 0x008fca0007f1e0ff */
[----:B------:R-:W-:Y:S01]  /*4640*/  IMAD.X R7, R4, 0x1, R11, P0 ;  /* 0x0000000104077824 */ /* 0x000fe200000e060b */
[----:B------:R-:W-:-:S13]  /*4650*/  ISETP.LT.OR P0, PT, R0, 0x21, P4 ;  /* 0x000000210000780c */ /* 0x000fda0002701670 */
[----:B------:R1:W-:Y:S02]  /*4660*/  LDGSTS.E.BYPASS.LTC128B.128 [R5+0x6880], [R6.64], !P0 ;  /* 0x0688000006057fae */ /* 0x0003e4000c101d46 */
[----:B-1----:R-:W-:-:S05]  /*4670*/  IADD3 R6, P0, R2, R10, RZ ;  /* 0x0000000a02067210 */ /* 0x002fca0007f1e0ff */
[----:B------:R-:W-:Y:S01]  /*4680*/  IMAD.X R7, R4, 0x1, R9, P0 ;  /* 0x0000000104077824 */ /* 0x000fe200000e0609 */
[----:B------:R-:W-:-:S04]  /*4690*/  IADD3 R2, P0, R2, R3, RZ ;  /* 0x0000000302027210 */ /* 0x000fc80007f1e0ff */
[----:B------:R1:W-:Y:S01]  /*46a0*/  LDGSTS.E.BYPASS.LTC128B.128 [R5+0x8080], [R6.64], !P1 ;  /* 0x0808000006057fae */ /* 0x0003e2000c901d46 */
[----:B------:R-:W-:Y:S01]  /*46b0*/  IMAD.X R3, R4, 0x1, R8, P0 ;  /* 0x0000000104037824 */ /* 0x000fe200000e0608 */
[----:B------:R-:W-:-:S13]  /*46c0*/  ISETP.LT.OR P0, PT, R0, 0x21, P2 ;  /* 0x000000210000780c */ /* 0x000fda0001701670 */
[----:B------:R1:W-:Y:S02]  /*46d0*/  LDGSTS.E.BYPASS.LTC128B.128 [R5+0x9880], [R2.64], !P0 ;  /* 0x0988000002057fae */ /* 0x0003e4000c101d46 */
.L_x_480:
[----:B--2-4-:R-:W-:Y:S05]  /*46e0*/  BSYNC B0 ;  /* 0x0000000000007941 */ /* 0x014fea0003800000 */
.L_x_479:
[----:B-1----:R-:W1:Y:S04]  /*46f0*/  S2R R2, SR_TID.X ;  /* 0x0000000000027919 */ /* 0x002e680000002100 */
[----:B------:R-:W0:Y:S01]  /*4700*/  LDGDEPBAR ;  /* 0x00000000000079af */ /* 0x000e220000000000 */
[----:B-1----:R-:W-:-:S04]  /*4710*/  SHF.R.S32.HI R0, RZ, 0x1f, R2 ;  /* 0x0000001fff007819 */ /* 0x002fc80000011402 */
[----:B------:R-:W-:-:S04]  /*4720*/  LEA.HI R0, R0, R2, RZ, 0x3 ;  /* 0x0000000200007211 */ /* 0x000fc800078f18ff */
[----:B------:R-:W-:-:S04]  /*4730*/  LOP3.LUT R0, R0, 0xfffffff8, RZ, 0xc0, !PT ;  /* 0xfffffff800007812 */ /* 0x000fc800078ec0ff */
[----:B------:R-:W-:Y:S01]  /*4740*/  IADD3 R0, -R0, R2, RZ ;  /* 0x0000000200007210 */ /* 0x000fe20007ffe1ff */
[----:B------:R-:W-:Y:S01]  /*4750*/  WARPSYNC 0xffffffff ;  /* 0xffffffff00007948 */ /* 0x000fe20003800000 */
[----:B------:R-:W2:Y:S02]  /*4760*/  LDL R2, [R1+0x70] ;  /* 0x0000700001027983 */ /* 0x000ea40000100800 */
[----:B------:R-:W-:Y:S02]  /*4770*/  LOP3.LUT P0, RZ, R0, 0x4, RZ, 0xc0, !PT ;  /* 0x0000000400ff7812 */ /* 0x000fe4000780c0ff */
[----:B------:R-:W-:Y:S01]  /*4780*/  MOV R0, 0x40 ;  /* 0x0000004000007802 */ /* 0x000fe20000000f00 */
[----:B------:R-:W-:Y:S03]  /*4790*/  HMMA.16816.F32 R4, R160, R16, RZ ;  /* 0x00000010a004723c */ /* 0x000fe600000018ff */
[----:B------:R-:W-:-:S04]  /*47a0*/  SEL R0, R0, 0xffffffc0, !P0 ;  /* 0xffffffc000007807 */ /* 0x000fc80004000000 */
[-C--:B------:R-:W-:Y:S01]  /*47b0*/  IADD3 R238, R236, R0.reuse, RZ ;  /* 0x00000000ecee7210 */ /* 0x080fe20007ffe0ff */
[----:B------:R-:W-:Y:S04]  /*47c0*/  HMMA.16816.F32 R8, R160, R18, RZ ;  /* 0x00000012a008723c */ /* 0x000fe800000018ff */
[----:B------:R-:W1:Y:S11]  /*47d0*/  LDSM.16.M88.4 R20, [R238] ;  /* 0x00000000ee14783b */ /* 0x000e760000000200 */
[----:B------:R-:W-:Y:S01]  /*47e0*/  @!UPT UIADD3 URZ, URZ, URZ, URZ ;  /* 0x0000003f3f3ff290 */ /* 0x000fe2000fffe03f */
[C---:B------:R-:W-:Y:S08]  /*47f0*/  HMMA.16816.F32 R4, R164.reuse, R24, R4 ;  /* 0x00000018a404723c */ /* 0x040ff00000001804 */
[----:B------:R-:W-:Y:S08]  /*4800*/  HMMA.16816.F32 R8, R164, R26, R8 ;  /* 0x0000001aa408723c */ /* 0x000ff00000001808 */
[----:B------:R-:W-:Y:S08]  /*4810*/  HMMA.16816.F32 R16, R160, R30, RZ ;  /* 0x0000001ea010723c */ /* 0x000ff000000018ff */
[----:B-1----:R-:W-:Y:S08]  /*4820*/  HMMA.16816.F32 R24, R180, R20, R4 ;  /* 0x00000014b418723c */ /* 0x002ff00000001804 */
[----:B------:R-:W-:Y:S08]  /*4830*/  HMMA.16816.F32 R4, R160, R28, RZ ;  /* 0x0000001ca004723c */ /* 0x000ff000000018ff */
[----:B------:R-:W-:Y:S01]  /*4840*/  HMMA.16816.F32 R32, R180, R22, R8 ;  /* 0x00000016b420723c */ /* 0x000fe20000001808 */
[----:B------:R-:W1:Y:S11]  /*4850*/  LDSM.16.M88.4 R20, [R238+0x800] ;  /* 0x00080000ee14783b */ /* 0x000e760000000200 */
[----:B------:R-:W-:Y:S04]  /*4860*/  @!UPT UIADD3 URZ, URZ, URZ, URZ ;  /* 0x0000003f3f3ff290 */ /* 0x000fe8000fffe03f */
[C---:B------:R-:W-:Y:S08]  /*4870*/  HMMA.16816.F32 R8, R164.reuse, R36, R4 ;  /* 0x00000024a408723c */ /* 0x040ff00000001804 */
[----:B------:R-:W-:Y:S08]  /*4880*/  HMMA.16816.F32 R4, R164, R38, R16 ;  /* 0x00000026a404723c */ /* 0x000ff00000001810 */
[----:B------:R-:W-:Y:S08]  /*4890*/  HMMA.16816.F32 R16, R160, R40, RZ ;  /* 0x00000028a010723c */ /* 0x000ff000000018ff */
[C---:B-1----:R-:W-:Y:S08]  /*48a0*/  HMMA.16816.F32 R48, R180.reuse, R20, R8 ;  /* 0x00000014b430723c */ /* 0x042ff00000001808 */
[----:B------:R-:W-:Y:S08]  /*48b0*/  HMMA.16816.F32 R36, R180, R22, R4 ;  /* 0x00000016b424723c */ /* 0x000ff00000001804 */
[----:B------:R-:W-:Y:S08]  /*48c0*/  HMMA.16816.F32 R4, R160, R42, RZ ;  /* 0x0000002aa004723c */ /* 0x000ff000000018ff */
[C---:B------:R-:W-:Y:S01]  /*48d0*/  HMMA.16816.F32 R8, R164.reuse, R44, R16 ;  /* 0x0000002ca408723c */ /* 0x040fe20000001810 */
[----:B------:R-:W1:Y:S11]  /*48e0*/  LDSM.16.M88.4 R16, [R238+0x1000] ;  /* 0x00100000ee10783b */ /* 0x000e760000000200 */
[----:B------:R-:W-:Y:S04]  /*48f0*/  @!UPT UIADD3 URZ, URZ, URZ, URZ ;  /* 0x0000003f3f3ff290 */ /* 0x000fe8000fffe03f */
[----:B------:R-:W-:Y:S01]  /*4900*/  HMMA.16816.F32 R4, R164, R46, R4 ;  /* 0x0000002ea404723c */ /* 0x000fe20000001804 */
[----:B------:R-:W-:-:S05]  /*4910*/  IADD3 R237, R243, R0, RZ ;  /* 0x00000000f3ed7210 */ /* 0x000fca0007ffe0ff */
[----:B------:R-:W3:Y:S02]  /*4920*/  LDSM.16.M88.4 R20, [R237] ;  /* 0x00000000ed14783b */ /* 0x000ee40000000200 */
[C---:B-1----:R-:W-:Y:S11]  /*4930*/  HMMA.16816.F32 R28, R180.reuse, R16, R8 ;  /* 0x00000010b41c723c */ /* 0x042ff60000001808 */
[----:B------:R-:W-:Y:S05]  /*4940*/  @!UPT UIADD3 URZ, URZ, URZ, URZ ;  /* 0x0000003f3f3ff290 */ /* 0x000fea000fffe03f */
[----:B------:R-:W-:Y:S01]  /*4950*/  HMMA.16816.F32 R8, R180, R18, R4 ;  /* 0x00000012b408723c */ /* 0x000fe20000001804 */
[----:B------:R-:W1:Y:S04]  /*4960*/  LDSM.16.M88.4 R4, [R237+0x800] ;  /* 0x00080000ed04783b */ /* 0x000e680000000200 */
[----:B------:R-:W4:Y:S03]  /*4970*/  LDSM.16.M88.4 R16, [R237+0x1000] ;  /* 0x00100000ed10783b */ /* 0x000f260000000200 */
[C---:B---3--:R-:W-:Y:S08]  /*4980*/  HMMA.16816.F32 R24, R184.reuse, R20, R24 ;  /* 0x00000014b818723c */ /* 0x048ff00000001818 */
[C---:B-1----:R-:W-:Y:S08]  /*4990*/  HMMA.16816.F32 R48, R184.reuse, R4, R48 ;  /* 0x00000004b830723c */ /* 0x042ff00000001830 */
[C---:B------:R-:W-:Y:S01]  /*49a0*/  HMMA.16816.F32 R36, R184.reuse, R6, R36 ;  /* 0x00000006b824723c */ /* 0x040fe20000001824 */
[----:B------:R-:W1:Y:S07]  /*49b0*/  LDSM.16.M88.4 R4, [R236+0x1800] ;  /* 0x00180000ec04783b */ /* 0x000e6e0000000200 */
[C---:B----4-:R-:W-:Y:S08]  /*49c0*/  HMMA.16816.F32 R40, R184.reuse, R16, R28 ;  /* 0x00000010b828723c */ /* 0x050ff0000000181c */
[C---:B------:R-:W-:Y:S01]  /*49d0*/  HMMA.16816.F32 R28, R184.reuse, R18, R8 ;  /* 0x00000012b81c723c */ /* 0x040fe20000001808 */
[----:B------:R-:W3:Y:S04]  /*49e0*/  LDSM.16.M88.4 R8, [R236+0x2000] ;  /* 0x00200000ec08783b */ /* 0x000ee80000000200 */
[----:B------:R-:W4:Y:S03]  /*49f0*/  LDSM.16.M88.4 R16, [R236+0x2800] ;  /* 0x00280000ec10783b */ /* 0x000f260000000200 */
[----:B------:R-:W-:Y:S08]  /*4a00*/  HMMA.16816.F32 R20, R184, R22, R32 ;  /* 0x00000016b814723c */ /* 0x000ff00000001820 */
[C---:B-1----:R-:W-:Y:S08]  /*4a10*/  HMMA.16816.F32 R32, R188.reuse, R4, R24 ;  /* 0x00000004bc20723c */ /* 0x042ff00000001818 */
[C---:B---3--:R-:W-:Y:S08]  /*4a20*/  HMMA.16816.F32 R48, R188.reuse, R8, R48 ;  /* 0x00000008bc30723c */ /* 0x048ff00000001830 */
[C---:B------:R-:W-:Y:S01]  /*4a30*/  HMMA.16816.F32 R24, R188.reuse, R10, R36 ;  /* 0x0000000abc18723c */ /* 0x040fe20000001824 */
[----:B------:R-:W1:Y:S07]  /*4a40*/  LDSM.16.M88.4 R8, [R243+0x1800] ;  /* 0x00180000f308783b */ /* 0x000e6e0000000200 */
[C---:B------:R-:W-:Y:S01]  /*4a50*/  HMMA.16816.F32 R4, R188.reuse, R6, R20 ;  /* 0x00000006bc04723c */ /* 0x040fe20000001814 */
[----:B------:R-:W-:Y:S07]  /*4a60*/  LDSM.16.M88.4 R20, [R243+0x2000] ;  /* 0x00200000f314783b */ /* 0x000fee0000000200 */
[C---:B----4-:R-:W-:Y:S08]  /*4a70*/  HMMA.16816.F32 R36, R188.reuse, R16, R40 ;  /* 0x00000010bc24723c */ /* 0x050ff00000001828 */
[----:B------:R-:W-:Y:S01]  /*4a80*/  HMMA.16816.F32 R28, R188, R18, R28 ;  /* 0x00000012bc1c723c */ /* 0x000fe2000000181c */
[----:B------:R-:W3:Y:S07]  /*4a90*/  LDSM.16.M88.4 R16, [R243+0x2800] ;  /* 0x00280000f310783b */ /* 0x000eee0000000200 */
[C---:B-1----:R-:W-:Y:S08]  /*4aa0*/  HMMA.16816.F32 R32, R192.reuse, R8, R32 ;  /* 0x00000008c020723c */ /* 0x042ff00000001820 */
[C---:B------:R-:W-:Y:S01]  /*4ab0*/  HMMA.16816.F32 R4, R192.reuse, R10, R4 ;  /* 0x0000000ac004723c */ /* 0x040fe20000001804 */
[----:B------:R-:W1:Y:S07]  /*4ac0*/  LDSM.16.M88.4 R8, [R238+0x1800] ;  /* 0x00180000ee08783b */ /* 0x000e6e0000000200 */
[C---:B---3--:R-:W-:Y:S08]  /*4ad0*/  HMMA.16816.F32 R36, R192.reuse, R16, R36 ;  /* 0x00000010c024723c */ /* 0x048ff00000001824 */
[----:B------:R-:W-:Y:S01]  /*4ae0*/  HMMA.16816.F32 R28, R192, R18, R28 ;  /* 0x00000012c01c723c */ /* 0x000fe2000000181c */
[----:B------:R-:W3:Y:S07]  /*4af0*/  LDSM.16.M88.4 R16, [R238+0x2800] ;  /* 0x00280000ee10783b */ /* 0x000eee0000000200 */
[C---:B-1----:R-:W-:Y:S08]  /*4b00*/  HMMA.16816.F32 R32, R196.reuse, R8, R32 ;  /* 0x00000008c420723c */ /* 0x042ff00000001820 */
[----:B------:R-:W-:Y:S01]  /*4b10*/  HMMA.16816.F32 R4, R196, R10, R4 ;  /* 0x0000000ac404723c */ /* 0x000fe20000001804 */
[----:B------:R-:W1:Y:S07]  /*4b20*/  LDSM.16.M88.4 R8, [R237+0x1800] ;  /* 0x00180000ed08783b */ /* 0x000e6e0000000200 */
[C---:B------:R-:W-:Y:S08]  /*4b30*/  HMMA.16816.F32 R48, R192.reuse, R20, R48 ;  /* 0x00000014c030723c */ /* 0x040ff00000001830 */
[----:B------:R-:W-:Y:S01]  /*4b40*/  HMMA.16816.F32 R24, R192, R22, R24 ;  /* 0x00000016c018723c */ /* 0x000fe20000001818 */
[----:B------:R-:W4:Y:S07]  /*4b50*/  LDSM.16.M88.4 R20, [R238+0x2000] ;  /* 0x00200000ee14783b */ /* 0x000f2e0000000200 */
[C---:B---3--:R-:W-:Y:S08]  /*4b60*/  HMMA.16816.F32 R36, R196.reuse, R16, R36 ;  /* 0x00000010c424723c */ /* 0x048ff00000001824 */
[----:B------:R-:W-:Y:S01]  /*4b70*/  HMMA.16816.F32 R28, R196, R18, R28 ;  /* 0x00000012c41c723c */ /* 0x000fe2000000181c */
[----:B------:R-:W3:Y:S07]  /*4b80*/  LDSM.16.M88.4 R16, [R237+0x2800] ;  /* 0x00280000ed10783b */ /* 0x000eee0000000200 */
[C---:B-1----:R-:W-:Y:S08]  /*4b90*/  HMMA.16816.F32 R32, R200.reuse, R8, R32 ;  /* 0x00000008c820723c */ /* 0x042ff00000001820 */
[----:B------:R-:W-:Y:S01]  /*4ba0*/  HMMA.16816.F32 R4, R200, R10, R4 ;  /* 0x0000000ac804723c */ /* 0x000fe20000001804 */
[----:B------:R-:W1:Y:S07]  /*4bb0*/  LDSM.16.M88.4 R8, [R236+0x3000] ;  /* 0x00300000ec08783b */ /* 0x000e6e0000000200 */
[C---:B----4-:R-:W-:Y:S08]  /*4bc0*/  HMMA.16816.F32 R48, R196.reuse, R20, R48 ;  /* 0x00000014c430723c */ /* 0x050ff00000001830 */
        /* <DEDUP_REMOVED lines=18> */
[----:B------:R-:W-:Y:S11]  /*4cf0*/  HMMA.16816.F32 R20, R204, R22, R24 ;  /* 0x00000016cc14723c */ /* 0x000ff60000001818 */
[----:B------:R-:W-:Y:S05]  /*4d00*/  @!UPT UIADD3 URZ, URZ, URZ, URZ ;  /* 0x0000003f3f3ff290 */ /* 0x000fea000fffe03f */
[C---:B---3--:R-:W-:Y:S08]  /*4d10*/  HMMA.16816.F32 R48, R208.reuse, R16, R48 ;  /* 0x00000010d030723c */ /* 0x048ff00000001830 */
[C---:B------:R-:W-:Y:S01]  /*4d20*/  HMMA.16816.F32 R20, R208.reuse, R18, R20 ;  /* 0x00000012d014723c */ /* 0x040fe20000001814 */
[----:B------:R-:W3:Y:S07]  /*4d30*/  LDSM.16.M88.4 R16, [R238+0x3000] ;  /* 0x00300000ee10783b */ /* 0x000eee0000000200 */
[C---:B-1----:R-:W-:Y:S08]  /*4d40*/  HMMA.16816.F32 R36, R208.reuse, R8, R36 ;  /* 0x00000008d024723c */ /* 0x042ff00000001824 */
[----:B------:R-:W-:Y:S01]  /*4d50*/  HMMA.16816.F32 R28, R208, R10, R28 ;  /* 0x0000000ad01c723c */ /* 0x000fe2000000181c */
[----:B------:R-:W1:Y:S07]  /*4d60*/  LDSM.16.M88.4 R8, [R238+0x3800] ;  /* 0x00380000ee08783b */ /* 0x000e6e0000000200 */
[C---:B---3--:R-:W-:Y:S01]  /*4d70*/  HMMA.16816.F32 R24, R212.reuse, R18, R4 ;  /* 0x00000012d418723c */ /* 0x048fe20000001804 */
[----:B------:R-:W3:Y:S07]  /*4d80*/  LDSM.16.M88.4 R4, [R238+0x4000] ;  /* 0x00400000ee04783b */ /* 0x000eee0000000200 */
[C---:B------:R-:W-:Y:S01]  /*4d90*/  HMMA.16816.F32 R32, R212.reuse, R16, R32 ;  /* 0x00000010d420723c */ /* 0x040fe20000001820 */
[----:B------:R-:W4:Y:S07]  /*4da0*/  LDSM.16.M88.4 R16, [R237+0x3000] ;  /* 0x00300000ed10783b */ /* 0x000f2e0000000200 */
[C---:B-1----:R-:W-:Y:S08]  /*4db0*/  HMMA.16816.F32 R48, R212.reuse, R8, R48 ;  /* 0x00000008d430723c */ /* 0x042ff00000001830 */
[C---:B------:R-:W-:Y:S01]  /*4dc0*/  HMMA.16816.F32 R20, R212.reuse, R10, R20 ;  /* 0x0000000ad414723c */ /* 0x040fe20000001814 */
[----:B------:R-:W1:Y:S07]  /*4dd0*/  LDSM.16.M88.4 R8, [R237+0x3800] ;  /* 0x00380000ed08783b */ /* 0x000e6e0000000200 */
[C---:B---3--:R-:W-:Y:S08]  /*4de0*/  HMMA.16816.F32 R44, R212.reuse, R4, R36 ;  /* 0x00000004d42c723c */ /* 0x048ff00000001824 */
[----:B------:R-:W-:Y:S01]  /*4df0*/  HMMA.16816.F32 R36, R212, R6, R28 ;  /* 0x00000006d424723c */ /* 0x000fe2000000181c */
[----:B------:R-:W3:Y:S07]  /*4e00*/  LDSM.16.M88.4 R4, [R237+0x4000] ;  /* 0x00400000ed04783b */ /* 0x000eee0000000200 */
[C---:B----4-:R-:W-:Y:S08]  /*4e10*/  HMMA.16816.F32 R40, R216.reuse, R16, R32 ;  /* 0x00000010d828723c */ /* 0x050ff00000001820 */
[C---:B------:R-:W-:Y:S01]  /*4e20*/  HMMA.16816.F32 R28, R216.reuse, R18, R24 ;  /* 0x00000012d81c723c */ /* 0x040fe20000001818 */
[----:B------:R-:W-:Y:S07]  /*4e30*/  LDSM.16.M88.4 R16, [R236+0x5000] ;  /* 0x00500000ec10783b */ /* 0x000fee0000000200 */
[C---:B-1----:R-:W-:Y:S08]  /*4e40*/  HMMA.16816.F32 R32, R216.reuse, R8, R48 ;  /* 0x00000008d820723c */ /* 0x042ff00000001830 */
[C---:B------:R-:W-:Y:S01]  /*4e50*/  HMMA.16816.F32 R24, R216.reuse, R10, R20 ;  /* 0x0000000ad818723c */ /* 0x040fe20000001814 */
[----:B------:R-:W1:Y:S07]  /*4e60*/  LDSM.16.M88.4 R8, [R236+0x4800] ;  /* 0x00480000ec08783b */ /* 0x000e6e0000000200 */
[----:B---3--:R-:W-:Y:S08]  /*4e70*/  HMMA.16816.F32 R20, R216, R4, R44 ;  /* 0x00000004d814723c */ /* 0x008ff0000000182c */
[C---:B-1----:R-:W-:Y:S08]  /*4e80*/  HMMA.16816.F32 R48, R220.reuse, R8, R40 ;  /* 0x00000008dc30723c */ /* 0x042ff00000001828 */
[C---:B------:R-:W-:Y:S01]  /*4e90*/  HMMA.16816.F32 R44, R220.reuse, R10, R28 ;  /* 0x0000000adc2c723c */ /* 0x040fe2000000181c */
[----:B------:R-:W1:Y:S07]  /*4ea0*/  LDSM.16.M88.4 R8, [R236+0x5800] ;  /* 0x00580000ec08783b */ /* 0x000e6e0000000200 */
[----:B------:R-:W-:Y:S01]  /*4eb0*/  HMMA.16816.F32 R40, R220, R16, R32 ;  /* 0x00000010dc28723c */ /* 0x000fe20000001820 */
[----:B------:R-:W3:Y:S07]  /*4ec0*/  LDSM.16.M88.4 R32, [R243+0x4800] ;  /* 0x00480000f320783b */ /* 0x000eee0000000200 */
[----:B------:R-:W-:Y:S08]  /*4ed0*/  HMMA.16816.F32 R4, R216, R6, R36 ;  /* 0x00000006d804723c */ /* 0x000ff00000001824 */
[C---:B------:R-:W-:Y:S01]  /*4ee0*/  HMMA.16816.F32 R36, R220.reuse, R18, R24 ;  /* 0x00000012dc24723c */ /* 0x040fe20000001818 */
[----:B------:R-:W-:Y:S04]  /*4ef0*/  LDSM.16.M88.4 R16, [R243+0x5800] ;  /* 0x00580000f310783b */ /* 0x000fe80000000200 */
[----:B------:R-:W-:Y:S03]  /*4f00*/  LDSM.16.M88.4 R24, [R238+0x4800] ;  /* 0x00480000ee18783b */ /* 0x000fe60000000200 */
[C---:B-1----:R-:W-:Y:S01]  /*4f10*/  HMMA.16816.F32 R28, R220.reuse, R8, R20 ;  /* 0x00000008dc1c723c */ /* 0x042fe20000001814 */
[----:B------:R-:W1:Y:S07]  /*4f20*/  LDSM.16.M88.4 R20, [R243+0x5000] ;  /* 0x00500000f314783b */ /* 0x000e6e0000000200 */
[----:B------:R-:W-:Y:S08]  /*4f30*/  HMMA.16816.F32 R8, R220, R10, R4 ;  /* 0x0000000adc08723c */ /* 0x000ff00000001804 */
[C---:B---3--:R-:W-:Y:S08]  /*4f40*/  HMMA.16816.F32 R4, R224.reuse, R32, R48 ;  /* 0x00000020e004723c */ /* 0x048ff00000001830 */
[C---:B------:R-:W-:Y:S08]  /*4f50*/  HMMA.16816.F32 R32, R224.reuse, R34, R44 ;  /* 0x00000022e020723c */ /* 0x040ff0000000182c */
[C---:B-1----:R-:W-:Y:S08]  /*4f60*/  HMMA.16816.F32 R52, R224.reuse, R20, R40 ;  /* 0x00000014e034723c */ /* 0x042ff00000001828 */
[C---:B------:R-:W-:Y:S01]  /*4f70*/  HMMA.16816.F32 R48, R224.reuse, R22, R36 ;  /* 0x00000016e030723c */ /* 0x040fe20000001824 */
[----:B------:R-:W1:Y:S04]  /*4f80*/  LDSM.16.M88.4 R20, [R237+0x4800] ;  /* 0x00480000ed14783b */ /* 0x000e680000000200 */
[----:B------:R-:W-:Y:S03]  /*4f90*/  LDSM.16.M88.4 R36, [R238+0x5800] ;  /* 0x00580000ee24783b */ /* 0x000fe60000000200 */
[C---:B------:R-:W-:Y:S08]  /*4fa0*/  HMMA.16816.F32 R40, R224.reuse, R16, R28 ;  /* 0x00000010e028723c */ /* 0x040ff0000000181c */
[----:B------:R-:W-:Y:S01]  /*4fb0*/  HMMA.16816.F32 R44, R224, R18, R8 ;  /* 0x00000012e02c723c */ /* 0x000fe20000001808 */
[----:B------:R-:W3:Y:S07]  /*4fc0*/  LDSM.16.M88.4 R16, [R238+0x5000] ;  /* 0x00500000ee10783b */ /* 0x000eee0000000200 */
[C---:B------:R-:W-:Y:S08]  /*4fd0*/  HMMA.16816.F32 R4, R228.reuse, R24, R4 ;  /* 0x00000018e404723c */ /* 0x040ff00000001804 */
[----:B------:R-:W-:Y:S01]  /*4fe0*/  HMMA.16816.F32 R28, R228, R26, R32 ;  /* 0x0000001ae41c723c */ /* 0x000fe20000001820 */
[----:B------:R-:W4:Y:S11]  /*4ff0*/  LDSM.16.M88.4 R32, [R237+0x5000] ;  /* 0x00500000ed20783b */ /* 0x000f360000000200 */
[----:B------:R-:W-:Y:S04]  /*5000*/  @!UPT UIADD3 URZ, URZ, URZ, URZ ;  /* 0x0000003f3f3ff290 */ /* 0x000fe8000fffe03f */
[----:B-1----:R-:W-:Y:S08]  /*5010*/  HMMA.16816.F32 R24, R232, R20, R4 ;  /* 0x00000014e818723c */ /* 0x002ff00000001804 */
[----:B---3--:R-:W-:Y:S08]  /*5020*/  HMMA.16816.F32 R8, R228, R16, R52 ;  /* 0x00000010e408723c */ /* 0x008ff00000001834 */
[----:B------:R-:W-:Y:S08]  /*5030*/  HMMA.16816.F32 R20, R232, R22, R28 ;  /* 0x00000016e814723c */ /* 0x000ff0000000181c */
[----:B------:R-:W-:Y:S01]  /*5040*/  FMUL.FTZ R0, R24, c[0x0][0x320] ;  /* 0x0000c80018007a20 */ /* 0x000fe20000410000 */
[C---:B------:R-:W-:Y:S08]  /*5050*/  HMMA.16816.F32 R40, R228.reuse, R36, R40 ;  /* 0x00000024e428723c */ /* 0x040ff00000001828 */
[C---:B------:R-:W-:Y:S01]  /*5060*/  HMMA.16816.F32 R36, R228.reuse, R38, R44 ;  /* 0x00000026e424723c */ /* 0x040fe2000000182c */
[----:B------:R1:W3:Y:S07]  /*5070*/  MUFU.TANH R45, R0 ;  /* 0x00000000002d7308 */ /* 0x0002ee0000002400 */
[----:B------:R-:W-:Y:S01]  /*5080*/  HMMA.16816.F32 R4, R228, R18, R48 ;  /* 0x00000012e404723c */ /* 0x000fe20000001830 */
[----:B-1----:R-:W-:-:S04]  /*5090*/  FMUL.FTZ R0, R25, c[0x0][0x320] ;  /* 0x0000c80019007a20 */ /* 0x002fc80000410000 */
[----:B------:R1:W1:Y:S03]  /*50a0*/  MUFU.TANH R15, R0 ;  /* 0x00000000000f7308 */ /* 0x0002660000002400 */
[----:B----4-:R-:W-:Y:S01]  /*50b0*/  HMMA.16816.F32 R16, R232, R32, R8 ;  /* 0x00000020e810723c */ /* 0x010fe20000001808 */
[----:B------:R-:W4:Y:S01]  /*50c0*/  LDSM.16.M88.4 R8, [R237+0x5800] ;  /* 0x00580000ed08783b */ /* 0x000f220000000200 */
[----:B--2---:R-:W-:Y:S01]  /*50d0*/  ISETP.GT.AND P0, PT, R58, R2, PT ;  /* 0x000000023a00720c */ /* 0x004fe20003f04270 */
[----:B------:R-:W-:-:S04]  /*50e0*/  DEPBAR.LE SB0, 0x0 ;  /* 0x000080000000791a */ /* 0x000fc80000000000 */
[----:B-1----:R-:W-:-:S04]  /*50f0*/  FMUL.FTZ R0, R26, c[0x0][0x320] ;  /* 0x0000c8001a007a20 */ /* 0x002fc80000410000 */
[----:B------:R1:W2:Y:S02]  /*5100*/  MUFU.TANH R46, R0 ;  /* 0x00000000002e7308 */ /* 0x0002a40000002400 */
[----:B-1----:R-:W-:-:S06]  /*5110*/  FMUL.FTZ R0, R27, c[0x0][0x320] ;  /* 0x0000c8001b007a20 */ /* 0x002fcc0000410000 */
[----:B------:R1:W1:Y:S01]  /*5120*/  MUFU.TANH R44, R0 ;  /* 0x00000000002c7308 */ /* 0x0002620000002400 */
[----:B------:R-:W-:Y:S01]  /*5130*/  HMMA.16816.F32 R4, R232, R34, R4 ;  /* 0x00000022e804723c */ /* 0x000fe20000001804 */
        /* <DEDUP_REMOVED lines=14> */
[----:B-1----:R-:W-:Y:S02]  /*5220*/  FMUL.FTZ R0, R19, c[0x0][0x320] ;  /* 0x0000c80013007a20 */ /* 0x002fe40000410000 */
[----:B----4-:R-:W-:Y:S04]  /*5230*/  HMMA.16816.F32 R16, R232, R8, R40 ;  /* 0x00000008e810723c */ /* 0x010fe80000001828 */
[----:B------:R1:W4:Y:S02]  /*5240*/  MUFU.TANH R32, R0 ;  /* 0x0000000000207308 */ /* 0x0003240000002400 */
[----:B-1----:R-:W-:-:S06]  /*5250*/  FMUL.FTZ R0, R4, c[0x0][0x320] ;  /* 0x0000c80004007a20 */ /* 0x002fcc0000410000 */
        /* <DEDUP_REMOVED lines=22> */
[----:B------:R-:W-:Y:S01]  /*53c0*/  BSSY B1, `(.L_x_482) ;  /* 0x0000085000017945 */ /* 0x000fe20003800000 */
[----:B-1----:R-:W-:-:S06]  /*53d0*/  FMUL.FTZ R0, R7, c[0x0][0x320] ;  /* 0x0000c80007007a20 */ /* 0x002fcc0000410000 */
[----:B------:R1:W1:Y:S01]  /*53e0*/  MUFU.TANH R25, R0 ;  /* 0x0000000000197308 */ /* 0x0002620000002400 */
[C---:B------:R-:W-:Y:S02]  /*53f0*/  IADD3 R252, R243.reuse, 0x4800, RZ ;  /* 0x00004800f3fc7810 */ /* 0x040fe40007ffe0ff */
[C---:B------:R-:W-:Y:S02]  /*5400*/  IADD3 R251, R243.reuse, 0x5800, RZ ;  /* 0x00005800f3fb7810 */ /* 0x040fe40007ffe0ff */
[C---:B------:R-:W-:Y:S02]  /*5410*/  IADD3 R250, R243.reuse, 0x5000, RZ ;  /* 0x00005000f3fa7810 */ /* 0x040fe40007ffe0ff */
[C---:B------:R-:W-:Y:S02]  /*5420*/  IADD3 R249, R243.reuse, 0x3000, RZ ;  /* 0x00003000f3f97810 */ /* 0x040fe40007ffe0ff */
[C---:B------:R-:W-:Y:S02]  /*5430*/  IADD3 R248, R243.reuse, 0x4000, RZ ;  /* 0x00004000f3f87810 */ /* 0x040fe40007ffe0ff */
[----:B------:R-:W-:-:S02]  /*5440*/  IADD3 R247, R243, 0x3800, RZ ;  /* 0x00003800f3f77810 */ /* 0x000fc40007ffe0ff */
[C---:B------:R-:W-:Y:S02]  /*5450*/  IADD3 R246, R243.reuse, 0x1800, RZ ;  /* 0x00001800f3f67810 */ /* 0x040fe40007ffe0ff */
[C---:B------:R-:W-:Y:S02]  /*5460*/  IADD3 R245, R243.reuse, 0x2800, RZ ;  /* 0x00002800f3f57810 */ /* 0x040fe40007ffe0ff */
[----:B------:R-:W-:Y:S01]  /*5470*/  IADD3 R244, R243, 0x2000, RZ ;  /* 0x00002000f3f47810 */ /* 0x000fe20007ffe0ff */
[----:B------:R-:W-:Y:S06]  /*5480*/  BAR.SYNC.DEFER_BLOCKING 0x0 ;  /* 0x0000000000007b1d */ /* 0x000fec0000010000 */
[----:B------:R-:W-:Y:S05]  /*5490*/  @!P0 BRA `(.L_x_483) ;  /* 0x0000077000008947 */ /* 0x000fea0003800000 */
[----:B-1234-:R-:W2:Y:S04]  /*54a0*/  LDL R2, [R1+0x84] ;  /* 0x0000840001027983 */ /* 0x01eea80000100800 */
[----:B------:R-:W2:Y:S04]  /*54b0*/  LDL R3, [R1+0x178] ;  /* 0x0001780001037983 */ /* 0x000ea80000100800 */
[----:B------:R-:W3:Y:S01]  /*54c0*/  LDL.64 R60, [R1+0x98] ;  /* 0x00009800013c7983 */ /* 0x000ee20000100a00 */
[----:B------:R-:W-:-:S03]  /*54d0*/  IMAD.MOV.U32 R62, RZ, RZ, c[0x0][0x2b8] ;  /* 0x0000ae00ff3e7624 */ /* 0x000fc600078e00ff */
[----:B------:R-:W4:Y:S02]  /*54e0*/  LDL R59, [R1+0xac] ;  /* 0x0000ac00013b7983 */ /* 0x000f240000100800 */
[----:B------:R-:W-:Y:S01]  /*54f0*/  ISETP.NE.AND P2, PT, R62, 0x1, PT ;  /* 0x000000013e00780c */ /* 0x000fe20003f45270 */
[----:B------:R-:W-:Y:S01]  /*5500*/  IMAD.MOV.U32 R16, RZ, RZ, RZ ;  /* 0x000000ffff107224 */ /* 0x000fe200078e00ff */
[----:B------:R-:W5:Y:S04]  /*5510*/  LDL.64 R8, [R1+0x90] ;  /* 0x0000900001087983 */ /* 0x000f680000100a00 */
[----:B------:R-:W3:Y:S01]  /*5520*/  LDL R7, [R1+0x88] ;  /* 0x0000880001077983 */ /* 0x000ee20000100800 */
[C---:B--2---:R-:W-:Y:S02]  /*5530*/  IADD3 R2, R3.reuse, R57, R2 ;  /* 0x0000003903027210 */ /* 0x044fe40007ffe002 */
[----:B------:R-:W-:-:S02]  /*5540*/  ISETP.GT.AND P1, PT, R3, 0x2f, PT ;  /* 0x0000002f0300780c */ /* 0x000fc40003f24270 */
        /* <DEDUP_REMOVED lines=9> */
[----:B------:R-:W-:-:S03]  /*55e0*/  IMAD.MOV R0, RZ, RZ, -R0 ;  /* 0x000000ffff007224 */ /* 0x000fc600078e0a00 */
[----:B------:R-:W1:Y:S01]  /*55f0*/  S2R R17, SR_TID.X ;  /* 0x0000000000117919 */ /* 0x000e620000002100 */
[----:B------:R-:W-:-:S05]  /*5600*/  IMAD R2, R0, c[0x0][0x2b8], R2 ;  /* 0x0000ae0000027a24 */ /* 0x000fca00078e0202 */
[----:B------:R-:W-:Y:S01]  /*5610*/  SHF.R.S32.HI R0, RZ, 0x1f, R2 ;  /* 0x0000001fff007819 */ /* 0x000fe20000011402 */
[----:B------:R3:W-:Y:S04]  /*5620*/  STL [R1+0x38], R2 ;  /* 0x0000380201007387 */ /* 0x0007e80000100800 */
[----:B------:R-:W-:-:S04]  /*5630*/  IMAD R0, R0, c[0x0][0x1e0], RZ ;  /* 0x0000780000007a24 */ /* 0x000fc800078e02ff */
[----:B------:R-:W-:Y:S01]  /*5640*/  IMAD R0, R2, c[0x0][0x1e4], R0 ;  /* 0x0000790002007a24 */ /* 0x000fe200078e0200 */
[----:B-1----:R-:W-:-:S04]  /*5650*/  SHF.R.S32.HI R6, RZ, 0x1f, R17 ;  /* 0x0000001fff067819 */ /* 0x002fc80000011411 */
[----:B------:R-:W-:Y:S01]  /*5660*/  LEA.HI R6, R6, R17, RZ, 0x3 ;  /* 0x0000001106067211 */ /* 0x000fe200078f18ff */
[----:B---3--:R-:W-:-:S03]  /*5670*/  IMAD.WIDE.U32 R2, R2, c[0x0][0x1e0], RZ ;  /* 0x0000780002027a25 */ /* 0x008fc600078e00ff */
[----:B------:R-:W-:Y:S01]  /*5680*/  SHF.R.S32.HI R6, RZ, 0x3, R6 ;  /* 0x00000003ff067819 */ /* 0x000fe20000011406 */
[----:B------:R-:W-:Y:S01]  /*5690*/  IMAD.IADD R3, R3, 0x1, R0 ;  /* 0x0000000103037824 */ /* 0x000fe200078e0200 */
[----:B--2---:R1:W-:Y:S01]  /*56a0*/  STL [R1+0x28], R16 ;  /* 0x0000281001007387 */ /* 0x0043e20000100800 */
[----:B------:R-:W-:Y:S02]  /*56b0*/  SHF.R.S32.HI R0, RZ, 0x1f, R16 ;  /* 0x0000001fff007819 */ /* 0x000fe40000011410 */
[----:B------:R-:W-:-:S04]  /*56c0*/  IMAD.WIDE.U32 R2, R16, c[0x0][0x1f0], R2 ;  /* 0x00007c0010027a25 */ /* 0x000fc800078e0002 */
[----:B------:R-:W-:-:S04]  /*56d0*/  IMAD R0, R0, c[0x0][0x1f0], RZ ;  /* 0x00007c0000007a24 */ /* 0x000fc800078e02ff */
[----:B------:R-:W-:Y:S01]  /*56e0*/  IMAD R4, R16, c[0x0][0x1f4], R0 ;  /* 0x00007d0010047a24 */ /* 0x000fe200078e0200 */
[----:B-----5:R-:W-:-:S04]  /*56f0*/  IADD3 R0, P0, R8, R2, RZ ;  /* 0x0000000208007210 */ /* 0x020fc80007f1e0ff */
[----:B------:R-:W-:Y:S02]  /*5700*/  IADD3.X R2, R7, R3, R4, P0, !PT ;  /* 0x0000000307027210 */ /* 0x000fe400007fe404 */
[----:B------:R-:W-:Y:S02]  /*5710*/  IADD3 R7, -R6, 0x30, RZ ;  /* 0x0000003006077810 */ /* 0x000fe40007ffe1ff */
[C---:B------:R-:W-:Y:S02]  /*5720*/  LEA R6, P0, R0.reuse, c[0x0][0x1c8], 0x1 ;  /* 0x0000720000067a11 */ /* 0x040fe400078008ff */
[----:B------:R-:W-:Y:S02]  /*5730*/  ISETP.GE.AND P1, PT, R7, 0x1, PT ;  /* 0x000000010700780c */ /* 0x000fe40003f26270 */
[----:B------:R-:W-:Y:S01]  /*5740*/  LEA.HI.X R5, R0, c[0x0][0x1cc], R2, 0x1, P0 ;  /* 0x0000730000057a11 */ /* 0x000fe200000f0c02 */
[----:B------:R-:W-:Y:S08]  /*5750*/  BRA.DIV ~URZ, `(.L_x_484) ;  /* 0x00014ab27f007947 */ /* 0x000ff0000b800000 */
[----:B------:R2:W3:Y:S02]  /*5760*/  SHFL.IDX PT, R4, R5, RZ, 0x181f ;  /* 0x00181fff05047589 */ /* 0x0004e400000e0000 */
.L_x_638:
[----:B------:R-:W-:Y:S05]  /*5770*/  BRA.DIV ~URZ, `(.L_x_485) ;  /* 0x00014b227f007947 */ /* 0x000fea000b800000 */
[----:B------:R4:W1:Y:S02]  /*5780*/  SHFL.IDX PT, R0, R6, RZ, 0x181f ;  /* 0x00181fff06007589 */ /* 0x00086400000e0000 */
.L_x_639:
[----:B------:R-:W-:Y:S01]  /*5790*/  BSSY B0, `(.L_x_486) ;  /* 0x0000022000007945 */ /* 0x000fe20003800000 */
[----:B------:R-:W-:Y:S05]  /*57a0*/  @!P1 BRA `(.L_x_487) ;  /* 0x0000020000009947 */ /* 0x000fea0003800000 */
[----:B------:R-:W5:Y:S04]  /*57b0*/  LDL R3, [R1+0x40] ;  /* 0x0000400001037983 */ /* 0x000f680000100800 */
[----:B--2---:R-:W2:Y:S04]  /*57c0*/  LDL R2, [R1+0xc4] ;  /* 0x0000c40001027983 */ /* 0x004ea80000100800 */
[----:B----4-:R-:W4:Y:S04]  /*57d0*/  LDL R40, [R1+0x44] ;  /* 0x0000440001287983 */ /* 0x010f280000100800 */
        /* <DEDUP_REMOVED lines=8> */
[----:B-1----:R-:W3:Y:S04]  /*5860*/  LDL R16, [R1+0xb8] ;  /* 0x0000b80001107983 */ /* 0x002ee80000100800 */
[----:B------:R-:W3:Y:S01]  /*5870*/  LDL R9, [R1+0x50] ;  /* 0x0000500001097983 */ /* 0x000ee20000100800 */
[----:B-----5:R-:W-:-:S02]  /*5880*/  ISETP.GE.AND P0, PT, R3, c[0x0][0x1d4], PT ;  /* 0x0000750003007a0c */ /* 0x020fc40003f06270 */
[----:B--2---:R-:W-:-:S05]  /*5890*/  IADD3 R2, P1, R0, R2, RZ ;  /* 0x0000000200027210 */ /* 0x004fca0007f3e0ff */
[----:B----4-:R-:W-:-:S06]  /*58a0*/  IMAD.X R3, R4, 0x1, R40, P1 ;  /* 0x0000000104037824 */ /* 0x010fcc00008e0628 */
[----:B------:R-:W-:Y:S01]  /*58b0*/  @!PT LDS RZ, [RZ] ;  /* 0x00000000fffff984 */ /* 0x000fe20000000800 */
[----:B------:R-:W-:Y:S01]  /*58c0*/  @!PT LDS RZ, [RZ] ;  /* 0x00000000fffff984 */ /* 0x000fe20000000800 */
[----:B------:R-:W-:Y:S01]  /*58d0*/  @!PT LDS RZ, [RZ] ;  /* 0x00000000fffff984 */ /* 0x000fe20000000800 */
[----:B---3--:R1:W-:Y:S01]  /*58e0*/  LDGSTS.E.BYPASS.LTC128B.128 [R8+0x14080], [R2.64], !P0 ;  /* 0x1408000002087fae */ /* 0x0083e2000c101d46 */
[----:B------:R-:W-:Y:S02]  /*58f0*/  ISETP.GE.AND P0, PT, R39, c[0x0][0x1d4], PT ;  /* 0x0000750027007a0c */ /* 0x000fe40003f06270 */
[----:B-1----:R-:W-:-:S05]  /*5900*/  IADD3 R2, P1, R0, R38, RZ ;  /* 0x0000002600027210 */ /* 0x002fca0007f3e0ff */
[----:B------:R-:W-:-:S06]  /*5910*/  IMAD.X R3, R4, 0x1, R37, P1 ;  /* 0x0000000104037824 */ /* 0x000fcc00008e0625 */
[----:B------:R1:W-:Y:S01]  /*5920*/  LDGSTS.E.BYPASS.LTC128B.128 [R8+0x15880], [R2.64], !P0 ;  /* 0x1588000002087fae */ /* 0x0003e2000c101d46 */
[----:B------:R-:W-:Y:S02]  /*5930*/  ISETP.GE.AND P0, PT, R36, c[0x0][0x1d4], PT ;  /* 0x0000750024007a0c */ /* 0x000fe40003f06270 */
[----:B-1----:R-:W-:-:S05]  /*5940*/  IADD3 R2, P1, R0, R19, RZ ;  /* 0x0000001300027210 */ /* 0x002fca0007f3e0ff */
[----:B------:R-:W-:-:S06]  /*5950*/  IMAD.X R3, R4, 0x1, R18, P1 ;  /* 0x0000000104037824 */ /* 0x000fcc00008e0612 */
[----:B------:R1:W-:Y:S01]  /*5960*/  LDGSTS.E.BYPASS.LTC128B.128 [R8+0x17080], [R2.64], !P0 ;  /* 0x1708000002087fae */ /* 0x0003e2000c101d46 */
[----:B------:R-:W-:Y:S02]  /*5970*/  ISETP.GE.AND P0, PT, R17, c[0x0][0x1d4], PT ;  /* 0x0000750011007a0c */ /* 0x000fe40003f06270 */
[----:B-1----:R-:W-:-:S05]  /*5980*/  IADD3 R2, P1, R0, R16, RZ ;  /* 0x0000001000027210 */ /* 0x002fca0007f3e0ff */
[----:B------:R-:W-:-:S06]  /*5990*/  IMAD.X R3, R4, 0x1, R9, P1 ;  /* 0x0000000104037824 */ /* 0x000fcc00008e0609 */
[----:B------:R1:W-:Y:S02]  /*59a0*/  LDGSTS.E.BYPASS.LTC128B.128 [R8+0x18880], [R2.64], !P0 ;  /* 0x1888000002087fae */ /* 0x0003e4000c101d46 */
.L_x_487:
[----:B------:R-:W-:Y:S05]  /*59b0*/  BSYNC B0 ;  /* 0x0000000000007941 */ /* 0x000fea0003800000 */
.L_x_486:
[----:B------:R-:W-:Y:S01]  /*59c0*/  ISETP.GE.AND P0, PT, R7, 0x21, PT ;  /* 0x000000210700780c */ /* 0x000fe20003f06270 */
[----:B------:R-:W-:Y:S06]  /*59d0*/  BRA.DIV ~URZ, `(.L_x_488) ;  /* 0x000149527f007947 */ /* 0x000fec000b800000 */
[----:B---3--:R3:W2:Y:S04]  /*59e0*/  SHFL.IDX PT, R4, R5, 0x1, 0x181f ;  /* 0x00381f0005047f89 */ /* 0x0086a800000e0000 */
[----:B-1----:R3:W1:Y:S02]  /*59f0*/  SHFL.IDX PT, R0, R6, 0x1, 0x181f ;  /* 0x00381f0006007f89 */ /* 0x00266400000e0000 */
.L_x_640:
[----:B------:R-:W-:Y:S05]  /*5a00*/  @!P0 BRA `(.L_x_483) ;  /* 0x0000020000008947 */ /* 0x000fea0003800000 */
        /* <DEDUP_REMOVED lines=14> */
[----:B-1-3--:R-:W-:-:S05]  /*5af0*/  IADD3 R2, P1, R0, R2, RZ ;  /* 0x0000000200027210 */ /* 0x00afca0007f3e0ff */
[----:B----4-:R-:W-:-:S06]  /*5b00*/  IMAD.X R3, R4, 0x1, R37, P1 ;  /* 0x0000000104037824 */ /* 0x010fcc00008e0625 */
[----:B------:R-:W-:Y:S01]  /*5b10*/  @!PT LDS RZ, [RZ] ;  /* 0x00000000fffff984 */ /* 0x000fe20000000800 */
[----:B------:R-:W-:Y:S01]  /*5b20*/  @!PT LDS RZ, [RZ] ;  /* 0x00000000fffff984 */ /* 0x000fe20000000800 */
[----:B------:R-:W-:Y:S01]  /*5b30*/  @!PT LDS RZ, [RZ] ;  /* 0x00000000fffff984 */ /* 0x000fe20000000800 */
[----:B--2---:R1:W-:Y:S01]  /*5b40*/  LDGSTS.E.BYPASS.LTC128B.128 [R5+0x15080], [R2.64], !P0 ;  /* 0x1508000002057fae */ /* 0x0043e2000c101d46 */
        /* <DEDUP_REMOVED lines=12> */
.L_x_483:
[----:B-1234-:R-:W-:Y:S05]  /*5c10*/  BSYNC B1 ;  /* 0x0000000000017941 */ /* 0x01efea0003800000 */
.L_x_482:
[----:B------:R-:W2:Y:S01]  /*5c20*/  LDL R2, [R1+0xb0] ;  /* 0x0000b00001027983 */ /* 0x000ea20000100800 */
[----:B------:R-:W-:-:S03]  /*5c30*/  IMAD.MOV.U32 R4, RZ, RZ, c[0x0][0x2c4] ;  /* 0x0000b100ff047624 */ /* 0x000fc600078e00ff */
[----:B------:R-:W2:Y:S04]  /*5c40*/  LDL R0, [R1+0xb4] ;  /* 0x0000b40001007983 */ /* 0x000ea80000100800 */
[----:B------:R-:W3:Y:S04]  /*5c50*/  LDL R3, [R1+0x7c] ;  /* 0x00007c0001037983 */ /* 0x000ee80000100800 */
[----:B------:R-:W4:Y:S01]  /*5c60*/  LDL R5, [R1+0x74] ;  /* 0x0000740001057983 */ /* 0x000f220000100800 */
[----:B------:R-:W-:Y:S01]  /*5c70*/  ISETP.NE.AND P0, PT, R4, 0x1, PT ;  /* 0x000000010400780c */ /* 0x000fe20003f05270 */
[----:B------:R-:W-:-:S02]  /*5c80*/  ULDC UR4, c[0x0][0x324] ;  /* 0x0000c90000047ab9 */ /* 0x000fc40000000800 */
[----:B------:R-:W-:Y:S01]  /*5c90*/  ULOP3.LUT UR4, URZ, UR4, URZ, 0x33, !UPT ;  /* 0x000000043f047292 */ /* 0x000fe2000f8e333f */
[----:B------:R-:W0:Y:S01]  /*5ca0*/  LDGDEPBAR ;  /* 0x00000000000079af */ /* 0x000e220000000000 */
[----:B--2---:R-:W-:-:S08]  /*5cb0*/  IMAD.IADD R0, R0, 0x1, R2 ;  /* 0x0000000100007824 */ /* 0x004fd000078e0202 */
[----:B------:R-:W-:-:S04]  /*5cc0*/  @P0 IMAD.HI.U32 R2, R0, c[0x0][0x2c8], RZ ;  /* 0x0000b20000020a27 */ /* 0x000fc800078e00ff */
[----:B------:R-:W-:Y:S01]  /*5cd0*/  IMAD.MOV.U32 R4, RZ, RZ, R0 ;  /* 0x000000ffff047224 */ /* 0x000fe200078e0000 */
[----:B---3--:R-:W-:-:S04]  /*5ce0*/  IADD3 R0, -R3, 0x1, R56 ;  /* 0x0000000103007810 */ /* 0x008fc80007ffe138 */
[----:B----4-:R-:W-:Y:S01]  /*5cf0*/  IADD3 R0, R0, -R5, RZ ;  /* 0x8000000500007210 */ /* 0x010fe20007ffe0ff */
[----:B------:R-:W-:-:S03]  /*5d00*/  IMAD.IADD R7, R56, 0x1, -R3 ;  /* 0x0000000138077824 */ /* 0x000fc600078e0a03 */
[C---:B------:R-:W-:Y:S02]  /*5d10*/  IADD3 R6, R0.reuse, UR4, RZ ;  /* 0x0000000400067c10 */ /* 0x040fe4000fffe0ff */
[----:B------:R-:W-:Y:S02]  /*5d20*/  @P0 SHF.R.U32.HI R4, RZ, c[0x0][0x2cc], R2 ;  /* 0x0000b300ff040a19 */ /* 0x000fe40000011602 */
[----:B------:R-:W-:Y:S02]  /*5d30*/  IADD3 R5, R0, c[0x0][0x328], RZ ;  /* 0x0000ca0000057a10 */ /* 0x000fe40007ffe0ff */
[----:B------:R-:W-:Y:S01]  /*5d40*/  IADD3 R8, -R3, R12, RZ ;  /* 0x0000000c03087210 */ /* 0x000fe20007ffe1ff */
[----:B------:R-:W-:Y:S05]  /*5d50*/  BRA.DIV ~URZ, `(.L_x_489) ;  /* 0x000146e27f007947 */ /* 0x000fea000b800000 */
[----:B------:R1:W2:Y:S02]  /*5d60*/  SHFL.IDX PT, R3, R4, RZ, 0x1c1f ;  /* 0x001c1fff04037589 */ /* 0x0002a400000e0000 */
.L_x_641:
[----:B------:R-:W-:Y:S01]  /*5d70*/  IMAD.MOV.U32 R0, RZ, RZ, c[0x0][0x32c] ;  /* 0x0000cb00ff007624 */ /* 0x000fe200078e00ff */
[----:B--2---:R-:W-:-:S04]  /*5d80*/  IADD3 R2, R5, R3, RZ ;  /* 0x0000000305027210 */ /* 0x004fc80007ffe0ff */
[----:B------:R-:W-:Y:S01]  /*5d90*/  ISETP.GE.AND P0, PT, R0, 0x1, PT ;  /* 0x000000010000780c */ /* 0x000fe20003f06270 */
[----:B------:R-:W-:Y:S01]  /*5da0*/  IMAD.IADD R0, R6, 0x1, R3 ;  /* 0x0000000106007824 */ /* 0x000fe200078e0203 */
[----:B------:R-:W-:-:S11]  /*5db0*/  IMNMX R2, R7, R2, PT ;  /* 0x0000000207027217 */ /* 0x000fd60003800200 */
[----:B------:R-:W-:Y:S05]  /*5dc0*/  @!P0 BRA `(.L_x_490) ;  /* 0x0000016000008947 */ /* 0x000fea0003800000 */
[----:B------:R-:W2:Y:S04]  /*5dd0*/  LDL R16, [R1+0x78] ;  /* 0x0000780001107983 */ /* 0x000ea80000100800 */
[----:B------:R-:W2:Y:S01]  /*5de0*/  LDL R9, [R1+0x74] ;  /* 0x0000740001097983 */ /* 0x000ea20000100800 */
[----:B------:R-:W-:Y:S01]  /*5df0*/  BSSY B0, `(.L_x_491) ;  /* 0x000000f000007945 */ /* 0x000fe20003800000 */
[----:B--2---:R-:W-:-:S04]  /*5e00*/  IADD3 R3, -R9, R16, R3 ;  /* 0x0000001009037210 */ /* 0x004fc80007ffe103 */
[----:B------:R-:W-:-:S13]  /*5e10*/  ISETP.GT.AND P0, PT, R3, -0x1, PT ;  /* 0xffffffff0300780c */ /* 0x000fda0003f04270 */
[----:B------:R-:W-:Y:S05]  /*5e20*/  @P0 BRA `(.L_x_492) ;  /* 0x0000007000000947 */ /* 0x000fea0003800000 */
[----:B------:R-:W-:Y:S01]  /*5e30*/  IMAD.MOV.U32 R9, RZ, RZ, 0x1 ;  /* 0x00000001ff097424 */ /* 0x000fe200078e00ff */
[----:B------:R-:W-:-:S04]  /*5e40*/  LOP3.LUT R3, RZ, R3, RZ, 0x33, !PT ;  /* 0x00000003ff037212 */ /* 0x000fc800078e33ff */
[----:B------:R-:W-:-:S13]  /*5e50*/  ISETP.NE.AND P0, PT, R9, c[0x0][0x32c], PT ;  /* 0x0000cb0009007a0c */ /* 0x000fda0003f05270 */
[----:B------:R-:W-:-:S05]  /*5e60*/  @P0 IMAD.HI.U32 R9, R3, c[0x0][0x330], RZ ;  /* 0x0000cc0003090a27 */ /* 0x000fca00078e00ff */
[----:B------:R-:W-:-:S04]  /*5e70*/  @P0 SHF.R.U32.HI R3, RZ, c[0x0][0x334], R9 ;  /* 0x0000cd00ff030a19 */ /* 0x000fc80000011609 */
[----:B------:R-:W-:Y:S01]  /*5e80*/  LOP3.LUT R3, RZ, R3, RZ, 0x33, !PT ;  /* 0x00000003ff037212 */ /* 0x000fe200078e33ff */
[----:B------:R-:W-:Y:S05]  /*5e90*/  BRA `(.L_x_493) ;  /* 0x0000004000007947 */ /* 0x000fea0003800000 */
.L_x_492:
[----:B------:R-:W-:-:S04]  /*5ea0*/  MOV R9, 0x1 ;  /* 0x0000000100097802 */ /* 0x000fc80000000f00 */
[----:B------:R-:W-:-:S13]  /*5eb0*/  ISETP.NE.AND P0, PT, R9, c[0x0][0x32c], PT ;  /* 0x0000cb0009007a0c */ /* 0x000fda0003f05270 */
[----:B------:R-:W-:-:S05]  /*5ec0*/  @P0 IMAD.HI.U32 R9, R3, c[0x0][0x330], RZ ;  /* 0x0000cc0003090a27 */ /* 0x000fca00078e00ff */
[----:B------:R-:W-:Y:S02]  /*5ed0*/  @P0 SHF.R.U32.HI R3, RZ, c[0x0][0x334], R9 ;  /* 0x0000cd00ff030a19 */ /* 0x000fe40000011609 */
.L_x_493:
[----:B------:R-:W-:Y:S05]  /*5ee0*/  BSYNC B0 ;  /* 0x0000000000007941 */ /* 0x000fea0003800000 */
.L_x_491:
[----:B------:R-:W-:-:S05]  /*5ef0*/  IMAD R3, R3, c[0x0][0x32c], R8 ;  /* 0x0000cb0003037a24 */ /* 0x000fca00078e0208 */
[----:B------:R-:W-:Y:S02]  /*5f00*/  IADD3 R9, R3, c[0x0][0x32c], RZ ;  /* 0x0000cb0003097a10 */ /* 0x000fe40007ffe0ff */
[----:B------:R-:W-:Y:S02]  /*5f10*/  IMNMX R0, R0, R3, !PT ;  /* 0x0000000300007217 */ /* 0x000fe40007800200 */
[----:B------:R-:W-:Y:S02]  /*5f20*/  IMNMX R2, R2, R9, PT ;  /* 0x0000000902027217 */ /* 0x000fe40003800200 */
.L_x_490:
[----:B------:R-:W2:Y:S01]  /*5f30*/  LDL.LU R3, [R1+0x18] ;  /* 0x0000180001037983 */ /* 0x000ea20000300800 */
[C---:B------:R-:W-:Y:S02]  /*5f40*/  ISETP.GE.AND P0, PT, R12.reuse, 0x2, PT ;  /* 0x000000020c00780c */ /* 0x040fe40003f06270 */
[C---:B------:R-:W-:Y:S02]  /*5f50*/  ISETP.GE.AND P1, PT, R12.reuse, 0x9, PT ;  /* 0x000000090c00780c */ /* 0x040fe40003f26270 */
[C---:B------:R-:W-:Y:S02]  /*5f60*/  ISETP.GE.AND P6, PT, R12.reuse, 0x12, PT ;  /* 0x000000120c00780c */ /* 0x040fe40003fc6270 */
[----:B------:R-:W-:-:S02]  /*5f70*/  ISETP.GE.AND P5, PT, R12, 0x19, PT ;  /* 0x000000190c00780c */ /* 0x000fc40003fa6270 */
[C---:B------:R-:W-:Y:S02]  /*5f80*/  ISETP.GE.AND P4, PT, R12.reuse, 0x1a, PT ;  /* 0x0000001a0c00780c */ /* 0x040fe40003f86270 */
[C---:B------:R-:W-:Y:S02]  /*5f90*/  ISETP.GE.AND P3, PT, R12.reuse, 0x21, PT ;  /* 0x000000210c00780c */ /* 0x040fe40003f66270 */
[----:B------:R-:W-:Y:S02]  /*5fa0*/  ISETP.GE.AND P2, PT, R12, 0x22, PT ;  /* 0x000000220c00780c */ /* 0x000fe40003f46270 */
[----:B--2---:R-:W-:-:S04]  /*5fb0*/  LOP3.LUT R3, R3, 0xfffffff7, RZ, 0xc0, !PT ;  /* 0xfffffff703037812 */ /* 0x004fc800078ec0ff */
[----:B------:R-:W-:Y:S02]  /*5fc0*/  @P0 LOP3.LUT R3, R3, 0x8, RZ, 0xfc, !PT ;  /* 0x0000000803030812 */ /* 0x000fe400078efcff */
[----:B------:R-:W-:Y:S02]  /*5fd0*/  ISETP.GT.AND P0, PT, R0, 0x1, !P0 ;  /* 0x000000010000780c */ /* 0x000fe40004704270 */
[----:B------:R-:W-:Y:S02]  /*5fe0*/  LOP3.LUT R3, R3, 0xfffffffb, RZ, 0xc0, !PT ;  /* 0xfffffffb03037812 */ /* 0x000fe400078ec0ff */
[----:B------:R-:W-:Y:S02]  /*5ff0*/  ISETP.LT.OR P0, PT, R2, 0x2, P0 ;  /* 0x000000020200780c */ /* 0x000fe40000701670 */
[----:B------:R-:W-:Y:S02]  /*6000*/  @P1 LOP3.LUT R3, R3, 0x4, RZ, 0xfc, !PT ;  /* 0x0000000403031812 */ /* 0x000fe400078efcff */
[----:B------:R-:W-:-:S02]  /*6010*/  FSEL R15, R15, -INF , !P0 ;  /* 0xff8000000f0f7808 */ /* 0x000fc40004000000 */
[----:B------:R-:W-:Y:S02]  /*6020*/  ISETP.GT.AND P0, PT, R0, 0x8, !P1 ;  /* 0x000000080000780c */ /* 0x000fe40004f04270 */
[----:B------:R-:W-:Y:S02]  /*6030*/  ISETP.GE.AND P1, PT, R12, 0xa, PT ;  /* 0x0000000a0c00780c */ /* 0x000fe40003f26270 */
[----:B------:R-:W-:Y:S02]  /*6040*/  ISETP.LT.OR P0, PT, R2, 0x9, P0 ;  /* 0x000000090200780c */ /* 0x000fe40000701670 */
[----:B------:R-:W-:Y:S02]  /*6050*/  LOP3.LUT R3, R3, 0xfffffffd, RZ, 0xc0, !PT ;  /* 0xfffffffd03037812 */ /* 0x000fe400078ec0ff */
[----:B------:R-:W-:Y:S02]  /*6060*/  FSEL R16, R31, -INF , !P0 ;  /* 0xff8000001f107808 */ /* 0x000fe40004000000 */
[----:B------:R-:W-:-:S04]  /*6070*/  ISETP.GT.AND P0, PT, R0, 0x9, !P1 ;  /* 0x000000090000780c */ /* 0x000fc80004f04270 */
[----:B------:R-:W-:Y:S02]  /*6080*/  ISETP.LT.OR P0, PT, R2, 0xa, P0 ;  /* 0x0000000a0200780c */ /* 0x000fe40000701670 */
[----:B------:R-:W-:Y:S02]  /*6090*/  @P1 LOP3.LUT R3, R3, 0x2, RZ, 0xfc, !PT ;  /* 0x0000000203031812 */ /* 0x000fe400078efcff */
[----:B------:R-:W-:Y:S02]  /*60a0*/  ISETP.GE.AND P1, PT, R12, 0x11, PT ;  /* 0x000000110c00780c */ /* 0x000fe40003f26270 */
[----:B------:R-:W-:Y:S02]  /*60b0*/  FSEL R17, R30, -INF , !P0 ;  /* 0xff8000001e117808 */ /* 0x000fe40004000000 */
[----:B------:R-:W-:Y:S02]  /*60c0*/  ISETP.GT.AND P0, PT, R0, 0x10, !P1 ;  /* 0x000000100000780c */ /* 0x000fe40004f04270 */
[----:B------:R-:W-:-:S02]  /*60d0*/  LOP3.LUT R3, R3, 0xfffffffe, RZ, 0xc0, !PT ;  /* 0xfffffffe03037812 */ /* 0x000fc400078ec0ff */
[----:B------:R-:W-:-:S04]  /*60e0*/  ISETP.LT.OR P0, PT, R2, 0x11, P0 ;  /* 0x000000110200780c */ /* 0x000fc80000701670 */
[----:B------:R-:W-:Y:S02]  /*60f0*/  FSEL R18, R28, -INF , !P0 ;  /* 0xff8000001c127808 */ /* 0x000fe40004000000 */
[----:B------:R-:W-:Y:S02]  /*6100*/  ISETP.GT.AND P0, PT, R0, 0x11, !P6 ;  /* 0x000000110000780c */ /* 0x000fe40007704270 */
[----:B------:R-:W-:Y:S02]  /*6110*/  @P1 LOP3.LUT R3, R3, 0x1, RZ, 0xfc, !PT ;  /* 0x0000000103031812 */ /* 0x000fe400078efcff */
[----:B------:R-:W-:Y:S02]  /*6120*/  ISETP.LT.OR P0, PT, R2, 0x12, P0 ;  /* 0x000000120200780c */ /* 0x000fe40000701670 */
[----:B------:R-:W-:Y:S02]  /*6130*/  ISETP.GE.AND P1, PT, R12, 0x29, PT ;  /* 0x000000290c00780c */ /* 0x000fe40003f26270 */
[----:B------:R-:W-:-:S02]  /*6140*/  FSEL R19, R27, -INF , !P0 ;  /* 0xff8000001b137808 */ /* 0x000fc40004000000 */
[----:B------:R-:W-:Y:S02]  /*6150*/  ISETP.GT.AND P0, PT, R0, 0x18, !P5 ;  /* 0x000000180000780c */ /* 0x000fe40006f04270 */
[----:B------:R-:W-:Y:S02]  /*6160*/  LOP3.LUT R3, R3, 0xffffffef, RZ, 0xc0, !PT ;  /* 0xffffffef03037812 */ /* 0x000fe400078ec0ff */
[----:B------:R-:W-:-:S04]  /*6170*/  ISETP.LT.OR P0, PT, R2, 0x19, P0 ;  /* 0x000000190200780c */ /* 0x000fc80000701670 */
[----:B------:R-:W-:Y:S02]  /*6180*/  FSEL R20, R20, -INF , !P0 ;  /* 0xff80000014147808 */ /* 0x000fe40004000000 */
[----:B------:R-:W-:Y:S02]  /*6190*/  ISETP.GT.AND P0, PT, R0, 0x19, !P4 ;  /* 0x000000190000780c */ /* 0x000fe40006704270 */
[----:B------:R-:W-:Y:S02]  /*61a0*/  @P1 LOP3.LUT R3, R3, 0x10, RZ, 0xfc, !PT ;  /* 0x0000001003031812 */ /* 0x000fe400078efcff */
[----:B------:R-:W-:Y:S02]  /*61b0*/  ISETP.LT.OR P0, PT, R2, 0x1a, P0 ;  /* 0x0000001a0200780c */ /* 0x000fe40000701670 */
[----:B------:R-:W-:Y:S02]  /*61c0*/  LOP3.LUT R3, R3, 0xffffffdf, RZ, 0xc0, !PT ;  /* 0xffffffdf03037812 */ /* 0x000fe400078ec0ff */
[----:B------:R-:W-:-:S02]  /*61d0*/  FSEL R21, R21, -INF , !P0 ;  /* 0xff80000015157808 */ /* 0x000fc40004000000 */
[----:B------:R-:W-:-:S04]  /*61e0*/  ISETP.GT.AND P0, PT, R0, 0x20, !P3 ;  /* 0x000000200000780c */ /* 0x000fc80005f04270 */
[----:B------:R-:W-:-:S04]  /*61f0*/  ISETP.LT.OR P0, PT, R2, 0x21, P0 ;  /* 0x000000210200780c */ /* 0x000fc80000701670 */
[----:B------:R-:W-:Y:S02]  /*6200*/  FSEL R75, R14, -INF , !P0 ;  /* 0xff8000000e4b7808 */ /* 0x000fe40004000000 */
[----:B------:R-:W-:-:S04]  /*6210*/  ISETP.GT.AND P0, PT, R0, 0x21, !P2 ;  /* 0x000000210000780c */ /* 0x000fc80005704270 */
[----:B------:R-:W-:-:S04]  /*6220*/  ISETP.LT.OR P0, PT, R2, 0x22, P0 ;  /* 0x000000220200780c */ /* 0x000fc80000701670 */
[----:B------:R-:W-:Y:S02]  /*6230*/  FSEL R74, R13, -INF , !P0 ;  /* 0xff8000000d4a7808 */ /* 0x000fe40004000000 */
[----:B------:R-:W-:Y:S02]  /*6240*/  ISETP.GT.AND P0, PT, R0, 0x28, !P1 ;  /* 0x000000280000780c */ /* 0x000fe40004f04270 */
[----:B------:R-:W-:Y:S02]  /*6250*/  ISETP.GE.AND P1, PT, R12, 0x1, PT ;  /* 0x000000010c00780c */ /* 0x000fe40003f26270 */
[----:B------:R-:W-:-:S04]  /*6260*/  ISETP.LT.OR P0, PT, R2, 0x29, P0 ;  /* 0x000000290200780c */ /* 0x000fc80000701670 */
[----:B------:R-:W-:Y:S02]  /*6270*/  FSEL R73, R11, -INF , !P0 ;  /* 0xff8000000b497808 */ /* 0x000fe40004000000 */
[----:B------:R-:W-:-:S04]  /*6280*/  ISETP.GT.AND P0, PT, R0, RZ, !P1 ;  /* 0x000000ff0000720c */ /* 0x000fc80004f04270 */
[----:B------:R-:W-:-:S04]  /*6290*/  ISETP.LT.OR P0, PT, R2, 0x1, P0 ;  /* 0x000000010200780c */ /* 0x000fc80000701670 */
[----:B------:R-:W-:Y:S02]  /*62a0*/  FSEL R11, R45, -INF , !P0 ;  /* 0xff8000002d0b7808 */ /* 0x000fe40004000000 */
[----:B------:R-:W-:-:S13]  /*62b0*/  ISETP.GE.AND P0, PT, R12, 0x2a, PT ;  /* 0x0000002a0c00780c */ /* 0x000fda0003f06270 */
[----:B------:R-:W-:Y:S02]  /*62c0*/  @P0 LOP3.LUT R3, R3, 0x20, RZ, 0xfc, !PT ;  /* 0x0000002003030812 */ /* 0x000fe400078efcff */
[----:B------:R-:W-:-:S03]  /*62d0*/  ISETP.GT.AND P0, PT, R0, 0x29, !P0 ;  /* 0x000000290000780c */ /* 0x000fc60004704270 */
[----:B------:R2:W-:Y:S01]  /*62e0*/  STL [R1+0x18], R3 ;  /* 0x0000180301007387 */ /* 0x0005e20000100800 */
[----:B------:R-:W-:-:S04]  /*62f0*/  ISETP.LT.OR P0, PT, R2, 0x2a, P0 ;  /* 0x0000002a0200780c */ /* 0x000fc80000701670 */
[----:B------:R-:W-:Y:S01]  /*6300*/  FSEL R72, R10, -INF , !P0 ;  /* 0xff8000000a487808 */ /* 0x000fe20004000000 */
[----:B------:R-:W-:Y:S06]  /*6310*/  BRA.DIV ~URZ, `(.L_x_494) ;  /* 0x000141b27f007947 */ /* 0x000fec000b800000 */
[----:B--2---:R2:W3:Y:S02]  /*6320*/  SHFL.IDX PT, R3, R4, 0x1, 0x1c1f ;  /* 0x003c1f0004037f89 */ /* 0x0044e400000e0000 */
.L_x_642:
[----:B------:R-:W-:Y:S01]  /*6330*/  IMAD.MOV.U32 R0, RZ, RZ, c[0x0][0x32c] ;  /* 0x0000cb00ff007624 */ /* 0x000fe200078e00ff */
[----:B---3--:R-:W-:-:S04]  /*6340*/  IADD3 R2, R5, R3, RZ ;  /* 0x0000000305027210 */ /* 0x008fc80007ffe0ff */
[----:B------:R-:W-:Y:S01]  /*6350*/  ISETP.GE.AND P0, PT, R0, 0x1, PT ;  /* 0x000000010000780c */ /* 0x000fe20003f06270 */
[----:B------:R-:W-:Y:S01]  /*6360*/  IMAD.IADD R0, R6, 0x1, R3 ;  /* 0x0000000106007824 */ /* 0x000fe200078e0203 */
[----:B------:R-:W-:-:S11]  /*6370*/  IMNMX R2, R7, R2, PT ;  /* 0x0000000207027217 */ /* 0x000fd60003800200 */
[----:B------:R-:W-:Y:S05]  /*6380*/  @!P0 BRA `(.L_x_495) ;  /* 0x0000016000008947 */ /* 0x000fea0003800000 */
[----:B------:R-:W3:Y:S04]  /*6390*/  LDL R9, [R1+0x78] ;  /* 0x0000780001097983 */ /* 0x000ee80000100800 */
[----:B-12---:R-:W3:Y:S01]  /*63a0*/  LDL R4, [R1+0x74] ;  /* 0x0000740001047983 */ /* 0x006ee20000100800 */
[----:B------:R-:W-:Y:S01]  /*63b0*/  BSSY B0, `(.L_x_496) ;  /* 0x000000f000007945 */ /* 0x000fe20003800000 */
[----:B---3--:R-:W-:-:S04]  /*63c0*/  IADD3 R3, -R4, R9, R3 ;  /* 0x0000000904037210 */ /* 0x008fc80007ffe103 */
        /* <DEDUP_REMOVED lines=9> */
.L_x_497:
[----:B------:R-:W-:-:S04]  /*6460*/  MOV R4, 0x1 ;  /* 0x0000000100047802 */ /* 0x000fc80000000f00 */
[----:B------:R-:W-:-:S13]  /*6470*/  ISETP.NE.AND P0, PT, R4, c[0x0][0x32c], PT ;  /* 0x0000cb0004007a0c */ /* 0x000fda0003f05270 */
[----:B------:R-:W-:-:S05]  /*6480*/  @P0 IMAD.HI.U32 R4, R3, c[0x0][0x330], RZ ;  /* 0x0000cc0003040a27 */ /* 0x000fca00078e00ff */
[----:B------:R-:W-:Y:S02]  /*6490*/  @P0 SHF.R.U32.HI R3, RZ, c[0x0][0x334], R4 ;  /* 0x0000cd00ff030a19 */ /* 0x000fe40000011604 */
.L_x_498:
[----:B------:R-:W-:Y:S05]  /*64a0*/  BSYNC B0 ;  /* 0x0000000000007941 */ /* 0x000fea0003800000 */
.L_x_496:
[----:B------:R-:W-:-:S05]  /*64b0*/  IMAD R3, R3, c[0x0][0x32c], R8 ;  /* 0x0000cb0003037a24 */ /* 0x000fca00078e0208 */
[----:B------:R-:W-:Y:S02]  /*64c0*/  IADD3 R4, R3, c[0x0][0x32c], RZ ;  /* 0x0000cb0003047a10 */ /* 0x000fe40007ffe0ff */
[----:B------:R-:W-:Y:S02]  /*64d0*/  IMNMX R0, R0, R3, !PT ;  /* 0x0000000300007217 */ /* 0x000fe40007800200 */
[----:B------:R-:W-:Y:S02]  /*64e0*/  IMNMX R2, R2, R4, PT ;  /* 0x0000000402027217 */ /* 0x000fe40003800200 */
.L_x_495:
[----:B------:R-:W3:Y:S02]  /*64f0*/  LDL R3, [R1+0x18] ;  /* 0x0000180001037983 */ /* 0x000ee40000100800 */
[----:B---3--:R-:W-:-:S04]  /*6500*/  LOP3.LUT P0, RZ, R3, 0x8, RZ, 0xc0, !PT ;  /* 0x0000000803ff7812 */ /* 0x008fc8000780c0ff */
[----:B------:R-:W-:-:S04]  /*6510*/  ISETP.GT.AND P0, PT, R0, 0x1, !P0 ;  /* 0x000000010000780c */ /* 0x000fc80004704270 */
[----:B------:R-:W-:-:S04]  /*6520*/  ISETP.LT.OR P0, PT, R2, 0x2, P0 ;  /* 0x000000020200780c */ /* 0x000fc80000701670 */
[----:B------:R-:W-:Y:S02]  /*6530*/  FSEL R6, R44, -INF , !P0 ;  /* 0xff8000002c067808 */ /* 0x000fe40004000000 */
[----:B------:R-:W-:-:S04]  /*6540*/  LOP3.LUT P0, RZ, R3, 0x4, RZ, 0xc0, !PT ;  /* 0x0000000403ff7812 */ /* 0x000fc8000780c0ff */
        /* <DEDUP_REMOVED lines=11> */
[----:B------:R-:W-:Y:S02]  /*6600*/  ISETP.GT.AND P0, PT, R0, 0x11, !P6 ;  /* 0x000000110000780c */ /* 0x000fe40007704270 */
[----:B------:R-:W-:Y:S02]  /*6610*/  LOP3.LUT P6, RZ, R3, 0x20, RZ, 0xc0, !PT ;  /* 0x0000002003ff7812 */ /* 0x000fe400078cc0ff */
[----:B------:R-:W-:-:S04]  /*6620*/  ISETP.LT.OR P0, PT, R2, 0x12, P0 ;  /* 0x000000120200780c */ /* 0x000fc80000701670 */
[----:B------:R-:W-:Y:S02]  /*6630*/  FSEL R14, R32, -INF , !P0 ;  /* 0xff800000200e7808 */ /* 0x000fe40004000000 */
[----:B------:R-:W-:Y:S02]  /*6640*/  ISETP.GT.AND P0, PT, R0, 0x18, !P5 ;  /* 0x000000180000780c */ /* 0x000fe40006f04270 */
[----:B------:R-:W-:Y:S02]  /*6650*/  LOP3.LUT P5, RZ, R3, 0x10, RZ, 0xc0, !PT ;  /* 0x0000001003ff7812 */ /* 0x000fe400078ac0ff */
[----:B------:R-:W-:-:S04]  /*6660*/  ISETP.LT.OR P0, PT, R2, 0x19, P0 ;  /* 0x000000190200780c */ /* 0x000fc80000701670 */
[----:B------:R-:W-:Y:S02]  /*6670*/  FSEL R13, R29, -INF , !P0 ;  /* 0xff8000001d0d7808 */ /* 0x000fe40004000000 */
[----:B------:R-:W-:-:S04]  /*6680*/  ISETP.GT.AND P0, PT, R0, 0x19, !P4 ;  /* 0x000000190000780c */ /* 0x000fc80006704270 */
        /* <DEDUP_REMOVED lines=8> */
[C---:B------:R-:W-:Y:S02]  /*6710*/  ISETP.GT.AND P0, PT, R0.reuse, RZ, !P1 ;  /* 0x000000ff0000720c */ /* 0x040fe40004f04270 */
[----:B------:R-:W-:Y:S02]  /*6720*/  ISETP.GT.AND P1, PT, R0, 0x28, !P5 ;  /* 0x000000280000780c */ /* 0x000fe40006f24270 */
[C---:B------:R-:W-:Y:S02]  /*6730*/  ISETP.LT.OR P0, PT, R2.reuse, 0x1, P0 ;  /* 0x000000010200780c */ /* 0x040fe40000701670 */
[----:B------:R-:W-:Y:S02]  /*6740*/  ISETP.LT.OR P1, PT, R2, 0x29, P1 ;  /* 0x000000290200780c */ /* 0x000fe40000f21670 */
[----:B------:R-:W-:-:S02]  /*6750*/  FSEL R7, R46, -INF , !P0 ;  /* 0xff8000002e077808 */ /* 0x000fc40004000000 */
[----:B------:R-:W-:Y:S02]  /*6760*/  ISETP.GT.AND P0, PT, R0, 0x29, !P6 ;  /* 0x000000290000780c */ /* 0x000fe40007704270 */
[----:B------:R-:W-:Y:S02]  /*6770*/  FMNMX.FTZ R0, R11, R15, !PT ;  /* 0x0000000f0b007209 */ /* 0x000fe40007810000 */
[----:B------:R-:W-:Y:S02]  /*6780*/  ISETP.LT.OR P0, PT, R2, 0x2a, P0 ;  /* 0x0000002a0200780c */ /* 0x000fe40000701670 */
[----:B------:R-:W-:Y:S02]  /*6790*/  FMNMX.FTZ R2, R7, R6, !PT ;  /* 0x0000000607027209 */ /* 0x000fe40007810000 */
[----:B------:R-:W-:Y:S02]  /*67a0*/  FMNMX.FTZ R0, R16, R0, !PT ;  /* 0x0000000010007209 */ /* 0x000fe40007810000 */
[----:B------:R-:W-:-:S02]  /*67b0*/  FMNMX.FTZ R2, R10, R2, !PT ;  /* 0x000000020a027209 */ /* 0x000fc40007810000 */
[----:B------:R-:W-:Y:S02]  /*67c0*/  FMNMX.FTZ R0, R17, R0, !PT ;  /* 0x0000000011007209 */ /* 0x000fe40007810000 */
[----:B------:R-:W-:Y:S02]  /*67d0*/  FMNMX.FTZ R2, R9, R2, !PT ;  /* 0x0000000209027209 */ /* 0x000fe40007810000 */
[----:B------:R-:W-:Y:S02]  /*67e0*/  FMNMX.FTZ R0, R18, R0, !PT ;  /* 0x0000000012007209 */ /* 0x000fe40007810000 */
        /* <DEDUP_REMOVED lines=9> */
[----:B------:R-:W-:Y:S02]  /*6880*/  FSEL R69, R26, -INF , !P1 ;  /* 0xff8000001a457808 */ /* 0x000fe40004800000 */
[----:B------:R-:W-:Y:S02]  /*6890*/  FMNMX.FTZ R0, R74, R0, !PT ;  /* 0x000000004a007209 */ /* 0x000fe40007810000 */
[----:B------:R-:W-:Y:S02]  /*68a0*/  FMNMX.FTZ R2, R70, R2, !PT ;  /* 0x0000000246027209 */ /* 0x000fe40007810000 */
[----:B------:R-:W-:Y:S02]  /*68b0*/  FSEL R68, R25, -INF , !P0 ;  /* 0xff80000019447808 */ /* 0x000fe40004000000 */
[----:B------:R-:W-:Y:S02]  /*68c0*/  FMNMX.FTZ R0, R73, R0, !PT ;  /* 0x0000000049007209 */ /* 0x000fe40007810000 */
[----:B------:R-:W-:-:S02]  /*68d0*/  FMNMX.FTZ R2, R69, R2, !PT ;  /* 0x0000000245027209 */ /* 0x000fc40007810000 */
[----:B-12---:R-:W-:Y:S02]  /*68e0*/  FMNMX.FTZ R4, R72, R0, !PT ;  /* 0x0000000048047209 */ /* 0x006fe40007810000 */
[----:B------:R-:W-:Y:S01]  /*68f0*/  FMNMX.FTZ R5, R68, R2, !PT ;  /* 0x0000000244057209 */ /* 0x000fe20007810000 */
[----:B------:R-:W-:Y:S05]  /*6900*/  BRA.DIV ~URZ, `(.L_x_499) ;  /* 0x00013c527f007947 */ /* 0x000fea000b800000 */
[----:B------:R1:W2:Y:S02]  /*6910*/  SHFL.BFLY PT, R0, R4, 0x2, 0x1f ;  /* 0x0c401f0004007f89 */ /* 0x0002a400000e0000 */
.L_x_643:
[----:B-12---:R-:W-:Y:S01]  /*6920*/  FMNMX.FTZ R4, R4, R0, !PT ;  /* 0x0000000004047209 */ /* 0x006fe20007810000 */
[----:B------:R-:W-:Y:S05]  /*6930*/  BRA.DIV ~URZ, `(.L_x_500) ;  /* 0x00013c627f007947 */ /* 0x000fea000b800000 */
[----:B------:R-:W1:Y:S02]  /*6940*/  SHFL.BFLY PT, R0, R5, 0x2, 0x1f ;  /* 0x0c401f0005007f89 */ /* 0x000e6400000e0000 */
[----:B-1----:R-:W-:Y:S02]  /*6950*/  FMNMX.FTZ R5, R5, R0, !PT ;  /* 0x0000000005057209 */ /* 0x002fe40007810000 */
[----:B------:R-:W1:Y:S04]  /*6960*/  SHFL.BFLY PT, R0, R4, 0x1, 0x1f ;  /* 0x0c201f0004007f89 */ /* 0x000e6800000e0000 */
[----:B------:R2:W3:Y:S01]  /*6970*/  SHFL.BFLY PT, R3, R5, 0x1, 0x1f ;  /* 0x0c201f0005037f89 */ /* 0x0004e200000e0000 */
[----:B-1----:R-:W-:-:S04]  /*6980*/  FMNMX.FTZ R133, R4, R0, !PT ;  /* 0x0000000004857209 */ /* 0x002fc80007810000 */
.L_x_644:
[----:B------:R-:W4:Y:S01]  /*6990*/  LDL R40, [R1] ;  /* 0x0000000001287983 */ /* 0x000f220000100800 */
[C---:B------:R-:W-:Y:S01]  /*69a0*/  FMUL.FTZ R2, R133.reuse, c[0x0][0x2d0] ;  /* 0x0000b40085027a20 */ /* 0x040fe20000410000 */
[----:B------:R-:W-:Y:S01]  /*69b0*/  FSETP.NEU.FTZ.AND P0, PT, R133, -INF , PT ;  /* 0xff8000008500780b */ /* 0x000fe20003f1d000 */
[----:B------:R-:W-:Y:S01]  /*69c0*/  WARPSYNC 0xffffffff ;  /* 0xffffffff00007948 */ /* 0x000fe20003800000 */
[----:B---3--:R-:W-:Y:S01]  /*69d0*/  FMNMX.FTZ R132, R3, R5, !PT ;  /* 0x0000000503847209 */ /* 0x008fe20007810000 */
[----:B------:R-:W-:Y:S01]  /*69e0*/  LDSM.16.MT88.4 R32, [R241+0x800] ;  /* 0x00080000f120783b */ /* 0x000fe20000004200 */
[----:B------:R-:W-:-:S02]  /*69f0*/  FSEL R2, R2, RZ, P0 ;  /* 0x000000ff02027208 */ /* 0x000fc40000000000 */
[----:B------:R-:W-:Y:S01]  /*6a00*/  FSETP.NEU.FTZ.AND P0, PT, R132, -INF , PT ;  /* 0xff8000008400780b */ /* 0x000fe20003f1d000 */
[----:B------:R-:W-:Y:S02]  /*6a10*/  LDSM.16.MT88.4 R36, [R239+0x800] ;  /* 0x00080000ef24783b */ /* 0x000fe40000004200 */
[--C-:B------:R-:W-:Y:S02]  /*6a20*/  FFMA.FTZ R0, R11, c[0x0][0x2d0], -R2.reuse ;  /* 0x0000b4000b007a23 */ /* 0x100fe40000010802 */
[--C-:B------:R-:W-:Y:S01]  /*6a30*/  FFMA.FTZ R3, R19, c[0x0][0x2d0], -R2.reuse ;  /* 0x0000b40013037a23 */ /* 0x100fe20000010802 */
[----:B------:R-:W-:Y:S01]  /*6a40*/  LDSM.16.MT88.4 R24, [R240] ;  /* 0x00000000f018783b */ /* 0x000fe20000004200 */
[----:B------:R1:W-:Y:S03]  /*6a50*/  MUFU.EX2 R101, R0 ;  /* 0x0000000000657308 */ /* 0x0003e60000000800 */
[----:B------:R-:W-:Y:S04]  /*6a60*/  LDSM.16.MT88.4 R60, [R239+0x1800] ;  /* 0x00180000ef3c783b */ /* 0x000fe80000004200 */
[----:B------:R-:W-:Y:S01]  /*6a70*/  LDSM.16.MT88.4 R48, [R240+0x800] ;  /* 0x00080000f030783b */ /* 0x000fe20000004200 */
[----:B------:R3:W-:Y:S03]  /*6a80*/  MUFU.EX2 R126, R3 ;  /* 0x00000003007e7308 */ /* 0x0007e60000000800 */
[----:B------:R-:W-:Y:S04]  /*6a90*/  LDSM.16.MT88.4 R56, [R241+0x1800] ;  /* 0x00180000f138783b */ /* 0x000fe80000004200 */
[----:B------:R-:W-:Y:S01]  /*6aa0*/  LDSM.16.MT88.4 R64, [R241+0x2000] ;  /* 0x00200000f140783b */ /* 0x000fe20000004200 */
[----:B-1----:R-:W-:-:S03]  /*6ab0*/  FFMA.FTZ R0, R15, c[0x0][0x2d0], -R2 ;  /* 0x0000b4000f007a23 */ /* 0x002fc60000010802 */
[----:B------:R-:W-:Y:S01]  /*6ac0*/  LDSM.16.MT88.4 R52, [R242+0x1800] ;  /* 0x00180000f234783b */ /* 0x000fe20000004200 */
[----:B------:R1:W-:Y:S01]  /*6ad0*/  MUFU.EX2 R100, R0 ;  /* 0x0000000000647308 */ /* 0x0003e20000000800 */
[----:B---3--:R-:W-:-:S07]  /*6ae0*/  FFMA.FTZ R3, R20, c[0x0][0x2d0], -R2 ;  /* 0x0000b40014037a23 */ /* 0x008fce0000010802 */
[----:B------:R-:W-:Y:S01]  /*6af0*/  MUFU.EX2 R127, R3 ;  /* 0x00000003007f7308 */ /* 0x000fe20000000800 */
[----:B-1----:R-:W-:-:S07]  /*6b00*/  FFMA.FTZ R0, R16, c[0x0][0x2d0], -R2 ;  /* 0x0000b40010007a23 */ /* 0x002fce0000010802 */
[----:B------:R1:W-:Y:S02]  /*6b10*/  MUFU.EX2 R116, R0 ;  /* 0x0000000000747308 */ /* 0x0003e40000000800 */
[----:B-1----:R-:W-:-:S06]  /*6b20*/  FFMA.FTZ R0, R17, c[0x0][0x2d0], -R2 ;  /* 0x0000b40011007a23 */ /* 0x002fcc0000010802 */
[----:B------:R1:W3:Y:S02]  /*6b30*/  MUFU.EX2 R111, R0 ;  /* 0x00000000006f7308 */ /* 0x0002e40000000800 */
[----:B-1----:R-:W-:Y:S02]  /*6b40*/  FFMA.FTZ R0, R18, c[0x0][0x2d0], -R2 ;  /* 0x0000b40012007a23 */ /* 0x002fe40000010802 */
[----:B------:R-:W1:Y:S04]  /*6b50*/  LDSM.16.MT88.4 R16, [R239] ;  /* 0x00000000ef10783b */ /* 0x000e680000004200 */
[----:B------:R5:W-:Y:S02]  /*6b60*/  MUFU.EX2 R117, R0 ;  /* 0x0000000000757308 */ /* 0x000be40000000800 */
[----:B-----5:R-:W-:-:S05]  /*6b70*/  FMUL.FTZ R0, R132, c[0x0][0x2d0] ;  /* 0x0000b40084007a20 */ /* 0x020fca0000410000 */
[----:B------:R-:W-:-:S05]  /*6b80*/  FSEL R0, R0, RZ, P0 ;  /* 0x000000ff00007208 */ /* 0x000fca0000000000 */
[----:B------:R-:W-:-:S04]  /*6b90*/  FFMA.FTZ R3, R7, c[0x0][0x2d0], -R0 ;  /* 0x0000b40007037a23 */ /* 0x000fc80000010800 */
[----:B------:R5:W-:Y:S02]  /*6ba0*/  MUFU.EX2 R109, R3 ;  /* 0x00000003006d7308 */ /* 0x000be40000000800 */
[--C-:B-----5:R-:W-:Y:S02]  /*6bb0*/  FFMA.FTZ R3, R6, c[0x0][0x2d0], -R0.reuse ;  /* 0x0000b40006037a23 */ /* 0x120fe40000010800 */
[----:B--2---:R-:W2:Y:S04]  /*6bc0*/  LDSM.16.MT88.4 R4, [R241] ;  /* 0x00000000f104783b */ /* 0x004ea80000004200 */
[----:B------:R5:W1:Y:S02]  /*6bd0*/  MUFU.EX2 R108, R3 ;  /* 0x00000003006c7308 */ /* 0x000a640000000800 */
[----:B-----5:R-:W-:Y:S01]  /*6be0*/  FFMA.FTZ R3, R10, c[0x0][0x2d0], -R0 ;  /* 0x0000b4000a037a23 */ /* 0x020fe20000010800 */
[----:B---3--:R-:W-:-:S05]  /*6bf0*/  F2FP.PACK_AB R10, R111, R116 ;  /* 0x000000746f0a723e */ /* 0x008fca00000000ff */
[----:B------:R3:W-:Y:S02]  /*6c00*/  MUFU.EX2 R110, R3 ;  /* 0x00000003006e7308 */ /* 0x0007e40000000800 */
[----:B---3--:R-:W-:Y:S01]  /*6c10*/  FFMA.FTZ R3, R9, c[0x0][0x2d0], -R0 ;  /* 0x0000b40009037a23 */ /* 0x008fe20000010800 */
[----:B-1----:R-:W-:-:S05]  /*6c20*/  F2FP.PACK_AB R9, R108, R109 ;  /* 0x0000006d6c09723e */ /* 0x002fca00000000ff */
[----:B------:R1:W3:Y:S02]  /*6c30*/  MUFU.EX2 R118, R3 ;  /* 0x0000000300767308 */ /* 0x0002e40000000800 */
[----:B-1----:R-:W-:Y:S01]  /*6c40*/  FFMA.FTZ R3, R21, c[0x0][0x2d0], -R2 ;  /* 0x0000b40015037a23 */ /* 0x002fe20000010802 */
[----:B---3--:R-:W-:-:S05]  /*6c50*/  F2FP.PACK_AB R11, R118, R110 ;  /* 0x0000006e760b723e */ /* 0x008fca00000000ff */
[----:B------:R1:W-:Y:S02]  /*6c60*/  MUFU.EX2 R125, R3 ;  /* 0x00000003007d7308 */ /* 0x0003e40000000800 */
[----:B-1----:R-:W-:Y:S01]  /*6c70*/  FFMA.FTZ R3, R8, c[0x0][0x2d0], -R0 ;  /* 0x0000b40008037a23 */ /* 0x002fe20000010800 */
[----:B------:R-:W-:-:S05]  /*6c80*/  F2FP.PACK_AB R8, R100, R101 ;  /* 0x000000656408723e */ /* 0x000fca00000000ff */
[----:B------:R1:W-:Y:S02]  /*6c90*/  MUFU.EX2 R119, R3 ;  /* 0x0000000300777308 */ /* 0x0003e40000000800 */
[C---:B------:R-:W-:Y:S08]  /*6ca0*/  HMMA.16816.F32 R28, R8.reuse, R16, RZ ;  /* 0x00000010081c723c */ /* 0x040ff000000018ff */
[----:B------:R-:W-:Y:S01]  /*6cb0*/  HMMA.16816.F32 R20, R8, R18, RZ ;  /* 0x000000120814723c */ /* 0x000fe200000018ff */
[----:B-1----:R-:W-:-:S04]  /*6cc0*/  FFMA.FTZ R3, R14, c[0x0][0x2d0], -R0 ;  /* 0x0000b4000e037a23 */ /* 0x002fc80000010800 */
[----:B------:R1:W3:Y:S03]  /*6cd0*/  MUFU.EX2 R124, R3 ;  /* 0x00000003007c7308 */ /* 0x0002e60000000800 */
[----:B--2---:R-:W-:Y:S07]  /*6ce0*/  HMMA.16816.F32 R16, R8, R4, RZ ;  /* 0x000000040810723c */ /* 0x004fee00000018ff */
[----:B------:R-:W-:Y:S01]  /*6cf0*/  F2FP.PACK_AB R4, R126, R117 ;  /* 0x000000757e04723e */ /* 0x000fe200000000ff */
[----:B-1----:R-:W-:Y:S01]  /*6d00*/  FFMA.FTZ R3, R13, c[0x0][0x2d0], -R0 ;  /* 0x0000b4000d037a23 */ /* 0x002fe20000010800 */
[----:B---3--:R-:W-:-:S03]  /*6d10*/  F2FP.PACK_AB R5, R124, R119 ;  /* 0x000000777c05723e */ /* 0x008fc600000000ff */
[----:B------:R1:W-:Y:S02]  /*6d20*/  MUFU.EX2 R129, R3 ;  /* 0x0000000300817308 */ /* 0x0003e40000000800 */
[----:B-1----:R-:W-:Y:S02]  /*6d30*/  FFMA.FTZ R3, R12, c[0x0][0x2d0], -R0 ;  /* 0x0000b4000c037a23 */ /* 0x002fe40000010800 */
[----:B------:R-:W-:Y:S04]  /*6d40*/  HMMA.16816.F32 R12, R8, R6, RZ ;  /* 0x00000006080c723c */ /* 0x000fe800000018ff */
[----:B------:R-:W1:Y:S03]  /*6d50*/  MUFU.EX2 R128, R3 ;  /* 0x0000000300807308 */ /* 0x000e660000000800 */
[----:B------:R-:W-:Y:S01]  /*6d60*/  F2FP.PACK_AB R6, R125, R127 ;  /* 0x0000007f7d06723e */ /* 0x000fe200000000ff */
[----:B----4-:R2:W3:Y:S01]  /*6d70*/  LDSM.16.MT88.4 R44, [R40] ;  /* 0x00000000282c783b */ /* 0x0104e20000004200 */
[----:B-1----:R-:W-:-:S07]  /*6d80*/  F2FP.PACK_AB R7, R128, R129 ;  /* 0x000000818007723e */ /* 0x002fce00000000ff */
[C---:B------:R-:W-:Y:S08]  /*6d90*/  HMMA.16816.F32 R156, R4.reuse, R36, R28 ;  /* 0x00000024049c723c */ /* 0x040ff0000000181c */
[C---:B------:R-:W-:Y:S01]  /*6da0*/  HMMA.16816.F32 R136, R4.reuse, R38, R20 ;  /* 0x000000260488723c */ /* 0x040fe20000001814 */
[----:B------:R-:W1:Y:S07]  /*6db0*/  LDSM.16.MT88.4 R36, [R242+0x800] ;  /* 0x00080000f224783b */ /* 0x000e6e0000004200 */
[----:B--2---:R-:W-:Y:S08]  /*6dc0*/  HMMA.16816.F32 R40, R4, R34, R12 ;  /* 0x000000220428723c */ /* 0x004ff0000000180c */
[C---:B------:R-:W-:Y:S08]  /*6dd0*/  HMMA.16816.F32 R28, R8.reuse, R26, RZ ;  /* 0x0000001a081c723c */ /* 0x040ff000000018ff */
[----:B---3--:R-:W-:Y:S08]  /*6de0*/  HMMA.16816.F32 R20, R8, R46, RZ ;  /* 0x0000002e0814723c */ /* 0x008ff000000018ff */
[----:B------:R-:W-:Y:S01]  /*6df0*/  MOV R155, R40 ;  /* 0x00000028009b7202 */ /* 0x000fe20000000f00 */
[----:B------:R-:W-:Y:S01]  /*6e00*/  IMAD.MOV.U32 R153, RZ, RZ, R42 ;  /* 0x000000ffff997224 */ /* 0x000fe200078e002a */
[----:B------:R-:W-:Y:S01]  /*6e10*/  MOV R154, R41 ;  /* 0x00000029009a7202 */ /* 0x000fe20000000f00 */
[----:B------:R-:W-:Y:S01]  /*6e20*/  HMMA.16816.F32 R148, R4, R32, R16 ;  /* 0x000000200494723c */ /* 0x000fe20000001810 */
[----:B------:R-:W-:Y:S01]  /*6e30*/  MOV R152, R43 ;  /* 0x0000002b00987202 */ /* 0x000fe20000000f00 */
[----:B------:R-:W2:Y:S06]  /*6e40*/  LDSM.16.MT88.4 R32, [R239+0x2000] ;  /* 0x00200000ef20783b */ /* 0x000eac0000004200 */
[C---:B------:R-:W-:Y:S08]  /*6e50*/  HMMA.16816.F32 R40, R8.reuse, R24, RZ ;  /* 0x000000180828723c */ /* 0x040ff000000018ff */
[C---:B------:R-:W-:Y:S01]  /*6e60*/  HMMA.16816.F32 R24, R8.reuse, R44, RZ ;  /* 0x0000002c0818723c */ /* 0x040fe200000018ff */
[----:B------:R-:W3:Y:S07]  /*6e70*/  LDSM.16.MT88.4 R44, [R240+0x1800] ;  /* 0x00180000f02c783b */ /* 0x000eee0000004200 */
[C---:B------:R-:W-:Y:S08]  /*6e80*/  HMMA.16816.F32 R16, R8.reuse, R60, RZ ;  /* 0x0000003c0810723c */ /* 0x040ff000000018ff */
[----:B------:R-:W-:Y:S01]  /*6e90*/  HMMA.16816.F32 R12, R8, R62, RZ ;  /* 0x0000003e080c723c */ /* 0x000fe200000018ff */
[----:B------:R-:W4:Y:S07]  /*6ea0*/  LDSM.16.MT88.4 R60, [R240+0x2000] ;  /* 0x00200000f03c783b */ /* 0x000f2e0000004200 */
[C---:B------:R-:W-:Y:S08]  /*6eb0*/  HMMA.16816.F32 R76, R4.reuse, R50, R28 ;  /* 0x00000032044c723c */ /* 0x040ff0000000181c */
[C---:B-1----:R-:W-:Y:S08]  /*6ec0*/  HMMA.16816.F32 R24, R4.reuse, R36, R24 ;  /* 0x000000240418723c */ /* 0x042ff00000001818 */
[----:B------:R-:W-:Y:S01]  /*6ed0*/  HMMA.16816.F32 R20, R4, R38, R20 ;  /* 0x000000260414723c */ /* 0x000fe20000001814 */
[----:B------:R-:W1:Y:S07]  /*6ee0*/  LDSM.16.MT88.4 R36, [R239+0x3000] ;  /* 0x00300000ef24783b */ /* 0x000e6e0000004200 */
[----:B------:R-:W-:Y:S01]  /*6ef0*/  HMMA.16816.F32 R28, R8, R58, RZ ;  /* 0x0000003a081c723c */ /* 0x000fe200000018ff */
[----:B------:R-:W-:Y:S01]  /*6f00*/  MOV R147, R76 ;  /* 0x0000004c00937202 */ /* 0x000fe20000000f00 */
[----:B------:R-:W-:Y:S01]  /*6f10*/  IMAD.MOV.U32 R146, RZ, RZ, R77 ;  /* 0x000000ffff927224 */ /* 0x000fe200078e004d */
[----:B------:R-:W-:-:S02]  /*6f20*/  MOV R145, R78 ;  /* 0x0000004e00917202 */ /* 0x000fc40000000f00 */
[----:B------:R-:W-:-:S03]  /*6f30*/  MOV R144, R79 ;  /* 0x0000004f00907202 */ /* 0x000fc60000000f00 */
[----:B------:R-:W-:Y:S01]  /*6f40*/  HMMA.16816.F32 R140, R4, R48, R40 ;  /* 0x00000030048c723c */ /* 0x000fe20000001828 */
[----:B------:R-:W-:Y:S01]  /*6f50*/  IMAD.MOV.U32 R79, RZ, RZ, R25 ;  /* 0x000000ffff4f7224 */ /* 0x000fe200078e0019 */
[----:B------:R-:W-:Y:S01]  /*6f60*/  MOV R78, R26 ;  /* 0x0000001a004e7202 */ /* 0x000fe20000000f00 */
[----:B------:R-:W-:Y:S01]  /*6f70*/  IMAD.MOV.U32 R76, RZ, RZ, R24 ;  /* 0x000000ffff4c7224 */ /* 0x000fe200078e0018 */
[----:B------:R-:W-:Y:S01]  /*6f80*/  MOV R77, R27 ;  /* 0x0000001b004d7202 */ /* 0x000fe20000000f00 */
[----:B------:R-:W-:Y:S03]  /*6f90*/  LDSM.16.MT88.4 R48, [R242+0x2000] ;  /* 0x00200000f230783b */ /* 0x000fe60000004200 */
[----:B------:R-:W-:Y:S01]  /*6fa0*/  HMMA.16816.F32 R40, R8, R56, RZ ;  /* 0x000000380828723c */ /* 0x000fe200000018ff */
[----:B------:R-:W-:Y:S01]  /*6fb0*/  MOV R97, R22 ;  /* 0x0000001600617202 */ /* 0x000fe20000000f00 */
[----:B------:R-:W-:Y:S01]  /*6fc0*/  IMAD.MOV.U32 R102, RZ, RZ, R21 ;  /* 0x000000ffff667224 */ /* 0x000fe200078e0015 */
[----:B------:R-:W-:-:S02]  /*6fd0*/  MOV R96, R23 ;  /* 0x0000001700607202 */ /* 0x000fc40000000f00 */
[----:B------:R-:W-:-:S03]  /*6fe0*/  MOV R95, R20 ;  /* 0x00000014005f7202 */ /* 0x000fc60000000f00 */
[C---:B--2---:R-:W-:Y:S08]  /*6ff0*/  HMMA.16816.F32 R16, R4.reuse, R32, R16 ;  /* 0x000000200410723c */ /* 0x044ff00000001810 */
[----:B------:R-:W-:Y:S08]  /*7000*/  HMMA.16816.F32 R12, R4, R34, R12 ;  /* 0x00000022040c723c */ /* 0x000ff0000000180c */
[C---:B---3--:R-:W-:Y:S08]  /*7010*/  HMMA.16816.F32 R24, R8.reuse, R44, RZ ;  /* 0x0000002c0818723c */ /* 0x048ff000000018ff */
[----:B------:R-:W-:Y:S01]  /*7020*/  HMMA.16816.F32 R20, R8, R46, RZ ;  /* 0x0000002e0814723c */ /* 0x000fe200000018ff */
[----:B------:R-:W2:Y:S01]  /*7030*/  LDSM.16.MT88.4 R44, [R241+0x3000] ;  /* 0x00300000f12c783b */ /* 0x000ea20000004200 */
[----:B------:R-:W-:Y:S01]  /*7040*/  MOV R135, R16 ;  /* 0x0000001000877202 */ /* 0x000fe20000000f00 */
[----:B------:R-:W-:Y:S01]  /*7050*/  IMAD.MOV.U32 R134, RZ, RZ, R17 ;  /* 0x000000ffff867224 */ /* 0x000fe200078e0011 */
[----:B------:R-:W-:-:S02]  /*7060*/  MOV R131, R18 ;  /* 0x0000001200837202 */ /* 0x000fc40000000f00 */
[----:B------:R-:W-:Y:S02]  /*7070*/  MOV R130, R19 ;  /* 0x0000001300827202 */ /* 0x000fe40000000f00 */
[----:B------:R-:W-:Y:S01]  /*7080*/  HMMA.16816.F32 R32, R4, R66, R28 ;  /* 0x000000420420723c */ /* 0x000fe2000000181c */
[----:B------:R-:W-:Y:S01]  /*7090*/  IMAD.MOV.U32 R94, RZ, RZ, R13 ;  /* 0x000000ffff5e7224 */ /* 0x000fe200078e000d */
[----:B------:R-:W-:Y:S01]  /*70a0*/  MOV R87, R14 ;  /* 0x0000000e00577202 */ /* 0x000fe20000000f00 */
[----:B------:R-:W-:Y:S01]  /*70b0*/  IMAD.MOV.U32 R85, RZ, RZ, R12 ;  /* 0x000000ffff557224 */ /* 0x000fe200078e000c */
[----:B------:R-:W-:-:S04]  /*70c0*/  MOV R86, R15 ;  /* 0x0000000f00567202 */ /* 0x000fc80000000f00 */
[----:B------:R-:W-:Y:S01]  /*70d0*/  HMMA.16816.F32 R56, R4, R64, R40 ;  /* 0x000000400438723c */ /* 0x000fe20000001828 */
[----:B------:R-:W3:Y:S07]  /*70e0*/  LDSM.16.MT88.4 R40, [R239+0x3800] ;  /* 0x00380000ef28783b */ /* 0x000eee0000004200 */
[C---:B------:R-:W-:Y:S08]  /*70f0*/  HMMA.16816.F32 R16, R8.reuse, R52, RZ ;  /* 0x000000340810723c */ /* 0x040ff000000018ff */
[----:B------:R-:W-:Y:S01]  /*7100*/  HMMA.16816.F32 R12, R8, R54, RZ ;  /* 0x00000036080c723c */ /* 0x000fe200000018ff */
[----:B------:R-:W5:Y:S01]  /*7110*/  LDSM.16.MT88.4 R52, [R240+0x3000] ;  /* 0x00300000f034783b */ /* 0x000f620000004200 */
[----:B------:R-:W-:Y:S01]  /*7120*/  MOV R84, R33 ;  /* 0x0000002100547202 */ /* 0x000fe20000000f00 */
[----:B------:R-:W-:Y:S01]  /*7130*/  IMAD.MOV.U32 R92, RZ, RZ, R35 ;  /* 0x000000ffff5c7224 */ /* 0x000fe200078e0023 */
[----:B------:R-:W-:-:S02]  /*7140*/  MOV R93, R34 ;  /* 0x00000022005d7202 */ /* 0x000fc40000000f00 */
[----:B------:R-:W-:Y:S02]  /*7150*/  MOV R3, R32 ;  /* 0x0000002000037202 */ /* 0x000fe40000000f00 */
[----:B------:R-:W3:Y:S01]  /*7160*/  LDSM.16.MT88.4 R32, [R241+0x3800] ;  /* 0x00380000f120783b */ /* 0x000ee20000004200 */
[----:B----4-:R-:W-:Y:S08]  /*7170*/  HMMA.16816.F32 R64, R4, R60, R24 ;  /* 0x0000003c0440723c */ /* 0x010ff00000001818 */
[C---:B-1----:R-:W-:Y:S08]  /*7180*/  HMMA.16816.F32 R28, R8.reuse, R36, RZ ;  /* 0x00000024081c723c */ /* 0x042ff000000018ff */
[----:B------:R-:W-:Y:S01]  /*7190*/  HMMA.16816.F32 R24, R8, R38, RZ ;  /* 0x000000260818723c */ /* 0x000fe200000018ff */
[----:B------:R-:W-:Y:S07]  /*71a0*/  LDSM.16.MT88.4 R36, [R242+0x3000] ;  /* 0x00300000f224783b */ /* 0x000fee0000004200 */
[----:B------:R-:W-:Y:S08]  /*71b0*/  HMMA.16816.F32 R176, R4, R62, R20 ;  /* 0x0000003e04b0723c */ /* 0x000ff00000001814 */
[----:B--2---:R-:W-:Y:S07]  /*71c0*/  HMMA.16816.F32 R20, R8, R44, RZ ;  /* 0x0000002c0814723c */ /* 0x004fee00000018ff */
[----:B------:R-:W-:Y:S01]  /*71d0*/  MOV R44, R85 ;  /* 0x00000055002c7202 */ /* 0x000fe20000000f00 */
[----:B------:R-:W-:Y:S01]  /*71e0*/  HMMA.16816.F32 R60, R4, R48, R16 ;  /* 0x00000030043c723c */ /* 0x000fe20000001810 */
[----:B------:R-:W-:-:S07]  /*71f0*/  MOV R45, R94 ;  /* 0x0000005e002d7202 */ /* 0x000fce0000000f00 */
[----:B------:R-:W-:Y:S01]  /*7200*/  HMMA.16816.F32 R172, R4, R50, R12 ;  /* 0x0000003204ac723c */ /* 0x000fe2000000180c */
[----:B------:R-:W1:Y:S07]  /*7210*/  LDSM.16.MT88.4 R48, [R240+0x3800] ;  /* 0x00380000f030783b */ /* 0x000e6e0000004200 */
[----:B------:R-:W-:Y:S07]  /*7220*/  HMMA.16816.F32 R16, R8, R46, RZ ;  /* 0x0000002e0810723c */ /* 0x000fee00000018ff */
[----:B------:R-:W-:Y:S01]  /*7230*/  MOV R46, R87 ;  /* 0x00000057002e7202 */ /* 0x000fe20000000f00 */
[----:B---3--:R-:W-:Y:S01]  /*7240*/  HMMA.16816.F32 R88, R4, R42, R24 ;  /* 0x0000002a0458723c */ /* 0x008fe20000001818 */
[----:B------:R-:W2:Y:S01]  /*7250*/  LDSM.16.MT88.4 R24, [R242+0x3800] ;  /* 0x00380000f218783b */ /* 0x000ea20000004200 */
[----:B------:R-:W-:-:S05]  /*7260*/  IMAD.MOV.U32 R47, RZ, RZ, R86 ;  /* 0x000000ffff2f7224 */ /* 0x000fca00078e0056 */
[----:B------:R-:W-:Y:S01]  /*7270*/  IMAD.MOV.U32 R42, RZ, RZ, R78 ;  /* 0x000000ffff2a7224 */ /* 0x000fe200078e004e */
[----:B-----5:R-:W-:Y:S01]  /*7280*/  HMMA.16816.F32 R12, R8, R52, RZ ;  /* 0x00000034080c723c */ /* 0x020fe200000018ff */
[----:B------:R-:W-:-:S06]  /*7290*/  MOV R43, R77 ;  /* 0x0000004d002b7202 */ /* 0x000fcc0000000f00 */
[----:B------:R-:W-:Y:S01]  /*72a0*/  MOV R53, R84 ;  /* 0x0000005400357202 */ /* 0x000fe20000000f00 */
[----:B------:R-:W-:Y:S01]  /*72b0*/  HMMA.16816.F32 R80, R4, R40, R28 ;  /* 0x000000280450723c */ /* 0x000fe2000000181c */
[----:B------:R-:W3:Y:S01]  /*72c0*/  LDSM.16.MT88.4 R28, [R239+0x4800] ;  /* 0x00480000ef1c783b */ /* 0x000ee20000004200 */
[----:B------:R-:W-:Y:S01]  /*72d0*/  MOV R52, R3 ;  /* 0x0000000300347202 */ /* 0x000fe20000000f00 */
[----:B------:R-:W-:-:S04]  /*72e0*/  FADD.FTZ R3, R101, R100 ;  /* 0x0000006465037221 */ /* 0x000fc80000010000 */
[----:B------:R-:W-:Y:S01]  /*72f0*/  MOV R41, R79 ;  /* 0x0000004f00297202 */ /* 0x000fe20000000f00 */
[----:B------:R-:W-:Y:S01]  /*7300*/  FADD.FTZ R3, R116, R3 ;  /* 0x0000000374037221 */ /* 0x000fe20000010000 */
[----:B------:R-:W-:Y:S02]  /*7310*/  MOV R40, R76 ;  /* 0x0000004c00287202 */ /* 0x000fe40000000f00 */
[----:B------:R-:W-:Y:S01]  /*7320*/  HMMA.16816.F32 R76, R4, R32, R20 ;  /* 0x00000020044c723c */ /* 0x000fe20000001814 */
[----:B------:R-:W-:-:S06]  /*7330*/  FADD.FTZ R3, R111, R3 ;  /* 0x000000036f037221 */ /* 0x000fcc0000010000 */
[----:B------:R-:W-:Y:S01]  /*7340*/  IMAD.MOV.U32 R32, RZ, RZ, R97 ;  /* 0x000000ffff207224 */ /* 0x000fe200078e0061 */
[----:B------:R-:W-:Y:S01]  /*7350*/  MOV R33, R96 ;  /* 0x0000006000217202 */ /* 0x000fe20000000f00 */
[C---:B-1----:R-:W-:Y:S07]  /*7360*/  HMMA.16816.F32 R84, R4.reuse, R48, R12 ;  /* 0x000000300454723c */ /* 0x042fee000000180c */
[----:B------:R-:W-:Y:S01]  /*7370*/  IMAD.MOV.U32 R48, RZ, RZ, R93 ;  /* 0x000000ffff307224 */ /* 0x000fe200078e005d */
[----:B------:R-:W-:Y:S01]  /*7380*/  HMMA.16816.F32 R96, R4, R34, R16 ;  /* 0x000000220460723c */ /* 0x000fe20000001810 */
[----:B------:R-:W-:-:S06]  /*7390*/  MOV R49, R92 ;  /* 0x0000005c00317202 */ /* 0x000fcc0000000f00 */
[----:B------:R-:W-:Y:S01]  /*73a0*/  IMAD.MOV.U32 R34, RZ, RZ, R95 ;  /* 0x000000ffff227224 */ /* 0x000fe200078e005f */
[----:B------:R-:W-:Y:S01]  /*73b0*/  HMMA.16816.F32 R16, R8, R36, RZ ;  /* 0x000000240810723c */ /* 0x000fe200000018ff */
[----:B------:R-:W-:-:S06]  /*73c0*/  MOV R35, R102 ;  /* 0x0000006600237202 */ /* 0x000fcc0000000f00 */
[----:B------:R-:W-:Y:S01]  /*73d0*/  MOV R36, R135 ;  /* 0x0000008700247202 */ /* 0x000fe20000000f00 */
[----:B------:R-:W-:Y:S01]  /*73e0*/  HMMA.16816.F32 R12, R8, R38, RZ ;  /* 0x00000026080c723c */ /* 0x000fe200000018ff */
[----:B------:R-:W-:-:S06]  /*73f0*/  MOV R37, R134 ;  /* 0x0000008600257202 */ /* 0x000fcc0000000f00 */
[----:B------:R-:W-:Y:S01]  /*7400*/  IMAD.MOV.U32 R39, RZ, RZ, R130 ;  /* 0x000000ffff277224 */ /* 0x000fe200078e0082 */
[----:B------:R-:W-:Y:S01]  /*7410*/  HMMA.16816.F32 R20, R8, R54, RZ ;  /* 0x000000360814723c */ /* 0x000fe200000018ff */
[----:B------:R-:W-:-:S06]  /*7420*/  MOV R38, R131 ;  /* 0x0000008300267202 */ /* 0x000fcc0000000f00 */
[----:B------:R-:W-:Y:S01]  /*7430*/  MOV R54, R48 ;  /* 0x0000003000367202 */ /* 0x000fe20000000f00 */
[C---:B--2---:R-:W-:Y:S01]  /*7440*/  HMMA.16816.F32 R92, R4.reuse, R24, R16 ;  /* 0x00000018045c723c */ /* 0x044fe20000001810 */
[----:B------:R-:W1:Y:S01]  /*7450*/  LDSM.16.MT88.4 R16, [R239+0x5000] ;  /* 0x00500000ef10783b */ /* 0x000e620000004200 */
[----:B------:R-:W-:Y:S01]  /*7460*/  IMAD.MOV.U32 R55, RZ, RZ, R49 ;  /* 0x000000ffff377224 */ /* 0x000fe200078e0031 */
[----:B------:R-:W-:Y:S02]  /*7470*/  MOV R48, R34 ;  /* 0x0000002200307202 */ /* 0x000fe40000000f00 */
[----:B------:R-:W-:Y:S01]  /*7480*/  MOV R49, R35 ;  /* 0x0000002300317202 */ /* 0x000fe20000000f00 */
[----:B------:R-:W-:Y:S01]  /*7490*/  IMAD.MOV.U32 R35, RZ, RZ, R152 ;  /* 0x000000ffff237224 */ /* 0x000fe200078e0098 */
[----:B------:R-:W-:Y:S01]  /*74a0*/  MOV R34, R153 ;  /* 0x0000009900227202 */ /* 0x000fe20000000f00 */
[----:B------:R-:W-:Y:S01]  /*74b0*/  HMMA.16816.F32 R112, R4, R26, R12 ;  /* 0x0000001a0470723c */ /* 0x000fe2000000180c */
[----:B------:R-:W-:-:S06]  /*74c0*/  FADD.FTZ R25, R117, R3 ;  /* 0x0000000375197221 */ /* 0x000fcc0000010000 */
        /* <DEDUP_REMOVED lines=8> */
[----:B------:R-:W-:Y:S02]  /*7550*/  FFMA.FTZ R29, R70, c[0x0][0x2d0], -R0 ;  /* 0x0000b400461d7a23 */ /* 0x000fe40000010800 */
[----:B------:R-:W-:-:S03]  /*7560*/  IMAD.MOV.U32 R75, RZ, RZ, R144 ;  /* 0x000000ffff4b7224 */ /* 0x000fc600078e0090 */
[----:B------:R-:W-:Y:S01]  /*7570*/  MOV R50, R32 ;  /* 0x0000002000327202 */ /* 0x000fe20000000f00 */
[----:B------:R-:W-:Y:S01]  /*7580*/  IMAD.MOV.U32 R51, RZ, RZ, R33 ;  /* 0x000000ffff337224 */ /* 0x000fe200078e0021 */
[----:B------:R-:W-:Y:S02]  /*7590*/  MOV R32, R155 ;  /* 0x0000009b00207202 */ /* 0x000fe40000000f00 */
[----:B------:R-:W-:Y:S02]  /*75a0*/  MOV R33, R154 ;  /* 0x0000009a00217202 */ /* 0x000fe40000000f00 */
[----:B------:R-:W-:Y:S03]  /*75b0*/  LDSM.16.MT88.4 R152, [R239+0x1000] ;  /* 0x00100000ef98783b */ /* 0x000fe60000004200 */
[----:B-1----:R-:W-:Y:S07]  /*75c0*/  HMMA.16816.F32 R100, R4, R16, R12 ;  /* 0x000000100464723c */ /* 0x002fee000000180c */
[----:B------:R-:W-:Y:S01]  /*75d0*/  FADD.FTZ R16, R109, R108 ;  /* 0x0000006c6d107221 */ /* 0x000fe20000010000 */
[----:B------:R-:W-:Y:S03]  /*75e0*/  HMMA.16816.F32 R12, R8, R30, RZ ;  /* 0x0000001e080c723c */ /* 0x000fe600000018ff */
[----:B------:R-:W-:-:S04]  /*75f0*/  FADD.FTZ R24, R110, R16 ;  /* 0x000000106e187221 */ /* 0x000fc80000010000 */
[----:B------:R-:W-:Y:S02]  /*7600*/  FADD.FTZ R3, R118, R24 ;  /* 0x0000001876037221 */ /* 0x000fe40000010000 */
[----:B------:R-:W-:Y:S01]  /*7610*/  FFMA.FTZ R24, R72, c[0x0][0x2d0], -R2 ;  /* 0x0000b40048187a23 */ /* 0x000fe20000010802 */
[----:B------:R-:W-:Y:S01]  /*7620*/  MOV R72, R147 ;  /* 0x0000009300487202 */ /* 0x000fe20000000f00 */
[----:B------:R-:W-:Y:S01]  /*7630*/  FADD.FTZ R3, R119, R3 ;  /* 0x0000000377037221 */ /* 0x000fe20000010000 */
[----:B------:R-:W-:Y:S01]  /*7640*/  LDSM.16.MT88.4 R144, [R241+0x1000] ;  /* 0x00100000f190783b */ /* 0x000fe20000004200 */
[----:B------:R-:W-:Y:S02]  /*7650*/  FADD.FTZ R2, R126, R25 ;  /* 0x000000197e027221 */ /* 0x000fe40000010000 */
[----:B------:R-:W-:Y:S02]  /*7660*/  FFMA.FTZ R30, R71, c[0x0][0x2d0], -R0 ;  /* 0x0000b400471e7a23 */ /* 0x000fe40000010800 */
[----:B------:R-:W-:-:S02]  /*7670*/  FADD.FTZ R2, R127, R2 ;  /* 0x000000027f027221 */ /* 0x000fc40000010000 */
[--C-:B------:R-:W-:Y:S02]  /*7680*/  FFMA.FTZ R25, R69, c[0x0][0x2d0], -R0.reuse ;  /* 0x0000b40045197a23 */ /* 0x100fe40000010800 */
[----:B------:R-:W-:Y:S02]  /*7690*/  FFMA.FTZ R31, R68, c[0x0][0x2d0], -R0 ;  /* 0x0000b400441f7a23 */ /* 0x000fe40000010800 */
[----:B------:R-:W-:Y:S01]  /*76a0*/  FADD.FTZ R3, R124, R3 ;  /* 0x000000037c037221 */ /* 0x000fe20000010000 */
[----:B------:R-:W-:Y:S01]  /*76b0*/  HMMA.16816.F32 R120, R4, R18, R12 ;  /* 0x000000120478723c */ /* 0x000fe2000000180c */
[----:B------:R-:W1:Y:S01]  /*76c0*/  LDSM.16.MT88.4 R16, [R241+0x5000] ;  /* 0x00500000f110783b */ /* 0x000e620000004200 */
[----:B------:R-:W-:Y:S02]  /*76d0*/  FADD.FTZ R0, R125, R2 ;  /* 0x000000027d007221 */ /* 0x000fe40000010000 */
[----:B------:R-:W-:Y:S02]  /*76e0*/  FADD.FTZ R2, R129, R3 ;  /* 0x0000000381027221 */ /* 0x000fe40000010000 */
[----:B------:R-:W-:Y:S02]  /*76f0*/  MUFU.EX2 R3, R31 ;  /* 0x0000001f00037308 */ /* 0x000fe40000000800 */
[----:B--2---:R-:W-:Y:S01]  /*7700*/  HMMA.16816.F32 R12, R8, R20, RZ ;  /* 0x00000014080c723c */ /* 0x004fe200000018ff */
[----:B------:R-:W-:Y:S11]  /*7710*/  FADD.FTZ R2, R128, R2 ;  /* 0x0000000280027221 */ /* 0x000ff60000010000 */
[----:B------:R-:W-:Y:S11]  /*7720*/  @!UPT UIADD3 URZ, URZ, URZ, URZ ;  /* 0x0000003f3f3ff290 */ /* 0x000ff6000fffe03f */
[----:B------:R-:W-:Y:S01]  /*7730*/  @!UPT UIADD3 URZ, URZ, URZ, URZ ;  /* 0x0000003f3f3ff290 */ /* 0x000fe2000fffe03f */
        /* <DEDUP_REMOVED lines=16> */
[----:B------:R-:W2:Y:S01]  /*7840*/  MUFU.EX2 R17, R26 ;  /* 0x0000001a00117308 */ /* 0x000ea20000000800 */
[C---:B-1----:R-:W-:Y:S01]  /*7850*/  FADD.FTZ R0, R16.reuse, R0 ;  /* 0x0000000010007221 */ /* 0x042fe20000010000 */
[----:B------:R-:W-:-:S06]  /*7860*/  F2FP.PACK_AB R128, R16, R20 ;  /* 0x000000141080723e */ /* 0x000fcc00000000ff */
[----:B------:R-:W-:Y:S01]  /*7870*/  MUFU.EX2 R22, R30 ;  /* 0x0000001e00167308 */ /* 0x000fe20000000800 */
[----:B--2---:R-:W-:-:S07]  /*7880*/  FADD.FTZ R0, R17, R0 ;  /* 0x0000000011007221 */ /* 0x004fce0000010000 */
[----:B------:R-:W1:Y:S07]  /*7890*/  MUFU.EX2 R20, R29 ;  /* 0x0000001d00147308 */ /* 0x000e6e0000000800 */
[----:B------:R-:W-:Y:S01]  /*78a0*/  HMMA.16816.F32 R124, R4, R18, R12 ;  /* 0x00000012047c723c */ /* 0x000fe2000000180c */
[----:B------:R-:W2:Y:S01]  /*78b0*/  MUFU.EX2 R12, R24 ;  /* 0x00000018000c7308 */ /* 0x000ea20000000800 */
[----:B-1----:R-:W-:Y:S01]  /*78c0*/  F2FP.PACK_AB R129, R20, R22 ;  /* 0x000000161481723e */ /* 0x002fe200000000ff */
[C---:B--2---:R-:W-:Y:S01]  /*78d0*/  FADD.FTZ R0, R12.reuse, R0 ;  /* 0x000000000c007221 */ /* 0x044fe20000010000 */
[----:B------:R-:W-:-:S02]  /*78e0*/  F2FP.PACK_AB R130, R12, R17 ;  /* 0x000000110c82723e */ /* 0x000fc400000000ff */
        /* <DEDUP_REMOVED lines=13> */
[----:B------:R1:W-:Y:S01]  /*79c0*/  STL [R1+0x5c], R0 ;  /* 0x00005c0001007387 */ /* 0x0003e20000100800 */
[----:B------:R-:W-:Y:S03]  /*79d0*/  HMMA.16816.F32 R12, R8, R14, RZ ;  /* 0x0000000e080c723c */ /* 0x000fe600000018ff */
[----:B------:R-:W4:Y:S05]  /*79e0*/  LDSM.16.MT88.4 R8, [R242+0x5000] ;  /* 0x00500000f208783b */ /* 0x000f2a0000004200 */
[C---:B---3--:R-:W-:Y:S08]  /*79f0*/  HMMA.16816.F32 R140, R128.reuse, R136, R140 ;  /* 0x00000088808c723c */ /* 0x048ff0000000188c */
[C---:B------:R-:W-:Y:S01]  /*7a00*/  HMMA.16816.F32 R136, R128.reuse, R138, R72 ;  /* 0x0000008a8088723c */ /* 0x040fe20000001848 */
[----:B------:R-:W3:Y:S04]  /*7a10*/  LDSM.16.MT88.4 R72, [R239+0x4000] ;  /* 0x00400000ef48783b */ /* 0x000ee80000004200 */
[----:B-1----:R-:W5:Y:S03]  /*7a20*/  LDL R0, [R1+0xb0] ;  /* 0x0000b00001007983 */ /* 0x002f660000100800 */
[C---:B--2---:R-:W-:Y:S01]  /*7a30*/  HMMA.16816.F32 R28, R128.reuse, R32, R40 ;  /* 0x00000020801c723c */ /* 0x044fe20000001828 */
[----:B------:R-:W1:Y:S07]  /*7a40*/  LDSM.16.MT88.4 R40, [R239+0x2800] ;  /* 0x00280000ef28783b */ /* 0x000e6e0000004200 */
[----:B------:R-:W-:Y:S01]  /*7a50*/  HMMA.16816.F32 R32, R128, R34, R48 ;  /* 0x000000228020723c */ /* 0x000fe20000001830 */
[----:B------:R-:W2:Y:S07]  /*7a60*/  LDSM.16.MT88.4 R48, [R241+0x2800] ;  /* 0x00280000f130783b */ /* 0x000eae0000004200 */
[C---:B----4-:R-:W-:Y:S01]  /*7a70*/  HMMA.16816.F32 R16, R4.reuse, R8, R16 ;  /* 0x000000080410723c */ /* 0x050fe20000001810 */
[----:B------:R-:W4:Y:S04]  /*7a80*/  LDL.LU R8, [R1+0x24] ;  /* 0x0000240001087983 */ /* 0x000f280000300800 */
[----:B------:R-:W4:Y:S03]  /*7a90*/  LDL.LU R3, [R1+0x20] ;  /* 0x0000200001037983 */ /* 0x000f260000300800 */
[----:B------:R-:W-:Y:S01]  /*7aa0*/  HMMA.16816.F32 R12, R4, R10, R12 ;  /* 0x0000000a040c723c */ /* 0x000fe2000000180c */
[----:B------:R-:W-:Y:S07]  /*7ab0*/  LDSM.16.MT88.4 R4, [R242+0x5800] ;  /* 0x00580000f204783b */ /* 0x000fee0000004200 */
[C---:B---3--:R-:W-:Y:S01]  /*7ac0*/  HMMA.16816.F32 R68, R128.reuse, R72, R80 ;  /* 0x000000488044723c */ /* 0x048fe20000001850 */
[----:B------:R-:W-:Y:S07]  /*7ad0*/  LDSM.16.MT88.4 R80, [R241+0x4000] ;  /* 0x00400000f150783b */ /* 0x000fee0000004200 */
[C---:B------:R-:W-:Y:S01]  /*7ae0*/  HMMA.16816.F32 R72, R128.reuse, R74, R88 ;  /* 0x0000004a8048723c */ /* 0x040fe20000001858 */
[----:B------:R-:W3:Y:S07]  /*7af0*/  LDSM.16.MT88.4 R88, [R240+0x4000] ;  /* 0x00400000f058783b */ /* 0x000eee0000004200 */
[C---:B-1----:R-:W-:Y:S08]  /*7b00*/  HMMA.16816.F32 R36, R128.reuse, R40, R36 ;  /* 0x000000288024723c */ /* 0x042ff00000001824 */
[C---:B------:R-:W-:Y:S08]  /*7b10*/  HMMA.16816.F32 R40, R128.reuse, R42, R44 ;  /* 0x0000002a8028723c */ /* 0x040ff0000000182c */
[C---:B--2---:R-:W-:Y:S01]  /*7b20*/  HMMA.16816.F32 R44, R128.reuse, R48, R56 ;  /* 0x00000030802c723c */ /* 0x044fe20000001838 */
[----:B------:R-:W-:Y:S07]  /*7b30*/  LDSM.16.MT88.4 R56, [R240+0x2800] ;  /* 0x00280000f038783b */ /* 0x000fee0000004200 */
[C---:B------:R-:W-:Y:S08]  /*7b40*/  HMMA.16816.F32 R48, R128.reuse, R50, R52 ;  /* 0x000000328030723c */ /* 0x040ff00000001834 */
[C---:B---3--:R-:W-:Y:S08]  /*7b50*/  HMMA.16816.F32 R84, R128.reuse, R88, R84 ;  /* 0x000000588054723c */ /* 0x048ff00000001854 */
[C---:B------:R-:W-:Y:S01]  /*7b60*/  HMMA.16816.F32 R88, R128.reuse, R90, R104 ;  /* 0x0000005a8058723c */ /* 0x040fe20000001868 */
[----:B------:R-:W1:Y:S07]  /*7b70*/  LDSM.16.MT88.4 R104, [R239+0x5800] ;  /* 0x00580000ef68783b */ /* 0x000e6e0000004200 */
[C---:B------:R-:W-:Y:S08]  /*7b80*/  HMMA.16816.F32 R76, R128.reuse, R80, R76 ;  /* 0x00000050804c723c */ /* 0x040ff0000000184c */
        /* <DEDUP_REMOVED lines=8> */
[----:B------:R-:W-:Y:S01]  /*7c10*/  HMMA.16816.F32 R96, R128, R98, R112 ;  /* 0x000000628060723c */ /* 0x000fe20000001870 */
[----:B------:R-:W3:Y:S01]  /*7c20*/  LDSM.16.MT88.4 R112, [R241+0x5800] ;  /* 0x00580000f170783b */ /* 0x000ee20000004200 */
[----:B------:R-:W-:-:S04]  /*7c30*/  MOV R2, c[0x0][0x2c4] ;  /* 0x0000b10000027a02 */ /* 0x000fc80000000f00 */
[----:B------:R-:W-:Y:S02]  /*7c40*/  ISETP.NE.AND P1, PT, R2, 0x1, PT ;  /* 0x000000010200780c */ /* 0x000fe40003f25270 */
[----:B------:R-:W-:Y:S01]  /*7c50*/  MOV R9, c[0x0][0x32c] ;  /* 0x0000cb0000097a02 */ /* 0x000fe20000000f00 */
[C---:B-1----:R-:W-:Y:S08]  /*7c60*/  HMMA.16816.F32 R116, R128.reuse, R120, R116 ;  /* 0x000000788074723c */ /* 0x042ff00000001874 */
[C---:B------:R-:W-:Y:S08]  /*7c70*/  HMMA.16816.F32 R120, R128.reuse, R122, R124 ;  /* 0x0000007a8078723c */ /* 0x040ff0000000187c */
[C---:B------:R-:W-:Y:S08]  /*7c80*/  HMMA.16816.F32 R124, R128.reuse, R4, R16 ;  /* 0x00000004807c723c */ /* 0x040ff00000001810 */
[C---:B--2---:R-:W-:Y:S08]  /*7c90*/  HMMA.16816.F32 R60, R128.reuse, R64, R60 ;  /* 0x00000040803c723c */ /* 0x044ff0000000183c */
[C---:B---3--:R-:W-:Y:S08]  /*7ca0*/  HMMA.16816.F32 R108, R128.reuse, R112, R108 ;  /* 0x00000070806c723c */ /* 0x048ff0000000186c */
[C---:B------:R-:W-:Y:S08]  /*7cb0*/  HMMA.16816.F32 R56, R128.reuse, R58, R176 ;  /* 0x0000003a8038723c */ /* 0x040ff000000018b0 */
[C---:B------:R-:W-:Y:S08]  /*7cc0*/  HMMA.16816.F32 R64, R128.reuse, R66, R172 ;  /* 0x000000428040723c */ /* 0x040ff000000018ac */
[C---:B------:R-:W-:Y:S08]  /*7cd0*/  HMMA.16816.F32 R112, R128.reuse, R114, R168 ;  /* 0x000000728070723c */ /* 0x040ff000000018a8 */
[----:B------:R-:W-:Y:S01]  /*7ce0*/  HMMA.16816.F32 R128, R128, R6, R12 ;  /* 0x000000068080723c */ /* 0x000fe2000000180c */
[----:B-----5:R-:W-:-:S05]  /*7cf0*/  @P1 IMAD.HI.U32 R2, R0, c[0x0][0x2c8], RZ ;  /* 0x0000b20000021a27 */ /* 0x020fca00078e00ff */
[----:B------:R-:W-:Y:S02]  /*7d00*/  @P1 SHF.R.U32.HI R0, RZ, c[0x0][0x2cc], R2 ;  /* 0x0000b300ff001a19 */ /* 0x000fe40000011602 */
[----:B------:R-:W-:Y:S02]  /*7d10*/  ISETP.GE.AND P1, PT, R9, 0x1, PT ;  /* 0x000000010900780c */ /* 0x000fe40003f26270 */
[----:B----4-:R-:W-:-:S05]  /*7d20*/  IADD3 R4, R3, -0x2, RZ ;  /* 0xfffffffe03047810 */ /* 0x010fca0007ffe0ff */
[----:B------:R1:W-:Y:S01]  /*7d30*/  STL [R1+0x3c], R4 ;  /* 0x00003c0401007387 */ /* 0x0003e20000100800 */
[----:B------:R-:W-:-:S04]  /*7d40*/  IADD3 R0, R8, R0, RZ ;  /* 0x0000000008007210 */ /* 0x000fc80007ffe0ff */
[----:B------:R-:W-:Y:S01]  /*7d50*/  IADD3 R3, R0, c[0x0][0x328], RZ ;  /* 0x0000ca0000037a10 */ /* 0x000fe20007ffe0ff */
[----:B------:R-:W-:Y:S05]  /*7d60*/  @!P1 BRA `(.L_x_501) ;  /* 0x0000013000009947 */ /* 0x000fea0003800000 */
[C---:B------:R-:W-:Y:S01]  /*7d70*/  ISETP.GT.AND P0, PT, R0.reuse, RZ, PT ;  /* 0x000000ff0000720c */ /* 0x040fe20003f04270 */
[----:B------:R-:W-:Y:S01]  /*7d80*/  BSSY B0, `(.L_x_502) ;  /* 0x000000e000007945 */ /* 0x000fe20003800000 */
[----:B------:R-:W-:-:S11]  /*7d90*/  IADD3 R2, R0, -0x1, RZ ;  /* 0xffffffff00027810 */ /* 0x000fd60007ffe0ff */
[----:B------:R-:W-:Y:S05]  /*7da0*/  @P0 BRA `(.L_x_503) ;  /* 0x0000007000000947 */ /* 0x000fea0003800000 */
[----:B------:R-:W-:Y:S02]  /*7db0*/  IMAD.MOV.U32 R2, RZ, RZ, 0x1 ;  /* 0x00000001ff027424 */ /* 0x000fe400078e00ff */
[----:B------:R-:W-:-:S03]  /*7dc0*/  IMAD.MOV R0, RZ, RZ, -R0 ;  /* 0x000000ffff007224 */ /* 0x000fc600078e0a00 */
[----:B------:R-:W-:-:S13]  /*7dd0*/  ISETP.NE.AND P0, PT, R2, c[0x0][0x32c], PT ;  /* 0x0000cb0002007a0c */ /* 0x000fda0003f05270 */
[----:B------:R-:W-:-:S05]  /*7de0*/  @P0 IMAD.HI.U32 R2, R0, c[0x0][0x330], RZ ;  /* 0x0000cc0000020a27 */ /* 0x000fca00078e00ff */
[----:B------:R-:W-:-:S04]  /*7df0*/  @P0 SHF.R.U32.HI R0, RZ, c[0x0][0x334], R2 ;  /* 0x0000cd00ff000a19 */ /* 0x000fc80000011602 */
[----:B------:R-:W-:Y:S01]  /*7e00*/  LOP3.LUT R2, RZ, R0, RZ, 0x33, !PT ;  /* 0x00000000ff027212 */ /* 0x000fe200078e33ff */
[----:B------:R-:W-:Y:S05]  /*7e10*/  BRA `(.L_x_504) ;  /* 0x0000004000007947 */ /* 0x000fea0003800000 */
.L_x_503:
[----:B------:R-:W-:-:S04]  /*7e20*/  MOV R0, 0x1 ;  /* 0x0000000100007802 */ /* 0x000fc80000000f00 */
[----:B------:R-:W-:-:S13]  /*7e30*/  ISETP.NE.AND P0, PT, R0, c[0x0][0x32c], PT ;  /* 0x0000cb0000007a0c */ /* 0x000fda0003f05270 */
[----:B------:R-:W-:-:S05]  /*7e40*/  @P0 IMAD.HI.U32 R0, R2, c[0x0][0x330], RZ ;  /* 0x0000cc0002000a27 */ /* 0x000fca00078e00ff */
[----:B------:R-:W-:Y:S02]  /*7e50*/  @P0 SHF.R.U32.HI R2, RZ, c[0x0][0x334], R0 ;  /* 0x0000cd00ff020a19 */ /* 0x000fe40000011600 */
.L_x_504:
[----:B------:R-:W-:Y:S05]  /*7e60*/  BSYNC B0 ;  /* 0x0000000000007941 */ /* 0x000fea0003800000 */
.L_x_502:
[----:B------:R-:W-:-:S05]  /*7e70*/  MOV R0, c[0x0][0x32c] ;  /* 0x0000cb0000007a02 */ /* 0x000fca0000000f00 */
[----:B------:R-:W-:-:S05]  /*7e80*/  IMAD R2, R2, R0, c[0x0][0x32c] ;  /* 0x0000cb0002027624 */ /* 0x000fca00078e0200 */
[----:B------:R-:W-:-:S04]  /*7e90*/  IMNMX R3, R3, R2, PT ;  /* 0x0000000203037217 */ /* 0x000fc80003800200 */
.L_x_501:
[----:B------:R-:W2:Y:S01]  /*7ea0*/  LDL R2, [R1+0x70] ;  /* 0x0000700001027983 */ /* 0x000ea20000100800 */
[----:B------:R-:W-:-:S05]  /*7eb0*/  IMAD.HI R3, R3, 0x2aaaaaab, RZ ;  /* 0x2aaaaaab03037827 */ /* 0x000fca00078e02ff */
[----:B------:R-:W-:-:S04]  /*7ec0*/  SHF.R.U32.HI R0, RZ, 0x1f, R3 ;  /* 0x0000001fff007819 */ /* 0x000fc80000011603 */
[----:B------:R-:W-:-:S04]  /*7ed0*/  LEA.HI.SX32 R3, R3, R0, 0x1d ;  /* 0x0000000003037211 */ /* 0x000fc800078feaff */
[----:B--2---:R-:W-:-:S04]  /*7ee0*/  IMNMX R2, R2, R3, !PT ;  /* 0x0000000302027217 */ /* 0x004fc80007800200 */
[----:B------:R-:W-:Y:S01]  /*7ef0*/  ISETP.GE.AND P0, PT, R4, R2, PT ;  /* 0x000000020400720c */ /* 0x000fe20003f06270 */
[----:B------:R2:W-:-:S12]  /*7f00*/  STL [R1+0x80], R2 ;  /* 0x0000800201007387 */ /* 0x0005d80000100800 */
[----:B------:R-:W-:Y:S05]  /*7f10*/  @!P0 BRA `(.L_x_505) ;  /* 0x0000429000008947 */ /* 0x000fea0003800000 */
[----:B------:R-:W-:Y:S02]  /*7f20*/  MOV R0, R4 ;  /* 0x0000000400007202 */ /* 0x000fe40000000f00 */
[----:B------:R-:W-:Y:S02]  /*7f30*/  MOV R135, R132 ;  /* 0x0000008400877202 */ /* 0x000fe40000000f00 */
[----:B------:R-:W-:Y:S01]  /*7f40*/  MOV R134, R133 ;  /* 0x0000008500867202 */ /* 0x000fe20000000f00 */
[----:B------:R3:W-:Y:S04]  /*7f50*/  STL [R1+0x3c], R0 ;  /* 0x00003c0001007387 */ /* 0x0007e80000100800 */
.L_x_528:
[----:B-1----:R-:W4:Y:S01]  /*7f60*/  LDL R4, [R1+0x4] ;  /* 0x0000040001047983 */ /* 0x002f220000100800 */
[----:B------:R-:W-:Y:S04]  /*7f70*/  DEPBAR.LE SB0, 0x0 ;  /* 0x000080000000791a */ /* 0x000fe80000000000 */
[----:B--2---:R-:W2:Y:S01]  /*7f80*/  LDL R2, [R1+0x3c] ;  /* 0x00003c0001027983 */ /* 0x004ea20000100800 */
[----:B------:R-:W-:Y:S01]  /*7f90*/  WARPSYNC 0xffffffff ;  /* 0xffffffff00007948 */ /* 0x000fe20003800000 */
[----:B------:R-:W-:Y:S02]  /*7fa0*/  BSSY B0, `(.L_x_506) ;  /* 0x0000060000007945 */ /* 0x000fe40003800000 */
[----:B------:R-:W5:Y:S04]  /*7fb0*/  LDL R3, [R1+0x8] ;  /* 0x0000080001037983 */ /* 0x000f680000100800 */
[----:B---3--:R-:W2:Y:S04]  /*7fc0*/  LDL R0, [R1+0x70] ;  /* 0x0000700001007983 */ /* 0x008ea80000100800 */
[----:B------:R-:W-:Y:S06]  /*7fd0*/  BAR.SYNC.DEFER_BLOCKING 0x0 ;  /* 0x0000000000007b1d */ /* 0x000fec0000010000 */
[----:B------:R1:W3:Y:S04]  /*7fe0*/  LDSM.16.M88.4 R8, [R236] ;  /* 0x00000000ec08783b */ /* 0x0002e80000000200 */
[----:B------:R1:W1:Y:S04]  /*7ff0*/  LDSM.16.M88.4 R16, [R236+0x800] ;  /* 0x00080000ec10783b */ /* 0x0002680000000200 */
[----:B------:R1:W1:Y:S04]  /*8000*/  LDSM.16.M88.4 R24, [R236+0x1000] ;  /* 0x00100000ec18783b */ /* 0x0002680000000200 */
[----:B------:R1:W1:Y:S04]  /*8010*/  LDSM.16.M88.4 R168, [R243] ;  /* 0x00000000f3a8783b */ /* 0x0002680000000200 */
[----:B----4-:R4:W1:Y:S04]  /*8020*/  LDSM.16.M88.4 R172, [R4] ;  /* 0x0000000004ac783b */ /* 0x0108680000000200 */
[----:B-----5:R4:W1:Y:S01]  /*8030*/  LDSM.16.M88.4 R176, [R3] ;  /* 0x0000000003b0783b */ /* 0x0208620000000200 */
[----:B--2---:R-:W-:Y:S11]  /*8040*/  ISETP.GT.AND P0, PT, R0, R2, PT ;  /* 0x000000020000720c */ /* 0x004ff60003f04270 */
[----:B------:R-:W-:Y:S02]  /*8050*/  @!UPT UIADD3 URZ, URZ, URZ, URZ ;  /* 0x0000003f3f3ff290 */ /* 0x000fe4000fffe03f */
[----:B------:R-:W-:-:S05]  /*8060*/  @P0 BRA `(.L_x_507) ;  /* 0x0000053000000947 */ /* 0x000fca0003800000 */
[----:B---34-:R-:W2:Y:S04]  /*8070*/  LDL R4, [R1+0x38] ;  /* 0x0000380001047983 */ /* 0x018ea80000100800 */
[----:B------:R-:W3:Y:S04]  /*8080*/  LDL R12, [R1+0x28] ;  /* 0x00002800010c7983 */ /* 0x000ee80000100800 */
[----:B------:R-:W4:Y:S04]  /*8090*/  LDL.64 R6, [R1+0xa0] ;  /* 0x0000a00001067983 */ /* 0x000f280000100a00 */
[----:B------:R-:W5:Y:S01]  /*80a0*/  LDL R5, [R1+0xa8] ;  /* 0x0000a80001057983 */ /* 0x000f620000100800 */
[----:B--2---:R-:W-:Y:S01]  /*80b0*/  IMAD.WIDE.U32 R2, R4, c[0x0][0x208], RZ ;  /* 0x0000820004027a25 */ /* 0x004fe200078e00ff */
[----:B------:R-:W-:Y:S05]  /*80c0*/  SHF.R.S32.HI R0, RZ, 0x1f, R4 ;  /* 0x0000001fff007819 */ /* 0x000fea0000011404 */
[----:B------:R-:W-:Y:S04]  /*80d0*/  IMAD R0, R0, c[0x0][0x208], RZ ;  /* 0x0000820000007a24 */ /* 0x000fe800078e02ff */
[----:B------:R-:W-:Y:S05]  /*80e0*/  IMAD R0, R4, c[0x0][0x20c], R0 ;  /* 0x0000830004007a24 */ /* 0x000fea00078e0200 */
[----:B------:R-:W-:Y:S02]  /*80f0*/  IADD3 R3, R3, R0, RZ ;  /* 0x0000000003037210 */ /* 0x000fe40007ffe0ff */
[----:B---3--:R-:W-:Y:S03]  /*8100*/  SHF.R.S32.HI R0, RZ, 0x1f, R12 ;  /* 0x0000001fff007819 */ /* 0x008fe6000001140c */
[----:B------:R-:W-:Y:S04]  /*8110*/  IMAD.WIDE.U32 R2, R12, c[0x0][0x218], R2 ;  /* 0x000086000c027a25 */ /* 0x000fe800078e0002 */
[----:B------:R-:W-:Y:S01]  /*8120*/  IMAD R4, R0, c[0x0][0x218], RZ ;  /* 0x0000860000047a24 */ /* 0x000fe200078e02ff */
[----:B----4-:R-:W-:Y:S03]  /*8130*/  IADD3 R0, P0, R6, R2, RZ ;  /* 0x0000000206007210 */ /* 0x010fe60007f1e0ff */
[----:B------:R-:W-:Y:S05]  /*8140*/  IMAD R4, R12, c[0x0][0x21c], R4 ;  /* 0x000087000c047a24 */ /* 0x000fea00078e0204 */
[----:B-----5:R-:W-:Y:S02]  /*8150*/  IADD3.X R2, R5, R3, R4, P0, !PT ;  /* 0x0000000305027210 */ /* 0x020fe400007fe404 */
[C---:B------:R-:W-:Y:S04]  /*8160*/  LEA R12, P0, R0.reuse, c[0x0][0x1f8], 0x1 ;  /* 0x00007e00000c7a11 */ /* 0x040fe800078008ff */
[----:B------:R-:W-:Y:S01]  /*8170*/  LEA.HI.X R5, R0, c[0x0][0x1fc], R2, 0x1, P0 ;  /* 0x00007f0000057a11 */ /* 0x000fe200000f0c02 */
[----:B------:R-:W-:-:S06]  /*8180*/  BRA.DIV ~URZ, `(.L_x_508) ;  /* 0x000125027f007947 */ /* 0x000fcc000b800000 */
[----:B------:R2:W3:Y:S02]  /*8190*/  SHFL.IDX PT, R4, R5, RZ, 0x181f ;  /* 0x00181fff05047589 */ /* 0x0004e400000e0000 */
.L_x_645:
[----:B------:R-:W-:-:S05]  /*81a0*/  BRA.DIV ~URZ, `(.L_x_509) ;  /* 0x000125727f007947 */ /* 0x000fca000b800000 */
[----:B------:R4:W2:Y:S02]  /*81b0*/  SHFL.IDX PT, R0, R12, RZ, 0x181f ;  /* 0x00181fff0c007589 */ /* 0x0008a400000e0000 */
.L_x_646:
[----:B------:R-:W5:Y:S04]  /*81c0*/  LDL R7, [R1+0x40] ;  /* 0x0000400001077983 */ /* 0x000f680000100800 */
[----:B----4-:R-:W4:Y:S04]  /*81d0*/  LDL R6, [R1+0xc4] ;  /* 0x0000c40001067983 */ /* 0x010f280000100800 */
[----:B---3--:R-:W3:Y:S04]  /*81e0*/  LDL R132, [R1+0x68] ;  /* 0x0000680001847983 */ /* 0x008ee80000100800 */
        /* <DEDUP_REMOVED lines=10> */
[----:B-----5:R-:W-:Y:S02]  /*8290*/  ISETP.GE.AND P4, PT, R7, c[0x0][0x1d4], PT ;  /* 0x0000750007007a0c */ /* 0x020fe40003f86270 */
[----:B----4-:R-:W-:Y:S02]  /*82a0*/  IADD3 R6, P0, R0, R6, RZ ;  /* 0x0000000600067210 */ /* 0x010fe40007f1e0ff */
[----:B---3--:R-:W-:Y:S03]  /*82b0*/  ISETP.GE.AND P3, PT, R132, c[0x0][0x1d4], PT ;  /* 0x0000750084007a0c */ /* 0x008fe60003f66270 */
[----:B--2---:R-:W-:Y:S01]  /*82c0*/  IMAD.X R7, R4, 0x1, R3, P0 ;  /* 0x0000000104077824 */ /* 0x004fe200000e0603 */
[----:B------:R-:W-:Y:S05]  /*82d0*/  IADD3 R2, P0, R0, R2, RZ ;  /* 0x0000000200027210 */ /* 0x000fea0007f1e0ff */
[----:B------:R-:W-:Y:S01]  /*82e0*/  IMAD.X R3, R4, 0x1, R133, P0 ;  /* 0x0000000104037824 */ /* 0x000fe200000e0685 */
[----:B------:R-:W-:Y:S01]  /*82f0*/  @!PT LDS RZ, [RZ] ;  /* 0x00000000fffff984 */ /* 0x000fe20000000800 */
[----:B------:R-:W-:Y:S01]  /*8300*/  @!PT LDS RZ, [RZ] ;  /* 0x00000000fffff984 */ /* 0x000fe20000000800 */
[----:B------:R-:W-:Y:S01]  /*8310*/  @!PT LDS RZ, [RZ] ;  /* 0x00000000fffff984 */ /* 0x000fe20000000800 */
[----:B------:R2:W-:Y:S04]  /*8320*/  LDGSTS.E.BYPASS.LTC128B.128 [R13+0x4080], [R6.64], !P4 ;  /* 0x04080000060d7fae */ /* 0x0005e8000e101d46 */
[----:B------:R3:W-:Y:S01]  /*8330*/  LDGSTS.E.BYPASS.LTC128B.128 [R13+0x5880], [R2.64], !P3 ;  /* 0x05880000020d7fae */ /* 0x0007e2000d901d46 */
[----:B------:R-:W-:Y:S02]  /*8340*/  ISETP.GE.AND P2, PT, R22, c[0x0][0x1d4], PT ;  /* 0x0000750016007a0c */ /* 0x000fe40003f46270 */
[----:B------:R-:W-:Y:S02]  /*8350*/  ISETP.GE.AND P1, PT, R14, c[0x0][0x1d4], PT ;  /* 0x000075000e007a0c */ /* 0x000fe40003f26270 */
[----:B---3--:R-:W-:Y:S05]  /*8360*/  IADD3 R2, P0, R0, R23, RZ ;  /* 0x0000001700027210 */ /* 0x008fea0007f1e0ff */
[----:B------:R-:W-:Y:S02]  /*8370*/  IMAD.X R3, R4, 0x1, R20, P0 ;  /* 0x0000000104037824 */ /* 0x000fe400000e0614 */
[----:B------:R-:W3:Y:S04]  /*8380*/  S2R R20, SR_TID.X ;  /* 0x0000000000147919 */ /* 0x000ee80000002100 */
[----:B------:R4:W-:Y:S01]  /*8390*/  LDGSTS.E.BYPASS.LTC128B.128 [R13+0x7080], [R2.64], !P2 ;  /* 0x07080000020d7fae */ /* 0x0009e2000d101d46 */
[----:B---3--:R-:W-:Y:S02]  /*83a0*/  ISETP.GT.AND P5, PT, R20, 0x7f, PT ;  /* 0x0000007f1400780c */ /* 0x008fe40003fa4270 */
[----:B----4-:R-:W-:Y:S05]  /*83b0*/  IADD3 R2, P0, R0, R21, RZ ;  /* 0x0000001500027210 */ /* 0x010fea0007f1e0ff */
[----:B------:R-:W-:Y:S05]  /*83c0*/  IMAD.X R3, R4, 0x1, R15, P0 ;  /* 0x0000000104037824 */ /* 0x000fea00000e060f */
[----:B------:R2:W-:Y:S01]  /*83d0*/  LDGSTS.E.BYPASS.LTC128B.128 [R13+0x8880], [R2.64], !P1 ;  /* 0x08880000020d7fae */ /* 0x0005e2000c901d46 */
[----:B------:R-:W-:-:S05]  /*83e0*/  @P5 BRA `(.L_x_507) ;  /* 0x000001b000005947 */ /* 0x000fca0003800000 */
[----:B------:R-:W-:-:S05]  /*83f0*/  BRA.DIV ~URZ, `(.L_x_510) ;  /* 0x000123b27f007947 */ /* 0x000fca000b800000 */
[----:B------:R3:W4:Y:S04]  /*8400*/  SHFL.IDX PT, R4, R5, 0x1, 0x181f ;  /* 0x00381f0005047f89 */ /* 0x00072800000e0000 */
[----:B------:R3:W2:Y:S02]  /*8410*/  SHFL.IDX PT, R0, R12, 0x1, 0x181f ;  /* 0x00381f000c007f89 */ /* 0x0006a400000e0000 */
.L_x_647:
[----:B--2---:R-:W2:Y:S04]  /*8420*/  LDL R6, [R1+0xc4] ;  /* 0x0000c40001067983 */ /* 0x004ea80000100800 */
[----:B------:R-:W5:Y:S04]  /*8430*/  LDL R3, [R1+0x44] ;  /* 0x0000440001037983 */ /* 0x000f680000100800 */
[----:B---3--:R-:W3:Y:S04]  /*8440*/  LDL R2, [R1+0xd0] ;  /* 0x0000d00001027983 */ /* 0x008ee80000100800 */
[----:B----4-:R-:W4:Y:S04]  /*8450*/  LDL R20, [R1+0x48] ;  /* 0x0000480001147983 */ /* 0x010f280000100800 */
[----:B------:R-:W4:Y:S04]  /*8460*/  LDL R5, [R1+0x1c] ;  /* 0x00001c0001057983 */ /* 0x000f280000100800 */
[----:B------:R-:W4:Y:S04]  /*8470*/  LDL R15, [R1+0xbc] ;  /* 0x0000bc00010f7983 */ /* 0x000f280000100800 */
[----:B------:R-:W4:Y:S04]  /*8480*/  LDL R14, [R1+0x4c] ;  /* 0x00004c00010e7983 */ /* 0x000f280000100800 */
[----:B------:R-:W4:Y:S04]  /*8490*/  LDL R13, [R1+0xb8] ;  /* 0x0000b800010d7983 */ /* 0x000f280000100800 */
[----:B------:R-:W4:Y:S01]  /*84a0*/  LDL R12, [R1+0x50] ;  /* 0x00005000010c7983 */ /* 0x000f220000100800 */
[----:B--2---:R-:W-:Y:S05]  /*84b0*/  IADD3 R6, P0, R0, R6, RZ ;  /* 0x0000000600067210 */ /* 0x004fea0007f1e0ff */
[----:B-----5:R-:W-:Y:S01]  /*84c0*/  IMAD.X R7, R4, 0x1, R3, P0 ;  /* 0x0000000104077824 */ /* 0x020fe200000e0603 */
[----:B---3--:R-:W-:Y:S05]  /*84d0*/  IADD3 R2, P0, R0, R2, RZ ;  /* 0x0000000200027210 */ /* 0x008fea0007f1e0ff */
[----:B----4-:R-:W-:Y:S01]  /*84e0*/  IMAD.X R3, R4, 0x1, R20, P0 ;  /* 0x0000000104037824 */ /* 0x010fe200000e0614 */
[----:B------:R-:W-:Y:S01]  /*84f0*/  @!PT LDS RZ, [RZ] ;  /* 0x00000000fffff984 */ /* 0x000fe20000000800 */
[----:B------:R-:W-:Y:S01]  /*8500*/  @!PT LDS RZ, [RZ] ;  /* 0x00000000fffff984 */ /* 0x000fe20000000800 */
[----:B------:R-:W-:Y:S01]  /*8510*/  @!PT LDS RZ, [RZ] ;  /* 0x00000000fffff984 */ /* 0x000fe20000000800 */
[----:B------:R2:W-:Y:S04]  /*8520*/  LDGSTS.E.BYPASS.LTC128B.128 [R5+0x5080], [R6.64], !P4 ;  /* 0x0508000006057fae */ /* 0x0005e8000e101d46 */
[----:B------:R3:W-:Y:S02]  /*8530*/  LDGSTS.E.BYPASS.LTC128B.128 [R5+0x6880], [R2.64], !P3 ;  /* 0x0688000002057fae */ /* 0x0007e4000d901d46 */
[----:B---3--:R-:W-:Y:S05]  /*8540*/  IADD3 R2, P0, R0, R15, RZ ;  /* 0x0000000f00027210 */ /* 0x008fea0007f1e0ff */
[----:B------:R-:W-:Y:S05]  /*8550*/  IMAD.X R3, R4, 0x1, R14, P0 ;  /* 0x0000000104037824 */ /* 0x000fea00000e060e */
[----:B------:R3:W-:Y:S02]  /*8560*/  LDGSTS.E.BYPASS.LTC128B.128 [R5+0x8080], [R2.64], !P2 ;  /* 0x0808000002057fae */ /* 0x0007e4000d101d46 */
[----:B---3--:R-:W-:Y:S05]  /*8570*/  IADD3 R2, P0, R0, R13, RZ ;  /* 0x0000000d00027210 */ /* 0x008fea0007f1e0ff */
[----:B------:R-:W-:Y:S05]  /*8580*/  IMAD.X R3, R4, 0x1, R12, P0 ;  /* 0x0000000104037824 */ /* 0x000fea00000e060c */
[----:B------:R2:W-:Y:S03]  /*8590*/  LDGSTS.E.BYPASS.LTC128B.128 [R5+0x9880], [R2.64], !P1 ;  /* 0x0988000002057fae */ /* 0x0005e6000c901d46 */
.L_x_507:
[----:B---3--:R-:W-:Y:S05]  /*85a0*/  BSYNC B0 ;  /* 0x0000000000007941 */ /* 0x008fea0003800000 */
.L_x_506:
[----:B------:R-:W0:Y:S01]  /*85b0*/  LDGDEPBAR ;  /* 0x00000000000079af */ /* 0x000e220000000000 */
[----:B------:R-:W-:Y:S01]  /*85c0*/  WARPSYNC 0xffffffff ;  /* 0xffffffff00007948 */ /* 0x000fe20003800000 */
[C---:B--2-4-:R-:W-:Y:S01]  /*85d0*/  HMMA.16816.F32 R4, R160.reuse, R8, RZ ;  /* 0x00000008a004723c */ /* 0x054fe200000018ff */
[----:B------:R-:W-:Y:S07]  /*85e0*/  BSSY B0, `(.L_x_511) ;  /* 0x0000141000007945 */ /* 0x000fee0003800000 */
[C---:B------:R-:W-:Y:S08]  /*85f0*/  HMMA.16816.F32 R8, R160.reuse, R10, RZ ;  /* 0x0000000aa008723c */ /* 0x040ff000000018ff */
[C---:B-1----:R-:W-:Y:S08]  /*8600*/  HMMA.16816.F32 R12, R160.reuse, R16, RZ ;  /* 0x00000010a00c723c */ /* 0x042ff000000018ff */
[C---:B------:R-:W-:Y:S08]  /*8610*/  HMMA.16816.F32 R16, R160.reuse, R18, RZ ;  /* 0x00000012a010723c */ /* 0x040ff000000018ff */
[C---:B------:R-:W-:Y:S08]  /*8620*/  HMMA.16816.F32 R20, R160.reuse, R24, RZ ;  /* 0x00000018a014723c */ /* 0x040ff000000018ff */
[----:B------:R-:W-:Y:S08]  /*8630*/  HMMA.16816.F32 R24, R160, R26, RZ ;  /* 0x0000001aa018723c */ /* 0x000ff000000018ff */
[C---:B------:R-:W-:Y:S08]  /*8640*/  HMMA.16816.F32 R4, R164.reuse, R168, R4 ;  /* 0x000000a8a404723c */ /* 0x040ff00000001804 */
[C---:B------:R-:W-:Y:S01]  /*8650*/  HMMA.16816.F32 R8, R164.reuse, R170, R8 ;  /* 0x000000aaa408723c */ /* 0x040fe20000001808 */
[----:B------:R-:W1:Y:S07]  /*8660*/  LDSM.16.M88.4 R168, [R238] ;  /* 0x00000000eea8783b */ /* 0x000e6e0000000200 */
[C---:B------:R-:W-:Y:S08]  /*8670*/  HMMA.16816.F32 R12, R164.reuse, R172, R12 ;  /* 0x000000aca40c723c */ /* 0x040ff0000000180c */
[C---:B------:R-:W-:Y:S01]  /*8680*/  HMMA.16816.F32 R16, R164.reuse, R174, R16 ;  /* 0x000000aea410723c */ /* 0x040fe20000001810 */
[----:B------:R-:W2:Y:S07]  /*8690*/  LDSM.16.M88.4 R172, [R238+0x800] ;  /* 0x00080000eeac783b */ /* 0x000eae0000000200 */
[C---:B------:R-:W-:Y:S08]  /*86a0*/  HMMA.16816.F32 R20, R164.reuse, R176, R20 ;  /* 0x000000b0a414723c */ /* 0x040ff00000001814 */
[----:B------:R-:W-:Y:S01]  /*86b0*/  HMMA.16816.F32 R24, R164, R178, R24 ;  /* 0x000000b2a418723c */ /* 0x000fe20000001818 */
[----:B------:R-:W3:Y:S07]  /*86c0*/  LDSM.16.M88.4 R176, [R238+0x1000] ;  /* 0x00100000eeb0783b */ /* 0x000eee0000000200 */
[C---:B-1----:R-:W-:Y:S08]  /*86d0*/  HMMA.16816.F32 R4, R180.reuse, R168, R4 ;  /* 0x000000a8b404723c */ /* 0x042ff00000001804 */
[C---:B------:R-:W-:Y:S01]  /*86e0*/  HMMA.16816.F32 R8, R180.reuse, R170, R8 ;  /* 0x000000aab408723c */ /* 0x040fe20000001808 */
[----:B------:R-:W1:Y:S07]  /*86f0*/  LDSM.16.M88.4 R168, [R237] ;  /* 0x00000000eda8783b */ /* 0x000e6e0000000200 */
[C---:B--2---:R-:W-:Y:S08]  /*8700*/  HMMA.16816.F32 R12, R180.reuse, R172, R12 ;  /* 0x000000acb40c723c */ /* 0x044ff0000000180c */
[C---:B------:R-:W-:Y:S01]  /*8710*/  HMMA.16816.F32 R16, R180.reuse, R174, R16 ;  /* 0x000000aeb410723c */ /* 0x040fe20000001810 */
[----:B------:R-:W2:Y:S07]  /*8720*/  LDSM.16.M88.4 R172, [R237+0x800] ;  /* 0x00080000edac783b */ /* 0x000eae0000000200 */
[C---:B---3--:R-:W-:Y:S08]  /*8730*/  HMMA.16816.F32 R20, R180.reuse, R176, R20 ;  /* 0x000000b0b414723c */ /* 0x048ff00000001814 */
[----:B------:R-:W-:Y:S01]  /*8740*/  HMMA.16816.F32 R24, R180, R178, R24 ;  /* 0x000000b2b418723c */ /* 0x000fe20000001818 */
[----:B------:R-:W3:Y:S07]  /*8750*/  LDSM.16.M88.4 R176, [R237+0x1000] ;  /* 0x00100000edb0783b */ /* 0x000eee0000000200 */
[C---:B-1----:R-:W-:Y:S08]  /*8760*/  HMMA.16816.F32 R4, R184.reuse, R168, R4 ;  /* 0x000000a8b804723c */ /* 0x042ff00000001804 */
[C---:B------:R-:W-:Y:S01]  /*8770*/  HMMA.16816.F32 R8, R184.reuse, R170, R8 ;  /* 0x000000aab808723c */ /* 0x040fe20000001808 */
[----:B------:R-:W1:Y:S07]  /*8780*/  LDSM.16.M88.4 R168, [R236+0x1800] ;  /* 0x00180000eca8783b */ /* 0x000e6e0000000200 */
        /* <DEDUP_REMOVED lines=8> */
[----:B------:R-:W1:Y:S07]  /*8810*/  LDSM.16.M88.4 R168, [R246] ;  /* 0x00000000f6a8783b */ /* 0x000e6e0000000200 */
[C---:B--2---:R-:W-:Y:S08]  /*8820*/  HMMA.16816.F32 R12, R188.reuse, R172, R12 ;  /* 0x000000acbc0c723c */ /* 0x044ff0000000180c */
[C---:B------:R-:W-:Y:S01]  /*8830*/  HMMA.16816.F32 R16, R188.reuse, R174, R16 ;  /* 0x000000aebc10723c */ /* 0x040fe20000001810 */
[----:B------:R-:W2:Y:S07]  /*8840*/  LDSM.16.M88.4 R172, [R244] ;  /* 0x00000000f4ac783b */ /* 0x000eae0000000200 */
[C---:B---3--:R-:W-:Y:S08]  /*8850*/  HMMA.16816.F32 R20, R188.reuse, R176, R20 ;  /* 0x000000b0bc14723c */ /* 0x048ff00000001814 */
[----:B------:R-:W-:Y:S01]  /*8860*/  HMMA.16816.F32 R24, R188, R178, R24 ;  /* 0x000000b2bc18723c */ /* 0x000fe20000001818 */
[----:B------:R-:W3:Y:S07]  /*8870*/  LDSM.16.M88.4 R176, [R245] ;  /* 0x00000000f5b0783b */ /* 0x000eee0000000200 */
        /* <DEDUP_REMOVED lines=44> */
[----:B------:R-:W-:Y:S07]  /*8b40*/  LDSM.16.M88.4 R176, [R237+0x3000] ;  /* 0x00300000edb0783b */ /* 0x000fee0000000200 */
[C---:B-1----:R-:W-:Y:S08]  /*8b50*/  HMMA.16816.F32 R4, R212.reuse, R168, R4 ;  /* 0x000000a8d404723c */ /* 0x042ff00000001804 */
[C---:B------:R-:W-:Y:S01]  /*8b60*/  HMMA.16816.F32 R8, R212.reuse, R170, R8 ;  /* 0x000000aad408723c */ /* 0x040fe20000001808 */
[----:B------:R-:W1:Y:S07]  /*8b70*/  LDSM.16.M88.4 R168, [R238+0x4000] ;  /* 0x00400000eea8783b */ /* 0x000e6e0000000200 */
[C---:B--2---:R-:W-:Y:S08]  /*8b80*/  HMMA.16816.F32 R12, R212.reuse, R172, R12 ;  /* 0x000000acd40c723c */ /* 0x044ff0000000180c */
[C---:B------:R-:W-:Y:S01]  /*8b90*/  HMMA.16816.F32 R16, R212.reuse, R174, R16 ;  /* 0x000000aed410723c */ /* 0x040fe20000001810 */
[----:B------:R-:W-:Y:S07]  /*8ba0*/  LDSM.16.M88.4 R172, [R237+0x4000] ;  /* 0x00400000edac783b */ /* 0x000fee0000000200 */
[C---:B-1----:R-:W-:Y:S08]  /*8bb0*/  HMMA.16816.F32 R20, R212.reuse, R168, R20 ;  /* 0x000000a8d414723c */ /* 0x042ff00000001814 */
[----:B------:R-:W-:Y:S01]  /*8bc0*/  HMMA.16816.F32 R24, R212, R170, R24 ;  /* 0x000000aad418723c */ /* 0x000fe20000001818 */
[----:B------:R-:W1:Y:S07]  /*8bd0*/  LDSM.16.M88.4 R168, [R237+0x3800] ;  /* 0x00380000eda8783b */ /* 0x000e6e0000000200 */
[C---:B------:R-:W-:Y:S08]  /*8be0*/  HMMA.16816.F32 R4, R216.reuse, R176, R4 ;  /* 0x000000b0d804723c */ /* 0x040ff00000001804 */
[C---:B------:R-:W-:Y:S01]  /*8bf0*/  HMMA.16816.F32 R8, R216.reuse, R178, R8 ;  /* 0x000000b2d808723c */ /* 0x040fe20000001808 */
[----:B------:R-:W-:Y:S07]  /*8c00*/  LDSM.16.M88.4 R176, [R236+0x5000] ;  /* 0x00500000ecb0783b */ /* 0x000fee0000000200 */
[C---:B-1----:R-:W-:Y:S08]  /*8c10*/  HMMA.16816.F32 R12, R216.reuse, R168, R12 ;  /* 0x000000a8d80c723c */ /* 0x042ff0000000180c */
[C---:B------:R-:W-:Y:S01]  /*8c20*/  HMMA.16816.F32 R16, R216.reuse, R170, R16 ;  /* 0x000000aad810723c */ /* 0x040fe20000001810 */
[----:B------:R-:W1:Y:S07]  /*8c30*/  LDSM.16.M88.4 R168, [R236+0x4800] ;  /* 0x00480000eca8783b */ /* 0x000e6e0000000200 */
[C---:B------:R-:W-:Y:S08]  /*8c40*/  HMMA.16816.F32 R20, R216.reuse, R172, R20 ;  /* 0x000000acd814723c */ /* 0x040ff00000001814 */
[----:B------:R-:W-:Y:S01]  /*8c50*/  HMMA.16816.F32 R24, R216, R174, R24 ;  /* 0x000000aed818723c */ /* 0x000fe20000001818 */
[----:B------:R-:W-:Y:S07]  /*8c60*/  LDSM.16.M88.4 R172, [R252] ;  /* 0x00000000fcac783b */ /* 0x000fee0000000200 */
[C---:B-1----:R-:W-:Y:S08]  /*8c70*/  HMMA.16816.F32 R4, R220.reuse, R168, R4 ;  /* 0x000000a8dc04723c */ /* 0x042ff00000001804 */
[C---:B------:R-:W-:Y:S01]  /*8c80*/  HMMA.16816.F32 R8, R220.reuse, R170, R8 ;  /* 0x000000aadc08723c */ /* 0x040fe20000001808 */
[----:B------:R-:W1:Y:S07]  /*8c90*/  LDSM.16.M88.4 R168, [R236+0x5800] ;  /* 0x00580000eca8783b */ /* 0x000e6e0000000200 */
[C---:B------:R-:W-:Y:S08]  /*8ca0*/  HMMA.16816.F32 R12, R220.reuse, R176, R12 ;  /* 0x000000b0dc0c723c */ /* 0x040ff0000000180c */
[C---:B------:R-:W-:Y:S01]  /*8cb0*/  HMMA.16816.F32 R16, R220.reuse, R178, R16 ;  /* 0x000000b2dc10723c */ /* 0x040fe20000001810 */
[----:B------:R-:W-:Y:S07]  /*8cc0*/  LDSM.16.M88.4 R176, [R251] ;  /* 0x00000000fbb0783b */ /* 0x000fee0000000200 */
[C---:B-1----:R-:W-:Y:S08]  /*8cd0*/  HMMA.16816.F32 R20, R220.reuse, R168, R20 ;  /* 0x000000a8dc14723c */ /* 0x042ff00000001814 */
[----:B------:R-:W-:Y:S01]  /*8ce0*/  HMMA.16816.F32 R24, R220, R170, R24 ;  /* 0x000000aadc18723c */ /* 0x000fe20000001818 */
[----:B------:R-:W1:Y:S07]  /*8cf0*/  LDSM.16.M88.4 R168, [R250] ;  /* 0x00000000faa8783b */ /* 0x000e6e0000000200 */
        /* <DEDUP_REMOVED lines=14> */
[C---:B-1----:R-:W-:Y:S08]  /*8de0*/  HMMA.16816.F32 R20, R228.reuse, R168, R20 ;  /* 0x000000a8e414723c */ /* 0x042ff00000001814 */
[----:B------:R-:W-:Y:S01]  /*8df0*/  HMMA.16816.F32 R24, R228, R170, R24 ;  /* 0x000000aae418723c */ /* 0x000fe20000001818 */
[----:B------:R-:W1:Y:S07]  /*8e00*/  LDSM.16.M88.4 R168, [R237+0x5000] ;  /* 0x00500000eda8783b */ /* 0x000e6e0000000200 */
[C---:B------:R-:W-:Y:S08]  /*8e10*/  HMMA.16816.F32 R4, R232.reuse, R176, R4 ;  /* 0x000000b0e804723c */ /* 0x040ff00000001804 */
[C---:B------:R-:W-:Y:S11]  /*8e20*/  HMMA.16816.F32 R8, R232.reuse, R178, R8 ;  /* 0x000000b2e808723c */ /* 0x040ff60000001808 */
[----:B------:R-:W-:Y:S05]  /*8e30*/  @!UPT UIADD3 URZ, URZ, URZ, URZ ;  /* 0x0000003f3f3ff290 */ /* 0x000fea000fffe03f */
[----:B------:R-:W-:Y:S04]  /*8e40*/  FMUL.FTZ R0, R4, c[0x0][0x320] ;  /* 0x0000c80004007a20 */ /* 0x000fe80000410000 */
[----:B------:R2:W-:Y:S04]  /*8e50*/  MUFU.TANH R176, R0 ;  /* 0x0000000000b07308 */ /* 0x0005e80000002400 */
[----:B------:R-:W-:Y:S01]  /*8e60*/  FMUL.FTZ R10, R10, c[0x0][0x320] ;  /* 0x0000c8000a0a7a20 */ /* 0x000fe20000410000 */
[C---:B-1----:R-:W-:Y:S08]  /*8e70*/  HMMA.16816.F32 R12, R232.reuse, R168, R12 ;  /* 0x000000a8e80c723c */ /* 0x042ff0000000180c */
[C---:B------:R-:W-:Y:S04]  /*8e80*/  HMMA.16816.F32 R16, R232.reuse, R170, R16 ;  /* 0x000000aae810723c */ /* 0x040fe80000001810 */
[----:B--2---:R-:W-:Y:S04]  /*8e90*/  FMUL.FTZ R0, R5, c[0x0][0x320] ;  /* 0x0000c80005007a20 */ /* 0x004fe80000410000 */
[----:B------:R1:W-:Y:S04]  /*8ea0*/  MUFU.TANH R175, R0 ;  /* 0x0000000000af7308 */ /* 0x0003e80000002400 */
[----:B-1----:R-:W-:Y:S06]  /*8eb0*/  FMUL.FTZ R0, R6, c[0x0][0x320] ;  /* 0x0000c80006007a20 */ /* 0x002fec0000410000 */
[----:B------:R1:W2:Y:S02]  /*8ec0*/  MUFU.TANH R3, R0 ;  /* 0x0000000000037308 */ /* 0x0002a40000002400 */
[----:B-1----:R-:W-:Y:S01]  /*8ed0*/  FMUL.FTZ R0, R7, c[0x0][0x320] ;  /* 0x0000c80007007a20 */ /* 0x002fe20000410000 */
[----:B--2---:R1:W-:Y:S07]  /*8ee0*/  STL [R1+0x34], R3 ;  /* 0x0000340301007387 */ /* 0x0043ee0000100800 */
[----:B------:R2:W3:Y:S01]  /*8ef0*/  MUFU.TANH R2, R0 ;  /* 0x0000000000027308 */ /* 0x0004e20000002400 */
[----:B------:R-:W4:Y:S01]  /*8f00*/  LDSM.16.M88.4 R4, [R237+0x5800] ;  /* 0x00580000ed04783b */ /* 0x000f220000000200 */
[----:B------:R-:W-:Y:S07]  /*8f10*/  DEPBAR.LE SB0, 0x0 ;  /* 0x000080000000791a */ /* 0x000fee0000000000 */
[----:B------:R-:W-:Y:S01]  /*8f20*/  BAR.SYNC.DEFER_BLOCKING 0x0 ;  /* 0x0000000000007b1d */ /* 0x000fe20000010000 */
[----:B-1----:R-:W-:Y:S02]  /*8f30*/  FMUL.FTZ R3, R11, c[0x0][0x320] ;  /* 0x0000c8000b037a20 */ /* 0x002fe40000410000 */
[----:B--2---:R-:W-:Y:S05]  /*8f40*/  FMUL.FTZ R0, R8, c[0x0][0x320] ;  /* 0x0000c80008007a20 */ /* 0x004fea0000410000 */
[----:B---3--:R1:W-:Y:S01]  /*8f50*/  STL [R1+0x30], R2 ;  /* 0x0000300201007387 */ /* 0x0083e20000100800 */
[----:B------:R2:W-:Y:S01]  /*8f60*/  MUFU.TANH R132, R0 ;  /* 0x0000000000847308 */ /* 0x0005e20000002400 */
[C---:B----4-:R-:W-:Y:S08]  /*8f70*/  HMMA.16816.F32 R20, R232.reuse, R4, R20 ;  /* 0x00000004e814723c */ /* 0x050ff00000001814 */
[----:B------:R-:W-:Y:S01]  /*8f80*/  HMMA.16816.F32 R24, R232, R6, R24 ;  /* 0x00000006e818723c */ /* 0x000fe20000001818 */
[----:B-1----:R-:W1:Y:S03]  /*8f90*/  MUFU.TANH R2, R10 ;  /* 0x0000000a00027308 */ /* 0x002e660000002400 */
[----:B--2---:R-:W-:Y:S07]  /*8fa0*/  FMUL.FTZ R0, R9, c[0x0][0x320] ;  /* 0x0000c80009007a20 */ /* 0x004fee0000410000 */
[----:B------:R-:W-:Y:S10]  /*8fb0*/  MUFU.TANH R172, R0 ;  /* 0x0000000000ac7308 */ /* 0x000ff40000002400 */
[----:B------:R2:W3:Y:S01]  /*8fc0*/  MUFU.TANH R0, R3 ;  /* 0x0000000300007308 */ /* 0x0004e20000002400 */
[----:B-1----:R1:W-:Y:S04]  /*8fd0*/  STL [R1+0x2c], R2 ;  /* 0x00002c0201007387 */ /* 0x0023e80000100800 */
[----:B------:R-:W4:Y:S04]  /*8fe0*/  LDL R8, [R1+0x70] ;  /* 0x0000700001087983 */ /* 0x000f280000100800 */
[----:B--2---:R-:W4:Y:S04]  /*8ff0*/  LDL R3, [R1+0x3c] ;  /* 0x00003c0001037983 */ /* 0x004f280000100800 */
[----:B---3--:R2:W-:Y:S01]  /*9000*/  STL [R1+0x24], R0 ;  /* 0x0000240001007387 */ /* 0x0085e20000100800 */
[----:B-1----:R-:W-:Y:S04]  /*9010*/  FMUL.FTZ R2, R13, c[0x0][0x320] ;  /* 0x0000c8000d027a20 */ /* 0x002fe80000410000 */
[----:B------:R-:W-:Y:S01]  /*9020*/  MUFU.TANH R133, R2 ;  /* 0x0000000200857308 */ /* 0x000fe20000002400 */
[----:B--2---:R-:W-:Y:S09]  /*9030*/  FMUL.FTZ R0, R12, c[0x0][0x320] ;  /* 0x0000c8000c007a20 */ /* 0x004ff20000410000 */
[----:B------:R1:W-:Y:S02]  /*9040*/  MUFU.TANH R169, R0 ;  /* 0x0000000000a97308 */ /* 0x0003e40000002400 */
[----:B-1----:R-:W-:Y:S08]  /*9050*/  FMUL.FTZ R0, R14, c[0x0][0x320] ;  /* 0x0000c8000e007a20 */ /* 0x002ff00000410000 */
        /* <DEDUP_REMOVED lines=16> */
[----:B------:R1:W-:Y:S01]  /*9160*/  MUFU.TANH R171, R0 ;  /* 0x0000000000ab7308 */ /* 0x0003e20000002400 */
[----:B----4-:R-:W-:Y:S01]  /*9170*/  ISETP.GT.AND P0, PT, R3, R8, PT ;  /* 0x000000080300720c */ /* 0x010fe20003f04270 */
        /* <DEDUP_REMOVED lines=9> */
[----:B------:R-:W1:Y:S02]  /*9210*/  MUFU.TANH R0, R0 ;  /* 0x0000000000007308 */ /* 0x000e640000002400 */
[----:B-1----:R1:W-:Y:S01]  /*9220*/  STL [R1+0x20], R0 ;  /* 0x0000200001007387 */ /* 0x0023e20000100800 */
[----:B------:R-:W-:-:S05]  /*9230*/  @!P0 BRA `(.L_x_512) ;  /* 0x000007b000008947 */ /* 0x000fca0003800000 */
[----:B------:R-:W2:Y:S01]  /*9240*/  LDL R2, [R1+0x84] ;  /* 0x0000840001027983 */ /* 0x000ea20000100800 */
[----:B------:R-:W-:Y:S03]  /*9250*/  IMAD.MOV.U32 R4, RZ, RZ, c[0x0][0x2b8] ;  /* 0x0000ae00ff047624 */ /* 0x000fe600078e00ff */
[----:B------:R-:W3:Y:S02]  /*9260*/  LDL R5, [R1+0x178] ;  /* 0x0001780001057983 */ /* 0x000ee40000100800 */
[----:B------:R-:W-:Y:S02]  /*9270*/  ISETP.NE.AND P2, PT, R4, 0x1, PT ;  /* 0x000000010400780c */ /* 0x000fe40003f45270 */
[----:B------:R-:W4:Y:S04]  /*9280*/  LDL.64 R16, [R1+0x98] ;  /* 0x0000980001107983 */ /* 0x000f280000100a00 */
[----:B------:R-:W5:Y:S04]  /*9290*/  LDL R168, [R1+0xac] ;  /* 0x0000ac0001a87983 */ /* 0x000f680000100800 */
[----:B------:R-:W4:Y:S04]  /*92a0*/  LDL.64 R8, [R1+0x90] ;  /* 0x0000900001087983 */ /* 0x000f280000100a00 */
[----:B------:R-:W4:Y:S04]  /*92b0*/  LDL R6, [R1+0x88] ;  /* 0x0000880001067983 */ /* 0x000f280000100800 */
[----:B------:R-:W1:Y:S01]  /*92c0*/  S2R R7, SR_TID.X ;  /* 0x0000000000077919 */ /* 0x000e620000002100 */
[----:B---3--:R-:W-:Y:S01]  /*92d0*/  ISETP.GT.AND P1, PT, R5, 0x2f, PT ;  /* 0x0000002f0500780c */ /* 0x008fe20003f24270 */
[----:B--2---:R-:W-:Y:S05]  /*92e0*/  IMAD R2, R3, 0x30, R2 ;  /* 0x0000003003027824 */ /* 0x004fea00078e0202 */
[----:B------:R-:W-:Y:S01]  /*92f0*/  IADD3 R2, R2, -0x30, R5 ;  /* 0xffffffd002027810 */ /* 0x000fe20007ffe005 */
[----:B------:R-:W-:Y:S04]  /*9300*/  IMAD.MOV.U32 R5, RZ, RZ, RZ ;  /* 0x000000ffff057224 */ /* 0x000fe800078e00ff */
[----:B------:R-:W-:Y:S04]  /*9310*/  @P2 IMAD.HI.U32 R3, R2, c[0x0][0x2bc], RZ ;  /* 0x0000af0002032a27 */ /* 0x000fe800078e00ff */
[----:B-1----:R-:W-:Y:S01]  /*9320*/  IMAD.MOV.U32 R0, RZ, RZ, R2 ;  /* 0x000000ffff007224 */ /* 0x002fe200078e0002 */
[----:B------:R-:W-:Y:S04]  /*9330*/  @P2 SHF.R.U32.HI R0, RZ, c[0x0][0x2c0], R3 ;  /* 0x0000b000ff002a19 */ /* 0x000fe80000011603 */
[C---:B----4-:R-:W-:Y:S01]  /*9340*/  @!P1 IADD3 R3, P0, R0.reuse, R16, RZ ;  /* 0x0000001000039210 */ /* 0x050fe20007f1e0ff */
[----:B------:R-:W-:Y:S03]  /*9350*/  IMAD.MOV R4, RZ, RZ, -R0 ;  /* 0x000000ffff047224 */ /* 0x000fe600078e0a00 */
[----:B-----5:R-:W-:Y:S01]  /*9360*/  @!P1 LEA.HI.X.SX32 R0, R0, R168, 0x1, P0 ;  /* 0x000000a800009211 */ /* 0x020fe200000f0eff */
[----:B------:R-:W-:Y:S01]  /*9370*/  IMAD R4, R4, c[0x0][0x2b8], R2 ;  /* 0x0000ae0004047a24 */ /* 0x000fe200078e0202 */
[C---:B------:R-:W-:Y:S04]  /*9380*/  @!P1 LEA R2, P0, R3.reuse, c[0x0][0x2a0], 0x2 ;  /* 0x0000a80003029a11 */ /* 0x040fe800078010ff */
[----:B------:R-:W-:Y:S01]  /*9390*/  @!P1 LEA.HI.X R3, R3, c[0x0][0x2a4], R0, 0x2, P0 ;  /* 0x0000a90003039a11 */ /* 0x000fe200000f1400 */
[----:B------:R1:W-:Y:S01]  /*93a0*/  STL [R1+0x38], R4 ;  /* 0x0000380401007387 */ /* 0x0003e20000100800 */
[----:B------:R-:W-:Y:S03]  /*93b0*/  SHF.R.S32.HI R0, RZ, 0x1f, R4 ;  /* 0x0000001fff007819 */ /* 0x000fe60000011404 */
[----:B------:R2:W3:Y:S02]  /*93c0*/  @!P1 LDG.E R5, [R2.64] ;  /* 0x0000000602059981 */ /* 0x0004e4000c1e1900 */
[----:B------:R-:W-:Y:S04]  /*93d0*/  IMAD R0, R0, c[0x0][0x1e0], RZ ;  /* 0x0000780000007a24 */ /* 0x000fe800078e02ff */
[C---:B------:R-:W-:Y:S02]  /*93e0*/  IMAD R0, R4.reuse, c[0x0][0x1e4], R0 ;  /* 0x0000790004007a24 */ /* 0x040fe400078e0200 */
[----:B--2---:R-:W-:Y:S04]  /*93f0*/  IMAD.WIDE.U32 R2, R4, c[0x0][0x1e0], RZ ;  /* 0x0000780004027a25 */ /* 0x004fe800078e00ff */
[----:B------:R-:W-:Y:S01]  /*9400*/  IMAD.IADD R3, R3, 0x1, R0 ;  /* 0x0000000103037824 */ /* 0x000fe200078e0200 */
[----:B---3--:R-:W-:Y:S01]  /*9410*/  SHF.R.S32.HI R0, RZ, 0x1f, R5 ;  /* 0x0000001fff007819 */ /* 0x008fe20000011405 */
[----:B------:R2:W-:Y:S02]  /*9420*/  STL [R1+0x28], R5 ;  /* 0x0000280501007387 */ /* 0x0005e40000100800 */
[C---:B------:R-:W-:Y:S04]  /*9430*/  IMAD.WIDE.U32 R2, R5.reuse, c[0x0][0x1f0], R2 ;  /* 0x00007c0005027a25 */ /* 0x040fe800078e0002 */
[----:B-1----:R-:W-:Y:S01]  /*9440*/  IMAD R4, R0, c[0x0][0x1f0], RZ ;  /* 0x00007c0000047a24 */ /* 0x002fe200078e02ff */
[----:B------:R-:W-:Y:S03]  /*9450*/  IADD3 R0, P0, R8, R2, RZ ;  /* 0x0000000208007210 */ /* 0x000fe60007f1e0ff */
[----:B------:R-:W-:Y:S05]  /*9460*/  IMAD R4, R5, c[0x0][0x1f4], R4 ;  /* 0x00007d0005047a24 */ /* 0x000fea00078e0204 */
[----:B------:R-:W-:Y:S02]  /*9470*/  IADD3.X R2, R6, R3, R4, P0, !PT ;  /* 0x0000000306027210 */ /* 0x000fe400007fe404 */
[C---:B------:R-:W-:Y:S04]  /*9480*/  LEA R9, P0, R0.reuse, c[0x0][0x1c8], 0x1 ;  /* 0x0000720000097a11 */ /* 0x040fe800078008ff */
[----:B------:R-:W-:Y:S02]  /*9490*/  LEA.HI.X R8, R0, c[0x0][0x1cc], R2, 0x1, P0 ;  /* 0x0000730000087a11 */ /* 0x000fe400000f0c02 */
[----:B--2---:R-:W-:Y:S04]  /*94a0*/  SHF.R.S32.HI R5, RZ, 0x1f, R7 ;  /* 0x0000001fff057819 */ /* 0x004fe80000011407 */
[----:B------:R-:W-:Y:S04]  /*94b0*/  LEA.HI R5, R5, R7, RZ, 0x3 ;  /* 0x0000000705057211 */ /* 0x000fe800078f18ff */
[----:B------:R-:W-:Y:S04]  /*94c0*/  SHF.R.S32.HI R5, RZ, 0x3, R5 ;  /* 0x00000003ff057819 */ /* 0x000fe80000011405 */
[----:B------:R-:W-:Y:S04]  /*94d0*/  IADD3 R5, -R5, 0x30, RZ ;  /* 0x0000003005057810 */ /* 0x000fe80007ffe1ff */
[----:B------:R-:W-:Y:S01]  /*94e0*/  ISETP.GE.AND P0, PT, R5, 0x1, PT ;  /* 0x000000010500780c */ /* 0x000fe20003f06270 */
[----:B------:R-:W-:-:S10]  /*94f0*/  BRA.DIV ~URZ, `(.L_x_513) ;  /* 0x000113c27f007947 */ /* 0x000fd4000b800000 */
[----:B------:R1:W2:Y:S02]  /*9500*/  SHFL.IDX PT, R4, R8, RZ, 0x181f ;  /* 0x00181fff08047589 */ /* 0x0002a400000e0000 */
.L_x_648:
[----:B------:R-:W-:-:S05]  /*9510*/  BRA.DIV ~URZ, `(.L_x_514) ;  /* 0x000114327f007947 */ /* 0x000fca000b800000 */
[----:B------:R3:W4:Y:S02]  /*9520*/  SHFL.IDX PT, R0, R9, RZ, 0x181f ;  /* 0x00181fff09007589 */ /* 0x00072400000e0000 */
.L_x_649:
        /* <DEDUP_REMOVED lines=13> */
[----:B-----5:R-:W-:Y:S05]  /*9600*/  @P0 IADD3 R6, P1, R0, R6, RZ ;  /* 0x0000000600060210 */ /* 0x020fea0007f3e0ff */
[----:B---3--:R-:W-:Y:S01]  /*9610*/  @P0 IMAD.X R7, R4, 0x1, R25, P1 ;  /* 0x0000000104070824 */ /* 0x008fe200008e0619 */
[----:B----4-:R-:W-:Y:S11]  /*9620*/  @P0 ISETP.GE.AND P1, PT, R3, c[0x0][0x1d4], PT ;  /* 0x0000750003000a0c */ /* 0x010ff60003f26270 */
[----:B------:R-:W-:Y:S02]  /*9630*/  @!UPT UIADD3 URZ, URZ, URZ, URZ ;  /* 0x0000003f3f3ff290 */ /* 0x000fe4000fffe03f */
[----:B------:R-:W-:Y:S01]  /*9640*/  @!PT LDS RZ, [RZ] ;  /* 0x00000000fffff984 */ /* 0x000fe20000000800 */
[----:B------:R-:W-:Y:S01]  /*9650*/  @!PT LDS RZ, [RZ] ;  /* 0x00000000fffff984 */ /* 0x000fe20000000800 */
[----:B------:R-:W-:Y:S01]  /*9660*/  @!PT LDS RZ, [RZ] ;  /* 0x00000000fffff984 */ /* 0x000fe20000000800 */
[----:B--2---:R2:W-:Y:S01]  /*9670*/  @P0 LDGSTS.E.BYPASS.LTC128B.128 [R16+0x14080], [R6.64], !P1 ;  /* 0x1408000006100fae */ /* 0x0045e2000c901d46 */
[----:B------:R-:W-:Y:S05]  /*9680*/  @P0 IADD3 R2, P1, R0, R2, RZ ;  /* 0x0000000200020210 */ /* 0x000fea0007f3e0ff */
[----:B------:R-:W-:Y:S01]  /*9690*/  @P0 IMAD.X R3, R4, 0x1, R24, P1 ;  /* 0x0000000104030824 */ /* 0x000fe200008e0618 */
[----:B------:R-:W-:Y:S11]  /*96a0*/  @P0 ISETP.GE.AND P1, PT, R23, c[0x0][0x1d4], PT ;  /* 0x0000750017000a0c */ /* 0x000ff60003f26270 */
[----:B------:R-:W-:Y:S02]  /*96b0*/  @!UPT UIADD3 URZ, URZ, URZ, URZ ;  /* 0x0000003f3f3ff290 */ /* 0x000fe4000fffe03f */
[----:B------:R3:W-:Y:S02]  /*96c0*/  @P0 LDGSTS.E.BYPASS.LTC128B.128 [R16+0x15880], [R2.64], !P1 ;  /* 0x1588000002100fae */ /* 0x0007e4000c901d46 */
[----:B---3--:R-:W-:Y:S05]  /*96d0*/  @P0 IADD3 R2, P1, R0, R22, RZ ;  /* 0x0000001600020210 */ /* 0x008fea0007f3e0ff */
        /* <DEDUP_REMOVED lines=8> */
[----:B------:R2:W-:Y:S01]  /*9760*/  @P0 LDGSTS.E.BYPASS.LTC128B.128 [R16+0x18880], [R2.64], !P1 ;  /* 0x1888000002100fae */ /* 0x0005e2000c901d46 */
[----:B------:R-:W-:Y:S01]  /*9770*/  ISETP.GE.AND P0, PT, R5, 0x21, PT ;  /* 0x000000210500780c */ /* 0x000fe20003f06270 */
[----:B------:R-:W-:-:S06]  /*9780*/  BRA.DIV ~URZ, `(.L_x_515) ;  /* 0x000112527f007947 */ /* 0x000fcc000b800000 */
[----:B------:R3:W4:Y:S04]  /*9790*/  SHFL.IDX PT, R4, R8, 0x1, 0x181f ;  /* 0x00381f0008047f89 */ /* 0x00072800000e0000 */
[----:B------:R3:W1:Y:S02]  /*97a0*/  SHFL.IDX PT, R0, R9, 0x1, 0x181f ;  /* 0x00381f0009007f89 */ /* 0x00066400000e0000 */
.L_x_650:
        /* <DEDUP_REMOVED lines=8> */
[----:B------:R-:W4:Y:S04]  /*9830*/  LDL R18, [R1+0x4c] ;  /* 0x00004c0001127983 */ /* 0x000f280000100800 */
[----:B------:R-:W4:Y:S04]  /*9840*/  LDL R17, [R1+0x64] ;  /* 0x0000640001117983 */ /* 0x000f280000100800 */
[----:B------:R-:W4:Y:S04]  /*9850*/  LDL R16, [R1+0xb8] ;  /* 0x0000b80001107983 */ /* 0x000f280000100800 */
[----:B------:R-:W4:Y:S04]  /*9860*/  LDL R9, [R1+0x50] ;  /* 0x0000500001097983 */ /* 0x000f280000100800 */
[----:B-1----:R-:W4:Y:S01]  /*9870*/  LDL R8, [R1+0x6c] ;  /* 0x00006c0001087983 */ /* 0x002f220000100800 */
[----:B--2---:R-:W-:Y:S05]  /*9880*/  @P0 IADD3 R6, P1, R0, R6, RZ ;  /* 0x0000000600060210 */ /* 0x004fea0007f3e0ff */
[----:B-----5:R-:W-:Y:S01]  /*9890*/  @P0 IMAD.X R7, R4, 0x1, R22, P1 ;  /* 0x0000000104070824 */ /* 0x020fe200008e0616 */
[----:B---3--:R-:W-:Y:S11]  /*98a0*/  @P0 ISETP.GE.AND P1, PT, R3, c[0x0][0x1d4], PT ;  /* 0x0000750003000a0c */ /* 0x008ff60003f26270 */
[----:B------:R-:W-:Y:S02]  /*98b0*/  @!UPT UIADD3 URZ, URZ, URZ, URZ ;  /* 0x0000003f3f3ff290 */ /* 0x000fe4000fffe03f */
[----:B------:R-:W-:Y:S01]  /*98c0*/  @!PT LDS RZ, [RZ] ;  /* 0x00000000fffff984 */ /* 0x000fe20000000800 */
[----:B------:R-:W-:Y:S01]  /*98d0*/  @!PT LDS RZ, [RZ] ;  /* 0x00000000fffff984 */ /* 0x000fe20000000800 */
[----:B------:R-:W-:Y:S01]  /*98e0*/  @!PT LDS RZ, [RZ] ;  /* 0x00000000fffff984 */ /* 0x000fe20000000800 */
[----:B----4-:R1:W-:Y:S01]  /*98f0*/  @P0 LDGSTS.E.BYPASS.LTC128B.128 [R5+0x15080], [R6.64], !P1 ;  /* 0x1508000006050fae */ /* 0x0103e2000c901d46 */
[----:B------:R-:W-:Y:S05]  /*9900*/  @P0 IADD3 R2, P1, R0, R2, RZ ;  /* 0x0000000200020210 */ /* 0x000fea0007f3e0ff */
[----:B------:R-:W-:Y:S01]  /*9910*/  @P0 IMAD.X R3, R4, 0x1, R21, P1 ;  /* 0x0000000104030824 */ /* 0x000fe200008e0615 */
[----:B------:R-:W-:Y:S11]  /*9920*/  @P0 ISETP.GE.AND P1, PT, R20, c[0x0][0x1d4], PT ;  /* 0x0000750014000a0c */ /* 0x000ff60003f26270 */
[----:B------:R-:W-:Y:S02]  /*9930*/  @!UPT UIADD3 URZ, URZ, URZ, URZ ;  /* 0x0000003f3f3ff290 */ /* 0x000fe4000fffe03f */
[----:B------:R2:W-:Y:S02]  /*9940*/  @P0 LDGSTS.E.BYPASS.LTC128B.128 [R5+0x16880], [R2.64], !P1 ;  /* 0x1688000002050fae */ /* 0x0005e4000c901d46 */
[----:B--2---:R-:W-:Y:S05]  /*9950*/  @P0 IADD3 R2, P1, R0, R19, RZ ;  /* 0x0000001300020210 */ /* 0x004fea0007f3e0ff */
        /* <DEDUP_REMOVED lines=9> */
.L_x_512:
[----:B------:R-:W-:Y:S05]  /*99f0*/  BSYNC B0 ;  /* 0x0000000000007941 */ /* 0x000fea0003800000 */
.L_x_511:
[----:B-1----:R-:W2:Y:S01]  /*9a00*/  LDL R5, [R1+0xb0] ;  /* 0x0000b00001057983 */ /* 0x002ea20000100800 */
[----:B------:R-:W-:Y:S01]  /*9a10*/  IMAD.MOV.U32 R7, RZ, RZ, c[0x0][0x2c4] ;  /* 0x0000b100ff077624 */ /* 0x000fe200078e00ff */
[----:B------:R-:W-:Y:S02]  /*9a20*/  LOP3.LUT R8, RZ, c[0x0][0x324], RZ, 0x33, !PT ;  /* 0x0000c900ff087a12 */ /* 0x000fe400078e33ff */
[----:B------:R-:W2:Y:S02]  /*9a30*/  LDL R2, [R1+0xb4] ;  /* 0x0000b40001027983 */ /* 0x000ea40000100800 */
[----:B------:R-:W-:Y:S02]  /*9a40*/  ISETP.NE.AND P0, PT, R7, 0x1, PT ;  /* 0x000000010700780c */ /* 0x000fe40003f05270 */
[----:B------:R-:W3:Y:S04]  /*9a50*/  LDL R0, [R1+0x3c] ;  /* 0x00003c0001007983 */ /* 0x000ee80000100800 */
[----:B------:R-:W4:Y:S04]  /*9a60*/  LDL R6, [R1+0x7c] ;  /* 0x00007c0001067983 */ /* 0x000f280000100800 */
[----:B------:R-:W5:Y:S04]  /*9a70*/  LDL R4, [R1+0x78] ;  /* 0x0000780001047983 */ /* 0x000f680000100800 */
[----:B------:R-:W5:Y:S04]  /*9a80*/  LDL R3, [R1+0x74] ;  /* 0x0000740001037983 */ /* 0x000f680000100800 */
[----:B------:R-:W0:Y:S01]  /*9a90*/  LDGDEPBAR ;  /* 0x00000000000079af */ /* 0x000e220000000000 */
[----:B--2---:R-:W-:Y:S02]  /*9aa0*/  IMAD.IADD R5, R2, 0x1, R5 ;  /* 0x0000000102057824 */ /* 0x004fe400078e0205 */
[----:B---3--:R-:W-:Y:S02]  /*9ab0*/  IMAD R0, R0, -0x30, RZ ;  /* 0xffffffd000007824 */ /* 0x008fe400078e02ff */
[----:B------:R-:W-:Y:S05]  /*9ac0*/  @P0 IMAD.HI.U32 R2, R5, c[0x0][0x2c8], RZ ;  /* 0x0000b20005020a27 */ /* 0x000fea00078e00ff */
[----:B------:R-:W-:Y:S02]  /*9ad0*/  @P0 SHF.R.U32.HI R5, RZ, c[0x0][0x2cc], R2 ;  /* 0x0000b300ff050a19 */ /* 0x000fe40000011602 */
[----:B----4-:R-:W-:Y:S04]  /*9ae0*/  IADD3 R2, -R6, 0x1, R0 ;  /* 0x0000000106027810 */ /* 0x010fe80007ffe100 */
[----:B-----5:R-:W-:Y:S04]  /*9af0*/  IADD3 R6, -R3, R2, R4 ;  /* 0x0000000203067210 */ /* 0x020fe80007ffe104 */
[----:B------:R-:W-:Y:S01]  /*9b00*/  IADD3 R7, R6, c[0x0][0x328], RZ ;  /* 0x0000ca0006077a10 */ /* 0x000fe20007ffe0ff */
[----:B------:R-:W-:-:S05]  /*9b10*/  BRA.DIV ~URZ, `(.L_x_516) ;  /* 0x00010fd27f007947 */ /* 0x000fca000b800000 */
[----:B------:R1:W2:Y:S02]  /*9b20*/  SHFL.IDX PT, R4, R5, RZ, 0x1c1f ;  /* 0x001c1fff05047589 */ /* 0x0002a400000e0000 */
.L_x_651:
[-C--:B--2---:R-:W-:Y:S01]  /*9b30*/  IADD3 R3, R7, R4.reuse, RZ ;  /* 0x0000000407037210 */ /* 0x084fe20007ffe0ff */
[----:B------:R-:W-:Y:S02]  /*9b40*/  IMAD.MOV.U32 R2, RZ, RZ, c[0x0][0x32c] ;  /* 0x0000cb00ff027624 */ /* 0x000fe400078e00ff */
[----:B------:R-:W-:Y:S03]  /*9b50*/  IMAD.IADD R6, R8, 0x1, R6 ;  /* 0x0000000108067824 */ /* 0x000fe600078e0206 */
[----:B------:R-:W-:Y:S02]  /*9b60*/  ISETP.GE.AND P0, PT, R2, 0x1, PT ;  /* 0x000000010200780c */ /* 0x000fe40003f06270 */
[----:B------:R-:W-:Y:S11]  /*9b70*/  IADD3 R2, R6, R4, RZ ;  /* 0x0000000406027210 */ /* 0x000ff60007ffe0ff */
[----:B------:R-:W-:-:S05]  /*9b80*/  @!P0 BRA `(.L_x_517) ;  /* 0x000001b000008947 */ /* 0x000fca0003800000 */
[----:B------:R-:W2:Y:S01]  /*9b90*/  LDL R16, [R1+0x78] ;  /* 0x0000780001107983 */ /* 0x000ea20000100800 */
[----:B------:R-:W-:Y:S03]  /*9ba0*/  BSSY B0, `(.L_x_518) ;  /* 0x0000013000007945 */ /* 0x000fe60003800000 */
[----:B------:R-:W2:Y:S02]  /*9bb0*/  LDL R9, [R1+0x74] ;  /* 0x0000740001097983 */ /* 0x000ea40000100800 */
[----:B--2---:R-:W-:Y:S04]  /*9bc0*/  IADD3 R4, -R9, R16, R4 ;  /* 0x0000001009047210 */ /* 0x004fe80007ffe104 */
        /* <DEDUP_REMOVED lines=11> */
.L_x_519:
[----:B------:R-:W-:Y:S04]  /*9c80*/  MOV R8, 0x1 ;  /* 0x0000000100087802 */ /* 0x000fe80000000f00 */
[----:B------:R-:W-:Y:S11]  /*9c90*/  ISETP.NE.AND P0, PT, R8, c[0x0][0x32c], PT ;  /* 0x0000cb0008007a0c */ /* 0x000ff60003f05270 */
[----:B------:R-:W-:Y:S02]  /*9ca0*/  @!UPT UIADD3 URZ, URZ, URZ, URZ ;  /* 0x0000003f3f3ff290 */ /* 0x000fe4000fffe03f */
[----:B------:R-:W-:Y:S05]  /*9cb0*/  @P0 IMAD.HI.U32 R8, R4, c[0x0][0x330], RZ ;  /* 0x0000cc0004080a27 */ /* 0x000fea00078e00ff */
[----:B------:R-:W-:Y:S02]  /*9cc0*/  @P0 SHF.R.U32.HI R4, RZ, c[0x0][0x334], R8 ;  /* 0x0000cd00ff040a19 */ /* 0x000fe40000011608 */
.L_x_520:
[----:B------:R-:W-:Y:S05]  /*9cd0*/  BSYNC B0 ;  /* 0x0000000000007941 */ /* 0x000fea0003800000 */
.L_x_518:
[----:B------:R-:W2:Y:S02]  /*9ce0*/  LDL R8, [R1+0x7c] ;  /* 0x00007c0001087983 */ /* 0x000ea40000100800 */
[----:B--2---:R-:W-:Y:S04]  /*9cf0*/  IMAD.IADD R8, R0, 0x1, -R8 ;  /* 0x0000000100087824 */ /* 0x004fe800078e0a08 */
[----:B------:R-:W-:Y:S05]  /*9d00*/  IMAD R4, R4, c[0x0][0x32c], R8 ;  /* 0x0000cb0004047a24 */ /* 0x000fea00078e0208 */
[----:B------:R-:W-:Y:S02]  /*9d10*/  IMNMX R2, R2, R4, !PT ;  /* 0x0000000402027217 */ /* 0x000fe40007800200 */
[----:B------:R-:W-:Y:S04]  /*9d20*/  IADD3 R4, R4, c[0x0][0x32c], RZ ;  /* 0x0000cb0004047a10 */ /* 0x000fe80007ffe0ff */
[----:B------:R-:W-:Y:S02]  /*9d30*/  IMNMX R3, R3, R4, PT ;  /* 0x0000000403037217 */ /* 0x000fe40003800200 */
.L_x_517:
[C---:B------:R-:W-:Y:S01]  /*9d40*/  ISETP.GE.AND P0, PT, R0.reuse, 0x1, PT ;  /* 0x000000010000780c */ /* 0x040fe20003f06270 */
[----:B------:R-:W2:Y:S01]  /*9d50*/  LDL.LU R4, [R1+0x18] ;  /* 0x0000180001047983 */ /* 0x000ea20000300800 */
[C---:B------:R-:W-:Y:S02]  /*9d60*/  ISETP.GE.AND P1, PT, R0.reuse, 0x2, PT ;  /* 0x000000020000780c */ /* 0x040fe40003f26270 */
[C---:B------:R-:W-:Y:S02]  /*9d70*/  ISETP.GE.AND P6, PT, R0.reuse, 0x12, PT ;  /* 0x000000120000780c */ /* 0x040fe40003fc6270 */
[C---:B------:R-:W-:Y:S02]  /*9d80*/  ISETP.GE.AND P5, PT, R0.reuse, 0x19, PT ;  /* 0x000000190000780c */ /* 0x040fe40003fa6270 */
[C---:B------:R-:W-:Y:S02]  /*9d90*/  ISETP.GE.AND P4, PT, R0.reuse, 0x1a, PT ;  /* 0x0000001a0000780c */ /* 0x040fe40003f86270 */
[C---:B------:R-:W-:Y:S02]  /*9da0*/  ISETP.GE.AND P3, PT, R0.reuse, 0x21, PT ;  /* 0x000000210000780c */ /* 0x040fe40003f66270 */
[----:B------:R-:W-:Y:S02]  /*9db0*/  ISETP.GE.AND P2, PT, R0, 0x22, PT ;  /* 0x000000220000780c */ /* 0x000fe40003f46270 */
[----:B--2---:R-:W-:Y:S04]  /*9dc0*/  LOP3.LUT R4, R4, 0xffffffef, RZ, 0xc0, !PT ;  /* 0xffffffef04047812 */ /* 0x004fe800078ec0ff */
[----:B------:R-:W-:Y:S02]  /*9dd0*/  @P0 LOP3.LUT R4, R4, 0x10, RZ, 0xfc, !PT ;  /* 0x0000001004040812 */ /* 0x000fe400078efcff */
[----:B------:R-:W-:Y:S02]  /*9de0*/  ISETP.GT.AND P0, PT, R2, RZ, !P0 ;  /* 0x000000ff0200720c */ /* 0x000fe40004704270 */
[----:B------:R-:W-:Y:S02]  /*9df0*/  LOP3.LUT R4, R4, 0xfffffff7, RZ, 0xc0, !PT ;  /* 0xfffffff704047812 */ /* 0x000fe400078ec0ff */
[C---:B------:R-:W-:Y:S02]  /*9e00*/  ISETP.LT.OR P0, PT, R3.reuse, 0x1, P0 ;  /* 0x000000010300780c */ /* 0x040fe40000701670 */
[----:B------:R-:W-:Y:S02]  /*9e10*/  @P1 LOP3.LUT R4, R4, 0x8, RZ, 0xfc, !PT ;  /* 0x0000000804041812 */ /* 0x000fe400078efcff */
[----:B------:R-:W-:Y:S02]  /*9e20*/  FSEL R18, R176, -INF , !P0 ;  /* 0xff800000b0127808 */ /* 0x000fe40004000000 */
[----:B------:R-:W-:Y:S02]  /*9e30*/  ISETP.GT.AND P0, PT, R2, 0x1, !P1 ;  /* 0x000000010200780c */ /* 0x000fe40004f04270 */
[----:B------:R-:W-:Y:S02]  /*9e40*/  ISETP.GE.AND P1, PT, R0, 0x9, PT ;  /* 0x000000090000780c */ /* 0x000fe40003f26270 */
[----:B------:R-:W-:Y:S02]  /*9e50*/  ISETP.LT.OR P0, PT, R3, 0x2, P0 ;  /* 0x000000020300780c */ /* 0x000fe40000701670 */
[----:B------:R-:W-:Y:S02]  /*9e60*/  LOP3.LUT R4, R4, 0xfffffffb, RZ, 0xc0, !PT ;  /* 0xfffffffb04047812 */ /* 0x000fe400078ec0ff */
[----:B------:R-:W-:Y:S02]  /*9e70*/  FSEL R168, R175, -INF , !P0 ;  /* 0xff800000afa87808 */ /* 0x000fe40004000000 */
[----:B------:R-:W-:Y:S04]  /*9e80*/  ISETP.GT.AND P0, PT, R2, 0x8, !P1 ;  /* 0x000000080200780c */ /* 0x000fe80004f04270 */
[C---:B------:R-:W-:Y:S02]  /*9e90*/  ISETP.LT.OR P0, PT, R3.reuse, 0x9, P0 ;  /* 0x000000090300780c */ /* 0x040fe40000701670 */
[----:B------:R-:W-:Y:S02]  /*9ea0*/  @P1 LOP3.LUT R4, R4, 0x4, RZ, 0xfc, !PT ;  /* 0x0000000404041812 */ /* 0x000fe400078efcff */
[----:B------:R-:W-:Y:S02]  /*9eb0*/  ISETP.GE.AND P1, PT, R0, 0xa, PT ;  /* 0x0000000a0000780c */ /* 0x000fe40003f26270 */
[----:B------:R-:W-:Y:S02]  /*9ec0*/  FSEL R132, R132, -INF , !P0 ;  /* 0xff80000084847808 */ /* 0x000fe40004000000 */
[----:B------:R-:W-:Y:S02]  /*9ed0*/  LOP3.LUT R4, R4, 0xfffffffd, RZ, 0xc0, !PT ;  /* 0xfffffffd04047812 */ /* 0x000fe400078ec0ff */
[----:B------:R-:W-:Y:S04]  /*9ee0*/  ISETP.GT.AND P0, PT, R2, 0x9, !P1 ;  /* 0x000000090200780c */ /* 0x000fe80004f04270 */
[C---:B------:R-:W-:Y:S03]  /*9ef0*/  ISETP.LT.OR P0, PT, R3.reuse, 0xa, P0 ;  /* 0x0000000a0300780c */ /* 0x040fe60000701670 */
[----:B------:R-:W-:Y:S02]  /*9f00*/  @P1 LOP3.LUT R4, R4, 0x2, RZ, 0xfc, !PT ;  /* 0x0000000204041812 */ /* 0x000fe400078efcff */
[----:B------:R-:W-:Y:S02]  /*9f10*/  ISETP.GE.AND P1, PT, R0, 0x11, PT ;  /* 0x000000110000780c */ /* 0x000fe40003f26270 */
[----:B------:R-:W-:Y:S02]  /*9f20*/  FSEL R27, R172, -INF , !P0 ;  /* 0xff800000ac1b7808 */ /* 0x000fe40004000000 */
[----:B------:R-:W-:Y:S02]  /*9f30*/  ISETP.GT.AND P0, PT, R2, 0x10, !P1 ;  /* 0x000000100200780c */ /* 0x000fe40004f04270 */
[----:B------:R-:W-:Y:S02]  /*9f40*/  LOP3.LUT R4, R4, 0xfffffffe, RZ, 0xc0, !PT ;  /* 0xfffffffe04047812 */ /* 0x000fe400078ec0ff */
[----:B------:R-:W-:Y:S04]  /*9f50*/  ISETP.LT.OR P0, PT, R3, 0x11, P0 ;  /* 0x000000110300780c */ /* 0x000fe80000701670 */
[----:B------:R-:W-:Y:S02]  /*9f60*/  FSEL R26, R169, -INF , !P0 ;  /* 0xff800000a91a7808 */ /* 0x000fe40004000000 */
[----:B------:R-:W-:Y:S02]  /*9f70*/  ISETP.GT.AND P0, PT, R2, 0x11, !P6 ;  /* 0x000000110200780c */ /* 0x000fe40007704270 */
[----:B------:R-:W-:Y:S02]  /*9f80*/  @P1 LOP3.LUT R4, R4, 0x1, RZ, 0xfc, !PT ;  /* 0x0000000104041812 */ /* 0x000fe400078efcff */
[----:B------:R-:W-:Y:S02]  /*9f90*/  ISETP.LT.OR P0, PT, R3, 0x12, P0 ;  /* 0x000000120300780c */ /* 0x000fe40000701670 */
[----:B------:R-:W-:Y:S02]  /*9fa0*/  ISETP.GE.AND P1, PT, R0, 0x29, PT ;  /* 0x000000290000780c */ /* 0x000fe40003f26270 */
[----:B------:R-:W-:Y:S02]  /*9fb0*/  FSEL R25, R133, -INF , !P0 ;  /* 0xff80000085197808 */ /* 0x000fe40004000000 */
[----:B------:R-:W-:Y:S02]  /*9fc0*/  ISETP.GT.AND P0, PT, R2, 0x18, !P5 ;  /* 0x000000180200780c */ /* 0x000fe40006f04270 */
[----:B------:R-:W-:Y:S02]  /*9fd0*/  LOP3.LUT R4, R4, 0xffffffdf, RZ, 0xc0, !PT ;  /* 0xffffffdf04047812 */ /* 0x000fe400078ec0ff */
[----:B------:R-:W-:Y:S04]  /*9fe0*/  ISETP.LT.OR P0, PT, R3, 0x19, P0 ;  /* 0x000000190300780c */ /* 0x000fe80000701670 */
[----:B------:R-:W-:Y:S02]  /*9ff0*/  FSEL R24, R15, -INF , !P0 ;  /* 0xff8000000f187808 */ /* 0x000fe40004000000 */
[----:B------:R-:W-:Y:S04]  /*a000*/  ISETP.GT.AND P0, PT, R2, 0x19, !P4 ;  /* 0x000000190200780c */ /* 0x000fe80006704270 */
[C---:B------:R-:W-:Y:S04]  /*a010*/  ISETP.LT.OR P0, PT, R3.reuse, 0x1a, P0 ;  /* 0x0000001a0300780c */ /* 0x040fe80000701670 */
[----:B------:R-:W-:Y:S02]  /*a020*/  FSEL R23, R14, -INF , !P0 ;  /* 0xff8000000e177808 */ /* 0x000fe40004000000 */
[C---:B------:R-:W-:Y:S04]  /*a030*/  ISETP.GT.AND P0, PT, R2.reuse, 0x20, !P3 ;  /* 0x000000200200780c */ /* 0x040fe80005f04270 */
[----:B------:R-:W-:Y:S04]  /*a040*/  ISETP.LT.OR P0, PT, R3, 0x21, P0 ;  /* 0x000000210300780c */ /* 0x000fe80000701670 */
[----:B------:R-:W-:Y:S02]  /*a050*/  FSEL R22, R13, -INF , !P0 ;  /* 0xff8000000d167808 */ /* 0x000fe40004000000 */
[----:B------:R-:W-:Y:S04]  /*a060*/  ISETP.GT.AND P0, PT, R2, 0x21, !P2 ;  /* 0x000000210200780c */ /* 0x000fe80005704270 */
[C---:B------:R-:W-:Y:S04]  /*a070*/  ISETP.LT.OR P0, PT, R3.reuse, 0x22, P0 ;  /* 0x000000220300780c */ /* 0x040fe80000701670 */
[----:B------:R-:W-:Y:S02]  /*a080*/  FSEL R21, R12, -INF , !P0 ;  /* 0xff8000000c157808 */ /* 0x000fe40004000000 */
[----:B------:R-:W-:Y:S04]  /*a090*/  ISETP.GT.AND P0, PT, R2, 0x28, !P1 ;  /* 0x000000280200780c */ /* 0x000fe80004f04270 */
[----:B------:R-:W-:Y:S04]  /*a0a0*/  ISETP.LT.OR P0, PT, R3, 0x29, P0 ;  /* 0x000000290300780c */ /* 0x000fe80000701670 */
[----:B------:R-:W-:Y:S02]  /*a0b0*/  FSEL R20, R11, -INF , !P0 ;  /* 0xff8000000b147808 */ /* 0x000fe40004000000 */
[----:B------:R-:W-:Y:S11]  /*a0c0*/  ISETP.GE.AND P0, PT, R0, 0x2a, PT ;  /* 0x0000002a0000780c */ /* 0x000ff60003f06270 */
[----:B------:R-:W-:Y:S02]  /*a0d0*/  @!UPT UIADD3 URZ, URZ, URZ, URZ ;  /* 0x0000003f3f3ff290 */ /* 0x000fe4000fffe03f */
[----:B------:R-:W-:Y:S02]  /*a0e0*/  @P0 LOP3.LUT R4, R4, 0x20, RZ, 0xfc, !PT ;  /* 0x0000002004040812 */ /* 0x000fe400078efcff */
[----:B------:R-:W-:Y:S03]  /*a0f0*/  ISETP.GT.AND P0, PT, R2, 0x29, !P0 ;  /* 0x000000290200780c */ /* 0x000fe60004704270 */
[----:B------:R2:W-:Y:S01]  /*a100*/  STL [R1+0x18], R4 ;  /* 0x0000180401007387 */ /* 0x0005e20000100800 */
[----:B------:R-:W-:Y:S04]  /*a110*/  ISETP.LT.OR P0, PT, R3, 0x2a, P0 ;  /* 0x0000002a0300780c */ /* 0x000fe80000701670 */
[----:B------:R-:W-:Y:S01]  /*a120*/  FSEL R19, R10, -INF , !P0 ;  /* 0xff8000000a137808 */ /* 0x000fe20004000000 */
[----:B------:R-:W-:-:S06]  /*a130*/  BRA.DIV ~URZ, `(.L_x_521) ;  /* 0x00010a427f007947 */ /* 0x000fcc000b800000 */
[----:B--2---:R2:W3:Y:S02]  /*a140*/  SHFL.IDX PT, R4, R5, 0x1, 0x1c1f ;  /* 0x003c1f0005047f89 */ /* 0x0044e400000e0000 */
.L_x_652:
[----:B---3--:R-:W-:Y:S01]  /*a150*/  IADD3 R3, R7, R4, RZ ;  /* 0x0000000407037210 */ /* 0x008fe20007ffe0ff */
[----:B------:R-:W-:Y:S05]  /*a160*/  IMAD.MOV.U32 R2, RZ, RZ, c[0x0][0x32c] ;  /* 0x0000cb00ff027624 */ /* 0x000fea00078e00ff */
[----:B------:R-:W-:Y:S01]  /*a170*/  ISETP.GE.AND P0, PT, R2, 0x1, PT ;  /* 0x000000010200780c */ /* 0x000fe20003f06270 */
[----:B------:R-:W-:Y:S11]  /*a180*/  IMAD.IADD R2, R6, 0x1, R4 ;  /* 0x0000000106027824 */ /* 0x000ff600078e0204 */
[----:B------:R-:W-:Y:S01]  /*a190*/  @!UPT UIADD3 URZ, URZ, URZ, URZ ;  /* 0x0000003f3f3ff290 */ /* 0x000fe2000fffe03f */
[----:B------:R-:W-:-:S05]  /*a1a0*/  @!P0 BRA `(.L_x_522) ;  /* 0x000001b000008947 */ /* 0x000fca0003800000 */
[----:B------:R-:W3:Y:S01]  /*a1b0*/  LDL R8, [R1+0x78] ;  /* 0x0000780001087983 */ /* 0x000ee20000100800 */
[----:B------:R-:W-:Y:S03]  /*a1c0*/  BSSY B0, `(.L_x_523) ;  /* 0x0000013000007945 */ /* 0x000fe60003800000 */
[----:B-12---:R-:W3:Y:S02]  /*a1d0*/  LDL R5, [R1+0x74] ;  /* 0x0000740001057983 */ /* 0x006ee40000100800 */
[----:B---3--:R-:W-:Y:S04]  /*a1e0*/  IADD3 R4, -R5, R8, R4 ;  /* 0x0000000805047210 */ /* 0x008fe80007ffe104 */
        /* <DEDUP_REMOVED lines=11> */
.L_x_524:
[----:B------:R-:W-:Y:S04]  /*a2a0*/  MOV R5, 0x1 ;  /* 0x0000000100057802 */ /* 0x000fe80000000f00 */
[----:B------:R-:W-:Y:S11]  /*a2b0*/  ISETP.NE.AND P0, PT, R5, c[0x0][0x32c], PT ;  /* 0x0000cb0005007a0c */ /* 0x000ff60003f05270 */
[----:B------:R-:W-:Y:S02]  /*a2c0*/  @!UPT UIADD3 URZ, URZ, URZ, URZ ;  /* 0x0000003f3f3ff290 */ /* 0x000fe4000fffe03f */
[----:B------:R-:W-:Y:S05]  /*a2d0*/  @P0 IMAD.HI.U32 R5, R4, c[0x0][0x330], RZ ;  /* 0x0000cc0004050a27 */ /* 0x000fea00078e00ff */
[----:B------:R-:W-:Y:S02]  /*a2e0*/  @P0 SHF.R.U32.HI R4, RZ, c[0x0][0x334], R5 ;  /* 0x0000cd00ff040a19 */ /* 0x000fe40000011605 */
.L_x_525:
[----:B------:R-:W-:Y:S05]  /*a2f0*/  BSYNC B0 ;  /* 0x0000000000007941 */ /* 0x000fea0003800000 */
.L_x_523:
[----:B------:R-:W2:Y:S02]  /*a300*/  LDL R5, [R1+0x7c] ;  /* 0x00007c0001057983 */ /* 0x000ea40000100800 */
[----:B--2---:R-:W-:Y:S04]  /*a310*/  IMAD.IADD R0, R0, 0x1, -R5 ;  /* 0x0000000100007824 */ /* 0x004fe800078e0a05 */
[----:B------:R-:W-:Y:S05]  /*a320*/  IMAD R0, R4, c[0x0][0x32c], R0 ;  /* 0x0000cb0004007a24 */ /* 0x000fea00078e0200 */
[----:B------:R-:W-:Y:S02]  /*a330*/  IMNMX R2, R2, R0, !PT ;  /* 0x0000000002027217 */ /* 0x000fe40007800200 */
[----:B------:R-:W-:Y:S04]  /*a340*/  IADD3 R0, R0, c[0x0][0x32c], RZ ;  /* 0x0000cb0000007a10 */ /* 0x000fe80007ffe0ff */
[----:B------:R-:W-:Y:S02]  /*a350*/  IMNMX R3, R3, R0, PT ;  /* 0x0000000003037217 */ /* 0x000fe40003800200 */
.L_x_522:
[----:B------:R-:W-:Y:S01]  /*a360*/  ISETP.GT.AND P1, PT, R2, 0x28, !P1 ;  /* 0x000000280200780c */ /* 0x000fe20004f24270 */
[----:B------:R-:W3:Y:S03]  /*a370*/  LDL.LU R6, [R1+0x34] ;  /* 0x0000340001067983 */ /* 0x000ee60000300800 */
[----:B------:R-:W-:Y:S01]  /*a380*/  ISETP.LT.OR P1, PT, R3, 0x29, P1 ;  /* 0x000000290300780c */ /* 0x000fe20000f21670 */
[----:B------:R-:W4:Y:S03]  /*a390*/  LDL.LU R7, [R1+0x30] ;  /* 0x0000300001077983 */ /* 0x000f260000300800 */
[----:B------:R-:W-:Y:S01]  /*a3a0*/  FSEL R8, R177, -INF , !P1 ;  /* 0xff800000b1087808 */ /* 0x000fe20004800000 */
[----:B-12---:R-:W2:Y:S04]  /*a3b0*/  LDL.LU R5, [R1+0x2c] ;  /* 0x00002c0001057983 */ /* 0x006ea80000300800 */
[----:B------:R-:W5:Y:S04]  /*a3c0*/  LDL.LU R4, [R1+0x24] ;  /* 0x0000240001047983 */ /* 0x000f680000300800 */
[----:B------:R-:W2:Y:S02]  /*a3d0*/  LDL R0, [R1+0x18] ;  /* 0x0000180001007983 */ /* 0x000ea40000100800 */
[----:B--2---:R-:W-:Y:S04]  /*a3e0*/  LOP3.LUT P0, RZ, R0, 0x10, RZ, 0xc0, !PT ;  /* 0x0000001000ff7812 */ /* 0x004fe8000780c0ff */
[----:B------:R-:W-:Y:S04]  /*a3f0*/  ISETP.GT.AND P0, PT, R2, RZ, !P0 ;  /* 0x000000ff0200720c */ /* 0x000fe80004704270 */
[C---:B------:R-:W-:Y:S04]  /*a400*/  ISETP.LT.OR P0, PT, R3.reuse, 0x1, P0 ;  /* 0x000000010300780c */ /* 0x040fe80000701670 */
[----:B---3--:R-:W-:Y:S02]  /*a410*/  FSEL R6, R6, -INF , !P0 ;  /* 0xff80000006067808 */ /* 0x008fe40004000000 */
[----:B------:R-:W-:Y:S04]  /*a420*/  LOP3.LUT P0, RZ, R0, 0x8, RZ, 0xc0, !PT ;  /* 0x0000000800ff7812 */ /* 0x000fe8000780c0ff */
[----:B------:R-:W-:Y:S04]  /*a430*/  ISETP.GT.AND P0, PT, R2, 0x1, !P0 ;  /* 0x000000010200780c */ /* 0x000fe80004704270 */
[----:B------:R-:W-:Y:S04]  /*a440*/  ISETP.LT.OR P0, PT, R3, 0x2, P0 ;  /* 0x000000020300780c */ /* 0x000fe80000701670 */
[----:B----4-:R-:W-:Y:S02]  /*a450*/  FSEL R17, R7, -INF , !P0 ;  /* 0xff80000007117808 */ /* 0x010fe40004000000 */
[----:B------:R-:W-:Y:S04]  /*a460*/  LOP3.LUT P0, RZ, R0, 0x4, RZ, 0xc0, !PT ;  /* 0x0000000400ff7812 */ /* 0x000fe8000780c0ff */
[----:B------:R-:W-:Y:S04]  /*a470*/  ISETP.GT.AND P0, PT, R2, 0x8, !P0 ;  /* 0x000000080200780c */ /* 0x000fe80004704270 */
[----:B------:R-:W-:Y:S04]  /*a480*/  ISETP.LT.OR P0, PT, R3, 0x9, P0 ;  /* 0x000000090300780c */ /* 0x000fe80000701670 */
[----:B------:R-:W-:Y:S02]  /*a490*/  FSEL R16, R5, -INF , !P0 ;  /* 0xff80000005107808 */ /* 0x000fe40004000000 */
[----:B------:R-:W-:Y:S04]  /*a4a0*/  LOP3.LUT P0, RZ, R0, 0x2, RZ, 0xc0, !PT ;  /* 0x0000000200ff7812 */ /* 0x000fe8000780c0ff */
[----:B------:R-:W-:Y:S04]  /*a4b0*/  ISETP.GT.AND P0, PT, R2, 0x9, !P0 ;  /* 0x000000090200780c */ /* 0x000fe80004704270 */
[C---:B------:R-:W-:Y:S04]  /*a4c0*/  ISETP.LT.OR P0, PT, R3.reuse, 0xa, P0 ;  /* 0x0000000a0300780c */ /* 0x040fe80000701670 */
[----:B-----5:R-:W-:Y:S02]  /*a4d0*/  FSEL R15, R4, -INF , !P0 ;  /* 0xff800000040f7808 */ /* 0x020fe40004000000 */
[----:B------:R-:W-:Y:S01]  /*a4e0*/  LOP3.LUT P0, RZ, R0, 0x1, RZ, 0xc0, !PT ;  /* 0x0000000100ff7812 */ /* 0x000fe2000780c0ff */
[----:B------:R-:W2:Y:S03]  /*a4f0*/  LDL.LU R4, [R1+0x20] ;  /* 0x0000200001047983 */ /* 0x000ea60000300800 */
[C---:B------:R-:W-:Y:S04]  /*a500*/  ISETP.GT.AND P0, PT, R2.reuse, 0x10, !P0 ;  /* 0x000000100200780c */ /* 0x040fe80004704270 */
[----:B------:R-:W-:Y:S04]  /*a510*/  ISETP.LT.OR P0, PT, R3, 0x11, P0 ;  /* 0x000000110300780c */ /* 0x000fe80000701670 */
[----:B------:R-:W-:Y:S02]  /*a520*/  FSEL R14, R179, -INF , !P0 ;  /* 0xff800000b30e7808 */ /* 0x000fe40004000000 */
[----:B------:R-:W-:Y:S02]  /*a530*/  ISETP.GT.AND P0, PT, R2, 0x11, !P6 ;  /* 0x000000110200780c */ /* 0x000fe40007704270 */
[----:B------:R-:W-:Y:S02]  /*a540*/  LOP3.LUT P6, RZ, R0, 0x20, RZ, 0xc0, !PT ;  /* 0x0000002000ff7812 */ /* 0x000fe400078cc0ff */
[C---:B------:R-:W-:Y:S02]  /*a550*/  ISETP.LT.OR P0, PT, R3.reuse, 0x12, P0 ;  /* 0x000000120300780c */ /* 0x040fe40000701670 */
[----:B------:R-:W-:Y:S02]  /*a560*/  FMNMX.FTZ R0, R18, R134, !PT ;  /* 0x0000008612007209 */ /* 0x000fe40007810000 */
[----:B------:R-:W-:Y:S02]  /*a570*/  FSEL R13, R178, -INF , !P0 ;  /* 0xff800000b20d7808 */ /* 0x000fe40004000000 */
[----:B------:R-:W-:Y:S02]  /*a580*/  ISETP.GT.AND P0, PT, R2, 0x18, !P5 ;  /* 0x000000180200780c */ /* 0x000fe40006f04270 */
[----:B------:R-:W-:Y:S02]  /*a590*/  FMNMX.FTZ R0, R168, R0, !PT ;  /* 0x00000000a8007209 */ /* 0x000fe40007810000 */
[----:B------:R-:W-:Y:S02]  /*a5a0*/  ISETP.LT.OR P0, PT, R3, 0x19, P0 ;  /* 0x000000190300780c */ /* 0x000fe40000701670 */
        /* <DEDUP_REMOVED lines=12> */
[----:B------:R-:W-:Y:S04]  /*a670*/  ISETP.GT.AND P0, PT, R2, 0x21, !P2 ;  /* 0x000000210200780c */ /* 0x000fe80005704270 */
[----:B------:R-:W-:Y:S04]  /*a680*/  ISETP.LT.OR P0, PT, R3, 0x22, P0 ;  /* 0x000000220300780c */ /* 0x000fe80000701670 */
[----:B------:R-:W-:Y:S02]  /*a690*/  FSEL R9, R170, -INF , !P0 ;  /* 0xff800000aa097808 */ /* 0x000fe40004000000 */
[----:B------:R-:W-:Y:S02]  /*a6a0*/  ISETP.GT.AND P0, PT, R2, 0x29, !P6 ;  /* 0x000000290200780c */ /* 0x000fe40007704270 */
[----:B------:R-:W-:Y:S02]  /*a6b0*/  FMNMX.FTZ R2, R23, R0, !PT ;  /* 0x0000000017027209 */ /* 0x000fe40007810000 */
[----:B------:R-:W-:Y:S02]  /*a6c0*/  ISETP.LT.OR P0, PT, R3, 0x2a, P0 ;  /* 0x0000002a0300780c */ /* 0x000fe40000701670 */
[----:B------:R-:W-:Y:S02]  /*a6d0*/  FMNMX.FTZ R3, R6, R135, !PT ;  /* 0x0000008706037209 */ /* 0x000fe40007810000 */
[----:B------:R-:W-:Y:S02]  /*a6e0*/  FMNMX.FTZ R2, R22, R2, !PT ;  /* 0x0000000216027209 */ /* 0x000fe40007810000 */
[----:B------:R-:W-:Y:S02]  /*a6f0*/  FMNMX.FTZ R3, R17, R3, !PT ;  /* 0x0000000311037209 */ /* 0x000fe40007810000 */
[----:B------:R-:W-:Y:S02]  /*a700*/  FMNMX.FTZ R2, R21, R2, !PT ;  /* 0x0000000215027209 */ /* 0x000fe40007810000 */
[----:B------:R-:W-:Y:S02]  /*a710*/  FMNMX.FTZ R3, R16, R3, !PT ;  /* 0x0000000310037209 */ /* 0x000fe40007810000 */
[----:B------:R-:W-:Y:S02]  /*a720*/  FMNMX.FTZ R2, R20, R2, !PT ;  /* 0x0000000214027209 */ /* 0x000fe40007810000 */
[----:B------:R-:W-:Y:S04]  /*a730*/  FMNMX.FTZ R3, R15, R3, !PT ;  /* 0x000000030f037209 */ /* 0x000fe80007810000 */
[----:B------:R-:W-:Y:S04]  /*a740*/  FMNMX.FTZ R3, R14, R3, !PT ;  /* 0x000000030e037209 */ /* 0x000fe80007810000 */
[----:B------:R-:W-:Y:S04]  /*a750*/  FMNMX.FTZ R3, R13, R3, !PT ;  /* 0x000000030d037209 */ /* 0x000fe80007810000 */
[----:B------:R-:W-:Y:S04]  /*a760*/  FMNMX.FTZ R3, R12, R3, !PT ;  /* 0x000000030c037209 */ /* 0x000fe80007810000 */
[----:B------:R-:W-:Y:S04]  /*a770*/  FMNMX.FTZ R0, R11, R3, !PT ;  /* 0x000000030b007209 */ /* 0x000fe80007810000 */
[----:B------:R-:W-:Y:S04]  /*a780*/  FMNMX.FTZ R0, R10, R0, !PT ;  /* 0x000000000a007209 */ /* 0x000fe80007810000 */
[----:B------:R-:W-:Y:S04]  /*a790*/  FMNMX.FTZ R0, R9, R0, !PT ;  /* 0x0000000009007209 */ /* 0x000fe80007810000 */
[----:B------:R-:W-:Y:S02]  /*a7a0*/  FMNMX.FTZ R0, R8, R0, !PT ;  /* 0x0000000008007209 */ /* 0x000fe40007810000 */
[----:B--2---:R-:W-:Y:S02]  /*a7b0*/  FSEL R7, R4, -INF , !P0 ;  /* 0xff80000004077808 */ /* 0x004fe40004000000 */
[----:B------:R-:W-:Y:S02]  /*a7c0*/  FMNMX.FTZ R4, R19, R2, !PT ;  /* 0x0000000213047209 */ /* 0x000fe40007810000 */
[----:B------:R-:W-:Y:S01]  /*a7d0*/  FMNMX.FTZ R5, R7, R0, !PT ;  /* 0x0000000007057209 */ /* 0x000fe20007810000 */
[----:B------:R-:W-:-:S05]  /*a7e0*/  BRA.DIV ~URZ, `(.L_x_526) ;  /* 0x000104227f007947 */ /* 0x000fca000b800000 */
[----:B------:R1:W2:Y:S02]  /*a7f0*/  SHFL.BFLY PT, R0, R4, 0x2, 0x1f ;  /* 0x0c401f0004007f89 */ /* 0x0002a400000e0000 */
.L_x_653:
[----:B-12---:R-:W-:Y:S01]  /*a800*/  FMNMX.FTZ R4, R4, R0, !PT ;  /* 0x0000000004047209 */ /* 0x006fe20007810000 */
[----:B------:R-:W-:-:S05]  /*a810*/  BRA.DIV ~URZ, `(.L_x_527) ;  /* 0x000104327f007947 */ /* 0x000fca000b800000 */
[----:B------:R-:W1:Y:S02]  /*a820*/  SHFL.BFLY PT, R0, R4, 0x1, 0x1f ;  /* 0x0c201f0004007f89 */ /* 0x000e6400000e0000 */
[----:B-1----:R-:W-:Y:S02]  /*a830*/  FMNMX.FTZ R133, R4, R0, !PT ;  /* 0x0000000004857209 */ /* 0x002fe40007810000 */
[----:B------:R-:W1:Y:S02]  /*a840*/  SHFL.BFLY PT, R0, R5, 0x2, 0x1f ;  /* 0x0c401f0005007f89 */ /* 0x000e6400000e0000 */
[----:B-1----:R-:W-:Y:S05]  /*a850*/  FMNMX.FTZ R4, R5, R0, !PT ;  /* 0x0000000005047209 */ /* 0x002fea0007810000 */
[----:B------:R1:W2:Y:S02]  /*a860*/  SHFL.BFLY PT, R0, R4, 0x1, 0x1f ;  /* 0x0c201f0004007f89 */ /* 0x0002a400000e0000 */
.L_x_654:
[----:B------:R-:W3:Y:S01]  /*a870*/  LDL.LU R172, [R1+0x60] ;  /* 0x0000600001ac7983 */ /* 0x000ee20000300800 */
[C---:B------:R-:W-:Y:S01]  /*a880*/  FSETP.NEU.FTZ.AND P0, PT, R133.reuse, -INF , PT ;  /* 0xff8000008500780b */ /* 0x040fe20003f1d000 */
[C---:B------:R-:W-:Y:S01]  /*a890*/  FMUL.FTZ R2, R133.reuse, c[0x0][0x2d0] ;  /* 0x0000b40085027a20 */ /* 0x040fe20000410000 */
[----:B--2---:R-:W-:Y:S01]  /*a8a0*/  FMNMX.FTZ R3, R0, R4, !PT ;  /* 0x0000000400037209 */ /* 0x004fe20007810000 */
[----:B------:R-:W-:Y:S01]  /*a8b0*/  WARPSYNC 0xffffffff ;  /* 0xffffffff00007948 */ /* 0x000fe20003800000 */
[----:B------:R-:W-:Y:S02]  /*a8c0*/  FSEL R0, R133, RZ, P0 ;  /* 0x000000ff85007208 */ /* 0x000fe40000000000 */
[----:B------:R-:W-:Y:S02]  /*a8d0*/  FSEL R2, R2, RZ, P0 ;  /* 0x000000ff02027208 */ /* 0x000fe40000000000 */
[----:B------:R-:W-:Y:S01]  /*a8e0*/  FSETP.NEU.FTZ.AND P0, PT, R3, -INF , PT ;  /* 0xff8000000300780b */ /* 0x000fe20003f1d000 */
[----:B------:R-:W-:Y:S02]  /*a8f0*/  FADD.FTZ R0, -R0, R134 ;  /* 0x0000008600007221 */ /* 0x000fe40000010100 */
[--C-:B------:R-:W-:Y:S02]  /*a900*/  FFMA.FTZ R178, R24, c[0x0][0x2d0], -R2.reuse ;  /* 0x0000b40018b27a23 */ /* 0x100fe40000010802 */
[----:B------:R-:W-:Y:S02]  /*a910*/  FMUL.FTZ R0, R0, c[0x0][0x2d0] ;  /* 0x0000b40000007a20 */ /* 0x000fe40000410000 */
[--C-:B-1----:R-:W-:Y:S02]  /*a920*/  FFMA.FTZ R4, R18, c[0x0][0x2d0], -R2.reuse ;  /* 0x0000b40012047a23 */ /* 0x102fe40000010802 */
        /* <DEDUP_REMOVED lines=8> */
[--C-:B------:R-:W-:Y:S02]  /*a9b0*/  FFMA.FTZ R171, R20, c[0x0][0x2d0], -R2.reuse ;  /* 0x0000b40014ab7a23 */ /* 0x100fe40000010802 */
[--C-:B------:R-:W-:Y:S02]  /*a9c0*/  FFMA.FTZ R18, R132, c[0x0][0x2d0], -R2.reuse ;  /* 0x0000b40084127a23 */ /* 0x100fe40000010802 */
[--C-:B------:R-:W-:Y:S02]  /*a9d0*/  FFMA.FTZ R27, R27, c[0x0][0x2d0], -R2.reuse ;  /* 0x0000b4001b1b7a23 */ /* 0x100fe40000010802 */
[----:B------:R-:W-:Y:S03]  /*a9e0*/  FFMA.FTZ R177, R23, c[0x0][0x2d0], -R2 ;  /* 0x0000b40017b17a23 */ /* 0x000fe60000010802 */
[----:B------:R-:W1:Y:S10]  /*a9f0*/  MUFU.EX2 R4, R5 ;  /* 0x0000000500047308 */ /* 0x000e740000000800 */
[----:B------:R2:W-:Y:S01]  /*aa00*/  MUFU.EX2 R20, R18 ;  /* 0x0000001200147308 */ /* 0x0005e20000000800 */
[----:B---3--:R-:W-:Y:S01]  /*aa10*/  FFMA.FTZ R2, R0, R172, R19 ;  /* 0x000000ac00027223 */ /* 0x008fe20000010013 */
[----:B-1----:R-:W-:Y:S01]  /*aa20*/  F2FP.PACK_AB R168, R4, R19 ;  /* 0x0000001304a8723e */ /* 0x002fe200000000ff */
[----:B------:R-:W-:Y:S07]  /*aa30*/  FMUL.FTZ R24, R0, R136 ;  /* 0x0000008800187220 */ /* 0x000fee0000410000 */
[----:B------:R1:W3:Y:S01]  /*aa40*/  MUFU.EX2 R19, R27 ;  /* 0x0000001b00137308 */ /* 0x0002e20000000800 */
[----:B------:R-:W4:Y:S01]  /*aa50*/  LDL.LU R136, [R1+0x5c] ;  /* 0x00005c0001887983 */ /* 0x000f220000300800 */
[----:B------:R-:W-:Y:S01]  /*aa60*/  FADD.FTZ R5, R4, R2 ;  /* 0x0000000204057221 */ /* 0x000fe20000010000 */
[C---:B------:R-:W-:Y:S01]  /*aa70*/  FSEL R2, R3.reuse, RZ, P0 ;  /* 0x000000ff03027208 */ /* 0x040fe20000000000 */
[----:B------:R-:W-:Y:S02]  /*aa80*/  FMUL.FTZ R4, R3, c[0x0][0x2d0] ;  /* 0x0000b40003047a20 */ /* 0x000fe40000410000 */
[----:B------:R-:W-:Y:S02]  /*aa90*/  FMUL.FTZ R25, R0, R137 ;  /* 0x0000008900197220 */ /* 0x000fe40000410000 */
[----:B------:R-:W-:Y:S01]  /*aaa0*/  FADD.FTZ R2, -R2, R135 ;  /* 0x0000008702027221 */ /* 0x000fe20000010100 */
[----:B------:R-:W-:Y:S01]  /*aab0*/  FSEL R4, R4, RZ, P0 ;  /* 0x000000ff04047208 */ /* 0x000fe20000000000 */
[----:B------:R-:W-:Y:S01]  /*aac0*/  FMUL.FTZ R21, R0, R141 ;  /* 0x0000008d00157220 */ /* 0x000fe20000410000 */
[----:B------:R-:W-:Y:S01]  /*aad0*/  MOV R141, R26 ;  /* 0x0000001a008d7202 */ /* 0x000fe20000000f00 */
[----:B------:R-:W-:Y:S02]  /*aae0*/  FMUL.FTZ R2, R2, c[0x0][0x2d0] ;  /* 0x0000b40002027a20 */ /* 0x000fe40000410000 */
[--C-:B------:R-:W-:Y:S02]  /*aaf0*/  FFMA.FTZ R7, R7, c[0x0][0x2d0], -R4.reuse ;  /* 0x0000b40007077a23 */ /* 0x100fe40000010804 */
[--C-:B--2---:R-:W-:Y:S02]  /*ab00*/  FFMA.FTZ R18, R17, c[0x0][0x2d0], -R4.reuse ;  /* 0x0000b40011127a23 */ /* 0x104fe40000010804 */
[----:B------:R-:W2:Y:S01]  /*ab10*/  MUFU.EX2 R2, R2 ;  /* 0x0000000200027308 */ /* 0x000ea20000000800 */
[--C-:B------:R-:W-:Y:S02]  /*ab20*/  FFMA.FTZ R172, R13, c[0x0][0x2d0], -R4.reuse ;  /* 0x0000b4000dac7a23 */ /* 0x100fe40000010804 */
[--C-:B------:R-:W-:Y:S02]  /*ab30*/  FFMA.FTZ R175, R12, c[0x0][0x2d0], -R4.reuse ;  /* 0x0000b4000caf7a23 */ /* 0x100fe40000010804 */
[--C-:B------:R-:W-:Y:S02]  /*ab40*/  FFMA.FTZ R23, R9, c[0x0][0x2d0], -R4.reuse ;  /* 0x0000b40009177a23 */ /* 0x100fe40000010804 */
[--C-:B-1----:R-:W-:Y:S02]  /*ab50*/  FFMA.FTZ R27, R8, c[0x0][0x2d0], -R4.reuse ;  /* 0x0000b400081b7a23 */ /* 0x102fe40000010804 */
[--C-:B------:R-:W-:Y:S02]  /*ab60*/  FFMA.FTZ R6, R6, c[0x0][0x2d0], -R4.reuse ;  /* 0x0000b40006067a23 */ /* 0x100fe40000010804 */
[--C-:B------:R-:W-:Y:S02]  /*ab70*/  FFMA.FTZ R132, R16, c[0x0][0x2d0], -R4.reuse ;  /* 0x0000b40010847a23 */ /* 0x100fe40000010804 */
[--C-:B------:R-:W-:Y:S01]  /*ab80*/  FFMA.FTZ R134, R15, c[0x0][0x2d0], -R4.reuse ;  /* 0x0000b4000f867a23 */ /* 0x100fe20000010804 */
[----:B------:R1:W-:Y:S01]  /*ab90*/  MUFU.EX2 R135, R6 ;  /* 0x0000000600877308 */ /* 0x0003e20000000800 */
[--C-:B------:R-:W-:Y:S01]  /*aba0*/  FFMA.FTZ R174, R14, c[0x0][0x2d0], -R4.reuse ;  /* 0x0000b4000eae7a23 */ /* 0x100fe20000010804 */
[----:B------:R-:W-:Y:S01]  /*abb0*/  MOV R15, R170 ;  /* 0x000000aa000f7202 */ /* 0x000fe20000000f00 */
[--C-:B------:R-:W-:Y:S01]  /*abc0*/  FFMA.FTZ R176, R11, c[0x0][0x2d0], -R4.reuse ;  /* 0x0000b4000bb07a23 */ /* 0x100fe20000010804 */
[C---:B---3--:R-:W-:Y:S01]  /*abd0*/  F2FP.PACK_AB R170, R19.reuse, R20 ;  /* 0x0000001413aa723e */ /* 0x048fe200000000ff */
[----:B------:R-:W-:Y:S02]  /*abe0*/  FFMA.FTZ R10, R10, c[0x0][0x2d0], -R4 ;  /* 0x0000b4000a0a7a23 */ /* 0x000fe40000010804 */
[----:B------:R-:W-:Y:S02]  /*abf0*/  FADD.FTZ R4, R20, R5 ;  /* 0x0000000514047221 */ /* 0x000fe40000010000 */
[----:B------:R-:W-:Y:S01]  /*ac00*/  FMUL.FTZ R5, R0, R157 ;  /* 0x0000009d00057220 */ /* 0x000fe20000410000 */
[----:B------:R-:W-:Y:S01]  /*ac10*/  MOV R157, R7 ;  /* 0x00000007009d7202 */ /* 0x000fe20000000f00 */
[C---:B--2---:R-:W-:Y:S01]  /*ac20*/  FMUL.FTZ R7, R2.reuse, R159 ;  /* 0x0000009f02077220 */ /* 0x044fe20000410000 */
[----:B------:R-:W-:Y:S01]  /*ac30*/  MUFU.EX2 R176, R176 ;  /* 0x000000b000b07308 */ /* 0x000fe20000000800 */
[----:B------:R-:W2:Y:S01]  /*ac40*/  LDL R159, [R1] ;  /* 0x00000000019f7983 */ /* 0x000ea20000100800 */
[----:B------:R-:W-:Y:S02]  /*ac50*/  FMUL.FTZ R26, R2, R138 ;  /* 0x0000008a021a7220 */ /* 0x000fe40000410000 */
[----:B------:R-:W-:Y:S01]  /*ac60*/  FMUL.FTZ R8, R0, R152 ;  /* 0x0000009800087220 */ /* 0x000fe20000410000 */
[----:B------:R-:W-:Y:S01]  /*ac70*/  MOV R152, R27 ;  /* 0x0000001b00987202 */ /* 0x000fe20000000f00 */
[----:B------:R-:W-:Y:S02]  /*ac80*/  FMUL.FTZ R27, R2, R139 ;  /* 0x0000008b021b7220 */ /* 0x000fe40000410000 */
[C---:B------:R-:W-:Y:S02]  /*ac90*/  FMUL.FTZ R12, R0.reuse, R148 ;  /* 0x00000094000c7220 */ /* 0x040fe40000410000 */
[----:B------:R-:W-:Y:S02]  /*aca0*/  FADD.FTZ R173, R19, R4 ;  /* 0x0000000413ad7221 */ /* 0x000fe40000010000 */
[C---:B------:R-:W-:Y:S02]  /*acb0*/  FMUL.FTZ R4, R0.reuse, R156 ;  /* 0x0000009c00047220 */ /* 0x040fe40000410000 */
[----:B------:R-:W-:Y:S01]  /*acc0*/  FMUL.FTZ R13, R0, R149 ;  /* 0x00000095000d7220 */ /* 0x000fe20000410000 */
[----:B------:R-:W3:Y:S01]  /*acd0*/  MUFU.EX2 R156, R18 ;  /* 0x00000012009c7308 */ /* 0x000ee20000000800 */
[----:B------:R-:W-:Y:S02]  /*ace0*/  FMUL.FTZ R14, R2, R150 ;  /* 0x00000096020e7220 */ /* 0x000fe40000410000 */
[C---:B------:R-:W-:Y:S01]  /*acf0*/  FMUL.FTZ R17, R0.reuse, R145 ;  /* 0x0000009100117220 */ /* 0x040fe20000410000 */
[----:B------:R-:W-:Y:S01]  /*ad00*/  MOV R145, R169 ;  /* 0x000000a900917202 */ /* 0x000fe20000000f00 */
[----:B------:R-:W-:Y:S01]  /*ad10*/  FMUL.FTZ R20, R0, R140 ;  /* 0x0000008c00147220 */ /* 0x000fe20000410000 */
[----:B------:R-:W-:Y:S01]  /*ad20*/  MOV R140, R171 ;  /* 0x000000ab008c7202 */ /* 0x000fe20000000f00 */
[----:B-1----:R-:W-:Y:S01]  /*ad30*/  FMUL.FTZ R6, R2, R158 ;  /* 0x0000009e02067220 */ /* 0x002fe20000410000 */
[----:B------:R-:W-:Y:S01]  /*ad40*/  MOV R158, R15 ;  /* 0x0000000f009e7202 */ /* 0x000fe20000000f00 */
[C---:B------:R-:W-:Y:S01]  /*ad50*/  FMUL.FTZ R9, R0.reuse, R153 ;  /* 0x0000009900097220 */ /* 0x040fe20000410000 */
[----:B------:R-:W-:Y:S01]  /*ad60*/  MUFU.EX2 R149, R132 ;  /* 0x0000008400957308 */ /* 0x000fe20000000800 */
[C---:B------:R-:W-:Y:S01]  /*ad70*/  FMUL.FTZ R16, R0.reuse, R144 ;  /* 0x0000009000107220 */ /* 0x040fe20000410000 */
[----:B------:R-:W-:Y:S01]  /*ad80*/  MOV R153, R23 ;  /* 0x0000001700997202 */ /* 0x000fe20000000f00 */
[C---:B------:R-:W-:Y:S01]  /*ad90*/  FMUL.FTZ R28, R0.reuse, R28 ;  /* 0x0000001c001c7220 */ /* 0x040fe20000410000 */
[----:B------:R-:W-:Y:S01]  /*ada0*/  MOV R144, R22 ;  /* 0x0000001600907202 */ /* 0x000fe20000000f00 */
[C---:B------:R-:W-:Y:S02]  /*adb0*/  FMUL.FTZ R29, R0.reuse, R29 ;  /* 0x0000001d001d7220 */ /* 0x040fe40000410000 */
[C---:B------:R-:W-:Y:S02]  /*adc0*/  FMUL.FTZ R32, R0.reuse, R32 ;  /* 0x0000002000207220 */ /* 0x040fe40000410000 */
[C---:B------:R-:W-:Y:S01]  /*add0*/  FMUL.FTZ R33, R0.reuse, R33 ;  /* 0x0000002100217220 */ /* 0x040fe20000410000 */
[----:B------:R-:W1:Y:S01]  /*ade0*/  MUFU.EX2 R150, R134 ;  /* 0x0000008600967308 */ /* 0x000e620000000800 */
[C---:B------:R-:W-:Y:S02]  /*adf0*/  FMUL.FTZ R36, R0.reuse, R36 ;  /* 0x0000002400247220 */ /* 0x040fe40000410000 */
[----:B------:R-:W-:Y:S01]  /*ae00*/  FMUL.FTZ R37, R0, R37 ;  /* 0x0000002500257220 */ /* 0x000fe20000410000 */
[----:B---3--:R-:W-:Y:S01]  /*ae10*/  F2FP.PACK_AB R169, R156, R135 ;  /* 0x000000879ca9723e */ /* 0x008fe200000000ff */
[C---:B------:R-:W-:Y:S02]  /*ae20*/  FMUL.FTZ R40, R0.reuse, R40 ;  /* 0x0000002800287220 */ /* 0x040fe40000410000 */
[C---:B------:R-:W-:Y:S02]  /*ae30*/  FMUL.FTZ R41, R0.reuse, R41 ;  /* 0x0000002900297220 */ /* 0x040fe40000410000 */
[C---:B------:R-:W-:Y:S01]  /*ae40*/  FMUL.FTZ R44, R0.reuse, R44 ;  /* 0x0000002c002c7220 */ /* 0x040fe20000410000 */
[----:B------:R3:W5:Y:S01]  /*ae50*/  MUFU.EX2 R132, R158 ;  /* 0x0000009e00847308 */ /* 0x0007620000000800 */
[C---:B------:R-:W-:Y:S02]  /*ae60*/  FMUL.FTZ R45, R0.reuse, R45 ;  /* 0x0000002d002d7220 */ /* 0x040fe40000410000 */
[C---:B------:R-:W-:Y:S02]  /*ae70*/  FMUL.FTZ R48, R0.reuse, R48 ;  /* 0x0000003000307220 */ /* 0x040fe40000410000 */
[C---:B------:R-:W-:Y:S02]  /*ae80*/  FMUL.FTZ R49, R0.reuse, R49 ;  /* 0x0000003100317220 */ /* 0x040fe40000410000 */
[C---:B------:R-:W-:Y:S02]  /*ae90*/  FMUL.FTZ R52, R0.reuse, R52 ;  /* 0x0000003400347220 */ /* 0x040fe40000410000 */
[C---:B------:R-:W-:Y:S01]  /*aea0*/  FMUL.FTZ R53, R0.reuse, R53 ;  /* 0x0000003500357220 */ /* 0x040fe20000410000 */
[----:B------:R-:W-:Y:S01]  /*aeb0*/  MUFU.EX2 R134, R177 ;  /* 0x000000b100867308 */ /* 0x000fe20000000800 */
[C---:B------:R-:W-:Y:S02]  /*aec0*/  FMUL.FTZ R56, R0.reuse, R56 ;  /* 0x0000003800387220 */ /* 0x040fe40000410000 */
[----:B------:R-:W-:Y:S01]  /*aed0*/  FMUL.FTZ R57, R0, R57 ;  /* 0x0000003900397220 */ /* 0x000fe20000410000 */
[----:B-1----:R-:W-:Y:S01]  /*aee0*/  F2FP.PACK_AB R171, R150, R149 ;  /* 0x0000009596ab723e */ /* 0x002fe200000000ff */
        /* <DEDUP_REMOVED lines=34> */
[----:B------:R-:W-:Y:S01]  /*b110*/  FMUL.FTZ R11, R2, R155 ;  /* 0x0000009b020b7220 */ /* 0x000fe20000410000 */
[----:B------:R-:W-:Y:S01]  /*b120*/  MOV R155, R145 ;  /* 0x00000091009b7202 */ /* 0x000fe20000000f00 */
[C---:B------:R-:W-:Y:S02]  /*b130*/  FMUL.FTZ R124, R0.reuse, R124 ;  /* 0x0000007c007c7220 */ /* 0x040fe40000410000 */
[C---:B------:R-:W-:Y:S02]  /*b140*/  FMUL.FTZ R125, R0.reuse, R125 ;  /* 0x0000007d007d7220 */ /* 0x040fe40000410000 */
[C---:B------:R-:W-:Y:S02]  /*b150*/  FMUL.FTZ R128, R0.reuse, R128 ;  /* 0x0000008000807220 */ /* 0x040fe40000410000 */
[----:B------:R-:W-:Y:S01]  /*b160*/  FMUL.FTZ R129, R0, R129 ;  /* 0x0000008100817220 */ /* 0x000fe20000410000 */
[----:B------:R-:W-:Y:S01]  /*b170*/  MOV R0, R10 ;  /* 0x0000000a00007202 */ /* 0x000fe20000000f00 */
[C---:B------:R-:W-:Y:S01]  /*b180*/  FMUL.FTZ R10, R2.reuse, R154 ;  /* 0x0000009a020a7220 */ /* 0x040fe20000410000 */
[----:B------:R-:W-:Y:S01]  /*b190*/  MOV R154, R140 ;  /* 0x0000008c009a7202 */ /* 0x000fe20000000f00 */
[C---:B------:R-:W-:Y:S01]  /*b1a0*/  FMUL.FTZ R15, R2.reuse, R151 ;  /* 0x00000097020f7220 */ /* 0x040fe20000410000 */
[----:B------:R-:W-:Y:S01]  /*b1b0*/  MOV R151, R144 ;  /* 0x0000009000977202 */ /* 0x000fe20000000f00 */
[C---:B------:R-:W-:Y:S01]  /*b1c0*/  FMUL.FTZ R18, R2.reuse, R146 ;  /* 0x0000009202127220 */ /* 0x040fe20000410000 */
[----:B---3--:R-:W-:Y:S01]  /*b1d0*/  MOV R158, R0 ;  /* 0x00000000009e7202 */ /* 0x008fe20000000f00 */
[C---:B------:R-:W-:Y:S02]  /*b1e0*/  FMUL.FTZ R19, R2.reuse, R147 ;  /* 0x0000009302137220 */ /* 0x040fe40000410000 */
[C---:B------:R-:W-:Y:S01]  /*b1f0*/  FMUL.FTZ R22, R2.reuse, R142 ;  /* 0x0000008e02167220 */ /* 0x040fe20000410000 */
[----:B------:R-:W-:Y:S01]  /*b200*/  LDSM.16.MT88.4 R144, [R241+0x800] ;  /* 0x00080000f190783b */ /* 0x000fe20000004200 */
        /* <DEDUP_REMOVED lines=49> */
[----:B-----5:R-:W-:Y:S02]  /*b520*/  FADD.FTZ R0, R132, R173 ;  /* 0x000000ad84007221 */ /* 0x020fe40000010000 */
[----:B------:R-:W-:Y:S01]  /*b530*/  MUFU.EX2 R173, R157 ;  /* 0x0000009d00ad7308 */ /* 0x000fe20000000800 */
[C---:B------:R-:W-:Y:S02]  /*b540*/  FMUL.FTZ R126, R2.reuse, R126 ;  /* 0x0000007e027e7220 */ /* 0x040fe40000410000 */
[C---:B------:R-:W-:Y:S02]  /*b550*/  FMUL.FTZ R127, R2.reuse, R127 ;  /* 0x0000007f027f7220 */ /* 0x040fe40000410000 */
[C---:B------:R-:W-:Y:S02]  /*b560*/  FMUL.FTZ R130, R2.reuse, R130 ;  /* 0x0000008202827220 */ /* 0x040fe40000410000 */
[C---:B------:R-:W-:Y:S02]  /*b570*/  FMUL.FTZ R131, R2.reuse, R131 ;  /* 0x0000008302837220 */ /* 0x040fe40000410000 */
[----:B----4-:R-:W-:Y:S02]  /*b580*/  FFMA.FTZ R148, R2, R136, R135 ;  /* 0x0000008802947223 */ /* 0x010fe40000010087 */
[----:B------:R-:W1:Y:S01]  /*b590*/  LDSM.16.MT88.4 R136, [R239] ;  /* 0x00000000ef88783b */ /* 0x000e620000004200 */
[----:B------:R-:W3:Y:S10]  /*b5a0*/  MUFU.EX2 R2, R179 ;  /* 0x000000b300027308 */ /* 0x000ef40000000800 */
[----:B------:R-:W4:Y:S10]  /*b5b0*/  MUFU.EX2 R135, R178 ;  /* 0x000000b200877308 */ /* 0x000f340000000800 */
[----:B------:R-:W-:Y:S01]  /*b5c0*/  MUFU.EX2 R179, R174 ;  /* 0x000000ae00b37308 */ /* 0x000fe20000000800 */
[----:B---3--:R-:W-:Y:S09]  /*b5d0*/  FADD.FTZ R0, R2, R0 ;  /* 0x0000000002007221 */ /* 0x008ff20000010000 */
[----:B------:R-:W3:Y:S01]  /*b5e0*/  MUFU.EX2 R178, R172 ;  /* 0x000000ac00b27308 */ /* 0x000ee20000000800 */
[----:B----4-:R-:W-:Y:S04]  /*b5f0*/  FADD.FTZ R0, R135, R0 ;  /* 0x0000000087007221 */ /* 0x010fe80000010000 */
[----:B------:R-:W-:Y:S01]  /*b600*/  FADD.FTZ R0, R134, R0 ;  /* 0x0000000086007221 */ /* 0x000fe20000010000 */
[C---:B-1----:R-:W-:Y:S04]  /*b610*/  HMMA.16816.F32 R4, R168.reuse, R136, R4 ;  /* 0x00000088a804723c */ /* 0x042fe80000001804 */
[----:B------:R-:W-:Y:S04]  /*b620*/  MUFU.EX2 R172, R152 ;  /* 0x0000009800ac7308 */ /* 0x000fe80000000800 */
[C---:B------:R-:W-:Y:S01]  /*b630*/  HMMA.16816.F32 R8, R168.reuse, R138, R8 ;  /* 0x0000008aa808723c */ /* 0x040fe20000001808 */
[----:B------:R-:W1:Y:S05]  /*b640*/  LDSM.16.MT88.4 R136, [R241] ;  /* 0x00000000f188783b */ /* 0x000e6a0000004200 */
[----:B------:R-:W4:Y:S02]  /*b650*/  MUFU.EX2 R174, R158 ;  /* 0x0000009e00ae7308 */ /* 0x000f240000000800 */
[C---:B-1----:R-:W-:Y:S08]  /*b660*/  HMMA.16816.F32 R12, R168.reuse, R136, R12 ;  /* 0x00000088a80c723c */ /* 0x042ff0000000180c */
[C---:B------:R-:W-:Y:S01]  /*b670*/  HMMA.16816.F32 R16, R168.reuse, R138, R16 ;  /* 0x0000008aa810723c */ /* 0x040fe20000001810 */
[----:B------:R-:W1:Y:S07]  /*b680*/  LDSM.16.MT88.4 R136, [R240] ;  /* 0x00000000f088783b */ /* 0x000e6e0000004200 */
[C---:B-1----:R-:W-:Y:S08]  /*b690*/  HMMA.16816.F32 R20, R168.reuse, R136, R20 ;  /* 0x00000088a814723c */ /* 0x042ff00000001814 */
[C---:B------:R-:W-:Y:S01]  /*b6a0*/  HMMA.16816.F32 R24, R168.reuse, R138, R24 ;  /* 0x0000008aa818723c */ /* 0x040fe20000001818 */
[----:B--2---:R1:W2:Y:S03]  /*b6b0*/  LDSM.16.MT88.4 R136, [R159] ;  /* 0x000000009f88783b */ /* 0x0042a60000004200 */
[----:B-1----:R-:W-:Y:S05]  /*b6c0*/  MOV R159, R141 ;  /* 0x0000008d009f7202 */ /* 0x002fea0000000f00 */
[----:B------:R-:W-:Y:S01]  /*b6d0*/  LDSM.16.MT88.4 R140, [R239+0x800] ;  /* 0x00080000ef8c783b */ /* 0x000fe20000004200 */
[C---:B--2---:R-:W-:Y:S08]  /*b6e0*/  HMMA.16816.F32 R28, R168.reuse, R136, R28 ;  /* 0x00000088a81c723c */ /* 0x044ff0000000181c */
        /* <DEDUP_REMOVED lines=39> */
[----:B---3--:R-:W-:Y:S03]  /*b960*/  F2FP.PACK_AB R137, R178, R179 ;  /* 0x000000b3b289723e */ /* 0x008fe600000000ff */
[----:B------:R-:W-:Y:S02]  /*b970*/  F2FP.PACK_AB R138, R134, R135 ;  /* 0x00000087868a723e */ /* 0x000fe400000000ff */
[----:B------:R-:W-:Y:S02]  /*b980*/  F2FP.PACK_AB R139, R176, R177 ;  /* 0x000000b1b08b723e */ /* 0x000fe400000000ff */
[----:B------:R-:W2:Y:S01]  /*b990*/  MUFU.EX2 R2, R155 ;  /* 0x0000009b00027308 */ /* 0x000ea20000000800 */
[----:B----4-:R-:W-:Y:S02]  /*b9a0*/  F2FP.PACK_AB R169, R175, R174 ;  /* 0x000000aeafa9723e */ /* 0x010fe400000000ff */
[----:B------:R-:W-:Y:S02]  /*b9b0*/  F2FP.PACK_AB R171, R173, R172 ;  /* 0x000000acadab723e */ /* 0x000fe400000000ff */
[C---:B------:R-:W-:Y:S05]  /*b9c0*/  HMMA.16816.F32 R4, R136.reuse, R140, R4 ;  /* 0x0000008c8804723c */ /* 0x040fea0000001804 */
[----:B------:R-:W3:Y:S03]  /*b9d0*/  MUFU.EX2 R135, R154 ;  /* 0x0000009a00877308 */ /* 0x000ee60000000800 */
[C---:B------:R-:W-:Y:S01]  /*b9e0*/  HMMA.16816.F32 R8, R136.reuse, R142, R8 ;  /* 0x0000008e8808723c */ /* 0x040fe20000001808 */
[----:B------:R-:W4:Y:S03]  /*b9f0*/  LDSM.16.MT88.4 R140, [R240+0x800] ;  /* 0x00080000f08c783b */ /* 0x000f260000004200 */
[----:B-1----:R-:W-:Y:S03]  /*ba00*/  FADD.FTZ R0, R132, R0 ;  /* 0x0000000084007221 */ /* 0x002fe60000010000 */
[----:B------:R-:W1:Y:S01]  /*ba10*/  MUFU.EX2 R134, R159 ;  /* 0x0000009f00867308 */ /* 0x000e620000000800 */
[C---:B------:R-:W-:Y:S04]  /*ba20*/  HMMA.16816.F32 R12, R136.reuse, R144, R12 ;  /* 0x00000090880c723c */ /* 0x040fe8000000180c */
[C---:B--2---:R-:W-:Y:S01]  /*ba30*/  F2FP.PACK_AB R168, R2.reuse, R132 ;  /* 0x0000008402a8723e */ /* 0x044fe200000000ff */
[----:B------:R-:W-:Y:S01]  /*ba40*/  FADD.FTZ R0, R2, R0 ;  /* 0x0000000002007221 */ /* 0x000fe20000010000 */
[----:B------:R-:W2:Y:S01]  /*ba50*/  LDL.LU R132, [R1+0x3c] ;  /* 0x00003c0001847983 */ /* 0x000ea20000300800 */
[----:B------:R-:W-:Y:S01]  /*ba60*/  FADD.FTZ R2, R156, R148 ;  /* 0x000000949c027221 */ /* 0x000fe20000010000 */
[C---:B------:R-:W-:Y:S02]  /*ba70*/  HMMA.16816.F32 R16, R136.reuse, R146, R16 ;  /* 0x000000928810723c */ /* 0x040fe40000001810 */
[----:B------:R-:W5:Y:S02]  /*ba80*/  LDSM.16.MT88.4 R144, [R242+0x800] ;  /* 0x00080000f290783b */ /* 0x000f640000004200 */
[----:B---3--:R-:W-:Y:S06]  /*ba90*/  FADD.FTZ R0, R135, R0 ;  /* 0x0000000087007221 */ /* 0x008fec0000010000 */
[----:B------:R-:W-:Y:S02]  /*baa0*/  LDSM.16.MT88.4 R152, [R239+0x1000] ;  /* 0x00100000ef98783b */ /* 0x000fe40000004200 */
[C---:B-1----:R-:W-:Y:S01]  /*bab0*/  FADD.FTZ R0, R134.reuse, R0 ;  /* 0x0000000086007221 */ /* 0x042fe20000010000 */
[----:B------:R-:W-:Y:S02]  /*bac0*/  F2FP.PACK_AB R170, R134, R135 ;  /* 0x0000008786aa723e */ /* 0x000fe400000000ff */
[----:B------:R-:W-:Y:S03]  /*bad0*/  MOV R135, R150 ;  /* 0x0000009600877202 */ /* 0x000fe60000000f00 */
[----:B------:R1:W-:Y:S04]  /*bae0*/  STL [R1+0x60], R0 ;  /* 0x0000600001007387 */ /* 0x0003e80000100800 */
[----:B------:R-:W3:Y:S01]  /*baf0*/  LDL R134, [R1+0x80] ;  /* 0x0000800001867983 */ /* 0x000ee20000100800 */
[C---:B----4-:R-:W-:Y:S08]  /*bb00*/  HMMA.16816.F32 R20, R136.reuse, R140, R20 ;  /* 0x0000008c8814723c */ /* 0x050ff00000001814 */
[C---:B------:R-:W-:Y:S01]  /*bb10*/  HMMA.16816.F32 R24, R136.reuse, R142, R24 ;  /* 0x0000008e8818723c */ /* 0x040fe20000001818 */
[----:B------:R-:W4:Y:S07]  /*bb20*/  LDSM.16.MT88.4 R140, [R239+0x2000] ;  /* 0x00200000ef8c783b */ /* 0x000f2e0000004200 */
[C---:B-----5:R-:W-:Y:S04]  /*bb30*/  HMMA.16816.F32 R28, R136.reuse, R144, R28 ;  /* 0x00000090881c723c */ /* 0x060fe8000000181c */
[----:B-1----:R-:W-:Y:S04]  /*bb40*/  FADD.FTZ R0, R149, R2 ;  /* 0x0000000295007221 */ /* 0x002fe80000010000 */
[----:B------:R-:W-:Y:S01]  /*bb50*/  FADD.FTZ R0, R135, R0 ;  /* 0x0000000087007221 */ /* 0x000fe20000010000 */
[C---:B------:R-:W-:Y:S01]  /*bb60*/  HMMA.16816.F32 R32, R136.reuse, R146, R32 ;  /* 0x000000928820723c */ /* 0x040fe20000001820 */
[----:B------:R-:W1:Y:S02]  /*bb70*/  LDSM.16.MT88.4 R144, [R241+0x2000] ;  /* 0x00200000f190783b */ /* 0x000e640000004200 */
[----:B------:R-:W-:Y:S01]  /*bb80*/  FADD.FTZ R0, R179, R0 ;  /* 0x00000000b3007221 */ /* 0x000fe20000010000 */
[-C--:B------:R-:W-:Y:S03]  /*bb90*/  MOV R135, R3.reuse ;  /* 0x0000000300877202 */ /* 0x080fe60000000f00 */
[----:B------:R-:W-:Y:S05]  /*bba0*/  FADD.FTZ R0, R178, R0 ;  /* 0x00000000b2007221 */ /* 0x000fea0000010000 */
[----:B------:R-:W-:Y:S04]  /*bbb0*/  FADD.FTZ R0, R177, R0 ;  /* 0x00000000b1007221 */ /* 0x000fe80000010000 */
[----:B------:R-:W-:Y:S04]  /*bbc0*/  FADD.FTZ R0, R176, R0 ;  /* 0x00000000b0007221 */ /* 0x000fe80000010000 */
[----:B------:R-:W-:Y:S01]  /*bbd0*/  FADD.FTZ R0, R174, R0 ;  /* 0x00000000ae007221 */ /* 0x000fe20000010000 */
[C---:B----4-:R-:W-:Y:S03]  /*bbe0*/  HMMA.16816.F32 R36, R136.reuse, R140, R36 ;  /* 0x0000008c8824723c */ /* 0x050fe60000001824 */
[----:B------:R-:W-:Y:S04]  /*bbf0*/  FADD.FTZ R0, R175, R0 ;  /* 0x00000000af007221 */ /* 0x000fe80000010000 */
[----:B------:R-:W-:Y:S01]  /*bc00*/  FADD.FTZ R0, R172, R0 ;  /* 0x00000000ac007221 */ /* 0x000fe20000010000 */
[C---:B------:R-:W-:Y:S01]  /*bc10*/  HMMA.16816.F32 R40, R136.reuse, R142, R40 ;  /* 0x0000008e8828723c */ /* 0x040fe20000001828 */
[----:B------:R-:W4:Y:S03]  /*bc20*/  LDSM.16.MT88.4 R140, [R240+0x2000] ;  /* 0x00200000f08c783b */ /* 0x000f260000004200 */
[----:B------:R-:W-:Y:S04]  /*bc30*/  FADD.FTZ R0, R173, R0 ;  /* 0x00000000ad007221 */ /* 0x000fe80000010000 */
[C---:B-1----:R-:W-:Y:S08]  /*bc40*/  HMMA.16816.F32 R44, R136.reuse, R144, R44 ;  /* 0x00000090882c723c */ /* 0x042ff0000000182c */
[C---:B------:R-:W-:Y:S01]  /*bc50*/  HMMA.16816.F32 R48, R136.reuse, R146, R48 ;  /* 0x000000928830723c */ /* 0x040fe20000001830 */
[----:B------:R-:W1:Y:S07]  /*bc60*/  LDSM.16.MT88.4 R144, [R242+0x2000] ;  /* 0x00200000f290783b */ /* 0x000e6e0000004200 */
[C---:B----4-:R-:W-:Y:S08]  /*bc70*/  HMMA.16816.F32 R52, R136.reuse, R140, R52 ;  /* 0x0000008c8834723c */ /* 0x050ff00000001834 */
[C---:B------:R-:W-:Y:S01]  /*bc80*/  HMMA.16816.F32 R56, R136.reuse, R142, R56 ;  /* 0x0000008e8838723c */ /* 0x040fe20000001838 */
[----:B------:R-:W4:Y:S07]  /*bc90*/  LDSM.16.MT88.4 R140, [R239+0x3800] ;  /* 0x00380000ef8c783b */ /* 0x000f2e0000004200 */
        /* <DEDUP_REMOVED lines=20> */
[----:B------:R-:W1:Y:S03]  /*bde0*/  LDSM.16.MT88.4 R144, [R242+0x5000] ;  /* 0x00500000f290783b */ /* 0x000e660000004200 */
[C---:B--2---:R-:W-:Y:S05]  /*bdf0*/  IADD3 R2, R132.reuse, -0x1, RZ ;  /* 0xffffffff84027810 */ /* 0x044fea0007ffe0ff */
[----:B------:R-:W-:Y:S04]  /*be00*/  STL [R1+0x3c], R2 ;  /* 0x00003c0201007387 */ /* 0x000fe80000100800 */
[----:B------:R2:W-:Y:S01]  /*be10*/  STL [R1+0x5c], R0 ;  /* 0x00005c0001007387 */ /* 0x0005e20000100800 */
[C---:B----4-:R-:W-:Y:S03]  /*be20*/  HMMA.16816.F32 R116, R136.reuse, R140, R116 ;  /* 0x0000008c8874723c */ /* 0x050fe60000001874 */
[----:B---3--:R-:W-:Y:S02]  /*be30*/  ISETP.GT.AND P0, PT, R132, R134, PT ;  /* 0x000000868400720c */ /* 0x008fe40003f04270 */
[----:B------:R-:W-:Y:S03]  /*be40*/  MOV R132, R3 ;  /* 0x0000000300847202 */ /* 0x000fe60000000f00 */
[C---:B------:R-:W-:Y:S04]  /*be50*/  HMMA.16816.F32 R120, R136.reuse, R142, R120 ;  /* 0x0000008e8878723c */ /* 0x040fe80000001878 */
[----:B------:R-:W-:Y:S02]  /*be60*/  MOV R134, R133 ;  /* 0x0000008500867202 */ /* 0x000fe40000000f00 */
[----:B--2---:R-:W-:Y:S02]  /*be70*/  MOV R0, R2 ;  /* 0x0000000200007202 */ /* 0x004fe40000000f00 */
[C---:B-1----:R-:W-:Y:S03]  /*be80*/  HMMA.16816.F32 R124, R136.reuse, R144, R124 ;  /* 0x00000090887c723c */ /* 0x042fe6000000187c */
[----:B------:R-:W-:Y:S05]  /*be90*/  STL [R1+0x3c], R0 ;  /* 0x00003c0001007387 */ /* 0x000fea0000100800 */
[----:B------:R-:W-:Y:S01]  /*bea0*/  HMMA.16816.F32 R128, R136, R146, R128 ;  /* 0x000000928880723c */ /* 0x000fe20000001880 */
[----:B------:R-:W1:Y:S07]  /*beb0*/  LDSM.16.MT88.4 R144, [R241+0x1000] ;  /* 0x00100000f190783b */ /* 0x000e6e0000004200 */
[C---:B------:R-:W-:Y:S01]  /*bec0*/  HMMA.16816.F32 R156, R168.reuse, R152, R4 ;  /* 0x00000098a89c723c */ /* 0x040fe20000001804 */
[----:B------:R-:W2:Y:S07]  /*bed0*/  LDSM.16.MT88.4 R136, [R240+0x1000] ;  /* 0x00100000f088783b */ /* 0x000eae0000004200 */
[C---:B------:R-:W-:Y:S01]  /*bee0*/  HMMA.16816.F32 R152, R168.reuse, R154, R8 ;  /* 0x0000009aa898723c */ /* 0x040fe20000001808 */
[----:B------:R-:W3:Y:S08]  /*bef0*/  LDSM.16.MT88.4 R4, [R242+0x1000] ;  /* 0x00100000f204783b */ /* 0x000ef00000004200 */
[----:B------:R-:W4:Y:S01]  /*bf00*/  LDSM.16.MT88.4 R8, [R239+0x2800] ;  /* 0x00280000ef08783b */ /* 0x000f220000004200 */
[C---:B-1----:R-:W-:Y:S07]  /*bf10*/  HMMA.16816.F32 R148, R168.reuse, R144, R12 ;  /* 0x00000090a894723c */ /* 0x042fee000000180c */
[----:B------:R-:W1:Y:S01]  /*bf20*/  LDSM.16.MT88.4 R12, [R241+0x2800] ;  /* 0x00280000f10c783b */ /* 0x000e620000004200 */
[C---:B------:R-:W-:Y:S08]  /*bf30*/  HMMA.16816.F32 R144, R168.reuse, R146, R16 ;  /* 0x00000092a890723c */ /* 0x040ff00000001810 */
[C---:B--2---:R-:W-:Y:S08]  /*bf40*/  HMMA.16816.F32 R140, R168.reuse, R136, R20 ;  /* 0x00000088a88c723c */ /* 0x044ff00000001814 */
[C---:B------:R-:W-:Y:S08]  /*bf50*/  HMMA.16816.F32 R136, R168.reuse, R138, R24 ;  /* 0x0000008aa888723c */ /* 0x040ff00000001818 */
[C---:B---3--:R-:W-:Y:S08]  /*bf60*/  HMMA.16816.F32 R28, R168.reuse, R4, R28 ;  /* 0x00000004a81c723c */ /* 0x048ff0000000181c */
[C---:B------:R-:W-:Y:S01]  /*bf70*/  HMMA.16816.F32 R32, R168.reuse, R6, R32 ;  /* 0x00000006a820723c */ /* 0x040fe20000001820 */
[----:B------:R-:W2:Y:S07]  /*bf80*/  LDSM.16.MT88.4 R4, [R240+0x2800] ;  /* 0x00280000f004783b */ /* 0x000eae0000004200 */
[C---:B----4-:R-:W-:Y:S08]  /*bf90*/  HMMA.16816.F32 R36, R168.reuse, R8, R36 ;  /* 0x00000008a824723c */ /* 0x050ff00000001824 */
        /* <DEDUP_REMOVED lines=27> */
[C---:B------:R-:W-:Y:S08]  /*c150*/  HMMA.16816.F32 R112, R168.reuse, R10, R112 ;  /* 0x0000000aa870723c */ /* 0x040ff00000001870 */
[C---:B-1----:R-:W-:Y:S08]  /*c160*/  HMMA.16816.F32 R116, R168.reuse, R12, R116 ;  /* 0x0000000ca874723c */ /* 0x042ff00000001874 */
[C---:B------:R-:W-:Y:S08]  /*c170*/  HMMA.16816.F32 R120, R168.reuse, R14, R120 ;  /* 0x0000000ea878723c */ /* 0x040ff00000001878 */
[C---:B--2---:R-:W-:Y:S08]  /*c180*/  HMMA.16816.F32 R124, R168.reuse, R4, R124 ;  /* 0x00000004a87c723c */ /* 0x044ff0000000187c */
[----:B------:R-:W-:Y:S01]  /*c190*/  HMMA.16816.F32 R128, R168, R6, R128 ;  /* 0x00000006a880723c */ /* 0x000fe20000001880 */
[----:B------:R-:W-:-:S07]  /*c1a0*/  @P0 BRA `(.L_x_528) ;  /* 0xffffbdb000000947 */ /* 0x000fce000383ffff */
.L_x_505:
[----:B------:R-:W3:Y:S01]  /*c1b0*/  LDL R0, [R1+0xb0] ;  /* 0x0000b00001007983 */ /* 0x000ee20000100800 */
[----:B--2---:R-:W-:-:S03]  /*c1c0*/  IMAD.MOV.U32 R2, RZ, RZ, c[0x0][0x2c4] ;  /* 0x0000b100ff027624 */ /* 0x004fc600078e00ff */
[----:B-1----:R-:W2:Y:S04]  /*c1d0*/  LDL R4, [R1+0x74] ;  /* 0x0000740001047983 */ /* 0x002ea80000100800 */
[----:B------:R-:W2:Y:S01]  /*c1e0*/  LDL R3, [R1+0x78] ;  /* 0x0000780001037983 */ /* 0x000ea20000100800 */
[----:B------:R-:W-:Y:S01]  /*c1f0*/  ISETP.NE.AND P0, PT, R2, 0x1, PT ;  /* 0x000000010200780c */ /* 0x000fe20003f05270 */
[----:B------:R-:W-:Y:S01]  /*c200*/  IMAD.MOV.U32 R5, RZ, RZ, c[0x0][0x32c] ;  /* 0x0000cb00ff057624 */ /* 0x000fe200078e00ff */
[----:B---3--:R-:W-:-:S11]  /*c210*/  IADD3 R0, R0, 0x7f, RZ ;  /* 0x0000007f00007810 */ /* 0x008fd60007ffe0ff */
[----:B------:R-:W-:-:S05]  /*c220*/  @P0 IMAD.HI.U32 R2, R0, c[0x0][0x2c8], RZ ;  /* 0x0000b20000020a27 */ /* 0x000fca00078e00ff */
[----:B------:R-:W-:Y:S02]  /*c230*/  @P0 SHF.R.U32.HI R0, RZ, c[0x0][0x2cc], R2 ;  /* 0x0000b300ff000a19 */ /* 0x000fe40000011602 */
[----:B------:R-:W-:Y:S02]  /*c240*/  ISETP.GE.AND P0, PT, R5, 0x1, PT ;  /* 0x000000010500780c */ /* 0x000fe40003f06270 */
[----:B--2---:R-:W-:-:S05]  /*c250*/  IADD3 R2, R3, 0x1, -R4 ;  /* 0x0000000103027810 */ /* 0x004fca0007ffe804 */
[----:B------:R-:W-:-:S05]  /*c260*/  IMAD.IADD R0, R2, 0x1, R0 ;  /* 0x0000000102007824 */ /* 0x000fca00078e0200 */
[----:B------:R-:W-:Y:S01]  /*c270*/  IADD3 R2, R0, -c[0x0][0x324], RZ ;  /* 0x8000c90000027a10 */ /* 0x000fe20007ffe0ff */
[----:B------:R-:W-:Y:S05]  /*c280*/  @!P0 BRA `(.L_x_529) ;  /* 0x0000011000008947 */ /* 0x000fea0003800000 */
[----:B------:R-:W-:Y:S01]  /*c290*/  ISETP.GT.AND P0, PT, R0, -0x1, PT ;  /* 0xffffffff0000780c */ /* 0x000fe20003f04270 */
[----:B------:R-:W-:-:S12]  /*c2a0*/  BSSY B0, `(.L_x_530) ;  /* 0x000000d000007945 */ /* 0x000fd80003800000 */
        /* <DEDUP_REMOVED lines=8> */
.L_x_531:
[----:B------:R-:W-:-:S04]  /*c330*/  MOV R3, 0x1 ;  /* 0x0000000100037802 */ /* 0x000fc80000000f00 */
[----:B------:R-:W-:-:S13]  /*c340*/  ISETP.NE.AND P0, PT, R3, c[0x0][0x32c], PT ;  /* 0x0000cb0003007a0c */ /* 0x000fda0003f05270 */
[----:B------:R-:W-:-:S05]  /*c350*/  @P0 IMAD.HI.U32 R3, R0, c[0x0][0x330], RZ ;  /* 0x0000cc0000030a27 */ /* 0x000fca00078e00ff */
[----:B------:R-:W-:Y:S02]  /*c360*/  @P0 SHF.R.U32.HI R0, RZ, c[0x0][0x334], R3 ;  /* 0x0000cd00ff000a19 */ /* 0x000fe40000011603 */
.L_x_532:
[----:B------:R-:W-:Y:S05]  /*c370*/  BSYNC B0 ;  /* 0x0000000000007941 */ /* 0x000fea0003800000 */
.L_x_530:
[----:B------:R-:W-:-:S05]  /*c380*/  IMAD R0, R0, c[0x0][0x32c], RZ ;  /* 0x0000cb0000007a24 */ /* 0x000fca00078e02ff */
[----:B------:R-:W-:Y:S02]  /*c390*/  IMNMX R2, R2, R0, !PT ;  /* 0x0000000002027217 */ /* 0x000fe40007800200 */
.L_x_529:
[----:B------:R-:W2:Y:S04]  /*c3a0*/  LDL R0, [R1+0x3c] ;  /* 0x00003c0001007983 */ /* 0x000ea80000100800 */
[----:B------:R-:W3:Y:S01]  /*c3b0*/  LDL R4, [R1+0x70] ;  /* 0x0000700001047983 */ /* 0x000ee20000100800 */
[----:B------:R-:W-:-:S05]  /*c3c0*/  IADD3 R2, R2, 0x2f, RZ ;  /* 0x0000002f02027810 */ /* 0x000fca0007ffe0ff */
[----:B------:R-:W-:-:S04]  /*c3d0*/  IMAD.HI R2, R2, 0x2aaaaaab, RZ ;  /* 0x2aaaaaab02027827 */ /* 0x000fc800078e02ff */
[----:B--2---:R-:W-:Y:S01]  /*c3e0*/  IMAD.MOV.U32 R3, RZ, RZ, R0 ;  /* 0x000000ffff037224 */ /* 0x004fe200078e0000 */
[----:B------:R-:W-:-:S04]  /*c3f0*/  SHF.R.U32.HI R0, RZ, 0x1f, R2 ;  /* 0x0000001fff007819 */ /* 0x000fc80000011602 */
[----:B------:R-:W-:-:S04]  /*c400*/  LEA.HI.SX32 R0, R2, R0, 0x1d ;  /* 0x0000000002007211 */ /* 0x000fc800078feaff */
[----:B---3--:R-:W-:-:S04]  /*c410*/  IMNMX R4, R4, R0, !PT ;  /* 0x0000000004047217 */ /* 0x008fc80007800200 */
[----:B------:R-:W-:Y:S01]  /*c420*/  ISETP.GE.AND P0, PT, R3, R4, PT ;  /* 0x000000040300720c */ /* 0x000fe20003f06270 */
[----:B------:R1:W-:-:S12]  /*c430*/  STL [R1+0x80], R4 ;  /* 0x0000800401007387 */ /* 0x0003d80000100800 */
[----:B------:R-:W-:Y:S05]  /*c440*/  @!P0 BRA `(.L_x_533) ;  /* 0x0000359000008947 */ /* 0x000fea0003800000 */
.L_x_546:
[----:B-1----:R-:W2:Y:S01]  /*c450*/  LDL R4, [R1+0x4] ;  /* 0x0000040001047983 */ /* 0x002ea20000100800 */
[----:B------:R-:W-:Y:S04]  /*c460*/  DEPBAR.LE SB0, 0x0 ;  /* 0x000080000000791a */ /* 0x000fe80000000000 */
[----:B------:R-:W3:Y:S01]  /*c470*/  LDL R2, [R1+0x3c] ;  /* 0x00003c0001027983 */ /* 0x000ee20000100800 */
[----:B------:R-:W-:Y:S01]  /*c480*/  WARPSYNC 0xffffffff ;  /* 0xffffffff00007948 */ /* 0x000fe20003800000 */
[----:B------:R-:W-:Y:S01]  /*c490*/  BSSY B0, `(.L_x_534) ;  /* 0x0000061000007945 */ /* 0x000fe20003800000 */
[----:B------:R-:W-:Y:S01]  /*c4a0*/  MOV R134, R133 ;  /* 0x0000008500867202 */ /* 0x000fe20000000f00 */
[----:B------:R-:W4:Y:S04]  /*c4b0*/  LDL R3, [R1+0x8] ;  /* 0x0000080001037983 */ /* 0x000f280000100800 */
[----:B------:R-:W3:Y:S04]  /*c4c0*/  LDL R0, [R1+0x70] ;  /* 0x0000700001007983 */ /* 0x000ee80000100800 */
[----:B------:R-:W-:Y:S06]  /*c4d0*/  BAR.SYNC.DEFER_BLOCKING 0x0 ;  /* 0x0000000000007b1d */ /* 0x000fec0000010000 */
[----:B------:R1:W1:Y:S04]  /*c4e0*/  LDSM.16.M88.4 R8, [R236] ;  /* 0x00000000ec08783b */ /* 0x0002680000000200 */
[----:B------:R1:W1:Y:S04]  /*c4f0*/  LDSM.16.M88.4 R16, [R236+0x800] ;  /* 0x00080000ec10783b */ /* 0x0002680000000200 */
[----:B------:R1:W1:Y:S04]  /*c500*/  LDSM.16.M88.4 R24, [R236+0x1000] ;  /* 0x00100000ec18783b */ /* 0x0002680000000200 */
[----:B------:R1:W1:Y:S04]  /*c510*/  LDSM.16.M88.4 R168, [R243] ;  /* 0x00000000f3a8783b */ /* 0x0002680000000200 */
[----:B--2---:R2:W1:Y:S04]  /*c520*/  LDSM.16.M88.4 R172, [R4] ;  /* 0x0000000004ac783b */ /* 0x0044680000000200 */
[----:B----4-:R2:W4:Y:S01]  /*c530*/  LDSM.16.M88.4 R176, [R3] ;  /* 0x0000000003b0783b */ /* 0x0105220000000200 */
[----:B---3--:R-:W-:Y:S11]  /*c540*/  ISETP.GT.AND P0, PT, R0, R2, PT ;  /* 0x000000020000720c */ /* 0x008ff60003f04270 */
[----:B------:R-:W-:Y:S02]  /*c550*/  @!UPT UIADD3 URZ, URZ, URZ, URZ ;  /* 0x0000003f3f3ff290 */ /* 0x000fe4000fffe03f */
[----:B------:R-:W-:-:S05]  /*c560*/  @P0 BRA `(.L_x_535) ;  /* 0x0000053000000947 */ /* 0x000fca0003800000 */
[----:B--2---:R-:W2:Y:S04]  /*c570*/  LDL R4, [R1+0x38] ;  /* 0x0000380001047983 */ /* 0x004ea80000100800 */
[----:B------:R-:W3:Y:S04]  /*c580*/  LDL R12, [R1+0x28] ;  /* 0x00002800010c7983 */ /* 0x000ee80000100800 */
[----:B------:R-:W5:Y:S04]  /*c590*/  LDL.64 R6, [R1+0xa0] ;  /* 0x0000a00001067983 */ /* 0x000f680000100a00 */
[----:B----4-:R-:W4:Y:S01]  /*c5a0*/  LDL R5, [R1+0xa8] ;  /* 0x0000a80001057983 */ /* 0x010f220000100800 */
        /* <DEDUP_REMOVED lines=8> */
[----:B-----5:R-:W-:Y:S03]  /*c630*/  IADD3 R0, P0, R6, R2, RZ ;  /* 0x0000000206007210 */ /* 0x020fe60007f1e0ff */
[----:B------:R-:W-:Y:S05]  /*c640*/  IMAD R4, R12, c[0x0][0x21c], R4 ;  /* 0x000087000c047a24 */ /* 0x000fea00078e0204 */
[----:B----4-:R-:W-:Y:S02]  /*c650*/  IADD3.X R2, R5, R3, R4, P0, !PT ;  /* 0x0000000305027210 */ /* 0x010fe400007fe404 */
[C---:B------:R-:W-:Y:S04]  /*c660*/  LEA R12, P0, R0.reuse, c[0x0][0x1f8], 0x1 ;  /* 0x00007e00000c7a11 */ /* 0x040fe800078008ff */
[----:B------:R-:W-:Y:S01]  /*c670*/  LEA.HI.X R5, R0, c[0x0][0x1fc], R2, 0x1, P0 ;  /* 0x00007f0000057a11 */ /* 0x000fe200000f0c02 */
[----:B------:R-:W-:-:S06]  /*c680*/  BRA.DIV ~URZ, `(.L_x_536) ;  /* 0x0000e6927f007947 */ /* 0x000fcc000b800000 */
[----:B------:R2:W3:Y:S02]  /*c690*/  SHFL.IDX PT, R4, R5, RZ, 0x181f ;  /* 0x00181fff05047589 */ /* 0x0004e400000e0000 */
.L_x_655:
[----:B------:R-:W-:-:S05]  /*c6a0*/  BRA.DIV ~URZ, `(.L_x_537) ;  /* 0x0000e7027f007947 */ /* 0x000fca000b800000 */
[----:B------:R4:W2:Y:S02]  /*c6b0*/  SHFL.IDX PT, R0, R12, RZ, 0x181f ;  /* 0x00181fff0c007589 */ /* 0x0008a400000e0000 */
.L_x_656:
        /* <DEDUP_REMOVED lines=13> */
[----:B----4-:R-:W-:Y:S05]  /*c790*/  IADD3 R6, P0, R0, R6, RZ ;  /* 0x0000000600067210 */ /* 0x010fea0007f1e0ff */
[----:B---3--:R-:W-:Y:S06]  /*c7a0*/  IMAD.X R7, R4, 0x1, R3, P0 ;  /* 0x0000000104077824 */ /* 0x008fec00000e0603 */
[----:B------:R-:W-:Y:S01]  /*c7b0*/  @!PT LDS RZ, [RZ] ;  /* 0x00000000fffff984 */ /* 0x000fe20000000800 */
[----:B------:R-:W-:Y:S01]  /*c7c0*/  @!PT LDS RZ, [RZ] ;  /* 0x00000000fffff984 */ /* 0x000fe20000000800 */
[----:B------:R-:W-:Y:S01]  /*c7d0*/  @!PT LDS RZ, [RZ] ;  /* 0x00000000fffff984 */ /* 0x000fe20000000800 */
[----:B--2---:R2:W-:Y:S01]  /*c7e0*/  LDGSTS.E.BYPASS.LTC128B.128 [R13+0x4080], [R6.64], !P4 ;  /* 0x04080000060d7fae */ /* 0x0045e2000e101d46 */
[----:B------:R-:W-:Y:S02]  /*c7f0*/  ISETP.GE.AND P3, PT, R135, c[0x0][0x1d4], PT ;  /* 0x0000750087007a0c */ /* 0x000fe40003f66270 */
[----:B------:R-:W-:Y:S02]  /*c800*/  IADD3 R2, P0, R0, R2, RZ ;  /* 0x0000000200027210 */ /* 0x000fe40007f1e0ff */
[----:B------:R-:W-:Y:S02]  /*c810*/  ISETP.GE.AND P2, PT, R22, c[0x0][0x1d4], PT ;  /* 0x0000750016007a0c */ /* 0x000fe40003f46270 */
[----:B------:R-:W-:Y:S01]  /*c820*/  ISETP.GE.AND P1, PT, R14, c[0x0][0x1d4], PT ;  /* 0x000075000e007a0c */ /* 0x000fe20003f26270 */
[----:B--2---:R-:W2:Y:S02]  /*c830*/  LDL R7, [R1+0x48] ;  /* 0x0000480001077983 */ /* 0x004ea40000100800 */
[----:B--2---:R-:W-:Y:S05]  /*c840*/  IMAD.X R3, R4, 0x1, R7, P0 ;  /* 0x0000000104037824 */ /* 0x004fea00000e0607 */
[----:B------:R2:W-:Y:S02]  /*c850*/  LDGSTS.E.BYPASS.LTC128B.128 [R13+0x5880], [R2.64], !P3 ;  /* 0x05880000020d7fae */ /* 0x0005e4000d901d46 */
[----:B--2---:R-:W-:Y:S05]  /*c860*/  IADD3 R2, P0, R0, R23, RZ ;  /* 0x0000001700027210 */ /* 0x004fea0007f1e0ff */
[----:B------:R-:W-:Y:S02]  /*c870*/  IMAD.X R3, R4, 0x1, R20, P0 ;  /* 0x0000000104037824 */ /* 0x000fe400000e0614 */
[----:B------:R-:W2:Y:S04]  /*c880*/  S2R R20, SR_TID.X ;  /* 0x0000000000147919 */ /* 0x000ea80000002100 */
[----:B------:R3:W-:Y:S01]  /*c890*/  LDGSTS.E.BYPASS.LTC128B.128 [R13+0x7080], [R2.64], !P2 ;  /* 0x07080000020d7fae */ /* 0x0007e2000d101d46 */
[----:B--2---:R-:W-:Y:S02]  /*c8a0*/  ISETP.GT.AND P5, PT, R20, 0x7f, PT ;  /* 0x0000007f1400780c */ /* 0x004fe40003fa4270 */
[----:B---3--:R-:W-:Y:S05]  /*c8b0*/  IADD3 R2, P0, R0, R21, RZ ;  /* 0x0000001500027210 */ /* 0x008fea0007f1e0ff */
[----:B------:R-:W-:Y:S05]  /*c8c0*/  IMAD.X R3, R4, 0x1, R15, P0 ;  /* 0x0000000104037824 */ /* 0x000fea00000e060f */
[----:B------:R2:W-:Y:S01]  /*c8d0*/  LDGSTS.E.BYPASS.LTC128B.128 [R13+0x8880], [R2.64], !P1 ;  /* 0x08880000020d7fae */ /* 0x0005e2000c901d46 */
[----:B------:R-:W-:-:S05]  /*c8e0*/  @P5 BRA `(.L_x_535) ;  /* 0x000001b000005947 */ /* 0x000fca0003800000 */
[----:B------:R-:W-:-:S05]  /*c8f0*/  BRA.DIV ~URZ, `(.L_x_538) ;  /* 0x0000e5427f007947 */ /* 0x000fca000b800000 */
[----:B------:R3:W4:Y:S04]  /*c900*/  SHFL.IDX PT, R4, R5, 0x1, 0x181f ;  /* 0x00381f0005047f89 */ /* 0x00072800000e0000 */
[----:B------:R3:W2:Y:S02]  /*c910*/  SHFL.IDX PT, R0, R12, 0x1, 0x181f ;  /* 0x00381f000c007f89 */ /* 0x0006a400000e0000 */
.L_x_657:
[----:B------:R-:W5:Y:S04]  /*c920*/  LDL R6, [R1+0xc4] ;  /* 0x0000c40001067983 */ /* 0x000f680000100800 */
[----:B--2---:R-:W2:Y:S04]  /*c930*/  LDL R3, [R1+0x44] ;  /* 0x0000440001037983 */ /* 0x004ea80000100800 */
[----:B---3--:R-:W3:Y:S04]  /*c940*/  LDL R2, [R1+0xd0] ;  /* 0x0000d00001027983 */ /* 0x008ee80000100800 */
[----:B----4-:R-:W4:Y:S04]  /*c950*/  LDL R20, [R1+0x48] ;  /* 0x0000480001147983 */ /* 0x010f280000100800 */
[----:B------:R-:W4:Y:S04]  /*c960*/  LDL R5, [R1+0x1c] ;  /* 0x00001c0001057983 */ /* 0x000f280000100800 */
[----:B------:R-:W4:Y:S04]  /*c970*/  LDL R15, [R1+0xbc] ;  /* 0x0000bc00010f7983 */ /* 0x000f280000100800 */
[----:B------:R-:W4:Y:S04]  /*c980*/  LDL R14, [R1+0x4c] ;  /* 0x00004c00010e7983 */ /* 0x000f280000100800 */
[----:B------:R-:W4:Y:S04]  /*c990*/  LDL R13, [R1+0xb8] ;  /* 0x0000b800010d7983 */ /* 0x000f280000100800 */
[----:B------:R-:W4:Y:S01]  /*c9a0*/  LDL R12, [R1+0x50] ;  /* 0x00005000010c7983 */ /* 0x000f220000100800 */
[----:B-----5:R-:W-:Y:S05]  /*c9b0*/  IADD3 R6, P0, R0, R6, RZ ;  /* 0x0000000600067210 */ /* 0x020fea0007f1e0ff */
[----:B--2---:R-:W-:Y:S01]  /*c9c0*/  IMAD.X R7, R4, 0x1, R3, P0 ;  /* 0x0000000104077824 */ /* 0x004fe200000e0603 */
        /* <DEDUP_REMOVED lines=13> */
.L_x_535:
[----:B------:R-:W-:Y:S05]  /*caa0*/  BSYNC B0 ;  /* 0x0000000000007941 */ /* 0x000fea0003800000 */
.L_x_534:
[----:B------:R-:W0:Y:S01]  /*cab0*/  LDGDEPBAR ;  /* 0x00000000000079af */ /* 0x000e220000000000 */
[----:B------:R-:W-:Y:S01]  /*cac0*/  WARPSYNC 0xffffffff ;  /* 0xffffffff00007948 */ /* 0x000fe20003800000 */
[C---:B-12---:R-:W-:Y:S01]  /*cad0*/  HMMA.16816.F32 R4, R160.reuse, R8, RZ ;  /* 0x00000008a004723c */ /* 0x046fe200000018ff */
[----:B------:R-:W-:Y:S07]  /*cae0*/  BSSY B0, `(.L_x_539) ;  /* 0x000013e000007945 */ /* 0x000fee0003800000 */
[C---:B------:R-:W-:Y:S08]  /*caf0*/  HMMA.16816.F32 R8, R160.reuse, R10, RZ ;  /* 0x0000000aa008723c */ /* 0x040ff000000018ff */
[C---:B------:R-:W-:Y:S08]  /*cb00*/  HMMA.16816.F32 R12, R160.reuse, R16, RZ ;  /* 0x00000010a00c723c */ /* 0x040ff000000018ff */
        /* <DEDUP_REMOVED lines=9> */
[C---:B----4-:R-:W-:Y:S08]  /*cba0*/  HMMA.16816.F32 R20, R164.reuse, R176, R20 ;  /* 0x000000b0a414723c */ /* 0x050ff00000001814 */
        /* <DEDUP_REMOVED lines=122> */
[----:B------:R-:W2:Y:S04]  /*d350*/  MUFU.TANH R2, R0 ;  /* 0x0000000000027308 */ /* 0x000ea80000002400 */
[----:B------:R-:W-:Y:S01]  /*d360*/  FMUL.FTZ R3, R11, c[0x0][0x320] ;  /* 0x0000c8000b037a20 */ /* 0x000fe20000410000 */
[C---:B-1----:R-:W-:Y:S03]  /*d370*/  HMMA.16816.F32 R12, R232.reuse, R168, R12 ;  /* 0x000000a8e80c723c */ /* 0x042fe6000000180c */
[----:B------:R-:W-:Y:S02]  /*d380*/  FMUL.FTZ R10, R10, c[0x0][0x320] ;  /* 0x0000c8000a0a7a20 */ /* 0x000fe40000410000 */
[----:B------:R-:W-:Y:S03]  /*d390*/  MUFU.TANH R175, R3 ;  /* 0x0000000300af7308 */ /* 0x000fe60000002400 */
[C---:B------:R-:W-:Y:S07]  /*d3a0*/  HMMA.16816.F32 R16, R232.reuse, R170, R16 ;  /* 0x000000aae810723c */ /* 0x040fee0000001810 */
[----:B------:R-:W-:Y:S01]  /*d3b0*/  MUFU.TANH R177, R10 ;  /* 0x0000000a00b17308 */ /* 0x000fe20000002400 */
[----:B--2---:R1:W-:Y:S01]  /*d3c0*/  STL [R1+0x20], R2 ;  /* 0x0000200201007387 */ /* 0x0043e20000100800 */
[----:B------:R-:W-:Y:S08]  /*d3d0*/  FMUL.FTZ R0, R5, c[0x0][0x320] ;  /* 0x0000c80005007a20 */ /* 0x000ff00000410000 */
[----:B------:R2:W-:Y:S02]  /*d3e0*/  MUFU.TANH R179, R0 ;  /* 0x0000000000b37308 */ /* 0x0005e40000002400 */
[----:B--2---:R-:W-:Y:S08]  /*d3f0*/  FMUL.FTZ R0, R6, c[0x0][0x320] ;  /* 0x0000c80006007a20 */ /* 0x004ff00000410000 */
[----:B------:R2:W-:Y:S02]  /*d400*/  MUFU.TANH R178, R0 ;  /* 0x0000000000b27308 */ /* 0x0005e40000002400 */
[----:B--2---:R-:W-:Y:S02]  /*d410*/  FMUL.FTZ R0, R7, c[0x0][0x320] ;  /* 0x0000c80007007a20 */ /* 0x004fe40000410000 */
[----:B------:R-:W2:Y:S01]  /*d420*/  LDSM.16.M88.4 R4, [R237+0x5800] ;  /* 0x00580000ed04783b */ /* 0x000ea20000000200 */
[----:B------:R-:W-:Y:S05]  /*d430*/  DEPBAR.LE SB0, 0x0 ;  /* 0x000080000000791a */ /* 0x000fea0000000000 */
[----:B-1----:R1:W3:Y:S02]  /*d440*/  MUFU.TANH R2, R0 ;  /* 0x0000000000027308 */ /* 0x0022e40000002400 */
[----:B------:R-:W-:Y:S01]  /*d450*/  BAR.SYNC.DEFER_BLOCKING 0x0 ;  /* 0x0000000000007b1d */ /* 0x000fe20000010000 */
[----:B-1----:R-:W-:Y:S07]  /*d460*/  FMUL.FTZ R0, R8, c[0x0][0x320] ;  /* 0x0000c80008007a20 */ /* 0x002fee0000410000 */
[----:B------:R1:W4:Y:S01]  /*d470*/  MUFU.TANH R176, R0 ;  /* 0x0000000000b07308 */ /* 0x0003220000002400 */
[----:B------:R-:W5:Y:S04]  /*d480*/  LDL R8, [R1+0x3c] ;  /* 0x00003c0001087983 */ /* 0x000f680000100800 */
[----:B---3--:R3:W-:Y:S01]  /*d490*/  STL [R1+0x24], R2 ;  /* 0x0000240201007387 */ /* 0x0087e20000100800 */
[C---:B--2---:R-:W-:Y:S08]  /*d4a0*/  HMMA.16816.F32 R20, R232.reuse, R4, R20 ;  /* 0x00000004e814723c */ /* 0x044ff00000001814 */
[----:B------:R-:W-:Y:S04]  /*d4b0*/  HMMA.16816.F32 R24, R232, R6, R24 ;  /* 0x00000006e818723c */ /* 0x000fe80000001818 */
[----:B-1----:R-:W-:Y:S02]  /*d4c0*/  FMUL.FTZ R0, R9, c[0x0][0x320] ;  /* 0x0000c80009007a20 */ /* 0x002fe40000410000 */
[----:B------:R-:W5:Y:S02]  /*d4d0*/  LDL R9, [R1+0x70] ;  /* 0x0000700001097983 */ /* 0x000f640000100800 */
[----:B------:R1:W2:Y:S01]  /*d4e0*/  MUFU.TANH R174, R0 ;  /* 0x0000000000ae7308 */ /* 0x0002a20000002400 */
[----:B---3--:R-:W-:Y:S09]  /*d4f0*/  FMUL.FTZ R2, R13, c[0x0][0x320] ;  /* 0x0000c8000d027a20 */ /* 0x008ff20000410000 */
[----:B------:R-:W3:Y:S01]  /*d500*/  MUFU.TANH R170, R2 ;  /* 0x0000000200aa7308 */ /* 0x000ee20000002400 */
[----:B-1----:R-:W-:Y:S09]  /*d510*/  FMUL.FTZ R0, R12, c[0x0][0x320] ;  /* 0x0000c8000c007a20 */ /* 0x002ff20000410000 */
        /* <DEDUP_REMOVED lines=19> */
[----:B-----5:R-:W-:Y:S01]  /*d650*/  ISETP.GT.AND P0, PT, R8, R9, PT ;  /* 0x000000090800720c */ /* 0x020fe20003f04270 */
        /* <DEDUP_REMOVED lines=11> */
[----:B--234-:R-:W2:Y:S01]  /*d710*/  LDL R9, [R1+0x84] ;  /* 0x0000840001097983 */ /* 0x01cea20000100800 */
[----:B------:R-:W-:Y:S03]  /*d720*/  IMAD.MOV.U32 R3, RZ, RZ, c[0x0][0x2b8] ;  /* 0x0000ae00ff037624 */ /* 0x000fe600078e00ff */
[----:B------:R-:W3:Y:S02]  /*d730*/  LDL R4, [R1+0x178] ;  /* 0x0001780001047983 */ /* 0x000ee40000100800 */
[----:B------:R-:W-:Y:S02]  /*d740*/  ISETP.NE.AND P2, PT, R3, 0x1, PT ;  /* 0x000000010300780c */ /* 0x000fe40003f45270 */
[----:B------:R-:W4:Y:S04]  /*d750*/  LDL.64 R20, [R1+0x98] ;  /* 0x0000980001147983 */ /* 0x000f280000100a00 */
[----:B------:R-:W5:Y:S04]  /*d760*/  LDL R5, [R1+0xac] ;  /* 0x0000ac0001057983 */ /* 0x000f680000100800 */
[----:B------:R-:W4:Y:S04]  /*d770*/  LDL R6, [R1+0x88] ;  /* 0x0000880001067983 */ /* 0x000f280000100800 */
[----:B------:R-:W1:Y:S01]  /*d780*/  S2R R7, SR_TID.X ;  /* 0x0000000000077919 */ /* 0x000e620000002100 */
[----:B---3--:R-:W-:Y:S01]  /*d790*/  ISETP.GT.AND P1, PT, R4, 0x2f, PT ;  /* 0x0000002f0400780c */ /* 0x008fe20003f24270 */
[----:B--2---:R-:W-:Y:S02]  /*d7a0*/  IMAD R2, R8, 0x30, R9 ;  /* 0x0000003008027824 */ /* 0x004fe400078e0209 */
[----:B------:R-:W2:Y:S03]  /*d7b0*/  LDL.64 R8, [R1+0x90] ;  /* 0x0000900001087983 */ /* 0x000ea60000100a00 */
[----:B------:R-:W-:Y:S05]  /*d7c0*/  IADD3 R2, R2, -0x30, R4 ;  /* 0xffffffd002027810 */ /* 0x000fea0007ffe004 */
[----:B------:R-:W-:Y:S04]  /*d7d0*/  @P2 IMAD.HI.U32 R3, R2, c[0x0][0x2bc], RZ ;  /* 0x0000af0002032a27 */ /* 0x000fe800078e00ff */
[----:B-1----:R-:W-:Y:S01]  /*d7e0*/  IMAD.MOV.U32 R0, RZ, RZ, R2 ;  /* 0x000000ffff007224 */ /* 0x002fe200078e0002 */
[----:B------:R-:W-:Y:S04]  /*d7f0*/  @P2 SHF.R.U32.HI R0, RZ, c[0x0][0x2c0], R3 ;  /* 0x0000b000ff002a19 */ /* 0x000fe80000011603 */
[C---:B----4-:R-:W-:Y:S01]  /*d800*/  @!P1 IADD3 R3, P0, R0.reuse, R20, RZ ;  /* 0x0000001400039210 */ /* 0x050fe20007f1e0ff */
[----:B------:R-:W-:Y:S03]  /*d810*/  IMAD.MOV R4, RZ, RZ, -R0 ;  /* 0x000000ffff047224 */ /* 0x000fe600078e0a00 */
[----:B-----5:R-:W-:Y:S01]  /*d820*/  @!P1 LEA.HI.X.SX32 R0, R0, R5, 0x1, P0 ;  /* 0x0000000500009211 */ /* 0x020fe200000f0eff */
[----:B------:R-:W-:Y:S01]  /*d830*/  IMAD R4, R4, c[0x0][0x2b8], R2 ;  /* 0x0000ae0004047a24 */ /* 0x000fe200078e0202 */
[C---:B------:R-:W-:Y:S01]  /*d840*/  @!P1 LEA R2, P0, R3.reuse, c[0x0][0x2a0], 0x2 ;  /* 0x0000a80003029a11 */ /* 0x040fe200078010ff */
[----:B------:R-:W-:Y:S03]  /*d850*/  IMAD.MOV.U32 R5, RZ, RZ, RZ ;  /* 0x000000ffff057224 */ /* 0x000fe600078e00ff */
[----:B------:R-:W-:Y:S01]  /*d860*/  @!P1 LEA.HI.X R3, R3, c[0x0][0x2a4], R0, 0x2, P0 ;  /* 0x0000a90003039a11 */ /* 0x000fe200000f1400 */
[----:B------:R1:W-:Y:S01]  /*d870*/  STL [R1+0x38], R4 ;  /* 0x0000380401007387 */ /* 0x0003e20000100800 */
[----:B------:R-:W-:Y:S03]  /*d880*/  SHF.R.S32.HI R0, RZ, 0x1f, R4 ;  /* 0x0000001fff007819 */ /* 0x000fe60000011404 */
[----:B------:R3:W4:Y:S02]  /*d890*/  @!P1 LDG.E R5, [R2.64] ;  /* 0x0000000602059981 */ /* 0x000724000c1e1900 */
[----:B------:R-:W-:Y:S04]  /*d8a0*/  IMAD R0, R0, c[0x0][0x1e0], RZ ;  /* 0x0000780000007a24 */ /* 0x000fe800078e02ff */
[C---:B------:R-:W-:Y:S02]  /*d8b0*/  IMAD R0, R4.reuse, c[0x0][0x1e4], R0 ;  /* 0x0000790004007a24 */ /* 0x040fe400078e0200 */
[----:B---3--:R-:W-:Y:S04]  /*d8c0*/  IMAD.WIDE.U32 R2, R4, c[0x0][0x1e0], RZ ;  /* 0x0000780004027a25 */ /* 0x008fe800078e00ff */
[----:B------:R-:W-:Y:S01]  /*d8d0*/  IMAD.IADD R3, R3, 0x1, R0 ;  /* 0x0000000103037824 */ /* 0x000fe200078e0200 */
[----:B----4-:R-:W-:Y:S01]  /*d8e0*/  SHF.R.S32.HI R0, RZ, 0x1f, R5 ;  /* 0x0000001fff007819 */ /* 0x010fe20000011405 */
[----:B------:R3:W-:Y:S02]  /*d8f0*/  STL [R1+0x28], R5 ;  /* 0x0000280501007387 */ /* 0x0007e40000100800 */
[C---:B------:R-:W-:Y:S04]  /*d900*/  IMAD.WIDE.U32 R2, R5.reuse, c[0x0][0x1f0], R2 ;  /* 0x00007c0005027a25 */ /* 0x040fe800078e0002 */
[----:B-1----:R-:W-:Y:S01]  /*d910*/  IMAD R4, R0, c[0x0][0x1f0], RZ ;  /* 0x00007c0000047a24 */ /* 0x002fe200078e02ff */
[----:B--2---:R-:W-:Y:S03]  /*d920*/  IADD3 R0, P0, R8, R2, RZ ;  /* 0x0000000208007210 */ /* 0x004fe60007f1e0ff */
[----:B------:R-:W-:Y:S05]  /*d930*/  IMAD R4, R5, c[0x0][0x1f4], R4 ;  /* 0x00007d0005047a24 */ /* 0x000fea00078e0204 */
[----:B------:R-:W-:Y:S02]  /*d940*/  IADD3.X R2, R6, R3, R4, P0, !PT ;  /* 0x0000000306027210 */ /* 0x000fe400007fe404 */
[C---:B------:R-:W-:Y:S04]  /*d950*/  LEA R9, P0, R0.reuse, c[0x0][0x1c8], 0x1 ;  /* 0x0000720000097a11 */ /* 0x040fe800078008ff */
[----:B------:R-:W-:Y:S02]  /*d960*/  LEA.HI.X R8, R0, c[0x0][0x1cc], R2, 0x1, P0 ;  /* 0x0000730000087a11 */ /* 0x000fe400000f0c02 */
[----:B---3--:R-:W-:Y:S04]  /*d970*/  SHF.R.S32.HI R5, RZ, 0x1f, R7 ;  /* 0x0000001fff057819 */ /* 0x008fe80000011407 */
[----:B------:R-:W-:Y:S04]  /*d980*/  LEA.HI R5, R5, R7, RZ, 0x3 ;  /* 0x0000000705057211 */ /* 0x000fe800078f18ff */
[----:B------:R-:W-:Y:S04]  /*d990*/  SHF.R.S32.HI R5, RZ, 0x3, R5 ;  /* 0x00000003ff057819 */ /* 0x000fe80000011405 */
[----:B------:R-:W-:Y:S04]  /*d9a0*/  IADD3 R5, -R5, 0x30, RZ ;  /* 0x0000003005057810 */ /* 0x000fe80007ffe1ff */
[----:B------:R-:W-:Y:S01]  /*d9b0*/  ISETP.GE.AND P0, PT, R5, 0x1, PT ;  /* 0x000000010500780c */ /* 0x000fe20003f06270 */
[----:B------:R-:W-:-:S10]  /*d9c0*/  BRA.DIV ~URZ, `(.L_x_541) ;  /* 0x0000d5827f007947 */ /* 0x000fd4000b800000 */
[----:B------:R1:W2:Y:S02]  /*d9d0*/  SHFL.IDX PT, R4, R8, RZ, 0x181f ;  /* 0x00181fff08047589 */ /* 0x0002a400000e0000 */
.L_x_658:
[----:B------:R-:W-:-:S05]  /*d9e0*/  BRA.DIV ~URZ, `(.L_x_542) ;  /* 0x0000d5f27f007947 */ /* 0x000fca000b800000 */
[----:B------:R3:W4:Y:S02]  /*d9f0*/  SHFL.IDX PT, R0, R9, RZ, 0x181f ;  /* 0x00181fff09007589 */ /* 0x00072400000e0000 */
.L_x_659:
        /* <DEDUP_REMOVED lines=14> */
[----:B----4-:R-:W-:Y:S01]  /*dae0*/  @P0 IMAD.X R7, R4, 0x1, R7, P1 ;  /* 0x0000000104070824 */ /* 0x010fe200008e0607 */
[----:B---3--:R-:W-:Y:S11]  /*daf0*/  @P0 ISETP.GE.AND P1, PT, R3, c[0x0][0x1d4], PT ;  /* 0x0000750003000a0c */ /* 0x008ff60003f26270 */
        /* <DEDUP_REMOVED lines=24> */
.L_x_660:
        /* <DEDUP_REMOVED lines=36> */
.L_x_540:
[----:B--234-:R-:W-:Y:S05]  /*dec0*/  BSYNC B0 ;  /* 0x0000000000007941 */ /* 0x01cfea0003800000 */
.L_x_539:
[----:B-1----:R-:W2:Y:S04]  /*ded0*/  LDL R0, [R1+0x20] ;  /* 0x0000200001007983 */ /* 0x002ea80000100800 */
[----:B------:R-:W3:Y:S04]  /*dee0*/  LDL R3, [R1+0x24] ;  /* 0x0000240001037983 */ /* 0x000ee80000100800 */
[----:B------:R-:W0:Y:S01]  /*def0*/  LDGDEPBAR ;  /* 0x00000000000079af */ /* 0x000e220000000000 */
[----:B--2---:R-:W-:Y:S02]  /*df00*/  FMNMX.FTZ R2, R0, R133, !PT ;  /* 0x0000008500027209 */ /* 0x004fe40007810000 */
[----:B------:R-:W-:Y:S02]  /*df10*/  FMNMX.FTZ R0, R178, R132, !PT ;  /* 0x00000084b2007209 */ /* 0x000fe40007810000 */
[----:B------:R-:W-:Y:S02]  /*df20*/  FMNMX.FTZ R2, R179, R2, !PT ;  /* 0x00000002b3027209 */ /* 0x000fe40007810000 */
[----:B---3--:R-:W-:Y:S02]  /*df30*/  FMNMX.FTZ R0, R3, R0, !PT ;  /* 0x0000000003007209 */ /* 0x008fe40007810000 */
        /* <DEDUP_REMOVED lines=22> */
.L_x_661:
[----:B-12---:R-:W-:Y:S01]  /*e0a0*/  FMNMX.FTZ R4, R4, R0, !PT ;  /* 0x0000000004047209 */ /* 0x006fe20007810000 */
[----:B------:R-:W-:-:S05]  /*e0b0*/  BRA.DIV ~URZ, `(.L_x_545) ;  /* 0x0000d1027f007947 */ /* 0x000fca000b800000 */
[----:B------:R-:W1:Y:S02]  /*e0c0*/  SHFL.BFLY PT, R0, R4, 0x1, 0x1f ;  /* 0x0c201f0004007f89 */ /* 0x000e6400000e0000 */
[----:B-1----:R-:W-:Y:S02]  /*e0d0*/  FMNMX.FTZ R133, R4, R0, !PT ;  /* 0x0000000004857209 */ /* 0x002fe40007810000 */
[----:B------:R-:W1:Y:S02]  /*e0e0*/  SHFL.BFLY PT, R0, R5, 0x2, 0x1f ;  /* 0x0c401f0005007f89 */ /* 0x000e6400000e0000 */
[----:B-1----:R-:W-:Y:S05]  /*e0f0*/  FMNMX.FTZ R4, R5, R0, !PT ;  /* 0x0000000005047209 */ /* 0x002fea0007810000 */
[----:B------:R1:W2:Y:S02]  /*e100*/  SHFL.BFLY PT, R0, R4, 0x1, 0x1f ;  /* 0x0c201f0004007f89 */ /* 0x0002a400000e0000 */
.L_x_662:
[----:B------:R-:W3:Y:S01]  /*e110*/  LDL.LU R2, [R1+0x20] ;  /* 0x0000200001027983 */ /* 0x000ee20000300800 */
[----:B--2---:R-:W-:Y:S01]  /*e120*/  FMNMX.FTZ R3, R0, R4, !PT ;  /* 0x0000000400037209 */ /* 0x004fe20007810000 */
[C---:B------:R-:W-:Y:S01]  /*e130*/  FADD.FTZ R0, -R133.reuse, R134 ;  /* 0x0000008685007221 */ /* 0x040fe20000010100 */
[----:B------:R-:W-:Y:S01]  /*e140*/  WARPSYNC 0xffffffff ;  /* 0xffffffff00007948 */ /* 0x000fe20003800000 */
[----:B------:R-:W2:Y:S01]  /*e150*/  LDL.LU R20, [R1+0x60] ;  /* 0x0000600001147983 */ /* 0x000ea20000300800 */
[----:B-1----:R-:W-:Y:S02]  /*e160*/  FMUL.FTZ R4, R133, c[0x0][0x2d0] ;  /* 0x0000b40085047a20 */ /* 0x002fe40000410000 */
[----:B------:R-:W-:Y:S01]  /*e170*/  FMUL.FTZ R0, R0, c[0x0][0x2d0] ;  /* 0x0000b40000007a20 */ /* 0x000fe20000410000 */
[----:B------:R-:W4:Y:S01]  /*e180*/  LDL.LU R19, [R1+0x24] ;  /* 0x0000240001137983 */ /* 0x000f220000300800 */
        /* <DEDUP_REMOVED lines=10> */
[--C-:B------:R-:W-:Y:S01]  /*e230*/  FFMA.FTZ R176, R135, c[0x0][0x2d0], -R4.reuse ;  /* 0x0000b40087b07a23 */ /* 0x100fe20000010804 */
[----:B------:R-:W-:Y:S10]  /*e240*/  MUFU.EX2 R7, R7 ;  /* 0x0000000700077308 */ /* 0x000ff40000000800 */
[----:B------:R-:W-:Y:S01]  /*e250*/  MUFU.EX2 R9, R6 ;  /* 0x0000000600097308 */ /* 0x000fe20000000800 */
[----:B---3--:R-:W-:Y:S09]  /*e260*/  FFMA.FTZ R8, R2, c[0x0][0x2d0], -R4 ;  /* 0x0000b40002087a23 */ /* 0x008ff20000010804 */
[----:B------:R-:W1:Y:S10]  /*e270*/  MUFU.EX2 R2, R0 ;  /* 0x0000000000027308 */ /* 0x000e740000000800 */
[----:B------:R-:W3:Y:S10]  /*e280*/  MUFU.EX2 R4, R8 ;  /* 0x0000000800047308 */ /* 0x000ef40000000800 */
[----:B------:R-:W4:Y:S01]  /*e290*/  MUFU.EX2 R8, R5 ;  /* 0x0000000500087308 */ /* 0x000f220000000800 */
[C---:B-1----:R-:W-:Y:S02]  /*e2a0*/  FMUL.FTZ R24, R2.reuse, R136 ;  /* 0x0000008802187220 */ /* 0x042fe40000410000 */
[----:B------:R-:W5:Y:S01]  /*e2b0*/  LDL.LU R136, [R1+0x5c] ;  /* 0x00005c0001887983 */ /* 0x000f620000300800 */
[C---:B------:R-:W-:Y:S02]  /*e2c0*/  FMUL.FTZ R25, R2.reuse, R137 ;  /* 0x0000008902197220 */ /* 0x040fe40000410000 */
[C---:B------:R-:W-:Y:S02]  /*e2d0*/  FMUL.FTZ R21, R2.reuse, R141 ;  /* 0x0000008d02157220 */ /* 0x040fe40000410000 */
[C---:B------:R-:W-:Y:S02]  /*e2e0*/  FMUL.FTZ R28, R2.reuse, R28 ;  /* 0x0000001c021c7220 */ /* 0x040fe40000410000 */
[C---:B------:R-:W-:Y:S01]  /*e2f0*/  FMUL.FTZ R29, R2.reuse, R29 ;  /* 0x0000001d021d7220 */ /* 0x040fe20000410000 */
[----:B---3--:R-:W-:Y:S01]  /*e300*/  F2FP.PACK_AB R168, R7, R4 ;  /* 0x0000000407a8723e */ /* 0x008fe200000000ff */
[----:B--2---:R-:W-:Y:S02]  /*e310*/  FFMA.FTZ R0, R2, R20, R4 ;  /* 0x0000001402007223 */ /* 0x004fe40000010004 */
[----:B------:R-:W-:Y:S02]  /*e320*/  FMUL.FTZ R4, R3, c[0x0][0x2d0] ;  /* 0x0000b40003047a20 */ /* 0x000fe40000410000 */
[----:B------:R-:W-:Y:S02]  /*e330*/  FADD.FTZ R6, R7, R0 ;  /* 0x0000000007067221 */ /* 0x000fe40000010000 */
[----:B------:R-:W-:Y:S02]  /*e340*/  FADD.FTZ R0, -R3, R132 ;  /* 0x0000008403007221 */ /* 0x000fe40000010100 */
[--C-:B----4-:R-:W-:Y:S01]  /*e350*/  FFMA.FTZ R7, R19, c[0x0][0x2d0], -R4.reuse ;  /* 0x0000b40013077a23 */ /* 0x110fe20000010804 */
[----:B------:R-:W-:Y:S01]  /*e360*/  F2FP.PACK_AB R170, R8, R9 ;  /* 0x0000000908aa723e */ /* 0x000fe200000000ff */
[----:B------:R-:W-:Y:S02]  /*e370*/  FMUL.FTZ R0, R0, c[0x0][0x2d0] ;  /* 0x0000b40000007a20 */ /* 0x000fe40000410000 */
[--C-:B------:R-:W-:Y:S02]  /*e380*/  FFMA.FTZ R132, R177, c[0x0][0x2d0], -R4.reuse ;  /* 0x0000b400b1847a23 */ /* 0x100fe40000010804 */
        /* <DEDUP_REMOVED lines=8> */
[----:B------:R-:W-:Y:S01]  /*e410*/  MOV R141, R23 ;  /* 0x00000017008d7202 */ /* 0x000fe20000000f00 */
[--C-:B------:R-:W-:Y:S01]  /*e420*/  FFMA.FTZ R175, R18, c[0x0][0x2d0], -R4.reuse ;  /* 0x0000b40012af7a23 */ /* 0x100fe20000010804 */
[----:B------:R1:W-:Y:S01]  /*e430*/  MUFU.EX2 R135, R5 ;  /* 0x0000000500877308 */ /* 0x0003e20000000800 */
[--C-:B------:R-:W-:Y:S02]  /*e440*/  FFMA.FTZ R173, R173, c[0x0][0x2d0], -R4.reuse ;  /* 0x0000b400adad7a23 */ /* 0x100fe40000010804 */
[----:B------:R-:W-:Y:S02]  /*e450*/  FFMA.FTZ R178, R16, c[0x0][0x2d0], -R4 ;  /* 0x0000b40010b27a23 */ /* 0x000fe40000010804 */
[C---:B------:R-:W-:Y:S02]  /*e460*/  FMUL.FTZ R4, R2.reuse, R156 ;  /* 0x0000009c02047220 */ /* 0x040fe40000410000 */
[----:B------:R-:W-:Y:S02]  /*e470*/  FADD.FTZ R6, R9, R6 ;  /* 0x0000000609067221 */ /* 0x000fe40000010000 */
[----:B------:R-:W-:Y:S01]  /*e480*/  FMUL.FTZ R9, R2, R153 ;  /* 0x0000009902097220 */ /* 0x000fe20000410000 */
[----:B------:R-:W2:Y:S01]  /*e490*/  MUFU.EX2 R156, R7 ;  /* 0x00000007009c7308 */ /* 0x000ea20000000800 */
[----:B------:R-:W-:Y:S01]  /*e4a0*/  FADD.FTZ R177, R8, R6 ;  /* 0x0000000608b17221 */ /* 0x000fe20000010000 */
[----:B------:R-:W-:Y:S01]  /*e4b0*/  MOV R153, R19 ;  /* 0x0000001300997202 */ /* 0x000fe20000000f00 */
[C---:B------:R-:W-:Y:S01]  /*e4c0*/  FMUL.FTZ R8, R2.reuse, R152 ;  /* 0x0000009802087220 */ /* 0x040fe20000410000 */
[----:B------:R-:W-:Y:S01]  /*e4d0*/  MOV R152, R22 ;  /* 0x0000001600987202 */ /* 0x000fe20000000f00 */
[C---:B------:R-:W-:Y:S02]  /*e4e0*/  FMUL.FTZ R12, R2.reuse, R148 ;  /* 0x00000094020c7220 */ /* 0x040fe40000410000 */
[C---:B------:R-:W-:Y:S02]  /*e4f0*/  FMUL.FTZ R13, R2.reuse, R149 ;  /* 0x00000095020d7220 */ /* 0x040fe40000410000 */
[C---:B------:R-:W-:Y:S01]  /*e500*/  FMUL.FTZ R16, R2.reuse, R144 ;  /* 0x0000009002107220 */ /* 0x040fe20000410000 */
[----:B------:R-:W-:Y:S01]  /*e510*/  MOV R144, R14 ;  /* 0x0000000e00907202 */ /* 0x000fe20000000f00 */
[C---:B------:R-:W-:Y:S01]  /*e520*/  FMUL.FTZ R17, R2.reuse, R145 ;  /* 0x0000009102117220 */ /* 0x040fe20000410000 */
[----:B------:R-:W-:Y:S01]  /*e530*/  MUFU.EX2 R149, R132 ;  /* 0x0000008400957308 */ /* 0x000fe20000000800 */
[C---:B------:R-:W-:Y:S01]  /*e540*/  FMUL.FTZ R20, R2.reuse, R140 ;  /* 0x0000008c02147220 */ /* 0x040fe20000410000 */
[----:B------:R-:W-:Y:S01]  /*e550*/  MOV R140, R10 ;  /* 0x0000000a008c7202 */ /* 0x000fe20000000f00 */
[C---:B-1----:R-:W-:Y:S01]  /*e560*/  FMUL.FTZ R5, R2.reuse, R157 ;  /* 0x0000009d02057220 */ /* 0x042fe20000410000 */
[----:B------:R-:W-:Y:S01]  /*e570*/  MOV R145, R11 ;  /* 0x0000000b00917202 */ /* 0x000fe20000000f00 */
[C---:B------:R-:W-:Y:S01]  /*e580*/  FMUL.FTZ R32, R2.reuse, R32 ;  /* 0x0000002002207220 */ /* 0x040fe20000410000 */
[----:B------:R-:W-:Y:S01]  /*e590*/  MOV R157, R15 ;  /* 0x0000000f009d7202 */ /* 0x000fe20000000f00 */
[C---:B------:R-:W-:Y:S02]  /*e5a0*/  FMUL.FTZ R33, R2.reuse, R33 ;  /* 0x0000002102217220 */ /* 0x040fe40000410000 */
[C---:B------:R-:W-:Y:S02]  /*e5b0*/  FMUL.FTZ R36, R2.reuse, R36 ;  /* 0x0000002402247220 */ /* 0x040fe40000410000 */
[----:B------:R-:W-:Y:S01]  /*e5c0*/  FMUL.FTZ R37, R2, R37 ;  /* 0x0000002502257220 */ /* 0x000fe20000410000 */
[----:B--2---:R-:W-:Y:S01]  /*e5d0*/  F2FP.PACK_AB R169, R156, R135 ;  /* 0x000000879ca9723e */ /* 0x004fe200000000ff */
[----:B------:R-:W-:Y:S02]  /*e5e0*/  FMUL.FTZ R7, R0, R159 ;  /* 0x0000009f00077220 */ /* 0x000fe40000410000 */
[----:B------:R-:W2:Y:S01]  /*e5f0*/  LDL R159, [R1] ;  /* 0x00000000019f7983 */ /* 0x000ea20000100800 */
        /* <DEDUP_REMOVED lines=42> */
[C---:B------:R-:W-:Y:S01]  /*e8a0*/  FMUL.FTZ R6, R0.reuse, R158 ;  /* 0x0000009e00067220 */ /* 0x040fe20000410000 */
[----:B------:R-:W-:Y:S01]  /*e8b0*/  MOV R158, R27 ;  /* 0x0000001b009e7202 */ /* 0x000fe20000000f00 */
[----:B------:R-:W-:Y:S02]  /*e8c0*/  FMUL.FTZ R27, R0, R139 ;  /* 0x0000008b001b7220 */ /* 0x000fe40000410000 */
[C---:B------:R-:W-:Y:S01]  /*e8d0*/  FMUL.FTZ R124, R2.reuse, R124 ;  /* 0x0000007c027c7220 */ /* 0x040fe20000410000 */
[----:B------:R1:W-:Y:S01]  /*e8e0*/  MUFU.EX2 R132, R158 ;  /* 0x0000009e00847308 */ /* 0x0003e20000000800 */
[C---:B------:R-:W-:Y:S02]  /*e8f0*/  FMUL.FTZ R125, R2.reuse, R125 ;  /* 0x0000007d027d7220 */ /* 0x040fe40000410000 */
[C---:B------:R-:W-:Y:S02]  /*e900*/  FMUL.FTZ R128, R2.reuse, R128 ;  /* 0x0000008002807220 */ /* 0x040fe40000410000 */
[----:B------:R-:W-:Y:S01]  /*e910*/  FMUL.FTZ R129, R2, R129 ;  /* 0x0000008102817220 */ /* 0x000fe20000410000 */
[----:B------:R-:W-:Y:S01]  /*e920*/  MOV R2, R26 ;  /* 0x0000001a00027202 */ /* 0x000fe20000000f00 */
[C---:B------:R-:W-:Y:S02]  /*e930*/  FMUL.FTZ R26, R0.reuse, R138 ;  /* 0x0000008a001a7220 */ /* 0x040fe40000410000 */
[C---:B------:R-:W-:Y:S02]  /*e940*/  FMUL.FTZ R14, R0.reuse, R150 ;  /* 0x00000096000e7220 */ /* 0x040fe40000410000 */
[----:B------:R-:W3:Y:S01]  /*e950*/  MUFU.EX2 R150, R134 ;  /* 0x0000008600967308 */ /* 0x000ee20000000800 */
[C---:B------:R-:W-:Y:S01]  /*e960*/  FMUL.FTZ R10, R0.reuse, R154 ;  /* 0x0000009a000a7220 */ /* 0x040fe20000410000 */
[----:B------:R-:W-:Y:S01]  /*e970*/  MOV R154, R145 ;  /* 0x00000091009a7202 */ /* 0x000fe20000000f00 */
[C---:B------:R-:W-:Y:S01]  /*e980*/  FMUL.FTZ R11, R0.reuse, R155 ;  /* 0x0000009b000b7220 */ /* 0x040fe20000410000 */
[----:B------:R-:W-:Y:S01]  /*e990*/  MOV R155, R144 ;  /* 0x00000090009b7202 */ /* 0x000fe20000000f00 */
[C---:B------:R-:W-:Y:S02]  /*e9a0*/  FMUL.FTZ R15, R0.reuse, R151 ;  /* 0x00000097000f7220 */ /* 0x040fe40000410000 */
[C---:B------:R-:W-:Y:S02]  /*e9b0*/  FMUL.FTZ R18, R0.reuse, R146 ;  /* 0x0000009200127220 */ /* 0x040fe40000410000 */
[C---:B------:R-:W-:Y:S01]  /*e9c0*/  FMUL.FTZ R19, R0.reuse, R147 ;  /* 0x0000009300137220 */ /* 0x040fe20000410000 */
[----:B------:R4:W-:Y:S01]  /*e9d0*/  MUFU.EX2 R151, R173 ;  /* 0x000000ad00977308 */ /* 0x0009e20000000800 */
[C---:B------:R-:W-:Y:S01]  /*e9e0*/  FMUL.FTZ R22, R0.reuse, R142 ;  /* 0x0000008e00167220 */ /* 0x040fe20000410000 */
[----:B------:R-:W-:Y:S01]  /*e9f0*/  LDSM.16.MT88.4 R144, [R241+0x800] ;  /* 0x00080000f190783b */ /* 0x000fe20000004200 */
[C---:B------:R-:W-:Y:S01]  /*ea00*/  FMUL.FTZ R23, R0.reuse, R143 ;  /* 0x0000008f00177220 */ /* 0x040fe20000410000 */
[----:B-1----:R-:W-:Y:S01]  /*ea10*/  MOV R158, R141 ;  /* 0x0000008d009e7202 */ /* 0x002fe20000000f00 */
[C---:B------:R-:W-:Y:S02]  /*ea20*/  FMUL.FTZ R30, R0.reuse, R30 ;  /* 0x0000001e001e7220 */ /* 0x040fe40000410000 */
[C---:B------:R-:W-:Y:S02]  /*ea30*/  FMUL.FTZ R31, R0.reuse, R31 ;  /* 0x0000001f001f7220 */ /* 0x040fe40000410000 */
[C---:B------:R-:W-:Y:S01]  /*ea40*/  FMUL.FTZ R34, R0.reuse, R34 ;  /* 0x0000002200227220 */ /* 0x040fe20000410000 */
[----:B------:R-:W-:Y:S01]  /*ea50*/  MUFU.EX2 R2, R2 ;  /* 0x0000000200027308 */ /* 0x000fe20000000800 */
[C---:B------:R-:W-:Y:S02]  /*ea60*/  FMUL.FTZ R35, R0.reuse, R35 ;  /* 0x0000002300237220 */ /* 0x040fe40000410000 */
[----:B------:R-:W-:Y:S01]  /*ea70*/  FMUL.FTZ R38, R0, R38 ;  /* 0x0000002600267220 */ /* 0x000fe20000410000 */
[----:B---3--:R-:W-:Y:S01]  /*ea80*/  F2FP.PACK_AB R171, R150, R149 ;  /* 0x0000009596ab723e */ /* 0x008fe200000000ff */
[C---:B------:R-:W-:Y:S02]  /*ea90*/  FMUL.FTZ R39, R0.reuse, R39 ;  /* 0x0000002700277220 */ /* 0x040fe40000410000 */
[C---:B------:R-:W-:Y:S02]  /*eaa0*/  FMUL.FTZ R42, R0.reuse, R42 ;  /* 0x0000002a002a7220 */ /* 0x040fe40000410000 */
[C---:B------:R-:W-:Y:S01]  /*eab0*/  FMUL.FTZ R43, R0.reuse, R43 ;  /* 0x0000002b002b7220 */ /* 0x040fe20000410000 */
[----:B------:R-:W-:Y:S01]  /*eac0*/  MUFU.EX2 R134, R176 ;  /* 0x000000b000867308 */ /* 0x000fe20000000800 */
[C---:B------:R-:W-:Y:S02]  /*ead0*/  FMUL.FTZ R46, R0.reuse, R46 ;  /* 0x0000002e002e7220 */ /* 0x040fe40000410000 */
[C---:B------:R-:W-:Y:S01]  /*eae0*/  FMUL.FTZ R47, R0.reuse, R47 ;  /* 0x0000002f002f7220 */ /* 0x040fe20000410000 */
[----:B----4-:R-:W-:Y:S01]  /*eaf0*/  MOV R173, R157 ;  /* 0x0000009d00ad7202 */ /* 0x010fe20000000f00 */
        /* <DEDUP_REMOVED lines=34> */
[----:B-1----:R-:W-:Y:S01]  /*ed20*/  MOV R178, R157 ;  /* 0x0000009d00b27202 */ /* 0x002fe20000000f00 */
        /* <DEDUP_REMOVED lines=12> */
[----:B-----5:R-:W-:Y:S02]  /*edf0*/  FFMA.FTZ R148, R0, R136, R135 ;  /* 0x0000008800947223 */ /* 0x020fe40000010087 */
[----:B------:R-:W1:Y:S01]  /*ee00*/  LDSM.16.MT88.4 R136, [R239] ;  /* 0x00000000ef88783b */ /* 0x000e620000004200 */
[----:B------:R-:W-:Y:S01]  /*ee10*/  FADD.FTZ R0, R132, R177 ;  /* 0x000000b184007221 */ /* 0x000fe20000010000 */
[----:B------:R-:W3:Y:S03]  /*ee20*/  MUFU.EX2 R135, R179 ;  /* 0x000000b300877308 */ /* 0x000ee60000000800 */
[----:B------:R-:W-:Y:S03]  /*ee30*/  FADD.FTZ R0, R2, R0 ;  /* 0x0000000002007221 */ /* 0x000fe60000010000 */
[----:B------:R-:W4:Y:S04]  /*ee40*/  LDL R177, [R1+0x80] ;  /* 0x0000800001b17983 */ /* 0x000f280000100800 */
[----:B------:R-:W5:Y:S10]  /*ee50*/  MUFU.EX2 R179, R174 ;  /* 0x000000ae00b37308 */ /* 0x000f740000000800 */
[----:B------:R-:W2:Y:S01]  /*ee60*/  MUFU.EX2 R174, R153 ;  /* 0x0000009900ae7308 */ /* 0x000ea20000000800 */
[----:B---3--:R-:W-:Y:S04]  /*ee70*/  FADD.FTZ R0, R135, R0 ;  /* 0x0000000087007221 */ /* 0x008fe80000010000 */
[----:B------:R-:W-:Y:S01]  /*ee80*/  FADD.FTZ R0, R134, R0 ;  /* 0x0000000086007221 */ /* 0x000fe20000010000 */
        /* <DEDUP_REMOVED lines=51> */
[----:B------:R-:W-:Y:S03]  /*f1c0*/  F2FP.PACK_AB R137, R157, R151 ;  /* 0x000000979d89723e */ /* 0x000fe600000000ff */
[----:B------:R-:W-:Y:S02]  /*f1d0*/  F2FP.PACK_AB R138, R134, R135 ;  /* 0x00000087868a723e */ /* 0x000fe400000000ff */
[----:B-----5:R-:W-:Y:S02]  /*f1e0*/  F2FP.PACK_AB R139, R176, R179 ;  /* 0x000000b3b08b723e */ /* 0x020fe400000000ff */
[----:B------:R-:W2:Y:S01]  /*f1f0*/  MUFU.EX2 R2, R155 ;  /* 0x0000009b00027308 */ /* 0x000ea20000000800 */
[----:B------:R-:W-:Y:S04]  /*f200*/  F2FP.PACK_AB R169, R175, R174 ;  /* 0x000000aeafa9723e */ /* 0x000fe800000000ff */
[C---:B------:R-:W-:Y:S05]  /*f210*/  HMMA.16816.F32 R4, R136.reuse, R140, R4 ;  /* 0x0000008c8804723c */ /* 0x040fea0000001804 */
[----:B------:R-:W3:Y:S03]  /*f220*/  MUFU.EX2 R135, R154 ;  /* 0x0000009a00877308 */ /* 0x000ee60000000800 */
[C---:B------:R-:W-:Y:S01]  /*f230*/  HMMA.16816.F32 R8, R136.reuse, R142, R8 ;  /* 0x0000008e8808723c */ /* 0x040fe20000001808 */
[----:B------:R-:W5:Y:S03]  /*f240*/  LDSM.16.MT88.4 R140, [R240+0x800] ;  /* 0x00080000f08c783b */ /* 0x000f660000004200 */
[----:B-1----:R-:W-:Y:S03]  /*f250*/  FADD.FTZ R0, R132, R0 ;  /* 0x0000000084007221 */ /* 0x002fe60000010000 */
[----:B------:R-:W1:Y:S01]  /*f260*/  MUFU.EX2 R134, R159 ;  /* 0x0000009f00867308 */ /* 0x000e620000000800 */
[C---:B------:R-:W-:Y:S04]  /*f270*/  HMMA.16816.F32 R12, R136.reuse, R144, R12 ;  /* 0x00000090880c723c */ /* 0x040fe8000000180c */
[C---:B--2---:R-:W-:Y:S01]  /*f280*/  F2FP.PACK_AB R168, R2.reuse, R132 ;  /* 0x0000008402a8723e */ /* 0x044fe200000000ff */
[----:B------:R-:W-:Y:S02]  /*f290*/  FADD.FTZ R0, R2, R0 ;  /* 0x0000000002007221 */ /* 0x000fe40000010000 */
[----:B------:R-:W-:Y:S01]  /*f2a0*/  FADD.FTZ R2, R156, R148 ;  /* 0x000000949c027221 */ /* 0x000fe20000010000 */
[C---:B------:R-:W-:Y:S01]  /*f2b0*/  HMMA.16816.F32 R16, R136.reuse, R146, R16 ;  /* 0x000000928810723c */ /* 0x040fe20000001810 */
[----:B------:R-:W2:Y:S01]  /*f2c0*/  LDSM.16.MT88.4 R144, [R242+0x800] ;  /* 0x00080000f290783b */ /* 0x000ea20000004200 */
[----:B------:R-:W4:Y:S02]  /*f2d0*/  MUFU.EX2 R173, R158 ;  /* 0x0000009e00ad7308 */ /* 0x000f240000000800 */
[----:B---3--:R-:W-:Y:S05]  /*f2e0*/  FADD.FTZ R0, R135, R0 ;  /* 0x0000000087007221 */ /* 0x008fea0000010000 */
[----:B------:R-:W-:Y:S03]  /*f2f0*/  LDSM.16.MT88.4 R152, [R239+0x1000] ;  /* 0x00100000ef98783b */ /* 0x000fe60000004200 */
[C---:B-1----:R-:W-:Y:S01]  /*f300*/  FADD.FTZ R0, R134.reuse, R0 ;  /* 0x0000000086007221 */ /* 0x042fe20000010000 */
[----:B------:R-:W-:Y:S02]  /*f310*/  F2FP.PACK_AB R170, R134, R135 ;  /* 0x0000008786aa723e */ /* 0x000fe400000000ff */
[----:B------:R-:W-:Y:S02]  /*f320*/  MOV R134, R151 ;  /* 0x0000009700867202 */ /* 0x000fe40000000f00 */
[----:B------:R1:W-:Y:S01]  /*f330*/  STL [R1+0x60], R0 ;  /* 0x0000600001007387 */ /* 0x0003e20000100800 */
[----:B------:R-:W-:Y:S03]  /*f340*/  MOV R135, R150 ;  /* 0x0000009600877202 */ /* 0x000fe60000000f00 */
[----:B------:R-:W3:Y:S01]  /*f350*/  LDL.LU R132, [R1+0x3c] ;  /* 0x00003c0001847983 */ /* 0x000ee20000300800 */
[C---:B-----5:R-:W-:Y:S03]  /*f360*/  HMMA.16816.F32 R20, R136.reuse, R140, R20 ;  /* 0x0000008c8814723c */ /* 0x060fe60000001814 */
[----:B----4-:R-:W-:Y:S05]  /*f370*/  F2FP.PACK_AB R171, R173, R172 ;  /* 0x000000acadab723e */ /* 0x010fea00000000ff */
[C---:B------:R-:W-:Y:S01]  /*f380*/  HMMA.16816.F32 R24, R136.reuse, R142, R24 ;  /* 0x0000008e8818723c */ /* 0x040fe20000001818 */
[----:B------:R-:W4:Y:S07]  /*f390*/  LDSM.16.MT88.4 R140, [R239+0x2000] ;  /* 0x00200000ef8c783b */ /* 0x000f2e0000004200 */
[C---:B--2---:R-:W-:Y:S04]  /*f3a0*/  HMMA.16816.F32 R28, R136.reuse, R144, R28 ;  /* 0x00000090881c723c */ /* 0x044fe8000000181c */
[----:B-1----:R-:W-:Y:S04]  /*f3b0*/  FADD.FTZ R0, R149, R2 ;  /* 0x0000000295007221 */ /* 0x002fe80000010000 */
[C---:B------:R-:W-:Y:S01]  /*f3c0*/  HMMA.16816.F32 R32, R136.reuse, R146, R32 ;  /* 0x000000928820723c */ /* 0x040fe20000001820 */
[----:B------:R-:W1:Y:S03]  /*f3d0*/  LDSM.16.MT88.4 R144, [R241+0x2000] ;  /* 0x00200000f190783b */ /* 0x000e660000004200 */
[----:B------:R-:W-:Y:S04]  /*f3e0*/  FADD.FTZ R0, R135, R0 ;  /* 0x0000000087007221 */ /* 0x000fe80000010000 */
[----:B------:R-:W-:Y:S04]  /*f3f0*/  FADD.FTZ R0, R134, R0 ;  /* 0x0000000086007221 */ /* 0x000fe80000010000 */
[----:B------:R-:W-:Y:S04]  /*f400*/  FADD.FTZ R0, R178, R0 ;  /* 0x00000000b2007221 */ /* 0x000fe80000010000 */
[----:B------:R-:W-:Y:S04]  /*f410*/  FADD.FTZ R0, R179, R0 ;  /* 0x00000000b3007221 */ /* 0x000fe80000010000 */
[----:B------:R-:W-:Y:S04]  /*f420*/  FADD.FTZ R0, R176, R0 ;  /* 0x00000000b0007221 */ /* 0x000fe80000010000 */
[----:B------:R-:W-:Y:S01]  /*f430*/  FADD.FTZ R0, R174, R0 ;  /* 0x00000000ae007221 */ /* 0x000fe20000010000 */
[C---:B----4-:R-:W-:Y:S03]  /*f440*/  HMMA.16816.F32 R36, R136.reuse, R140, R36 ;  /* 0x0000008c8824723c */ /* 0x050fe60000001824 */
[----:B------:R-:W-:Y:S04]  /*f450*/  FADD.FTZ R0, R175, R0 ;  /* 0x00000000af007221 */ /* 0x000fe80000010000 */
[----:B------:R-:W-:Y:S01]  /*f460*/  FADD.FTZ R2, R172, R0 ;  /* 0x00000000ac027221 */ /* 0x000fe20000010000 */
[C---:B------:R-:W-:Y:S01]  /*f470*/  HMMA.16816.F32 R40, R136.reuse, R142, R40 ;  /* 0x0000008e8828723c */ /* 0x040fe20000001828 */
[----:B------:R-:W2:Y:S03]  /*f480*/  LDSM.16.MT88.4 R140, [R240+0x2000] ;  /* 0x00200000f08c783b */ /* 0x000ea60000004200 */
[----:B------:R-:W-:Y:S04]  /*f490*/  FADD.FTZ R2, R173, R2 ;  /* 0x00000002ad027221 */ /* 0x000fe80000010000 */
        /* <DEDUP_REMOVED lines=27> */
[C---:B--2---:R-:W-:Y:S04]  /*f650*/  HMMA.16816.F32 R116, R136.reuse, R140, R116 ;  /* 0x0000008c8874723c */ /* 0x044fe80000001874 */
[C---:B---3--:R-:W-:Y:S02]  /*f660*/  IADD3 R0, R132.reuse, -0x1, RZ ;  /* 0xffffffff84007810 */ /* 0x048fe40007ffe0ff */
[----:B------:R-:W-:Y:S02]  /*f670*/  ISETP.GT.AND P0, PT, R132, R177, PT ;  /* 0x000000b18400720c */ /* 0x000fe40003f04270 */
[C---:B------:R-:W-:Y:S01]  /*f680*/  HMMA.16816.F32 R120, R136.reuse, R142, R120 ;  /* 0x0000008e8878723c */ /* 0x040fe20000001878 */
[----:B------:R-:W-:Y:S03]  /*f690*/  STL [R1+0x3c], R0 ;  /* 0x00003c0001007387 */ /* 0x000fe60000100800 */
[----:B------:R-:W-:Y:S01]  /*f6a0*/  MOV R132, R3 ;  /* 0x0000000300847202 */ /* 0x000fe20000000f00 */
[----:B------:R-:W-:Y:S03]  /*f6b0*/  STL [R1+0x5c], R2 ;  /* 0x00005c0201007387 */ /* 0x000fe60000100800 */
[C---:B-1----:R-:W-:Y:S08]  /*f6c0*/  HMMA.16816.F32 R124, R136.reuse, R144, R124 ;  /* 0x00000090887c723c */ /* 0x042ff0000000187c */
        /* <DEDUP_REMOVED lines=49> */
.L_x_533:
[----:B------:R-:W2:Y:S04]  /*f9e0*/  LDL R2, [R1+0x70] ;  /* 0x0000700001027983 */ /* 0x000ea80000100800 */
[----:B------:R-:W2:Y:S02]  /*f9f0*/  LDL R0, [R1+0x3c] ;  /* 0x00003c0001007983 */ /* 0x000ea40000100800 */
[----:B--2---:R-:W-:-:S13]  /*fa00*/  ISETP.GE.AND P0, PT, R0, R2, PT ;  /* 0x000000020000720c */ /* 0x004fda0003f06270 */
[----:B------:R-:W-:Y:S05]  /*fa10*/  @!P0 BRA `(.L_x_547) ;  /* 0x0000407000008947 */ /* 0x000fea0003800000 */
[----:B------:R-:W-:Y:S02]  /*fa20*/  MOV R135, R132 ;  /* 0x0000008400877202 */ /* 0x000fe40000000f00 */
[----:B------:R-:W-:Y:S02]  /*fa30*/  MOV R134, R133 ;  /* 0x0000008500867202 */ /* 0x000fe40000000f00 */
.L_x_569:
[----:B-1----:R-:W2:Y:S01]  /*fa40*/  LDL R4, [R1+0x38] ;  /* 0x0000380001047983 */ /* 0x002ea20000100800 */
[----:B------:R-:W-:Y:S04]  /*fa50*/  DEPBAR.LE SB0, 0x0 ;  /* 0x000080000000791a */ /* 0x000fe80000000000 */
[----:B------:R-:W3:Y:S01]  /*fa60*/  LDL R6, [R1+0xa8] ;  /* 0x0000a80001067983 */ /* 0x000ee20000100800 */
[----:B------:R-:W-:Y:S03]  /*fa70*/  WARPSYNC 0xffffffff ;  /* 0xffffffff00007948 */ /* 0x000fe60003800000 */
[----:B------:R-:W4:Y:S04]  /*fa80*/  LDL R7, [R1+0x28] ;  /* 0x0000280001077983 */ /* 0x000f280000100800 */
[----:B------:R-:W5:Y:S04]  /*fa90*/  LDL.64 R8, [R1+0xa0] ;  /* 0x0000a00001087983 */ /* 0x000f680000100a00 */
[----:B------:R-:W3:Y:S04]  /*faa0*/  LDL R12, [R1+0x4] ;  /* 0x00000400010c7983 */ /* 0x000ee80000100800 */
[----:B------:R-:W5:Y:S04]  /*fab0*/  LDL R5, [R1+0x8] ;  /* 0x0000080001057983 */ /* 0x000f680000100800 */
[----:B------:R-:W-:Y:S06]  /*fac0*/  BAR.SYNC.DEFER_BLOCKING 0x0 ;  /* 0x0000000000007b1d */ /* 0x000fec0000010000 */
[----:B------:R1:W1:Y:S04]  /*fad0*/  LDSM.16.M88.4 R16, [R236+0x800] ;  /* 0x00080000ec10783b */ /* 0x0002680000000200 */
[----:B------:R1:W1:Y:S04]  /*fae0*/  LDSM.16.M88.4 R24, [R236+0x1000] ;  /* 0x00100000ec18783b */ /* 0x0002680000000200 */
[----:B------:R1:W1:Y:S01]  /*faf0*/  LDSM.16.M88.4 R168, [R243] ;  /* 0x00000000f3a8783b */ /* 0x0002620000000200 */
[----:B--2---:R-:W-:Y:S01]  /*fb00*/  IMAD.WIDE.U32 R2, R4, c[0x0][0x208], RZ ;  /* 0x0000820004027a25 */ /* 0x004fe200078e00ff */
[----:B------:R-:W-:Y:S05]  /*fb10*/  SHF.R.S32.HI R0, RZ, 0x1f, R4 ;  /* 0x0000001fff007819 */ /* 0x000fea0000011404 */
[----:B------:R-:W-:Y:S04]  /*fb20*/  IMAD R0, R0, c[0x0][0x208], RZ ;  /* 0x0000820000007a24 */ /* 0x000fe800078e02ff */
[----:B------:R-:W-:Y:S01]  /*fb30*/  IMAD R0, R4, c[0x0][0x20c], R0 ;  /* 0x0000830004007a24 */ /* 0x000fe200078e0200 */
[----:B----4-:R-:W-:Y:S04]  /*fb40*/  SHF.R.S32.HI R4, RZ, 0x1f, R7 ;  /* 0x0000001fff047819 */ /* 0x010fe80000011407 */
[----:B------:R-:W-:Y:S01]  /*fb50*/  IADD3 R3, R3, R0, RZ ;  /* 0x0000000003037210 */ /* 0x000fe20007ffe0ff */
[----:B------:R-:W-:Y:S01]  /*fb60*/  IMAD R4, R4, c[0x0][0x218], RZ ;  /* 0x0000860004047a24 */ /* 0x000fe200078e02ff */
[----:B---3--:R2:W3:Y:S03]  /*fb70*/  LDSM.16.M88.4 R172, [R12] ;  /* 0x000000000cac783b */ /* 0x0084e60000000200 */
[C---:B------:R-:W-:Y:S01]  /*fb80*/  IMAD.WIDE.U32 R2, R7.reuse, c[0x0][0x218], R2 ;  /* 0x0000860007027a25 */ /* 0x040fe200078e0002 */
[----:B-----5:R2:W4:Y:S03]  /*fb90*/  LDSM.16.M88.4 R176, [R5] ;  /* 0x0000000005b0783b */ /* 0x0205260000000200 */
[----:B------:R-:W-:Y:S01]  /*fba0*/  IMAD R4, R7, c[0x0][0x21c], R4 ;  /* 0x0000870007047a24 */ /* 0x000fe200078e0204 */
[----:B------:R-:W-:Y:S02]  /*fbb0*/  IADD3 R0, P0, R8, R2, RZ ;  /* 0x0000000208007210 */ /* 0x000fe40007f1e0ff */
[----:B------:R2:W1:Y:S02]  /*fbc0*/  LDSM.16.M88.4 R8, [R236] ;  /* 0x00000000ec08783b */ /* 0x0004640000000200 */
[----:B------:R-:W-:Y:S02]  /*fbd0*/  IADD3.X R2, R6, R3, R4, P0, !PT ;  /* 0x0000000306027210 */ /* 0x000fe400007fe404 */
[C---:B------:R-:W-:Y:S04]  /*fbe0*/  LEA R7, P0, R0.reuse, c[0x0][0x1f8], 0x1 ;  /* 0x00007e0000077a11 */ /* 0x040fe800078008ff */
[----:B------:R-:W-:Y:S01]  /*fbf0*/  LEA.HI.X R6, R0, c[0x0][0x1fc], R2, 0x1, P0 ;  /* 0x00007f0000067a11 */ /* 0x000fe200000f0c02 */
[----:B------:R-:W-:-:S06]  /*fc00*/  BRA.DIV ~URZ, `(.L_x_548) ;  /* 0x0000b6827f007947 */ /* 0x000fcc000b800000 */
[----:B------:R2:W4:Y:S02]  /*fc10*/  SHFL.IDX PT, R0, R6, RZ, 0x181f ;  /* 0x00181fff06007589 */ /* 0x00052400000e0000 */
.L_x_663:
[----:B--2---:R-:W2:Y:S01]  /*fc20*/  LDL R5, [R1+0x40] ;  /* 0x0000400001057983 */ /* 0x004ea20000100800 */
[----:B------:R-:W-:Y:S03]  /*fc30*/  BSSY B0, `(.L_x_549) ;  /* 0x000003e000007945 */ /* 0x000fe60003800000 */
[----:B------:R-:W5:Y:S04]  /*fc40*/  LDL R4, [R1+0xc4] ;  /* 0x0000c40001047983 */ /* 0x000f680000100800 */
        /* <DEDUP_REMOVED lines=11> */
[----:B------:R-:W5:Y:S01]  /*fd00*/  SHFL.IDX PT, R2, R7, RZ, 0x181f ;  /* 0x00181fff07027589 */ /* 0x000f6200000e0000 */
[----:B--2---:R-:W-:Y:S02]  /*fd10*/  ISETP.GE.AND P5, PT, R5, c[0x0][0x1d4], PT ;  /* 0x0000750005007a0c */ /* 0x004fe40003fa6270 */
[----:B-----5:R-:W-:Y:S05]  /*fd20*/  IADD3 R4, P0, R2, R4, RZ ;  /* 0x0000000402047210 */ /* 0x020fea0007f1e0ff */
[----:B----4-:R-:W-:Y:S06]  /*fd30*/  IMAD.X R5, R0, 0x1, R133, P0 ;  /* 0x0000000100057824 */ /* 0x010fec00000e0685 */
[----:B------:R-:W-:Y:S01]  /*fd40*/  @!PT LDS RZ, [RZ] ;  /* 0x00000000fffff984 */ /* 0x000fe20000000800 */
[----:B------:R-:W-:Y:S01]  /*fd50*/  @!PT LDS RZ, [RZ] ;  /* 0x00000000fffff984 */ /* 0x000fe20000000800 */
[----:B---3--:R2:W-:Y:S01]  /*fd60*/  LDGSTS.E.BYPASS.LTC128B.128 [R12+0x4080], [R4.64], !P5 ;  /* 0x04080000040c7fae */ /* 0x0085e2000e901d46 */
[----:B------:R-:W-:Y:S02]  /*fd70*/  ISETP.GE.AND P4, PT, R22, c[0x0][0x1d4], PT ;  /* 0x0000750016007a0c */ /* 0x000fe40003f86270 */
[----:B------:R-:W-:Y:S02]  /*fd80*/  ISETP.GE.AND P3, PT, R14, c[0x0][0x1d4], PT ;  /* 0x000075000e007a0c */ /* 0x000fe40003f66270 */
[----:B------:R-:W3:Y:S01]  /*fd90*/  S2R R14, SR_TID.X ;  /* 0x00000000000e7919 */ /* 0x000ee20000002100 */
[----:B------:R-:W-:Y:S02]  /*fda0*/  ISETP.GE.AND P2, PT, R13, c[0x0][0x1d4], PT ;  /* 0x000075000d007a0c */ /* 0x000fe40003f46270 */
[----:B--2---:R-:W-:Y:S05]  /*fdb0*/  IADD3 R4, P0, R2, R132, RZ ;  /* 0x0000008402047210 */ /* 0x004fea0007f1e0ff */
[----:B------:R-:W-:Y:S05]  /*fdc0*/  IMAD.X R5, R0, 0x1, R23, P0 ;  /* 0x0000000100057824 */ /* 0x000fea00000e0617 */
[----:B------:R2:W-:Y:S01]  /*fdd0*/  LDGSTS.E.BYPASS.LTC128B.128 [R12+0x5880], [R4.64], !P4 ;  /* 0x05880000040c7fae */ /* 0x0005e2000e101d46 */
[----:B---3--:R-:W-:Y:S02]  /*fde0*/  ISETP.GT.AND P1, PT, R14, 0x7f, PT ;  /* 0x0000007f0e00780c */ /* 0x008fe40003f24270 */
[----:B--2---:R-:W-:Y:S05]  /*fdf0*/  IADD3 R4, P0, R2, R21, RZ ;  /* 0x0000001502047210 */ /* 0x004fea0007f1e0ff */
[----:B------:R-:W-:Y:S01]  /*fe00*/  IMAD.X R5, R0, 0x1, R20, P0 ;  /* 0x0000000100057824 */ /* 0x000fe200000e0614 */
[----:B------:R-:W-:Y:S04]  /*fe10*/  IADD3 R2, P0, R2, R3, RZ ;  /* 0x0000000302027210 */ /* 0x000fe80007f1e0ff */
[----:B------:R2:W-:Y:S01]  /*fe20*/  LDGSTS.E.BYPASS.LTC128B.128 [R12+0x7080], [R4.64], !P3 ;  /* 0x07080000040c7fae */ /* 0x0005e2000d901d46 */
[----:B------:R-:W-:Y:S05]  /*fe30*/  IMAD.X R3, R0, 0x1, R15, P0 ;  /* 0x0000000100037824 */ /* 0x000fea00000e060f */
[----:B------:R2:W-:Y:S01]  /*fe40*/  LDGSTS.E.BYPASS.LTC128B.128 [R12+0x8880], [R2.64], !P2 ;  /* 0x08880000020c7fae */ /* 0x0005e2000d101d46 */
[----:B------:R-:W-:-:S05]  /*fe50*/  @P1 BRA `(.L_x_550) ;  /* 0x000001b000001947 */ /* 0x000fca0003800000 */
[----:B------:R-:W-:-:S05]  /*fe60*/  BRA.DIV ~URZ, `(.L_x_551) ;  /* 0x0000b4b27f007947 */ /* 0x000fca000b800000 */
[----:B--2---:R2:W3:Y:S04]  /*fe70*/  SHFL.IDX PT, R4, R6, 0x1, 0x181f ;  /* 0x00381f0006047f89 */ /* 0x0044e800000e0000 */
[----:B------:R2:W4:Y:S02]  /*fe80*/  SHFL.IDX PT, R0, R7, 0x1, 0x181f ;  /* 0x00381f0007007f89 */ /* 0x00052400000e0000 */
.L_x_664:
[----:B--2---:R-:W2:Y:S04]  /*fe90*/  LDL R6, [R1+0xc4] ;  /* 0x0000c40001067983 */ /* 0x004ea80000100800 */
[----:B------:R-:W5:Y:S04]  /*fea0*/  LDL R3, [R1+0x44] ;  /* 0x0000440001037983 */ /* 0x000f680000100800 */
[----:B----4-:R-:W4:Y:S04]  /*feb0*/  LDL R2, [R1+0xd0] ;  /* 0x0000d00001027983 */ /* 0x010f280000100800 */
[----:B---3--:R-:W3:Y:S04]  /*fec0*/  LDL R20, [R1+0x48] ;  /* 0x0000480001147983 */ /* 0x008ee80000100800 */
[----:B------:R-:W3:Y:S04]  /*fed0*/  LDL R5, [R1+0x1c] ;  /* 0x00001c0001057983 */ /* 0x000ee80000100800 */
[----:B------:R-:W3:Y:S04]  /*fee0*/  LDL R15, [R1+0xbc] ;  /* 0x0000bc00010f7983 */ /* 0x000ee80000100800 */
[----:B------:R-:W3:Y:S04]  /*fef0*/  LDL R14, [R1+0x4c] ;  /* 0x00004c00010e7983 */ /* 0x000ee80000100800 */
[----:B------:R-:W3:Y:S04]  /*ff00*/  LDL R13, [R1+0xb8] ;  /* 0x0000b800010d7983 */ /* 0x000ee80000100800 */
[----:B------:R-:W3:Y:S01]  /*ff10*/  LDL R12, [R1+0x50] ;  /* 0x00005000010c7983 */ /* 0x000ee20000100800 */
[----:B--2---:R-:W-:Y:S05]  /*ff20*/  IADD3 R6, P0, R0, R6, RZ ;  /* 0x0000000600067210 */ /* 0x004fea0007f1e0ff */
[----:B-----5:R-:W-:Y:S01]  /*ff30*/  IMAD.X R7, R4, 0x1, R3, P0 ;  /* 0x0000000104077824 */ /* 0x020fe200000e0603 */
[----:B----4-:R-:W-:Y:S05]  /*ff40*/  IADD3 R2, P0, R0, R2, RZ ;  /* 0x0000000200027210 */ /* 0x010fea0007f1e0ff */
[----:B---3--:R-:W-:Y:S01]  /*ff50*/  IMAD.X R3, R4, 0x1, R20, P0 ;  /* 0x0000000104037824 */ /* 0x008fe200000e0614 */
        /* <DEDUP_REMOVED lines=11> */
.L_x_550:
[----:B------:R-:W-:Y:S05]  /*10010*/  BSYNC B0 ;  /* 0x0000000000007941 */ /* 0x000fea0003800000 */
.L_x_549:
        /* <DEDUP_REMOVED lines=161> */
[----:B------:R-:W2:Y:S01]  /*10a30*/  MUFU.TANH R0, R3 ;  /* 0x0000000300007308 */ /* 0x000ea20000002400 */
[----:B-1----:R1:W-:Y:S04]  /*10a40*/  STL [R1+0x2c], R2 ;  /* 0x00002c0201007387 */ /* 0x0023e80000100800 */
[----:B------:R-:W3:Y:S04]  /*10a50*/  LDL R8, [R1+0x70] ;  /* 0x0000700001087983 */ /* 0x000ee80000100800 */
[----:B------:R-:W3:Y:S04]  /*10a60*/  LDL R168, [R1+0x3c] ;  /* 0x00003c0001a87983 */ /* 0x000ee80000100800 */
[----:B--2---:R2:W-:Y:S01]  /*10a70*/  STL [R1+0x24], R0 ;  /* 0x0000240001007387 */ /* 0x0045e20000100800 */
        /* <DEDUP_REMOVED lines=22> */
[----:B---3--:R-:W-:Y:S01]  /*10be0*/  ISETP.GT.AND P0, PT, R168, R8, PT ;  /* 0x00000008a800720c */ /* 0x008fe20003f04270 */
        /* <DEDUP_REMOVED lines=13> */
[----:B------:R-:W-:Y:S02]  /*10cc0*/  IMAD.MOV.U32 R2, RZ, RZ, c[0x0][0x2b8] ;  /* 0x0000ae00ff027624 */ /* 0x000fe400078e00ff */
[----:B------:R-:W-:Y:S01]  /*10cd0*/  IMAD.MOV.U32 R6, RZ, RZ, RZ ;  /* 0x000000ffff067224 */ /* 0x000fe200078e00ff */
[----:B------:R-:W3:Y:S02]  /*10ce0*/  LDL R9, [R1+0x178] ;  /* 0x0001780001097983 */ /* 0x000ee40000100800 */
[----:B------:R-:W-:Y:S02]  /*10cf0*/  ISETP.NE.AND P6, PT, R2, 0x1, PT ;  /* 0x000000010200780c */ /* 0x000fe40003fc5270 */
[----:B------:R-:W4:Y:S04]  /*10d00*/  LDL.64 R4, [R1+0x98] ;  /* 0x0000980001047983 */ /* 0x000f280000100a00 */
[----:B------:R-:W5:Y:S04]  /*10d10*/  LDL R8, [R1+0xac] ;  /* 0x0000ac0001087983 */ /* 0x000f680000100800 */
[----:B------:R-:W4:Y:S04]  /*10d20*/  LDL.64 R16, [R1+0x90] ;  /* 0x0000900001107983 */ /* 0x000f280000100a00 */
[----:B------:R-:W4:Y:S01]  /*10d30*/  LDL R7, [R1+0x88] ;  /* 0x0000880001077983 */ /* 0x000f220000100800 */
[----:B---3--:R-:W-:Y:S01]  /*10d40*/  ISETP.GT.AND P1, PT, R9, 0x2f, PT ;  /* 0x0000002f0900780c */ /* 0x008fe20003f24270 */
[----:B--2---:R-:W-:Y:S05]  /*10d50*/  IMAD R2, R168, 0x30, R3 ;  /* 0x00000030a8027824 */ /* 0x004fea00078e0203 */
[----:B------:R-:W-:Y:S05]  /*10d60*/  IADD3 R2, R2, -0x30, R9 ;  /* 0xffffffd002027810 */ /* 0x000fea0007ffe009 */
[----:B------:R-:W-:Y:S04]  /*10d70*/  @P6 IMAD.HI.U32 R3, R2, c[0x0][0x2bc], RZ ;  /* 0x0000af0002036a27 */ /* 0x000fe800078e00ff */
[----:B-1----:R-:W-:Y:S01]  /*10d80*/  IMAD.MOV.U32 R0, RZ, RZ, R2 ;  /* 0x000000ffff007224 */ /* 0x002fe200078e0002 */
[----:B------:R-:W-:Y:S04]  /*10d90*/  @P6 SHF.R.U32.HI R0, RZ, c[0x0][0x2c0], R3 ;  /* 0x0000b000ff006a19 */ /* 0x000fe80000011603 */
[C---:B----4-:R-:W-:Y:S04]  /*10da0*/  @!P1 IADD3 R3, P0, R0.reuse, R4, RZ ;  /* 0x0000000400039210 */ /* 0x050fe80007f1e0ff */
[----:B-----5:R-:W-:Y:S01]  /*10db0*/  @!P1 LEA.HI.X.SX32 R5, R0, R8, 0x1, P0 ;  /* 0x0000000800059211 */ /* 0x020fe200000f0eff */
[----:B------:R-:W-:Y:S01]  /*10dc0*/  IMAD.MOV R0, RZ, RZ, -R0 ;  /* 0x000000ffff007224 */ /* 0x000fe200078e0a00 */
[C---:B------:R-:W-:Y:S03]  /*10dd0*/  @!P1 LEA R4, P0, R3.reuse, c[0x0][0x2a0], 0x2 ;  /* 0x0000a80003049a11 */ /* 0x040fe600078010ff */
[----:B------:R-:W-:Y:S01]  /*10de0*/  IMAD R8, R0, c[0x0][0x2b8], R2 ;  /* 0x0000ae0000087a24 */ /* 0x000fe200078e0202 */
[----:B------:R-:W-:Y:S03]  /*10df0*/  @!P1 LEA.HI.X R5, R3, c[0x0][0x2a4], R5, 0x2, P0 ;  /* 0x0000a90003059a11 */ /* 0x000fe600000f1405 */
[----:B------:R-:W-:Y:S01]  /*10e00*/  IMAD.WIDE.U32 R2, R8, c[0x0][0x1e0], RZ ;  /* 0x0000780008027a25 */ /* 0x000fe200078e00ff */
[----:B------:R-:W-:Y:S01]  /*10e10*/  SHF.R.S32.HI R0, RZ, 0x1f, R8 ;  /* 0x0000001fff007819 */ /* 0x000fe20000011408 */
[----:B------:R-:W2:Y:S04]  /*10e20*/  @!P1 LDG.E R6, [R4.64] ;  /* 0x0000000604069981 */ /* 0x000ea8000c1e1900 */
[----:B------:R1:W-:Y:S01]  /*10e30*/  STL [R1+0x38], R8 ;  /* 0x0000380801007387 */ /* 0x0003e20000100800 */
[----:B------:R-:W-:Y:S04]  /*10e40*/  IMAD R0, R0, c[0x0][0x1e0], RZ ;  /* 0x0000780000007a24 */ /* 0x000fe800078e02ff */
[----:B------:R-:W-:Y:S04]  /*10e50*/  IMAD R0, R8, c[0x0][0x1e4], R0 ;  /* 0x0000790008007a24 */ /* 0x000fe800078e0200 */
[----:B------:R-:W-:Y:S01]  /*10e60*/  IMAD.IADD R3, R3, 0x1, R0 ;  /* 0x0000000103037824 */ /* 0x000fe200078e0200 */
[----:B-1----:R-:W1:Y:S01]  /*10e70*/  S2R R8, SR_TID.X ;  /* 0x0000000000087919 */ /* 0x002e620000002100 */
[----:B--2---:R-:W-:Y:S03]  /*10e80*/  SHF.R.S32.HI R0, RZ, 0x1f, R6 ;  /* 0x0000001fff007819 */ /* 0x004fe60000011406 */
[----:B------:R1:W-:Y:S01]  /*10e90*/  STL [R1+0x28], R6 ;  /* 0x0000280601007387 */ /* 0x0003e20000100800 */
[----:B------:R-:W-:Y:S04]  /*10ea0*/  IMAD.WIDE.U32 R2, R6, c[0x0][0x1f0], R2 ;  /* 0x00007c0006027a25 */ /* 0x000fe800078e0002 */
[----:B------:R-:W-:Y:S01]  /*10eb0*/  IMAD R4, R0, c[0x0][0x1f0], RZ ;  /* 0x00007c0000047a24 */ /* 0x000fe200078e02ff */
[----:B------:R-:W-:Y:S03]  /*10ec0*/  IADD3 R0, P0, R16, R2, RZ ;  /* 0x0000000210007210 */ /* 0x000fe60007f1e0ff */
[----:B------:R-:W-:Y:S05]  /*10ed0*/  IMAD R4, R6, c[0x0][0x1f4], R4 ;  /* 0x00007d0006047a24 */ /* 0x000fea00078e0204 */
[----:B------:R-:W-:Y:S02]  /*10ee0*/  IADD3.X R2, R7, R3, R4, P0, !PT ;  /* 0x0000000307027210 */ /* 0x000fe400007fe404 */
[----:B------:R-:W-:Y:S02]  /*10ef0*/  LEA R9, P0, R0, c[0x0][0x1c8], 0x1 ;  /* 0x0000720000097a11 */ /* 0x000fe400078008ff */
[----:B-1----:R-:W-:Y:S04]  /*10f00*/  SHF.R.S32.HI R6, RZ, 0x1f, R8 ;  /* 0x0000001fff067819 */ /* 0x002fe80000011408 */
[----:B------:R-:W-:Y:S02]  /*10f10*/  LEA.HI R6, R6, R8, RZ, 0x3 ;  /* 0x0000000806067211 */ /* 0x000fe400078f18ff */
[----:B------:R-:W-:Y:S02]  /*10f20*/  LEA.HI.X R8, R0, c[0x0][0x1cc], R2, 0x1, P0 ;  /* 0x0000730000087a11 */ /* 0x000fe400000f0c02 */
[----:B------:R-:W-:Y:S04]  /*10f30*/  SHF.R.S32.HI R6, RZ, 0x3, R6 ;  /* 0x00000003ff067819 */ /* 0x000fe80000011406 */
[----:B------:R-:W-:Y:S04]  /*10f40*/  IADD3 R5, -R6, 0x30, RZ ;  /* 0x0000003006057810 */ /* 0x000fe80007ffe1ff */
[----:B------:R-:W-:Y:S01]  /*10f50*/  ISETP.GE.AND P0, PT, R5, 0x1, PT ;  /* 0x000000010500780c */ /* 0x000fe20003f06270 */
[----:B------:R-:W-:-:S10]  /*10f60*/  BRA.DIV ~URZ, `(.L_x_554) ;  /* 0x0000a4c27f007947 */ /* 0x000fd4000b800000 */
[----:B------:R1:W2:Y:S02]  /*10f70*/  SHFL.IDX PT, R4, R8, RZ, 0x181f ;  /* 0x00181fff08047589 */ /* 0x0002a400000e0000 */
.L_x_665:
[----:B------:R-:W-:-:S05]  /*10f80*/  BRA.DIV ~URZ, `(.L_x_555) ;  /* 0x0000a5327f007947 */ /* 0x000fca000b800000 */
[----:B------:R3:W4:Y:S02]  /*10f90*/  SHFL.IDX PT, R0, R9, RZ, 0x181f ;  /* 0x00181fff09007589 */ /* 0x00072400000e0000 */
.L_x_666:
        /* <DEDUP_REMOVED lines=8> */
[----:B------:R-:W2:Y:S01]  /*11020*/  LDL R17, [R1+0x50] ;  /* 0x0000500001117983 */ /* 0x000ea20000100800 */
[----:B-----5:R-:W-:Y:S05]  /*11030*/  @P0 IADD3 R6, P1, R0, R6, RZ ;  /* 0x0000000600060210 */ /* 0x020fea0007f3e0ff */
[----:B---3--:R-:W-:Y:S01]  /*11040*/  @P0 IMAD.X R7, R4, 0x1, R3, P1 ;  /* 0x0000000104070824 */ /* 0x008fe200008e0603 */
[----:B----4-:R-:W-:Y:S05]  /*11050*/  @P0 IADD3 R2, P1, R0, R2, RZ ;  /* 0x0000000200020210 */ /* 0x010fea0007f3e0ff */
[----:B--2---:R-:W-:Y:S01]  /*11060*/  @P0 IMAD.X R3, R4, 0x1, R21, P1 ;  /* 0x0000000104030824 */ /* 0x004fe200008e0615 */
[----:B------:R-:W-:Y:S01]  /*11070*/  @!PT LDS RZ, [RZ] ;  /* 0x00000000fffff984 */ /* 0x000fe20000000800 */
[----:B------:R-:W-:Y:S01]  /*11080*/  @!PT LDS RZ, [RZ] ;  /* 0x00000000fffff984 */ /* 0x000fe20000000800 */
[----:B------:R-:W-:Y:S01]  /*11090*/  @!PT LDS RZ, [RZ] ;  /* 0x00000000fffff984 */ /* 0x000fe20000000800 */
[----:B------:R2:W-:Y:S04]  /*110a0*/  @P0 LDGSTS.E.BYPASS.LTC128B.128 [R16+0x14080], [R6.64], !P5 ;  /* 0x1408000006100fae */ /* 0x0005e8000e901d46 */
[----:B------:R3:W-:Y:S02]  /*110b0*/  @P0 LDGSTS.E.BYPASS.LTC128B.128 [R16+0x15880], [R2.64], !P4 ;  /* 0x1588000002100fae */ /* 0x0007e4000e101d46 */
[----:B---3--:R-:W-:Y:S05]  /*110c0*/  @P0 IADD3 R2, P1, R0, R20, RZ ;  /* 0x0000001400020210 */ /* 0x008fea0007f3e0ff */
[----:B------:R-:W-:Y:S05]  /*110d0*/  @P0 IMAD.X R3, R4, 0x1, R19, P1 ;  /* 0x0000000104030824 */ /* 0x000fea00008e0613 */
[----:B------:R3:W-:Y:S02]  /*110e0*/  @P0 LDGSTS.E.BYPASS.LTC128B.128 [R16+0x17080], [R2.64], !P3 ;  /* 0x1708000002100fae */ /* 0x0007e4000d901d46 */
[----:B---3--:R-:W-:Y:S05]  /*110f0*/  @P0 IADD3 R2, P1, R0, R18, RZ ;  /* 0x0000001200020210 */ /* 0x008fea0007f3e0ff */
[----:B------:R-:W-:Y:S05]  /*11100*/  @P0 IMAD.X R3, R4, 0x1, R17, P1 ;  /* 0x0000000104030824 */ /* 0x000fea00008e0611 */
[----:B------:R2:W-:Y:S01]  /*11110*/  @P0 LDGSTS.E.BYPASS.LTC128B.128 [R16+0x18880], [R2.64], !P2 ;  /* 0x1888000002100fae */ /* 0x0005e2000d101d46 */
[----:B------:R-:W-:Y:S01]  /*11120*/  ISETP.GE.AND P0, PT, R5, 0x21, PT ;  /* 0x000000210500780c */ /* 0x000fe20003f06270 */
[----:B------:R-:W-:-:S06]  /*11130*/  BRA.DIV ~URZ, `(.L_x_556) ;  /* 0x0000a4127f007947 */ /* 0x000fcc000b800000 */
[----:B------:R3:W4:Y:S04]  /*11140*/  SHFL.IDX PT, R4, R8, 0x1, 0x181f ;  /* 0x00381f0008047f89 */ /* 0x00072800000e0000 */
[----:B------:R3:W1:Y:S02]  /*11150*/  SHFL.IDX PT, R0, R9, 0x1, 0x181f ;  /* 0x00381f0009007f89 */ /* 0x00066400000e0000 */
.L_x_667:
        /* <DEDUP_REMOVED lines=8> */
[----:B-1----:R-:W4:Y:S01]  /*111e0*/  LDL R8, [R1+0x50] ;  /* 0x0000500001087983 */ /* 0x002f220000100800 */
[----:B--2---:R-:W-:Y:S05]  /*111f0*/  @P0 IADD3 R6, P1, R0, R6, RZ ;  /* 0x0000000600060210 */ /* 0x004fea0007f3e0ff */
[----:B-----5:R-:W-:Y:S01]  /*11200*/  @P0 IMAD.X R7, R4, 0x1, R3, P1 ;  /* 0x0000000104070824 */ /* 0x020fe200008e0603 */
[----:B---3--:R-:W-:Y:S05]  /*11210*/  @P0 IADD3 R2, P1, R0, R2, RZ ;  /* 0x0000000200020210 */ /* 0x008fea0007f3e0ff */
[----:B----4-:R-:W-:Y:S01]  /*11220*/  @P0 IMAD.X R3, R4, 0x1, R18, P1 ;  /* 0x0000000104030824 */ /* 0x010fe200008e0612 */
[----:B------:R-:W-:Y:S01]  /*11230*/  @!PT LDS RZ, [RZ] ;  /* 0x00000000fffff984 */ /* 0x000fe20000000800 */
[----:B------:R-:W-:Y:S01]  /*11240*/  @!PT LDS RZ, [RZ] ;  /* 0x00000000fffff984 */ /* 0x000fe20000000800 */
[----:B------:R-:W-:Y:S01]  /*11250*/  @!PT LDS RZ, [RZ] ;  /* 0x00000000fffff984 */ /* 0x000fe20000000800 */
[----:B------:R1:W-:Y:S04]  /*11260*/  @P0 LDGSTS.E.BYPASS.LTC128B.128 [R5+0x15080], [R6.64], !P5 ;  /* 0x1508000006050fae */ /* 0x0003e8000e901d46 */
[----:B------:R2:W-:Y:S02]  /*11270*/  @P0 LDGSTS.E.BYPASS.LTC128B.128 [R5+0x16880], [R2.64], !P4 ;  /* 0x1688000002050fae */ /* 0x0005e4000e101d46 */
[----:B--2---:R-:W-:Y:S05]  /*11280*/  @P0 IADD3 R2, P1, R0, R17, RZ ;  /* 0x0000001100020210 */ /* 0x004fea0007f3e0ff */
[----:B------:R-:W-:Y:S05]  /*11290*/  @P0 IMAD.X R3, R4, 0x1, R16, P1 ;  /* 0x0000000104030824 */ /* 0x000fea00008e0610 */
[----:B------:R2:W-:Y:S02]  /*112a0*/  @P0 LDGSTS.E.BYPASS.LTC128B.128 [R5+0x18080], [R2.64], !P3 ;  /* 0x1808000002050fae */ /* 0x0005e4000d901d46 */
[----:B--2---:R-:W-:Y:S05]  /*112b0*/  @P0 IADD3 R2, P1, R0, R9, RZ ;  /* 0x0000000900020210 */ /* 0x004fea0007f3e0ff */
[----:B------:R-:W-:Y:S05]  /*112c0*/  @P0 IMAD.X R3, R4, 0x1, R8, P1 ;  /* 0x0000000104030824 */ /* 0x000fea00008e0608 */
[----:B------:R1:W-:Y:S03]  /*112d0*/  @P0 LDGSTS.E.BYPASS.LTC128B.128 [R5+0x19880], [R2.64], !P2 ;  /* 0x1988000002050fae */ /* 0x0003e6000d101d46 */
.L_x_553:
[----:B------:R-:W-:Y:S05]  /*112e0*/  BSYNC B0 ;  /* 0x0000000000007941 */ /* 0x000fea0003800000 */
.L_x_552:
        /* <DEDUP_REMOVED lines=19> */
.L_x_668:
        /* <DEDUP_REMOVED lines=21> */
.L_x_560:
[----:B------:R-:W-:Y:S04]  /*11570*/  MOV R8, 0x1 ;  /* 0x0000000100087802 */ /* 0x000fe80000000f00 */
[----:B------:R-:W-:Y:S11]  /*11580*/  ISETP.NE.AND P0, PT, R8, c[0x0][0x32c], PT ;  /* 0x0000cb0008007a0c */ /* 0x000ff60003f05270 */
[----:B------:R-:W-:Y:S02]  /*11590*/  @!UPT UIADD3 URZ, URZ, URZ, URZ ;  /* 0x0000003f3f3ff290 */ /* 0x000fe4000fffe03f */
[----:B------:R-:W-:Y:S05]  /*115a0*/  @P0 IMAD.HI.U32 R8, R4, c[0x0][0x330], RZ ;  /* 0x0000cc0004080a27 */ /* 0x000fea00078e00ff */
[----:B------:R-:W-:Y:S02]  /*115b0*/  @P0 SHF.R.U32.HI R4, RZ, c[0x0][0x334], R8 ;  /* 0x0000cd00ff040a19 */ /* 0x000fe40000011608 */
.L_x_561:
[----:B------:R-:W-:Y:S05]  /*115c0*/  BSYNC B0 ;  /* 0x0000000000007941 */ /* 0x000fea0003800000 */
.L_x_559:
[----:B------:R-:W2:Y:S02]  /*115d0*/  LDL R8, [R1+0x7c] ;  /* 0x00007c0001087983 */ /* 0x000ea40000100800 */
[----:B--2---:R-:W-:Y:S04]  /*115e0*/  IMAD.IADD R8, R0, 0x1, -R8 ;  /* 0x0000000100087824 */ /* 0x004fe800078e0a08 */
[----:B------:R-:W-:Y:S05]  /*115f0*/  IMAD R4, R4, c[0x0][0x32c], R8 ;  /* 0x0000cb0004047a24 */ /* 0x000fea00078e0208 */
[----:B------:R-:W-:Y:S02]  /*11600*/  IMNMX R2, R2, R4, !PT ;  /* 0x0000000402027217 */ /* 0x000fe40007800200 */
[----:B------:R-:W-:Y:S04]  /*11610*/  IADD3 R4, R4, c[0x0][0x32c], RZ ;  /* 0x0000cb0004047a10 */ /* 0x000fe80007ffe0ff */
[----:B------:R-:W-:Y:S02]  /*11620*/  IMNMX R3, R3, R4, PT ;  /* 0x0000000403037217 */ /* 0x000fe40003800200 */
.L_x_558:
        /* <DEDUP_REMOVED lines=65> */
.L_x_669:
        /* <DEDUP_REMOVED lines=21> */
.L_x_565:
[----:B------:R-:W-:Y:S04]  /*11b90*/  MOV R5, 0x1 ;  /* 0x0000000100057802 */ /* 0x000fe80000000f00 */
[----:B------:R-:W-:Y:S11]  /*11ba0*/  ISETP.NE.AND P0, PT, R5, c[0x0][0x32c], PT ;  /* 0x0000cb0005007a0c */ /* 0x000ff60003f05270 */
[----:B------:R-:W-:Y:S02]  /*11bb0*/  @!UPT UIADD3 URZ, URZ, URZ, URZ ;  /* 0x0000003f3f3ff290 */ /* 0x000fe4000fffe03f */
[----:B------:R-:W-:Y:S05]  /*11bc0*/  @P0 IMAD.HI.U32 R5, R4, c[0x0][0x330], RZ ;  /* 0x0000cc0004050a27 */ /* 0x000fea00078e00ff */
[----:B------:R-:W-:Y:S02]  /*11bd0*/  @P0 SHF.R.U32.HI R4, RZ, c[0x0][0x334], R5 ;  /* 0x0000cd00ff040a19 */ /* 0x000fe40000011605 */
.L_x_566:
[----:B------:R-:W-:Y:S05]  /*11be0*/  BSYNC B0 ;  /* 0x0000000000007941 */ /* 0x000fea0003800000 */
.L_x_564:
[----:B------:R-:W2:Y:S02]  /*11bf0*/  LDL R5, [R1+0x7c] ;  /* 0x00007c0001057983 */ /* 0x000ea40000100800 */
[----:B--2---:R-:W-:Y:S04]  /*11c00*/  IMAD.IADD R0, R0, 0x1, -R5 ;  /* 0x0000000100007824 */ /* 0x004fe800078e0a05 */
[----:B------:R-:W-:Y:S05]  /*11c10*/  IMAD R0, R4, c[0x0][0x32c], R0 ;  /* 0x0000cb0004007a24 */ /* 0x000fea00078e0200 */
[----:B------:R-:W-:Y:S02]  /*11c20*/  IMNMX R2, R2, R0, !PT ;  /* 0x0000000002027217 */ /* 0x000fe40007800200 */
[----:B------:R-:W-:Y:S04]  /*11c30*/  IADD3 R0, R0, c[0x0][0x32c], RZ ;  /* 0x0000cb0000007a10 */ /* 0x000fe80007ffe0ff */
[----:B------:R-:W-:Y:S02]  /*11c40*/  IMNMX R3, R3, R0, PT ;  /* 0x0000000003037217 */ /* 0x000fe40003800200 */
.L_x_563:
        /* <DEDUP_REMOVED lines=74> */
.L_x_670:
[----:B-12---:R-:W-:Y:S01]  /*120f0*/  FMNMX.FTZ R4, R4, R0, !PT ;  /* 0x0000000004047209 */ /* 0x006fe20007810000 */
[----:B------:R-:W-:-:S05]  /*12100*/  BRA.DIV ~URZ, `(.L_x_568) ;  /* 0x000096b27f007947 */ /* 0x000fca000b800000 */
[----:B------:R-:W1:Y:S02]  /*12110*/  SHFL.BFLY PT, R0, R4, 0x1, 0x1f ;  /* 0x0c201f0004007f89 */ /* 0x000e6400000e0000 */
[----:B-1----:R-:W-:Y:S02]  /*12120*/  FMNMX.FTZ R133, R4, R0, !PT ;  /* 0x0000000004857209 */ /* 0x002fe40007810000 */
[----:B------:R-:W1:Y:S02]  /*12130*/  SHFL.BFLY PT, R0, R5, 0x2, 0x1f ;  /* 0x0c401f0005007f89 */ /* 0x000e6400000e0000 */
[----:B-1----:R-:W-:Y:S05]  /*12140*/  FMNMX.FTZ R4, R5, R0, !PT ;  /* 0x0000000005047209 */ /* 0x002fea0007810000 */
[----:B------:R1:W2:Y:S02]  /*12150*/  SHFL.BFLY PT, R0, R4, 0x1, 0x1f ;  /* 0x0c201f0004007f89 */ /* 0x0002a400000e0000 */
.L_x_671:
        /* <DEDUP_REMOVED lines=346> */
[----:B------:R-:W-:Y:S01]  /*13700*/  STL [R1+0x5c], R2 ;  /* 0x00005c0201007387 */ /* 0x000fe20000100800 */
[C---:B----4-:R-:W-:Y:S03]  /*13710*/  HMMA.16816.F32 R116, R136.reuse, R140, R116 ;  /* 0x0000008c8874723c */ /* 0x050fe60000001874 */
[----:B---3--:R-:W-:Y:S02]  /*13720*/  ISETP.GT.AND P0, PT, R132, R134, PT ;  /* 0x000000868400720c */ /* 0x008fe40003f04270 */
[----:B------:R-:W-:Y:S03]  /*13730*/  MOV R132, R3 ;  /* 0x0000000300847202 */ /* 0x000fe60000000f00 */
[C---:B------:R-:W-:Y:S04]  /*13740*/  HMMA.16816.F32 R120, R136.reuse, R142, R120 ;  /* 0x0000008e8878723c */ /* 0x040fe80000001878 */
[----:B------:R-:W-:Y:S04]  /*13750*/  MOV R134, R133 ;  /* 0x0000008500867202 */ /* 0x000fe80000000f00 */
        /* <DEDUP_REMOVED lines=49> */
[----:B------:R-:W-:Y:S07]  /*13a70*/  @!UPT UIADD3 URZ, URZ, URZ, URZ ;  /* 0x0000003f3f3ff290 */ /* 0x000fee000fffe03f */
[----:B------:R-:W-:-:S11]  /*13a80*/  @P0 BRA `(.L_x_569) ;  /* 0xffffbfb000000947 */ /* 0x000fd6000383ffff */
.L_x_547:
[----:B------:R-:W-:Y:S05]  /*13a90*/  BRA.DIV ~URZ, `(.L_x_570) ;  /* 0x00007df27f007947 */ /* 0x000fea000b800000 */
[----:B------:R-:W2:Y:S04]  /*13aa0*/  LDL R2, [R1+0x60] ;  /* 0x0000600001027983 */ /* 0x000ea80000100800 */
[----:B--2---:R2:W3:Y:S02]  /*13ab0*/  SHFL.BFLY PT, R0, R2, 0x2, 0x1f ;  /* 0x0c401f0002007f89 */ /* 0x0044e400000e0000 */
.L_x_672:
[----:B--2---:R-:W2:Y:S02]  /*13ac0*/  LDL.LU R2, [R1+0x60] ;  /* 0x0000600001027983 */ /* 0x004ea40000300800 */
[----:B--23--:R-:W-:Y:S01]  /*13ad0*/  FADD.FTZ R5, R0, R2 ;  /* 0x0000000200057221 */ /* 0x00cfe20000010000 */
[----:B------:R-:W-:Y:S05]  /*13ae0*/  BRA.DIV ~URZ, `(.L_x_571) ;  /* 0x00007df27f007947 */ /* 0x000fea000b800000 */
[----:B------:R-:W2:Y:S04]  /*13af0*/  LDL.LU R2, [R1+0x5c] ;  /* 0x00005c0001027983 */ /* 0x000ea80000300800 */
[----:B--2---:R-:W2:Y:S02]  /*13b00*/  SHFL.BFLY PT, R0, R2, 0x2, 0x1f ;  /* 0x0c401f0002007f89 */ /* 0x004ea400000e0000 */
[----:B-12---:R-:W-:-:S02]  /*13b10*/  FADD.FTZ R4, R0, R2 ;  /* 0x0000000200047221 */ /* 0x006fc40000010000 */
[----:B------:R-:W1:Y:S04]  /*13b20*/  SHFL.BFLY PT, R0, R5, 0x1, 0x1f ;  /* 0x0c201f0005007f89 */ /* 0x000e6800000e0000 */
[----:B------:R2:W3:Y:S01]  /*13b30*/  SHFL.BFLY PT, R3, R4, 0x1, 0x1f ;  /* 0x0c201f0004037f89 */ /* 0x0004e200000e0000 */
[----:B-1----:R-:W-:-:S05]  /*13b40*/  FADD.FTZ R5, R5, R0 ;  /* 0x0000000005057221 */ /* 0x002fca0000010000 */
.L_x_673:
        /* <DEDUP_REMOVED lines=148> */
.L_x_478:
[----:B---3--:R3:W5:Y:S04]  /*14490*/  LDL R6, [R1+0xc0] ;  /* 0x0000c00001067983 */ /* 0x0087680000100800 */
[----:B------:R-:W4:Y:S01]  /*144a0*/  S2R R2, SR_TID.X ;  /* 0x0000000000027919 */ /* 0x000f220000002100 */
[----:B------:R-:W-:Y:S01]  /*144b0*/  BSSY B0, `(.L_x_572) ;  /* 0x0000011000007945 */ /* 0x000fe20003800000 */
[----:B----4-:R-:W-:-:S13]  /*144c0*/  LOP3.LUT P0, RZ, R2, 0xff, RZ, 0xc0, !PT ;  /* 0x000000ff02ff7812 */ /* 0x010fda000780c0ff */
[----:B------:R-:W-:Y:S05]  /*144d0*/  @P0 BRA `(.L_x_573) ;  /* 0x000000e000000947 */ /* 0x000fea0003800000 */
[----:B---3--:R-:W3:Y:S01]  /*144e0*/  S2R R2, SR_LANEID ;  /* 0x0000000000027919 */ /* 0x008ee20000000000 */
[----:B------:R-:W-:Y:S01]  /*144f0*/  VOTEU.ANY UR4, UPT, PT ;  /* 0x0000000000047886 */ /* 0x000fe200038e0100 */
[----:B------:R-:W-:Y:S01]  /*14500*/  IMAD.MOV.U32 R4, RZ, RZ, c[0x0][0x560] ;  /* 0x00015800ff047624 */ /* 0x000fe200078e00ff */
[----:B------:R-:W3:Y:S01]  /*14510*/  FLO.U32 R3, UR4 ;  /* 0x0000000400037d00 */ /* 0x000ee200080e0000 */
[----:B------:R-:W-:Y:S01]  /*14520*/  IMAD.MOV.U32 R5, RZ, RZ, c[0x0][0x564] ;  /* 0x00015900ff057624 */ /* 0x000fe200078e00ff */
[----:B---3--:R-:W-:-:S06]  /*14530*/  ISETP.EQ.U32.AND P0, PT, R3, R2, PT ;  /* 0x000000020300720c */ /* 0x008fcc0003f02070 */
[----:B------:R-:W3:Y:S07]  /*14540*/  POPC R2, UR4 ;  /* 0x0000000400027d09 */ /* 0x000eee0008000000 */
[----:B---3--:R3:W4:Y:S04]  /*14550*/  @P0 ATOMG.E.ADD.STRONG.GPU PT, R2, [R4.64], R2 ;  /* 0x00000002040209a8 */ /* 0x00872800081ee1c6 */
[----:B---3--:R-:W3:Y:S04]  /*14560*/  S2R R4, SR_LTMASK ;  /* 0x0000000000047919 */ /* 0x008ee80000003900 */
[----:B----4-:R3:W4:Y:S02]  /*14570*/  SHFL.IDX PT, R3, R2, R3, 0x1f ;  /* 0x00001f0302037589 */ /* 0x01072400000e0000 */
[----:B---3--:R-:W-:-:S06]  /*14580*/  LOP3.LUT R2, R4, UR4, RZ, 0xc0, !PT ;  /* 0x0000000404027c12 */ /* 0x008fcc000f8ec0ff */
[----:B------:R-:W4:Y:S02]  /*14590*/  POPC R2, R2 ;  /* 0x0000000200027309 */ /* 0x000f240000000000 */
[----:B----45:R-:W-:-:S05]  /*145a0*/  IADD3 R6, R3, c[0x0][0xc], R2 ;  /* 0x0000030003067a10 */ /* 0x030fca0007ffe002 */
[----:B------:R3:W-:Y:S02]  /*145b0*/  STL [R1+0xc0], R6 ;  /* 0x0000c00601007387 */ /* 0x0007e40000100800 */
.L_x_573:
[----:B---3--:R-:W-:Y:S05]  /*145c0*/  BSYNC B0 ;  /* 0x0000000000007941 */ /* 0x008fea0003800000 */
.L_x_572:
[----:B------:R-:W-:Y:S01]  /*145d0*/  PRMT R0, R0, 0x9910, RZ ;  /* 0x0000991000007816 */ /* 0x000fe200000000ff */
[----:B------:R-:W-:Y:S01]  /*145e0*/  BSSY B1, `(.L_x_574) ;  /* 0x000045a000017945 */ /* 0x000fe20003800000 */
[----:B-1---5:R-:W-:Y:S02]  /*145f0*/  IMAD.MOV.U32 R106, RZ, RZ, R6 ;  /* 0x000000ffff6a7224 */ /* 0x022fe400078e0006 */
[----:B------:R-:W-:-:S13]  /*14600*/  ISETP.NE.AND P0, PT, R0, RZ, PT ;  /* 0x000000ff0000720c */ /* 0x000fda0003f05270 */
[----:B------:R-:W-:Y:S05]  /*14610*/  @!P0 BRA `(.L_x_575) ;  /* 0x000035e000008947 */ /* 0x000fea0003800000 */
[----:B------:R-:W3:Y:S04]  /*14620*/  LDL R10, [R1+0xd4] ;  /* 0x0000d400010a7983 */ /* 0x000ee80000100800 */
[----:B------:R-:W4:Y:S04]  /*14630*/  LDL R8, [R1+0xd8] ;  /* 0x0000d80001087983 */ /* 0x000f280000100800 */
[----:B--2---:R-:W2:Y:S04]  /*14640*/  LDL R6, [R1+0xe0] ;  /* 0x0000e00001067983 */ /* 0x004ea80000100800 */
[----:B------:R-:W2:Y:S04]  /*14650*/  LDL R9, [R1+0xdc] ;  /* 0x0000dc0001097983 */ /* 0x000ea80000100800 */
[----:B------:R-:W2:Y:S04]  /*14660*/  LDL R7, [R1+0xf0] ;  /* 0x0000f00001077983 */ /* 0x000ea80000100800 */
[----:B------:R-:W2:Y:S04]  /*14670*/  LDL R5, [R1+0xe8] ;  /* 0x0000e80001057983 */ /* 0x000ea80000100800 */
[----:B------:R-:W2:Y:S04]  /*14680*/  LDL R4, [R1+0xec] ;  /* 0x0000ec0001047983 */ /* 0x000ea80000100800 */
[----:B------:R-:W2:Y:S01]  /*14690*/  LDL R3, [R1+0xe4] ;  /* 0x0000e40001037983 */ /* 0x000ea20000100800 */
[----:B------:R-:W-:Y:S01]  /*146a0*/  WARPSYNC 0xffffffff ;  /* 0xffffffff00007948 */ /* 0x000fe20003800000 */
[----:B------:R-:W-:-:S02]  /*146b0*/  F2FP.PACK_AB R2, R23, R22 ;  /* 0x000000161702723e */ /* 0x000fc400000000ff */
[----:B------:R-:W-:Y:S01]  /*146c0*/  BAR.SYNC.DEFER_BLOCKING 0x1, 0x100 ;  /* 0x0044000000007b1d */ /* 0x000fe20000010000 */
[----:B------:R-:W-:-:S05]  /*146d0*/  F2FP.PACK_AB R0, R117, R116 ;  /* 0x000000747500723e */ /* 0x000fca00000000ff */
[----:B---3--:R1:W-:Y:S04]  /*146e0*/  STS [R10], R2 ;  /* 0x000000020a007388 */ /* 0x0083e80000000800 */
[----:B------:R3:W-:Y:S01]  /*146f0*/  STS [R10+0x400], R0 ;  /* 0x000400000a007388 */ /* 0x0007e20000000800 */
[----:B-1----:R-:W-:Y:S02]  /*14700*/  F2FP.PACK_AB R2, R25, R24 ;  /* 0x000000181902723e */ /* 0x002fe400000000ff */
[----:B---3--:R-:W-:-:S03]  /*14710*/  F2FP.PACK_AB R0, R155, R154 ;  /* 0x0000009a9b00723e */ /* 0x008fc600000000ff */
[----:B----4-:R1:W-:Y:S04]  /*14720*/  STS [R8], R2 ;  /* 0x0000000208007388 */ /* 0x0103e80000000800 */
[----:B------:R3:W-:Y:S01]  /*14730*/  STS [R8+0x400], R0 ;  /* 0x0004000008007388 */ /* 0x0007e20000000800 */
[----:B-1----:R-:W-:Y:S02]  /*14740*/  F2FP.PACK_AB R2, R27, R26 ;  /* 0x0000001a1b02723e */ /* 0x002fe400000000ff */
[----:B---3--:R-:W-:-:S03]  /*14750*/  F2FP.PACK_AB R0, R125, R124 ;  /* 0x0000007c7d00723e */ /* 0x008fc600000000ff */
[----:B--2---:R1:W-:Y:S04]  /*14760*/  STS [R6], R2 ;  /* 0x0000000206007388 */ /* 0x0043e80000000800 */
        /* <DEDUP_REMOVED lines=93> */
[----:B-1----:R-:W2:Y:S01]  /*14d40*/  LDL R8, [R1+0xcc] ;  /* 0x0000cc0001087983 */ /* 0x002ea20000100800 */
        /* <DEDUP_REMOVED lines=8> */
[----:B------:R-:W-:Y:S02]  /*14dd0*/  ISETP.NE.U32.AND P0, PT, RZ, c[0x0][0x508], PT ;  /* 0x00014200ff007a0c */ /* 0x000fe40003f05070 */
[----:B------:R-:W-:Y:S01]  /*14de0*/  ISETP.NE.U32.AND P2, PT, RZ, c[0x0][0x500], PT ;  /* 0x00014000ff007a0c */ /* 0x000fe20003f45070 */
[----:B------:R-:W-:Y:S01]  /*14df0*/  IMAD.MOV.U32 R14, RZ, RZ, c[0x0][0x388] ;  /* 0x0000e200ff0e7624 */ /* 0x000fe200078e00ff */
[----:B------:R-:W4:Y:S01]  /*14e00*/  LDL.LU R6, [R1+0xf4] ;  /* 0x0000f40001067983 */ /* 0x000f220000300800 */
[----:B------:R-:W-:-:S02]  /*14e10*/  ISETP.NE.AND.EX P1, PT, RZ, c[0x0][0x50c], PT, P0 ;  /* 0x00014300ff007a0c */ /* 0x000fc40003f25300 */
        /* <DEDUP_REMOVED lines=15> */
[----:B------:R-:W-:Y:S01]  /*14f10*/  STS [R3+0xc000], R2 ;  /* 0x00c0000203007388 */ /* 0x000fe20000000800 */
[----:B------:R-:W-:-:S03]  /*14f20*/  IMAD.MOV.U32 R4, RZ, RZ, 0x4 ;  /* 0x00000004ff047424 */ /* 0x000fc600078e00ff */
[----:B------:R2:W-:Y:S02]  /*14f30*/  STS [R3+0xc400], R0 ;  /* 0x00c4000003007388 */ /* 0x0005e40000000800 */
[CC--:B--2---:R-:W-:Y:S02]  /*14f40*/  @P1 IMAD.WIDE R2, R8.reuse, R4.reuse, c[0x0][0x508] ;  /* 0x0001420008021625 */ /* 0x0c4fe400078e0204 */
[----:B------:R-:W-:Y:S02]  /*14f50*/  BAR.SYNC.DEFER_BLOCKING 0x1, 0x100 ;  /* 0x0044000000007b1d */ /* 0x000fe40000010000 */
[----:B------:R-:W-:-:S04]  /*14f60*/  IMAD.WIDE R4, R8, R4, c[0x0][0x500] ;  /* 0x0001400008047625 */ /* 0x000fc800078e0204 */
[----:B------:R1:W5:Y:S02]  /*14f70*/  @P1 LDG.E R14, [R2.64] ;  /* 0x00000006020e1981 */ /* 0x000364000c1e1900 */
[----:B-1----:R-:W-:-:S06]  /*14f80*/  IMAD.MOV.U32 R2, RZ, RZ, RZ ;  /* 0x000000ffff027224 */ /* 0x002fcc00078e00ff */
        /* <DEDUP_REMOVED lines=8> */
.L_x_576:
[----:B-1----:R-:W2:Y:S04]  /*15010*/  LDL.LU R4, [R1+0xc8] ;  /* 0x0000c80001047983 */ /* 0x002ea80000300800 */
[----:B------:R-:W3:Y:S04]  /*15020*/  LDL R110, [R1+0x100] ;  /* 0x00010000016e7983 */ /* 0x000ee80000100800 */
[----:B------:R-:W4:Y:S04]  /*15030*/  LDL R107, [R1+0xb4] ;  /* 0x0000b400016b7983 */ /* 0x000f280000100800 */
[----:B------:R-:W4:Y:S01]  /*15040*/  LDL R19, [R1+0xb0] ;  /* 0x0000b00001137983 */ /* 0x000f220000100800 */
[----:B------:R-:W-:Y:S01]  /*15050*/  IMAD.MOV.U32 R13, RZ, RZ, 0x368 ;  /* 0x00000368ff0d7424 */ /* 0x000fe200078e00ff */
[----:B------:R-:W-:-:S02]  /*15060*/  ISETP.GT.AND P2, PT, R3, 0x1, PT ;  /* 0x000000010300780c */ /* 0x000fc40003f44270 */
[----:B------:R-:W-:Y:S02]  /*15070*/  ISETP.NE.U32.AND P0, PT, RZ, c[0x0][0x500], PT ;  /* 0x00014000ff007a0c */ /* 0x000fe40003f05070 */
[----:B------:R-:W-:Y:S02]  /*15080*/  SEL R13, R13, 0x328, P2 ;  /* 0x000003280d0d7807 */ /* 0x000fe40001000000 */
[----:B------:R-:W-:Y:S02]  /*15090*/  ISETP.NE.AND.EX P0, PT, RZ, c[0x0][0x504], PT, P0 ;  /* 0x00014100ff007a0c */ /* 0x000fe40003f05300 */
[----:B------:R-:W1:Y:S01]  /*150a0*/  LDC.64 R6, c[0x0][R13+0x170] ;  /* 0x00005c000d067b82 */ /* 0x000e620000000a00 */
[----:B------:R-:W-:Y:S02]  /*150b0*/  SHF.R.S32.HI R3, RZ, 0x1f, R8 ;  /* 0x0000001fff037819 */ /* 0x000fe40000011408 */
[----:B------:R-:W-:-:S05]  /*150c0*/  SEL R0, R8, RZ, !P0 ;  /* 0x000000ff08007207 */ /* 0x000fca0004000000 */
[----:B------:R-:W1:Y:S08]  /*150d0*/  LDC.64 R10, c[0x0][R13+0x168] ;  /* 0x00005a000d0a7b82 */ /* 0x000e700000000a00 */
[----:B------:R-:W1:Y:S01]  /*150e0*/  LDC.64 R16, c[0x0][R13+0x178] ;  /* 0x00005e000d107b82 */ /* 0x000e620000000a00 */
[----:B--2---:R-:W-:Y:S02]  /*150f0*/  LOP3.LUT R8, R4, 0xffff, RZ, 0xc0, !PT ;  /* 0x0000ffff04087812 */ /* 0x004fe400078ec0ff */
[----:B------:R-:W-:Y:S01]  /*15100*/  SEL R4, R3, RZ, !P0 ;  /* 0x000000ff03047207 */ /* 0x000fe20004000000 */
[----:B-1----:R-:W-:-:S04]  /*15110*/  IMAD R3, R7, R0, RZ ;  /* 0x0000000007037224 */ /* 0x002fc800078e02ff */
[C---:B------:R-:W-:Y:S02]  /*15120*/  IMAD R9, R6.reuse, R4, R3 ;  /* 0x0000000406097224 */ /* 0x040fe400078e0203 */
[----:B------:R-:W-:-:S04]  /*15130*/  IMAD.WIDE.U32 R4, R6, R0, RZ ;  /* 0x0000000006047225 */ /* 0x000fc800078e00ff */
[----:B------:R-:W-:-:S04]  /*15140*/  IMAD.WIDE.U32 R6, R10, R8, RZ ;  /* 0x000000080a067225 */ /* 0x000fc800078e00ff */
[----:B------:R-:W-:Y:S01]  /*15150*/  IMAD R3, R11, R8, RZ ;  /* 0x000000080b037224 */ /* 0x000fe200078e02ff */
[--C-:B-----5:R-:W-:Y:S01]  /*15160*/  IADD3 R12, P1, P0, R4, R6, R2.reuse ;  /* 0x00000006040c7210 */ /* 0x120fe2000783e002 */
[----:B------:R-:W-:Y:S01]  /*15170*/  IMAD.IADD R9, R5, 0x1, R9 ;  /* 0x0000000105097824 */ /* 0x000fe200078e0209 */
[----:B------:R-:W-:Y:S01]  /*15180*/  SHF.R.S32.HI R11, RZ, 0x1f, R2 ;  /* 0x0000001fff0b7819 */ /* 0x000fe20000011402 */
[----:B------:R-:W-:Y:S02]  /*15190*/  IMAD.IADD R6, R7, 0x1, R3 ;  /* 0x0000000107067824 */ /* 0x000fe400078e0203 */
[----:B------:R-:W-:-:S03]  /*151a0*/  IMAD.MOV.U32 R3, RZ, RZ, c[0x0][0x4e8] ;  /* 0x00013a00ff037624 */ /* 0x000fc600078e00ff */
[----:B------:R-:W-:Y:S01]  /*151b0*/  IADD3.X R10, R9, R6, R11, P1, P0 ;  /* 0x00000006090a7210 */ /* 0x000fe20000fe040b */
[----:B----4-:R-:W-:Y:S01]  /*151c0*/  IMAD.IADD R9, R107, 0x1, R19 ;  /* 0x000000016b097824 */ /* 0x010fe200078e0213 */
[----:B------:R-:W-:Y:S02]  /*151d0*/  ISETP.NE.AND P3, PT, R3, 0x1, PT ;  /* 0x000000010300780c */ /* 0x000fe40003f65270 */
[----:B---3--:R-:W-:-:S05]  /*151e0*/  SEL R3, R110, RZ, P2 ;  /* 0x000000ff6e037207 */ /* 0x008fca0001000000 */
[-C--:B------:R-:W-:Y:S02]  /*151f0*/  IMAD.WIDE.U32 R4, R16, R3.reuse, RZ ;  /* 0x0000000310047225 */ /* 0x080fe400078e00ff */
[----:B------:R-:W2:Y:S02]  /*15200*/  LDL R16, [R1+0x1fc] ;  /* 0x0001fc0001107983 */ /* 0x000ea40000100800 */
[----:B------:R-:W-:Y:S02]  /*15210*/  IMAD R7, R17, R3, RZ ;  /* 0x0000000311077224 */ /* 0x000fe400078e02ff */
[----:B------:R-:W-:-:S04]  /*15220*/  @P3 IMAD.HI.U32 R6, R9, c[0x0][0x4ec], RZ ;  /* 0x00013b0009063a27 */ /* 0x000fc800078e00ff */
[----:B------:R-:W-:Y:S01]  /*15230*/  IMAD.MOV.U32 R3, RZ, RZ, R9 ;  /* 0x000000ffff037224 */ /* 0x000fe200078e0009 */
[----:B------:R-:W-:-:S04]  /*15240*/  @P3 SHF.R.U32.HI R3, RZ, c[0x0][0x4f0], R6 ;  /* 0x00013c00ff033a19 */ /* 0x000fc80000011606 */
[----:B------:R-:W-:Y:S02]  /*15250*/  IADD3 R4, P1, P0, R3, R12, R4 ;  /* 0x0000000c03047210 */ /* 0x000fe4000783e004 */
[----:B------:R-:W1:Y:S01]  /*15260*/  LDC.64 R12, c[0x0][R13+0x160] ;  /* 0x000058000d0c7b82 */ /* 0x000e620000000a00 */
[----:B------:R-:W3:Y:S01]  /*15270*/  S2R R110, SR_TID.X ;  /* 0x00000000006e7919 */ /* 0x000ee20000002100 */
[----:B------:R-:W-:Y:S01]  /*15280*/  IMAD.IADD R7, R5, 0x1, R7 ;  /* 0x0000000105077824 */ /* 0x000fe200078e0207 */
[--C-:B------:R-:W-:Y:S01]  /*15290*/  SHF.R.S32.HI R5, RZ, 0x1f, R3.reuse ;  /* 0x0000001fff057819 */ /* 0x100fe20000011403 */
[----:B------:R-:W-:-:S03]  /*152a0*/  IMAD.MOV R3, RZ, RZ, -R3 ;  /* 0x000000ffff037224 */ /* 0x000fc600078e0a03 */
[----:B------:R-:W-:Y:S01]  /*152b0*/  IADD3.X R5, R5, R10, R7, P1, P0 ;  /* 0x0000000a05057210 */ /* 0x000fe20000fe0407 */
[----:B------:R-:W-:-:S05]  /*152c0*/  IMAD R3, R3, c[0x0][0x4e8], R9 ;  /* 0x00013a0003037a24 */ /* 0x000fca00078e0209 */
[----:B------:R-:W-:Y:S02]  /*152d0*/  SHF.R.S32.HI R7, RZ, 0x1f, R3 ;  /* 0x0000001fff077819 */ /* 0x000fe40000011403 */
[----:B---3--:R-:W-:-:S04]  /*152e0*/  SHF.R.S32.HI R107, RZ, 0x1f, R110 ;  /* 0x0000001fff6b7819 */ /* 0x008fc8000001146e */
[----:B------:R-:W-:Y:S01]  /*152f0*/  LEA.HI R107, R107, R110, RZ, 0x5 ;  /* 0x0000006e6b6b7211 */ /* 0x000fe200078f28ff */
[-C--:B-1----:R-:W-:Y:S02]  /*15300*/  IMAD R6, R13, R3.reuse, RZ ;  /* 0x000000030d067224 */ /* 0x082fe400078e02ff */
[----:B------:R-:W-:-:S04]  /*15310*/  IMAD.WIDE.U32 R4, R12, R3, R4 ;  /* 0x000000030c047225 */ /* 0x000fc800078e0004 */
[----:B------:R-:W-:Y:S02]  /*15320*/  IMAD.MOV.U32 R3, RZ, RZ, c[0x0][0x4a8] ;  /* 0x00012a00ff037624 */ /* 0x000fe400078e00ff */
[----:B------:R-:W-:Y:S02]  /*15330*/  IMAD R6, R12, R7, R6 ;  /* 0x000000070c067224 */ /* 0x000fe400078e0206 */
[----:B------:R-:W-:Y:S01]  /*15340*/  IMAD.MOV.U32 R7, RZ, RZ, c[0x0][0x4ac] ;  /* 0x00012b00ff077624 */ /* 0x000fe200078e00ff */
[----:B------:R-:W-:Y:S01]  /*15350*/  SEL R3, R3, c[0x0][0x450], P2 ;  /* 0x0001140003037a07 */ /* 0x000fe20001000000 */
[----:B------:R-:W-:-:S03]  /*15360*/  IMAD.IADD R5, R5, 0x1, R6 ;  /* 0x0000000105057824 */ /* 0x000fc600078e0206 */
[----:B------:R-:W-:Y:S02]  /*15370*/  SEL R7, R7, c[0x0][0x454], P2 ;  /* 0x0001150007077a07 */ /* 0x000fe40001000000 */
[C---:B------:R-:W-:Y:S02]  /*15380*/  LEA R3, P0, R4.reuse, R3, 0x2 ;  /* 0x0000000304037211 */ /* 0x040fe400078010ff */
[----:B------:R-:W-:Y:S02]  /*15390*/  LOP3.LUT R107, R107, 0xffffffe0, RZ, 0xc0, !PT ;  /* 0xffffffe06b6b7812 */ /* 0x000fe400078ec0ff */
[----:B------:R-:W-:Y:S01]  /*153a0*/  LEA.HI.X R5, R4, R7, R5, 0x2, P0 ;  /* 0x0000000704057211 */ /* 0x000fe200000f1405 */
[----:B------:R-:W-:Y:S02]  /*153b0*/  SHFL.IDX PT, R6, R3, RZ, 0x1c1f ;  /* 0x001c1fff03067589 */ /* 0x000fe400000e0000 */
[----:B------:R-:W-:Y:S02]  /*153c0*/  IMAD.IADD R107, R110, 0x1, -R107 ;  /* 0x000000016e6b7824 */ /* 0x000fe400078e0a6b */
[----:B------:R-:W1:Y:S01]  /*153d0*/  SHFL.IDX PT, R7, R5, RZ, 0x1c1f ;  /* 0x001c1fff05077589 */ /* 0x000e6200000e0000 */
[----:B------:R-:W-:-:S03]  /*153e0*/  IMAD R13, R14, c[0x0][0x4e8], RZ ;  /* 0x00013a000e0d7a24 */ /* 0x000fc600078e02ff */
[----:B------:R2:W-:Y:S01]  /*153f0*/  SHFL.IDX PT, R4, R3, 0x1, 0x1c1f ;  /* 0x003c1f0003047f89 */ /* 0x0005e200000e0000 */
[----:B------:R-:W-:-:S03]  /*15400*/  LOP3.LUT P0, RZ, R107, 0x3, RZ, 0xc0, !PT ;  /* 0x000000036bff7812 */ /* 0x000fc6000780c0ff */
[----:B------:R-:W3:Y:S01]  /*15410*/  SHFL.IDX PT, R5, R5, 0x1, 0x1c1f ;  /* 0x003c1f0005057f89 */ /* 0x000ee200000e0000 */
[----:B--2---:R-:W-:-:S05]  /*15420*/  IMAD.IADD R3, R16, 0x1, R19 ;  /* 0x0000000110037824 */ /* 0x004fca00078e0213 */
[C---:B------:R-:W-:Y:S02]  /*15430*/  IADD3 R10, R3.reuse, 0x8, RZ ;  /* 0x00000008030a7810 */ /* 0x040fe40007ffe0ff */
[-C--:B------:R-:W-:Y:S02]  /*15440*/  ISETP.GE.OR P1, PT, R3, R13.reuse, P0 ;  /* 0x0000000d0300720c */ /* 0x080fe40000726670 */
[----:B------:R-:W-:-:S11]  /*15450*/  ISETP.GE.OR P0, PT, R10, R13, P0 ;  /* 0x0000000d0a00720c */ /* 0x000fd60000706670 */
[----:B-1----:R1:W-:Y:S01]  /*15460*/  @!P1 ST.E [R6.64], R15 ;  /* 0x0000000f06009985 */ /* 0x0023e2000c101906 */
[----:B------:R-:W-:-:S03]  /*15470*/  ISETP.GE.AND P1, PT, R10, R13, PT ;  /* 0x0000000d0a00720c */ /* 0x000fc60003f26270 */
[----:B---3--:R1:W-:Y:S01]  /*15480*/  @!P0 ST.E [R4.64], R18 ;  /* 0x0000001204008985 */ /* 0x0083e2000c101906 */
[----:B------:R-:W-:Y:S02]  /*15490*/  ISETP.GE.AND P0, PT, R3, R13, PT ;  /* 0x0000000d0300720c */ /* 0x000fe40003f06270 */
[----:B------:R-:W-:Y:S01]  /*154a0*/  P2R R14, PR, RZ, 0x2 ;  /* 0x00000002ff0e7803 */ /* 0x000fe20000000000 */
[----:B------:R-:W-:Y:S05]  /*154b0*/  @P2 BRA `(.L_x_577) ;  /* 0x00000b7000002947 */ /* 0x000fea0003800000 */
[----:B------:R-:W2:Y:S04]  /*154c0*/  LDL R16, [R1+0x178] ;  /* 0x0001780001107983 */ /* 0x000ea80000100800 */
[----:B------:R-:W3:Y:S01]  /*154d0*/  LDL R107, [R1+0x1c] ;  /* 0x00001c00016b7983 */ /* 0x000ee20000100800 */
[----:B------:R-:W-:Y:S01]  /*154e0*/  IMAD R11, R11, c[0x0][0x3a0], RZ ;  /* 0x0000e8000b0b7a24 */ /* 0x000fe200078e02ff */
[----:B-1----:R-:W-:Y:S01]  /*154f0*/  SHF.R.S32.HI R7, RZ, 0x1f, R0 ;  /* 0x0000001fff077819 */ /* 0x002fe20000011400 */
[----:B------:R-:W-:-:S04]  /*15500*/  IMAD.WIDE.U32 R4, R2, c[0x0][0x3a0], RZ ;  /* 0x0000e80002047a25 */ /* 0x000fc800078e00ff */
[----:B------:R-:W-:-:S05]  /*15510*/  IMAD R2, R2, c[0x0][0x3a4], R11 ;  /* 0x0000e90002027a24 */ /* 0x000fca00078e020b */
[----:B------:R-:W-:Y:S02]  /*15520*/  IADD3 R3, R5, R2, RZ ;  /* 0x0000000205037210 */ /* 0x000fe40007ffe0ff */
[----:B------:R-:W-:-:S05]  /*15530*/  MOV R2, R4 ;  /* 0x0000000400027202 */ /* 0x000fca0000000f00 */
[----:B------:R-:W-:-:S04]  /*15540*/  IMAD.WIDE.U32 R4, R8, c[0x0][0x3e8], R2 ;  /* 0x0000fa0008047a25 */ /* 0x000fc800078e0002 */
[----:B------:R-:W-:Y:S02]  /*15550*/  IMAD R3, R7, c[0x0][0x3f0], RZ ;  /* 0x0000fc0007037a24 */ /* 0x000fe400078e02ff */
[----:B------:R-:W-:-:S04]  /*15560*/  IMAD R5, R8, c[0x0][0x3ec], R5 ;  /* 0x0000fb0008057a24 */ /* 0x000fc800078e0205 */
[----:B------:R-:W-:Y:S01]  /*15570*/  IMAD.WIDE.U32 R4, R0, c[0x0][0x3f0], R4 ;  /* 0x0000fc0000047a25 */ /* 0x000fe200078e0004 */
[----:B--2---:R-:W-:Y:S01]  /*15580*/  IADD3 R6, R16, R19, RZ ;  /* 0x0000001310067210 */ /* 0x004fe20007ffe0ff */
[----:B---3--:R1:W2:Y:S04]  /*15590*/  LDS.128 R28, [R107+0x80] ;  /* 0x000080006b1c7984 */ /* 0x0082a80000000c00 */
[----:B------:R-:W-:Y:S01]  /*155a0*/  @P3 IMAD.HI.U32 R7, R6, c[0x0][0x4ec], RZ ;  /* 0x00013b0006073a27 */ /* 0x000fe200078e00ff */
[----:B------:R-:W-:Y:S01]  /*155b0*/  MOV R2, R6 ;  /* 0x0000000600027202 */ /* 0x000fe20000000f00 */
[----:B------:R1:W3:Y:S03]  /*155c0*/  LDS.128 R44, [R107+0x1080] ;  /* 0x001080006b2c7984 */ /* 0x0002e60000000c00 */
[----:B------:R-:W-:Y:S01]  /*155d0*/  @P3 SHF.R.U32.HI R2, RZ, c[0x0][0x4f0], R7 ;  /* 0x00013c00ff023a19 */ /* 0x000fe20000011607 */
[----:B------:R-:W-:Y:S01]  /*155e0*/  IMAD R7, R0, c[0x0][0x3f4], R3 ;  /* 0x0000fd0000077a24 */ /* 0x000fe200078e0203 */
[----:B------:R1:W4:Y:S02]  /*155f0*/  LDS.128 R60, [R107+0x2080] ;  /* 0x002080006b3c7984 */ /* 0x0003240000000c00 */
[----:B------:R-:W-:-:S02]  /*15600*/  SHF.R.S32.HI R3, RZ, 0x1f, R2 ;  /* 0x0000001fff037819 */ /* 0x000fc40000011402 */
[----:B------:R1:W1:Y:S01]  /*15610*/  LDS.128 R72, [R107+0x3080] ;  /* 0x003080006b487984 */ /* 0x0002620000000c00 */
[----:B------:R-:W-:Y:S02]  /*15620*/  IADD3 R0, -R2, RZ, RZ ;  /* 0x000000ff02007210 */ /* 0x000fe40007ffe1ff */
[----:B------:R-:W-:Y:S01]  /*15630*/  IADD3 R5, R5, R7, RZ ;  /* 0x0000000705057210 */ /* 0x000fe20007ffe0ff */
[----:B------:R1:W1:Y:S01]  /*15640*/  LDS.128 R24, [R107+0x4080] ;  /* 0x004080006b187984 */ /* 0x0002620000000c00 */
[----:B------:R-:W-:Y:S02]  /*15650*/  IMAD R3, R3, c[0x0][0x3e0], RZ ;  /* 0x0000f80003037a24 */ /* 0x000fe400078e02ff */
[----:B------:R-:W-:Y:S01]  /*15660*/  IMAD R0, R0, c[0x0][0x4e8], R6 ;  /* 0x00013a0000007a24 */ /* 0x000fe200078e0206 */
[----:B------:R1:W1:Y:S01]  /*15670*/  LDS.128 R40, [R107+0x5080] ;  /* 0x005080006b287984 */ /* 0x0002620000000c00 */
[C---:B------:R-:W-:Y:S02]  /*15680*/  IMAD R6, R2.reuse, c[0x0][0x3e4], R3 ;  /* 0x0000f90002067a24 */ /* 0x040fe400078e0203 */
[----:B------:R-:W-:Y:S01]  /*15690*/  IMAD.WIDE.U32 R2, R2, c[0x0][0x3e0], R4 ;  /* 0x0000f80002027a25 */ /* 0x000fe200078e0004 */
[----:B------:R1:W1:Y:S01]  /*156a0*/  LDS.128 R56, [R107+0x6080] ;  /* 0x006080006b387984 */ /* 0x0002620000000c00 */
[----:B------:R-:W-:-:S03]  /*156b0*/  SHF.R.S32.HI R4, RZ, 0x1f, R0 ;  /* 0x0000001fff047819 */ /* 0x000fc60000011400 */
[----:B------:R1:W1:Y:S01]  /*156c0*/  LDS.128 R68, [R107+0x7080] ;  /* 0x007080006b447984 */ /* 0x0002620000000c00 */
[----:B------:R-:W-:Y:S01]  /*156d0*/  IADD3 R3, R3, R6, RZ ;  /* 0x0000000603037210 */ /* 0x000fe20007ffe0ff */
[----:B------:R-:W-:Y:S02]  /*156e0*/  IMAD R4, R4, c[0x0][0x3d8], RZ ;  /* 0x0000f60004047a24 */ /* 0x000fe400078e02ff */
[----:B------:R1:W1:Y:S02]  /*156f0*/  LDS.128 R20, [R107+0x8080] ;  /* 0x008080006b147984 */ /* 0x0002640000000c00 */
[C---:B------:R-:W-:Y:S02]  /*15700*/  IMAD.WIDE.U32 R2, R0.reuse, c[0x0][0x3d8], R2 ;  /* 0x0000f60000027a25 */ /* 0x040fe400078e0002 */
[----:B------:R1:W1:Y:S02]  /*15710*/  LDS.128 R36, [R107+0x9080] ;  /* 0x009080006b247984 */ /* 0x0002640000000c00 */
[----:B------:R-:W-:Y:S01]  /*15720*/  IMAD R0, R0, c[0x0][0x3dc], R4 ;  /* 0x0000f70000007a24 */ /* 0x000fe200078e0204 */
[C---:B------:R-:W-:Y:S01]  /*15730*/  LEA R14, P0, R2.reuse, c[0x0][0x380], 0x1 ;  /* 0x0000e000020e7a11 */ /* 0x040fe200078008ff */
[----:B------:R1:W1:Y:S03]  /*15740*/  LDS.128 R52, [R107+0xa080] ;  /* 0x00a080006b347984 */ /* 0x0002660000000c00 */
[----:B------:R-:W-:Y:S01]  /*15750*/  IADD3 R0, R3, R0, RZ ;  /* 0x0000000003007210 */ /* 0x000fe20007ffe0ff */
[----:B------:R1:W1:Y:S03]  /*15760*/  LDS.128 R64, [R107+0xb080] ;  /* 0x00b080006b407984 */ /* 0x0002660000000c00 */
[----:B------:R-:W-:Y:S01]  /*15770*/  LEA.HI.X R5, R2, c[0x0][0x384], R0, 0x1, P0 ;  /* 0x0000e10002057a11 */ /* 0x000fe200000f0c00 */
[----:B------:R1:W1:Y:S04]  /*15780*/  LDS.128 R16, [R107+0xc080] ;  /* 0x00c080006b107984 */ /* 0x0002680000000c00 */
[----:B------:R1:W1:Y:S04]  /*15790*/  LDS.128 R32, [R107+0xd080] ;  /* 0x00d080006b207984 */ /* 0x0002680000000c00 */
[----:B------:R1:W1:Y:S04]  /*157a0*/  LDS.128 R48, [R107+0xe080] ;  /* 0x00e080006b307984 */ /* 0x0002680000000c00 */
[----:B------:R1:W1:Y:S01]  /*157b0*/  LDS.128 R76, [R107+0xf080] ;  /* 0x00f080006b4c7984 */ /* 0x0002620000000c00 */
[----:B------:R-:W-:Y:S05]  /*157c0*/  BRA.DIV ~URZ, `(.L_x_578) ;  /* 0x000062127f007947 */ /* 0x000fea000b800000 */
[----:B--234-:R2:W3:Y:S02]  /*157d0*/  SHFL.IDX PT, R4, R5, RZ, 0x181f ;  /* 0x00181fff05047589 */ /* 0x01c4e400000e0000 */
.L_x_674:
[----:B------:R-:W-:Y:S05]  /*157e0*/  BRA.DIV ~URZ, `(.L_x_579) ;  /* 0x000062827f007947 */ /* 0x000fea000b800000 */
[----:B------:R4:W2:Y:S02]  /*157f0*/  SHFL.IDX PT, R0, R14, RZ, 0x181f ;  /* 0x00181fff0e007589 */ /* 0x0008a400000e0000 */
.L_x_675:
[----:B------:R-:W5:Y:S04]  /*15800*/  LDL.LU R3, [R1+0xb0] ;  /* 0x0000b00001037983 */ /* 0x000f680000300800 */
[----:B------:R-:W4:Y:S02]  /*15810*/  S2R R6, SR_TID.X ;  /* 0x0000000000067919 */ /* 0x000f240000002100 */
[----:B----4-:R-:W-:-:S04]  /*15820*/  SHF.R.S32.HI R2, RZ, 0x1f, R6 ;  /* 0x0000001fff027819 */ /* 0x010fc80000011406 */
[----:B------:R-:W-:-:S04]  /*15830*/  LEA.HI R2, R2, R6, RZ, 0x3 ;  /* 0x0000000602027211 */ /* 0x000fc800078f18ff */
[----:B------:R-:W-:Y:S01]  /*15840*/  SHF.R.S32.HI R2, RZ, 0x3, R2 ;  /* 0x00000003ff027819 */ /* 0x000fe20000011402 */
[----:B------:R-:W-:Y:S04]  /*15850*/  BSSY B0, `(.L_x_580) ;  /* 0x000001c000007945 */ /* 0x000fe80003800000 */
[----:B-----5:R-:W-:-:S05]  /*15860*/  IMAD.IADD R12, R2, 0x1, R3 ;  /* 0x00000001020c7824 */ /* 0x020fca00078e0203 */
[----:B------:R-:W-:-:S13]  /*15870*/  ISETP.GE.AND P0, PT, R12, R13, PT ;  /* 0x0000000d0c00720c */ /* 0x000fda0003f06270 */
[----:B------:R-:W-:Y:S05]  /*15880*/  @P0 BRA `(.L_x_581) ;  /* 0x0000018000000947 */ /* 0x000fea0003800000 */
[----:B------:R-:W4:Y:S04]  /*15890*/  LDL R2, [R1+0x40] ;  /* 0x0000400001027983 */ /* 0x000f280000100800 */
[----:B------:R-:W5:Y:S04]  /*158a0*/  LDL R83, [R1+0x68] ;  /* 0x0000680001537983 */ /* 0x000f680000100800 */
[----:B---3--:R-:W3:Y:S04]  /*158b0*/  LDL R81, [R1+0x64] ;  /* 0x0000640001517983 */ /* 0x008ee80000100800 */
[----:B--2---:R-:W2:Y:S04]  /*158c0*/  LDL R15, [R1+0x6c] ;  /* 0x00006c00010f7983 */ /* 0x004ea80000100800 */
[----:B------:R-:W2:Y:S04]  /*158d0*/  LDL R3, [R1+0x20c] ;  /* 0x00020c0001037983 */ /* 0x000ea80000100800 */
[----:B------:R-:W2:Y:S04]  /*158e0*/  LDL R84, [R1+0x208] ;  /* 0x0002080001547983 */ /* 0x000ea80000100800 */
[----:B------:R-:W2:Y:S04]  /*158f0*/  LDL R82, [R1+0x204] ;  /* 0x0002040001527983 */ /* 0x000ea80000100800 */
[----:B------:R-:W2:Y:S01]  /*15900*/  LDL R80, [R1+0x200] ;  /* 0x0002000001507983 */ /* 0x000ea20000100800 */
[----:B----4-:R-:W-:-:S02]  /*15910*/  ISETP.GE.AND P3, PT, R2, c[0x0][0x3c8], PT ;  /* 0x0000f20002007a0c */ /* 0x010fc40003f66270 */
[----:B-----5:R-:W-:Y:S02]  /*15920*/  ISETP.GE.AND P2, PT, R83, c[0x0][0x3c8], PT ;  /* 0x0000f20053007a0c */ /* 0x020fe40003f46270 */
[----:B---3--:R-:W-:Y:S02]  /*15930*/  ISETP.GE.AND P1, PT, R81, c[0x0][0x3c8], PT ;  /* 0x0000f20051007a0c */ /* 0x008fe40003f26270 */
[----:B--2---:R-:W-:-:S07]  /*15940*/  ISETP.GE.AND P0, PT, R15, c[0x0][0x3c8], PT ;  /* 0x0000f2000f007a0c */ /* 0x004fce0003f06270 */
[CC--:B------:R-:W-:Y:S02]  /*15950*/  @!P3 LEA R10, P4, R2.reuse, R0.reuse, 0x1 ;  /* 0x00000000020ab211 */ /* 0x0c0fe400078808ff */
[----:B------:R-:W-:Y:S02]  /*15960*/  @!P2 LEA R8, P6, R83, R0, 0x1 ;  /* 0x000000005308a211 */ /* 0x000fe400078c08ff */
[----:B------:R-:W-:Y:S02]  /*15970*/  @!P3 LEA.HI.X R11, R2, R4, R3, 0x1, P4 ;  /* 0x00000004020bb211 */ /* 0x000fe400020f0c03 */
[----:B------:R-:W-:Y:S02]  /*15980*/  @!P1 LEA R6, P5, R81, R0, 0x1 ;  /* 0x0000000051069211 */ /* 0x000fe400078a08ff */
[----:B------:R-:W-:Y:S02]  /*15990*/  @!P2 LEA.HI.X R9, R83, R4, R84, 0x1, P6 ;  /* 0x000000045309a211 */ /* 0x000fe400030f0c54 */
[----:B------:R-:W-:-:S02]  /*159a0*/  @!P0 LEA R2, P4, R15, R0, 0x1 ;  /* 0x000000000f028211 */ /* 0x000fc400078808ff */
[-C--:B------:R-:W-:Y:S02]  /*159b0*/  @!P1 LEA.HI.X R7, R81, R4.reuse, R82, 0x1, P5 ;  /* 0x0000000451079211 */ /* 0x080fe400028f0c52 */
[----:B------:R-:W-:Y:S01]  /*159c0*/  @!P0 LEA.HI.X R3, R15, R4, R80, 0x1, P4 ;  /* 0x000000040f038211 */ /* 0x000fe200020f0c50 */
[----:B------:R2:W-:Y:S04]  /*159d0*/  @!P3 ST.E.128 [R10.64], R28 ;  /* 0x0000001c0a00b985 */ /* 0x0005e8000c101d06 */
[----:B-1----:R2:W-:Y:S04]  /*159e0*/  @!P2 ST.E.128 [R8.64], R24 ;  /* 0x000000180800a985 */ /* 0x0025e8000c101d06 */
[----:B------:R2:W-:Y:S04]  /*159f0*/  @!P1 ST.E.128 [R6.64], R20 ;  /* 0x0000001406009985 */ /* 0x0005e8000c101d06 */
[----:B------:R2:W-:Y:S02]  /*15a00*/  @!P0 ST.E.128 [R2.64], R16 ;  /* 0x0000001002008985 */ /* 0x0005e4000c101d06 */
.L_x_581:
[----:B------:R-:W-:Y:S05]  /*15a10*/  BSYNC B0 ;  /* 0x0000000000007941 */ /* 0x000fea0003800000 */
.L_x_580:
[----:B------:R-:W-:Y:S05]  /*15a20*/  BRA.DIV ~URZ, `(.L_x_582) ;  /* 0x000060d27f007947 */ /* 0x000fea000b800000 */
[----:B---3--:R3:W4:Y:S04]  /*15a30*/  SHFL.IDX PT, R4, R5, 0x1, 0x181f ;  /* 0x00381f0005047f89 */ /* 0x00872800000e0000 */
[----:B--2---:R3:W2:Y:S02]  /*15a40*/  SHFL.IDX PT, R0, R14, 0x1, 0x181f ;  /* 0x00381f000e007f89 */ /* 0x0046a400000e0000 */
.L_x_676:
[----:B------:R-:W-:Y:S01]  /*15a50*/  IADD3 R2, R12, 0x20, RZ ;  /* 0x000000200c027810 */ /* 0x000fe20007ffe0ff */
[----:B------:R-:W-:Y:S03]  /*15a60*/  BSSY B0, `(.L_x_583) ;  /* 0x000001b000007945 */ /* 0x000fe60003800000 */
[----:B------:R-:W-:-:S13]  /*15a70*/  ISETP.GE.AND P0, PT, R2, R13, PT ;  /* 0x0000000d0200720c */ /* 0x000fda0003f06270 */
[----:B------:R-:W-:Y:S05]  /*15a80*/  @P0 BRA `(.L_x_584) ;  /* 0x0000018000000947 */ /* 0x000fea0003800000 */
[----:B------:R-:W5:Y:S04]  /*15a90*/  LDL R3, [R1+0x40] ;  /* 0x0000400001037983 */ /* 0x000f680000100800 */
[----:B-1-3--:R-:W3:Y:S04]  /*15aa0*/  LDL R19, [R1+0x68] ;  /* 0x0000680001137983 */ /* 0x00aee80000100800 */
[----:B----4-:R-:W4:Y:S04]  /*15ab0*/  LDL R17, [R1+0x64] ;  /* 0x0000640001117983 */ /* 0x010f280000100800 */
[----:B--2---:R-:W2:Y:S04]  /*15ac0*/  LDL R15, [R1+0x6c] ;  /* 0x00006c00010f7983 */ /* 0x004ea80000100800 */
[----:B------:R-:W2:Y:S04]  /*15ad0*/  LDL R21, [R1+0x20c] ;  /* 0x00020c0001157983 */ /* 0x000ea80000100800 */
[----:B------:R-:W2:Y:S04]  /*15ae0*/  LDL R20, [R1+0x208] ;  /* 0x0002080001147983 */ /* 0x000ea80000100800 */
[----:B------:R-:W2:Y:S04]  /*15af0*/  LDL R18, [R1+0x204] ;  /* 0x0002040001127983 */ /* 0x000ea80000100800 */
[----:B------:R-:W2:Y:S01]  /*15b00*/  LDL R16, [R1+0x200] ;  /* 0x0002000001107983 */ /* 0x000ea20000100800 */
[----:B-----5:R-:W-:-:S02]  /*15b10*/  ISETP.GE.AND P3, PT, R3, c[0x0][0x3c8], PT ;  /* 0x0000f20003007a0c */ /* 0x020fc40003f66270 */
[----:B---3--:R-:W-:Y:S02]  /*15b20*/  ISETP.GE.AND P2, PT, R19, c[0x0][0x3c8], PT ;  /* 0x0000f20013007a0c */ /* 0x008fe40003f46270 */
[----:B----4-:R-:W-:Y:S02]  /*15b30*/  ISETP.GE.AND P1, PT, R17, c[0x0][0x3c8], PT ;  /* 0x0000f20011007a0c */ /* 0x010fe40003f26270 */
[----:B--2---:R-:W-:-:S07]  /*15b40*/  ISETP.GE.AND P0, PT, R15, c[0x0][0x3c8], PT ;  /* 0x0000f2000f007a0c */ /* 0x004fce0003f06270 */
[-C--:B------:R-:W-:Y:S02]  /*15b50*/  @!P3 LEA R10, P4, R3, R0.reuse, 0x1 ;  /* 0x00000000030ab211 */ /* 0x080fe400078808ff */
        /* <DEDUP_REMOVED lines=8> */
[----:B------:R1:W-:Y:S04]  /*15be0*/  @!P2 ST.E.128 [R8.64], R40 ;  /* 0x000000280800a985 */ /* 0x0003e8000c101d06 */
[----:B------:R1:W-:Y:S04]  /*15bf0*/  @!P1 ST.E.128 [R6.64], R36 ;  /* 0x0000002406009985 */ /* 0x0003e8000c101d06 */
[----:B------:R1:W-:Y:S02]  /*15c00*/  @!P0 ST.E.128 [R2.64], R32 ;  /* 0x0000002002008985 */ /* 0x0003e4000c101d06 */
.L_x_584:
[----:B------:R-:W-:Y:S05]  /*15c10*/  BSYNC B0 ;  /* 0x0000000000007941 */ /* 0x000fea0003800000 */
.L_x_583:
[----:B------:R-:W-:Y:S05]  /*15c20*/  BRA.DIV ~URZ, `(.L_x_585) ;  /* 0x00005fe27f007947 */ /* 0x000fea000b800000 */
[----:B----4-:R4:W3:Y:S02]  /*15c30*/  SHFL.IDX PT, R4, R5, 0x2, 0x181f ;  /* 0x00581f0005047f89 */ /* 0x0108e400000e0000 */
.L_x_677:
[----:B------:R-:W-:Y:S05]  /*15c40*/  BRA.DIV ~URZ, `(.L_x_586) ;  /* 0x000060527f007947 */ /* 0x000fea000b800000 */
[----:B--2---:R2:W4:Y:S02]  /*15c50*/  SHFL.IDX PT, R0, R14, 0x2, 0x181f ;  /* 0x00581f000e007f89 */ /* 0x00452400000e0000 */
.L_x_678:
[----:B-1----:R-:W-:Y:S01]  /*15c60*/  IADD3 R2, R12, 0x40, RZ ;  /* 0x000000400c027810 */ /* 0x002fe20007ffe0ff */
[----:B------:R-:W-:Y:S03]  /*15c70*/  BSSY B0, `(.L_x_587) ;  /* 0x000001b000007945 */ /* 0x000fe60003800000 */
[----:B------:R-:W-:-:S13]  /*15c80*/  ISETP.GE.AND P0, PT, R2, R13, PT ;  /* 0x0000000d0200720c */ /* 0x000fda0003f06270 */
[----:B------:R-:W-:Y:S05]  /*15c90*/  @P0 BRA `(.L_x_588) ;  /* 0x0000018000000947 */ /* 0x000fea0003800000 */
[----:B------:R-:W5:Y:S04]  /*15ca0*/  LDL R3, [R1+0x40] ;  /* 0x0000400001037983 */ /* 0x000f680000100800 */
[----:B--2---:R-:W2:Y:S04]  /*15cb0*/  LDL R19, [R1+0x68] ;  /* 0x0000680001137983 */ /* 0x004ea80000100800 */
[----:B----4-:R-:W4:Y:S04]  /*15cc0*/  LDL R17, [R1+0x64] ;  /* 0x0000640001117983 */ /* 0x010f280000100800 */
[----:B---3--:R-:W3:Y:S04]  /*15cd0*/  LDL R15, [R1+0x6c] ;  /* 0x00006c00010f7983 */ /* 0x008ee80000100800 */
[----:B------:R-:W3:Y:S04]  /*15ce0*/  LDL R21, [R1+0x20c] ;  /* 0x00020c0001157983 */ /* 0x000ee80000100800 */
[----:B------:R-:W3:Y:S04]  /*15cf0*/  LDL R20, [R1+0x208] ;  /* 0x0002080001147983 */ /* 0x000ee80000100800 */
[----:B------:R-:W3:Y:S04]  /*15d00*/  LDL R18, [R1+0x204] ;  /* 0x0002040001127983 */ /* 0x000ee80000100800 */
[----:B------:R-:W3:Y:S01]  /*15d10*/  LDL R16, [R1+0x200] ;  /* 0x0002000001107983 */ /* 0x000ee20000100800 */
[----:B-----5:R-:W-:-:S02]  /*15d20*/  ISETP.GE.AND P3, PT, R3, c[0x0][0x3c8], PT ;  /* 0x0000f20003007a0c */ /* 0x020fc40003f66270 */
[----:B--2---:R-:W-:Y:S02]  /*15d30*/  ISETP.GE.AND P2, PT, R19, c[0x0][0x3c8], PT ;  /* 0x0000f20013007a0c */ /* 0x004fe40003f46270 */
[----:B----4-:R-:W-:Y:S02]  /*15d40*/  ISETP.GE.AND P1, PT, R17, c[0x0][0x3c8], PT ;  /* 0x0000f20011007a0c */ /* 0x010fe40003f26270 */
[----:B---3--:R-:W-:-:S07]  /*15d50*/  ISETP.GE.AND P0, PT, R15, c[0x0][0x3c8], PT ;  /* 0x0000f2000f007a0c */ /* 0x008fce0003f06270 */
        /* <DEDUP_REMOVED lines=12> */
.L_x_588:
[----:B------:R-:W-:Y:S05]  /*15e20*/  BSYNC B0 ;  /* 0x0000000000007941 */ /* 0x000fea0003800000 */
.L_x_587:
[----:B------:R-:W-:Y:S05]  /*15e30*/  BRA.DIV ~URZ, `(.L_x_589) ;  /* 0x00005ef27f007947 */ /* 0x000fea000b800000 */
[----:B---3--:R3:W1:Y:S04]  /*15e40*/  SHFL.IDX PT, R4, R5, 0x3, 0x181f ;  /* 0x00781f0005047f89 */ /* 0x00866800000e0000 */
[----:B----4-:R3:W4:Y:S02]  /*15e50*/  SHFL.IDX PT, R0, R14, 0x3, 0x181f ;  /* 0x00781f000e007f89 */ /* 0x01072400000e0000 */
.L_x_679:
[----:B-1----:R-:W-:-:S04]  /*15e60*/  IADD3 R2, R12, 0x60, RZ ;  /* 0x000000600c027810 */ /* 0x002fc80007ffe0ff */
[----:B------:R-:W-:-:S13]  /*15e70*/  ISETP.GE.AND P0, PT, R2, R13, PT ;  /* 0x0000000d0200720c */ /* 0x000fda0003f06270 */
[----:B------:R-:W-:Y:S05]  /*15e80*/  @P0 BRA `(.L_x_590) ;  /* 0x00002cf000000947 */ /* 0x000fea0003800000 */
[----:B------:R-:W5:Y:S04]  /*15e90*/  LDL R16, [R1+0x40] ;  /* 0x0000400001107983 */ /* 0x000f680000100800 */
[----:B--23--:R-:W2:Y:S04]  /*15ea0*/  LDL R14, [R1+0x68] ;  /* 0x00006800010e7983 */ /* 0x00cea80000100800 */
[----:B------:R-:W3:Y:S04]  /*15eb0*/  LDL R10, [R1+0x64] ;  /* 0x00006400010a7983 */ /* 0x000ee80000100800 */
[----:B----4-:R-:W4:Y:S04]  /*15ec0*/  LDL R17, [R1+0x20c] ;  /* 0x00020c0001117983 */ /* 0x010f280000100800 */
[----:B------:R-:W4:Y:S04]  /*15ed0*/  LDL R15, [R1+0x208] ;  /* 0x00020800010f7983 */ /* 0x000f280000100800 */
[----:B------:R-:W4:Y:S04]  /*15ee0*/  LDL R11, [R1+0x204] ;  /* 0x00020400010b7983 */ /* 0x000f280000100800 */
[----:B------:R-:W4:Y:S01]  /*15ef0*/  LDL R5, [R1+0x6c] ;  /* 0x00006c0001057983 */ /* 0x000f220000100800 */
[----:B-----5:R-:W-:-:S02]  /*15f00*/  ISETP.GE.AND P2, PT, R16, c[0x0][0x3c8], PT ;  /* 0x0000f20010007a0c */ /* 0x020fc40003f46270 */
[----:B--2---:R-:W-:Y:S02]  /*15f10*/  ISETP.GE.AND P1, PT, R14, c[0x0][0x3c8], PT ;  /* 0x0000f2000e007a0c */ /* 0x004fe40003f26270 */
[----:B---3--:R-:W-:-:S09]  /*15f20*/  ISETP.GE.AND P0, PT, R10, c[0x0][0x3c8], PT ;  /* 0x0000f2000a007a0c */ /* 0x008fd20003f06270 */
[-C--:B------:R-:W-:Y:S02]  /*15f30*/  @!P2 LEA R8, P5, R16, R0.reuse, 0x1 ;  /* 0x000000001008a211 */ /* 0x080fe400078a08ff */
[----:B------:R-:W-:Y:S02]  /*15f40*/  @!P1 LEA R6, P4, R14, R0, 0x1 ;  /* 0x000000000e069211 */ /* 0x000fe400078808ff */
[----:B----4-:R-:W-:Y:S02]  /*15f50*/  @!P2 LEA.HI.X R9, R16, R4, R17, 0x1, P5 ;  /* 0x000000041009a211 */ /* 0x010fe400028f0c11 */
[----:B------:R-:W-:Y:S02]  /*15f60*/  @!P0 LEA R2, P3, R10, R0, 0x1 ;  /* 0x000000000a028211 */ /* 0x000fe400078608ff */
[-C--:B------:R-:W-:Y:S02]  /*15f70*/  @!P1 LEA.HI.X R7, R14, R4.reuse, R15, 0x1, P4 ;  /* 0x000000040e079211 */ /* 0x080fe400020f0c0f */
[----:B------:R-:W-:Y:S01]  /*15f80*/  @!P0 LEA.HI.X R3, R10, R4, R11, 0x1, P3 ;  /* 0x000000040a038211 */ /* 0x000fe200018f0c0b */
[----:B------:R1:W-:Y:S04]  /*15f90*/  @!P2 ST.E.128 [R8.64], R72 ;  /* 0x000000480800a985 */ /* 0x0003e8000c101d06 */
[----:B------:R1:W-:Y:S04]  /*15fa0*/  @!P1 ST.E.128 [R6.64], R68 ;  /* 0x0000004406009985 */ /* 0x0003e8000c101d06 */
[----:B------:R1:W-:Y:S01]  /*15fb0*/  @!P0 ST.E.128 [R2.64], R64 ;  /* 0x0000004002008985 */ /* 0x0003e2000c101d06 */
[----:B------:R-:W-:-:S13]  /*15fc0*/  ISETP.GE.AND P0, PT, R5, c[0x0][0x3c8], PT ;  /* 0x0000f20005007a0c */ /* 0x000fda0003f06270 */
[----:B------:R-:W-:Y:S05]  /*15fd0*/  @P0 BRA `(.L_x_590) ;  /* 0x00002ba000000947 */ /* 0x000fea0003800000 */
[----:B------:R-:W2:Y:S01]  /*15fe0*/  LDL R10, [R1+0x200] ;  /* 0x00020000010a7983 */ /* 0x000ea20000100800 */
[----:B-1----:R-:W-:-:S04]  /*15ff0*/  LEA R2, P0, R5, R0, 0x1 ;  /* 0x0000000005027211 */ /* 0x002fc800078008ff */
[----:B--2---:R-:W-:-:S05]  /*16000*/  LEA.HI.X R3, R5, R4, R10, 0x1, P0 ;  /* 0x0000000405037211 */ /* 0x004fca00000f0c0a */
[----:B------:R1:W-:Y:S01]  /*16010*/  ST.E.128 [R2.64], R76 ;  /* 0x0000004c02007985 */ /* 0x0003e2000c101d06 */
[----:B------:R-:W-:Y:S05]  /*16020*/  BRA `(.L_x_590) ;  /* 0x00002b5000007947 */ /* 0x000fea0003800000 */
.L_x_577:
[----:B-1----:R-:W2:Y:S01]  /*16030*/  LDL.LU R5, [R1+0x100] ;  /* 0x0001000001057983 */ /* 0x002ea20000300800 */
[----:B------:R-:W-:Y:S01]  /*16040*/  IMAD R11, R11, c[0x0][0x408], RZ ;  /* 0x000102000b0b7a24 */ /* 0x000fe200078e02ff */
[----:B------:R-:W-:-:S03]  /*16050*/  SHF.R.S32.HI R4, RZ, 0x1f, R0 ;  /* 0x0000001fff047819 */ /* 0x000fc60000011400 */
[C---:B------:R-:W-:Y:S02]  /*16060*/  IMAD R11, R2.reuse, c[0x0][0x40c], R11 ;  /* 0x00010300020b7a24 */ /* 0x040fe400078e020b */
[----:B------:R-:W-:-:S04]  /*16070*/  IMAD.WIDE.U32 R2, R2, c[0x0][0x408], RZ ;  /* 0x0001020002027a25 */ /* 0x000fc800078e00ff */
[----:B------:R-:W-:Y:S01]  /*16080*/  IMAD R4, R4, c[0x0][0x440], RZ ;  /* 0x0001100004047a24 */ /* 0x000fe200078e02ff */
[----:B------:R-:W-:-:S03]  /*16090*/  IADD3 R3, R3, R11, RZ ;  /* 0x0000000b03037210 */ /* 0x000fc60007ffe0ff */
[----:B------:R-:W-:Y:S02]  /*160a0*/  IMAD R4, R0, c[0x0][0x444], R4 ;  /* 0x0001110000047a24 */ /* 0x000fe400078e0204 */
[----:B------:R-:W-:-:S04]  /*160b0*/  IMAD.WIDE.U32 R2, R8, c[0x0][0x438], R2 ;  /* 0x00010e0008027a25 */ /* 0x000fc800078e0002 */
[----:B------:R-:W-:-:S04]  /*160c0*/  IMAD R3, R8, c[0x0][0x43c], R3 ;  /* 0x00010f0008037a24 */ /* 0x000fc800078e0203 */
[----:B------:R-:W-:Y:S01]  /*160d0*/  IMAD.WIDE.U32 R2, R0, c[0x0][0x440], R2 ;  /* 0x0001100000027a25 */ /* 0x000fe200078e0002 */
[----:B------:R-:W-:-:S04]  /*160e0*/  MOV R0, R9 ;  /* 0x0000000900007202 */ /* 0x000fc80000000f00 */
[----:B------:R-:W-:Y:S01]  /*160f0*/  IADD3 R3, R3, R4, RZ ;  /* 0x0000000403037210 */ /* 0x000fe20007ffe0ff */
[----:B------:R-:W-:-:S05]  /*16100*/  @P3 IMAD.HI.U32 R4, R9, c[0x0][0x4ec], RZ ;  /* 0x00013b0009043a27 */ /* 0x000fca00078e00ff */
        /* <DEDUP_REMOVED lines=19> */
.L_x_680:
[----:B------:R-:W-:Y:S05]  /*16240*/  BRA.DIV ~URZ, `(.L_x_592) ;  /* 0x00005c827f007947 */ /* 0x000fea000b800000 */
[----:B------:R3:W4:Y:S02]  /*16250*/  SHFL.IDX PT, R0, R12, RZ, 0x1c1f ;  /* 0x001c1fff0c007589 */ /* 0x00072400000e0000 */
.L_x_681:
        /* <DEDUP_REMOVED lines=8> */
[----:B------:R-:W4:Y:S04]  /*162e0*/  LDL R13, [R1+0x1f0] ;  /* 0x0001f000010d7983 */ /* 0x000f280000100800 */
[----:B------:R-:W4:Y:S04]  /*162f0*/  LDL R17, [R1+0xf8] ;  /* 0x0000f80001117983 */ /* 0x000f280000100800 */
[----:B------:R-:W4:Y:S04]  /*16300*/  LDL R7, [R1+0x1ec] ;  /* 0x0001ec0001077983 */ /* 0x000f280000100800 */
[----:B------:R-:W4:Y:S04]  /*16310*/  LDL R107, [R1+0x1e8] ;  /* 0x0001e800016b7983 */ /* 0x000f280000100800 */
[----:B------:R-:W4:Y:S04]  /*16320*/  LDL R16, [R1+0x164] ;  /* 0x0001640001107983 */ /* 0x000f280000100800 */
[----:B------:R-:W4:Y:S04]  /*16330*/  LDL R19, [R1+0x1e4] ;  /* 0x0001e40001137983 */ /* 0x000f280000100800 */
[----:B------:R-:W4:Y:S04]  /*16340*/  LDL R8, [R1+0x168] ;  /* 0x0001680001087983 */ /* 0x000f280000100800 */
[----:B------:R-:W4:Y:S01]  /*16350*/  LDL R15, [R1+0x160] ;  /* 0x00016000010f7983 */ /* 0x000f220000100800 */
[----:B-----5:R-:W-:-:S02]  /*16360*/  ISETP.GE.AND P0, PT, R9, c[0x0][0x3c8], PT ;  /* 0x0000f20009007a0c */ /* 0x020fc40003f06270 */
[----:B---3--:R-:W-:-:S11]  /*16370*/  ISETP.GE.AND P1, PT, R18, c[0x0][0x3c8], PT ;  /* 0x0000f20012007a0c */ /* 0x008fd60003f26270 */
[----:B------:R-:W-:Y:S02]  /*16380*/  @!P0 IMAD.MOV.U32 R2, RZ, RZ, R0 ;  /* 0x000000ffff028224 */ /* 0x000fe400078e0000 */
[----:B------:R-:W-:-:S04]  /*16390*/  @!P0 IMAD.MOV.U32 R3, RZ, RZ, R4 ;  /* 0x000000ffff038224 */ /* 0x000fc800078e0004 */
[----:B------:R-:W-:Y:S01]  /*163a0*/  @!P0 IMAD.WIDE R2, R9, 0x4, R2 ;  /* 0x0000000409028825 */ /* 0x000fe200078e0202 */
[----:B--2---:R-:W-:Y:S01]  /*163b0*/  ISETP.GE.AND P2, PT, R11, c[0x0][0x3c8], PT ;  /* 0x0000f2000b007a0c */ /* 0x004fe20003f46270 */
[----:B------:R-:W2:Y:S04]  /*163c0*/  LDL R9, [R1+0x15c] ;  /* 0x00015c0001097983 */ /* 0x000ea80000100800 */
[----:B------:R3:W-:Y:S02]  /*163d0*/  @!P0 ST.E.64 [R2.64], R22 ;  /* 0x0000001602008985 */ /* 0x0007e4000c101b06 */
[C---:B---3--:R-:W-:Y:S02]  /*163e0*/  @!P1 LEA R2, P0, R18.reuse, R0, 0x2 ;  /* 0x0000000012029211 */ /* 0x048fe400078010ff */
[----:B------:R-:W3:Y:S02]  /*163f0*/  LDL R23, [R1+0x1e0] ;  /* 0x0001e00001177983 */ /* 0x000ee40000100800 */
[----:B----4-:R-:W-:-:S02]  /*16400*/  @!P1 LEA.HI.X R3, R18, R4, R110, 0x2, P0 ;  /* 0x0000000412039211 */ /* 0x010fc400000f146e */
[----:B------:R-:W4:Y:S04]  /*16410*/  LDL R22, [R1+0x158] ;  /* 0x0001580001167983 */ /* 0x000f280000100800 */
[----:B------:R-:W5:Y:S04]  /*16420*/  LDL R18, [R1+0x1dc] ;  /* 0x0001dc0001127983 */ /* 0x000f680000100800 */
[----:B------:R1:W-:Y:S04]  /*16430*/  @!P1 ST.E.64 [R2.64], R24 ;  /* 0x0000001802009985 */ /* 0x0003e8000c101b06 */
[----:B-1----:R-:W4:Y:S01]  /*16440*/  LDL R25, [R1+0x1d8] ;  /* 0x0001d80001197983 */ /* 0x002f220000100800 */
[----:B------:R-:W-:-:S02]  /*16450*/  ISETP.GE.AND P1, PT, R6, c[0x0][0x3c8], PT ;  /* 0x0000f20006007a0c */ /* 0x000fc40003f26270 */
[C---:B------:R-:W-:Y:S01]  /*16460*/  @!P2 LEA R2, P0, R11.reuse, R0, 0x2 ;  /* 0x000000000b02a211 */ /* 0x040fe200078010ff */
[----:B------:R-:W4:Y:S01]  /*16470*/  LDL R24, [R1+0x1d0] ;  /* 0x0001d00001187983 */ /* 0x000f220000100800 */
[----:B------:R-:W-:Y:S02]  /*16480*/  ISETP.GE.AND P3, PT, R10, c[0x0][0x3c8], PT ;  /* 0x0000f2000a007a0c */ /* 0x000fe40003f66270 */
[----:B------:R-:W-:Y:S02]  /*16490*/  @!P2 LEA.HI.X R3, R11, R4, R13, 0x2, P0 ;  /* 0x000000040b03a211 */ /* 0x000fe400000f140d */
[----:B------:R-:W4:Y:S04]  /*164a0*/  LDL R11, [R1+0x154] ;  /* 0x00015400010b7983 */ /* 0x000f280000100800 */
[----:B------:R1:W-:Y:S01]  /*164b0*/  @!P2 ST.E.64 [R2.64], R26 ;  /* 0x0000001a0200a985 */ /* 0x0003e2000c101b06 */
[----:B------:R-:W-:-:S03]  /*164c0*/  ISETP.GE.AND P2, PT, R17, c[0x0][0x3c8], PT ;  /* 0x0000f20011007a0c */ /* 0x000fc60003f46270 */
[----:B------:R-:W4:Y:S01]  /*164d0*/  LDL R13, [R1+0x1d4] ;  /* 0x0001d400010d7983 */ /* 0x000f220000100800 */
[----:B------:R-:W-:Y:S02]  /*164e0*/  ISETP.GE.AND P4, PT, R8, c[0x0][0x3c8], PT ;  /* 0x0000f20008007a0c */ /* 0x000fe40003f86270 */
[C---:B-1----:R-:W-:Y:S01]  /*164f0*/  @!P1 LEA R2, P0, R6.reuse, R0, 0x2 ;  /* 0x0000000006029211 */ /* 0x042fe200078010ff */
[----:B------:R-:W4:Y:S03]  /*16500*/  LDL R26, [R1+0x150] ;  /* 0x00015000011a7983 */ /* 0x000f260000100800 */
[----:B------:R-:W-:Y:S01]  /*16510*/  @!P1 LEA.HI.X R3, R6, R4, R7, 0x2, P0 ;  /* 0x0000000406039211 */ /* 0x000fe200000f1407 */
[----:B------:R-:W4:Y:S01]  /*16520*/  LDL R27, [R1+0x1c8] ;  /* 0x0001c800011b7983 */ /* 0x000f220000100800 */
[----:B------:R-:W-:-:S03]  /*16530*/  @!P3 LEA R6, P5, R10, R0, 0x2 ;  /* 0x000000000a06b211 */ /* 0x000fc600078a10ff */
[----:B------:R1:W-:Y:S01]  /*16540*/  @!P1 ST.E.64 [R2.64], R132 ;  /* 0x0000008402009985 */ /* 0x0003e2000c101b06 */
[----:B------:R-:W-:Y:S02]  /*16550*/  ISETP.GE.AND P1, PT, R16, c[0x0][0x3c8], PT ;  /* 0x0000f20010007a0c */ /* 0x000fe40003f26270 */
[----:B------:R-:W-:Y:S02]  /*16560*/  @!P3 LEA.HI.X R7, R10, R4, R107, 0x2, P5 ;  /* 0x000000040a07b211 */ /* 0x000fe400028f146b */
[----:B------:R-:W4:Y:S04]  /*16570*/  LDL R10, [R1+0x14c] ;  /* 0x00014c00010a7983 */ /* 0x000f280000100800 */
[----:B------:R1:W-:Y:S02]  /*16580*/  @!P3 ST.E.64 [R6.64], R134 ;  /* 0x000000860600b985 */ /* 0x0003e4000c101b06 */
[----:B-1----:R-:W-:-:S04]  /*16590*/  @!P2 LEA R2, P0, R17, R0, 0x2 ;  /* 0x000000001102a211 */ /* 0x002fc800078010ff */
[----:B------:R-:W-:Y:S02]  /*165a0*/  @!P2 LEA.HI.X R3, R17, R4, R19, 0x2, P0 ;  /* 0x000000041103a211 */ /* 0x000fe400000f1413 */
[----:B------:R-:W4:Y:S04]  /*165b0*/  LDL R17, [R1+0x1cc] ;  /* 0x0001cc0001117983 */ /* 0x000f280000100800 */
[----:B------:R1:W-:Y:S01]  /*165c0*/  @!P2 ST.E.64 [R2.64], R136 ;  /* 0x000000880200a985 */ /* 0x0003e2000c101b06 */
[-C--:B------:R-:W-:Y:S02]  /*165d0*/  @!P4 LEA R6, P5, R8, R0.reuse, 0x2 ;  /* 0x000000000806c211 */ /* 0x080fe400078a10ff */
[----:B------:R-:W-:Y:S01]  /*165e0*/  ISETP.GE.AND P3, PT, R15, c[0x0][0x3c8], PT ;  /* 0x0000f2000f007a0c */ /* 0x000fe20003f66270 */
[----:B------:R-:W4:Y:S01]  /*165f0*/  LDL R19, [R1+0x148] ;  /* 0x0001480001137983 */ /* 0x000f220000100800 */
[----:B-1----:R-:W-:-:S04]  /*16600*/  @!P1 LEA R2, P0, R16, R0, 0x2 ;  /* 0x0000000010029211 */ /* 0x002fc800078010ff */
[-C--:B-----5:R-:W-:Y:S02]  /*16610*/  @!P1 LEA.HI.X R3, R16, R4.reuse, R18, 0x2, P0 ;  /* 0x0000000410039211 */ /* 0x0a0fe400000f1412 */
[----:B------:R-:W5:Y:S01]  /*16620*/  LDL R16, [R1+0x1c4] ;  /* 0x0001c40001107983 */ /* 0x000f620000100800 */
[----:B---3--:R-:W-:-:S03]  /*16630*/  @!P4 LEA.HI.X R7, R8, R4, R23, 0x2, P5 ;  /* 0x000000040807c211 */ /* 0x008fc600028f1417 */
[----:B------:R-:W3:Y:S04]  /*16640*/  LDL R8, [R1+0x144] ;  /* 0x0001440001087983 */ /* 0x000ee80000100800 */
[----:B------:R1:W-:Y:S01]  /*16650*/  @!P4 ST.E.64 [R6.64], R28 ;  /* 0x0000001c0600c985 */ /* 0x0003e2000c101b06 */
[----:B--2---:R-:W-:-:S03]  /*16660*/  ISETP.GE.AND P2, PT, R9, c[0x0][0x3c8], PT ;  /* 0x0000f20009007a0c */ /* 0x004fc60003f46270 */
[----:B------:R-:W2:Y:S04]  /*16670*/  LDL R23, [R1+0x140] ;  /* 0x0001400001177983 */ /* 0x000ea80000100800 */
[----:B------:R-:W2:Y:S01]  /*16680*/  LDL R18, [R1+0x13c] ;  /* 0x00013c0001127983 */ /* 0x000ea20000100800 */
[----:B-1----:R-:W-:-:S03]  /*16690*/  @!P3 LEA R6, P5, R15, R0, 0x2 ;  /* 0x000000000f06b211 */ /* 0x002fc600078a10ff */
[----:B------:R-:W2:Y:S01]  /*166a0*/  LDL R28, [R1+0x120] ;  /* 0x00012000011c7983 */ /* 0x000ea20000100800 */
[----:B----4-:R-:W-:-:S03]  /*166b0*/  @!P3 LEA.HI.X R7, R15, R4, R25, 0x2, P5 ;  /* 0x000000040f07b211 */ /* 0x010fc600028f1419 */
[----:B------:R-:W4:Y:S04]  /*166c0*/  LDL R29, [R1+0x198] ;  /* 0x00019800011d7983 */ /* 0x000f280000100800 */
[----:B------:R-:W2:Y:S04]  /*166d0*/  LDL R15, [R1+0x1bc] ;  /* 0x0001bc00010f7983 */ /* 0x000ea80000100800 */
[----:B------:R-:W4:Y:S01]  /*166e0*/  LDL R25, [R1+0x1c0] ;  /* 0x0001c00001197983 */ /* 0x000f220000100800 */
[----:B------:R-:W-:-:S03]  /*166f0*/  ISETP.GE.AND P4, PT, R22, c[0x0][0x3c8], PT ;  /* 0x0000f20016007a0c */ /* 0x000fc60003f86270 */
[----:B------:R1:W-:Y:S01]  /*16700*/  @!P1 ST.E.64 [R2.64], R32 ;  /* 0x0000002002009985 */ /* 0x0003e2000c101b06 */
[----:B------:R-:W-:-:S03]  /*16710*/  ISETP.GE.AND P1, PT, R11, c[0x0][0x3c8], PT ;  /* 0x0000f2000b007a0c */ /* 0x000fc60003f26270 */
[----:B------:R1:W-:Y:S02]  /*16720*/  @!P3 ST.E.64 [R6.64], R36 ;  /* 0x000000240600b985 */ /* 0x0003e4000c101b06 */
[C---:B-1----:R-:W-:Y:S02]  /*16730*/  @!P2 LEA R2, P0, R9.reuse, R0, 0x2 ;  /* 0x000000000902a211 */ /* 0x042fe400078010ff */
[----:B------:R-:W4:Y:S02]  /*16740*/  LDL R32, [R1+0x128] ;  /* 0x0001280001207983 */ /* 0x000f240000100800 */
[----:B------:R-:W-:Y:S02]  /*16750*/  @!P2 LEA.HI.X R3, R9, R4, R13, 0x2, P0 ;  /* 0x000000040903a211 */ /* 0x000fe400000f140d */
[----:B------:R-:W4:Y:S01]  /*16760*/  LDL R33, [R1+0x1a0] ;  /* 0x0001a00001217983 */ /* 0x000f220000100800 */
[----:B------:R-:W-:-:S03]  /*16770*/  @!P4 LEA R6, P5, R22, R0, 0x2 ;  /* 0x000000001606c211 */ /* 0x000fc600078a10ff */
[----:B------:R1:W-:Y:S01]  /*16780*/  @!P2 ST.E.64 [R2.64], R40 ;  /* 0x000000280200a985 */ /* 0x0003e2000c101b06 */
[----:B------:R-:W-:-:S03]  /*16790*/  ISETP.GE.AND P2, PT, R10, c[0x0][0x3c8], PT ;  /* 0x0000f2000a007a0c */ /* 0x000fc60003f46270 */
[----:B------:R-:W4:Y:S01]  /*167a0*/  LDL R9, [R1+0x138] ;  /* 0x0001380001097983 */ /* 0x000f220000100800 */
[----:B------:R-:W-:-:S03]  /*167b0*/  @!P4 LEA.HI.X R7, R22, R4, R24, 0x2, P5 ;  /* 0x000000041607c211 */ /* 0x000fc600028f1418 */
[----:B------:R-:W4:Y:S04]  /*167c0*/  LDL R24, [R1+0x1b8] ;  /* 0x0001b80001187983 */ /* 0x000f280000100800 */
[----:B------:R1:W-:Y:S01]  /*167d0*/  @!P4 ST.E.64 [R6.64], R44 ;  /* 0x0000002c0600c985 */ /* 0x0003e2000c101b06 */
[----:B------:R-:W-:-:S03]  /*167e0*/  ISETP.GE.AND P3, PT, R26, c[0x0][0x3c8], PT ;  /* 0x0000f2001a007a0c */ /* 0x000fc60003f66270 */
[----:B------:R-:W4:Y:S04]  /*167f0*/  LDL R13, [R1+0x134] ;  /* 0x00013400010d7983 */ /* 0x000f280000100800 */
[----:B------:R-:W4:Y:S01]  /*16800*/  LDL R22, [R1+0x1b4] ;  /* 0x0001b40001167983 */ /* 0x000f220000100800 */
[----:B-1----:R-:W-:-:S04]  /*16810*/  @!P1 LEA R2, P0, R11, R0, 0x2 ;  /* 0x000000000b029211 */ /* 0x002fc800078010ff */
[----:B------:R-:W-:Y:S02]  /*16820*/  @!P1 LEA.HI.X R3, R11, R4, R17, 0x2, P0 ;  /* 0x000000040b039211 */ /* 0x000fe400000f1411 */
[----:B------:R-:W4:Y:S04]  /*16830*/  LDL R11, [R1+0x12c] ;  /* 0x00012c00010b7983 */ /* 0x000f280000100800 */
[----:B------:R1:W-:Y:S01]  /*16840*/  @!P1 ST.E.64 [R2.64], R48 ;  /* 0x0000003002009985 */ /* 0x0003e2000c101b06 */
[C---:B------:R-:W-:Y:S02]  /*16850*/  @!P3 LEA R6, P5, R26.reuse, R0, 0x2 ;  /* 0x000000001a06b211 */ /* 0x040fe400078a10ff */
[----:B------:R-:W-:Y:S01]  /*16860*/  ISETP.GE.AND P4, PT, R19, c[0x0][0x3c8], PT ;  /* 0x0000f20013007a0c */ /* 0x000fe20003f86270 */
[----:B------:R-:W4:Y:S01]  /*16870*/  LDL R17, [R1+0x130] ;  /* 0x0001300001117983 */ /* 0x000f220000100800 */
[----:B------:R-:W-:-:S03]  /*16880*/  @!P3 LEA.HI.X R7, R26, R4, R27, 0x2, P5 ;  /* 0x000000041a07b211 */ /* 0x000fc600028f141b */
[----:B------:R-:W4:Y:S01]  /*16890*/  LDL R26, [R1+0x11c] ;  /* 0x00011c00011a7983 */ /* 0x000f220000100800 */
[----:B-1----:R-:W-:-:S03]  /*168a0*/  @!P2 LEA R2, P0, R10, R0, 0x2 ;  /* 0x000000000a02a211 */ /* 0x002fc600078010ff */
[----:B------:R1:W-:Y:S04]  /*168b0*/  @!P3 ST.E.64 [R6.64], R52 ;  /* 0x000000340600b985 */ /* 0x0003e8000c101b06 */
[----:B------:R-:W4:Y:S01]  /*168c0*/  LDL R27, [R1+0x194] ;  /* 0x00019400011b7983 */ /* 0x000f220000100800 */
[----:B-1----:R-:W-:Y:S02]  /*168d0*/  @!P4 LEA R6, P5, R19, R0, 0x2 ;  /* 0x000000001306c211 */ /* 0x002fe400078a10ff */
[----:B-----5:R-:W-:Y:S02]  /*168e0*/  @!P2 LEA.HI.X R3, R10, R4, R16, 0x2, P0 ;  /* 0x000000040a03a211 */ /* 0x020fe400000f1410 */
[----:B------:R-:W5:Y:S01]  /*168f0*/  LDL R10, [R1+0x1b0] ;  /* 0x0001b000010a7983 */ /* 0x000f620000100800 */
[----:B---3--:R-:W-:-:S03]  /*16900*/  ISETP.GE.AND P1, PT, R8, c[0x0][0x3c8], PT ;  /* 0x0000f20008007a0c */ /* 0x008fc60003f26270 */
[----:B------:R-:W3:Y:S04]  /*16910*/  LDL R16, [R1+0x1ac] ;  /* 0x0001ac0001107983 */ /* 0x000ee80000100800 */
[----:B------:R1:W-:Y:S06]  /*16920*/  @!P2 ST.E.64 [R2.64], R56 ;  /* 0x000000380200a985 */ /* 0x0003ec000c101b06 */
[----:B-1----:R-:W-:-:S04]  /*16930*/  @!P1 LEA R2, P0, R8, R0, 0x2 ;  /* 0x0000000008029211 */ /* 0x002fc800078010ff */
[-C--:B--2---:R-:W-:Y:S02]  /*16940*/  @!P1 LEA.HI.X R3, R8, R4.reuse, R15, 0x2, P0 ;  /* 0x0000000408039211 */ /* 0x084fe400000f140f */
[----:B------:R-:W2:Y:S01]  /*16950*/  LDL R15, [R1+0x1a4] ;  /* 0x0001a400010f7983 */ /* 0x000ea20000100800 */
[----:B----4-:R-:W-:-:S03]  /*16960*/  @!P4 LEA.HI.X R7, R19, R4, R25, 0x2, P5 ;  /* 0x000000041307c211 */ /* 0x010fc600028f1419 */
[----:B------:R-:W4:Y:S01]  /*16970*/  LDL R19, [R1+0x1a8] ;  /* 0x0001a80001137983 */ /* 0x000f220000100800 */
[----:B------:R-:W-:-:S03]  /*16980*/  ISETP.GE.AND P3, PT, R23, c[0x0][0x3c8], PT ;  /* 0x0000f20017007a0c */ /* 0x000fc60003f66270 */
[----:B------:R1:W-:Y:S01]  /*16990*/  @!P4 ST.E.64 [R6.64], R60 ;  /* 0x0000003c0600c985 */ /* 0x0003e2000c101b06 */
[----:B------:R-:W-:-:S03]  /*169a0*/  ISETP.GE.AND P2, PT, R18, c[0x0][0x3c8], PT ;  /* 0x0000f20012007a0c */ /* 0x000fc60003f46270 */
[----:B------:R-:W4:Y:S04]  /*169b0*/  LDL R8, [R1+0x124] ;  /* 0x0001240001087983 */ /* 0x000f280000100800 */
[----:B------:R1:W-:Y:S04]  /*169c0*/  @!P1 ST.E.64 [R2.64], R64 ;  /* 0x0000004002009985 */ /* 0x0003e8000c101b06 */
[----:B------:R-:W4:Y:S01]  /*169d0*/  LDL R25, [R1+0x190] ;  /* 0x0001900001197983 */ /* 0x000f220000100800 */
[----:B-1----:R-:W-:Y:S02]  /*169e0*/  @!P3 LEA R6, P5, R23, R0, 0x2 ;  /* 0x000000001706b211 */ /* 0x002fe400078a10ff */
[----:B------:R-:W-:-:S02]  /*169f0*/  ISETP.GE.AND P4, PT, R9, c[0x0][0x3c8], PT ;  /* 0x0000f20009007a0c */ /* 0x000fc40003f86270 */
[----:B------:R-:W-:Y:S02]  /*16a00*/  @!P3 LEA.HI.X R7, R23, R4, R24, 0x2, P5 ;  /* 0x000000041707b211 */ /* 0x000fe400028f1418 */
[----:B------:R-:W-:Y:S01]  /*16a10*/  @!P2 LEA R2, P0, R18, R0, 0x2 ;  /* 0x000000001202a211 */ /* 0x000fe200078010ff */
[----:B------:R-:W4:Y:S04]  /*16a20*/  LDL R24, [R1+0x118] ;  /* 0x0001180001187983 */ /* 0x000f280000100800 */
[----:B------:R1:W-:Y:S01]  /*16a30*/  @!P3 ST.E.64 [R6.64], R68 ;  /* 0x000000440600b985 */ /* 0x0003e2000c101b06 */
[----:B------:R-:W-:-:S03]  /*16a40*/  ISETP.GE.AND P1, PT, R13, c[0x0][0x3c8], PT ;  /* 0x0000f2000d007a0c */ /* 0x000fc60003f26270 */
[----:B------:R-:W4:Y:S01]  /*16a50*/  LDL R23, [R1+0x188] ;  /* 0x0001880001177983 */ /* 0x000f220000100800 */
[----:B------:R-:W-:-:S03]  /*16a60*/  @!P2 LEA.HI.X R3, R18, R4, R22, 0x2, P0 ;  /* 0x000000041203a211 */ /* 0x000fc600000f1416 */
[----:B------:R-:W4:Y:S04]  /*16a70*/  LDL R18, [R1+0x10c] ;  /* 0x00010c0001127983 */ /* 0x000f280000100800 */
[----:B------:R1:W-:Y:S04]  /*16a80*/  @!P2 ST.E.64 [R2.64], R72 ;  /* 0x000000480200a985 */ /* 0x0003e8000c101b06 */
[----:B------:R-:W4:Y:S01]  /*16a90*/  LDL R22, [R1+0x110] ;  /* 0x0001100001167983 */ /* 0x000f220000100800 */
[----:B-1----:R-:W-:Y:S02]  /*16aa0*/  @!P4 LEA R6, P5, R9, R0, 0x2 ;  /* 0x000000000906c211 */ /* 0x002fe400078a10ff */
[----:B------:R-:W-:-:S02]  /*16ab0*/  ISETP.GE.AND P2, PT, R11, c[0x0][0x3c8], PT ;  /* 0x0000f2000b007a0c */ /* 0x000fc40003f46270 */
[----:B------:R-:W-:Y:S02]  /*16ac0*/  ISETP.GE.AND P3, PT, R17, c[0x0][0x3c8], PT ;  /* 0x0000f20011007a0c */ /* 0x000fe40003f66270 */
[----:B------:R-:W-:Y:S02]  /*16ad0*/  @!P1 LEA R2, P0, R13, R0, 0x2 ;  /* 0x000000000d029211 */ /* 0x000fe400078010ff */
[-C--:B-----5:R-:W-:Y:S02]  /*16ae0*/  @!P4 LEA.HI.X R7, R9, R4.reuse, R10, 0x2, P5 ;  /* 0x000000040907c211 */ /* 0x0a0fe400028f140a */
[----:B------:R-:W5:Y:S04]  /*16af0*/  LDL R9, [R1+0x19c] ;  /* 0x00019c0001097983 */ /* 0x000f680000100800 */
[----:B------:R-:W5:Y:S01]  /*16b00*/  LDL R10, [R1+0x114] ;  /* 0x00011400010a7983 */ /* 0x000f620000100800 */
[----:B---3--:R-:W-:-:S03]  /*16b10*/  @!P1 LEA.HI.X R3, R13, R4, R16, 0x2, P0 ;  /* 0x000000040d039211 */ /* 0x008fc600000f1410 */
[----:B------:R-:W3:Y:S04]  /*16b20*/  LDL R16, [R1+0x108] ;  /* 0x0001080001107983 */ /* 0x000ee80000100800 */
[----:B------:R1:W-:Y:S04]  /*16b30*/  @!P4 ST.E.64 [R6.64], R76 ;  /* 0x0000004c0600c985 */ /* 0x0003e8000c101b06 */
[----:B------:R-:W3:Y:S04]  /*16b40*/  LDL R13, [R1+0x104] ;  /* 0x00010400010d7983 */ /* 0x000ee80000100800 */
[----:B------:R2:W-:Y:S01]  /*16b50*/  @!P1 ST.E.64 [R2.64], R80 ;  /* 0x0000005002009985 */ /* 0x0005e2000c101b06 */
[----:B-1----:R-:W-:-:S02]  /*16b60*/  @!P3 LEA R6, P5, R17, R0, 0x2 ;  /* 0x000000001106b211 */ /* 0x002fc400078a10ff */
[----:B--2---:R-:W-:-:S04]  /*16b70*/  @!P2 LEA R2, P0, R11, R0, 0x2 ;  /* 0x000000000b02a211 */ /* 0x004fc800078010ff */
[-C--:B------:R-:W-:Y:S02]  /*16b80*/  @!P2 LEA.HI.X R3, R11, R4.reuse, R15, 0x2, P0 ;  /* 0x000000040b03a211 */ /* 0x080fe400000f140f */
[----:B------:R-:W2:Y:S01]  /*16b90*/  LDL R11, [R1+0x18c] ;  /* 0x00018c00010b7983 */ /* 0x000ea20000100800 */
[----:B----4-:R-:W-:-:S03]  /*16ba0*/  @!P3 LEA.HI.X R7, R17, R4, R19, 0x2, P5 ;  /* 0x000000041107b211 */ /* 0x010fc600028f1413 */
[----:B------:R-:W4:Y:S04]  /*16bb0*/  LDL R19, [R1+0x184] ;  /* 0x0001840001137983 */ /* 0x000f280000100800 */
[----:B------:R-:W2:Y:S04]  /*16bc0*/  LDL R17, [R1+0x180] ;  /* 0x0001800001117983 */ /* 0x000ea80000100800 */
[----:B------:R-:W2:Y:S01]  /*16bd0*/  LDL R15, [R1+0x17c] ;  /* 0x00017c00010f7983 */ /* 0x000ea20000100800 */
[----:B------:R-:W-:Y:S02]  /*16be0*/  ISETP.GE.AND P4, PT, R32, c[0x0][0x3c8], PT ;  /* 0x0000f20020007a0c */ /* 0x000fe40003f86270 */
[----:B------:R-:W-:Y:S01]  /*16bf0*/  ISETP.GE.AND P1, PT, R8, c[0x0][0x3c8], PT ;  /* 0x0000f20008007a0c */ /* 0x000fe20003f26270 */
[----:B------:R1:W-:Y:S01]  /*16c00*/  @!P3 ST.E.64 [R6.64], R84 ;  /* 0x000000540600b985 */ /* 0x0003e2000c101b06 */
[----:B------:R-:W-:-:S03]  /*16c10*/  ISETP.GE.AND P3, PT, R28, c[0x0][0x3c8], PT ;  /* 0x0000f2001c007a0c */ /* 0x000fc60003f66270 */
[----:B------:R1:W-:Y:S01]  /*16c20*/  @!P2 ST.E.64 [R2.64], R88 ;  /* 0x000000580200a985 */ /* 0x0003e2000c101b06 */
[----:B------:R-:W-:-:S05]  /*16c30*/  ISETP.GE.AND P2, PT, R26, c[0x0][0x3c8], PT ;  /* 0x0000f2001a007a0c */ /* 0x000fca0003f46270 */
[-C--:B-1----:R-:W-:Y:S02]  /*16c40*/  @!P4 LEA R6, P5, R32, R0.reuse, 0x2 ;  /* 0x000000002006c211 */ /* 0x082fe400078a10ff */
[----:B------:R-:W-:Y:S02]  /*16c50*/  @!P1 LEA R2, P0, R8, R0, 0x2 ;  /* 0x0000000008029211 */ /* 0x000fe400078010ff */
[----:B------:R-:W-:Y:S02]  /*16c60*/  @!P4 LEA.HI.X R7, R32, R4, R33, 0x2, P5 ;  /* 0x000000042007c211 */ /* 0x000fe400028f1421 */
[----:B------:R-:W-:-:S03]  /*16c70*/  ISETP.GE.AND P6, PT, R24, c[0x0][0x3c8], PT ;  /* 0x0000f20018007a0c */ /* 0x000fc60003fc6270 */
[----:B------:R1:W-:Y:S01]  /*16c80*/  @!P4 ST.E.64 [R6.64], R92 ;  /* 0x0000005c0600c985 */ /* 0x0003e2000c101b06 */
[----:B------:R-:W-:Y:S02]  /*16c90*/  ISETP.GE.AND P4, PT, R22, c[0x0][0x3c8], PT ;  /* 0x0000f20016007a0c */ /* 0x000fe40003f86270 */
[----:B-----5:R-:W-:Y:S02]  /*16ca0*/  @!P1 LEA.HI.X R3, R8, R4, R9, 0x2, P0 ;  /* 0x0000000408039211 */ /* 0x020fe400000f1409 */
[----:B------:R-:W-:-:S03]  /*16cb0*/  @!P3 LEA R8, P0, R28, R0, 0x2 ;  /* 0x000000001c08b211 */ /* 0x000fc600078010ff */
[----:B------:R5:W-:Y:S01]  /*16cc0*/  @!P1 ST.E.64 [R2.64], R96 ;  /* 0x0000006002009985 */ /* 0x000be2000c101b06 */
[----:B------:R-:W-:Y:S02]  /*16cd0*/  @!P3 LEA.HI.X R9, R28, R4, R29, 0x2, P0 ;  /* 0x000000041c09b211 */ /* 0x000fe400000f141d */
[----:B------:R-:W-:-:S03]  /*16ce0*/  ISETP.GE.AND P5, PT, R10, c[0x0][0x3c8], PT ;  /* 0x0000f2000a007a0c */ /* 0x000fc60003fa6270 */
[----:B------:R-:W-:Y:S01]  /*16cf0*/  @!P3 ST.E.64 [R8.64], R140 ;  /* 0x0000008c0800b985 */ /* 0x000fe2000c101b06 */
[----:B-1----:R-:W-:-:S04]  /*16d00*/  @!P6 LEA R6, P0, R24, R0, 0x2 ;  /* 0x000000001806e211 */ /* 0x002fc800078010ff */
[----:B------:R-:W-:Y:S02]  /*16d10*/  @!P6 LEA.HI.X R7, R24, R4, R25, 0x2, P0 ;  /* 0x000000041807e211 */ /* 0x000fe400000f1419 */
[----:B---3--:R-:W-:Y:S02]  /*16d20*/  ISETP.GE.AND P0, PT, R13, c[0x0][0x3c8], PT ;  /* 0x0000f2000d007a0c */ /* 0x008fe40003f06270 */
[----:B-----5:R-:W-:-:S04]  /*16d30*/  @!P2 LEA R2, P1, R26, R0, 0x2 ;  /* 0x000000001a02a211 */ /* 0x020fc800078210ff */
[----:B------:R-:W-:-:S05]  /*16d40*/  @!P2 LEA.HI.X R3, R26, R4, R27, 0x2, P1 ;  /* 0x000000041a03a211 */ /* 0x000fca00008f141b */
[----:B------:R1:W-:Y:S01]  /*16d50*/  @!P2 ST.E.64 [R2.64], R100 ;  /* 0x000000640200a985 */ /* 0x0003e2000c101b06 */
[----:B------:R-:W-:Y:S02]  /*16d60*/  ISETP.GE.AND P2, PT, R18, c[0x0][0x3c8], PT ;  /* 0x0000f20012007a0c */ /* 0x000fe40003f46270 */
[----:B------:R-:W-:Y:S01]  /*16d70*/  ISETP.GE.AND P1, PT, R16, c[0x0][0x3c8], PT ;  /* 0x0000f20010007a0c */ /* 0x000fe20003f26270 */
[----:B------:R3:W-:Y:S01]  /*16d80*/  @!P6 ST.E.64 [R6.64], R104 ;  /* 0x000000680600e985 */ /* 0x0007e2000c101b06 */
[----:B-1----:R-:W-:-:S04]  /*16d90*/  @!P5 LEA R2, P3, R10, R0, 0x2 ;  /* 0x000000000a02d211 */ /* 0x002fc800078610ff */
[----:B--2---:R-:W-:-:S05]  /*16da0*/  @!P5 LEA.HI.X R3, R10, R4, R11, 0x2, P3 ;  /* 0x000000040a03d211 */ /* 0x004fca00018f140b */
[-C--:B------:R-:W-:Y:S02]  /*16db0*/  @!P2 LEA R8, P3, R18, R0.reuse, 0x2 ;  /* 0x000000001208a211 */ /* 0x080fe400078610ff */
[-C--:B------:R-:W-:Y:S01]  /*16dc0*/  @!P4 LEA R10, P6, R22, R0.reuse, 0x2 ;  /* 0x00000000160ac211 */ /* 0x080fe200078c10ff */
[----:B------:R1:W-:Y:S01]  /*16dd0*/  @!P5 ST.E.64 [R2.64], R108 ;  /* 0x0000006c0200d985 */ /* 0x0003e2000c101b06 */
[----:B---3--:R-:W-:Y:S02]  /*16de0*/  @!P1 LEA R6, P5, R16, R0, 0x2 ;  /* 0x0000000010069211 */ /* 0x008fe400078a10ff */
[-C--:B----4-:R-:W-:Y:S02]  /*16df0*/  @!P2 LEA.HI.X R9, R18, R4.reuse, R19, 0x2, P3 ;  /* 0x000000041209a211 */ /* 0x090fe400018f1413 */
[-C--:B------:R-:W-:Y:S02]  /*16e00*/  @!P4 LEA.HI.X R11, R22, R4.reuse, R23, 0x2, P6 ;  /* 0x00000004160bc211 */ /* 0x080fe400030f1417 */
[----:B------:R-:W-:-:S03]  /*16e10*/  @!P1 LEA.HI.X R7, R16, R4, R17, 0x2, P5 ;  /* 0x0000000410079211 */ /* 0x000fc600028f1411 */
[----:B------:R2:W-:Y:S04]  /*16e20*/  @!P4 ST.E.64 [R10.64], R148 ;  /* 0x000000940a00c985 */ /* 0x0005e8000c101b06 */
[----:B------:R2:W-:Y:S04]  /*16e30*/  @!P2 ST.E.64 [R8.64], R144 ;  /* 0x000000900800a985 */ /* 0x0005e8000c101b06 */
[----:B------:R2:W-:Y:S01]  /*16e40*/  @!P1 ST.E.64 [R6.64], R112 ;  /* 0x0000007006009985 */ /* 0x0005e2000c101b06 */
[----:B-1----:R-:W-:-:S04]  /*16e50*/  @!P0 LEA R2, P3, R13, R0, 0x2 ;  /* 0x000000000d028211 */ /* 0x002fc800078610ff */
[----:B------:R-:W-:-:S05]  /*16e60*/  @!P0 LEA.HI.X R3, R13, R4, R15, 0x2, P3 ;  /* 0x000000040d038211 */ /* 0x000fca00018f140f */
[----:B------:R2:W-:Y:S04]  /*16e70*/  @!P0 ST.E.64 [R2.64], R20 ;  /* 0x0000001402008985 */ /* 0x0005e8000c101b06 */
.L_x_594:
[----:B------:R-:W-:Y:S05]  /*16e80*/  BSYNC B0 ;  /* 0x0000000000007941 */ /* 0x000fea0003800000 */
.L_x_593:
[----:B------:R-:W-:Y:S05]  /*16e90*/  BRA.DIV ~URZ, `(.L_x_595) ;  /* 0x000050c27f007947 */ /* 0x000fea000b800000 */
[----:B--2---:R2:W1:Y:S04]  /*16ea0*/  SHFL.IDX PT, R4, R5, 0x1, 0x1c1f ;  /* 0x003c1f0005047f89 */ /* 0x00446800000e0000 */
[----:B----4-:R2:W4:Y:S02]  /*16eb0*/  SHFL.IDX PT, R0, R12, 0x1, 0x1c1f ;  /* 0x003c1f000c007f89 */ /* 0x01052400000e0000 */
.L_x_682:
[----:B------:R-:W-:-:S13]  /*16ec0*/  ISETP.NE.AND P0, PT, R14, RZ, PT ;  /* 0x000000ff0e00720c */ /* 0x000fda0003f05270 */
[----:B------:R-:W-:Y:S05]  /*16ed0*/  @P0 BRA `(.L_x_590) ;  /* 0x00001ca000000947 */ /* 0x000fea0003800000 */
        /* <DEDUP_REMOVED lines=10> */
[----:B-1----:R-:W4:Y:S04]  /*16f80*/  LDL R5, [R1+0x1e8] ;  /* 0x0001e80001057983 */ /* 0x002f280000100800 */
        /* <DEDUP_REMOVED lines=9> */
[----:B--2---:R-:W-:Y:S02]  /*17020*/  ISETP.GE.AND P2, PT, R11, c[0x0][0x3c8], PT ;  /* 0x0000f2000b007a0c */ /* 0x004fe40003f46270 */
[----:B---3--:R-:W-:-:S09]  /*17030*/  ISETP.GE.AND P1, PT, R21, c[0x0][0x3c8], PT ;  /* 0x0000f20015007a0c */ /* 0x008fd20003f26270 */
[----:B------:R-:W-:Y:S02]  /*17040*/  @!P3 IMAD.MOV.U32 R2, RZ, RZ, R0 ;  /* 0x000000ffff02b224 */ /* 0x000fe400078e0000 */
[----:B------:R-:W-:Y:S01]  /*17050*/  @!P3 IMAD.MOV.U32 R3, RZ, RZ, R4 ;  /* 0x000000ffff03b224 */ /* 0x000fe200078e0004 */
[----:B----4-:R-:W-:-:S03]  /*17060*/  ISETP.GE.AND P0, PT, R13, c[0x0][0x3c8], PT ;  /* 0x0000f2000d007a0c */ /* 0x010fc60003f06270 */
[----:B------:R-:W-:Y:S01]  /*17070*/  @!P3 IMAD.WIDE R2, R6, 0x4, R2 ;  /* 0x000000040602b825 */ /* 0x000fe200078e0202 */
[----:B------:R-:W-:-:S04]  /*17080*/  @!P1 LEA R6, P4, R21, R0, 0x2 ;  /* 0x0000000015069211 */ /* 0x000fc800078810ff */
[----:B------:R1:W-:Y:S01]  /*17090*/  @!P3 ST.E.64 [R2.64], R116 ;  /* 0x000000740200b985 */ /* 0x0003e2000c101b06 */
[----:B------:R-:W-:Y:S02]  /*170a0*/  @!P2 LEA R8, P3, R11, R0, 0x2 ;  /* 0x000000000b08a211 */ /* 0x000fe400078610ff */
[-C--:B------:R-:W-:Y:S02]  /*170b0*/  @!P1 LEA.HI.X R7, R21, R4.reuse, R22, 0x2, P4 ;  /* 0x0000000415079211 */ /* 0x080fe400020f1416 */
[----:B------:R-:W-:Y:S01]  /*170c0*/  @!P2 LEA.HI.X R9, R11, R4, R18, 0x2, P3 ;  /* 0x000000040b09a211 */ /* 0x000fe200018f1412 */
[----:B------:R-:W2:Y:S01]  /*170d0*/  LDL R21, [R1+0x1d8] ;  /* 0x0001d80001157983 */ /* 0x000ea20000100800 */
[----:B------:R-:W-:-:S03]  /*170e0*/  ISETP.GE.AND P4, PT, R17, c[0x0][0x3c8], PT ;  /* 0x0000f20011007a0c */ /* 0x000fc60003f86270 */
[----:B------:R-:W3:Y:S01]  /*170f0*/  LDL R18, [R1+0x154] ;  /* 0x0001540001127983 */ /* 0x000ee20000100800 */
[----:B------:R-:W-:-:S03]  /*17100*/  ISETP.GE.AND P6, PT, R12, c[0x0][0x3c8], PT ;  /* 0x0000f2000c007a0c */ /* 0x000fc60003fc6270 */
[----:B------:R-:W4:Y:S04]  /*17110*/  LDL R11, [R1+0x158] ;  /* 0x00015800010b7983 */ /* 0x000f280000100800 */
[----:B------:R5:W-:Y:S04]  /*17120*/  @!P2 ST.E.64 [R8.64], R154 ;  /* 0x0000009a0800a985 */ /* 0x000be8000c101b06 */
[----:B------:R-:W4:Y:S01]  /*17130*/  LDL R22, [R1+0x14c] ;  /* 0x00014c0001167983 */ /* 0x000f220000100800 */
[----:B-1----:R-:W-:-:S04]  /*17140*/  @!P0 LEA R2, P3, R13, R0, 0x2 ;  /* 0x000000000d028211 */ /* 0x002fc800078610ff */
[----:B------:R-:W-:Y:S02]  /*17150*/  @!P0 LEA.HI.X R3, R13, R4, R19, 0x2, P3 ;  /* 0x000000040d038211 */ /* 0x000fe400018f1413 */
[----:B------:R-:W4:Y:S01]  /*17160*/  LDL R19, [R1+0x1d4] ;  /* 0x0001d40001137983 */ /* 0x000f220000100800 */
[----:B------:R-:W-:-:S03]  /*17170*/  ISETP.GE.AND P3, PT, R20, c[0x0][0x3c8], PT ;  /* 0x0000f20014007a0c */ /* 0x000fc60003f66270 */
[----:B------:R1:W-:Y:S04]  /*17180*/  @!P1 ST.E.64 [R6.64], R124 ;  /* 0x0000007c06009985 */ /* 0x0003e8000c101b06 */
[----:B------:R1:W-:Y:S01]  /*17190*/  @!P0 ST.E.64 [R2.64], R120 ;  /* 0x0000007802008985 */ /* 0x0003e2000c101b06 */
[----:B-----5:R-:W-:-:S03]  /*171a0*/  @!P4 LEA R8, P0, R17, R0, 0x2 ;  /* 0x000000001108c211 */ /* 0x020fc600078010ff */
[----:B------:R-:W5:Y:S01]  /*171b0*/  LDL R13, [R1+0x150] ;  /* 0x00015000010d7983 */ /* 0x000f620000100800 */
[----:B------:R-:W-:Y:S02]  /*171c0*/  @!P4 LEA.HI.X R9, R17, R4, R5, 0x2, P0 ;  /* 0x000000041109c211 */ /* 0x000fe400000f1405 */
[C---:B------:R-:W-:Y:S01]  /*171d0*/  ISETP.GE.AND P0, PT, R20.reuse, c[0x0][0x3c8], PT ;  /* 0x0000f20014007a0c */ /* 0x040fe20003f06270 */
[----:B------:R-:W5:Y:S01]  /*171e0*/  LDL R5, [R1+0x148] ;  /* 0x0001480001057983 */ /* 0x000f620000100800 */
[-C--:B-1----:R-:W-:Y:S02]  /*171f0*/  @!P3 LEA R6, P1, R20, R0.reuse, 0x2 ;  /* 0x000000001406b211 */ /* 0x082fe400078210ff */
[----:B------:R-:W-:-:S04]  /*17200*/  @!P6 LEA R2, P2, R12, R0, 0x2 ;  /* 0x000000000c02e211 */ /* 0x000fc800078410ff */
[-C--:B------:R-:W-:Y:S02]  /*17210*/  @!P6 LEA.HI.X R3, R12, R4.reuse, R14, 0x2, P2 ;  /* 0x000000040c03e211 */ /* 0x080fe400010f140e */
[----:B------:R-:W5:Y:S05]  /*17220*/  LDL R12, [R1+0x1d0] ;  /* 0x0001d000010c7983 */ /* 0x000f6a0000100800 */
[----:B------:R-:W-:Y:S01]  /*17230*/  @!P0 LEA.HI.X R7, R20, R4, R24, 0x2, P1 ;  /* 0x0000000414078211 */ /* 0x000fe200008f1418 */
[----:B------:R-:W5:Y:S04]  /*17240*/  LDL R14, [R1+0x1c8] ;  /* 0x0001c800010e7983 */ /* 0x000f680000100800 */
[----:B------:R-:W5:Y:S01]  /*17250*/  LDL R20, [R1+0x1cc] ;  /* 0x0001cc0001147983 */ /* 0x000f620000100800 */
[----:B------:R-:W-:-:S02]  /*17260*/  ISETP.GE.AND P1, PT, R17, c[0x0][0x3c8], PT ;  /* 0x0000f20011007a0c */ /* 0x000fc40003f26270 */
[----:B------:R-:W-:Y:S01]  /*17270*/  ISETP.GE.AND P4, PT, R16, c[0x0][0x3c8], PT ;  /* 0x0000f20010007a0c */ /* 0x000fe20003f86270 */
[----:B------:R-:W5:Y:S01]  /*17280*/  LDL R17, [R1+0x144] ;  /* 0x0001440001117983 */ /* 0x000f620000100800 */
[----:B------:R-:W-:Y:S02]  /*17290*/  ISETP.GE.AND P5, PT, R15, c[0x0][0x3c8], PT ;  /* 0x0000f2000f007a0c */ /* 0x000fe40003fa6270 */
[----:B------:R-:W-:Y:S01]  /*172a0*/  ISETP.GE.AND P3, PT, R10, c[0x0][0x3c8], PT ;  /* 0x0000f2000a007a0c */ /* 0x000fe20003f66270 */
[----:B------:R-:W5:Y:S06]  /*172b0*/  LDL R24, [R1+0x124] ;  /* 0x0001240001187983 */ /* 0x000f6c0000100800 */
[----:B------:R-:W-:Y:S04]  /*172c0*/  @!P1 ST.E.64 [R8.64], R142 ;  /* 0x0000008e08009985 */ /* 0x000fe8000c101b06 */
[----:B------:R1:W-:Y:S04]  /*172d0*/  @!P0 ST.E.64 [R6.64], R128 ;  /* 0x0000008006008985 */ /* 0x0003e8000c101b06 */
[----:B------:R1:W-:Y:S02]  /*172e0*/  @!P6 ST.E.64 [R2.64], R30 ;  /* 0x0000001e0200e985 */ /* 0x0003e4000c101b06 */
[----:B-1----:R-:W-:-:S02]  /*172f0*/  @!P4 LEA R6, P6, R16, R0, 0x2 ;  /* 0x000000001006c211 */ /* 0x002fc400078c10ff */
[----:B------:R-:W-:-:S04]  /*17300*/  @!P5 LEA R8, P0, R15, R0, 0x2 ;  /* 0x000000000f08d211 */ /* 0x000fc800078010ff */
[----:B------:R-:W-:Y:S02]  /*17310*/  @!P5 LEA.HI.X R9, R15, R4, R23, 0x2, P0 ;  /* 0x000000040f09d211 */ /* 0x000fe400000f1417 */
[----:B------:R-:W5:Y:S05]  /*17320*/  LDL R15, [R1+0x140] ;  /* 0x00014000010f7983 */ /* 0x000f6a0000100800 */
[----:B------:R-:W-:Y:S01]  /*17330*/  P2R R2, PR, RZ, 0x40 ;  /* 0x00000040ff027803 */ /* 0x000fe20000000000 */
[----:B------:R-:W5:Y:S03]  /*17340*/  LDL R23, [R1+0x1c4] ;  /* 0x0001c40001177983 */ /* 0x000f660000100800 */
[----:B------:R-:W-:-:S02]  /*17350*/  ISETP.NE.AND P0, PT, R2, RZ, PT ;  /* 0x000000ff0200720c */ /* 0x000fc40003f05270 */
[----:B------:R-:W-:Y:S01]  /*17360*/  @!P3 LEA R2, P6, R10, R0, 0x2 ;  /* 0x000000000a02b211 */ /* 0x000fe200078c10ff */
[----:B------:R-:W-:Y:S01]  /*17370*/  @!P5 ST.E.64 [R8.64], R146 ;  /* 0x000000920800d985 */ /* 0x000fe2000c101b06 */
[----:B--2---:R-:W-:-:S03]  /*17380*/  @!P4 LEA.HI.X R7, R16, R4, R21, 0x2, P0 ;  /* 0x000000041007c211 */ /* 0x004fc600000f1415 */
[----:B------:R-:W2:Y:S01]  /*17390*/  LDL R21, [R1+0x1c0] ;  /* 0x0001c00001157983 */ /* 0x000ea20000100800 */
[----:B---3--:R-:W-:-:S03]  /*173a0*/  ISETP.GE.AND P1, PT, R18, c[0x0][0x3c8], PT ;  /* 0x0000f20012007a0c */ /* 0x008fc60003f26270 */
[----:B------:R1:W-:Y:S01]  /*173b0*/  @!P4 ST.E.64 [R6.64], R138 ;  /* 0x0000008a0600c985 */ /* 0x0003e2000c101b06 */
[----:B----4-:R-:W-:-:S03]  /*173c0*/  ISETP.GE.AND P2, PT, R11, c[0x0][0x3c8], PT ;  /* 0x0000f2000b007a0c */ /* 0x010fc60003f46270 */
[----:B------:R-:W3:Y:S01]  /*173d0*/  LDL R16, [R1+0x13c] ;  /* 0x00013c0001107983 */ /* 0x000ee20000100800 */
[----:B------:R-:W-:-:S03]  /*173e0*/  @!P3 LEA.HI.X R3, R10, R4, R19, 0x2, P6 ;  /* 0x000000040a03b211 */ /* 0x000fc600030f1413 */
[----:B------:R-:W4:Y:S02]  /*173f0*/  LDL R19, [R1+0x1bc] ;  /* 0x0001bc0001137983 */ /* 0x000f240000100800 */
[-C--:B-1----:R-:W-:Y:S02]  /*17400*/  @!P1 LEA R6, P6, R18, R0.reuse, 0x2 ;  /* 0x0000000012069211 */ /* 0x082fe400078c10ff */
[----:B------:R1:W-:Y:S02]  /*17410*/  @!P3 ST.E.64 [R2.64], R34 ;  /* 0x000000220200b985 */ /* 0x0003e4000c101b06 */
[----:B------:R-:W-:Y:S02]  /*17420*/  @!P2 LEA R8, P3, R11, R0, 0x2 ;  /* 0x000000000b08a211 */ /* 0x000fe400078610ff */
[----:B------:R-:W4:Y:S07]  /*17430*/  LDL R10, [R1+0x138] ;  /* 0x00013800010a7983 */ /* 0x000f2e0000100800 */
[----:B-1----:R-:W-:-:S02]  /*17440*/  P2R R2, PR, RZ, 0x40 ;  /* 0x00000040ff027803 */ /* 0x002fc40000000000 */
[-C--:B-----5:R-:W-:Y:S02]  /*17450*/  @!P2 LEA.HI.X R9, R11, R4.reuse, R12, 0x2, P3 ;  /* 0x000000040b09a211 */ /* 0x0a0fe400018f140c */
[----:B------:R-:W-:Y:S01]  /*17460*/  ISETP.NE.AND P3, PT, R2, RZ, PT ;  /* 0x000000ff0200720c */ /* 0x000fe20003f65270 */
[----:B------:R-:W5:Y:S01]  /*17470*/  LDL R11, [R1+0x130] ;  /* 0x00013000010b7983 */ /* 0x000f620000100800 */
[----:B------:R-:W-:Y:S02]  /*17480*/  ISETP.GE.AND P0, PT, R13, c[0x0][0x3c8], PT ;  /* 0x0000f2000d007a0c */ /* 0x000fe40003f06270 */
[----:B------:R-:W-:Y:S01]  /*17490*/  ISETP.GE.AND P4, PT, R5, c[0x0][0x3c8], PT ;  /* 0x0000f20005007a0c */ /* 0x000fe20003f86270 */
[----:B------:R-:W5:Y:S01]  /*174a0*/  LDL R12, [R1+0x134] ;  /* 0x00013400010c7983 */ /* 0x000f620000100800 */
[----:B------:R-:W-:-:S03]  /*174b0*/  @!P1 LEA.HI.X R7, R18, R4, R20, 0x2, P3 ;  /* 0x0000000412079211 */ /* 0x000fc600018f1414 */
[----:B------:R-:W5:Y:S01]  /*174c0*/  LDL R20, [R1+0x1b8] ;  /* 0x0001b80001147983 */ /* 0x000f620000100800 */
[----:B------:R-:W-:-:S03]  /*174d0*/  ISETP.GE.AND P3, PT, R17, c[0x0][0x3c8], PT ;  /* 0x0000f20011007a0c */ /* 0x000fc60003f66270 */
[----:B------:R-:W-:Y:S02]  /*174e0*/  @!P2 ST.E.64 [R8.64], R150 ;  /* 0x000000960800a985 */ /* 0x000fe4000c101b06 */
[C---:B------:R-:W-:Y:S02]  /*174f0*/  @!P0 LEA R2, P6, R13.reuse, R0, 0x2 ;  /* 0x000000000d028211 */ /* 0x040fe400078c10ff */
[----:B------:R-:W5:Y:S02]  /*17500*/  LDL R18, [R1+0x1b4] ;  /* 0x0001b40001127983 */ /* 0x000f640000100800 */
[----:B------:R-:W-:Y:S02]  /*17510*/  @!P0 LEA.HI.X R3, R13, R4, R14, 0x2, P6 ;  /* 0x000000040d038211 */ /* 0x000fe400030f140e */
[----:B------:R-:W-:Y:S04]  /*17520*/  @!P1 ST.E.64 [R6.64], R46 ;  /* 0x0000002e06009985 */ /* 0x000fe8000c101b06 */
[----:B------:R1:W-:Y:S04]  /*17530*/  @!P0 ST.E.64 [R2.64], R38 ;  /* 0x0000002602008985 */ /* 0x0003e8000c101b06 */
[----:B------:R-:W5:Y:S01]  /*17540*/  LDL R14, [R1+0x1b0] ;  /* 0x0001b000010e7983 */ /* 0x000f620000100800 */
[----:B------:R-:W-:-:S03]  /*17550*/  ISETP.GE.AND P5, PT, R22, c[0x0][0x3c8], PT ;  /* 0x0000f20016007a0c */ /* 0x000fc60003fa6270 */
[----:B------:R-:W5:Y:S01]  /*17560*/  LDL R13, [R1+0x12c] ;  /* 0x00012c00010d7983 */ /* 0x000f620000100800 */
[-C--:B-1----:R-:W-:Y:S02]  /*17570*/  @!P3 LEA R2, P1, R17, R0.reuse, 0x2 ;  /* 0x000000001102b211 */ /* 0x082fe400078210ff */
[----:B------:R-:W-:-:S11]  /*17580*/  @!P4 LEA R6, P6, R5, R0, 0x2 ;  /* 0x000000000506c211 */ /* 0x000fd600078c10ff */
[----:B------:R-:W-:Y:S02]  /*17590*/  P2R R3, PR, RZ, 0x2 ;  /* 0x00000002ff037803 */ /* 0x000fe40000000000 */
[----:B------:R-:W-:Y:S02]  /*175a0*/  ISETP.GE.AND P2, PT, R15, c[0x0][0x3c8], PT ;  /* 0x0000f2000f007a0c */ /* 0x000fe40003f46270 */
[----:B------:R-:W-:-:S04]  /*175b0*/  @!P5 LEA R8, P0, R22, R0, 0x2 ;  /* 0x000000001608d211 */ /* 0x000fc800078010ff */
[-C--:B------:R-:W-:Y:S02]  /*175c0*/  @!P5 LEA.HI.X R9, R22, R4.reuse, R23, 0x2, P0 ;  /* 0x000000041609d211 */ /* 0x080fe400000f1417 */
[----:B------:R-:W5:Y:S04]  /*175d0*/  LDL R22, [R1+0x120] ;  /* 0x0001200001167983 */ /* 0x000f680000100800 */
[----:B------:R1:W-:Y:S04]  /*175e0*/  @!P5 ST.E.64 [R8.64], R152 ;  /* 0x000000980800d985 */ /* 0x0003e8000c101b06 */
[----:B------:R-:W5:Y:S01]  /*175f0*/  LDL R23, [R1+0x198] ;  /* 0x0001980001177983 */ /* 0x000f620000100800 */
[----:B--2---:R-:W-:-:S02]  /*17600*/  @!P4 LEA.HI.X R7, R5, R4, R21, 0x2, P6 ;  /* 0x000000040507c211 */ /* 0x004fc400030f1415 */
[----:B------:R-:W-:Y:S01]  /*17610*/  ISETP.NE.AND P6, PT, R3, RZ, PT ;  /* 0x000000ff0300720c */ /* 0x000fe20003fc5270 */
[----:B------:R-:W2:Y:S04]  /*17620*/  LDL R5, [R1+0x128] ;  /* 0x0001280001057983 */ /* 0x000ea80000100800 */
[----:B------:R1:W-:Y:S01]  /*17630*/  @!P4 ST.E.64 [R6.64], R54 ;  /* 0x000000360600c985 */ /* 0x0003e2000c101b06 */
[----:B---3--:R-:W-:-:S03]  /*17640*/  ISETP.GE.AND P1, PT, R16, c[0x0][0x3c8], PT ;  /* 0x0000f20010007a0c */ /* 0x008fc60003f26270 */
[----:B------:R-:W3:Y:S01]  /*17650*/  LDL R21, [R1+0x194] ;  /* 0x0001940001157983 */ /* 0x000ee20000100800 */
[----:B----4-:R-:W-:-:S03]  /*17660*/  @!P3 LEA.HI.X R3, R17, R4, R19, 0x2, P6 ;  /* 0x000000041103b211 */ /* 0x010fc600030f1413 */
[----:B------:R-:W4:Y:S04]  /*17670*/  LDL R19, [R1+0x1ac] ;  /* 0x0001ac0001137983 */ /* 0x000f280000100800 */
[----:B------:R-:W3:Y:S04]  /*17680*/  LDL R17, [R1+0x1a8] ;  /* 0x0001a80001117983 */ /* 0x000ee80000100800 */
[----:B------:R5:W-:Y:S01]  /*17690*/  @!P3 ST.E.64 [R2.64], R42 ;  /* 0x0000002a0200b985 */ /* 0x000be2000c101b06 */
[----:B-1----:R-:W-:-:S04]  /*176a0*/  @!P2 LEA R8, P3, R15, R0, 0x2 ;  /* 0x000000000f08a211 */ /* 0x002fc800078610ff */
[----:B-----5:R-:W-:Y:S02]  /*176b0*/  @!P2 LEA.HI.X R9, R15, R4, R20, 0x2, P3 ;  /* 0x000000040f09a211 */ /* 0x020fe400018f1414 */
[----:B------:R-:W5:Y:S01]  /*176c0*/  LDL R15, [R1+0x1a4] ;  /* 0x0001a400010f7983 */ /* 0x000f620000100800 */
[----:B------:R-:W-:Y:S02]  /*176d0*/  @!P1 LEA R6, P6, R16, R0, 0x2 ;  /* 0x0000000010069211 */ /* 0x000fe400078c10ff */
[----:B------:R-:W-:Y:S01]  /*176e0*/  ISETP.GE.AND P0, PT, R10, c[0x0][0x3c8], PT ;  /* 0x0000f2000a007a0c */ /* 0x000fe20003f06270 */
[----:B------:R-:W5:Y:S01]  /*176f0*/  LDL R20, [R1+0x11c] ;  /* 0x00011c0001147983 */ /* 0x000f620000100800 */
[----:B------:R-:W-:-:S09]  /*17700*/  ISETP.GE.AND P4, PT, R11, c[0x0][0x3c8], PT ;  /* 0x0000f2000b007a0c */ /* 0x000fd20003f86270 */
[----:B------:R-:W-:-:S04]  /*17710*/  P2R R2, PR, RZ, 0x40 ;  /* 0x00000040ff027803 */ /* 0x000fc80000000000 */
[----:B------:R-:W-:Y:S02]  /*17720*/  ISETP.NE.AND P3, PT, R2, RZ, PT ;  /* 0x000000ff0200720c */ /* 0x000fe40003f65270 */
[----:B------:R-:W-:Y:S02]  /*17730*/  @!P0 LEA R2, P6, R10, R0, 0x2 ;  /* 0x000000000a028211 */ /* 0x000fe400078c10ff */
[-C--:B------:R-:W-:Y:S01]  /*17740*/  @!P1 LEA.HI.X R7, R16, R4.reuse, R18, 0x2, P3 ;  /* 0x0000000410079211 */ /* 0x080fe200018f1412 */
[----:B------:R-:W-:Y:S01]  /*17750*/  @!P2 ST.E.64 [R8.64], R156 ;  /* 0x0000009c0800a985 */ /* 0x000fe2000c101b06 */
[----:B------:R-:W-:Y:S02]  /*17760*/  ISETP.GE.AND P5, PT, R12, c[0x0][0x3c8], PT ;  /* 0x0000f2000c007a0c */ /* 0x000fe40003fa6270 */
[----:B------:R-:W-:Y:S01]  /*17770*/  @!P0 LEA.HI.X R3, R10, R4, R14, 0x2, P6 ;  /* 0x000000040a038211 */ /* 0x000fe200030f140e */
[----:B------:R1:W-:Y:S04]  /*17780*/  @!P1 ST.E.64 [R6.64], R62 ;  /* 0x0000003e06009985 */ /* 0x0003e8000c101b06 */
[----:B------:R-:W5:Y:S04]  /*17790*/  LDL R10, [R1+0x118] ;  /* 0x00011800010a7983 */ /* 0x000f680000100800 */
[----:B------:R-:W5:Y:S04]  /*177a0*/  LDL R18, [R1+0x114] ;  /* 0x0001140001127983 */ /* 0x000f680000100800 */
[----:B------:R1:W-:Y:S01]  /*177b0*/  @!P0 ST.E.64 [R2.64], R50 ;  /* 0x0000003202008985 */ /* 0x0003e2000c101b06 */
[----:B------:R-:W-:-:S03]  /*177c0*/  ISETP.GE.AND P3, PT, R13, c[0x0][0x3c8], PT ;  /* 0x0000f2000d007a0c */ /* 0x000fc60003f66270 */
[----:B------:R-:W5:Y:S04]  /*177d0*/  LDL R16, [R1+0x110] ;  /* 0x0001100001107983 */ /* 0x000f680000100800 */
[----:B------:R-:W5:Y:S01]  /*177e0*/  LDL R14, [R1+0x10c] ;  /* 0x00010c00010e7983 */ /* 0x000f620000100800 */
[-C--:B-1----:R-:W-:Y:S02]  /*177f0*/  @!P4 LEA R6, P6, R11, R0.reuse, 0x2 ;  /* 0x000000000b06c211 */ /* 0x082fe400078c10ff */
[----:B------:R-:W-:-:S11]  /*17800*/  @!P5 LEA R8, P0, R12, R0, 0x2 ;  /* 0x000000000c08d211 */ /* 0x000fd600078010ff */
[----:B------:R-:W-:Y:S02]  /*17810*/  P2R R2, PR, RZ, 0x40 ;  /* 0x00000040ff027803 */ /* 0x000fe40000000000 */
[----:B--2---:R-:W-:Y:S02]  /*17820*/  ISETP.GE.AND P2, PT, R5, c[0x0][0x3c8], PT ;  /* 0x0000f20005007a0c */ /* 0x004fe40003f46270 */
[-C--:B----4-:R-:W-:Y:S02]  /*17830*/  @!P5 LEA.HI.X R9, R12, R4.reuse, R19, 0x2, P0 ;  /* 0x000000040c09d211 */ /* 0x090fe400000f1413 */
[----:B------:R-:W-:Y:S01]  /*17840*/  ISETP.NE.AND P0, PT, R2, RZ, PT ;  /* 0x000000ff0200720c */ /* 0x000fe20003f05270 */
[----:B------:R-:W2:Y:S03]  /*17850*/  LDL R12, [R1+0x108] ;  /* 0x00010800010c7983 */ /* 0x000ea60000100800 */
[----:B---3--:R-:W-:Y:S01]  /*17860*/  @!P4 LEA.HI.X R7, R11, R4, R17, 0x2, P0 ;  /* 0x000000040b07c211 */ /* 0x008fe200000f1411 */
[----:B------:R-:W3:Y:S04]  /*17870*/  LDL R19, [R1+0x18c] ;  /* 0x00018c0001137983 */ /* 0x000ee80000100800 */
[----:B------:R-:W4:Y:S01]  /*17880*/  LDL R11, [R1+0x190] ;  /* 0x00019000010b7983 */ /* 0x000f220000100800 */
[----:B------:R-:W-:-:S03]  /*17890*/  @!P3 LEA R2, P6, R13, R0, 0x2 ;  /* 0x000000000d02b211 */ /* 0x000fc600078c10ff */
[----:B------:R-:W2:Y:S04]  /*178a0*/  LDL R17, [R1+0x188] ;  /* 0x0001880001117983 */ /* 0x000ea80000100800 */
[----:B------:R1:W-:Y:S04]  /*178b0*/  @!P5 ST.E.64 [R8.64], R158 ;  /* 0x0000009e0800d985 */ /* 0x0003e8000c101b06 */
[----:B------:R1:W-:Y:S01]  /*178c0*/  @!P4 ST.E.64 [R6.64], R74 ;  /* 0x0000004a0600c985 */ /* 0x0003e2000c101b06 */
[----:B-----5:R-:W-:-:S03]  /*178d0*/  @!P3 LEA.HI.X R3, R13, R4, R15, 0x2, P6 ;  /* 0x000000040d03b211 */ /* 0x020fc600030f140f */
[----:B------:R-:W5:Y:S04]  /*178e0*/  LDL R15, [R1+0x184] ;  /* 0x00018400010f7983 */ /* 0x000f680000100800 */
[----:B------:R-:W5:Y:S04]  /*178f0*/  LDL R13, [R1+0x180] ;  /* 0x00018000010d7983 */ /* 0x000f680000100800 */
[----:B------:R1:W-:Y:S02]  /*17900*/  @!P3 ST.E.64 [R2.64], R58 ;  /* 0x0000003a0200b985 */ /* 0x0003e4000c101b06 */
[----:B-1----:R-:W-:-:S04]  /*17910*/  @!P2 LEA R8, P3, R5, R0, 0x2 ;  /* 0x000000000508a211 */ /* 0x002fc800078610ff */
[----:B------:R-:W-:Y:S02]  /*17920*/  @!P2 LEA.HI.X R9, R5, R4, R26, 0x2, P3 ;  /* 0x000000040509a211 */ /* 0x000fe400018f141a */
[----:B------:R-:W5:Y:S01]  /*17930*/  LDL R5, [R1+0x104] ;  /* 0x0001040001057983 */ /* 0x000f620000100800 */
[----:B------:R-:W-:Y:S02]  /*17940*/  ISETP.GE.AND P1, PT, R24, c[0x0][0x3c8], PT ;  /* 0x0000f20018007a0c */ /* 0x000fe40003f26270 */
[----:B------:R-:W-:-:S11]  /*17950*/  ISETP.GE.AND P0, PT, R22, c[0x0][0x3c8], PT ;  /* 0x0000f20016007a0c */ /* 0x000fd60003f06270 */
[-C--:B------:R-:W-:Y:S02]  /*17960*/  @!P1 LEA R6, P4, R24, R0.reuse, 0x2 ;  /* 0x0000000018069211 */ /* 0x080fe400078810ff */
[----:B------:R-:W-:Y:S02]  /*17970*/  ISETP.GE.AND P5, PT, R20, c[0x0][0x3c8], PT ;  /* 0x0000f20014007a0c */ /* 0x000fe40003fa6270 */
[----:B------:R-:W-:-:S09]  /*17980*/  @!P0 LEA R2, P6, R22, R0, 0x2 ;  /* 0x0000000016028211 */ /* 0x000fd200078c10ff */
[----:B------:R-:W-:-:S04]  /*17990*/  P2R R3, PR, RZ, 0x10 ;  /* 0x00000010ff037803 */ /* 0x000fc80000000000 */
[----:B------:R-:W-:Y:S02]  /*179a0*/  ISETP.NE.AND P3, PT, R3, RZ, PT ;  /* 0x000000ff0300720c */ /* 0x000fe40003f65270 */
[----:B------:R-:W-:Y:S02]  /*179b0*/  ISETP.GE.AND P4, PT, R10, c[0x0][0x3c8], PT ;  /* 0x0000f2000a007a0c */ /* 0x000fe40003f86270 */
[-C--:B------:R-:W-:Y:S02]  /*179c0*/  @!P1 LEA.HI.X R7, R24, R4.reuse, R25, 0x2, P3 ;  /* 0x0000000418079211 */ /* 0x080fe400018f1419 */
[----:B------:R-:W-:Y:S01]  /*179d0*/  @!P0 LEA.HI.X R3, R22, R4, R23, 0x2, P6 ;  /* 0x0000000416038211 */ /* 0x000fe200030f1417 */
[----:B------:R-:W-:Y:S01]  /*179e0*/  @!P2 ST.E.64 [R8.64], R160 ;  /* 0x000000a00800a985 */ /* 0x000fe2000c101b06 */
[----:B------:R-:W-:-:S03]  /*179f0*/  ISETP.GE.AND P3, PT, R18, c[0x0][0x3c8], PT ;  /* 0x0000f20012007a0c */ /* 0x000fc60003f66270 */
[----:B------:R1:W-:Y:S04]  /*17a00*/  @!P1 ST.E.64 [R6.64], R82 ;  /* 0x0000005206009985 */ /* 0x0003e8000c101b06 */
[----:B------:R1:W-:Y:S01]  /*17a10*/  @!P0 ST.E.64 [R2.64], R66 ;  /* 0x0000004202008985 */ /* 0x0003e2000c101b06 */
[----:B------:R-:W-:Y:S02]  /*17a20*/  ISETP.GE.AND P2, PT, R16, c[0x0][0x3c8], PT ;  /* 0x0000f20010007a0c */ /* 0x000fe40003f46270 */
[----:B------:R-:W-:Y:S02]  /*17a30*/  ISETP.GE.AND P1, PT, R14, c[0x0][0x3c8], PT ;  /* 0x0000f2000e007a0c */ /* 0x000fe40003f26270 */
[----:B-1----:R-:W-:-:S04]  /*17a40*/  @!P5 LEA R6, P0, R20, R0, 0x2 ;  /* 0x000000001406d211 */ /* 0x002fc800078010ff */
[----:B------:R-:W-:Y:S02]  /*17a50*/  @!P5 LEA.HI.X R7, R20, R4, R21, 0x2, P0 ;  /* 0x000000041407d211 */ /* 0x000fe400000f1415 */
[----:B------:R-:W-:-:S03]  /*17a60*/  @!P4 LEA R2, P6, R10, R0, 0x2 ;  /* 0x000000000a02c211 */ /* 0x000fc600078c10ff */
[----:B------:R-:W-:Y:S01]  /*17a70*/  @!P5 ST.E.64 [R6.64], R86 ;  /* 0x000000560600d985 */ /* 0x000fe2000c101b06 */
[----:B----4-:R-:W-:Y:S02]  /*17a80*/  @!P4 LEA.HI.X R3, R10, R4, R11, 0x2, P6 ;  /* 0x000000040a03c211 */ /* 0x010fe400030f140b */
[-C--:B------:R-:W-:Y:S02]  /*17a90*/  @!P3 LEA R10, P5, R18, R0.reuse, 0x2 ;  /* 0x00000000120ab211 */ /* 0x080fe400078a10ff */
[----:B--2---:R-:W-:Y:S01]  /*17aa0*/  ISETP.GE.AND P0, PT, R12, c[0x0][0x3c8], PT ;  /* 0x0000f2000c007a0c */ /* 0x004fe20003f06270 */
[----:B------:R1:W-:Y:S01]  /*17ab0*/  @!P4 ST.E.64 [R2.64], R90 ;  /* 0x0000005a0200c985 */ /* 0x0003e2000c101b06 */
[----:B------:R-:W-:-:S04]  /*17ac0*/  @!P2 LEA R8, P6, R16, R0, 0x2 ;  /* 0x000000001008a211 */ /* 0x000fc800078c10ff */
[----:B------:R-:W-:-:S05]  /*17ad0*/  @!P2 LEA.HI.X R9, R16, R4, R17, 0x2, P6 ;  /* 0x000000041009a211 */ /* 0x000fca00030f1411 */
[----:B-1----:R-:W-:-:S04]  /*17ae0*/  P2R R2, PR, RZ, 0x20 ;  /* 0x00000020ff027803 */ /* 0x002fc80000000000 */
[----:B------:R-:W-:Y:S02]  /*17af0*/  ISETP.NE.AND P4, PT, R2, RZ, PT ;  /* 0x000000ff0200720c */ /* 0x000fe40003f85270 */
[----:B------:R-:W-:Y:S02]  /*17b00*/  @!P1 LEA R6, P5, R14, R0, 0x2 ;  /* 0x000000000e069211 */ /* 0x000fe400078a10ff */
[----:B---3--:R-:W-:Y:S02]  /*17b10*/  @!P3 LEA.HI.X R11, R18, R4, R19, 0x2, P4 ;  /* 0x00000004120bb211 */ /* 0x008fe400020f1413 */
[----:B------:R-:W-:Y:S02]  /*17b20*/  @!P0 LEA R2, P4, R12, R0, 0x2 ;  /* 0x000000000c028211 */ /* 0x000fe400078810ff */
[-C--:B-----5:R-:W-:Y:S02]  /*17b30*/  @!P1 LEA.HI.X R7, R14, R4.reuse, R15, 0x2, P5 ;  /* 0x000000040e079211 */ /* 0x0a0fe400028f140f */
[----:B------:R-:W-:Y:S01]  /*17b40*/  @!P0 LEA.HI.X R3, R12, R4, R13, 0x2, P4 ;  /* 0x000000040c038211 */ /* 0x000fe200020f140d */
[----:B------:R1:W-:Y:S04]  /*17b50*/  @!P3 ST.E.64 [R10.64], R102 ;  /* 0x000000660a00b985 */ /* 0x0003e8000c101b06 */
[----:B------:R1:W-:Y:S04]  /*17b60*/  @!P2 ST.E.64 [R8.64], R98 ;  /* 0x000000620800a985 */ /* 0x0003e8000c101b06 */
[----:B------:R1:W-:Y:S04]  /*17b70*/  @!P1 ST.E.64 [R6.64], R94 ;  /* 0x0000005e06009985 */ /* 0x0003e8000c101b06 */
        /* <DEDUP_REMOVED lines=8> */
.L_x_575:
[----:B------:R-:W3:Y:S04]  /*17c00*/  LDL.LU R0, [R1+0xf4] ;  /* 0x0000f40001007983 */ /* 0x000ee80000300800 */
[----:B--2---:R-:W2:Y:S01]  /*17c10*/  LDL R7, [R1+0xcc] ;  /* 0x0000cc0001077983 */ /* 0x004ea20000100800 */
[----:B------:R-:W-:Y:S01]  /*17c20*/  ISETP.NE.U32.AND P0, PT, RZ, c[0x0][0x508], PT ;  /* 0x00014200ff007a0c */ /* 0x000fe20003f05070 */
[----:B------:R-:W-:Y:S01]  /*17c30*/  IMAD.MOV.U32 R4, RZ, RZ, 0x4 ;  /* 0x00000004ff047424 */ /* 0x000fe200078e00ff */
[----:B------:R-:W-:Y:S01]  /*17c40*/  ISETP.NE.U32.AND P2, PT, RZ, c[0x0][0x500], PT ;  /* 0x00014000ff007a0c */ /* 0x000fe20003f45070 */
[----:B------:R-:W-:Y:S01]  /*17c50*/  IMAD.MOV.U32 R20, RZ, RZ, c[0x0][0x388] ;  /* 0x0000e200ff147624 */ /* 0x000fe200078e00ff */
[----:B------:R-:W-:Y:S01]  /*17c60*/  ISETP.NE.AND.EX P0, PT, RZ, c[0x0][0x50c], PT, P0 ;  /* 0x00014300ff007a0c */ /* 0x000fe20003f05300 */
[----:B------:R-:W-:Y:S01]  /*17c70*/  IMAD.MOV.U32 R6, RZ, RZ, RZ ;  /* 0x000000ffff067224 */ /* 0x000fe200078e00ff */
[----:B------:R-:W-:Y:S01]  /*17c80*/  ISETP.NE.AND.EX P2, PT, RZ, c[0x0][0x504], PT, P2 ;  /* 0x00014100ff007a0c */ /* 0x000fe20003f45320 */
[----:B--2---:R-:W-:-:S10]  /*17c90*/  IMAD.WIDE R2, R7, R4, c[0x0][0x500] ;  /* 0x0001400007027625 */ /* 0x004fd400078e0204 */
[----:B------:R-:W-:Y:S02]  /*17ca0*/  @P0 IMAD.WIDE R4, R7, R4, c[0x0][0x508] ;  /* 0x0001420007040625 */ /* 0x000fe400078e0204 */
[----:B------:R1:W5:Y:S04]  /*17cb0*/  @P2 LDG.E R6, [R2.64] ;  /* 0x0000000602062981 */ /* 0x000368000c1e1900 */
[----:B------:R1:W5:Y:S01]  /*17cc0*/  @P0 LDG.E R20, [R4.64] ;  /* 0x0000000604140981 */ /* 0x000362000c1e1900 */
[----:B---3--:R-:W-:-:S04]  /*17cd0*/  ISETP.NE.AND P1, PT, R0, RZ, PT ;  /* 0x000000ff0000720c */ /* 0x008fc80003f25270 */
[----:B------:R-:W-:Y:S01]  /*17ce0*/  SEL R19, R0, c[0x0][0x3d4], P1 ;  /* 0x0000f50000137a07 */ /* 0x000fe20000800000 */
[----:B------:R-:W-:Y:S05]  /*17cf0*/  @P0 BRA `(.L_x_596) ;  /* 0x0000004000000947 */ /* 0x000fea0003800000 */
[----:B------:R-:W-:Y:S05]  /*17d00*/  @!P2 BRA `(.L_x_596) ;  /* 0x000000300000a947 */ /* 0x000fea0003800000 */
[----:B------:R2:W3:Y:S04]  /*17d10*/  LDG.E R0, [R2.64] ;  /* 0x0000000602007981 */ /* 0x0004e8000c1e1900 */
[----:B-12---:R-:W3:Y:S02]  /*17d20*/  LDG.E R2, [R2.64+0x4] ;  /* 0x0000040602027981 */ /* 0x006ee4000c1e1900 */
[----:B---3-5:R-:W-:Y:S02]  /*17d30*/  IADD3 R20, -R0, R2, RZ ;  /* 0x0000000200147210 */ /* 0x028fe40007ffe1ff */
.L_x_596:
[----:B-1----:R-:W2:Y:S01]  /*17d40*/  LDL.LU R2, [R1+0xc8] ;  /* 0x0000c80001027983 */ /* 0x002ea20000300800 */
[----:B------:R-:W-:Y:S01]  /*17d50*/  SHF.R.S32.HI R0, RZ, 0x1f, R7 ;  /* 0x0000001fff007819 */ /* 0x000fe20000011407 */
[----:B------:R-:W-:Y:S01]  /*17d60*/  BSSY B0, `(.L_x_597) ;  /* 0x0000039000007945 */ /* 0x000fe20003800000 */
[----:B-----5:R-:W-:Y:S01]  /*17d70*/  SHF.R.S32.HI R18, RZ, 0x1f, R6 ;  /* 0x0000001fff127819 */ /* 0x020fe20000011406 */
[----:B------:R-:W1:Y:S01]  /*17d80*/  S2R R3, SR_TID.X ;  /* 0x0000000000037919 */ /* 0x000e620000002100 */
[----:B------:R-:W-:-:S02]  /*17d90*/  SEL R16, R7, RZ, !P2 ;  /* 0x000000ff07107207 */ /* 0x000fc40005000000 */
[----:B------:R-:W-:Y:S02]  /*17da0*/  SEL R21, R0, RZ, !P2 ;  /* 0x000000ff00157207 */ /* 0x000fe40005000000 */
[----:B-1----:R-:W-:Y:S02]  /*17db0*/  ISETP.GT.AND P0, PT, R3, 0x7f, PT ;  /* 0x0000007f0300780c */ /* 0x002fe40003f04270 */
[----:B--2---:R-:W-:-:S11]  /*17dc0*/  LOP3.LUT R15, R2, 0xffff, RZ, 0xc0, !PT ;  /* 0x0000ffff020f7812 */ /* 0x004fd600078ec0ff */
[----:B------:R-:W-:Y:S05]  /*17dd0*/  @P0 BRA `(.L_x_598) ;  /* 0x0000031000000947 */ /* 0x000fea0003800000 */
[----:B------:R-:W2:Y:S01]  /*17de0*/  LDL R2, [R1+0xb0] ;  /* 0x0000b00001027983 */ /* 0x000ea20000100800 */
[----:B------:R-:W-:Y:S01]  /*17df0*/  IMAD R0, R20, c[0x0][0x4e8], RZ ;  /* 0x00013a0014007a24 */ /* 0x000fe200078e02ff */
[----:B--2---:R-:W-:-:S04]  /*17e00*/  IADD3 R14, R2, R3, RZ ;  /* 0x00000003020e7210 */ /* 0x004fc80007ffe0ff */
        /* <DEDUP_REMOVED lines=23> */
[----:B------:R-:W-:Y:S01]  /*17f80*/  IMAD.MOV R2, RZ, RZ, -R0 ;  /* 0x000000ffff027224 */ /* 0x000fe200078e0a00 */
[----:B------:R-:W-:Y:S02]  /*17f90*/  IADD3.X R9, R3, R9, R18, P1, P0 ;  /* 0x0000000903097210 */ /* 0x000fe40000fe0412 */
[----:B------:R-:W-:Y:S01]  /*17fa0*/  SHF.R.S32.HI R3, RZ, 0x1f, R0 ;  /* 0x0000001fff037819 */ /* 0x000fe20000011400 */
[----:B------:R-:W-:Y:S01]  /*17fb0*/  IMAD R2, R2, c[0x0][0x4e8], R14 ;  /* 0x00013a0002027a24 */ /* 0x000fe200078e020e */
[----:B--2---:R-:W-:-:S05]  /*17fc0*/  SEL R7, R22, RZ, P2 ;  /* 0x000000ff16077207 */ /* 0x004fca0001000000 */
[-C--:B-----5:R-:W-:Y:S02]  /*17fd0*/  IMAD R8, R13, R7.reuse, RZ ;  /* 0x000000070d087224 */ /* 0x0a0fe400078e02ff */
[----:B------:R-:W-:Y:S01]  /*17fe0*/  IMAD.WIDE.U32 R4, R12, R7, RZ ;  /* 0x000000070c047225 */ /* 0x000fe200078e00ff */
[----:B------:R-:W-:-:S04]  /*17ff0*/  SHF.R.S32.HI R7, RZ, 0x1f, R2 ;  /* 0x0000001fff077819 */ /* 0x000fc80000011402 */
[----:B------:R-:W-:Y:S01]  /*18000*/  IADD3 R5, R5, R8, RZ ;  /* 0x0000000805057210 */ /* 0x000fe20007ffe0ff */
[----:B------:R-:W-:Y:S01]  /*18010*/  IMAD.MOV.U32 R8, RZ, RZ, c[0x0][0x4a8] ;  /* 0x00012a00ff087624 */ /* 0x000fe200078e00ff */
[----:B------:R-:W-:Y:S01]  /*18020*/  IADD3 R4, P1, P0, R0, R17, R4 ;  /* 0x0000001100047210 */ /* 0x000fe2000783e004 */
[----:B------:R-:W-:-:S03]  /*18030*/  IMAD R0, R11, R2, RZ ;  /* 0x000000020b007224 */ /* 0x000fc600078e02ff */
[----:B------:R-:W-:Y:S01]  /*18040*/  IADD3.X R5, R3, R9, R5, P1, P0 ;  /* 0x0000000903057210 */ /* 0x000fe20000fe0405 */
[----:B------:R-:W-:-:S04]  /*18050*/  IMAD R0, R10, R7, R0 ;  /* 0x000000070a007224 */ /* 0x000fc800078e0200 */
        /* <DEDUP_REMOVED lines=9> */
.L_x_598:
[----:B------:R-:W-:Y:S05]  /*180f0*/  BSYNC B0 ;  /* 0x0000000000007941 */ /* 0x000fea0003800000 */
.L_x_597:
[----:B------:R-:W-:-:S13]  /*18100*/  ISETP.GT.AND P0, PT, R19, 0x1, PT ;  /* 0x000000011300780c */ /* 0x000fda0003f04270 */
[----:B------:R-:W-:Y:S05]  /*18110*/  @P0 BRA `(.L_x_590) ;  /* 0x00000a6000000947 */ /* 0x000fea0003800000 */
[----:B-1----:R-:W2:Y:S04]  /*18120*/  LDL R5, [R1+0xb0] ;  /* 0x0000b00001057983 */ /* 0x002ea80000100800 */
[----:B------:R-:W2:Y:S01]  /*18130*/  LDL R4, [R1+0x178] ;  /* 0x0001780001047983 */ /* 0x000ea20000100800 */
[----:B------:R-:W-:Y:S01]  /*18140*/  MOV R2, c[0x0][0x4e8] ;  /* 0x00013a0000027a02 */ /* 0x000fe20000000f00 */
[----:B------:R-:W-:-:S03]  /*18150*/  IMAD R0, R18, c[0x0][0x3a0], RZ ;  /* 0x0000e80012007a24 */ /* 0x000fc600078e02ff */
[----:B------:R-:W-:Y:S01]  /*18160*/  ISETP.NE.AND P0, PT, R2, 0x1, PT ;  /* 0x000000010200780c */ /* 0x000fe20003f05270 */
[----:B------:R-:W-:-:S04]  /*18170*/  IMAD.WIDE.U32 R2, R6, c[0x0][0x3a0], RZ ;  /* 0x0000e80006027a25 */ /* 0x000fc800078e00ff */
[----:B------:R-:W-:-:S05]  /*18180*/  IMAD R6, R6, c[0x0][0x3a4], R0 ;  /* 0x0000e90006067a24 */ /* 0x000fca00078e0200 */
[----:B------:R-:W-:-:S05]  /*18190*/  IADD3 R3, R3, R6, RZ ;  /* 0x0000000603037210 */ /* 0x000fca0007ffe0ff */
[----:B------:R-:W-:-:S04]  /*181a0*/  IMAD.WIDE.U32 R2, R15, c[0x0][0x3e8], R2 ;  /* 0x0000fa000f027a25 */ /* 0x000fc800078e0002 */
[----:B------:R-:W-:-:S04]  /*181b0*/  IMAD R3, R15, c[0x0][0x3ec], R3 ;  /* 0x0000fb000f037a24 */ /* 0x000fc800078e0203 */
[----:B------:R-:W-:Y:S01]  /*181c0*/  IMAD.WIDE.U32 R2, R16, c[0x0][0x3f0], R2 ;  /* 0x0000fc0010027a25 */ /* 0x000fe200078e0002 */
[----:B--2---:R-:W-:-:S03]  /*181d0*/  IADD3 R4, R4, R5, RZ ;  /* 0x0000000504047210 */ /* 0x004fc60007ffe0ff */
[----:B------:R-:W-:Y:S01]  /*181e0*/  IMAD R5, R21, c[0x0][0x3f0], RZ ;  /* 0x0000fc0015057a24 */ /* 0x000fe200078e02ff */
[----:B------:R-:W-:Y:S01]  /*181f0*/  MOV R0, R4 ;  /* 0x0000000400007202 */ /* 0x000fe20000000f00 */
[----:B------:R-:W-:-:S04]  /*18200*/  @P0 IMAD.HI.U32 R6, R4, c[0x0][0x4ec], RZ ;  /* 0x00013b0004060a27 */ /* 0x000fc800078e00ff */
[----:B------:R-:W-:Y:S01]  /*18210*/  IMAD R7, R16, c[0x0][0x3f4], R5 ;  /* 0x0000fd0010077a24 */ /* 0x000fe200078e0205 */
[----:B------:R-:W-:-:S04]  /*18220*/  @P0 SHF.R.U32.HI R0, RZ, c[0x0][0x4f0], R6 ;  /* 0x00013c00ff000a19 */ /* 0x000fc80000011606 */
[----:B------:R-:W-:Y:S02]  /*18230*/  SHF.R.S32.HI R6, RZ, 0x1f, R0 ;  /* 0x0000001fff067819 */ /* 0x000fe40000011400 */
[----:B------:R-:W-:Y:S02]  /*18240*/  IADD3 R5, -R0, RZ, RZ ;  /* 0x000000ff00057210 */ /* 0x000fe40007ffe1ff */
[----:B------:R-:W-:Y:S01]  /*18250*/  IADD3 R3, R3, R7, RZ ;  /* 0x0000000703037210 */ /* 0x000fe20007ffe0ff */
[----:B------:R-:W-:Y:S02]  /*18260*/  IMAD R6, R6, c[0x0][0x3e0], RZ ;  /* 0x0000f80006067a24 */ /* 0x000fe400078e02ff */
        /* <DEDUP_REMOVED lines=13> */
.L_x_683:
[----:B------:R-:W-:Y:S05]  /*18340*/  BRA.DIV ~URZ, `(.L_x_600) ;  /* 0x00003db27f007947 */ /* 0x000fea000b800000 */
[----:B------:R3:W4:Y:S02]  /*18350*/  SHFL.IDX PT, R0, R14, RZ, 0x181f ;  /* 0x00181fff0e007589 */ /* 0x00072400000e0000 */
.L_x_684:
[----:B------:R-:W5:Y:S04]  /*18360*/  LDL.LU R3, [R1+0xb0] ;  /* 0x0000b00001037983 */ /* 0x000f680000300800 */
[----:B------:R-:W1:Y:S01]  /*18370*/  S2R R6, SR_TID.X ;  /* 0x0000000000067919 */ /* 0x000e620000002100 */
[----:B------:R-:W-:Y:S01]  /*18380*/  IMAD R13, R20, c[0x0][0x4e8], RZ ;  /* 0x00013a00140d7a24 */ /* 0x000fe200078e02ff */
[----:B-1----:R-:W-:-:S04]  /*18390*/  SHF.R.S32.HI R2, RZ, 0x1f, R6 ;  /* 0x0000001fff027819 */ /* 0x002fc80000011406 */
[----:B------:R-:W-:-:S04]  /*183a0*/  LEA.HI R2, R2, R6, RZ, 0x3 ;  /* 0x0000000602027211 */ /* 0x000fc800078f18ff */
[----:B------:R-:W-:Y:S01]  /*183b0*/  SHF.R.S32.HI R2, RZ, 0x3, R2 ;  /* 0x00000003ff027819 */ /* 0x000fe20000011402 */
[----:B------:R-:W-:Y:S04]  /*183c0*/  BSSY B0, `(.L_x_601) ;  /* 0x000001c000007945 */ /* 0x000fe80003800000 */
[----:B-----5:R-:W-:-:S05]  /*183d0*/  IMAD.IADD R12, R2, 0x1, R3 ;  /* 0x00000001020c7824 */ /* 0x020fca00078e0203 */
[----:B------:R-:W-:-:S13]  /*183e0*/  ISETP.GE.AND P0, PT, R12, R13, PT ;  /* 0x0000000d0c00720c */ /* 0x000fda0003f06270 */
        /* <DEDUP_REMOVED lines=21> */
[----:B------:R1:W-:Y:S04]  /*18540*/  @!P3 ST.E.128 [R10.64], RZ ;  /* 0x000000ff0a00b985 */ /* 0x0003e8000c101d06 */
[----:B------:R1:W-:Y:S04]  /*18550*/  @!P2 ST.E.128 [R8.64], RZ ;  /* 0x000000ff0800a985 */ /* 0x0003e8000c101d06 */
[----:B------:R1:W-:Y:S04]  /*18560*/  @!P1 ST.E.128 [R6.64], RZ ;  /* 0x000000ff06009985 */ /* 0x0003e8000c101d06 */
[----:B------:R1:W-:Y:S02]  /*18570*/  @!P0 ST.E.128 [R2.64], RZ ;  /* 0x000000ff02008985 */ /* 0x0003e4000c101d06 */
.L_x_602:
[----:B------:R-:W-:Y:S05]  /*18580*/  BSYNC B0 ;  /* 0x0000000000007941 */ /* 0x000fea0003800000 */
.L_x_601:
[----:B------:R-:W-:Y:S05]  /*18590*/  BRA.DIV ~URZ, `(.L_x_603) ;  /* 0x00003bf27f007947 */ /* 0x000fea000b800000 */
[----:B--2---:R2:W1:Y:S04]  /*185a0*/  SHFL.IDX PT, R4, R5, 0x1, 0x181f ;  /* 0x00381f0005047f89 */ /* 0x00446800000e0000 */
[----:B----4-:R2:W4:Y:S02]  /*185b0*/  SHFL.IDX PT, R0, R14, 0x1, 0x181f ;  /* 0x00381f000e007f89 */ /* 0x01052400000e0000 */
.L_x_685:
[----:B-1----:R-:W-:Y:S01]  /*185c0*/  IADD3 R2, R12, 0x20, RZ ;  /* 0x000000200c027810 */ /* 0x002fe20007ffe0ff */
[----:B------:R-:W-:Y:S03]  /*185d0*/  BSSY B0, `(.L_x_604) ;  /* 0x000001b000007945 */ /* 0x000fe60003800000 */
[----:B------:R-:W-:-:S13]  /*185e0*/  ISETP.GE.AND P0, PT, R2, R13, PT ;  /* 0x0000000d0200720c */ /* 0x000fda0003f06270 */
        /* <DEDUP_REMOVED lines=8> */
[----:B------:R-:W4:Y:S01]  /*18670*/  LDL R16, [R1+0x200] ;  /* 0x0002000001107983 */ /* 0x000f220000100800 */
[----:B-----5:R-:W-:-:S02]  /*18680*/  ISETP.GE.AND P3, PT, R3, c[0x0][0x3c8], PT ;  /* 0x0000f20003007a0c */ /* 0x020fc40003f66270 */
[----:B--2---:R-:W-:Y:S02]  /*18690*/  ISETP.GE.AND P2, PT, R19, c[0x0][0x3c8], PT ;  /* 0x0000f20013007a0c */ /* 0x004fe40003f46270 */
[----:B---3--:R-:W-:Y:S02]  /*186a0*/  ISETP.GE.AND P1, PT, R17, c[0x0][0x3c8], PT ;  /* 0x0000f20011007a0c */ /* 0x008fe40003f26270 */
[----:B----4-:R-:W-:-:S07]  /*186b0*/  ISETP.GE.AND P0, PT, R15, c[0x0][0x3c8], PT ;  /* 0x0000f2000f007a0c */ /* 0x010fce0003f06270 */
        /* <DEDUP_REMOVED lines=12> */
.L_x_605:
[----:B------:R-:W-:Y:S05]  /*18780*/  BSYNC B0 ;  /* 0x0000000000007941 */ /* 0x000fea0003800000 */
.L_x_604:
[----:B------:R-:W-:Y:S05]  /*18790*/  BRA.DIV ~URZ, `(.L_x_606) ;  /* 0x00003b027f007947 */ /* 0x000fea000b800000 */
[----:B------:R1:W2:Y:S02]  /*187a0*/  SHFL.IDX PT, R4, R5, 0x2, 0x181f ;  /* 0x00581f0005047f89 */ /* 0x0002a400000e0000 */
.L_x_686:
[----:B------:R-:W-:Y:S05]  /*187b0*/  BRA.DIV ~URZ, `(.L_x_607) ;  /* 0x00003b727f007947 */ /* 0x000fea000b800000 */
[----:B----4-:R4:W1:Y:S02]  /*187c0*/  SHFL.IDX PT, R0, R14, 0x2, 0x181f ;  /* 0x00581f000e007f89 */ /* 0x01086400000e0000 */
.L_x_687:
[----:B-1----:R-:W-:Y:S01]  /*187d0*/  IADD3 R2, R12, 0x40, RZ ;  /* 0x000000400c027810 */ /* 0x002fe20007ffe0ff */
[----:B------:R-:W-:Y:S03]  /*187e0*/  BSSY B0, `(.L_x_608) ;  /* 0x000001b000007945 */ /* 0x000fe60003800000 */
        /* <DEDUP_REMOVED lines=26> */
.L_x_609:
[----:B------:R-:W-:Y:S05]  /*18990*/  BSYNC B0 ;  /* 0x0000000000007941 */ /* 0x000fea0003800000 */
.L_x_608:
[----:B------:R-:W-:Y:S05]  /*189a0*/  BRA.DIV ~URZ, `(.L_x_610) ;  /* 0x00003a127f007947 */ /* 0x000fea000b800000 */
[----:B--2---:R2:W1:Y:S04]  /*189b0*/  SHFL.IDX PT, R4, R5, 0x3, 0x181f ;  /* 0x00781f0005047f89 */ /* 0x00446800000e0000 */
[----:B------:R2:W3:Y:S02]  /*189c0*/  SHFL.IDX PT, R0, R14, 0x3, 0x181f ;  /* 0x00781f000e007f89 */ /* 0x0004e400000e0000 */
.L_x_688:
[----:B-1----:R-:W-:-:S04]  /*189d0*/  IADD3 R2, R12, 0x60, RZ ;  /* 0x000000600c027810 */ /* 0x002fc80007ffe0ff */
        /* <DEDUP_REMOVED lines=26> */
.L_x_590:
[----:B------:R-:W-:Y:S05]  /*18b80*/  BSYNC B1 ;  /* 0x0000000000017941 */ /* 0x000fea0003800000 */
.L_x_574:
[----:B-1-34-:R-:W3:Y:S02]  /*18b90*/  LDL R0, [R1+0x1f8] ;  /* 0x0001f80001007983 */ /* 0x01aee40000100800 */
[----:B---3--:R-:W-:-:S13]  /*18ba0*/  ISETP.NE.AND P0, PT, R0, RZ, PT ;  /* 0x000000ff0000720c */ /* 0x008fda0003f05270 */
[----:B------:R-:W-:Y:S01]  /*18bb0*/  @P0 WARPSYNC 0xffffffff ;  /* 0xffffffff00000948 */ /* 0x000fe20003800000 */
[----:B------:R-:W-:Y:S06]  /*18bc0*/  @P0 BAR.SYNC.DEFER_BLOCKING 0x5, 0x100 ;  /* 0x0144000000000b1d */ /* 0x000fec0000010000 */
[----:B--2---:R-:W1:Y:S04]  /*18bd0*/  @P0 LDS.128 R4, [0x1a080] ;  /* 0x01a08000ff040984 */ /* 0x004e680000000c00 */
        /* <DEDUP_REMOVED lines=10> */
.L_x_689:
[----:B------:R-:W-:Y:S05]  /*18c80*/  BRA.DIV ~URZ, `(.L_x_613) ;  /* 0x000038d27f007947 */ /* 0x000fea000b800000 */
[----:B------:R3:W4:Y:S02]  /*18c90*/  SHFL.IDX PT, R8, R106, 0x1, 0x1f ;  /* 0x00201f006a087f89 */ /* 0x00072400000e0000 */
.L_x_690:
        /* <DEDUP_REMOVED lines=19> */
.L_x_691:
        /* <DEDUP_REMOVED lines=16> */
.L_x_692:
[----:B---3--:R-:W-:Y:S01]  /*18ed0*/  IMAD R0, R0, c[0x0][0x538], RZ ;  /* 0x00014e0000007a24 */ /* 0x008fe200078e02ff */
[----:B------:R-:W-:Y:S04]  /*18ee0*/  BSSY B1, `(.L_x_616) ;  /* 0x00000cf000017945 */ /* 0x000fe80003800000 */
[----:B----4-:R-:W-:-:S04]  /*18ef0*/  IADD3 R8, R0, R8, RZ ;  /* 0x0000000800087210 */ /* 0x010fc80007ffe0ff */
[----:B--2---:R-:W-:-:S13]  /*18f00*/  ISETP.GT.AND P0, PT, R8, R9, PT ;  /* 0x000000090800720c */ /* 0x004fda0003f04270 */
[----:B------:R-:W-:Y:S05]  /*18f10*/  @P0 BRA `(.L_x_617) ;  /* 0x0000025000000947 */ /* 0x000fea0003800000 */
.L_x_621:
        /* <DEDUP_REMOVED lines=17> */
.L_x_693:
        /* <DEDUP_REMOVED lines=16> */
.L_x_694:
[----:B--2---:R-:W-:-:S05]  /*19130*/  IMAD R0, R0, c[0x0][0x538], RZ ;  /* 0x00014e0000007a24 */ /* 0x004fca00078e02ff */
[----:B------:R-:W-:-:S04]  /*19140*/  IADD3 R8, R0, R8, RZ ;  /* 0x0000000800087210 */ /* 0x000fc80007ffe0ff */
[----:B------:R-:W-:-:S13]  /*19150*/  ISETP.GT.AND P0, PT, R8, R9, PT ;  /* 0x000000090800720c */ /* 0x000fda0003f04270 */
[----:B-1----:R-:W-:Y:S05]  /*19160*/  @!P0 BRA `(.L_x_621) ;  /* 0xfffffdb000008947 */ /* 0x002fea000383ffff */
.L_x_617:
[----:B------:R-:W-:-:S05]  /*19170*/  IADD3 R8, -R0, R8, RZ ;  /* 0x0000000800087210 */ /* 0x000fca0007ffe1ff */
[----:B------:R-:W-:-:S05]  /*19180*/  IMAD R0, R4, c[0x0][0x538], R8 ;  /* 0x00014e0004007a24 */ /* 0x000fca00078e0208 */
[----:B------:R-:W-:Y:S01]  /*19190*/  ISETP.GT.AND P0, PT, R0, R9, PT ;  /* 0x000000090000720c */ /* 0x000fe20003f04270 */
[----:B------:R-:W-:-:S12]  /*191a0*/  BRA.DIV ~URZ, `(.L_x_622) ;  /* 0x000038727f007947 */ /* 0x000fd8000b800000 */
[----:B------:R-:W-:-:S03]  /*191b0*/  VOTE.ANY R5, PT, !P0 ;  /* 0x0000000000057806 */ /* 0x000fc600040e0100 */
.L_x_695:
[----:B------:R-:W2:Y:S01]  /*191c0*/  LDL.LU R2, [R1+0xcc] ;  /* 0x0000cc0001027983 */ /* 0x000ea20000300800 */
[----:B------:R-:W2:Y:S02]  /*191d0*/  POPC R0, R5 ;  /* 0x0000000500007309 */ /* 0x000ea40000000000 */
[----:B--2---:R-:W-:-:S05]  /*191e0*/  IADD3 R2, R0, R2, RZ ;  /* 0x0000000200027210 */ /* 0x004fca0007ffe0ff */
[----:B------:R2:W-:Y:S01]  /*191f0*/  STL [R1+0xcc], R2 ;  /* 0x0000cc0201007387 */ /* 0x0005e20000100800 */
[----:B------:R-:W-:Y:S05]  /*19200*/  BRA.DIV ~URZ, `(.L_x_623) ;  /* 0x000038627f007947 */ /* 0x000fea000b800000 */
[----:B------:R3:W4:Y:S04]  /*19210*/  SHFL.IDX PT, R10, R6, R0, 0x1f ;  /* 0x00001f00060a7589 */ /* 0x00072800000e0000 */
[----:B------:R3:W1:Y:S02]  /*19220*/  SHFL.IDX PT, R7, R7, R0, 0x1f ;  /* 0x00001f0007077589 */ /* 0x00066400000e0000 */
.L_x_696:
[----:B------:R-:W-:Y:S01]  /*19230*/  ISETP.NE.AND P0, PT, R5, RZ, PT ;  /* 0x000000ff0500720c */ /* 0x000fe20003f05270 */
[----:B------:R-:W-:-:S12]  /*19240*/  BSSY B0, `(.L_x_624) ;  /* 0x0000005000007945 */ /* 0x000fd80003800000 */
[----:B------:R-:W-:Y:S05]  /*19250*/  @!P0 BRA `(.L_x_625) ;  /* 0x0000003000008947 */ /* 0x000fea0003800000 */
[----:B---3--:R-:W-:Y:S01]  /*19260*/  IADD3 R0, R0, -0x1, RZ ;  /* 0xffffffff00007810 */ /* 0x008fe20007ffe0ff */
[----:B------:R-:W-:Y:S05]  /*19270*/  BRA.DIV ~URZ, `(.L_x_626) ;  /* 0x000039027f007947 */ /* 0x000fea000b800000 */
[----:B------:R3:W2:Y:S02]  /*19280*/  SHFL.IDX PT, R11, R4, R0, 0x1f ;  /* 0x00001f00040b7589 */ /* 0x0006a400000e0000 */
.L_x_625:
[----:B------:R-:W-:Y:S05]  /*19290*/  BSYNC B0 ;  /* 0x0000000000007941 */ /* 0x000fea0003800000 */
.L_x_624:
[----:B--23--:R-:W-:Y:S01]  /*192a0*/  IMAD R0, R11, c[0x0][0x538], R8 ;  /* 0x00014e000b007a24 */ /* 0x00cfe200078e0208 */
[----:B-1----:R-:W-:Y:S01]  /*192b0*/  ISETP.NE.AND P0, PT, R7, 0x1, PT ;  /* 0x000000010700780c */ /* 0x002fe20003f05270 */
[----:B------:R-:W-:Y:S03]  /*192c0*/  BSSY B0, `(.L_x_627) ;  /* 0x0000087000007945 */ /* 0x000fe60003800000 */
[----:B------:R1:W-:Y:S01]  /*192d0*/  STL [R1+0xc0], R0 ;  /* 0x0000c00001007387 */ /* 0x0003e20000100800 */
[----:B------:R-:W-:-:S08]  /*192e0*/  IADD3 R8, -R0, R9, RZ ;  /* 0x0000000900087210 */ /* 0x000fd00007ffe1ff */
[----:B------:R-:W-:Y:S05]  /*192f0*/  @!P0 BRA `(.L_x_628) ;  /* 0x000003e000008947 */ /* 0x000fea0003800000 */
[-C--:B----4-:R-:W-:Y:S02]  /*19300*/  IABS R2, R10.reuse ;  /* 0x0000000a00027213 */ /* 0x090fe40000000000 */
[----:B------:R-:W-:Y:S02]  /*19310*/  IABS R9, R10 ;  /* 0x0000000a00097213 */ /* 0x000fe40000000000 */
[----:B-1----:R-:W1:Y:S08]  /*19320*/  I2F.RP R0, R2 ;  /* 0x0000000200007306 */ /* 0x002e700000209400 */
[----:B-1----:R-:W1:Y:S02]  /*19330*/  MUFU.RCP R0, R0 ;  /* 0x0000000000007308 */ /* 0x002e640000001000 */
[----:B-1----:R-:W-:-:S06]  /*19340*/  IADD3 R0, R0, 0xffffffe, RZ ;  /* 0x0ffffffe00007810 */ /* 0x002fcc0007ffe0ff */
[----:B------:R-:W1:Y:S02]  /*19350*/  F2I.FTZ.U32.TRUNC.NTZ R5, R0 ;  /* 0x0000000000057305 */ /* 0x000e64000021f000 */
[----:B-1----:R-:W-:Y:S01]  /*19360*/  IMAD.MOV R3, RZ, RZ, -R5 ;  /* 0x000000ffff037224 */ /* 0x002fe200078e0a05 */
[----:B------:R-:W-:-:S03]  /*19370*/  IABS R0, R7 ;  /* 0x0000000700007213 */ /* 0x000fc60000000000 */
[----:B------:R-:W-:Y:S01]  /*19380*/  IMAD.MOV.U32 R4, RZ, RZ, R3 ;  /* 0x000000ffff047224 */ /* 0x000fe200078e0003 */
[----:B------:R-:W-:Y:S01]  /*19390*/  IABS R3, R8 ;  /* 0x0000000800037213 */ /* 0x000fe20000000000 */
[----:B------:R-:W-:Y:S02]  /*193a0*/  IMAD.MOV.U32 R6, RZ, RZ, R0 ;  /* 0x000000ffff067224 */ /* 0x000fe400078e0000 */
[----:B------:R-:W-:Y:S02]  /*193b0*/  IMAD R0, R4, R2, RZ ;  /* 0x0000000204007224 */ /* 0x000fe400078e02ff */
[----:B------:R-:W-:Y:S01]  /*193c0*/  IMAD.MOV.U32 R4, RZ, RZ, RZ ;  /* 0x000000ffff047224 */ /* 0x000fe200078e00ff */
[----:B------:R-:W1:Y:S03]  /*193d0*/  I2F.RP R11, R6 ;  /* 0x00000006000b7306 */ /* 0x000e660000209400 */
[----:B------:R-:W-:-:S04]  /*193e0*/  IMAD.HI.U32 R5, R5, R0, R4 ;  /* 0x0000000005057227 */ /* 0x000fc800078e0004 */
[----:B------:R-:W-:-:S05]  /*193f0*/  IMAD.MOV R0, RZ, RZ, -R9 ;  /* 0x000000ffff007224 */ /* 0x000fca00078e0a09 */
[----:B------:R-:W-:Y:S01]  /*19400*/  MOV R4, R0 ;  /* 0x0000000000047202 */ /* 0x000fe20000000f00 */
[----:B------:R-:W-:-:S04]  /*19410*/  IMAD.HI.U32 R0, R5, R3, RZ ;  /* 0x0000000305007227 */ /* 0x000fc800078e00ff */
[----:B------:R-:W-:Y:S02]  /*19420*/  IMAD R3, R0, R4, R3 ;  /* 0x0000000400037224 */ /* 0x000fe400078e0203 */
[----:B-1----:R-:W1:Y:S03]  /*19430*/  MUFU.RCP R4, R11 ;  /* 0x0000000b00047308 */ /* 0x002e660000001000 */
[----:B------:R-:W-:-:S13]  /*19440*/  ISETP.GT.U32.AND P0, PT, R2, R3, PT ;  /* 0x000000030200720c */ /* 0x000fda0003f04070 */
[----:B------:R-:W-:Y:S01]  /*19450*/  @!P0 IMAD.IADD R3, R3, 0x1, -R2 ;  /* 0x0000000103038824 */ /* 0x000fe200078e0a02 */
[----:B-1----:R-:W-:Y:S02]  /*19460*/  IADD3 R4, R4, 0xffffffe, RZ ;  /* 0x0ffffffe04047810 */ /* 0x002fe40007ffe0ff */
[----:B------:R-:W-:Y:S02]  /*19470*/  @!P0 IADD3 R0, R0, 0x1, RZ ;  /* 0x0000000100008810 */ /* 0x000fe40007ffe0ff */
[----:B------:R-:W-:Y:S02]  /*19480*/  ISETP.GE.U32.AND P2, PT, R3, R2, PT ;  /* 0x000000020300720c */ /* 0x000fe40003f46070 */
[----:B------:R-:W1:Y:S01]  /*19490*/  F2I.FTZ.U32.TRUNC.NTZ R3, R4 ;  /* 0x0000000400037305 */ /* 0x000e62000021f000 */
[----:B------:R-:W-:Y:S02]  /*194a0*/  LOP3.LUT R2, R8, R10, RZ, 0x3c, !PT ;  /* 0x0000000a08027212 */ /* 0x000fe400078e3cff */
[----:B------:R-:W-:-:S02]  /*194b0*/  ISETP.NE.AND P0, PT, R10, RZ, PT ;  /* 0x000000ff0a00720c */ /* 0x000fc40003f05270 */
[----:B------:R-:W-:-:S06]  /*194c0*/  ISETP.GE.AND P1, PT, R2, RZ, PT ;  /* 0x000000ff0200720c */ /* 0x000fcc0003f26270 */
[----:B------:R-:W-:Y:S01]  /*194d0*/  @P2 IADD3 R0, R0, 0x1, RZ ;  /* 0x0000000100002810 */ /* 0x000fe20007ffe0ff */
[----:B-1----:R-:W-:-:S06]  /*194e0*/  IMAD.MOV R2, RZ, RZ, -R3 ;  /* 0x000000ffff027224 */ /* 0x002fcc00078e0a03 */
[----:B------:R-:W-:Y:S01]  /*194f0*/  @!P1 IMAD.MOV R0, RZ, RZ, -R0 ;  /* 0x000000ffff009224 */ /* 0x000fe200078e0a00 */
[----:B------:R-:W-:Y:S02]  /*19500*/  @!P0 LOP3.LUT R0, RZ, R10, RZ, 0x33, !PT ;  /* 0x0000000aff008212 */ /* 0x000fe400078e33ff */
[----:B------:R-:W-:Y:S02]  /*19510*/  MOV R4, R2 ;  /* 0x0000000200047202 */ /* 0x000fe40000000f00 */
[----:B------:R-:W-:Y:S02]  /*19520*/  IABS R2, R7 ;  /* 0x0000000700027213 */ /* 0x000fe40000000000 */
[----:B------:R-:W-:Y:S01]  /*19530*/  IABS R9, R0 ;  /* 0x0000000000097213 */ /* 0x000fe20000000000 */
[----:B------:R-:W-:Y:S02]  /*19540*/  IMAD R4, R4, R6, RZ ;  /* 0x0000000604047224 */ /* 0x000fe400078e02ff */
[----:B------:R-:W-:-:S02]  /*19550*/  IMAD.MOV R5, RZ, RZ, -R2 ;  /* 0x000000ffff057224 */ /* 0x000fc400078e0a02 */
[----:B------:R-:W-:-:S04]  /*19560*/  IMAD.MOV.U32 R2, RZ, RZ, RZ ;  /* 0x000000ffff027224 */ /* 0x000fc800078e00ff */
[----:B------:R-:W-:Y:S01]  /*19570*/  IMAD.HI.U32 R2, R3, R4, R2 ;  /* 0x0000000403027227 */ /* 0x000fe200078e0002 */
[----:B------:R-:W-:-:S03]  /*19580*/  MOV R4, R5 ;  /* 0x0000000500047202 */ /* 0x000fc60000000f00 */
[----:B------:R-:W-:-:S04]  /*19590*/  IMAD.MOV.U32 R3, RZ, RZ, R9 ;  /* 0x000000ffff037224 */ /* 0x000fc800078e0009 */
[----:B------:R-:W-:-:S04]  /*195a0*/  IMAD.HI.U32 R2, R2, R3, RZ ;  /* 0x0000000302027227 */ /* 0x000fc800078e00ff */
[----:B------:R-:W-:Y:S01]  /*195b0*/  IMAD R3, R2, R4, R3 ;  /* 0x0000000402037224 */ /* 0x000fe200078e0203 */
[----:B------:R-:W-:-:S04]  /*195c0*/  IADD3 R4, -R0, RZ, RZ ;  /* 0x000000ff00047210 */ /* 0x000fc80007ffe1ff */
        /* <DEDUP_REMOVED lines=9> */
[----:B------:R-:W-:-:S05]  /*19660*/  @!P0 LOP3.LUT R2, RZ, R7, RZ, 0x33, !PT ;  /* 0x00000007ff028212 */ /* 0x000fca00078e33ff */
[----:B------:R-:W-:-:S04]  /*19670*/  IMAD.MOV R3, RZ, RZ, -R2 ;  /* 0x000000ffff037224 */ /* 0x000fc800078e0a02 */
[C---:B------:R-:W-:Y:S02]  /*19680*/  IMAD R3, R7.reuse, R3, R0 ;  /* 0x0000000307037224 */ /* 0x040fe400078e0200 */
[----:B------:R-:W-:Y:S02]  /*19690*/  IMAD R0, R7, 0x1000000, R2 ;  /* 0x0100000007007824 */ /* 0x000fe400078e0202 */
[----:B------:R-:W-:Y:S02]  /*196a0*/  IMAD R2, R10, R4, R8 ;  /* 0x000000040a027224 */ /* 0x000fe400078e0208 */
[----:B------:R-:W-:-:S05]  /*196b0*/  IMAD R0, R3, 0x10000, R0 ;  /* 0x0001000003007824 */ /* 0x000fca00078e0200 */
[----:B------:R1:W-:Y:S01]  /*196c0*/  STL [R1+0xc8], R0 ;  /* 0x0000c80001007387 */ /* 0x0003e20000100800 */
[----:B------:R-:W-:Y:S05]  /*196d0*/  BRA `(.L_x_629) ;  /* 0x0000045000007947 */ /* 0x000fea0003800000 */
.L_x_628:
[----:B-1----:R-:W2:Y:S01]  /*196e0*/  LDL R0, [R1+0xcc] ;  /* 0x0000cc0001007983 */ /* 0x002ea20000100800 */
[----:B------:R-:W-:-:S04]  /*196f0*/  IMAD.MOV.U32 R2, RZ, RZ, 0x4 ;  /* 0x00000004ff027424 */ /* 0x000fc800078e00ff */
[----:B--2---:R-:W-:-:S05]  /*19700*/  IMAD.WIDE R2, R0, R2, c[0x0][0x590] ;  /* 0x0001640000027625 */ /* 0x004fca00078e0202 */
[----:B------:R-:W2:Y:S02]  /*19710*/  LDG.E R4, [R2.64] ;  /* 0x0000000602047981 */ /* 0x000ea4000c1e1900 */
[----:B--2-4-:R-:W-:-:S05]  /*19720*/  IMAD R11, R4, R10, RZ ;  /* 0x0000000a040b7224 */ /* 0x014fca00078e02ff */
[-C--:B------:R-:W-:Y:S02]  /*19730*/  IABS R0, R11.reuse ;  /* 0x0000000b00007213 */ /* 0x080fe40000000000 */
        /* <DEDUP_REMOVED lines=10> */
[----:B------:R-:W-:Y:S01]  /*197e0*/  MOV R2, RZ ;  /* 0x000000ff00027202 */ /* 0x000fe20000000f00 */
[----:B------:R-:W-:-:S04]  /*197f0*/  IMAD.MOV.U32 R6, RZ, RZ, R0 ;  /* 0x000000ffff067224 */ /* 0x000fc800078e0000 */
        /* <DEDUP_REMOVED lines=11> */
[----:B------:R-:W-:-:S05]  /*198b0*/  @P2 IADD3 R0, R0, 0x1, RZ ;  /* 0x0000000100002810 */ /* 0x000fca0007ffe0ff */
[----:B------:R-:W-:-:S05]  /*198c0*/  IMAD.MOV.U32 R2, RZ, RZ, R0 ;  /* 0x000000ffff027224 */ /* 0x000fca00078e0000 */
[----:B------:R-:W-:Y:S02]  /*198d0*/  @!P1 IADD3 R2, -R2, RZ, RZ ;  /* 0x000000ff02029210 */ /* 0x000fe40007ffe1ff */
[----:B------:R-:W-:-:S05]  /*198e0*/  @!P0 LOP3.LUT R2, RZ, R11, RZ, 0x33, !PT ;  /* 0x0000000bff028212 */ /* 0x000fca00078e33ff */
[----:B------:R-:W-:Y:S02]  /*198f0*/  IMAD R9, R4, R2, RZ ;  /* 0x0000000204097224 */ /* 0x000fe400078e02ff */
[----:B------:R-:W-:-:S03]  /*19900*/  IMAD.MOV R2, RZ, RZ, -R2 ;  /* 0x000000ffff027224 */ /* 0x000fc600078e0a02 */
[----:B------:R-:W-:Y:S01]  /*19910*/  IADD3 R0, -R9, c[0x0][0x538], RZ ;  /* 0x00014e0009007a10 */ /* 0x000fe20007ffe1ff */
[----:B------:R-:W-:-:S03]  /*19920*/  IMAD R5, R11, R2, R8 ;  /* 0x000000020b057224 */ /* 0x000fc600078e0208 */
[----:B------:R-:W-:Y:S02]  /*19930*/  IMNMX R0, R4, R0, PT ;  /* 0x0000000004007217 */ /* 0x000fe40003800200 */
[----:B------:R-:W-:Y:S02]  /*19940*/  IABS R2, R5 ;  /* 0x0000000500027213 */ /* 0x000fe40000000000 */
        /* <DEDUP_REMOVED lines=8> */
[----:B------:R-:W-:Y:S01]  /*199d0*/  IMAD R7, R6, R4, RZ ;  /* 0x0000000406077224 */ /* 0x000fe200078e02ff */
[----:B------:R-:W-:Y:S01]  /*199e0*/  MOV R6, R2 ;  /* 0x0000000200067202 */ /* 0x000fe20000000f00 */
[----:B------:R-:W-:-:S04]  /*199f0*/  IMAD.MOV.U32 R2, RZ, RZ, RZ ;  /* 0x000000ffff027224 */ /* 0x000fc800078e00ff */
[----:B------:R-:W-:-:S04]  /*19a00*/  IMAD.HI.U32 R7, R3, R7, R2 ;  /* 0x0000000703077227 */ /* 0x000fc800078e0002 */
[----:B------:R-:W-:-:S04]  /*19a10*/  IMAD.MOV R2, RZ, RZ, -R8 ;  /* 0x000000ffff027224 */ /* 0x000fc800078e0a08 */
[----:B------:R-:W-:Y:S02]  /*19a20*/  IMAD.MOV.U32 R3, RZ, RZ, R2 ;  /* 0x000000ffff037224 */ /* 0x000fe400078e0002 */
[----:B------:R-:W-:-:S04]  /*19a30*/  IMAD.HI.U32 R2, R7, R6, RZ ;  /* 0x0000000607027227 */ /* 0x000fc800078e00ff */
[----:B------:R-:W-:-:S05]  /*19a40*/  IMAD R3, R2, R3, R6 ;  /* 0x0000000302037224 */ /* 0x000fca00078e0206 */
[----:B------:R-:W-:-:S13]  /*19a50*/  ISETP.GT.U32.AND P0, PT, R4, R3, PT ;  /* 0x000000030400720c */ /* 0x000fda0003f04070 */
[-C--:B------:R-:W-:Y:S02]  /*19a60*/  @!P0 IADD3 R3, R3, -R4.reuse, RZ ;  /* 0x8000000403038210 */ /* 0x080fe40007ffe0ff */
[----:B------:R-:W-:Y:S02]  /*19a70*/  @!P0 IADD3 R2, R2, 0x1, RZ ;  /* 0x0000000102028810 */ /* 0x000fe40007ffe0ff */
[----:B------:R-:W-:Y:S02]  /*19a80*/  ISETP.GE.U32.AND P2, PT, R3, R4, PT ;  /* 0x000000040300720c */ /* 0x000fe40003f46070 */
[----:B------:R-:W-:Y:S02]  /*19a90*/  LOP3.LUT R3, R5, R0, RZ, 0x3c, !PT ;  /* 0x0000000005037212 */ /* 0x000fe400078e3cff */
[----:B------:R-:W-:Y:S02]  /*19aa0*/  ISETP.NE.AND P0, PT, R0, RZ, PT ;  /* 0x000000ff0000720c */ /* 0x000fe40003f05270 */
[----:B------:R-:W-:Y:S01]  /*19ab0*/  ISETP.GE.AND P1, PT, R3, RZ, PT ;  /* 0x000000ff0300720c */ /* 0x000fe20003f26270 */
[----:B------:R-:W-:Y:S01]  /*19ac0*/  IMAD.MOV R3, RZ, RZ, -R0 ;  /* 0x000000ffff037224 */ /* 0x000fe200078e0a00 */
[----:B------:R-:W-:-:S05]  /*19ad0*/  IADD3 R5, R9, 0x1000000, R5 ;  /* 0x0100000009057810 */ /* 0x000fca0007ffe005 */
[----:B------:R-:W-:-:S06]  /*19ae0*/  @P2 IADD3 R2, R2, 0x1, RZ ;  /* 0x0000000102022810 */ /* 0x000fcc0007ffe0ff */
[----:B------:R-:W-:Y:S01]  /*19af0*/  @!P1 IMAD.MOV R2, RZ, RZ, -R2 ;  /* 0x000000ffff029224 */ /* 0x000fe200078e0a02 */
[----:B------:R-:W-:-:S05]  /*19b00*/  @!P0 LOP3.LUT R2, RZ, R0, RZ, 0x33, !PT ;  /* 0x00000000ff028212 */ /* 0x000fca00078e33ff */
[----:B------:R-:W-:-:S05]  /*19b10*/  IMAD R0, R2, R3, R5 ;  /* 0x0000000302007224 */ /* 0x000fca00078e0205 */
[----:B------:R1:W-:Y:S02]  /*19b20*/  STL [R1+0xc8], R0 ;  /* 0x0000c80001007387 */ /* 0x0003e40000100800 */
.L_x_629:
[----:B------:R-:W-:Y:S05]  /*19b30*/  BSYNC B0 ;  /* 0x0000000000007941 */ /* 0x000fea0003800000 */
.L_x_627:
[----:B------:R-:W-:-:S04]  /*19b40*/  LOP3.LUT R2, RZ, R2, RZ, 0x33, !PT ;  /* 0x00000002ff027212 */ /* 0x000fc800078e33ff */
[----:B-1----:R-:W-:-:S05]  /*19b50*/  IADD3 R0, R2, R10, RZ ;  /* 0x0000000a02007210 */ /* 0x002fca0007ffe0ff */
[----:B------:R1:W-:Y:S01]  /*19b60*/  STL [R1+0xc4], R0 ;  /* 0x0000c40001007387 */ /* 0x0003e20000100800 */
[----:B------:R-:W-:Y:S05]  /*19b70*/  BRA `(.L_x_630) ;  /* 0x0000005000007947 */ /* 0x000fea0003800000 */
.L_x_618:
[----:B------:R-:W-:Y:S01]  /*19b80*/  MOV R0, c[0x0][0x53c] ;  /* 0x00014f0000007a02 */ /* 0x000fe20000000f00 */
[----:B------:R2:W-:Y:S04]  /*19b90*/  STL [R1+0xc0], R9 ;  /* 0x0000c00901007387 */ /* 0x0005e80000100800 */
[----:B------:R2:W-:Y:S04]  /*19ba0*/  STL [R1+0xc4], RZ ;  /* 0x0000c4ff01007387 */ /* 0x0005e80000100800 */
[----:B------:R2:W-:Y:S04]  /*19bb0*/  STL [R1+0xc8], RZ ;  /* 0x0000c8ff01007387 */ /* 0x0005e80000100800 */
[----:B------:R2:W-:Y:S02]  /*19bc0*/  STL [R1+0xcc], R0 ;  /* 0x0000cc0001007387 */ /* 0x0005e40000100800 */
.L_x_630:
[----:B------:R-:W-:Y:S05]  /*19bd0*/  BSYNC B1 ;  /* 0x0000000000017941 */ /* 0x000fea0003800000 */
.L_x_616:
        /* <DEDUP_REMOVED lines=9> */
.L_x_611:
[----:B--2---:R-:W2:Y:S02]  /*19c70*/  LDL R0, [R1+0xcc] ;  /* 0x0000cc0001007983 */ /* 0x004ea40000100800 */
[----:B--2---:R-:W-:-:S13]  /*19c80*/  ISETP.GE.AND P0, PT, R0, c[0x0][0x53c], PT ;  /* 0x00014f0000007a0c */ /* 0x004fda0003f06270 */
[----:B-1----:R-:W-:Y:S01]  /*19c90*/  @P0 CALL.REL.NOINC `(.L_x_631) ;  /* 0x0000001000000944 */ /* 0x002fe20003c00000 */
[----:B------:R-:W-:Y:S05]  /*19ca0*/  BRA `(.L_x_632) ;  /* 0xfffe84e000007947 */ /* 0x000fea000383ffff */
.L_x_631:
[----:B------:R-:W-:Y:S05]  /*19cb0*/  EXIT ;  /* 0x000000000000794d */ /* 0x000fea0003800000 */
.L_x_453:
[----:B------:R-:W-:Y:S01]  /*19cc0*/  IMAD.MOV.U32 R0, RZ, RZ, R5 ;  /* 0x000000ffff007224 */ /* 0x000fe200078e0005 */
[----:B------:R-:W-:Y:S02]  /*19cd0*/  MOV R3, 0x1 ;  /* 0x0000000100037802 */ /* 0x000fe40000000f00 */
[----:B------:R-:W-:Y:S02]  /*19ce0*/  MOV R2, 0x19d00 ;  /* 0x00019d0000027802 */ /* 0x000fe40000000f00 */
[----:B------:R-:W-:Y:S05]  /*19cf0*/  CALL.REL.NOINC `($__internal_11_$__cuda_sm70_shflsync_up_p) ;  /* 0x0000306000007944 */ /* 0x000fea0003c00000 */
[----:B------:R-:W-:Y:S01]  /*19d00*/  MOV R0, R4 ;  /* 0x0000000400007202 */ /* 0x000fe20000000f00 */
[----:B------:R-:W-:Y:S05]  /*19d10*/  BRA `(.L_x_633) ;  /* 0xfffe674000007947 */ /* 0x000fea000383ffff */
.L_x_454:
[----:B------:R-:W-:Y:S01]  /*19d20*/  IMAD.MOV.U32 R0, RZ, RZ, R5 ;  /* 0x000000ffff007224 */ /* 0x000fe200078e0005 */
[----:B------:R-:W-:Y:S02]  /*19d30*/  MOV R3, 0x2 ;  /* 0x0000000200037802 */ /* 0x000fe40000000f00 */
[----:B------:R-:W-:Y:S02]  /*19d40*/  MOV R2, 0x19d60 ;  /* 0x00019d6000027802 */ /* 0x000fe40000000f00 */
[----:B------:R-:W-:Y:S05]  /*19d50*/  CALL.REL.NOINC `($__internal_11_$__cuda_sm70_shflsync_up_p) ;  /* 0x0000300000007944 */ /* 0x000fea0003c00000 */
[----:B------:R-:W-:Y:S01]  /*19d60*/  SEL R4, R4, RZ, P4 ;  /* 0x000000ff04047207 */ /* 0x000fe20002000000 */
[----:B------:R-:W-:Y:S01]  /*19d70*/  IMAD.MOV.U32 R3, RZ, RZ, 0x4 ;  /* 0x00000004ff037424 */ /* 0x000fe200078e00ff */
[----:B------:R-:W-:-:S03]  /*19d80*/  MOV R2, 0x19db0 ;  /* 0x00019db000027802 */ /* 0x000fc60000000f00 */
[----:B------:R-:W-:Y:S02]  /*19d90*/  IMAD.IADD R0, R5, 0x1, R4 ;  /* 0x0000000105007824 */ /* 0x000fe400078e0204 */
        /* <DEDUP_REMOVED lines=14> */
[----:B------:R-:W-:Y:S01]  /*19e80*/  IMAD.IADD R4, R0, 0x1, R4 ;  /* 0x0000000100047824 */ /* 0x000fe200078e0204 */
[----:B------:R-:W-:Y:S01]  /*19e90*/  MOV R0, 0x19ee0 ;  /* 0x00019ee000007802 */ /* 0x000fe20000000f00 */
[----:B------:R1:W-:Y:S02]  /*19ea0*/  STL [R1+0x58], R5 ;  /* 0x0000580501007387 */ /* 0x0003e40000100800 */
[----:B------:R-:W-:Y:S02]  /*19eb0*/  IMAD.MOV.U32 R2, RZ, RZ, R4 ;  /* 0x000000ffff027224 */ /* 0x000fe400078e0004 */
[----:B------:R1:W-:Y:S04]  /*19ec0*/  STL [R1+0x54], R0 ;  /* 0x0000540001007387 */ /* 0x0003e80000100800 */
[----:B-1----:R-:W-:Y:S05]  /*19ed0*/  CALL.REL.NOINC `($__internal_10_$__cuda_sm70_shflsync_idx_p) ;  /* 0x00002db000007944 */ /* 0x002fea0003c00000 */
[----:B-----5:R1:W5:Y:S02]  /*19ee0*/  LDL.LU R0, [R1+0x58] ;  /* 0x0000580001007983 */ /* 0x0203640000300800 */
[----:B-1---5:R-:W-:Y:S05]  /*19ef0*/  BRA `(.L_x_634) ;  /* 0xfffe666000007947 */ /* 0x022fea000383ffff */
.L_x_456:
[----:B------:R-:W-:Y:S02]  /*19f00*/  SEL R0, RZ, 0x1, P0 ;  /* 0x00000001ff007807 */ /* 0x000fe40000000000 */
[----:B------:R-:W-:-:S02]  /*19f10*/  MOV R2, 0x19f30 ;  /* 0x00019f3000027802 */ /* 0x000fc40000000f00 */
[----:B------:R-:W-:Y:S05]  /*19f20*/  CALL.REL.NOINC `($__internal_12_$__cuda_sm70_votesync_ballot) ;  /* 0x00002e9000007944 */ /* 0x000fea0003c00000 */
[----:B------:R-:W-:Y:S01]  /*19f30*/  MOV R6, R0 ;  /* 0x0000000000067202 */ /* 0x000fe20000000f00 */
[----:B------:R-:W-:Y:S05]  /*19f40*/  BRA `(.L_x_635) ;  /* 0xfffe66a000007947 */ /* 0x000fea000383ffff */
.L_x_457:
[----:B------:R-:W-:Y:S01]  /*19f50*/  MOV R5, 0x19fc0 ;  /* 0x00019fc000057802 */ /* 0x000fe20000000f00 */
[----:B------:R-:W-:Y:S01]  /*19f60*/  IMAD.MOV.U32 R7, RZ, RZ, 0x1f ;  /* 0x0000001fff077424 */ /* 0x000fe200078e00ff */
[----:B------:R-:W-:Y:S01]  /*19f70*/  MOV R3, R0 ;  /* 0x0000000000037202 */ /* 0x000fe20000000f00 */
[----:B-1----:R-:W-:-:S02]  /*19f80*/  IMAD.MOV.U32 R2, RZ, RZ, R9 ;  /* 0x000000ffff027224 */ /* 0x002fc400078e0009 */
[----:B------:R1:W-:Y:S04]  /*19f90*/  STL [R1+0x54], R5 ;  /* 0x0000540501007387 */ /* 0x0003e80000100800 */
[----:B------:R1:W-:Y:S02]  /*19fa0*/  STL [R1+0x58], R7 ;  /* 0x0000580701007387 */ /* 0x0003e40000100800 */
[----:B-1----:R-:W-:Y:S05]  /*19fb0*/  CALL.REL.NOINC `($__internal_10_$__cuda_sm70_shflsync_idx_p) ;  /* 0x00002cd000007944 */ /* 0x002fea0003c00000 */
[----:B------:R-:W-:Y:S01]  /*19fc0*/  IMAD.MOV.U32 R2, RZ, RZ, R8 ;  /* 0x000000ffff027224 */ /* 0x000fe200078e0008 */
[----:B------:R-:W-:Y:S01]  /*19fd0*/  MOV R7, 0x1a050 ;  /* 0x0001a05000077802 */ /* 0x000fe20000000f00 */
[----:B------:R1:W5:Y:S01]  /*19fe0*/  LDL.LU R12, [R1+0x58] ;  /* 0x00005800010c7983 */ /* 0x0003620000300800 */
[----:B------:R-:W-:Y:S01]  /*19ff0*/  MOV R8, 0x1f ;  /* 0x0000001f00087802 */ /* 0x000fe20000000f00 */
[----:B------:R-:W-:Y:S01]  /*1a000*/  IMAD.MOV.U32 R5, RZ, RZ, RZ ;  /* 0x000000ffff057224 */ /* 0x000fe200078e00ff */
[----:B-----5:R-:W-:Y:S01]  /*1a010*/  MOV R3, R0 ;  /* 0x0000000000037202 */ /* 0x020fe20000000f00 */
[----:B------:R1:W-:Y:S04]  /*1a020*/  STL [R1+0x54], R7 ;  /* 0x0000540701007387 */ /* 0x0003e80000100800 */
[----:B------:R1:W-:Y:S02]  /*1a030*/  STL [R1+0x58], R8 ;  /* 0x0000580801007387 */ /* 0x0003e40000100800 */
[----:B-1----:R-:W-:Y:S05]  /*1a040*/  CALL.REL.NOINC `($__internal_10_$__cuda_sm70_shflsync_idx_p) ;  /* 0x00002c4000007944 */ /* 0x002fea0003c00000 */
[----:B------:R1:W5:Y:S02]  /*1a050*/  LDL.LU R9, [R1+0x58] ;  /* 0x0000580001097983 */ /* 0x0003640000300800 */
[----:B-1---5:R-:W-:Y:S05]  /*1a060*/  BRA `(.L_x_636) ;  /* 0xfffe65f000007947 */ /* 0x022fea000383ffff */
.L_x_460:
[----:B------:R-:W-:Y:S01]  /*1a070*/  MOV R3, R0 ;  /* 0x0000000000037202 */ /* 0x000fe20000000f00 */
[----:B-1----:R-:W-:Y:S01]  /*1a080*/  IMAD.MOV.U32 R2, RZ, RZ, R4 ;  /* 0x000000ffff027224 */ /* 0x002fe200078e0004 */
[----:B------:R-:W-:Y:S01]  /*1a090*/  MOV R0, 0x1a0e0 ;  /* 0x0001a0e000007802 */ /* 0x000fe20000000f00 */
[----:B------:R-:W-:-:S04]  /*1a0a0*/  IMAD.MOV.U32 R4, RZ, RZ, 0x1f ;  /* 0x0000001fff047424 */ /* 0x000fc800078e00ff */
[----:B------:R1:W-:Y:S04]  /*1a0b0*/  STL [R1+0x54], R0 ;  /* 0x0000540001007387 */ /* 0x0003e80000100800 */
[----:B------:R1:W-:Y:S02]  /*1a0c0*/  STL [R1+0x58], R4 ;  /* 0x0000580401007387 */ /* 0x0003e40000100800 */
[----:B-1-34-:R-:W-:Y:S05]  /*1a0d0*/  CALL.REL.NOINC `($__internal_10_$__cuda_sm70_shflsync_idx_p) ;  /* 0x00002bb000007944 */ /* 0x01afea0003c00000 */
[----:B------:R1:W5:Y:S02]  /*1a0e0*/  LDL.LU R5, [R1+0x58] ;  /* 0x0000580001057983 */ /* 0x0003640000300800 */
[----:B-1---5:R-:W-:Y:S05]  /*1a0f0*/  BRA `(.L_x_459) ;  /* 0xfffe65c000007947 */ /* 0x022fea000383ffff */
.L_x_481:
[----:B------:R-:W-:Y:S01]  /*1a100*/  MOV R4, 0x1a170 ;  /* 0x0001a17000047802 */ /* 0x000fe20000000f00 */
[----:B------:R-:W-:Y:S01]  /*1a110*/  IMAD.MOV.U32 R5, RZ, RZ, 0x181f ;  /* 0x0000181fff057424 */ /* 0x000fe200078e00ff */
[----:B-1----:R-:W-:Y:S01]  /*1a120*/  MOV R3, 0x1 ;  /* 0x0000000100037802 */ /* 0x002fe20000000f00 */
[----:B------:R-:W-:Y:S02]  /*1a130*/  IMAD.MOV.U32 R2, RZ, RZ, R8 ;  /* 0x000000ffff027224 */ /* 0x000fe400078e0008 */
[----:B------:R1:W-:Y:S04]  /*1a140*/  STL [R1+0x54], R4 ;  /* 0x0000540401007387 */ /* 0x0003e80000100800 */
[----:B------:R1:W-:Y:S02]  /*1a150*/  STL [R1+0x58], R5 ;  /* 0x0000580501007387 */ /* 0x0003e40000100800 */
[----:B-1----:R-:W-:Y:S05]  /*1a160*/  CALL.REL.NOINC `($__internal_10_$__cuda_sm70_shflsync_idx_p) ;  /* 0x00002b2000007944 */ /* 0x002fea0003c00000 */
[----:B------:R-:W-:Y:S01]  /*1a170*/  MOV R5, 0x1a1f0 ;  /* 0x0001a1f000057802 */ /* 0x000fe20000000f00 */
[----:B------:R-:W-:Y:S01]  /*1a180*/  IMAD.MOV.U32 R6, RZ, RZ, 0x181f ;  /* 0x0000181fff067424 */ /* 0x000fe200078e00ff */
[----:B-----5:R1:W5:Y:S01]  /*1a190*/  LDL.LU R4, [R1+0x58] ;  /* 0x0000580001047983 */ /* 0x0203620000300800 */
[----:B------:R-:W-:Y:S01]  /*1a1a0*/  IMAD.MOV.U32 R2, RZ, RZ, R11 ;  /* 0x000000ffff027224 */ /* 0x000fe200078e000b */
[----:B------:R-:W-:-:S02]  /*1a1b0*/  MOV R3, 0x1 ;  /* 0x0000000100037802 */ /* 0x000fc40000000f00 */
[----:B------:R1:W-:Y:S04]  /*1a1c0*/  STL [R1+0x54], R5 ;  /* 0x0000540501007387 */ /* 0x0003e80000100800 */
[----:B------:R1:W-:Y:S02]  /*1a1d0*/  STL [R1+0x58], R6 ;  /* 0x0000580601007387 */ /* 0x0003e40000100800 */
[----:B-1---5:R-:W-:Y:S05]  /*1a1e0*/  CALL.REL.NOINC `($__internal_10_$__cuda_sm70_shflsync_idx_p) ;  /* 0x00002aa000007944 */ /* 0x022fea0003c00000 */
[----:B------:R1:W5:Y:S02]  /*1a1f0*/  LDL.LU R2, [R1+0x58] ;  /* 0x0000580001027983 */ /* 0x0003640000300800 */
[----:B-1---5:R-:W-:Y:S05]  /*1a200*/  BRA `(.L_x_637) ;  /* 0xfffea31000007947 */ /* 0x022fea000383ffff */
.L_x_484:
[----:B------:R-:W-:Y:S01]  /*1a210*/  MOV R0, 0x1a280 ;  /* 0x0001a28000007802 */ /* 0x000fe20000000f00 */
[----:B------:R-:W-:Y:S01]  /*1a220*/  IMAD.MOV.U32 R4, RZ, RZ, 0x181f ;  /* 0x0000181fff047424 */ /* 0x000fe200078e00ff */
[----:B------:R-:W-:Y:S01]  /*1a230*/  MOV R3, RZ ;  /* 0x000000ff00037202 */ /* 0x000fe20000000f00 */
[----:B------:R-:W-:Y:S02]  /*1a240*/  IMAD.MOV.U32 R2, RZ, RZ, R5 ;  /* 0x000000ffff027224 */ /* 0x000fe400078e0005 */
[----:B------:R2:W-:Y:S04]  /*1a250*/  STL [R1+0x54], R0 ;  /* 0x0000540001007387 */ /* 0x0005e80000100800 */
[----:B------:R2:W-:Y:S02]  /*1a260*/  STL [R1+0x58], R4 ;  /* 0x0000580401007387 */ /* 0x0005e40000100800 */
[----:B-12---:R-:W-:Y:S05]  /*1a270*/  CALL.REL.NOINC `($__internal_10_$__cuda_sm70_shflsync_idx_p) ;  /* 0x00002a1000007944 */ /* 0x006fea0003c00000 */
[----:B-----5:R1:W5:Y:S02]  /*1a280*/  LDL.LU R4, [R1+0x58] ;  /* 0x0000580001047983 */ /* 0x0203640000300800 */
[----:B-1---5:R-:W-:Y:S05]  /*1a290*/  BRA `(.L_x_638) ;  /* 0xfffeb4d000007947 */ /* 0x022fea000383ffff */
.L_x_485:
[----:B------:R-:W-:Y:S01]  /*1a2a0*/  MOV R0, 0x1a310 ;  /* 0x0001a31000007802 */ /* 0x000fe20000000f00 */
[----:B------:R-:W-:Y:S01]  /*1a2b0*/  IMAD.MOV.U32 R8, RZ, RZ, 0x181f ;  /* 0x0000181fff087424 */ /* 0x000fe200078e00ff */
[----:B------:R-:W-:Y:S01]  /*1a2c0*/  MOV R3, RZ ;  /* 0x000000ff00037202 */ /* 0x000fe20000000f00 */
[----:B------:R-:W-:-:S02]  /*1a2d0*/  IMAD.MOV.U32 R2, RZ, RZ, R6 ;  /* 0x000000ffff027224 */ /* 0x000fc400078e0006 */
[----:B------:R4:W-:Y:S04]  /*1a2e0*/  STL [R1+0x54], R0 ;  /* 0x0000540001007387 */ /* 0x0009e80000100800 */
[----:B------:R4:W-:Y:S02]  /*1a2f0*/  STL [R1+0x58], R8 ;  /* 0x0000580801007387 */ /* 0x0009e40000100800 */
[----:B-1234-:R-:W-:Y:S05]  /*1a300*/  CALL.REL.NOINC `($__internal_10_$__cuda_sm70_shflsync_idx_p) ;  /* 0x0000298000007944 */ /* 0x01efea0003c00000 */
[----:B-----5:R1:W5:Y:S02]  /*1a310*/  LDL.LU R0, [R1+0x58] ;  /* 0x0000580001007983 */ /* 0x0203640000300800 */
[----:B-1---5:R-:W-:Y:S05]  /*1a320*/  BRA `(.L_x_639) ;  /* 0xfffeb46000007947 */ /* 0x022fea000383ffff */
.L_x_488:
[----:B-1----:R-:W-:Y:S01]  /*1a330*/  MOV R0, 0x1a3a0 ;  /* 0x0001a3a000007802 */ /* 0x002fe20000000f00 */
[----:B---3--:R-:W-:Y:S01]  /*1a340*/  IMAD.MOV.U32 R4, RZ, RZ, 0x181f ;  /* 0x0000181fff047424 */ /* 0x008fe200078e00ff */
[----:B------:R-:W-:Y:S01]  /*1a350*/  MOV R3, 0x1 ;  /* 0x0000000100037802 */ /* 0x000fe20000000f00 */
[----:B------:R-:W-:Y:S02]  /*1a360*/  IMAD.MOV.U32 R2, RZ, RZ, R5 ;  /* 0x000000ffff027224 */ /* 0x000fe400078e0005 */
[----:B------:R1:W-:Y:S04]  /*1a370*/  STL [R1+0x54], R0 ;  /* 0x0000540001007387 */ /* 0x0003e80000100800 */
[----:B------:R1:W-:Y:S02]  /*1a380*/  STL [R1+0x58], R4 ;  /* 0x0000580401007387 */ /* 0x0003e40000100800 */
[----:B-12-4-:R-:W-:Y:S05]  /*1a390*/  CALL.REL.NOINC `($__internal_10_$__cuda_sm70_shflsync_idx_p) ;  /* 0x000028f000007944 */ /* 0x016fea0003c00000 */
[----:B-----5:R-:W-:Y:S01]  /*1a3a0*/  MOV R0, 0x1a420 ;  /* 0x0001a42000007802 */ /* 0x020fe20000000f00 */
[----:B------:R-:W-:Y:S01]  /*1a3b0*/  IMAD.MOV.U32 R5, RZ, RZ, 0x181f ;  /* 0x0000181fff057424 */ /* 0x000fe200078e00ff */
[----:B------:R1:W5:Y:S01]  /*1a3c0*/  LDL.LU R4, [R1+0x58] ;  /* 0x0000580001047983 */ /* 0x0003620000300800 */
[----:B------:R-:W-:Y:S01]  /*1a3d0*/  IMAD.MOV.U32 R2, RZ, RZ, R6 ;  /* 0x000000ffff027224 */ /* 0x000fe200078e0006 */
[----:B------:R-:W-:-:S02]  /*1a3e0*/  MOV R3, 0x1 ;  /* 0x0000000100037802 */ /* 0x000fc40000000f00 */
[----:B------:R1:W-:Y:S04]  /*1a3f0*/  STL [R1+0x54], R0 ;  /* 0x0000540001007387 */ /* 0x0003e80000100800 */
[----:B------:R1:W-:Y:S02]  /*1a400*/  STL [R1+0x58], R5 ;  /* 0x0000580501007387 */ /* 0x0003e40000100800 */
[----:B-1---5:R-:W-:Y:S05]  /*1a410*/  CALL.REL.NOINC `($__internal_10_$__cuda_sm70_shflsync_idx_p) ;  /* 0x0000287000007944 */ /* 0x022fea0003c00000 */
[----:B-----5:R1:W5:Y:S02]  /*1a420*/  LDL.LU R0, [R1+0x58] ;  /* 0x0000580001007983 */ /* 0x0203640000300800 */
[----:B-1---5:R-:W-:Y:S05]  /*1a430*/  BRA `(.L_x_640) ;  /* 0xfffeb5c000007947 */ /* 0x022fea000383ffff */
.L_x_489:
[----:B------:R-:W-:Y:S01]  /*1a440*/  MOV R0, 0x1a4b0 ;  /* 0x0001a4b000007802 */ /* 0x000fe20000000f00 */
[----:B------:R-:W-:Y:S01]  /*1a450*/  IMAD.MOV.U32 R9, RZ, RZ, 0x1c1f ;  /* 0x00001c1fff097424 */ /* 0x000fe200078e00ff */
[----:B------:R-:W-:Y:S01]  /*1a460*/  MOV R3, RZ ;  /* 0x000000ff00037202 */ /* 0x000fe20000000f00 */
[----:B------:R-:W-:Y:S02]  /*1a470*/  IMAD.MOV.U32 R2, RZ, RZ, R4 ;  /* 0x000000ffff027224 */ /* 0x000fe400078e0004 */
[----:B------:R1:W-:Y:S04]  /*1a480*/  STL [R1+0x54], R0 ;  /* 0x0000540001007387 */ /* 0x0003e80000100800 */
[----:B------:R1:W-:Y:S02]  /*1a490*/  STL [R1+0x58], R9 ;  /* 0x0000580901007387 */ /* 0x0003e40000100800 */
[----:B-1----:R-:W-:Y:S05]  /*1a4a0*/  CALL.REL.NOINC `($__internal_10_$__cuda_sm70_shflsync_idx_p) ;  /* 0x000027e000007944 */ /* 0x002fea0003c00000 */
[----:B------:R1:W5:Y:S02]  /*1a4b0*/  LDL.LU R3, [R1+0x58] ;  /* 0x0000580001037983 */ /* 0x0003640000300800 */
[----:B-1---5:R-:W-:Y:S05]  /*1a4c0*/  BRA `(.L_x_641) ;  /* 0xfffeb8a000007947 */ /* 0x022fea000383ffff */
.L_x_494:
[----:B------:R-:W-:Y:S01]  /*1a4d0*/  IMAD.MOV.U32 R2, RZ, RZ, R4 ;  /* 0x000000ffff027224 */ /* 0x000fe200078e0004 */
[----:B------:R-:W-:Y:S01]  /*1a4e0*/  MOV R0, 0x1a540 ;  /* 0x0001a54000007802 */ /* 0x000fe20000000f00 */
[----:B-1----:R-:W-:Y:S01]  /*1a4f0*/  IMAD.MOV.U32 R4, RZ, RZ, 0x1c1f ;  /* 0x00001c1fff047424 */ /* 0x002fe200078e00ff */
[----:B--2---:R-:W-:-:S03]  /*1a500*/  MOV R3, 0x1 ;  /* 0x0000000100037802 */ /* 0x004fc60000000f00 */
[----:B------:R1:W-:Y:S04]  /*1a510*/  STL [R1+0x54], R0 ;  /* 0x0000540001007387 */ /* 0x0003e80000100800 */
[----:B------:R1:W-:Y:S02]  /*1a520*/  STL [R1+0x58], R4 ;  /* 0x0000580401007387 */ /* 0x0003e40000100800 */
[----:B-1----:R-:W-:Y:S05]  /*1a530*/  CALL.REL.NOINC `($__internal_10_$__cuda_sm70_shflsync_idx_p) ;  /* 0x0000275000007944 */ /* 0x002fea0003c00000 */
[----:B------:R1:W5:Y:S02]  /*1a540*/  LDL.LU R3, [R1+0x58] ;  /* 0x0000580001037983 */ /* 0x0003640000300800 */
[----:B-1---5:R-:W-:Y:S05]  /*1a550*/  BRA `(.L_x_642) ;  /* 0xfffebdd000007947 */ /* 0x022fea000383ffff */
.L_x_499:
[----:B------:R-:W-:Y:S02]  /*1a560*/  MOV R0, 0x2 ;  /* 0x0000000200007802 */ /* 0x000fe40000000f00 */
[----:B------:R-:W-:Y:S02]  /*1a570*/  MOV R2, 0x1a590 ;  /* 0x0001a59000027802 */ /* 0x000fe40000000f00 */
[----:B------:R-:W-:Y:S05]  /*1a580*/  CALL.REL.NOINC `($__internal_9_$__cuda_sm70_shflsync_bfly_p) ;  /* 0x0000268000007944 */ /* 0x000fea0003c00000 */
[----:B-1---5:R-:W-:Y:S05]  /*1a590*/  BRA `(.L_x_643) ;  /* 0xfffec38000007947 */ /* 0x022fea000383ffff */
.L_x_500:
[----:B------:R-:W-:Y:S02]  /*1a5a0*/  MOV R0, 0x1 ;  /* 0x0000000100007802 */ /* 0x000fe40000000f00 */
[----:B------:R-:W-:-:S02]  /*1a5b0*/  MOV R2, 0x1a5d0 ;  /* 0x0001a5d000027802 */ /* 0x000fc40000000f00 */
[----:B------:R-:W-:Y:S05]  /*1a5c0*/  CALL.REL.NOINC `($__internal_9_$__cuda_sm70_shflsync_bfly_p) ;  /* 0x0000264000007944 */ /* 0x000fea0003c00000 */
[----:B------:R-:W-:Y:S01]  /*1a5d0*/  FMNMX.FTZ R133, R4, R0, !PT ;  /* 0x0000000004857209 */ /* 0x000fe20007810000 */
[----:B-----5:R-:W-:Y:S01]  /*1a5e0*/  IMAD.MOV.U32 R4, RZ, RZ, R5 ;  /* 0x000000ffff047224 */ /* 0x020fe200078e0005 */
[----:B------:R-:W-:Y:S01]  /*1a5f0*/  MOV R2, 0x1a620 ;  /* 0x0001a62000027802 */ /* 0x000fe20000000f00 */
[----:B------:R-:W-:-:S02]  /*1a600*/  IMAD.MOV.U32 R0, RZ, RZ, 0x2 ;  /* 0x00000002ff007424 */ /* 0x000fc400078e00ff */
[----:B-1----:R-:W-:Y:S05]  /*1a610*/  CALL.REL.NOINC `($__internal_9_$__cuda_sm70_shflsync_bfly_p) ;  /* 0x000025f000007944 */ /* 0x002fea0003c00000 */
[----:B-----5:R-:W-:Y:S01]  /*1a620*/  FMNMX.FTZ R5, R5, R0, !PT ;  /* 0x0000000005057209 */ /* 0x020fe20007810000 */
[----:B------:R-:W-:Y:S01]  /*1a630*/  IMAD.MOV.U32 R0, RZ, RZ, 0x1 ;  /* 0x00000001ff007424 */ /* 0x000fe200078e00ff */
[----:B------:R-:W-:-:S03]  /*1a640*/  MOV R2, 0x1a670 ;  /* 0x0001a67000027802 */ /* 0x000fc60000000f00 */
[----:B------:R-:W-:Y:S02]  /*1a650*/  IMAD.MOV.U32 R4, RZ, RZ, R5 ;  /* 0x000000ffff047224 */ /* 0x000fe400078e0005 */
[----:B-1----:R-:W-:Y:S05]  /*1a660*/  CALL.REL.NOINC `($__internal_9_$__cuda_sm70_shflsync_bfly_p) ;  /* 0x000025a000007944 */ /* 0x002fea0003c00000 */
[----:B------:R-:W-:Y:S01]  /*1a670*/  MOV R3, R0 ;  /* 0x0000000000037202 */ /* 0x000fe20000000f00 */
[----:B-1---5:R-:W-:Y:S05]  /*1a680*/  BRA `(.L_x_644) ;  /* 0xfffec30000007947 */ /* 0x022fea000383ffff */
.L_x_508:
        /* <DEDUP_REMOVED lines=8> */
[----:B-1---5:R-:W-:-:S05]  /*1a710*/  BRA `(.L_x_645) ;  /* 0xfffeda8000007947 */ /* 0x022fca000383ffff */
.L_x_509:
[----:B------:R-:W-:Y:S01]  /*1a720*/  MOV R0, 0x1a790 ;  /* 0x0001a79000007802 */ /* 0x000fe20000000f00 */
[----:B------:R-:W-:Y:S01]  /*1a730*/  IMAD.MOV.U32 R6, RZ, RZ, 0x181f ;  /* 0x0000181fff067424 */ /* 0x000fe200078e00ff */
[----:B------:R-:W-:Y:S01]  /*1a740*/  MOV R3, RZ ;  /* 0x000000ff00037202 */ /* 0x000fe20000000f00 */
[----:B------:R-:W-:Y:S02]  /*1a750*/  IMAD.MOV.U32 R2, RZ, RZ, R12 ;  /* 0x000000ffff027224 */ /* 0x000fe400078e000c */
[----:B------:R4:W-:Y:S04]  /*1a760*/  STL [R1+0x54], R0 ;  /* 0x0000540001007387 */ /* 0x0009e80000100800 */
[----:B------:R4:W-:Y:S02]  /*1a770*/  STL [R1+0x58], R6 ;  /* 0x0000580601007387 */ /* 0x0009e40000100800 */
[----:B-1234-:R-:W-:Y:S05]  /*1a780*/  CALL.REL.NOINC `($__internal_10_$__cuda_sm70_shflsync_idx_p) ;  /* 0x0000250000007944 */ /* 0x01efea0003c00000 */
[----:B-----5:R1:W5:Y:S02]  /*1a790*/  LDL.LU R0, [R1+0x58] ;  /* 0x0000580001007983 */ /* 0x0203640000300800 */
[----:B-1---5:R-:W-:-:S05]  /*1a7a0*/  BRA `(.L_x_646) ;  /* 0xfffeda1000007947 */ /* 0x022fca000383ffff */
.L_x_510:
[----:B------:R-:W-:Y:S01]  /*1a7b0*/  MOV R0, 0x1a820 ;  /* 0x0001a82000007802 */ /* 0x000fe20000000f00 */
[----:B------:R-:W-:Y:S01]  /*1a7c0*/  IMAD.MOV.U32 R4, RZ, RZ, 0x181f ;  /* 0x0000181fff047424 */ /* 0x000fe200078e00ff */
[----:B--2---:R-:W-:Y:S01]  /*1a7d0*/  MOV R3, 0x1 ;  /* 0x0000000100037802 */ /* 0x004fe20000000f00 */
[----:B------:R-:W-:Y:S02]  /*1a7e0*/  IMAD.MOV.U32 R2, RZ, RZ, R5 ;  /* 0x000000ffff027224 */ /* 0x000fe400078e0005 */
[----:B------:R2:W-:Y:S04]  /*1a7f0*/  STL [R1+0x54], R0 ;  /* 0x0000540001007387 */ /* 0x0005e80000100800 */
[----:B------:R2:W-:Y:S02]  /*1a800*/  STL [R1+0x58], R4 ;  /* 0x0000580401007387 */ /* 0x0005e40000100800 */
[----:B-12---:R-:W-:Y:S05]  /*1a810*/  CALL.REL.NOINC `($__internal_10_$__cuda_sm70_shflsync_idx_p) ;  /* 0x0000247000007944 */ /* 0x006fea0003c00000 */
[----:B-----5:R1:W5:Y:S01]  /*1a820*/  LDL.LU R4, [R1+0x58] ;  /* 0x0000580001047983 */ /* 0x0203620000300800 */
[----:B------:R-:W-:Y:S01]  /*1a830*/  MOV R0, 0x1a8a0 ;  /* 0x0001a8a000007802 */ /* 0x000fe20000000f00 */
[----:B------:R-:W-:Y:S01]  /*1a840*/  IMAD.MOV.U32 R5, RZ, RZ, 0x181f ;  /* 0x0000181fff057424 */ /* 0x000fe200078e00ff */
[----:B------:R-:W-:Y:S01]  /*1a850*/  MOV R3, 0x1 ;  /* 0x0000000100037802 */ /* 0x000fe20000000f00 */
[----:B------:R-:W-:Y:S02]  /*1a860*/  IMAD.MOV.U32 R2, RZ, RZ, R12 ;  /* 0x000000ffff027224 */ /* 0x000fe400078e000c */
[----:B------:R1:W-:Y:S04]  /*1a870*/  STL [R1+0x54], R0 ;  /* 0x0000540001007387 */ /* 0x0003e80000100800 */
[----:B------:R1:W-:Y:S02]  /*1a880*/  STL [R1+0x58], R5 ;  /* 0x0000580501007387 */ /* 0x0003e40000100800 */
[----:B-1---5:R-:W-:Y:S05]  /*1a890*/  CALL.REL.NOINC `($__internal_10_$__cuda_sm70_shflsync_idx_p) ;  /* 0x000023f000007944 */ /* 0x022fea0003c00000 */
[----:B-----5:R1:W5:Y:S02]  /*1a8a0*/  LDL.LU R0, [R1+0x58] ;  /* 0x0000580001007983 */ /* 0x0203640000300800 */
[----:B-1---5:R-:W-:-:S05]  /*1a8b0*/  BRA `(.L_x_647) ;  /* 0xfffedb6000007947 */ /* 0x022fca000383ffff */
.L_x_513:
[----:B------:R-:W-:Y:S01]  /*1a8c0*/  MOV R0, 0x1a930 ;  /* 0x0001a93000007802 */ /* 0x000fe20000000f00 */
[----:B------:R-:W-:Y:S01]  /*1a8d0*/  IMAD.MOV.U32 R4, RZ, RZ, 0x181f ;  /* 0x0000181fff047424 */ /* 0x000fe200078e00ff */
[----:B------:R-:W-:Y:S01]  /*1a8e0*/  MOV R3, RZ ;  /* 0x000000ff00037202 */ /* 0x000fe20000000f00 */
[----:B------:R-:W-:Y:S02]  /*1a8f0*/  IMAD.MOV.U32 R2, RZ, RZ, R8 ;  /* 0x000000ffff027224 */ /* 0x000fe400078e0008 */
[----:B------:R1:W-:Y:S04]  /*1a900*/  STL [R1+0x54], R0 ;  /* 0x0000540001007387 */ /* 0x0003e80000100800 */
[----:B------:R1:W-:Y:S02]  /*1a910*/  STL [R1+0x58], R4 ;  /* 0x0000580401007387 */ /* 0x0003e40000100800 */
[----:B-1----:R-:W-:Y:S05]  /*1a920*/  CALL.REL.NOINC `($__internal_10_$__cuda_sm70_shflsync_idx_p) ;  /* 0x0000236000007944 */ /* 0x002fea0003c00000 */
[----:B-----5:R1:W5:Y:S02]  /*1a930*/  LDL.LU R4, [R1+0x58] ;  /* 0x0000580001047983 */ /* 0x0203640000300800 */
[----:B-1---5:R-:W-:-:S05]  /*1a940*/  BRA `(.L_x_648) ;  /* 0xfffeebc000007947 */ /* 0x022fca000383ffff */
.L_x_514:
[----:B------:R-:W-:Y:S01]  /*1a950*/  MOV R0, 0x1a9c0 ;  /* 0x0001a9c000007802 */ /* 0x000fe20000000f00 */
[----:B------:R-:W-:Y:S01]  /*1a960*/  IMAD.MOV.U32 R6, RZ, RZ, 0x181f ;  /* 0x0000181fff067424 */ /* 0x000fe200078e00ff */
[----:B------:R-:W-:Y:S01]  /*1a970*/  MOV R3, RZ ;  /* 0x000000ff00037202 */ /* 0x000fe20000000f00 */
[----:B------:R-:W-:Y:S02]  /*1a980*/  IMAD.MOV.U32 R2, RZ, RZ, R9 ;  /* 0x000000ffff027224 */ /* 0x000fe400078e0009 */
[----:B------:R3:W-:Y:S04]  /*1a990*/  STL [R1+0x54], R0 ;  /* 0x0000540001007387 */ /* 0x0007e80000100800 */
[----:B------:R3:W-:Y:S02]  /*1a9a0*/  STL [R1+0x58], R6 ;  /* 0x0000580601007387 */ /* 0x0007e40000100800 */
[----:B-123--:R-:W-:Y:S05]  /*1a9b0*/  CALL.REL.NOINC `($__internal_10_$__cuda_sm70_shflsync_idx_p) ;  /* 0x000022d000007944 */ /* 0x00efea0003c00000 */
[----:B-----5:R1:W5:Y:S02]  /*1a9c0*/  LDL.LU R0, [R1+0x58] ;  /* 0x0000580001007983 */ /* 0x0203640000300800 */
[----:B-1---5:R-:W-:-:S05]  /*1a9d0*/  BRA `(.L_x_649) ;  /* 0xfffeeb5000007947 */ /* 0x022fca000383ffff */
.L_x_515:
        /* <DEDUP_REMOVED lines=17> */
.L_x_516:
        /* <DEDUP_REMOVED lines=9> */
.L_x_521:
[----:B--2---:R-:W-:Y:S01]  /*1ab80*/  MOV R4, 0x1abf0 ;  /* 0x0001abf000047802 */ /* 0x004fe20000000f00 */
[----:B------:R-:W-:Y:S01]  /*1ab90*/  IMAD.MOV.U32 R2, RZ, RZ, R5 ;  /* 0x000000ffff027224 */ /* 0x000fe200078e0005 */
[----:B------:R-:W-:Y:S01]  /*1aba0*/  MOV R3, 0x1 ;  /* 0x0000000100037802 */ /* 0x000fe20000000f00 */
[----:B-1----:R-:W-:Y:S02]  /*1abb0*/  IMAD.MOV.U32 R5, RZ, RZ, 0x1c1f ;  /* 0x00001c1fff057424 */ /* 0x002fe400078e00ff */
[----:B------:R1:W-:Y:S04]  /*1abc0*/  STL [R1+0x54], R4 ;  /* 0x0000540401007387 */ /* 0x0003e80000100800 */
[----:B------:R1:W-:Y:S02]  /*1abd0*/  STL [R1+0x58], R5 ;  /* 0x0000580501007387 */ /* 0x0003e40000100800 */
[----:B-1----:R-:W-:Y:S05]  /*1abe0*/  CALL.REL.NOINC `($__internal_10_$__cuda_sm70_shflsync_idx_p) ;  /* 0x000020a000007944 */ /* 0x002fea0003c00000 */
[----:B-----5:R1:W5:Y:S02]  /*1abf0*/  LDL.LU R4, [R1+0x58] ;  /* 0x0000580001047983 */ /* 0x0203640000300800 */
[----:B-1---5:R-:W-:-:S05]  /*1ac00*/  BRA `(.L_x_652) ;  /* 0xfffef54000007947 */ /* 0x022fca000383ffff */
.L_x_526:
[----:B------:R-:W-:Y:S02]  /*1ac10*/  MOV R0, 0x2 ;  /* 0x0000000200007802 */ /* 0x000fe40000000f00 */
[----:B------:R-:W-:Y:S02]  /*1ac20*/  MOV R2, 0x1ac40 ;  /* 0x0001ac4000027802 */ /* 0x000fe40000000f00 */
[----:B------:R-:W-:Y:S05]  /*1ac30*/  CALL.REL.NOINC `($__internal_9_$__cuda_sm70_shflsync_bfly_p) ;  /* 0x00001fd000007944 */ /* 0x000fea0003c00000 */
[----:B-1---5:R-:W-:-:S05]  /*1ac40*/  BRA `(.L_x_653) ;  /* 0xfffefbb000007947 */ /* 0x022fca000383ffff */
.L_x_527:
[----:B------:R-:W-:Y:S02]  /*1ac50*/  MOV R0, 0x1 ;  /* 0x0000000100007802 */ /* 0x000fe40000000f00 */
[----:B------:R-:W-:Y:S02]  /*1ac60*/  MOV R2, 0x1ac80 ;  /* 0x0001ac8000027802 */ /* 0x000fe40000000f00 */
[----:B------:R-:W-:Y:S05]  /*1ac70*/  CALL.REL.NOINC `($__internal_9_$__cuda_sm70_shflsync_bfly_p) ;  /* 0x00001f9000007944 */ /* 0x000fea0003c00000 */
[----:B------:R-:W-:Y:S01]  /*1ac80*/  FMNMX.FTZ R133, R4, R0, !PT ;  /* 0x0000000004857209 */ /* 0x000fe20007810000 */
[----:B-----5:R-:W-:Y:S01]  /*1ac90*/  IMAD.MOV.U32 R4, RZ, RZ, R5 ;  /* 0x000000ffff047224 */ /* 0x020fe200078e0005 */
[----:B------:R-:W-:Y:S01]  /*1aca0*/  MOV R2, 0x1acd0 ;  /* 0x0001acd000027802 */ /* 0x000fe20000000f00 */
[----:B------:R-:W-:Y:S02]  /*1acb0*/  IMAD.MOV.U32 R0, RZ, RZ, 0x2 ;  /* 0x00000002ff007424 */ /* 0x000fe400078e00ff */
[----:B-1----:R-:W-:Y:S05]  /*1acc0*/  CALL.REL.NOINC `($__internal_9_$__cuda_sm70_shflsync_bfly_p) ;  /* 0x00001f4000007944 */ /* 0x002fea0003c00000 */
[----:B-----5:R-:W-:Y:S01]  /*1acd0*/  FMNMX.FTZ R4, R5, R0, !PT ;  /* 0x0000000005047209 */ /* 0x020fe20007810000 */
[----:B------:R-:W-:Y:S01]  /*1ace0*/  IMAD.MOV.U32 R0, RZ, RZ, 0x1 ;  /* 0x00000001ff007424 */ /* 0x000fe200078e00ff */
[----:B------:R-:W-:Y:S02]  /*1acf0*/  MOV R2, 0x1ad10 ;  /* 0x0001ad1000027802 */ /* 0x000fe40000000f00 */
[----:B-1----:R-:W-:Y:S05]  /*1ad00*/  CALL.REL.NOINC `($__internal_9_$__cuda_sm70_shflsync_bfly_p) ;  /* 0x00001f0000007944 */ /* 0x002fea0003c00000 */
[----:B-1---5:R-:W-:-:S05]  /*1ad10*/  BRA `(.L_x_654) ;  /* 0xfffefb5000007947 */ /* 0x022fca000383ffff */
.L_x_536:
        /* <DEDUP_REMOVED lines=9> */
.L_x_537:
        /* <DEDUP_REMOVED lines=9> */
.L_x_538:
        /* <DEDUP_REMOVED lines=17> */
.L_x_541:
        /* <DEDUP_REMOVED lines=9> */
.L_x_542:
        /* <DEDUP_REMOVED lines=9> */
.L_x_543:
        /* <DEDUP_REMOVED lines=17> */
.L_x_544:
[----:B------:R-:W-:Y:S02]  /*1b180*/  MOV R0, 0x2 ;  /* 0x0000000200007802 */ /* 0x000fe40000000f00 */
[----:B------:R-:W-:Y:S02]  /*1b190*/  MOV R2, 0x1b1b0 ;  /* 0x0001b1b000027802 */ /* 0x000fe40000000f00 */
[----:B------:R-:W-:Y:S05]  /*1b1a0*/  CALL.REL.NOINC `($__internal_9_$__cuda_sm70_shflsync_bfly_p) ;  /* 0x00001a6000007944 */ /* 0x000fea0003c00000 */
[----:B-1---5:R-:W-:-:S05]  /*1b1b0*/  BRA `(.L_x_661) ;  /* 0xffff2ee000007947 */ /* 0x022fca000383ffff */
.L_x_545:
        /* <DEDUP_REMOVED lines=13> */
.L_x_548:
        /* <DEDUP_REMOVED lines=9> */
.L_x_551:
[----:B------:R-:W-:Y:S01]  /*1b320*/  MOV R0, 0x1b390 ;  /* 0x0001b39000007802 */ /* 0x000fe20000000f00 */
[----:B--2---:R-:W-:Y:S01]  /*1b330*/  IMAD.MOV.U32 R4, RZ, RZ, 0x181f ;  /* 0x0000181fff047424 */ /* 0x004fe200078e00ff */
[----:B------:R-:W-:Y:S01]  /*1b340*/  MOV R3, 0x1 ;  /* 0x0000000100037802 */ /* 0x000fe20000000f00 */
        /* <DEDUP_REMOVED lines=14> */
.L_x_554:
        /* <DEDUP_REMOVED lines=9> */
.L_x_555:
        /* <DEDUP_REMOVED lines=9> */
.L_x_556:
        /* <DEDUP_REMOVED lines=17> */
.L_x_557:
        /* <DEDUP_REMOVED lines=9> */
.L_x_562:
        /* <DEDUP_REMOVED lines=9> */
.L_x_567:
[----:B------:R-:W-:Y:S02]  /*1b780*/  MOV R0, 0x2 ;  /* 0x0000000200007802 */ /* 0x000fe40000000f00 */
[----:B------:R-:W-:Y:S02]  /*1b790*/  MOV R2, 0x1b7b0 ;  /* 0x0001b7b000027802 */ /* 0x000fe40000000f00 */
[----:B------:R-:W-:Y:S05]  /*1b7a0*/  CALL.REL.NOINC `($__internal_9_$__cuda_sm70_shflsync_bfly_p) ;  /* 0x0000146000007944 */ /* 0x000fea0003c00000 */
[----:B-1---5:R-:W-:-:S05]  /*1b7b0*/  BRA `(.L_x_670) ;  /* 0xffff693000007947 */ /* 0x022fca000383ffff */
.L_x_568:
        /* <DEDUP_REMOVED lines=13> */
.L_x_570:
[----:B-1----:R1:W5:Y:S01]  /*1b890*/  LDL R4, [R1+0x60] ;  /* 0x0000600001047983 */ /* 0x0023620000100800 */
[----:B------:R-:W-:-:S02]  /*1b8a0*/  MOV R0, 0x2 ;  /* 0x0000000200007802 */ /* 0x000fc40000000f00 */
[----:B------:R-:W-:Y:S02]  /*1b8b0*/  MOV R2, 0x1b8d0 ;  /* 0x0001b8d000027802 */ /* 0x000fe40000000f00 */
[----:B-1---5:R-:W-:Y:S05]  /*1b8c0*/  CALL.REL.NOINC `($__internal_9_$__cuda_sm70_shflsync_bfly_p) ;  /* 0x0000134000007944 */ /* 0x022fea0003c00000 */
[----:B-1---5:R-:W-:Y:S05]  /*1b8d0*/  BRA `(.L_x_672) ;  /* 0xffff81e000007947 */ /* 0x022fea000383ffff */
.L_x_571:
[----:B-1----:R-:W-:Y:S01]  /*1b8e0*/  IMAD.MOV.U32 R4, RZ, RZ, R5 ;  /* 0x000000ffff047224 */ /* 0x002fe200078e0005 */
[----:B------:R-:W-:Y:S02]  /*1b8f0*/  MOV R0, 0x1 ;  /* 0x0000000100007802 */ /* 0x000fe40000000f00 */
[----:B------:R-:W-:Y:S02]  /*1b900*/  MOV R2, 0x1b920 ;  /* 0x0001b92000027802 */ /* 0x000fe40000000f00 */
[----:B------:R-:W-:Y:S05]  /*1b910*/  CALL.REL.NOINC `($__internal_9_$__cuda_sm70_shflsync_bfly_p) ;  /* 0x000012f000007944 */ /* 0x000fea0003c00000 */
[----:B------:R2:W5:Y:S02]  /*1b920*/  LDL R4, [R1+0x5c] ;  /* 0x00005c0001047983 */ /* 0x0005640000100800 */
[----:B-----5:R-:W-:Y:S01]  /*1b930*/  FADD.FTZ R5, R5, R0 ;  /* 0x0000000005057221 */ /* 0x020fe20000010000 */
[----:B------:R-:W-:Y:S02]  /*1b940*/  MOV R0, 0x2 ;  /* 0x0000000200007802 */ /* 0x000fe40000000f00 */
[----:B------:R-:W-:Y:S02]  /*1b950*/  MOV R2, 0x1b970 ;  /* 0x0001b97000027802 */ /* 0x000fe40000000f00 */
[----:B-12---:R-:W-:Y:S05]  /*1b960*/  CALL.REL.NOINC `($__internal_9_$__cuda_sm70_shflsync_bfly_p) ;  /* 0x000012a000007944 */ /* 0x006fea0003c00000 */
[----:B------:R-:W2:Y:S02]  /*1b970*/  LDL.LU R2, [R1+0x5c] ;  /* 0x00005c0001027983 */ /* 0x000ea40000300800 */
[----:B--2---:R-:W-:Y:S01]  /*1b980*/  FADD.FTZ R4, R2, R0 ;  /* 0x0000000002047221 */ /* 0x004fe20000010000 */
[----:B------:R-:W-:-:S02]  /*1b990*/  MOV R0, 0x1 ;  /* 0x0000000100007802 */ /* 0x000fc40000000f00 */
[----:B------:R-:W-:Y:S02]  /*1b9a0*/  MOV R2, 0x1b9c0 ;  /* 0x0001b9c000027802 */ /* 0x000fe40000000f00 */
[----:B-1---5:R-:W-:Y:S05]  /*1b9b0*/  CALL.REL.NOINC `($__internal_9_$__cuda_sm70_shflsync_bfly_p) ;  /* 0x0000125000007944 */ /* 0x022fea0003c00000 */
[----:B------:R-:W-:Y:S01]  /*1b9c0*/  MOV R3, R0 ;  /* 0x0000000000037202 */ /* 0x000fe20000000f00 */
[----:B-1---5:R-:W-:Y:S05]  /*1b9d0*/  BRA `(.L_x_673) ;  /* 0xffff817000007947 */ /* 0x022fea000383ffff */
.L_x_578:
[----:B--234-:R-:W-:Y:S01]  /*1b9e0*/  MOV R0, 0x1ba50 ;  /* 0x0001ba5000007802 */ /* 0x01cfe20000000f00 */
        /* <DEDUP_REMOVED lines=8> */
.L_x_579:
        /* <DEDUP_REMOVED lines=9> */
.L_x_582:
[----:B--2---:R-:W-:Y:S01]  /*1bb00*/  MOV R0, 0x1bb70 ;  /* 0x0001bb7000007802 */ /* 0x004fe20000000f00 */
[----:B---3--:R-:W-:Y:S01]  /*1bb10*/  IMAD.MOV.U32 R4, RZ, RZ, 0x181f ;  /* 0x0000181fff047424 */ /* 0x008fe200078e00ff */
[----:B------:R-:W-:Y:S01]  /*1bb20*/  MOV R3, 0x1 ;  /* 0x0000000100037802 */ /* 0x000fe20000000f00 */
[----:B------:R-:W-:Y:S02]  /*1bb30*/  IMAD.MOV.U32 R2, RZ, RZ, R5 ;  /* 0x000000ffff027224 */ /* 0x000fe400078e0005 */
[----:B------:R2:W-:Y:S04]  /*1bb40*/  STL [R1+0x54], R0 ;  /* 0x0000540001007387 */ /* 0x0005e80000100800 */
[----:B------:R2:W-:Y:S02]  /*1bb50*/  STL [R1+0x58], R4 ;  /* 0x0000580401007387 */ /* 0x0005e40000100800 */
[----:B-12---:R-:W-:Y:S05]  /*1bb60*/  CALL.REL.NOINC `($__internal_10_$__cuda_sm70_shflsync_idx_p) ;  /* 0x0000112000007944 */ /* 0x006fea0003c00000 */
        /* <DEDUP_REMOVED lines=10> */
.L_x_585:
[----:B--2---:R-:W-:Y:S01]  /*1bc10*/  MOV R0, 0x1bc80 ;  /* 0x0001bc8000007802 */ /* 0x004fe20000000f00 */
[----:B----4-:R-:W-:Y:S01]  /*1bc20*/  IMAD.MOV.U32 R4, RZ, RZ, 0x181f ;  /* 0x0000181fff047424 */ /* 0x010fe200078e00ff */
[----:B-1----:R-:W-:Y:S01]  /*1bc30*/  MOV R3, 0x2 ;  /* 0x0000000200037802 */ /* 0x002fe20000000f00 */
[----:B------:R-:W-:Y:S02]  /*1bc40*/  IMAD.MOV.U32 R2, RZ, RZ, R5 ;  /* 0x000000ffff027224 */ /* 0x000fe400078e0005 */
[----:B------:R1:W-:Y:S04]  /*1bc50*/  STL [R1+0x54], R0 ;  /* 0x0000540001007387 */ /* 0x0003e80000100800 */
[----:B------:R1:W-:Y:S02]  /*1bc60*/  STL [R1+0x58], R4 ;  /* 0x0000580401007387 */ /* 0x0003e40000100800 */
[----:B-1-3--:R-:W-:Y:S05]  /*1bc70*/  CALL.REL.NOINC `($__internal_10_$__cuda_sm70_shflsync_idx_p) ;  /* 0x0000101000007944 */ /* 0x00afea0003c00000 */
[----:B-----5:R1:W5:Y:S02]  /*1bc80*/  LDL.LU R4, [R1+0x58] ;  /* 0x0000580001047983 */ /* 0x0203640000300800 */
[----:B-1---5:R-:W-:Y:S05]  /*1bc90*/  BRA `(.L_x_677) ;  /* 0xffff9fa000007947 */ /* 0x022fea000383ffff */
.L_x_586:
[----:B--2---:R-:W-:Y:S01]  /*1bca0*/  MOV R0, 0x1bd10 ;  /* 0x0001bd1000007802 */ /* 0x004fe20000000f00 */
[----:B-1----:R-:W-:Y:S01]  /*1bcb0*/  IMAD.MOV.U32 R6, RZ, RZ, 0x181f ;  /* 0x0000181fff067424 */ /* 0x002fe200078e00ff */
[----:B------:R-:W-:Y:S01]  /*1bcc0*/  MOV R3, 0x2 ;  /* 0x0000000200037802 */ /* 0x000fe20000000f00 */
[----:B------:R-:W-:-:S02]  /*1bcd0*/  IMAD.MOV.U32 R2, RZ, RZ, R14 ;  /* 0x000000ffff027224 */ /* 0x000fc400078e000e */
[----:B------:R1:W-:Y:S04]  /*1bce0*/  STL [R1+0x54], R0 ;  /* 0x0000540001007387 */ /* 0x0003e80000100800 */
[----:B------:R1:W-:Y:S02]  /*1bcf0*/  STL [R1+0x58], R6 ;  /* 0x0000580601007387 */ /* 0x0003e40000100800 */
[----:B-1-34-:R-:W-:Y:S05]  /*1bd00*/  CALL.REL.NOINC `($__internal_10_$__cuda_sm70_shflsync_idx_p) ;  /* 0x00000f8000007944 */ /* 0x01afea0003c00000 */
[----:B-----5:R1:W5:Y:S02]  /*1bd10*/  LDL.LU R0, [R1+0x58] ;  /* 0x0000580001007983 */ /* 0x0203640000300800 */
[----:B-1---5:R-:W-:Y:S05]  /*1bd20*/  BRA `(.L_x_678) ;  /* 0xffff9f3000007947 */ /* 0x022fea000383ffff */
.L_x_589:
[----:B----4-:R-:W-:Y:S01]  /*1bd30*/  MOV R0, 0x1bda0 ;  /* 0x0001bda000007802 */ /* 0x010fe20000000f00 */
[----:B---3--:R-:W-:Y:S01]  /*1bd40*/  IMAD.MOV.U32 R4, RZ, RZ, 0x181f ;  /* 0x0000181fff047424 */ /* 0x008fe200078e00ff */
[----:B-1----:R-:W-:Y:S01]  /*1bd50*/  MOV R3, 0x3 ;  /* 0x0000000300037802 */ /* 0x002fe20000000f00 */
        /* <DEDUP_REMOVED lines=14> */
.L_x_591:
        /* <DEDUP_REMOVED lines=8> */
[----:B-1---5:R-:W-:Y:S05]  /*1bec0*/  BRA `(.L_x_680) ;  /* 0xffffa37000007947 */ /* 0x022fea000383ffff */
.L_x_592:
[----:B------:R-:W-:Y:S01]  /*1bed0*/  MOV R0, 0x1bf40 ;  /* 0x0001bf4000007802 */ /* 0x000fe20000000f00 */
[----:B------:R-:W-:Y:S01]  /*1bee0*/  IMAD.MOV.U32 R6, RZ, RZ, 0x1c1f ;  /* 0x00001c1fff067424 */ /* 0x000fe200078e00ff */
[----:B------:R-:W-:Y:S01]  /*1bef0*/  MOV R3, RZ ;  /* 0x000000ff00037202 */ /* 0x000fe20000000f00 */
[----:B------:R-:W-:-:S02]  /*1bf00*/  IMAD.MOV.U32 R2, RZ, RZ, R12 ;  /* 0x000000ffff027224 */ /* 0x000fc400078e000c */
[----:B------:R3:W-:Y:S04]  /*1bf10*/  STL [R1+0x54], R0 ;  /* 0x0000540001007387 */ /* 0x0007e80000100800 */
[----:B------:R3:W-:Y:S02]  /*1bf20*/  STL [R1+0x58], R6 ;  /* 0x0000580601007387 */ /* 0x0007e40000100800 */
[----:B-123--:R-:W-:Y:S05]  /*1bf30*/  CALL.REL.NOINC `($__internal_10_$__cuda_sm70_shflsync_idx_p) ;  /* 0x00000d5000007944 */ /* 0x00efea0003c00000 */
[----:B-----5:R1:W5:Y:S02]  /*1bf40*/  LDL.LU R0, [R1+0x58] ;  /* 0x0000580001007983 */ /* 0x0203640000300800 */
[----:B-1---5:R-:W-:Y:S05]  /*1bf50*/  BRA `(.L_x_681) ;  /* 0xffffa30000007947 */ /* 0x022fea000383ffff */
.L_x_595:
[----:B----4-:R-:W-:Y:S01]  /*1bf60*/  MOV R0, 0x1bfd0 ;  /* 0x0001bfd000007802 */ /* 0x010fe20000000f00 */
[----:B--2---:R-:W-:Y:S01]  /*1bf70*/  IMAD.MOV.U32 R4, RZ, RZ, 0x1c1f ;  /* 0x00001c1fff047424 */ /* 0x004fe200078e00ff */
[----:B------:R-:W-:Y:S01]  /*1bf80*/  MOV R3, 0x1 ;  /* 0x0000000100037802 */ /* 0x000fe20000000f00 */
[----:B------:R-:W-:Y:S02]  /*1bf90*/  IMAD.MOV.U32 R2, RZ, RZ, R5 ;  /* 0x000000ffff027224 */ /* 0x000fe400078e0005 */
[----:B------:R2:W-:Y:S04]  /*1bfa0*/  STL [R1+0x54], R0 ;  /* 0x0000540001007387 */ /* 0x0005e80000100800 */
[----:B------:R2:W-:Y:S02]  /*1bfb0*/  STL [R1+0x58], R4 ;  /* 0x0000580401007387 */ /* 0x0005e40000100800 */
[----:B-123--:R-:W-:Y:S05]  /*1bfc0*/  CALL.REL.NOINC `($__internal_10_$__cuda_sm70_shflsync_idx_p) ;  /* 0x00000cc000007944 */ /* 0x00efea0003c00000 */
        /* <DEDUP_REMOVED lines=10> */
.L_x_599:
        /* <DEDUP_REMOVED lines=9> */
.L_x_600:
        /* <DEDUP_REMOVED lines=9> */
.L_x_603:
[----:B----4-:R-:W-:Y:S01]  /*1c190*/  MOV R0, 0x1c200 ;  /* 0x0001c20000007802 */ /* 0x010fe20000000f00 */
[----:B--2---:R-:W-:Y:S01]  /*1c1a0*/  IMAD.MOV.U32 R4, RZ, RZ, 0x181f ;  /* 0x0000181fff047424 */ /* 0x004fe200078e00ff */
[----:B-1----:R-:W-:Y:S01]  /*1c1b0*/  MOV R3, 0x1 ;  /* 0x0000000100037802 */ /* 0x002fe20000000f00 */
[----:B------:R-:W-:Y:S02]  /*1c1c0*/  IMAD.MOV.U32 R2, RZ, RZ, R5 ;  /* 0x000000ffff027224 */ /* 0x000fe400078e0005 */
[----:B------:R1:W-:Y:S04]  /*1c1d0*/  STL [R1+0x54], R0 ;  /* 0x0000540001007387 */ /* 0x0003e80000100800 */
[----:B------:R1:W-:Y:S02]  /*1c1e0*/  STL [R1+0x58], R4 ;  /* 0x0000580401007387 */ /* 0x0003e40000100800 */
[----:B-1-3--:R-:W-:Y:S05]  /*1c1f0*/  CALL.REL.NOINC `($__internal_10_$__cuda_sm70_shflsync_idx_p) ;  /* 0x00000a9000007944 */ /* 0x00afea0003c00000 */
        /* <DEDUP_REMOVED lines=10> */
.L_x_606:
[----:B----4-:R-:W-:Y:S01]  /*1c2a0*/  MOV R0, 0x1c310 ;  /* 0x0001c31000007802 */ /* 0x010fe20000000f00 */
[----:B------:R-:W-:Y:S01]  /*1c2b0*/  IMAD.MOV.U32 R4, RZ, RZ, 0x181f ;  /* 0x0000181fff047424 */ /* 0x000fe200078e00ff */
[----:B-1----:R-:W-:Y:S01]  /*1c2c0*/  MOV R3, 0x2 ;  /* 0x0000000200037802 */ /* 0x002fe20000000f00 */
[----:B------:R-:W-:Y:S02]  /*1c2d0*/  IMAD.MOV.U32 R2, RZ, RZ, R5 ;  /* 0x000000ffff027224 */ /* 0x000fe400078e0005 */
[----:B------:R1:W-:Y:S04]  /*1c2e0*/  STL [R1+0x54], R0 ;  /* 0x0000540001007387 */ /* 0x0003e80000100800 */
[----:B------:R1:W-:Y:S02]  /*1c2f0*/  STL [R1+0x58], R4 ;  /* 0x0000580401007387 */ /* 0x0003e40000100800 */
[----:B-123--:R-:W-:Y:S05]  /*1c300*/  CALL.REL.NOINC `($__internal_10_$__cuda_sm70_shflsync_idx_p) ;  /* 0x0000098000007944 */ /* 0x00efea0003c00000 */
[----:B-----5:R1:W5:Y:S02]  /*1c310*/  LDL.LU R4, [R1+0x58] ;  /* 0x0000580001047983 */ /* 0x0203640000300800 */
[----:B-1---5:R-:W-:Y:S05]  /*1c320*/  BRA `(.L_x_686) ;  /* 0xffffc48000007947 */ /* 0x022fea000383ffff */
.L_x_607:
[----:B----4-:R-:W-:Y:S01]  /*1c330*/  MOV R0, 0x1c3a0 ;  /* 0x0001c3a000007802 */ /* 0x010fe20000000f00 */
[----:B-1----:R-:W-:Y:S01]  /*1c340*/  IMAD.MOV.U32 R6, RZ, RZ, 0x181f ;  /* 0x0000181fff067424 */ /* 0x002fe200078e00ff */
[----:B------:R-:W-:Y:S01]  /*1c350*/  MOV R3, 0x2 ;  /* 0x0000000200037802 */ /* 0x000fe20000000f00 */
[----:B------:R-:W-:-:S02]  /*1c360*/  IMAD.MOV.U32 R2, RZ, RZ, R14 ;  /* 0x000000ffff027224 */ /* 0x000fc400078e000e */
[----:B------:R1:W-:Y:S04]  /*1c370*/  STL [R1+0x54], R0 ;  /* 0x0000540001007387 */ /* 0x0003e80000100800 */
[----:B------:R1:W-:Y:S02]  /*1c380*/  STL [R1+0x58], R6 ;  /* 0x0000580601007387 */ /* 0x0003e40000100800 */
[----:B-123--:R-:W-:Y:S05]  /*1c390*/  CALL.REL.NOINC `($__internal_10_$__cuda_sm70_shflsync_idx_p) ;  /* 0x000008f000007944 */ /* 0x00efea0003c00000 */
[----:B-----5:R1:W5:Y:S02]  /*1c3a0*/  LDL.LU R0, [R1+0x58] ;  /* 0x0000580001007983 */ /* 0x0203640000300800 */
[----:B-1---5:R-:W-:Y:S05]  /*1c3b0*/  BRA `(.L_x_687) ;  /* 0xffffc41000007947 */ /* 0x022fea000383ffff */
.L_x_610:
[----:B------:R-:W-:Y:S01]  /*1c3c0*/  MOV R0, 0x1c430 ;  /* 0x0001c43000007802 */ /* 0x000fe20000000f00 */
[----:B--2---:R-:W-:Y:S01]  /*1c3d0*/  IMAD.MOV.U32 R4, RZ, RZ, 0x181f ;  /* 0x0000181fff047424 */ /* 0x004fe200078e00ff */
[----:B-1----:R-:W-:Y:S01]  /*1c3e0*/  MOV R3, 0x3 ;  /* 0x0000000300037802 */ /* 0x002fe20000000f00 */
        /* <DEDUP_REMOVED lines=14> */
.L_x_612:
        /* <DEDUP_REMOVED lines=9> */
.L_x_613:
[----:B------:R-:W-:Y:S01]  /*1c560*/  MOV R0, 0x1c5d0 ;  /* 0x0001c5d000007802 */ /* 0x000fe20000000f00 */
[----:B------:R-:W-:Y:S01]  /*1c570*/  IMAD.MOV.U32 R4, RZ, RZ, 0x1f ;  /* 0x0000001fff047424 */ /* 0x000fe200078e00ff */
[----:B------:R-:W-:Y:S01]  /*1c580*/  MOV R3, 0x1 ;  /* 0x0000000100037802 */ /* 0x000fe20000000f00 */
[----:B------:R-:W-:-:S02]  /*1c590*/  IMAD.MOV.U32 R2, RZ, RZ, R106 ;  /* 0x000000ffff027224 */ /* 0x000fc400078e006a */
[----:B------:R3:W-:Y:S04]  /*1c5a0*/  STL [R1+0x54], R0 ;  /* 0x0000540001007387 */ /* 0x0007e80000100800 */
[----:B------:R3:W-:Y:S02]  /*1c5b0*/  STL [R1+0x58], R4 ;  /* 0x0000580401007387 */ /* 0x0007e40000100800 */
[----:B-123--:R-:W-:Y:S05]  /*1c5c0*/  CALL.REL.NOINC `($__internal_10_$__cuda_sm70_shflsync_idx_p) ;  /* 0x000006c000007944 */ /* 0x00efea0003c00000 */
[----:B------:R1:W5:Y:S02]  /*1c5d0*/  LDL.LU R8, [R1+0x58] ;  /* 0x0000580001087983 */ /* 0x0003640000300800 */
[----:B-1---5:R-:W-:Y:S05]  /*1c5e0*/  BRA `(.L_x_690) ;  /* 0xffffc6b000007947 */ /* 0x022fea000383ffff */
.L_x_614:
[----:B------:R-:W-:Y:S02]  /*1c5f0*/  MOV R3, 0x1 ;  /* 0x0000000100037802 */ /* 0x000fe40000000f00 */
[----:B------:R-:W-:Y:S02]  /*1c600*/  MOV R2, 0x1c620 ;  /* 0x0001c62000027802 */ /* 0x000fe40000000f00 */
[----:B-1234-:R-:W-:Y:S05]  /*1c610*/  CALL.REL.NOINC `($__internal_11_$__cuda_sm70_shflsync_up_p) ;  /* 0x0000074000007944 */ /* 0x01efea0003c00000 */
[----:B------:R-:W-:Y:S05]  /*1c620*/  BRA `(.L_x_691) ;  /* 0xffffc7a000007947 */ /* 0x000fea000383ffff */
.L_x_615:
[----:B------:R-:W-:Y:S02]  /*1c630*/  MOV R3, 0x2 ;  /* 0x0000000200037802 */ /* 0x000fe40000000f00 */
[----:B------:R-:W-:-:S02]  /*1c640*/  MOV R2, 0x1c660 ;  /* 0x0001c66000027802 */ /* 0x000fc40000000f00 */
[----:B--2-4-:R-:W-:Y:S05]  /*1c650*/  CALL.REL.NOINC `($__internal_11_$__cuda_sm70_shflsync_up_p) ;  /* 0x0000070000007944 */ /* 0x014fea0003c00000 */
[----:B------:R-:W-:Y:S02]  /*1c660*/  SEL R3, R4, RZ, P1 ;  /* 0x000000ff04037207 */ /* 0x000fe40000800000 */
[----:B------:R-:W-:-:S03]  /*1c670*/  MOV R2, 0x1c6b0 ;  /* 0x0001c6b000027802 */ /* 0x000fc60000000f00 */
[----:B------:R-:W-:Y:S02]  /*1c680*/  IMAD.IADD R0, R0, 0x1, R3 ;  /* 0x0000000100007824 */ /* 0x000fe400078e0203 */
[----:B------:R-:W-:Y:S02]  /*1c690*/  IMAD.MOV.U32 R3, RZ, RZ, 0x4 ;  /* 0x00000004ff037424 */ /* 0x000fe400078e00ff */
        /* <DEDUP_REMOVED lines=22> */
.L_x_619:
[----:B------:R-:W-:Y:S02]  /*1c800*/  MOV R3, 0x1 ;  /* 0x0000000100037802 */ /* 0x000fe40000000f00 */
[----:B------:R-:W-:-:S02]  /*1c810*/  MOV R2, 0x1c830 ;  /* 0x0001c83000027802 */ /* 0x000fc40000000f00 */
[----:B------:R-:W-:Y:S05]  /*1c820*/  CALL.REL.NOINC `($__internal_11_$__cuda_sm70_shflsync_up_p) ;  /* 0x0000053000007944 */ /* 0x000fea0003c00000 */
[----:B------:R-:W-:Y:S01]  /*1c830*/  MOV R2, R4 ;  /* 0x0000000400027202 */ /* 0x000fe20000000f00 */
[----:B------:R-:W-:Y:S05]  /*1c840*/  BRA `(.L_x_693) ;  /* 0xffffc7e000007947 */ /* 0x000fea000383ffff */
.L_x_620:
[----:B------:R-:W-:Y:S02]  /*1c850*/  MOV R3, 0x2 ;  /* 0x0000000200037802 */ /* 0x000fe40000000f00 */
[----:B------:R-:W-:-:S02]  /*1c860*/  MOV R2, 0x1c880 ;  /* 0x0001c88000027802 */ /* 0x000fc40000000f00 */
        /* <DEDUP_REMOVED lines=27> */
.L_x_622:
[----:B------:R-:W-:Y:S02]  /*1ca20*/  SEL R0, RZ, 0x1, P0 ;  /* 0x00000001ff007807 */ /* 0x000fe40000000000 */
[----:B------:R-:W-:-:S02]  /*1ca30*/  MOV R2, 0x1ca50 ;  /* 0x0001ca5000027802 */ /* 0x000fc40000000f00 */
[----:B-1----:R-:W-:Y:S05]  /*1ca40*/  CALL.REL.NOINC `($__internal_12_$__cuda_sm70_votesync_ballot) ;  /* 0x0000037000007944 */ /* 0x002fea0003c00000 */
[----:B------:R-:W-:Y:S01]  /*1ca50*/  MOV R5, R0 ;  /* 0x0000000000057202 */ /* 0x000fe20000000f00 */
[----:B------:R-:W-:Y:S05]  /*1ca60*/  BRA `(.L_x_695) ;  /* 0xffffc75000007947 */ /* 0x000fea000383ffff */
.L_x_623:
[----:B--2---:R-:W-:Y:S01]  /*1ca70*/  IMAD.MOV.U32 R2, RZ, RZ, R6 ;  /* 0x000000ffff027224 */ /* 0x004fe200078e0006 */
[----:B------:R-:W-:Y:S01]  /*1ca80*/  MOV R6, 0x1cae0 ;  /* 0x0001cae000067802 */ /* 0x000fe20000000f00 */
[----:B------:R-:W-:Y:S01]  /*1ca90*/  IMAD.MOV.U32 R10, RZ, RZ, 0x1f ;  /* 0x0000001fff0a7424 */ /* 0x000fe200078e00ff */
[----:B------:R-:W-:-:S03]  /*1caa0*/  MOV R3, R0 ;  /* 0x0000000000037202 */ /* 0x000fc60000000f00 */
[----:B------:R2:W-:Y:S04]  /*1cab0*/  STL [R1+0x54], R6 ;  /* 0x0000540601007387 */ /* 0x0005e80000100800 */
[----:B------:R2:W-:Y:S02]  /*1cac0*/  STL [R1+0x58], R10 ;  /* 0x0000580a01007387 */ /* 0x0005e40000100800 */
[----:B-12---:R-:W-:Y:S05]  /*1cad0*/  CALL.REL.NOINC `($__internal_10_$__cuda_sm70_shflsync_idx_p) ;  /* 0x000001b000007944 */ /* 0x006fea0003c00000 */
[----:B------:R-:W-:Y:S01]  /*1cae0*/  IMAD.MOV.U32 R2, RZ, RZ, R7 ;  /* 0x000000ffff027224 */ /* 0x000fe200078e0007 */
[----:B------:R-:W-:Y:S01]  /*1caf0*/  MOV R6, 0x1cb60 ;  /* 0x0001cb6000067802 */ /* 0x000fe20000000f00 */
[----:B------:R-:W-:Y:S01]  /*1cb00*/  IMAD.MOV.U32 R7, RZ, RZ, 0x1f ;  /* 0x0000001fff077424 */ /* 0x000fe200078e00ff */
[----:B------:R1:W5:Y:S02]  /*1cb10*/  LDL.LU R10, [R1+0x58] ;  /* 0x00005800010a7983 */ /* 0x0003640000300800 */
[----:B-----5:R-:W-:Y:S02]  /*1cb20*/  MOV R3, R0 ;  /* 0x0000000000037202 */ /* 0x020fe40000000f00 */
[----:B------:R1:W-:Y:S04]  /*1cb30*/  STL [R1+0x54], R6 ;  /* 0x0000540601007387 */ /* 0x0003e80000100800 */
[----:B------:R1:W-:Y:S02]  /*1cb40*/  STL [R1+0x58], R7 ;  /* 0x0000580701007387 */ /* 0x0003e40000100800 */
[----:B-1----:R-:W-:Y:S05]  /*1cb50*/  CALL.REL.NOINC `($__internal_10_$__cuda_sm70_shflsync_idx_p) ;  /* 0x0000013000007944 */ /* 0x002fea0003c00000 */
[----:B------:R1:W5:Y:S02]  /*1cb60*/  LDL.LU R7, [R1+0x58] ;  /* 0x0000580001077983 */ /* 0x0003640000300800 */
[----:B-1---5:R-:W-:Y:S05]  /*1cb70*/  BRA `(.L_x_696) ;  /* 0xffffc6b000007947 */ /* 0x022fea000383ffff */
.L_x_626:
[----:B------:R-:W-:Y:S01]  /*1cb80*/  MOV R3, R0 ;  /* 0x0000000000037202 */ /* 0x000fe20000000f00 */
[----:B--2---:R-:W-:Y:S01]  /*1cb90*/  IMAD.MOV.U32 R2, RZ, RZ, R4 ;  /* 0x000000ffff027224 */ /* 0x004fe200078e0004 */
[----:B------:R-:W-:Y:S01]  /*1cba0*/  MOV R0, 0x1cbf0 ;  /* 0x0001cbf000007802 */ /* 0x000fe20000000f00 */
[----:B-1----:R-:W-:-:S04]  /*1cbb0*/  IMAD.MOV.U32 R4, RZ, RZ, 0x1f ;  /* 0x0000001fff047424 */ /* 0x002fc800078e00ff */
[----:B------:R1:W-:Y:S04]  /*1cbc0*/  STL [R1+0x54], R0 ;  /* 0x0000540001007387 */ /* 0x0003e80000100800 */
[----:B------:R1:W-:Y:S02]  /*1cbd0*/  STL [R1+0x58], R4 ;  /* 0x0000580401007387 */ /* 0x0003e40000100800 */
[----:B-1--4-:R-:W-:Y:S05]  /*1cbe0*/  CALL.REL.NOINC `($__internal_10_$__cuda_sm70_shflsync_idx_p) ;  /* 0x000000a000007944 */ /* 0x012fea0003c00000 */
[----:B------:R1:W5:Y:S02]  /*1cbf0*/  LDL.LU R11, [R1+0x58] ;  /* 0x00005800010b7983 */ /* 0x0003640000300800 */
[----:B-1---5:R-:W-:Y:S05]  /*1cc00*/  BRA `(.L_x_625) ;  /* 0xffffc68000007947 */ /* 0x022fea000383ffff */
        .weak           $__internal_9_$__cuda_sm70_shflsync_bfly_p
        .type           $__internal_9_$__cuda_sm70_shflsync_bfly_p,@function
        .size           $__internal_9_$__cuda_sm70_shflsync_bfly_p,($__internal_10_$__cuda_sm70_shflsync_idx_p - $__internal_9_$__cuda_sm70_shflsync_bfly_p)
$__internal_9_$__cuda_sm70_shflsync_bfly_p:
[----:B------:R1:W-:Y:S01]  /*1cc10*/  STL [R1+0x210], R5 ;  /* 0x0002100501007387 */ /* 0x0003e20000100800 */
[----:B------:R-:W-:Y:S02]  /*1cc20*/  MOV R3, 0x1f ;  /* 0x0000001f00037802 */ /* 0x000fe40000000f00 */
[----:B-1----:R-:W-:-:S04]  /*1cc30*/  MOV R5, 0xffffffff ;  /* 0xffffffff00057802 */ /* 0x002fc80000000f00 */
[----:B------:R-:W-:Y:S04]  /*1cc40*/  WARPSYNC R5 ;  /* 0x0000000500007348 */ /* 0x000fe80003800000 */
[----:B------:R1:W2:Y:S04]  /*1cc50*/  SHFL.BFLY PT, R0, R4, R0, R3 ;  /* 0x0c00000004007389 */ /* 0x0002a800000e0003 */
[----:B-1----:R1:W5:Y:S01]  /*1cc60*/  LDL.LU R5, [R1+0x210] ;  /* 0x0002100001057983 */ /* 0x0023620000300800 */
[----:B------:R-:W-:-:S04]  /*1cc70*/  MOV R3, 0x0 ;  /* 0x0000000000037802 */ /* 0x000fc80000000f00 */
[----:B--2---:R-:W-:Y:S05]  /*1cc80*/  RET.REL.NODEC R2 `(_ZN7cutlass13device_kernelIN5flash19enable_sm80_to_sm89INS1_16FlashAttnFwdSm80INS1_25CollectiveMainloopFwdSm80ILi8ELi1ELb1EN4cute5tupleIJNS5_1CILi128EEENS7_ILi48EEENS7_ILi256EEEEEELi256ENS_6half_tEfNS_4arch4Sm80ELb0ELb1ELb1ELb1ELb1ELb0ELb1ELb1EEENS1_21CollectiveEpilogueFwdINS6_IJS8_SA_S9_EEENS6_IJNS7_ILi1EEESI_SI_EEESC_SE_Li256ELb1ELb1ELb1ELb0EEENS1_36VarlenDynamicPersistentTileSchedulerILi128ELi48ELi256ELi256ELb1ELb1ELb0ELb1ELb0ELb1EEEEEEEEEvNT_6ParamsE) ;  /* 0xfffe337002007950 */ /* 0x004fea0003c3ffff */
        .weak           $__internal_10_$__cuda_sm70_shflsync_idx_p
        .type           $__internal_10_$__cuda_sm70_shflsync_idx_p,@function
        .size           $__internal_10_$__cuda_sm70_shflsync_idx_p,($__internal_11_$__cuda_sm70_shflsync_up_p - $__internal_10_$__cuda_sm70_shflsync_idx_p)
$__internal_10_$__cuda_sm70_shflsync_idx_p:
[----:B------:R1:W-:Y:S04]  /*1cc90*/  STL [R1+0x214], R4 ;  /* 0x0002140401007387 */ /* 0x0003e80000100800 */
[----:B------:R2:W-:Y:S01]  /*1cca0*/  STL [R1+0x210], R0 ;  /* 0x0002100001007387 */ /* 0x0005e20000100800 */
[----:B-1----:R-:W-:-:S03]  /*1ccb0*/  MOV R4, 0xffffffff ;  /* 0xffffffff00047802 */ /* 0x002fc60000000f00 */
[----:B--2---:R-:W2:Y:S01]  /*1ccc0*/  LDL.LU R0, [R1+0x58] ;  /* 0x0000580001007983 */ /* 0x004ea20000300800 */
[----:B------:R-:W-:Y:S04]  /*1ccd0*/  WARPSYNC R4 ;  /* 0x0000000400007348 */ /* 0x000fe80003800000 */
[----:B--2---:R1:W2:Y:S04]  /*1cce0*/  SHFL.IDX PT, R2, R2, R3, R0 ;  /* 0x0000000302027389 */ /* 0x0042a800000e0000 */
[----:B-1----:R1:W5:Y:S04]  /*1ccf0*/  LDL.LU R4, [R1+0x214] ;  /* 0x0002140001047983 */ /* 0x0023680000300800 */
[----:B------:R1:W5:Y:S04]  /*1cd00*/  LDL.LU R0, [R1+0x210] ;  /* 0x0002100001007983 */ /* 0x0003680000300800 */
[----:B------:R-:W3:Y:S04]  /*1cd10*/  LDL.LU R3, [R1+0x54] ;  /* 0x0000540001037983 */ /* 0x000ee80000300800 */
[----:B--2---:R3:W-:Y:S02]  /*1cd20*/  STL [R1+0x58], R2 ;  /* 0x0000580201007387 */ /* 0x0047e40000100800 */
[----:B---3--:R-:W-:-:S02]  /*1cd30*/  MOV R2, R3 ;  /* 0x0000000300027202 */ /* 0x008fc40000000f00 */
[----:B------:R-:W-:-:S04]  /*1cd40*/  MOV R3, 0x0 ;  /* 0x0000000000037802 */ /* 0x000fc80000000f00 */
[----:B-1----:R-:W-:Y:S05]  /*1cd50*/  RET.REL.NODEC R2 `(_ZN7cutlass13device_kernelIN5flash19enable_sm80_to_sm89INS1_16FlashAttnFwdSm80INS1_25CollectiveMainloopFwdSm80ILi8ELi1ELb1EN4cute5tupleIJNS5_1CILi128EEENS7_ILi48EEENS7_ILi256EEEEEELi256ENS_6half_tEfNS_4arch4Sm80ELb0ELb1ELb1ELb1ELb1ELb0ELb1ELb1EEENS1_21CollectiveEpilogueFwdINS6_IJS8_SA_S9_EEENS6_IJNS7_ILi1EEESI_SI_EEESC_SE_Li256ELb1ELb1ELb1ELb0EEENS1_36VarlenDynamicPersistentTileSchedulerILi128ELi48ELi256ELi256ELb1ELb1ELb0ELb1ELb0ELb1EEEEEEEEEvNT_6ParamsE) ;  /* 0xfffe32a002007950 */ /* 0x002fea0003c3ffff */
        .weak           $__internal_11_$__cuda_sm70_shflsync_up_p
        .type           $__internal_11_$__cuda_sm70_shflsync_up_p,@function
        .size           $__internal_11_$__cuda_sm70_shflsync_up_p,($__internal_12_$__cuda_sm70_votesync_ballot - $__internal_11_$__cuda_sm70_shflsync_up_p)
$__internal_11_$__cuda_sm70_shflsync_up_p:
[----:B------:R-:W-:Y:S02]  /*1cd60*/  MOV R4, RZ ;  /* 0x000000ff00047202 */ /* 0x000fe40000000f00 */
[----:B------:R-:W-:-:S04]  /*1cd70*/  MOV R10, 0xffffffff ;  /* 0xffffffff000a7802 */ /* 0x000fc80000000f00 */
[----:B------:R-:W-:Y:S04]  /*1cd80*/  WARPSYNC R10 ;  /* 0x0000000a00007348 */ /* 0x000fe80003800000 */
[----:B------:R1:W2:Y:S02]  /*1cd90*/  SHFL.UP PT, R4, R0, R3, R4 ;  /* 0x0400000300047389 */ /* 0x0002a400000e0004 */
[----:B-1----:R-:W-:-:S04]  /*1cda0*/  MOV R3, 0x0 ;  /* 0x0000000000037802 */ /* 0x002fc80000000f00 */
[----:B--2---:R-:W-:Y:S05]  /*1cdb0*/  RET.REL.NODEC R2 `(_ZN7cutlass13device_kernelIN5flash19enable_sm80_to_sm89INS1_16FlashAttnFwdSm80INS1_25CollectiveMainloopFwdSm80ILi8ELi1ELb1EN4cute5tupleIJNS5_1CILi128EEENS7_ILi48EEENS7_ILi256EEEEEELi256ENS_6half_tEfNS_4arch4Sm80ELb0ELb1ELb1ELb1ELb1ELb0ELb1ELb1EEENS1_21CollectiveEpilogueFwdINS6_IJS8_SA_S9_EEENS6_IJNS7_ILi1EEESI_SI_EEESC_SE_Li256ELb1ELb1ELb1ELb0EEENS1_36VarlenDynamicPersistentTileSchedulerILi128ELi48ELi256ELi256ELb1ELb1ELb0ELb1ELb0ELb1EEEEEEEEEvNT_6ParamsE) ;  /* 0xfffe324002007950 */ /* 0x004fea0003c3ffff */
        .weak           $__internal_12_$__cuda_sm70_votesync_ballot
        .type           $__internal_12_$__cuda_sm70_votesync_ballot,@function
        .size           $__internal_12_$__cuda_sm70_votesync_ballot,(.L_x_6469 - $__internal_12_$__cuda_sm70_votesync_ballot)
$__internal_12_$__cuda_sm70_votesync_ballot:
[----:B------:R-:W-:Y:S01]  /*1cdc0*/  ISETP.NE.U32.AND P0, PT, R0, 0x1, PT ;  /* 0x000000010000780c */ /* 0x000fe20003f05070 */
[----:B------:R-:W-:-:S04]  /*1cdd0*/  IMAD.MOV.U32 R3, RZ, RZ, -0x1 ;  /* 0xffffffffff037424 */ /* 0x000fc800078e00ff */
[----:B------:R-:W-:Y:S08]  /*1cde0*/  WARPSYNC R3 ;  /* 0x0000000300007348 */ /* 0x000ff00003800000 */
[----:B------:R-:W-:-:S04]  /*1cdf0*/  VOTE.ANY R0, PT, !P0 ;  /* 0x0000000000007806 */ /* 0x000fc800040e0100 */
[----:B------:R-:W-:Y:S01]  /*1ce00*/  LOP3.LUT R0, R0, R3, RZ, 0xc0, !PT ;  /* 0x0000000300007212 */ /* 0x000fe200078ec0ff */
[----:B------:R-:W-:-:S04]  /*1ce10*/  IMAD.MOV.U32 R3, RZ, RZ, 0x0 ;  /* 0x00000000ff037424 */ /* 0x000fc800078e00ff */
[----:B------:R-:W-:Y:S05]  /*1ce20*/  RET.REL.NODEC R2 `(_ZN7cutlass13device_kernelIN5flash19enable_sm80_to_sm89INS1_16FlashAttnFwdSm80INS1_25CollectiveMainloopFwdSm80ILi8ELi1ELb1EN4cute5tupleIJNS5_1CILi128EEENS7_ILi48EEENS7_ILi256EEEEEELi256ENS_6half_tEfNS_4arch4Sm80ELb0ELb1ELb1ELb1ELb1ELb0ELb1ELb1EEENS1_21CollectiveEpilogueFwdINS6_IJS8_SA_S9_EEENS6_IJNS7_ILi1EEESI_SI_EEESC_SE_Li256ELb1ELb1ELb1ELb0EEENS1_36VarlenDynamicPersistentTileSchedulerILi128ELi48ELi256ELi256ELb1ELb1ELb0ELb1ELb0ELb1EEEEEEEEEvNT_6ParamsE) ;  /* 0xfffe31d002007950 */ /* 0x000fea0003c3ffff */
.L_x_697:
        /* <DEDUP_REMOVED lines=13> */
.L_x_6469:


//--------------------- .text._ZN7cutlass13device_kernelIN5flash19enable_sm80_to_sm89INS1_16FlashAttnFwdSm80INS1_25CollectiveMainloopFwdSm80ILi8ELi1ELb0EN4cute5tupleIJNS5_1CILi128EEENS7_ILi32EEENS7_ILi256EEEEEELi256ENS_6half_tEfNS_4arch4Sm80ELb0ELb1ELb1ELb1ELb1ELb1ELb1ELb1EEENS1_21CollectiveEpilogueFwdINS6_IJS8_SA_S9_EEENS6_IJNS7_ILi1EEESI_SI_EEESC_SE_Li256ELb1ELb1ELb1ELb0EEENS1_36VarlenDynamicPersistentTileSchedulerILi128ELi32ELi256ELi256ELb1ELb1ELb0ELb1ELb0ELb1EEEEEEEEEvNT_6ParamsE --------------------------
	.section	.text._ZN7cutlass13device_kernelIN5flash19enable_sm80_to_sm89INS1_16FlashAttnFwdSm80INS1_25CollectiveMainloopFwdSm80ILi8ELi1ELb0EN4cute5tupleIJNS5_1CILi128EEENS7_ILi32EEENS7_ILi256EEEEEELi256ENS_6half_tEfNS_4arch4Sm80ELb0ELb1ELb1ELb1ELb1ELb1ELb1ELb1EEENS1_21CollectiveEpilogueFwdINS6_IJS8_SA_S9_EEENS6_IJNS7_ILi1EEESI_SI_EEESC_SE_Li256ELb1ELb1ELb1ELb0EEENS1_36VarlenDynamicPersistentTileSchedulerILi128ELi32ELi256ELi256ELb1ELb1ELb0ELb1ELb0ELb1EEEEEEEEEvNT_6ParamsE,"ax",@progbits
	.sectioninfo	@"SHI_REGISTERS=255"
	.align	128
.text._ZN7cutlass13device_kernelIN5flash19enable_sm80_to_sm89INS1_16FlashAttnFwdSm80INS1_25CollectiveMainloopFwdSm80ILi8ELi1ELb0EN4cute5tupleIJNS5_1CILi128EEENS7_ILi32EEENS7_ILi256EEEEEELi256ENS_6half_tEfNS_4arch4Sm80ELb0ELb1ELb1ELb1ELb1ELb1ELb1ELb1EEENS1_21CollectiveEpilogueFwdINS6_IJS8_SA_S9_EEENS6_IJNS7_ILi1EEESI_SI_EEESC_SE_Li256ELb1ELb1ELb1ELb0EEENS1_36VarlenDynamicPersistentTileSchedulerILi128ELi32ELi256ELi256ELb1ELb1ELb0ELb1ELb0ELb1EEEEEEEEEvNT_6ParamsE:
        .type           _ZN7cutlass13device_kernelIN5flash19enable_sm80_to_sm89INS1_16FlashAttnFwdSm80INS1_25CollectiveMainloopFwdSm80ILi8ELi1ELb0EN4cute5tupleIJNS5_1CILi128EEENS7_ILi32EEENS7_ILi256EEEEEELi256ENS_6half_tEfNS_4arch4Sm80ELb0ELb1ELb1ELb1ELb1ELb1ELb1ELb1EEENS1_21CollectiveEpilogueFwdINS6_IJS8_SA_S9_EEENS6_IJNS7_ILi1EEESI_SI_EEESC_SE_Li256ELb1ELb1ELb1ELb0EEENS1_36VarlenDynamicPersistentTileSchedulerILi128ELi32ELi256ELi256ELb1ELb1ELb0ELb1ELb0ELb1EEEEEEEEEvNT_6ParamsE,@function
        .size           _ZN7cutlass13device_kernelIN5flash19enable_sm80_to_sm89INS1_16FlashAttnFwdSm80INS1_25CollectiveMainloopFwdSm80ILi8ELi1ELb0EN4cute5tupleIJNS5_1CILi128EEENS7_ILi32EEENS7_ILi256EEEEEELi256ENS_6half_tEfNS_4arch4Sm80ELb0ELb1ELb1ELb1ELb1ELb1ELb1ELb1EEENS1_21CollectiveEpilogueFwdINS6_IJS8_SA_S9_EEENS6_IJNS7_ILi1EEESI_SI_EEESC_SE_Li256ELb1ELb1ELb1ELb0EEENS1_36VarlenDynamicPersistentTileSchedulerILi128ELi32ELi256ELi256ELb1ELb1ELb0ELb1ELb0ELb1EEEEEEEEEvNT_6ParamsE,(.L_x_6474 - _ZN7cutlass13device_kernelIN5flash19enable_sm80_to_sm89INS1_16FlashAttnFwdSm80INS1_25CollectiveMainloopFwdSm80ILi8ELi1ELb0EN4cute5tupleIJNS5_1CILi128EEENS7_ILi32EEENS7_ILi256EEEEEELi256ENS_6half_tEfNS_4arch4Sm80ELb0ELb1ELb1ELb1ELb1ELb1ELb1ELb1EEENS1_21CollectiveEpilogueFwdINS6_IJS8_SA_S9_EEENS6_IJNS7_ILi1EEESI_SI_EEESC_SE_Li256ELb1ELb1ELb1ELb0EEENS1_36VarlenDynamicPersistentTileSchedulerILi128ELi32ELi256ELi256ELb1ELb1ELb0ELb1ELb0ELb1EEEEEEEEEvNT_6ParamsE)
        .other          _ZN7cutlass13device_kernelIN5flash19enable_sm80_to_sm89INS1_16FlashAttnFwdSm80INS1_25CollectiveMainloopFwdSm80ILi8ELi1ELb0EN4cute5tupleIJNS5_1CILi128EEENS7_ILi32EEENS7_ILi256EEEEEELi256ENS_6half_tEfNS_4arch4Sm80ELb0ELb1ELb1ELb1ELb1ELb1ELb1ELb1EEENS1_21CollectiveEpilogueFwdINS6_IJS8_SA_S9_EEENS6_IJNS7_ILi1EEESI_SI_EEESC_SE_Li256ELb1ELb1ELb1ELb0EEENS1_36VarlenDynamicPersistentTileSchedulerILi128ELi32ELi256ELi256ELb1ELb1ELb0ELb1ELb0ELb1EEEEEEEEEvNT_6ParamsE,@"STO_CUDA_ENTRY STV_DEFAULT"
_ZN7cutlass13device_kernelIN5flash19enable_sm80_to_sm89INS1_16FlashAttnFwdSm80INS1_25CollectiveMainloopFwdSm80ILi8ELi1ELb0EN4cute5tupleIJNS5_1CILi128EEENS7_ILi32EEENS7_ILi256EEEEEELi256ENS_6half_tEfNS_4arch4Sm80ELb0ELb1ELb1ELb1ELb1ELb1ELb1ELb1EEENS1_21CollectiveEpilogueFwdINS6_IJS8_SA_S9_EEENS6_IJNS7_ILi1EEESI_SI_EEESC_SE_Li256ELb1ELb1ELb1ELb0EEENS1_36VarlenDynamicPersistentTileSchedulerILi128ELi32ELi256ELi256ELb1ELb1ELb0ELb1ELb0ELb1EEEEEEEEEvNT_6ParamsE:
        /* <DEDUP_REMOVED lines=13> */
[----:B------:R-:W-:-:S03]  /*00d0*/  CS2R R8, SRZ ;  /* 0x0000000000087805 */ /* 0x000fc6000001ff00 */
        /* <DEDUP_REMOVED lines=10> */
[C---:B------:R-:W-:Y:S01]  /*0180*/  ISETP.GE.U32.AND P4, PT, R13.reuse, 0x2, PT ;  /* 0x000000020d00780c */ /* 0x040fe20003f86070 */
[----:B------:R-:W-:Y:S01]  /*0190*/  IMAD.MOV.U32 R7, RZ, RZ, RZ ;  /* 0x000000ffff077224 */ /* 0x000fe200078e00ff */
        /* <DEDUP_REMOVED lines=26> */
.L_x_703:
        /* <DEDUP_REMOVED lines=11> */
[----:B------:R-:W3:Y:S04]  /*03f0*/  @!P0 LDG.E R9, [R4.64] ;  /* 0x0000000804098981 */ /* 0x000ee8000c1e1900 */
[----:B------:R-:W3:Y:S02]  /*0400*/  @!P0 LDG.E R8, [R2.64] ;  /* 0x0000000802088981 */ /* 0x000ee4000c1e1900 */
[----:B---3--:R-:W-:Y:S01]  /*0410*/  IMAD R5, R9, R8, RZ ;  /* 0x0000000809057224 */ /* 0x008fe200078e02ff */
[----:B------:R-:W-:Y:S05]  /*0420*/  BRA.DIV ~URZ, `(.L_x_701) ;  /* 0x000205f27f007947 */ /* 0x000fea000b800000 */
[----:B------:R1:W3:Y:S02]  /*0430*/  SHFL.UP PT, R0, R5, 0x1, RZ ;  /* 0x0420000005007989 */ /* 0x0002e400000e00ff */
.L_x_973:
        /* <DEDUP_REMOVED lines=16> */
.L_x_974:
[----:B---3--:R-:W-:-:S05]  /*0540*/  IMAD R0, R0, c[0x0][0x538], RZ ;  /* 0x00014e0000007a24 */ /* 0x008fca00078e02ff */
[----:B------:R-:W-:-:S04]  /*0550*/  IADD3 R6, R0, R6, RZ ;  /* 0x0000000600067210 */ /* 0x000fc80007ffe0ff */
[----:B------:R-:W-:-:S13]  /*0560*/  ISETP.GT.AND P0, PT, R6, UR4, PT ;  /* 0x0000000406007c0c */ /* 0x000fda000bf04270 */
[----:B-12---:R-:W-:Y:S05]  /*0570*/  @!P0 BRA `(.L_x_703) ;  /* 0xfffffdc000008947 */ /* 0x006fea000383ffff */
.L_x_699:
[----:B------:R-:W-:-:S05]  /*0580*/  IADD3 R11, -R0, R6, RZ ;  /* 0x00000006000b7210 */ /* 0x000fca0007ffe1ff */
[----:B------:R-:W-:-:S05]  /*0590*/  IMAD R0, R4, c[0x0][0x538], R11 ;  /* 0x00014e0004007a24 */ /* 0x000fca00078e020b */
[----:B------:R-:W-:Y:S01]  /*05a0*/  ISETP.GT.AND P0, PT, R0, UR4, PT ;  /* 0x0000000400007c0c */ /* 0x000fe2000bf04270 */
[----:B------:R-:W-:-:S12]  /*05b0*/  BRA.DIV ~URZ, `(.L_x_704) ;  /* 0x000206727f007947 */ /* 0x000fd8000b800000 */
[----:B------:R-:W-:-:S04]  /*05c0*/  VOTE.ANY R10, PT, !P0 ;  /* 0x00000000000a7806 */ /* 0x000fc800040e0100 */
.L_x_975:
[----:B------:R-:W1:Y:S02]  /*05d0*/  POPC R5, R10 ;  /* 0x0000000a00057309 */ /* 0x000e640000000000 */
[----:B-12---:R-:W-:Y:S01]  /*05e0*/  IADD3 R235, R5, R7, RZ ;  /* 0x0000000705eb7210 */ /* 0x006fe20007ffe0ff */
[----:B------:R-:W-:Y:S05]  /*05f0*/  BRA.DIV ~URZ, `(.L_x_705) ;  /* 0x000206827f007947 */ /* 0x000fea000b800000 */
[----:B------:R1:W2:Y:S01]  /*0600*/  SHFL.IDX PT, R12, R9, R5, 0x1f ;  /* 0x00001f05090c7589 */ /* 0x0002a200000e0000 */
[----:B------:R-:W-:-:S03]  /*0610*/  MOV R6, RZ ;  /* 0x000000ff00067202 */ /* 0x000fc60000000f00 */
[----:B------:R1:W3:Y:S04]  /*0620*/  SHFL.IDX PT, R9, R8, R5, 0x1f ;  /* 0x00001f0508097589 */ /* 0x0002e800000e0000 */
.L_x_976:
[----:B------:R-:W-:Y:S01]  /*0630*/  ISETP.NE.AND P0, PT, R10, RZ, PT ;  /* 0x000000ff0a00720c */ /* 0x000fe20003f05270 */
[----:B------:R-:W-:-:S12]  /*0640*/  BSSY B0, `(.L_x_706) ;  /* 0x0000005000007945 */ /* 0x000fd80003800000 */
[----:B------:R-:W-:Y:S05]  /*0650*/  @!P0 BRA `(.L_x_707) ;  /* 0x0000003000008947 */ /* 0x000fea0003800000 */
[----:B------:R-:W-:Y:S01]  /*0660*/  IADD3 R2, R5, -0x1, RZ ;  /* 0xffffffff05027810 */ /* 0x000fe20007ffe0ff */
[----:B------:R-:W-:Y:S05]  /*0670*/  BRA.DIV ~URZ, `(.L_x_708) ;  /* 0x000206e27f007947 */ /* 0x000fea000b800000 */
[----:B------:R4:W1:Y:S02]  /*0680*/  SHFL.IDX PT, R6, R4, R2, 0x1f ;  /* 0x00001f0204067589 */ /* 0x00086400000e0000 */
.L_x_707:
[----:B------:R-:W-:Y:S05]  /*0690*/  BSYNC B0 ;  /* 0x0000000000007941 */ /* 0x000fea0003800000 */
.L_x_706:
[----:B---3--:R-:W-:Y:S01]  /*06a0*/  ISETP.NE.AND P0, PT, R9, 0x1, PT ;  /* 0x000000010900780c */ /* 0x008fe20003f05270 */
[----:B-1----:R-:W-:Y:S01]  /*06b0*/  IMAD R232, R6, c[0x0][0x538], R11 ;  /* 0x00014e0006e87a24 */ /* 0x002fe200078e020b */
[----:B------:R-:W-:Y:S04]  /*06c0*/  BSSY B0, `(.L_x_709) ;  /* 0x0000085000007945 */ /* 0x000fe80003800000 */
[----:B------:R-:W-:-:S07]  /*06d0*/  IADD3 R11, -R232, UR4, RZ ;  /* 0x00000004e80b7c10 */ /* 0x000fce000fffe1ff */
[----:B------:R-:W-:Y:S05]  /*06e0*/  @!P0 BRA `(.L_x_710) ;  /* 0x000003e000008947 */ /* 0x000fea0003800000 */
[-C--:B--2---:R-:W-:Y:S02]  /*06f0*/  IABS R0, R12.reuse ;  /* 0x0000000c00007213 */ /* 0x084fe40000000000 */
[----:B------:R-:W-:-:S03]  /*0700*/  IABS R6, R12 ;  /* 0x0000000c00067213 */ /* 0x000fc60000000000 */
[----:B------:R-:W-:Y:S01]  /*0710*/  IMAD.MOV.U32 R5, RZ, RZ, R0 ;  /* 0x000000ffff057224 */ /* 0x000fe200078e0000 */
[----:B------:R-:W-:-:S03]  /*0720*/  IABS R0, R9 ;  /* 0x0000000900007213 */ /* 0x000fc60000000000 */
[----:B----4-:R-:W1:Y:S02]  /*0730*/  I2F.RP R2, R5 ;  /* 0x0000000500027306 */ /* 0x010e640000209400 */
        /* <DEDUP_REMOVED lines=55> */
[----:B------:R-:W-:Y:S01]  /*0ab0*/  IMAD R234, R3, 0x10000, R2 ;  /* 0x0001000003ea7824 */ /* 0x000fe200078e0202 */
[----:B------:R-:W-:Y:S05]  /*0ac0*/  BRA `(.L_x_711) ;  /* 0x0000044000007947 */ /* 0x000fea0003800000 */
.L_x_710:
[----:B----4-:R-:W-:-:S04]  /*0ad0*/  IMAD.MOV.U32 R2, RZ, RZ, 0x4 ;  /* 0x00000004ff027424 */ /* 0x010fc800078e00ff */
[----:B------:R-:W-:-:S05]  /*0ae0*/  IMAD.WIDE R2, R235, R2, c[0x0][0x590] ;  /* 0x00016400eb027625 */ /* 0x000fca00078e0202 */
[----:B------:R-:W3:Y:S02]  /*0af0*/  LDG.E R7, [R2.64] ;  /* 0x0000000802077981 */ /* 0x000ee4000c1e1900 */
[----:B--23--:R-:W-:-:S05]  /*0b00*/  IMAD R9, R7, R12, RZ ;  /* 0x0000000c07097224 */ /* 0x00cfca00078e02ff */
        /* <DEDUP_REMOVED lines=63> */
[----:B------:R-:W-:Y:S02]  /*0f00*/  IMAD R234, R0, R2, R3 ;  /* 0x0000000200ea7224 */ /* 0x000fe400078e0203 */
.L_x_711:
[----:B------:R-:W-:Y:S05]  /*0f10*/  BSYNC B0 ;  /* 0x0000000000007941 */ /* 0x000fea0003800000 */
.L_x_709:
[----:B------:R-:W-:-:S04]  /*0f20*/  LOP3.LUT R0, RZ, R0, RZ, 0x33, !PT ;  /* 0x00000000ff007212 */ /* 0x000fc800078e33ff */
[----:B------:R-:W-:Y:S01]  /*0f30*/  IADD3 R233, R0, R12, RZ ;  /* 0x0000000c00e97210 */ /* 0x000fe20007ffe0ff */
[----:B------:R-:W-:Y:S05]  /*0f40*/  BRA `(.L_x_712) ;  /* 0x0000004000007947 */ /* 0x000fea0003800000 */
.L_x_700:
[----:B--2---:R-:W-:Y:S01]  /*0f50*/  IMAD.MOV.U32 R233, RZ, RZ, RZ ;  /* 0x000000ffffe97224 */ /* 0x004fe200078e00ff */
[----:B------:R-:W-:Y:S01]  /*0f60*/  MOV R234, RZ ;  /* 0x000000ff00ea7202 */ /* 0x000fe20000000f00 */
[----:B------:R-:W-:Y:S01]  /*0f70*/  IMAD.U32 R232, RZ, RZ, UR4 ;  /* 0x00000004ffe87e24 */ /* 0x000fe2000f8e00ff */
[----:B------:R-:W-:Y:S02]  /*0f80*/  MOV R235, c[0x0][0x53c] ;  /* 0x00014f0000eb7a02 */ /* 0x000fe40000000f00 */
.L_x_712:
[----:B------:R-:W-:Y:S01]  /*0f90*/  ISETP.NE.AND P0, PT, R13, RZ, PT ;  /* 0x000000ff0d00720c */ /* 0x000fe20003f05270 */
[----:B------:R-:W-:-:S12]  /*0fa0*/  WARPSYNC 0xffffffff ;  /* 0xffffffff00007948 */ /* 0x000fd80003800000 */
[----:B------:R1:W-:Y:S04]  /*0fb0*/  @!P0 STS.128 [0x20080], R232 ;  /* 0x020080e8ff008388 */ /* 0x0003e80000000c00 */
[----:B------:R-:W-:Y:S06]  /*0fc0*/  BAR.ARV 0x5, 0x100 ;  /* 0x0144000000007b1d */ /* 0x000fec0000002000 */
.L_x_698:
[----:B-12---:R-:W-:-:S13]  /*0fd0*/  ISETP.GE.AND P0, PT, R235, c[0x0][0x53c], PT ;  /* 0x00014f00eb007a0c */ /* 0x006fda0003f06270 */
[----:B------:R-:W-:Y:S05]  /*0fe0*/  @P0 EXIT ;  /* 0x000000000000094d */ /* 0x000fea0003800000 */
[----:B------:R-:W1:Y:S01]  /*0ff0*/  S2R R14, SR_TID.X ;  /* 0x00000000000e7919 */ /* 0x000e620000002100 */
        /* <DEDUP_REMOVED lines=66> */
[C---:B------:R-:W-:Y:S01]  /*1420*/  IADD3 R16, R211.reuse, 0x20, RZ ;  /* 0x00000020d3107810 */ /* 0x040fe20007ffe0ff */
[----:B------:R-:W-:Y:S01]  /*1430*/  IMAD R212, R228, 0x20, R211 ;  /* 0x00000020e4d47824 */ /* 0x000fe200078e02d3 */
[----:B------:R-:W-:Y:S01]  /*1440*/  LOP3.LUT R230, R2, 0xfffffe00, RZ, 0xc0, !PT ;  /* 0xfffffe0002e67812 */ /* 0x000fe200078ec0ff */
[C---:B------:R-:W-:Y:S01]  /*1450*/  IMAD.IADD R231, R6.reuse, 0x1, -R8 ;  /* 0x0000000106e77824 */ /* 0x040fe200078e0a08 */
        /* <DEDUP_REMOVED lines=18> */
[----:B------:R-:W-:Y:S01]  /*1580*/  LOP3.LUT R29, R4, 0x1c0, RZ, 0xc0, !PT ;  /* 0x000001c0041d7812 */ /* 0x000fe200078ec0ff */
[----:B------:R-:W-:Y:S01]  /*1590*/  IMAD R231, R231, 0x8, R24 ;  /* 0x00000008e7e77824 */ /* 0x000fe200078e0218 */
[----:B------:R-:W-:-:S02]  /*15a0*/  SHF.R.S32.HI R6, RZ, 0x1f, R15 ;  /* 0x0000001fff067819 */ /* 0x000fc4000001140f */
[----:B------:R-:W-:Y:S01]  /*15b0*/  LEA.HI R4, R7, R14, RZ, 0x3 ;  /* 0x0000000e07047211 */ /* 0x000fe200078f18ff */
[----:B------:R-:W-:Y:S01]  /*15c0*/  IMAD.SHL.U32 R7, R13, 0x40, RZ ;  /* 0x000000400d077824 */ /* 0x000fe200078e00ff */
[----:B------:R-:W-:Y:S02]  /*15d0*/  LOP3.LUT R27, R2, 0x1c0, RZ, 0xc0, !PT ;  /* 0x000001c0021b7812 */ /* 0x000fe400078ec0ff */
[----:B------:R-:W-:Y:S01]  /*15e0*/  SHF.R.S32.HI R2, RZ, 0x1f, R137 ;  /* 0x0000001fff027819 */ /* 0x000fe20000011489 */
[----:B------:R-:W-:Y:S01]  /*15f0*/  IMAD.SHL.U32 R4, R4, 0x40, RZ ;  /* 0x0000004004047824 */ /* 0x000fe200078e00ff */
[----:B------:R-:W-:Y:S02]  /*1600*/  LEA.HI R6, R6, R15, RZ, 0x3 ;  /* 0x0000000f06067211 */ /* 0x000fe400078f18ff */
[----:B------:R-:W-:Y:S02]  /*1610*/  LOP3.LUT R22, R3, 0xfffffe00, RZ, 0xc0, !PT ;  /* 0xfffffe0003167812 */ /* 0x000fe400078ec0ff */
[-C--:B------:R-:W-:Y:S01]  /*1620*/  LEA.HI R3, R2, R137.reuse, RZ, 0x6 ;  /* 0x0000008902037211 */ /* 0x080fe200078f30ff */
[----:B------:R-:W-:Y:S01]  /*1630*/  IMAD.SHL.U32 R6, R6, 0x40, RZ ;  /* 0x0000004006067824 */ /* 0x000fe200078e00ff */
[----:B------:R-:W-:Y:S01]  /*1640*/  LEA.HI R5, R2, R137, RZ, 0x3 ;  /* 0x0000008902057211 */ /* 0x000fe200078f18ff */
[----:B------:R-:W-:Y:S01]  /*1650*/  STL [R1+0x18], R22 ;  /* 0x0000181601007387 */ /* 0x000fe20000100800 */
[----:B------:R-:W-:Y:S01]  /*1660*/  LOP3.LUT R18, R4, 0xfffffe00, RZ, 0xc0, !PT ;  /* 0xfffffe0004127812 */ /* 0x000fe200078ec0ff */
[----:B------:R-:W-:Y:S01]  /*1670*/  IMAD.SHL.U32 R2, R3, 0x80, RZ ;  /* 0x0000008003027824 */ /* 0x000fe200078e00ff */
[----:B------:R-:W-:-:S02]  /*1680*/  SHF.R.U32.HI R25, RZ, 0x3, R229 ;  /* 0x00000003ff197819 */ /* 0x000fc400000116e5 */
[----:B------:R-:W-:Y:S02]  /*1690*/  SHF.R.U32.HI R23, RZ, 0x3, R29 ;  /* 0x00000003ff177819 */ /* 0x000fe4000001161d */
[----:B------:R-:W-:Y:S02]  /*16a0*/  LOP3.LUT R9, R7, 0xfffffe00, RZ, 0xc0, !PT ;  /* 0xfffffe0007097812 */ /* 0x000fe400078ec0ff */
[--C-:B------:R-:W-:Y:S02]  /*16b0*/  LOP3.LUT R4, R229, 0x38, R5.reuse, 0xf8, !PT ;  /* 0x00000038e5047812 */ /* 0x100fe400078ef805 */
[----:B------:R-:W-:Y:S02]  /*16c0*/  LOP3.LUT R3, R29, 0x38, R5, 0xf8, !PT ;  /* 0x000000381d037812 */ /* 0x000fe400078ef805 */
[----:B------:R-:W-:Y:S02]  /*16d0*/  SHF.R.U32.HI R21, RZ, 0x3, R28 ;  /* 0x00000003ff157819 */ /* 0x000fe4000001161c */
[----:B------:R-:W-:-:S02]  /*16e0*/  SHF.R.U32.HI R19, RZ, 0x3, R27 ;  /* 0x00000003ff137819 */ /* 0x000fc4000001161b */
[--C-:B------:R-:W-:Y:S02]  /*16f0*/  LOP3.LUT R7, R28, 0x38, R5.reuse, 0xf8, !PT ;  /* 0x000000381c077812 */ /* 0x100fe400078ef805 */
[----:B------:R-:W-:Y:S02]  /*1700*/  LOP3.LUT R10, R27, 0x38, R5, 0xf8, !PT ;  /* 0x000000381b0a7812 */ /* 0x000fe400078ef805 */
[----:B------:R-:W-:Y:S02]  /*1710*/  LOP3.LUT R20, R6, 0xfffffe00, RZ, 0xc0, !PT ;  /* 0xfffffe0006147812 */ /* 0x000fe400078ec0ff */
[----:B------:R-:W-:Y:S02]  /*1720*/  LOP3.LUT R8, R4, R25, RZ, 0x3c, !PT ;  /* 0x0000001904087212 */ /* 0x000fe400078e3cff */
[----:B------:R-:W-:Y:S01]  /*1730*/  LOP3.LUT R6, R3, R23, RZ, 0x3c, !PT ;  /* 0x0000001703067212 */ /* 0x000fe200078e3cff */
[----:B------:R-:W-:Y:S01]  /*1740*/  STL [R1+0x14], R20 ;  /* 0x0000141401007387 */ /* 0x000fe20000100800 */
[----:B------:R-:W-:-:S02]  /*1750*/  LOP3.LUT R2, R2, 0xffffe000, RZ, 0xc0, !PT ;  /* 0xffffe00002027812 */ /* 0x000fc400078ec0ff */
[----:B------:R-:W-:Y:S01]  /*1760*/  LOP3.LUT R4, R7, R21, RZ, 0x3c, !PT ;  /* 0x0000001507047212 */ /* 0x000fe200078e3cff */
[----:B------:R-:W-:Y:S01]  /*1770*/  STL [R1+0x10], R18 ;  /* 0x0000101201007387 */ /* 0x000fe20000100800 */
[----:B------:R-:W-:Y:S02]  /*1780*/  LOP3.LUT R3, R10, R19, RZ, 0x3c, !PT ;  /* 0x000000130a037212 */ /* 0x000fe400078e3cff */
[-C--:B------:R-:W-:Y:S02]  /*1790*/  IADD3 R16, R8, R2.reuse, R230 ;  /* 0x0000000208107210 */ /* 0x080fe40007ffe0e6 */
[-C--:B------:R-:W-:Y:S02]  /*17a0*/  IADD3 R15, R6, R2.reuse, R22 ;  /* 0x00000002060f7210 */ /* 0x080fe40007ffe016 */
[-C--:B------:R-:W-:Y:S02]  /*17b0*/  IADD3 R14, R4, R2.reuse, R20 ;  /* 0x00000002040e7210 */ /* 0x080fe40007ffe014 */
[----:B------:R-:W-:-:S02]  /*17c0*/  IADD3 R13, R3, R2, R18 ;  /* 0x00000002030d7210 */ /* 0x000fc40007ffe012 */
[C---:B------:R-:W-:Y:S02]  /*17d0*/  IADD3 R2, R236.reuse, 0x80, RZ ;  /* 0x00000080ec027810 */ /* 0x040fe40007ffe0ff */
[----:B------:R-:W-:Y:S02]  /*17e0*/  IADD3 R237, R236, 0x70, RZ ;  /* 0x00000070eced7810 */ /* 0x000fe40007ffe0ff */
[----:B------:R-:W-:Y:S02]  /*17f0*/  @P0 IADD3 R237, R2, 0x10, RZ ;  /* 0x0000001002ed0810 */ /* 0x000fe40007ffe0ff */
[----:B------:R-:W-:Y:S02]  /*1800*/  LOP3.LUT R2, R229, 0x38, R132, 0xf8, !PT ;  /* 0x00000038e5027812 */ /* 0x000fe400078ef884 */
[----:B------:R-:W-:Y:S02]  /*1810*/  IADD3 R158, R138, 0x20, RZ ;  /* 0x000000208a9e7810 */ /* 0x000fe40007ffe0ff */
[----:B------:R-:W-:-:S02]  /*1820*/  SHF.R.S32.HI R6, RZ, 0x1f, R211 ;  /* 0x0000001fff067819 */ /* 0x000fc400000114d3 */
[----:B------:R-:W-:Y:S02]  /*1830*/  IADD3 R157, R138, 0x60, RZ ;  /* 0x000000608a9d7810 */ /* 0x000fe40007ffe0ff */
[----:B------:R-:W-:Y:S02]  /*1840*/  LOP3.LUT R6, R17, 0x7ffffffc, RZ, 0xc0, !PT ;  /* 0x7ffffffc11067812 */ /* 0x000fe400078ec0ff */
[----:B------:R-:W-:Y:S02]  /*1850*/  LOP3.LUT R25, R2, R25, RZ, 0x3c, !PT ;  /* 0x0000001902197212 */ /* 0x000fe400078e3cff */
[----:B------:R-:W-:Y:S02]  /*1860*/  SHF.R.S32.HI R17, RZ, 0x1f, R158 ;  /* 0x0000001fff117819 */ /* 0x000fe4000001149e */
[----:B------:R-:W-:Y:S01]  /*1870*/  SHF.R.S32.HI R7, RZ, 0x1f, R156 ;  /* 0x0000001fff077819 */ /* 0x000fe2000001149c */
[----:B------:R-:W-:Y:S01]  /*1880*/  STL [R1+0x3c], R25 ;  /* 0x00003c1901007387 */ /* 0x000fe20000100800 */
[----:B------:R-:W-:-:S02]  /*1890*/  SHF.R.S32.HI R2, RZ, 0x1f, R157 ;  /* 0x0000001fff027819 */ /* 0x000fc4000001149d */
[----:B------:R-:W-:Y:S01]  /*18a0*/  LOP3.LUT R10, R29, 0x38, R132, 0xf8, !PT ;  /* 0x000000381d0a7812 */ /* 0x000fe200078ef884 */
[----:B------:R-:W-:Y:S01]  /*18b0*/  STL [R1+0x8], R17 ;  /* 0x0000081101007387 */ /* 0x000fe20000100800 */
[CC--:B------:R-:W-:Y:S01]  /*18c0*/  IADD3 R3, R11.reuse, R9.reuse, R12 ;  /* 0x000000090b037210 */ /* 0x0c0fe20007ffe00c */
[----:B------:R-:W-:Y:S01]  /*18d0*/  IMAD.MOV.U32 R12, RZ, RZ, 0x40 ;  /* 0x00000040ff0c7424 */ /* 0x000fe200078e00ff */
[----:B------:R-:W-:Y:S01]  /*18e0*/  LOP3.LUT R4, R11, R9, RZ, 0xfc, !PT ;  /* 0x000000090b047212 */ /* 0x000fe200078efcff */
[----:B------:R1:W-:Y:S01]  /*18f0*/  STL [R1+0x4], R7 ;  /* 0x0000040701007387 */ /* 0x0003e20000100800 */
[----:B------:R-:W-:Y:S01]  /*1900*/  LOP3.LUT R10, R22, R10, R23, 0xf6, !PT ;  /* 0x0000000a160a7212 */ /* 0x000fe200078ef617 */
[----:B------:R-:W-:Y:S01]  /*1910*/  IMAD.MOV.U32 R11, RZ, RZ, 0x20 ;  /* 0x00000020ff0b7424 */ /* 0x000fe200078e00ff */
[--C-:B------:R-:W-:Y:S01]  /*1920*/  LOP3.LUT R9, R28, 0x38, R132.reuse, 0xf8, !PT ;  /* 0x000000381c097812 */ /* 0x100fe200078ef884 */
[----:B------:R2:W-:Y:S01]  /*1930*/  STL [R1], R2 ;  /* 0x0000000201007387 */ /* 0x0005e20000100800 */
[----:B------:R-:W-:-:S02]  /*1940*/  LOP3.LUT R8, R27, 0x38, R132, 0xf8, !PT ;  /* 0x000000381b087812 */ /* 0x000fc400078ef884 */
[----:B------:R-:W-:Y:S02]  /*1950*/  LEA R177, R0, 0xc080, 0x1 ;  /* 0x0000c08000b17811 */ /* 0x000fe400078e08ff */
[----:B------:R-:W-:Y:S02]  /*1960*/  SHF.R.S32.HI R0, RZ, 0x3, R5 ;  /* 0x00000003ff007819 */ /* 0x000fe40000011405 */
[----:B------:R-:W-:Y:S02]  /*1970*/  LOP3.LUT R201, R5, 0xfffffff8, RZ, 0xc0, !PT ;  /* 0xfffffff805c97812 */ /* 0x000fe400078ec0ff */
[----:B------:R-:W-:Y:S01]  /*1980*/  LEA R5, R10, 0x10080, 0x1 ;  /* 0x000100800a057811 */ /* 0x000fe200078e08ff */
[----:B------:R-:W-:Y:S01]  /*1990*/  STL [R1+0xc], R0 ;  /* 0x00000c0001007387 */ /* 0x000fe20000100800 */
[----:B------:R-:W-:Y:S02]  /*19a0*/  LOP3.LUT R9, R20, R9, R21, 0xf6, !PT ;  /* 0x0000000914097212 */ /* 0x000fe400078ef615 */
[----:B------:R-:W-:Y:S01]  /*19b0*/  LOP3.LUT R8, R18, R8, R19, 0xf6, !PT ;  /* 0x0000000812087212 */ /* 0x000fe200078ef613 */
[----:B------:R3:W-:Y:S01]  /*19c0*/  STL [R1+0x34], R5 ;  /* 0x0000340501007387 */ /* 0x0007e20000100800 */
[----:B------:R-:W-:-:S02]  /*19d0*/  LEA R9, R9, 0x10080, 0x1 ;  /* 0x0001008009097811 */ /* 0x000fc400078e08ff */
[----:B------:R-:W-:Y:S02]  /*19e0*/  LEA R8, R8, 0x10080, 0x1 ;  /* 0x0001008008087811 */ /* 0x000fe400078e08ff */
[----:B------:R-:W-:Y:S01]  /*19f0*/  LEA R182, R3, 0x10080, 0x1 ;  /* 0x0001008003b67811 */ /* 0x000fe200078e08ff */
[----:B------:R4:W-:Y:S01]  /*1a00*/  STL [R1+0x30], R9 ;  /* 0x0000300901007387 */ /* 0x0009e20000100800 */
[----:B------:R-:W-:Y:S02]  /*1a10*/  LEA R178, R4, 0x8080, 0x1 ;  /* 0x0000808004b27811 */ /* 0x000fe400078e08ff */
[----:B-1----:R-:W-:Y:S01]  /*1a20*/  SEL R7, R12, 0xffffffc0, !P2 ;  /* 0xffffffc00c077807 */ /* 0x002fe20005000000 */
[----:B------:R1:W-:Y:S01]  /*1a30*/  STL [R1+0x2c], R8 ;  /* 0x00002c0801007387 */ /* 0x0003e20000100800 */
[----:B--2---:R-:W-:Y:S01]  /*1a40*/  IMAD.IADD R2, R26, 0x1, -R6 ;  /* 0x000000011a027824 */ /* 0x004fe200078e0a06 */
[----:B------:R-:W-:Y:S02]  /*1a50*/  SEL R6, R11, 0xffffffe0, !P1 ;  /* 0xffffffe00b067807 */ /* 0x000fe40004800000 */
[----:B------:R-:W-:Y:S01]  /*1a60*/  LOP3.LUT R219, R25, R230, RZ, 0xfc, !PT ;  /* 0x000000e619db7212 */ /* 0x000fe200078efcff */
[----:B------:R-:W-:Y:S01]  /*1a70*/  IMAD.SHL.U32 R215, R2, 0x2, RZ ;  /* 0x0000000202d77824 */ /* 0x000fe200078e00ff */
[----:B------:R-:W-:Y:S01]  /*1a80*/  SEL R2, R11, 0xffffffe0, !P4 ;  /* 0xffffffe00b027807 */ /* 0x000fe20006000000 */
[----:B------:R-:W-:Y:S01]  /*1a90*/  IMAD.IADD R239, R236, 0x1, R6 ;  /* 0x00000001ecef7824 */ /* 0x000fe200078e0206 */
[----:B------:R-:W-:Y:S01]  /*1aa0*/  IADD3 R200, R132, 0x80, RZ ;  /* 0x0000008084c87810 */ /* 0x000fe20007ffe0ff */
[----:B------:R-:W-:Y:S01]  /*1ab0*/  IMAD.IADD R238, R6, 0x1, R237 ;  /* 0x0000000106ee7824 */ /* 0x000fe200078e02ed */
[C---:B------:R-:W-:Y:S01]  /*1ac0*/  IADD3 R250, R215.reuse, 0xe0, RZ ;  /* 0x000000e0d7fa7810 */ /* 0x040fe20007ffe0ff */
[----:B------:R-:W-:Y:S01]  /*1ad0*/  IMAD.IADD R183, R182, 0x1, R2 ;  /* 0x00000001b6b77824 */ /* 0x000fe200078e0202 */
[C---:B------:R-:W-:Y:S01]  /*1ae0*/  IADD3 R247, R215.reuse, 0xf8, RZ ;  /* 0x000000f8d7f77810 */ /* 0x040fe20007ffe0ff */
[----:B------:R-:W-:Y:S01]  /*1af0*/  IMAD.IADD R179, R2, 0x1, R178 ;  /* 0x0000000102b37824 */ /* 0x000fe200078e02b2 */
[----:B------:R-:W-:Y:S01]  /*1b00*/  IADD3 R252, R215, 0xd0, RZ ;  /* 0x000000d0d7fc7810 */ /* 0x000fe20007ffe0ff */
[----:B------:R-:W-:Y:S01]  /*1b10*/  IMAD.SHL.U32 R219, R219, 0x2, RZ ;  /* 0x00000002dbdb7824 */ /* 0x000fe200078e00ff */
[----:B---3--:R-:W-:Y:S01]  /*1b20*/  SHF.R.S32.HI R5, RZ, 0x1f, R215 ;  /* 0x0000001fff057819 */ /* 0x008fe200000114d7 */
[----:B------:R-:W-:Y:S01]  /*1b30*/  IMAD.IADD R243, R236, 0x1, R7 ;  /* 0x00000001ecf37824 */ /* 0x000fe200078e0207 */
[----:B------:R-:W-:Y:S01]  /*1b40*/  IADD3 R5, R215, 0xc8, RZ ;  /* 0x000000c8d7057810 */ /* 0x000fe20007ffe0ff */
[----:B------:R-:W-:Y:S01]  /*1b50*/  IMAD.IADD R242, R7, 0x1, R239 ;  /* 0x0000000107f27824 */ /* 0x000fe200078e02ef */
[----:B------:R-:W-:Y:S01]  /*1b60*/  IADD3 R251, R215, 0xd8, RZ ;  /* 0x000000d8d7fb7810 */ /* 0x000fe20007ffe0ff */
[----:B------:R-:W-:Y:S01]  /*1b70*/  IMAD.IADD R241, R7, 0x1, R237 ;  /* 0x0000000107f17824 */ /* 0x000fe200078e02ed */
[----:B----4-:R-:W-:Y:S01]  /*1b80*/  IADD3 R9, R215, 0xb8, RZ ;  /* 0x000000b8d7097810 */ /* 0x010fe20007ffe0ff */
[----:B------:R-:W-:Y:S01]  /*1b90*/  IMAD.IADD R240, R238, 0x1, R7 ;  /* 0x00000001eef07824 */ /* 0x000fe200078e0207 */
[----:B------:R-:W-:-:S02]  /*1ba0*/  SHF.R.S32.HI R5, RZ, 0x1f, R5 ;  /* 0x0000001fff057819 */ /* 0x000fc40000011405 */
[C---:B-1----:R-:W-:Y:S02]  /*1bb0*/  IADD3 R8, R215.reuse, 0xc0, RZ ;  /* 0x000000c0d7087810 */ /* 0x042fe40007ffe0ff */
[----:B------:R-:W-:Y:S02]  /*1bc0*/  SHF.R.S32.HI R5, RZ, 0x1f, R250 ;  /* 0x0000001fff057819 */ /* 0x000fe400000114fa */
[C---:B------:R-:W-:Y:S02]  /*1bd0*/  IADD3 R249, R215.reuse, 0xe8, RZ ;  /* 0x000000e8d7f97810 */ /* 0x040fe40007ffe0ff */
[----:B------:R-:W-:Y:S02]  /*1be0*/  SHF.R.S32.HI R5, RZ, 0x1f, R247 ;  /* 0x0000001fff057819 */ /* 0x000fe400000114f7 */
[----:B------:R-:W-:Y:S02]  /*1bf0*/  IADD3 R248, R215, 0xf0, RZ ;  /* 0x000000f0d7f87810 */ /* 0x000fe40007ffe0ff */
[----:B------:R-:W-:-:S02]  /*1c00*/  LEA R5, R16, 0x10080, 0x1 ;  /* 0x0001008010057811 */ /* 0x000fc400078e08ff */
[----:B------:R-:W-:Y:S02]  /*1c10*/  SHF.R.S32.HI R9, RZ, 0x1f, R9 ;  /* 0x0000001fff097819 */ /* 0x000fe40000011409 */
[----:B------:R-:W-:Y:S01]  /*1c20*/  SHF.R.S32.HI R8, RZ, 0x1f, R8 ;  /* 0x0000001fff087819 */ /* 0x000fe20000011408 */
[----:B------:R1:W-:Y:S01]  /*1c30*/  STL [R1+0x28], R5 ;  /* 0x0000280501007387 */ /* 0x0003e20000100800 */
[----:B------:R-:W-:Y:S02]  /*1c40*/  SHF.R.S32.HI R9, RZ, 0x1f, R252 ;  /* 0x0000001fff097819 */ /* 0x000fe400000114fc */
[----:B------:R-:W-:Y:S02]  /*1c50*/  SHF.R.S32.HI R8, RZ, 0x1f, R251 ;  /* 0x0000001fff087819 */ /* 0x000fe400000114fb */
[----:B------:R-:W-:Y:S02]  /*1c60*/  SHF.R.S32.HI R9, RZ, 0x1f, R249 ;  /* 0x0000001fff097819 */ /* 0x000fe400000114f9 */
[----:B------:R-:W-:-:S02]  /*1c70*/  SHF.R.S32.HI R8, RZ, 0x1f, R248 ;  /* 0x0000001fff087819 */ /* 0x000fc400000114f8 */
[----:B------:R-:W-:Y:S02]  /*1c80*/  LEA R9, R15, 0x10080, 0x1 ;  /* 0x000100800f097811 */ /* 0x000fe400078e08ff */
[----:B------:R-:W-:Y:S02]  /*1c90*/  LEA R8, R14, 0x10080, 0x1 ;  /* 0x000100800e087811 */ /* 0x000fe400078e08ff */
[C---:B------:R-:W-:Y:S01]  /*1ca0*/  IADD3 R33, R215.reuse, 0x8, RZ ;  /* 0x00000008d7217810 */ /* 0x040fe20007ffe0ff */
[----:B------:R2:W-:Y:S01]  /*1cb0*/  STL [R1+0x24], R9 ;  /* 0x0000240901007387 */ /* 0x0005e20000100800 */
[----:B------:R-:W-:Y:S02]  /*1cc0*/  SEL R0, R12, 0xffffffc0, !P3 ;  /* 0xffffffc00c007807 */ /* 0x000fe40005800000 */
[C---:B------:R-:W-:Y:S01]  /*1cd0*/  IADD3 R32, R215.reuse, 0x10, RZ ;  /* 0x00000010d7207810 */ /* 0x040fe20007ffe0ff */
[----:B------:R2:W-:Y:S01]  /*1ce0*/  STL [R1+0x20], R8 ;  /* 0x0000200801007387 */ /* 0x0005e20000100800 */
[C---:B------:R-:W-:Y:S01]  /*1cf0*/  IADD3 R31, R215.reuse, 0x18, RZ ;  /* 0x00000018d71f7810 */ /* 0x040fe20007ffe0ff */
[----:B------:R-:W-:Y:S01]  /*1d00*/  IMAD.IADD R185, R182, 0x1, R0 ;  /* 0x00000001b6b97824 */ /* 0x000fe200078e0200 */
[----:B------:R-:W-:Y:S01]  /*1d10*/  IADD3 R199, R132, 0xc0, RZ ;  /* 0x000000c084c77810 */ /* 0x000fe20007ffe0ff */
[C---:B------:R-:W-:Y:S01]  /*1d20*/  IMAD.IADD R181, R0.reuse, 0x1, R178 ;  /* 0x0000000100b57824 */ /* 0x040fe200078e02b2 */
[----:B------:R-:W-:Y:S01]  /*1d30*/  IADD3 R246, R215, 0x20, RZ ;  /* 0x00000020d7f67810 */ /* 0x000fe20007ffe0ff */
[----:B------:R-:W-:Y:S01]  /*1d40*/  IMAD.IADD R184, R183, 0x1, R0 ;  /* 0x00000001b7b87824 */ /* 0x000fe200078e0200 */
[----:B-1----:R-:W-:Y:S01]  /*1d50*/  LEA R5, R13, 0x10080, 0x1 ;  /* 0x000100800d057811 */ /* 0x002fe200078e08ff */
[----:B------:R-:W-:Y:S01]  /*1d60*/  IMAD.IADD R180, R0, 0x1, R179 ;  /* 0x0000000100b47824 */ /* 0x000fe200078e02b3 */
[----:B------:R-:W-:-:S02]  /*1d70*/  IADD3 R245, R215, 0x28, RZ ;  /* 0x00000028d7f57810 */ /* 0x000fc40007ffe0ff */
[C---:B------:R-:W-:Y:S01]  /*1d80*/  IADD3 R30, R215.reuse, 0x30, RZ ;  /* 0x00000030d71e7810 */ /* 0x040fe20007ffe0ff */
[----:B------:R2:W-:Y:S01]  /*1d90*/  STL [R1+0x1c], R5 ;  /* 0x00001c0501007387 */ /* 0x0005e20000100800 */
[C---:B------:R-:W-:Y:S02]  /*1da0*/  IADD3 R29, R215.reuse, 0x38, RZ ;  /* 0x00000038d71d7810 */ /* 0x040fe40007ffe0ff */
[C---:B------:R-:W-:Y:S02]  /*1db0*/  IADD3 R28, R215.reuse, 0x40, RZ ;  /* 0x00000040d71c7810 */ /* 0x040fe40007ffe0ff */
[C---:B------:R-:W-:Y:S02]  /*1dc0*/  IADD3 R27, R215.reuse, 0x48, RZ ;  /* 0x00000048d71b7810 */ /* 0x040fe40007ffe0ff */
[C---:B------:R-:W-:Y:S02]  /*1dd0*/  IADD3 R26, R215.reuse, 0x50, RZ ;  /* 0x00000050d71a7810 */ /* 0x040fe40007ffe0ff */
[----:B------:R-:W-:-:S02]  /*1de0*/  IADD3 R25, R215, 0x58, RZ ;  /* 0x00000058d7197810 */ /* 0x000fc40007ffe0ff */
        /* <DEDUP_REMOVED lines=10> */
[----:B------:R-:W-:Y:S02]  /*1e90*/  IADD3 R10, R215, 0xb0, RZ ;  /* 0x000000b0d70a7810 */ /* 0x000fe40007ffe0ff */
        /* <DEDUP_REMOVED lines=26> */
[----:B--2---:R-:W-:Y:S02]  /*2040*/  SHF.R.S32.HI R10, RZ, 0x1f, R10 ;  /* 0x0000001fff0a7819 */ /* 0x004fe4000001140a */
.L_x_972:
[----:B------:R-:W-:Y:S01]  /*2050*/  ISETP.NE.U32.AND P0, PT, RZ, c[0x0][0x370], PT ;  /* 0x0000dc00ff007a0c */ /* 0x000fe20003f05070 */
[----:B------:R-:W-:Y:S01]  /*2060*/  IMAD.MOV.U32 R15, RZ, RZ, 0x4 ;  /* 0x00000004ff0f7424 */ /* 0x000fe200078e00ff */
[----:B------:R-:W-:Y:S01]  /*2070*/  ISETP.NE.U32.AND P1, PT, RZ, c[0x0][0x360], PT ;  /* 0x0000d800ff007a0c */ /* 0x000fe20003f25070 */
[----:B------:R-:W-:Y:S01]  /*2080*/  IMAD.MOV.U32 R226, RZ, RZ, RZ ;  /* 0x000000ffffe27224 */ /* 0x000fe200078e00ff */
[----:B------:R-:W-:Y:S01]  /*2090*/  ISETP.NE.AND.EX P2, PT, RZ, c[0x0][0x374], PT, P0 ;  /* 0x0000dd00ff007a0c */ /* 0x000fe20003f45300 */
[----:B------:R-:W-:Y:S01]  /*20a0*/  IMAD.MOV.U32 R110, RZ, RZ, RZ ;  /* 0x000000ffff6e7224 */ /* 0x000fe200078e00ff */
[----:B------:R-:W-:Y:S01]  /*20b0*/  ISETP.NE.AND.EX P0, PT, RZ, c[0x0][0x364], PT, P1 ;  /* 0x0000d900ff007a0c */ /* 0x000fe20003f05310 */
[----:B------:R-:W-:Y:S01]  /*20c0*/  IMAD.MOV.U32 R14, RZ, RZ, RZ ;  /* 0x000000ffff0e7224 */ /* 0x000fe200078e00ff */
[----:B------:R-:W-:Y:S01]  /*20d0*/  ISETP.NE.U32.AND P1, PT, RZ, c[0x0][0x348], PT ;  /* 0x0000d200ff007a0c */ /* 0x000fe20003f25070 */
[----:B------:R-:W-:Y:S01]  /*20e0*/  IMAD.MOV.U32 R13, RZ, RZ, RZ ;  /* 0x000000ffff0d7224 */ /* 0x000fe200078e00ff */
[----:B------:R-:W-:Y:S01]  /*20f0*/  ISETP.NE.U32.AND P3, PT, RZ, c[0x0][0x350], PT ;  /* 0x0000d400ff007a0c */ /* 0x000fe20003f65070 */
[----:B------:R-:W-:Y:S01]  /*2100*/  IMAD.WIDE R6, R235, R15, c[0x0][0x348] ;  /* 0x0000d200eb067625 */ /* 0x000fe200078e020f */
[----:B------:R-:W-:-:S02]  /*2110*/  ISETP.NE.U32.AND P4, PT, RZ, c[0x0][0x358], PT ;  /* 0x0000d600ff007a0c */ /* 0x000fc40003f85070 */
[----:B------:R-:W-:Y:S01]  /*2120*/  ISETP.NE.AND.EX P1, PT, RZ, c[0x0][0x34c], PT, P1 ;  /* 0x0000d300ff007a0c */ /* 0x000fe20003f25310 */
[CC--:B------:R-:W-:Y:S01]  /*2130*/  IMAD.WIDE R4, R235.reuse, R15.reuse, c[0x0][0x350] ;  /* 0x0000d400eb047625 */ /* 0x0c0fe200078e020f */
[----:B------:R-:W-:Y:S02]  /*2140*/  ISETP.NE.AND.EX P3, PT, RZ, c[0x0][0x354], PT, P3 ;  /* 0x0000d500ff007a0c */ /* 0x000fe40003f65330 */
[----:B------:R-:W-:Y:S01]  /*2150*/  ISETP.NE.AND.EX P4, PT, RZ, c[0x0][0x35c], PT, P4 ;  /* 0x0000d700ff007a0c */ /* 0x000fe20003f85340 */
[----:B------:R-:W-:-:S04]  /*2160*/  @P2 IMAD.WIDE R10, R235, R15, c[0x0][0x370] ;  /* 0x0000dc00eb0a2625 */ /* 0x000fc800078e020f */
[CC--:B------:R-:W-:Y:S01]  /*2170*/  @P0 IMAD.WIDE R8, R235.reuse, R15.reuse, c[0x0][0x360] ;  /* 0x0000d800eb080625 */ /* 0x0c0fe200078e020f */
[----:B------:R1:W5:Y:S03]  /*2180*/  @P2 LDG.E R226, [R10.64] ;  /* 0x000000080ae22981 */ /* 0x000366000c1e1900 */
[----:B------:R-:W-:Y:S01]  /*2190*/  IMAD.WIDE R2, R235, R15, c[0x0][0x358] ;  /* 0x0000d600eb027625 */ /* 0x000fe200078e020f */
[----:B------:R1:W5:Y:S04]  /*21a0*/  @P0 LDG.E R210, [R8.64] ;  /* 0x0000000808d20981 */ /* 0x000368000c1e1900 */
[----:B------:R1:W5:Y:S04]  /*21b0*/  @P1 LDG.E R110, [R6.64] ;  /* 0x00000008066e1981 */ /* 0x000368000c1e1900 */
[----:B------:R1:W5:Y:S04]  /*21c0*/  @P3 LDG.E R14, [R4.64] ;  /* 0x00000008040e3981 */ /* 0x000368000c1e1900 */
[----:B------:R1:W5:Y:S01]  /*21d0*/  @P4 LDG.E R13, [R2.64] ;  /* 0x00000008020d4981 */ /* 0x000362000c1e1900 */
[----:B------:R-:W-:Y:S01]  /*21e0*/  YIELD ;  /* 0x0000000000007946 */ /* 0x000fe20003800000 */
[----:B------:R-:W-:Y:S05]  /*21f0*/  @P0 BRA `(.L_x_713) ;  /* 0x0000005000000947 */ /* 0x000fea0003800000 */
[----:B-----5:R-:W-:Y:S01]  /*2200*/  MOV R210, c[0x0][0x168] ;  /* 0x00005a0000d27a02 */ /* 0x020fe20000000f00 */
[----:B------:R-:W-:Y:S05]  /*2210*/  @!P1 BRA `(.L_x_713) ;  /* 0x0000003000009947 */ /* 0x000fea0003800000 */
[----:B-1----:R-:W2:Y:S04]  /*2220*/  LDG.E R8, [R6.64] ;  /* 0x0000000806087981 */ /* 0x002ea8000c1e1900 */
[----:B------:R-:W2:Y:S02]  /*2230*/  LDG.E R0, [R6.64+0x4] ;  /* 0x0000040806007981 */ /* 0x000ea4000c1e1900 */
[----:B--2---:R-:W-:-:S02]  /*2240*/  IADD3 R210, -R8, R0, RZ ;  /* 0x0000000008d27210 */ /* 0x004fc40007ffe1ff */
.L_x_713:
[----:B------:R-:W-:-:S04]  /*2250*/  ISETP.NE.U32.AND P0, PT, RZ, c[0x0][0x368], PT ;  /* 0x0000da00ff007a0c */ /* 0x000fc80003f05070 */
[----:B------:R-:W-:-:S13]  /*2260*/  ISETP.NE.AND.EX P0, PT, RZ, c[0x0][0x36c], PT, P0 ;  /* 0x0000db00ff007a0c */ /* 0x000fda0003f05300 */
[----:B------:R-:W-:Y:S05]  /*2270*/  @!P0 BRA `(.L_x_714) ;  /* 0x0000003000008947 */ /* 0x000fea0003800000 */
[----:B-1----:R-:W-:-:S05]  /*2280*/  IMAD.WIDE R4, R235, R15, c[0x0][0x368] ;  /* 0x0000da00eb047625 */ /* 0x002fca00078e020f */
[----:B------:R1:W5:Y:S01]  /*2290*/  LDG.E R12, [R4.64] ;  /* 0x00000008040c7981 */ /* 0x000362000c1e1900 */
[----:B------:R-:W-:Y:S05]  /*22a0*/  BRA `(.L_x_715) ;  /* 0x0000005000007947 */ /* 0x000fea0003800000 */
.L_x_714:
[----:B------:R-:W-:Y:S01]  /*22b0*/  MOV R12, UR6 ;  /* 0x00000006000c7c02 */ /* 0x000fe20008000f00 */
[----:B------:R-:W-:Y:S05]  /*22c0*/  @!P3 BRA `(.L_x_715) ;  /* 0x000000300000b947 */ /* 0x000fea0003800000 */
[----:B-1----:R-:W2:Y:S04]  /*22d0*/  LDG.E R6, [R4.64] ;  /* 0x0000000804067981 */ /* 0x002ea8000c1e1900 */
[----:B------:R-:W2:Y:S02]  /*22e0*/  LDG.E R0, [R4.64+0x4] ;  /* 0x0000040804007981 */ /* 0x000ea4000c1e1900 */
[----:B--2---:R-:W-:Y:S02]  /*22f0*/  IADD3 R12, -R6, R0, RZ ;  /* 0x00000000060c7210 */ /* 0x004fe40007ffe1ff */
.L_x_715:
[----:B-1----:R1:W2:Y:S04]  /*2300*/  @P4 LDG.E R5, [R2.64] ;  /* 0x0000000802054981 */ /* 0x0022a8000c1e1900 */
[----:B------:R1:W2:Y:S01]  /*2310*/  @P4 LDG.E R4, [R2.64+0x4] ;  /* 0x0000040802044981 */ /* 0x0002a2000c1e1900 */
[----:B------:R-:W-:Y:S01]  /*2320*/  ISETP.NE.U32.AND P0, PT, RZ, c[0x0][0x378], PT ;  /* 0x0000de00ff007a0c */ /* 0x000fe20003f05070 */
[----:B------:R-:W-:-:S02]  /*2330*/  IMAD.MOV.U32 R0, RZ, RZ, c[0x0][0x2c4] ;  /* 0x0000b100ff007624 */ /* 0x000fc400078e00ff */
[----:B-----5:R-:W-:Y:S01]  /*2340*/  IMAD.MOV.U32 R99, RZ, RZ, R12 ;  /* 0x000000ffff637224 */ /* 0x020fe200078e000c */
[----:B------:R-:W-:Y:S02]  /*2350*/  ISETP.NE.AND.EX P0, PT, RZ, c[0x0][0x37c], PT, P0 ;  /* 0x0000df00ff007a0c */ /* 0x000fe40003f05300 */
[----:B------:R-:W-:Y:S01]  /*2360*/  ISETP.NE.AND P2, PT, R0, 0x1, PT ;  /* 0x000000010000780c */ /* 0x000fe20003f45270 */
[----:B------:R-:W-:Y:S02]  /*2370*/  IMAD.SHL.U32 R227, R233, 0x80, RZ ;  /* 0x00000080e9e37824 */ /* 0x000fe400078e00ff */
[----:B------:R-:W-:Y:S02]  /*2380*/  IMAD.MOV.U32 R55, RZ, RZ, c[0x0][0x228] ;  /* 0x00008a00ff377624 */ /* 0x000fe400078e00ff */
[----:B------:R-:W-:Y:S01]  /*2390*/  IMAD.IADD R11, R12, 0x1, -R226 ;  /* 0x000000010c0b7824 */ /* 0x000fe200078e0ae2 */
[----:B------:R-:W-:Y:S01]  /*23a0*/  IADD3 R0, R227, 0x7f, RZ ;  /* 0x0000007fe3007810 */ /* 0x000fe20007ffe0ff */
[----:B------:R-:W-:Y:S01]  /*23b0*/  IMAD.MOV.U32 R6, RZ, RZ, c[0x0][0x32c] ;  /* 0x0000cb00ff067624 */ /* 0x000fe200078e00ff */
[----:B------:R-:W-:-:S03]  /*23c0*/  LOP3.LUT R213, R213, 0xffffffdf, RZ, 0xc0, !PT ;  /* 0xffffffdfd5d57812 */ /* 0x000fc600078ec0ff */
[----:B-1----:R-:W-:Y:S01]  /*23d0*/  @P0 IMAD.WIDE R2, R235, R15, c[0x0][0x378] ;  /* 0x0000de00eb020625 */ /* 0x002fe200078e020f */
[----:B------:R-:W-:-:S04]  /*23e0*/  ISETP.GE.AND P1, PT, R6, 0x1, PT ;  /* 0x000000010600780c */ /* 0x000fc80003f26270 */
[----:B------:R1:W5:Y:S01]  /*23f0*/  @P0 LDG.E R99, [R2.64] ;  /* 0x0000000802630981 */ /* 0x000362000c1e1900 */
[----:B------:R-:W-:-:S04]  /*2400*/  @P2 LOP3.LUT R213, R213, 0x20, RZ, 0xfc, !PT ;  /* 0x00000020d5d52812 */ /* 0x000fc800078efcff */
[----:B------:R-:W-:-:S04]  /*2410*/  LOP3.LUT R213, R213, 0xffffffbf, RZ, 0xc0, !PT ;  /* 0xffffffbfd5d57812 */ /* 0x000fc800078ec0ff */
[----:B------:R-:W-:Y:S01]  /*2420*/  @P1 LOP3.LUT R213, R213, 0x40, RZ, 0xfc, !PT ;  /* 0x00000040d5d51812 */ /* 0x000fe200078efcff */
[----:B-1----:R-:W-:-:S05]  /*2430*/  @P2 IMAD.HI.U32 R3, R0, c[0x0][0x2c8], RZ ;  /* 0x0000b20000032a27 */ /* 0x002fca00078e00ff */
[----:B------:R-:W-:Y:S01]  /*2440*/  @P2 SHF.R.U32.HI R0, RZ, c[0x0][0x2cc], R3 ;  /* 0x0000b300ff002a19 */ /* 0x000fe20000011603 */
[----:B--2---:R-:W-:-:S04]  /*2450*/  @P4 IMAD.IADD R55, R4, 0x1, -R5 ;  /* 0x0000000104374824 */ /* 0x004fc800078e0a05 */
[----:B------:R-:W-:-:S05]  /*2460*/  IMAD.IADD R209, R11, 0x1, R55 ;  /* 0x000000010bd17824 */ /* 0x000fca00078e0237 */
[C---:B------:R-:W-:Y:S02]  /*2470*/  IADD3 R2, R209.reuse, 0x1f, RZ ;  /* 0x0000001fd1027810 */ /* 0x040fe40007ffe0ff */
[----:B------:R-:W-:Y:S02]  /*2480*/  IADD3 R3, R209, 0x1, -R210 ;  /* 0x00000001d1037810 */ /* 0x000fe40007ffe8d2 */
[----:B------:R-:W-:-:S03]  /*2490*/  SHF.R.S32.HI R4, RZ, 0x1f, R2 ;  /* 0x0000001fff047819 */ /* 0x000fc60000011402 */
[----:B------:R-:W-:Y:S01]  /*24a0*/  IMAD.IADD R0, R3, 0x1, R0 ;  /* 0x0000000103007824 */ /* 0x000fe200078e0200 */
[----:B------:R-:W-:-:S04]  /*24b0*/  LEA.HI R2, R4, R2, RZ, 0x5 ;  /* 0x0000000204027211 */ /* 0x000fc800078f28ff */
[----:B------:R-:W-:Y:S02]  /*24c0*/  IADD3 R3, R0, c[0x0][0x328], RZ ;  /* 0x0000ca0000037a10 */ /* 0x000fe40007ffe0ff */
[----:B------:R-:W-:Y:S01]  /*24d0*/  SHF.R.S32.HI R104, RZ, 0x5, R2 ;  /* 0x00000005ff687819 */ /* 0x000fe20000011402 */
        /* <DEDUP_REMOVED lines=11> */
.L_x_718:
[----:B------:R-:W-:-:S13]  /*2590*/  ISETP.NE.AND P0, PT, R6, 0x1, PT ;  /* 0x000000010600780c */ /* 0x000fda0003f05270 */
[----:B------:R-:W-:-:S05]  /*25a0*/  @P0 IMAD.HI.U32 R0, R2, c[0x0][0x330], RZ ;  /* 0x0000cc0002000a27 */ /* 0x000fca00078e00ff */
[----:B------:R-:W-:Y:S02]  /*25b0*/  @P0 SHF.R.U32.HI R2, RZ, c[0x0][0x334], R0 ;  /* 0x0000cd00ff020a19 */ /* 0x000fe40000011600 */
.L_x_719:
[----:B------:R-:W-:Y:S05]  /*25c0*/  BSYNC B0 ;  /* 0x0000000000007941 */ /* 0x000fea0003800000 */
.L_x_717:
[----:B------:R-:W-:-:S05]  /*25d0*/  IMAD R2, R2, R6, c[0x0][0x32c] ;  /* 0x0000cb0002027624 */ /* 0x000fca00078e0206 */
[----:B------:R-:W-:-:S04]  /*25e0*/  IMNMX R3, R3, R2, PT ;  /* 0x0000000203037217 */ /* 0x000fc80003800200 */
.L_x_716:
[----:B------:R-:W-:Y:S01]  /*25f0*/  IADD3 R3, R3, 0x1f, RZ ;  /* 0x0000001f03037810 */ /* 0x000fe20007ffe0ff */
[----:B------:R-:W-:-:S03]  /*2600*/  @P2 IMAD.HI.U32 R2, R227, c[0x0][0x2c8], RZ ;  /* 0x0000b200e3022a27 */ /* 0x000fc600078e00ff */
[----:B------:R-:W-:Y:S01]  /*2610*/  SHF.R.S32.HI R4, RZ, 0x1f, R3 ;  /* 0x0000001fff047819 */ /* 0x000fe20000011403 */
[----:B------:R-:W-:Y:S01]  /*2620*/  IMAD.MOV.U32 R0, RZ, RZ, R227 ;  /* 0x000000ffff007224 */ /* 0x000fe200078e00e3 */
[----:B------:R-:W-:Y:S01]  /*2630*/  @P2 SHF.R.U32.HI R0, RZ, c[0x0][0x2cc], R2 ;  /* 0x0000b300ff002a19 */ /* 0x000fe20000011602 */
[----:B------:R-:W-:Y:S01]  /*2640*/  IMAD.IADD R136, R209, 0x1, -R210 ;  /* 0x00000001d1887824 */ /* 0x000fe200078e0ad2 */
[----:B------:R-:W-:-:S03]  /*2650*/  LEA.HI R3, R4, R3, RZ, 0x5 ;  /* 0x0000000304037211 */ /* 0x000fc600078f28ff */
[----:B------:R-:W-:Y:S01]  /*2660*/  IMAD.IADD R0, R136, 0x1, R0 ;  /* 0x0000000188007824 */ /* 0x000fe200078e0200 */
[----:B------:R-:W-:-:S04]  /*2670*/  SHF.R.S32.HI R3, RZ, 0x5, R3 ;  /* 0x00000005ff037819 */ /* 0x000fc80000011403 */
[----:B------:R-:W-:Y:S02]  /*2680*/  IADD3 R2, R0, -c[0x0][0x324], RZ ;  /* 0x8000c90000027a10 */ /* 0x000fe40007ffe0ff */
        /* <DEDUP_REMOVED lines=11> */
.L_x_722:
[----:B------:R-:W-:-:S13]  /*2740*/  ISETP.NE.AND P0, PT, R6, 0x1, PT ;  /* 0x000000010600780c */ /* 0x000fda0003f05270 */
[----:B------:R-:W-:-:S05]  /*2750*/  @P0 IMAD.HI.U32 R3, R0, c[0x0][0x330], RZ ;  /* 0x0000cc0000030a27 */ /* 0x000fca00078e00ff */
[----:B------:R-:W-:Y:S02]  /*2760*/  @P0 SHF.R.U32.HI R0, RZ, c[0x0][0x334], R3 ;  /* 0x0000cd00ff000a19 */ /* 0x000fe40000011603 */
.L_x_723:
[----:B------:R-:W-:Y:S05]  /*2770*/  BSYNC B0 ;  /* 0x0000000000007941 */ /* 0x000fea0003800000 */
.L_x_721:
[----:B------:R-:W-:-:S05]  /*2780*/  IMAD R0, R0, c[0x0][0x32c], RZ ;  /* 0x0000cb0000007a24 */ /* 0x000fca00078e02ff */
[----:B------:R-:W-:-:S04]  /*2790*/  IMNMX R2, R2, R0, !PT ;  /* 0x0000000002027217 */ /* 0x000fc80007800200 */
.L_x_720:
[----:B------:R-:W-:Y:S01]  /*27a0*/  SHF.R.S32.HI R0, RZ, 0x1f, R2 ;  /* 0x0000001fff007819 */ /* 0x000fe20000011402 */
[----:B------:R-:W-:Y:S01]  /*27b0*/  BSSY B0, `(.L_x_724) ;  /* 0x000002d000007945 */ /* 0x000fe20003800000 */
[----:B------:R-:W-:Y:S02]  /*27c0*/  LOP3.LUT R3, R234, 0xff000000, RZ, 0xc0, !PT ;  /* 0xff000000ea037812 */ /* 0x000fe400078ec0ff */
[----:B------:R-:W-:Y:S02]  /*27d0*/  LEA.HI R2, R0, R2, RZ, 0x5 ;  /* 0x0000000200027211 */ /* 0x000fe400078f28ff */
[----:B------:R-:W-:Y:S02]  /*27e0*/  LOP3.LUT R4, R234, 0xff0000, RZ, 0xc0, !PT ;  /* 0x00ff0000ea047812 */ /* 0x000fe400078ec0ff */
[----:B------:R-:W-:Y:S02]  /*27f0*/  SHF.R.S32.HI R0, RZ, 0x5, R2 ;  /* 0x00000005ff007819 */ /* 0x000fe40000011402 */
[----:B------:R-:W-:-:S02]  /*2800*/  SHF.R.U32.HI R3, RZ, 0x8, R3 ;  /* 0x00000008ff037819 */ /* 0x000fc40000011603 */
[----:B------:R-:W-:Y:S01]  /*2810*/  IMNMX R5, RZ, R0, !PT ;  /* 0x00000000ff057217 */ /* 0x000fe20007800200 */
[----:B------:R-:W-:Y:S01]  /*2820*/  IMAD.MOV.U32 R0, RZ, RZ, RZ ;  /* 0x000000ffff007224 */ /* 0x000fe200078e00ff */
[----:B------:R-:W-:Y:S02]  /*2830*/  LEA.HI R2, R4, R3, RZ, 0x10 ;  /* 0x0000000304027211 */ /* 0x000fe400078f80ff */
[----:B------:R-:W-:Y:S02]  /*2840*/  ISETP.GT.AND P0, PT, R8, R5, PT ;  /* 0x000000050800720c */ /* 0x000fe40003f04270 */
[----:B------:R-:W-:Y:S02]  /*2850*/  SHF.R.U32.HI R233, RZ, 0x10, R2 ;  /* 0x00000010ffe97819 */ /* 0x000fe40000011602 */
[----:B------:R-:W-:Y:S02]  /*2860*/  LOP3.LUT R244, R2, 0xff, RZ, 0xc0, !PT ;  /* 0x000000ff02f47812 */ /* 0x000fe400078ec0ff */
[----:B------:R-:W-:-:S04]  /*2870*/  ISETP.NE.AND P1, PT, R233, RZ, PT ;  /* 0x000000ffe900720c */ /* 0x000fc80003f25270 */
[----:B------:R-:W-:-:S03]  /*2880*/  SEL R97, R233, c[0x0][0x338], P1 ;  /* 0x0000ce00e9617a07 */ /* 0x000fc60000800000 */
[----:B------:R-:W-:Y:S05]  /*2890*/  @!P0 BRA `(.L_x_725) ;  /* 0x000001e000008947 */ /* 0x000fea0003800000 */
[----:B------:R-:W-:-:S05]  /*28a0*/  IABS R0, R97 ;  /* 0x0000006100007213 */ /* 0x000fca0000000000 */
[----:B------:R-:W-:-:S04]  /*28b0*/  IMAD.MOV.U32 R4, RZ, RZ, R0 ;  /* 0x000000ffff047224 */ /* 0x000fc800078e0000 */
[----:B------:R-:W1:Y:S08]  /*28c0*/  I2F.RP R2, R4 ;  /* 0x0000000400027306 */ /* 0x000e700000209400 */
[----:B-1----:R-:W1:Y:S02]  /*28d0*/  MUFU.RCP R2, R2 ;  /* 0x0000000200027308 */ /* 0x002e640000001000 */
[----:B-1----:R-:W-:-:S06]  /*28e0*/  IADD3 R2, R2, 0xffffffe, RZ ;  /* 0x0ffffffe02027810 */ /* 0x002fcc0007ffe0ff */
[----:B------:R1:W2:Y:S02]  /*28f0*/  F2I.FTZ.U32.TRUNC.NTZ R3, R2 ;  /* 0x0000000200037305 */ /* 0x0002a4000021f000 */
[----:B-1----:R-:W-:Y:S01]  /*2900*/  IADD3 R2, R97, -0x1, R8 ;  /* 0xffffffff61027810 */ /* 0x002fe20007ffe008 */
[----:B--2---:R-:W-:-:S04]  /*2910*/  IMAD.MOV R0, RZ, RZ, -R3 ;  /* 0x000000ffff007224 */ /* 0x004fc800078e0a03 */
[----:B------:R-:W-:Y:S01]  /*2920*/  IMAD.MOV.U32 R7, RZ, RZ, R0 ;  /* 0x000000ffff077224 */ /* 0x000fe200078e0000 */
[----:B------:R-:W-:Y:S01]  /*2930*/  IABS R0, R97 ;  /* 0x0000006100007213 */ /* 0x000fe20000000000 */
[----:B------:R-:W-:Y:S01]  /*2940*/  IMAD.IADD R6, R2, 0x1, -R5 ;  /* 0x0000000102067824 */ /* 0x000fe200078e0a05 */
[----:B------:R-:W-:Y:S01]  /*2950*/  MOV R2, RZ ;  /* 0x000000ff00027202 */ /* 0x000fe20000000f00 */
[----:B------:R-:W-:Y:S02]  /*2960*/  IMAD R7, R7, R4, RZ ;  /* 0x0000000407077224 */ /* 0x000fe400078e02ff */
[----:B------:R-:W-:Y:S01]  /*2970*/  IMAD.MOV R9, RZ, RZ, -R0 ;  /* 0x000000ffff097224 */ /* 0x000fe200078e0a00 */
[----:B------:R-:W-:Y:S01]  /*2980*/  IABS R10, R6 ;  /* 0x00000006000a7213 */ /* 0x000fe20000000000 */
[----:B------:R-:W-:-:S04]  /*2990*/  IMAD.HI.U32 R0, R3, R7, R2 ;  /* 0x0000000703007227 */ /* 0x000fc800078e0002 */
[----:B------:R-:W-:Y:S02]  /*29a0*/  IMAD.MOV.U32 R2, RZ, RZ, R10 ;  /* 0x000000ffff027224 */ /* 0x000fe400078e000a */
        /* <DEDUP_REMOVED lines=9> */
[----:B------:R-:W-:-:S07]  /*2a40*/  ISETP.GE.AND P1, PT, R2, RZ, PT ;  /* 0x000000ff0200720c */ /* 0x000fce0003f26270 */
[----:B------:R-:W-:-:S06]  /*2a50*/  @P2 IADD3 R0, R0, 0x1, RZ ;  /* 0x0000000100002810 */ /* 0x000fcc0007ffe0ff */
[----:B------:R-:W-:Y:S01]  /*2a60*/  @!P1 IMAD.MOV R0, RZ, RZ, -R0 ;  /* 0x000000ffff009224 */ /* 0x000fe200078e0a00 */
[----:B------:R-:W-:Y:S02]  /*2a70*/  @!P0 LOP3.LUT R0, RZ, R97, RZ, 0x33, !PT ;  /* 0x00000061ff008212 */ /* 0x000fe400078e33ff */
.L_x_725:
[----:B------:R-:W-:Y:S05]  /*2a80*/  BSYNC B0 ;  /* 0x0000000000007941 */ /* 0x000fea0003800000 */
.L_x_724:
[----:B------:R-:W2:Y:S01]  /*2a90*/  LDL R4, [R1+0x3c] ;  /* 0x00003c0001047983 */ /* 0x000ea20000100800 */
[----:B------:R-:W-:-:S04]  /*2aa0*/  IMAD R2, R244, R0, R5 ;  /* 0x00000000f4027224 */ /* 0x000fc800078e0205 */
        /* <DEDUP_REMOVED lines=26> */
[----:B------:R-:W-:Y:S01]  /*2c50*/  SHF.R.S32.HI R8, RZ, 0x1f, R235 ;  /* 0x0000001fff087819 */ /* 0x000fe200000114eb */
[----:B------:R-:W-:Y:S01]  /*2c60*/  IMAD R4, R59, c[0x0][0x238], RZ ;  /* 0x00008e003b047a24 */ /* 0x000fe200078e02ff */
[----:B------:R-:W-:Y:S01]  /*2c70*/  SEL R6, R235, RZ, !P4 ;  /* 0x000000ffeb067207 */ /* 0x000fe20006000000 */
[----:B------:R-:W-:Y:S01]  /*2c80*/  IMAD R0, R45, -0x20, R95 ;  /* 0xffffffe02d007824 */ /* 0x000fe200078e025f */
[----:B------:R-:W-:Y:S01]  /*2c90*/  SEL R7, R8, RZ, !P4 ;  /* 0x000000ff08077207 */ /* 0x000fe20006000000 */
[----:B------:R-:W-:Y:S01]  /*2ca0*/  IMAD R4, R58, c[0x0][0x23c], R4 ;  /* 0x00008f003a047a24 */ /* 0x000fe200078e0204 */
[C---:B------:R-:W-:Y:S01]  /*2cb0*/  SHF.L.U64.HI R103, R107.reuse, R102, c[0x0][0x23c] ;  /* 0x00008f006b677619 */ /* 0x040fe20000010266 */
[----:B------:R-:W-:Y:S01]  /*2cc0*/  IMAD.SHL.U32 R107, R107, 0x20, RZ ;  /* 0x000000206b6b7824 */ /* 0x000fe200078e00ff */
[----:B------:R-:W-:Y:S01]  /*2cd0*/  ISETP.GT.AND P0, PT, R0, RZ, PT ;  /* 0x000000ff0000720c */ /* 0x000fe20003f04270 */
[----:B------:R-:W-:Y:S01]  /*2ce0*/  IMAD.IADD R3, R3, 0x1, R4 ;  /* 0x0000000103037824 */ /* 0x000fe200078e0204 */
[----:B------:R-:W-:Y:S01]  /*2cf0*/  ISETP.GE.AND P2, PT, R132, c[0x0][0x1d4], PT ;  /* 0x0000750084007a0c */ /* 0x000fe20003f46270 */
[----:B------:R-:W-:Y:S01]  /*2d00*/  IMAD R0, R7, c[0x0][0x248], RZ ;  /* 0x0000920007007a24 */ /* 0x000fe200078e02ff */
[----:B------:R-:W-:Y:S01]  /*2d10*/  ISETP.GE.AND P6, PT, R137, c[0x0][0x1d4], PT ;  /* 0x0000750089007a0c */ /* 0x000fe20003fc6270 */
[----:B------:R-:W-:Y:S01]  /*2d20*/  IMAD.WIDE.U32 R2, R19, c[0x0][0x240], R2 ;  /* 0x0000900013027a25 */ /* 0x000fe200078e0002 */
[----:B------:R-:W-:-:S02]  /*2d30*/  ISETP.GE.AND P5, PT, R200, c[0x0][0x1d4], PT ;  /* 0x00007500c8007a0c */ /* 0x000fc40003fa6270 */
[----:B------:R-:W-:Y:S01]  /*2d40*/  ISETP.GE.AND P4, PT, R199, c[0x0][0x1d4], PT ;  /* 0x00007500c7007a0c */ /* 0x000fe20003f86270 */
[----:B------:R-:W-:Y:S01]  /*2d50*/  IMAD R3, R19, c[0x0][0x244], R3 ;  /* 0x0000910013037a24 */ /* 0x000fe200078e0203 */
[----:B------:R-:W-:Y:S01]  /*2d60*/  LOP3.LUT R213, R213, 0xfffffffe, RZ, 0xc0, !PT ;  /* 0xfffffffed5d57812 */ /* 0x000fe200078ec0ff */
[C---:B------:R-:W-:Y:S02]  /*2d70*/  IMAD R4, R6.reuse, c[0x0][0x24c], R0 ;  /* 0x0000930006047a24 */ /* 0x040fe400078e0200 */
[----:B------:R-:W-:Y:S01]  /*2d80*/  IMAD.WIDE.U32 R62, R6, c[0x0][0x248], R2 ;  /* 0x00009200063e7a25 */ /* 0x000fe200078e0002 */
[----:B------:R-:W-:Y:S02]  /*2d90*/  @P0 SHF.R.S32.HI R2, RZ, 0x1f, R45 ;  /* 0x0000001fff020819 */ /* 0x000fe4000001142d */
[----:B------:R-:W-:Y:S01]  /*2da0*/  @P2 LOP3.LUT R213, R213, 0x1, RZ, 0xfc, !PT ;  /* 0x00000001d5d52812 */ /* 0x000fe200078efcff */
[----:B------:R-:W-:Y:S02]  /*2db0*/  @P0 IMAD R0, R103, R45, RZ ;  /* 0x0000002d67000224 */ /* 0x000fe400078e02ff */
[----:B------:R-:W-:-:S02]  /*2dc0*/  IMAD.IADD R61, R63, 0x1, R4 ;  /* 0x000000013f3d7824 */ /* 0x000fc400078e0204 */
[----:B------:R-:W-:Y:S02]  /*2dd0*/  @P0 IMAD.MOV.U32 R60, RZ, RZ, R62 ;  /* 0x000000ffff3c0224 */ /* 0x000fe400078e003e */
[-C--:B------:R-:W-:Y:S02]  /*2de0*/  @P0 IMAD R0, R2, R107.reuse, R0 ;  /* 0x0000006b02000224 */ /* 0x080fe400078e0200 */
[----:B------:R-:W-:-:S04]  /*2df0*/  @P0 IMAD.WIDE.U32 R4, R45, R107, R60 ;  /* 0x0000006b2d040225 */ /* 0x000fc800078e003c */
[----:B------:R-:W-:Y:S01]  /*2e00*/  @P0 IMAD.IADD R0, R5, 0x1, R0 ;  /* 0x0000000105000824 */ /* 0x000fe200078e0200 */
[----:B------:R-:W-:-:S04]  /*2e10*/  @P0 LEA R2, P1, R4, c[0x0][0x220], 0x1 ;  /* 0x0000880004020a11 */ /* 0x000fc800078208ff */
[----:B------:R-:W-:-:S05]  /*2e20*/  @P0 LEA.HI.X R3, R4, c[0x0][0x224], R0, 0x1, P1 ;  /* 0x0000890004030a11 */ /* 0x000fca00008f0c00 */
[----:B------:R-:W-:Y:S01]  /*2e30*/  @!PT LDS RZ, [RZ] ;  /* 0x00000000fffff984 */ /* 0x000fe20000000800 */
[----:B------:R-:W-:Y:S01]  /*2e40*/  @!PT LDS RZ, [RZ] ;  /* 0x00000000fffff984 */ /* 0x000fe20000000800 */
[----:B------:R-:W-:Y:S01]  /*2e50*/  @!PT LDS RZ, [RZ] ;  /* 0x00000000fffff984 */ /* 0x000fe20000000800 */
[----:B------:R1:W-:Y:S04]  /*2e60*/  @P0 LDGSTS.E.BYPASS.LTC128B.128 [R194+0xc080], [R2.64], !P2 ;  /* 0x0c08000002c20fae */ /* 0x0003e8000d101d48 */
[----:B------:R1:W-:Y:S04]  /*2e70*/  @P0 LDGSTS.E.BYPASS.LTC128B.128 [R194+0xd080], [R2.64+0x80], !P6 ;  /* 0x0d08008002c20fae */ /* 0x0003e8000f101d48 */
[----:B------:R1:W-:Y:S04]  /*2e80*/  @P0 LDGSTS.E.BYPASS.LTC128B.128 [R194+0xe080], [R2.64+0x100], !P5 ;  /* 0x0e08010002c20fae */ /* 0x0003e8000e901d48 */
[----:B------:R1:W-:Y:S01]  /*2e90*/  @P0 LDGSTS.E.BYPASS.LTC128B.128 [R194+0xf080], [R2.64+0x180], !P4 ;  /* 0x0f08018002c20fae */ /* 0x0003e2000e101d48 */
[----:B------:R-:W-:-:S02]  /*2ea0*/  ISETP.NE.U32.AND P0, PT, RZ, c[0x0][0x340], PT ;  /* 0x0000d000ff007a0c */ /* 0x000fc40003f05070 */
[----:B------:R-:W-:Y:S01]  /*2eb0*/  ISETP.GE.AND P1, PT, R132, c[0x0][0x27c], PT ;  /* 0x00009f0084007a0c */ /* 0x000fe20003f26270 */
[----:B------:R-:W-:Y:S01]  /*2ec0*/  IMAD.MOV.U32 R100, RZ, RZ, c[0x0][0x27c] ;  /* 0x00009f00ff647624 */ /* 0x000fe200078e00ff */
[----:B------:R-:W-:Y:S01]  /*2ed0*/  ISETP.NE.AND.EX P0, PT, RZ, c[0x0][0x344], PT, P0 ;  /* 0x0000d100ff007a0c */ /* 0x000fe20003f05300 */
[----:B------:R-:W0:-:S12]  /*2ee0*/  LDGDEPBAR ;  /* 0x00000000000079af */ /* 0x000e180000000000 */
[----:B-1----:R-:W-:-:S06]  /*2ef0*/  @P0 IMAD.WIDE R2, R235, R15, c[0x0][0x340] ;  /* 0x0000d000eb020625 */ /* 0x002fcc00078e020f */
[----:B------:R-:W2:Y:S01]  /*2f00*/  @P0 LDG.E R2, [R2.64] ;  /* 0x0000000802020981 */ /* 0x000ea2000c1e1900 */
[----:B------:R-:W-:Y:S01]  /*2f10*/  LOP3.LUT R213, R213, 0xfffffffd, RZ, 0xc0, !PT ;  /* 0xfffffffdd5d57812 */ /* 0x000fe200078ec0ff */
[----:B------:R-:W-:Y:S01]  /*2f20*/  WARPSYNC 0xffffffff ;  /* 0xffffffff00007948 */ /* 0x000fe20003800000 */
[----:B-----5:R-:W-:Y:S01]  /*2f30*/  SHF.R.S32.HI R18, RZ, 0x1f, R99 ;  /* 0x0000001fff127819 */ /* 0x020fe20000011463 */
[----:B------:R-:W-:Y:S01]  /*2f40*/  IMAD.SHL.U32 R100, R100, 0x2, RZ ;  /* 0x0000000264647824 */ /* 0x000fe200078e00ff */
[----:B------:R-:W-:Y:S02]  /*2f50*/  @P1 LOP3.LUT R213, R213, 0x2, RZ, 0xfc, !PT ;  /* 0x00000002d5d51812 */ /* 0x000fe400078efcff */
[----:B--2---:R-:W-:Y:S01]  /*2f60*/  @P0 SHF.R.S32.HI R3, RZ, 0x1f, R2 ;  /* 0x0000001fff030819 */ /* 0x004fe20000011402 */
[----:B------:R-:W-:Y:S02]  /*2f70*/  @!P0 IMAD.MOV.U32 R2, RZ, RZ, R235 ;  /* 0x000000ffff028224 */ /* 0x000fe400078e00eb */
[----:B------:R-:W-:-:S02]  /*2f80*/  @!P0 IMAD.MOV.U32 R3, RZ, RZ, R8 ;  /* 0x000000ffff038224 */ /* 0x000fc400078e0008 */
[----:B------:R-:W-:Y:S01]  /*2f90*/  IMAD.WIDE.U32 R4, R19, c[0x0][0x260], R132 ;  /* 0x0000980013047a25 */ /* 0x000fe200078e0084 */
[----:B------:R-:W-:Y:S01]  /*2fa0*/  ISETP.GE.AND P0, PT, R137, c[0x0][0x27c], PT ;  /* 0x00009f0089007a0c */ /* 0x000fe20003f06270 */
[----:B------:R-:W-:Y:S01]  /*2fb0*/  BAR.SYNC.DEFER_BLOCKING 0x0 ;  /* 0x0000000000007b1d */ /* 0x000fe20000010000 */
[----:B------:R-:W-:Y:S01]  /*2fc0*/  SEL R8, RZ, c[0x0][0x27c], !P1 ;  /* 0x00009f00ff087a07 */ /* 0x000fe20004800000 */
[----:B------:R-:W-:Y:S01]  /*2fd0*/  IMAD R0, R7, c[0x0][0x268], RZ ;  /* 0x00009a0007007a24 */ /* 0x000fe200078e02ff */
[----:B------:R-:W-:Y:S01]  /*2fe0*/  LOP3.LUT R213, R213, 0xfffffffb, RZ, 0xc0, !PT ;  /* 0xfffffffbd5d57812 */ /* 0x000fe200078ec0ff */
[----:B------:R-:W-:Y:S01]  /*2ff0*/  IMAD R5, R19, c[0x0][0x264], R5 ;  /* 0x0000990013057a24 */ /* 0x000fe200078e0205 */
[----:B------:R-:W-:Y:S01]  /*3000*/  SHF.R.U32.HI R21, RZ, 0x3, R229 ;  /* 0x00000003ff157819 */ /* 0x000fe200000116e5 */
[C---:B------:R-:W-:Y:S01]  /*3010*/  IMAD R20, R6.reuse, c[0x0][0x26c], R0 ;  /* 0x00009b0006147a24 */ /* 0x040fe200078e0200 */
[----:B------:R-:W-:Y:S01]  /*3020*/  MOV R108, c[0x0][0x27c] ;  /* 0x00009f00006c7a02 */ /* 0x000fe20000000f00 */
[----:B------:R-:W-:Y:S01]  /*3030*/  IMAD R0, R9, c[0x0][0x290], RZ ;  /* 0x0000a40009007a24 */ /* 0x000fe200078e02ff */
[----:B------:R-:W-:Y:S01]  /*3040*/  MOV R106, c[0x0][0x280] ;  /* 0x0000a000006a7a02 */ /* 0x000fe20000000f00 */
[----:B------:R-:W-:Y:S01]  /*3050*/  IMAD.WIDE.U32 R78, R6, c[0x0][0x268], R4 ;  /* 0x00009a00064e7a25 */ /* 0x000fe200078e0004 */
[----:B------:R-:W-:Y:S01]  /*3060*/  ULDC.U8 UR5, c[0x0][0x298] ;  /* 0x0000a60000057ab9 */ /* 0x000fe20000000000 */
[----:B------:R-:W-:-:S02]  /*3070*/  @P0 LOP3.LUT R213, R213, 0x4, RZ, 0xfc, !PT ;  /* 0x00000004d5d50812 */ /* 0x000fc400078efcff */
[----:B------:R-:W-:Y:S01]  /*3080*/  IMAD R9, R9, c[0x0][0x280], RZ ;  /* 0x0000a00009097a24 */ /* 0x000fe200078e02ff */
[----:B------:R-:W-:Y:S01]  /*3090*/  IADD3 R92, R79, R20, RZ ;  /* 0x000000144f5c7210 */ /* 0x000fe20007ffe0ff */
[----:B------:R-:W-:Y:S01]  /*30a0*/  IMAD.WIDE.U32 R4, R211, c[0x0][0x290], R132 ;  /* 0x0000a400d3047a25 */ /* 0x000fe200078e0084 */
[----:B------:R-:W-:-:S03]  /*30b0*/  LOP3.LUT R213, R213, 0xffffffef, RZ, 0xc0, !PT ;  /* 0xffffffefd5d57812 */ /* 0x000fc600078ec0ff */
[----:B------:R-:W-:Y:S01]  /*30c0*/  IMAD R0, R211, c[0x0][0x294], R0 ;  /* 0x0000a500d3007a24 */ /* 0x000fe200078e0200 */
[----:B------:R-:W-:Y:S01]  /*30d0*/  MOV R10, R4 ;  /* 0x00000004000a7202 */ /* 0x000fe20000000f00 */
[----:B------:R-:W-:Y:S01]  /*30e0*/  IMAD.IADD R96, R12, 0x1, R14 ;  /* 0x000000010c607824 */ /* 0x000fe200078e020e */
[----:B------:R-:W-:Y:S01]  /*30f0*/  LOP3.LUT R213, R213, 0xfffffff7, RZ, 0xc0, !PT ;  /* 0xfffffff7d5d57812 */ /* 0x000fe200078ec0ff */
[----:B------:R-:W-:-:S04]  /*3100*/  IMAD.WIDE.U32 R6, R211, c[0x0][0x280], R132 ;  /* 0x0000a000d3067a25 */ /* 0x000fc800078e0084 */
[----:B------:R-:W-:Y:S02]  /*3110*/  IMAD R14, R211, c[0x0][0x284], R9 ;  /* 0x0000a100d30e7a24 */ /* 0x000fe400078e0209 */
[----:B------:R-:W-:Y:S01]  /*3120*/  IMAD.IADD R11, R5, 0x1, R0 ;  /* 0x00000001050b7824 */ /* 0x000fe200078e0200 */
[----:B------:R-:W-:Y:S01]  /*3130*/  SEL R5, RZ, c[0x0][0x27c], !P0 ;  /* 0x00009f00ff057a07 */ /* 0x000fe20004000000 */
[----:B------:R-:W-:Y:S01]  /*3140*/  IMAD.WIDE.U32 R12, R211, c[0x0][0x290], R138 ;  /* 0x0000a400d30c7a25 */ /* 0x000fe200078e008a */
[----:B------:R-:W-:Y:S02]  /*3150*/  IADD3 R9, R7, R14, RZ ;  /* 0x0000000e07097210 */ /* 0x000fe40007ffe0ff */
[----:B------:R-:W-:Y:S01]  /*3160*/  ISETP.GE.AND P0, PT, R108, 0x1, PT ;  /* 0x000000016c00780c */ /* 0x000fe20003f06270 */
[----:B------:R-:W-:Y:S02]  /*3170*/  IMAD.IADD R15, R132, 0x1, R8 ;  /* 0x00000001840f7824 */ /* 0x000fe400078e0208 */
[----:B------:R-:W-:-:S02]  /*3180*/  IMAD.IADD R7, R0, 0x1, R13 ;  /* 0x0000000100077824 */ /* 0x000fc400078e020d */
[----:B------:R-:W-:Y:S01]  /*3190*/  IMAD.IADD R13, R137, 0x1, R5 ;  /* 0x00000001890d7824 */ /* 0x000fe200078e0205 */
[----:B------:R-:W-:Y:S01]  /*31a0*/  SHF.R.S32.HI R0, RZ, 0x1f, R15 ;  /* 0x0000001fff007819 */ /* 0x000fe2000001140f */
[----:B------:R-:W-:Y:S01]  /*31b0*/  IMAD.MOV.U32 R8, RZ, RZ, R6 ;  /* 0x000000ffff087224 */ /* 0x000fe200078e0006 */
[----:B------:R-:W-:Y:S01]  /*31c0*/  MOV R6, R12 ;  /* 0x0000000c00067202 */ /* 0x000fe20000000f00 */
[----:B------:R-:W-:Y:S01]  /*31d0*/  IMAD.WIDE.U32 R4, R211, c[0x0][0x280], R138 ;  /* 0x0000a000d3047a25 */ /* 0x000fe200078e008a */
[----:B------:R-:W-:Y:S02]  /*31e0*/  SHF.R.S32.HI R16, RZ, 0x1f, R13 ;  /* 0x0000001fff107819 */ /* 0x000fe4000001140d */
[CC--:B------:R-:W-:Y:S01]  /*31f0*/  LEA.HI R12, R0.reuse, R15.reuse, RZ, 0x3 ;  /* 0x0000000f000c7211 */ /* 0x0c0fe200078f18ff */
[----:B------:R-:W-:Y:S01]  /*3200*/  IMAD.MOV.U32 R109, RZ, RZ, c[0x0][0x2b8] ;  /* 0x0000ae00ff6d7624 */ /* 0x000fe200078e00ff */
[----:B------:R-:W-:Y:S01]  /*3210*/  LEA.HI R15, R0, R15, RZ, 0x6 ;  /* 0x0000000f000f7211 */ /* 0x000fe200078f30ff */
[----:B------:R-:W-:Y:S01]  /*3220*/  IMAD.IADD R5, R14, 0x1, R5 ;  /* 0x000000010e057824 */ /* 0x000fe200078e0205 */
[CC--:B------:R-:W-:Y:S01]  /*3230*/  LEA.HI R0, R16.reuse, R13.reuse, RZ, 0x3 ;  /* 0x0000000d10007211 */ /* 0x0c0fe200078f18ff */
[----:B------:R-:W-:Y:S01]  /*3240*/  IMAD R3, R3, c[0x0][0x2b0], RZ ;  /* 0x0000ac0003037a24 */ /* 0x000fe200078e02ff */
[----:B------:R-:W-:Y:S01]  /*3250*/  LEA.HI R13, R16, R13, RZ, 0x6 ;  /* 0x0000000d100d7211 */ /* 0x000fe200078f30ff */
[----:B------:R-:W-:Y:S01]  /*3260*/  IMAD.SHL.U32 R15, R15, 0x20, RZ ;  /* 0x000000200f0f7824 */ /* 0x000fe200078e00ff */
[----:B------:R-:W-:Y:S01]  /*3270*/  LOP3.LUT R14, R229, 0x38, R0, 0xf8, !PT ;  /* 0x00000038e50e7812 */ /* 0x000fe200078ef800 */
[----:B------:R-:W-:Y:S01]  /*3280*/  IMAD.WIDE.U32 R76, R2, c[0x0][0x2b0], RZ ;  /* 0x0000ac00024c7a25 */ /* 0x000fe200078e00ff */
[----:B------:R-:W-:-:S02]  /*3290*/  SHF.L.U32 R13, R13, 0x5, RZ ;  /* 0x000000050d0d7819 */ /* 0x000fc400000006ff */
[----:B------:R-:W-:Y:S01]  /*32a0*/  LOP3.LUT R17, R15, 0x7ffff800, RZ, 0xc0, !PT ;  /* 0x7ffff8000f117812 */ /* 0x000fe200078ec0ff */
[----:B------:R-:W-:Y:S01]  /*32b0*/  IMAD.MOV.U32 R105, RZ, RZ, c[0x0][0x290] ;  /* 0x0000a400ff697624 */ /* 0x000fe200078e00ff */
[----:B------:R-:W-:Y:S01]  /*32c0*/  ISETP.NE.AND P1, PT, R109, 0x1, PT ;  /* 0x000000016d00780c */ /* 0x000fe20003f25270 */
[----:B------:R-:W-:Y:S01]  /*32d0*/  IMAD.WIDE.U32 R66, R99, c[0x0][0x290], R6 ;  /* 0x0000a40063427a25 */ /* 0x000fe200078e0006 */
[----:B------:R-:W-:Y:S02]  /*32e0*/  LOP3.LUT R15, R13, 0x7ffff800, RZ, 0xc0, !PT ;  /* 0x7ffff8000d0f7812 */ /* 0x000fe400078ec0ff */
[----:B------:R-:W-:Y:S01]  /*32f0*/  LOP3.LUT R13, R14, R21, RZ, 0x3c, !PT ;  /* 0x000000150e0d7212 */ /* 0x000fe200078e3cff */
[----:B------:R-:W-:Y:S01]  /*3300*/  IMAD.WIDE.U32 R64, R99, c[0x0][0x280], R4 ;  /* 0x0000a00063407a25 */ /* 0x000fe200078e0004 */
[----:B------:R-:W-:Y:S02]  /*3310*/  LOP3.LUT R16, R229, 0x38, R12, 0xf8, !PT ;  /* 0x00000038e5107812 */ /* 0x000fe400078ef80c */
[--C-:B------:R-:W-:Y:S01]  /*3320*/  IADD3 R15, R13, R15, R230.reuse ;  /* 0x0000000f0d0f7210 */ /* 0x100fe20007ffe0e6 */
[----:B------:R-:W-:Y:S01]  /*3330*/  IMAD R13, R2, c[0x0][0x2b4], R3 ;  /* 0x0000ad00020d7a24 */ /* 0x000fe200078e0203 */
[----:B------:R-:W-:Y:S01]  /*3340*/  LOP3.LUT R16, R16, R21, RZ, 0x3c, !PT ;  /* 0x0000001510107212 */ /* 0x000fe200078e3cff */
[----:B------:R-:W-:Y:S01]  /*3350*/  IMAD R3, R18, c[0x0][0x290], RZ ;  /* 0x0000a40012037a24 */ /* 0x000fe200078e02ff */
[----:B------:R-:W-:Y:S01]  /*3360*/  LOP3.LUT R57, R12, 0xfffffff8, RZ, 0xc0, !PT ;  /* 0xfffffff80c397812 */ /* 0x000fe200078ec0ff */
[----:B------:R-:W-:Y:S01]  /*3370*/  IMAD R2, R18, c[0x0][0x280], RZ ;  /* 0x0000a00012027a24 */ /* 0x000fe200078e02ff */
[----:B------:R-:W-:Y:S01]  /*3380*/  IADD3 R14, R16, R17, R230 ;  /* 0x00000011100e7210 */ /* 0x000fe20007ffe0e6 */
[C---:B------:R-:W-:Y:S01]  /*3390*/  IMAD R3, R99.reuse, c[0x0][0x294], R3 ;  /* 0x0000a50063037a24 */ /* 0x040fe200078e0203 */
[----:B------:R-:W-:Y:S01]  /*33a0*/  LOP3.LUT R56, R0, 0xfffffff8, RZ, 0xc0, !PT ;  /* 0xfffffff800387812 */ /* 0x000fe200078ec0ff */
[----:B------:R-:W-:Y:S01]  /*33b0*/  IMAD R2, R99, c[0x0][0x284], R2 ;  /* 0x0000a10063027a24 */ /* 0x000fe200078e0202 */
[----:B------:R-:W-:Y:S01]  /*33c0*/  @P1 LOP3.LUT R213, R213, 0x8, RZ, 0xfc, !PT ;  /* 0x00000008d5d51812 */ /* 0x000fe200078efcff */
[----:B------:R-:W-:Y:S01]  /*33d0*/  IMAD.WIDE.U32 R74, R19, c[0x0][0x210], RZ ;  /* 0x00008400134a7a25 */ /* 0x000fe200078e00ff */
[----:B------:R-:W-:-:S02]  /*33e0*/  SHF.L.U64.HI R101, R105, R102, c[0x0][0x294] ;  /* 0x0000a50069657619 */ /* 0x000fc40000010266 */
[C---:B------:R-:W-:Y:S01]  /*33f0*/  SHF.L.U64.HI R102, R106.reuse, R102, c[0x0][0x284] ;  /* 0x0000a1006a667619 */ /* 0x040fe20000010266 */
[----:B------:R-:W-:Y:S01]  /*3400*/  IMAD.WIDE.U32 R72, R19, c[0x0][0x1e8], RZ ;  /* 0x00007a0013487a25 */ /* 0x000fe200078e00ff */
[----:B------:R-:W-:Y:S02]  /*3410*/  SHF.L.U32 R106, R106, 0x5, RZ ;  /* 0x000000056a6a7819 */ /* 0x000fe400000006ff */
[----:B------:R-:W-:Y:S01]  /*3420*/  SHF.R.S32.HI R90, RZ, 0x3, R12 ;  /* 0x00000003ff5a7819 */ /* 0x000fe2000001140c */
[----:B------:R-:W-:Y:S01]  /*3430*/  IMAD.WIDE.U32 R70, R99, c[0x0][0x290], R10 ;  /* 0x0000a40063467a25 */ /* 0x000fe200078e000a */
[----:B------:R-:W-:Y:S02]  /*3440*/  SHF.R.S32.HI R89, RZ, 0x3, R0 ;  /* 0x00000003ff597819 */ /* 0x000fe40000011400 */
[----:B------:R-:W-:Y:S01]  /*3450*/  IADD3 R86, R3, R67, RZ ;  /* 0x0000004303567210 */ /* 0x000fe20007ffe0ff */
[----:B------:R-:W-:Y:S01]  /*3460*/  IMAD.WIDE.U32 R68, R99, c[0x0][0x280], R8 ;  /* 0x0000a00063447a25 */ /* 0x000fe200078e0008 */
[----:B------:R-:W-:-:S02]  /*3470*/  IADD3 R83, R2, R65, RZ ;  /* 0x0000004102537210 */ /* 0x000fc40007ffe0ff */
[----:B------:R-:W-:Y:S01]  /*3480*/  SHF.R.S32.HI R85, RZ, 0x1f, R57 ;  /* 0x0000001fff557819 */ /* 0x000fe20000011439 */
[----:B------:R-:W-:Y:S01]  /*3490*/  IMAD.SHL.U32 R105, R105, 0x20, RZ ;  /* 0x0000002069697824 */ /* 0x000fe200078e00ff */
[----:B------:R-:W-:Y:S01]  /*34a0*/  SHF.R.S32.HI R84, RZ, 0x1f, R56 ;  /* 0x0000001fff547819 */ /* 0x000fe20000011438 */
[----:B------:R-:W-:Y:S01]  /*34b0*/  IMAD R94, R19, c[0x0][0x214], R75 ;  /* 0x00008500135e7a24 */ /* 0x000fe200078e024b */
[----:B------:R-:W-:Y:S01]  /*34c0*/  SHF.L.U32 R80, R15, 0x1, RZ ;  /* 0x000000010f507819 */ /* 0x000fe200000006ff */
[----:B------:R-:W-:Y:S01]  /*34d0*/  IMAD R93, R19, c[0x0][0x1ec], R73 ;  /* 0x00007b00135d7a24 */ /* 0x000fe200078e0249 */
[----:B------:R-:W-:Y:S01]  /*34e0*/  @P0 LOP3.LUT R213, R213, 0x10, RZ, 0xfc, !PT ;  /* 0x00000010d5d50812 */ /* 0x000fe200078efcff */
[----:B------:R-:W-:Y:S02]  /*34f0*/  IMAD.IADD R91, R77, 0x1, R13 ;  /* 0x000000014d5b7824 */ /* 0x000fe400078e020d */
[----:B------:R-:W-:Y:S02]  /*3500*/  IMAD.IADD R88, R71, 0x1, R3 ;  /* 0x0000000147587824 */ /* 0x000fe400078e0203 */
[----:B------:R-:W-:-:S02]  /*3510*/  IMAD.IADD R87, R69, 0x1, R2 ;  /* 0x0000000145577824 */ /* 0x000fc400078e0202 */
[----:B------:R-:W-:Y:S02]  /*3520*/  IMAD.SHL.U32 R81, R14, 0x2, RZ ;  /* 0x000000020e517824 */ /* 0x000fe400078e00ff */
.L_x_745:
        /* <DEDUP_REMOVED lines=92> */
.L_x_731:
[----:B------:R-:W-:Y:S05]  /*3af0*/  BSYNC B0 ;  /* 0x0000000000007941 */ /* 0x000fea0003800000 */
.L_x_730:
        /* <DEDUP_REMOVED lines=21> */
[----:B------:R-:W-:Y:S02]  /*3c50*/  PRMT R19, R8, 0x5410, R5 ;  /* 0x0000541008137816 */ /* 0x000fe40000000005 */
[----:B--2---:R-:W-:Y:S01]  /*3c60*/  PRMT R18, R4, 0x5410, R0 ;  /* 0x0000541004127816 */ /* 0x004fe20000000000 */
[----:B------:R-:W-:-:S05]  /*3c70*/  @P0 BRA `(.L_x_734) ;  /* 0x0000039000000947 */ /* 0x000fca0003800000 */
[C---:B----4-:R-:W-:Y:S01]  /*3c80*/  LEA R38, P0, R132.reuse, R41, 0x1 ;  /* 0x0000002984267211 */ /* 0x050fe200078008ff */
[----:B------:R-:W1:Y:S01]  /*3c90*/  LDS.128 R8, [R194+0xc080] ;  /* 0x00c08000c2087984 */ /* 0x000e620000000c00 */
[----:B------:R-:W-:Y:S01]  /*3ca0*/  MOV R4, R2 ;  /* 0x0000000200047202 */ /* 0x000fe20000000f00 */
[----:B------:R-:W-:Y:S01]  /*3cb0*/  IMAD.MOV.U32 R24, RZ, RZ, R22 ;  /* 0x000000ffff187224 */ /* 0x000fe200078e0016 */
[----:B---3--:R-:W-:Y:S02]  /*3cc0*/  LEA.HI.X R39, R132, R43, R133, 0x1, P0 ;  /* 0x0000002b84277211 */ /* 0x008fe400000f0c85 */
[----:B------:R-:W-:Y:S02]  /*3cd0*/  ISETP.GE.AND P0, PT, R138, c[0x0][0x27c], PT ;  /* 0x00009f008a007a0c */ /* 0x000fe40003f06270 */
[----:B------:R-:W-:Y:S02]  /*3ce0*/  MOV R16, R3 ;  /* 0x0000000300107202 */ /* 0x000fe40000000f00 */
[----:B------:R-:W-:Y:S09]  /*3cf0*/  MOV R26, R23 ;  /* 0x00000017001a7202 */ /* 0x000ff20000000f00 */
[--C-:B------:R-:W-:Y:S01]  /*3d00*/  @!P0 SHF.R.U64 R5, R2, 0x10, R3.reuse ;  /* 0x0000001002058819 */ /* 0x100fe20000001203 */
[----:B------:R-:W-:Y:S01]  /*3d10*/  @!P0 HADD2.F32 R4, -RZ, R4.H0_H0 ;  /* 0x20000004ff048230 */ /* 0x000fe20000004100 */
[----:B------:R-:W-:Y:S01]  /*3d20*/  @!P0 SHF.R.U32.HI R17, RZ, 0x10, R3 ;  /* 0x00000010ff118819 */ /* 0x000fe20000011603 */
[----:B------:R-:W-:Y:S01]  /*3d30*/  @!P0 HADD2.F32 R16, -RZ, R16.H0_H0 ;  /* 0x20000010ff108230 */ /* 0x000fe20000004100 */
[--C-:B------:R-:W-:Y:S01]  /*3d40*/  @!P0 SHF.R.U64 R25, R22, 0x10, R23.reuse ;  /* 0x0000001016198819 */ /* 0x100fe20000001217 */
[----:B------:R-:W-:Y:S01]  /*3d50*/  @!P0 HADD2.F32 R22, -RZ, R24.H0_H0 ;  /* 0x20000018ff168230 */ /* 0x000fe20000004100 */
[----:B------:R-:W-:Y:S01]  /*3d60*/  @!P0 SHF.R.U32.HI R27, RZ, 0x10, R23 ;  /* 0x00000010ff1b8819 */ /* 0x000fe20000011617 */
[----:B------:R-:W-:Y:S02]  /*3d70*/  @!P0 HADD2.F32 R5, -RZ, R5.H0_H0 ;  /* 0x20000005ff058230 */ /* 0x000fe40000004100 */
[----:B------:R-:W-:Y:S01]  /*3d80*/  @!P0 HADD2.F32 R17, -RZ, R17.H0_H0 ;  /* 0x20000011ff118230 */ /* 0x000fe20000004100 */
[----:B-1----:R-:W-:Y:S02]  /*3d90*/  @!P0 MOV R0, R8 ;  /* 0x0000000800008202 */ /* 0x002fe40000000f00 */
[----:B------:R-:W-:Y:S03]  /*3da0*/  @!P0 MOV R3, R9 ;  /* 0x0000000900038202 */ /* 0x000fe60000000f00 */
[--C-:B------:R-:W-:Y:S02]  /*3db0*/  @!P0 HADD2.F32 R21, -RZ, R0.reuse.H1_H1 ;  /* 0x30000000ff158230 */ /* 0x100fe40000004100 */
[----:B------:R-:W-:Y:S02]  /*3dc0*/  @!P0 HADD2.F32 R2, -RZ, R0.H0_H0 ;  /* 0x20000000ff028230 */ /* 0x000fe40000004100 */
[--C-:B------:R-:W-:Y:S01]  /*3dd0*/  @!P0 HADD2.F32 R23, -RZ, R3.reuse.H1_H1 ;  /* 0x30000003ff178230 */ /* 0x100fe20000004100 */
[-C--:B------:R-:W-:Y:S01]  /*3de0*/  @!P0 FMUL.FTZ R24, R21, R4.reuse ;  /* 0x0000000415188220 */ /* 0x080fe20000410000 */
[----:B------:R-:W-:Y:S01]  /*3df0*/  @!P0 HADD2.F32 R3, -RZ, R3.H0_H0 ;  /* 0x20000003ff038230 */ /* 0x000fe20000004100 */
[C---:B------:R-:W-:Y:S02]  /*3e00*/  @!P0 FMUL.FTZ R0, R2.reuse, R4 ;  /* 0x0000000402008220 */ /* 0x040fe40000410000 */
[----:B------:R-:W-:Y:S01]  /*3e10*/  @!P0 FFMA.FTZ R42, R2, R22, -R24 ;  /* 0x00000016022a8223 */ /* 0x000fe20000010818 */
[----:B------:R-:W-:Y:S01]  /*3e20*/  @!P0 HADD2.F32 R24, -RZ, R25.H0_H0 ;  /* 0x20000019ff188230 */ /* 0x000fe20000004100 */
[-C--:B------:R-:W-:Y:S02]  /*3e30*/  @!P0 FMUL.FTZ R25, R23, R5.reuse ;  /* 0x0000000517198220 */ /* 0x080fe40000410000 */
[----:B------:R-:W-:Y:S02]  /*3e40*/  @!P0 IMAD.MOV.U32 R4, RZ, RZ, R10 ;  /* 0x000000ffff048224 */ /* 0x000fe400078e000a */
[C---:B------:R-:W-:Y:S02]  /*3e50*/  @!P0 FMUL.FTZ R2, R3.reuse, R5 ;  /* 0x0000000503028220 */ /* 0x040fe40000410000 */
[----:B------:R-:W-:Y:S01]  /*3e60*/  @!P0 FFMA.FTZ R40, R3, R24, -R25 ;  /* 0x0000001803288223 */ /* 0x000fe20000010819 */
[----:B------:R-:W-:Y:S01]  /*3e70*/  @!P0 MOV R3, R11 ;  /* 0x0000000b00038202 */ /* 0x000fe20000000f00 */
[----:B------:R-:W-:Y:S01]  /*3e80*/  @!P0 FFMA.FTZ R0, R21, R22, R0 ;  /* 0x0000001615008223 */ /* 0x000fe20000010000 */
[--C-:B------:R-:W-:Y:S01]  /*3e90*/  @!P0 HADD2.F32 R21, -RZ, R4.reuse.H1_H1 ;  /* 0x30000004ff158230 */ /* 0x100fe20000004100 */
[----:B------:R-:W-:Y:S01]  /*3ea0*/  @!P0 FFMA.FTZ R2, R23, R24, R2 ;  /* 0x0000001817028223 */ /* 0x000fe20000010002 */
[----:B------:R-:W-:Y:S02]  /*3eb0*/  @!P0 HADD2.F32 R4, -RZ, R4.H0_H0 ;  /* 0x20000004ff048230 */ /* 0x000fe40000004100 */
[--C-:B------:R-:W-:Y:S01]  /*3ec0*/  @!P0 HADD2.F32 R5, -RZ, R3.reuse.H0_H0 ;  /* 0x20000003ff058230 */ /* 0x100fe20000004100 */
[----:B------:R-:W-:Y:S01]  /*3ed0*/  @!P0 FMUL.FTZ R37, R21, R16 ;  /* 0x0000001015258220 */ /* 0x000fe20000410000 */
[----:B------:R-:W-:Y:S01]  /*3ee0*/  @!P0 HADD2.F32 R22, -RZ, R26.H0_H0 ;  /* 0x2000001aff168230 */ /* 0x000fe20000004100 */
[----:B------:R-:W-:Y:S01]  /*3ef0*/  @!P0 F2FP.PACK_AB R2, R2, R40 ;  /* 0x000000280202823e */ /* 0x000fe200000000ff */
[----:B------:R-:W-:Y:S01]  /*3f00*/  @!P0 HADD2.F32 R25, -RZ, R3.H1_H1 ;  /* 0x30000003ff198230 */ /* 0x000fe20000004100 */
[C---:B------:R-:W-:Y:S01]  /*3f10*/  @!P0 FMUL.FTZ R3, R4.reuse, R16 ;  /* 0x0000001004038220 */ /* 0x040fe20000410000 */
[----:B------:R-:W-:Y:S01]  /*3f20*/  @!P0 HADD2.F32 R26, -RZ, R27.H0_H0 ;  /* 0x2000001bff1a8230 */ /* 0x000fe20000004100 */
[-C--:B------:R-:W-:Y:S02]  /*3f30*/  @!P0 FFMA.FTZ R37, R4, R22.reuse, -R37 ;  /* 0x0000001604258223 */ /* 0x080fe40000010825 */
[-C--:B------:R-:W-:Y:S02]  /*3f40*/  @!P0 FMUL.FTZ R4, R5, R17.reuse ;  /* 0x0000001105048220 */ /* 0x080fe40000410000 */
        /* <DEDUP_REMOVED lines=12> */
.L_x_734:
[----:B------:R-:W-:Y:S05]  /*4010*/  BSYNC B0 ;  /* 0x0000000000007941 */ /* 0x000fea0003800000 */
.L_x_733:
        /* <DEDUP_REMOVED lines=36> */
[--C-:B------:R-:W-:Y:S02]  /*4260*/  @!P0 HADD2.F32 R18, -RZ, R5.reuse.H1_H1 ;  /* 0x30000005ff128230 */ /* 0x100fe40000004100 */
        /* <DEDUP_REMOVED lines=21> */
.L_x_736:
[----:B------:R-:W-:Y:S05]  /*43c0*/  BSYNC B0 ;  /* 0x0000000000007941 */ /* 0x000fea0003800000 */
.L_x_735:
        /* <DEDUP_REMOVED lines=43> */
[C---:B------:R-:W-:Y:S01]  /*4680*/  @!P0 FMUL.FTZ R3, R6.reuse, R3 ;  /* 0x0000000306038220 */ /* 0x040fe20000410000 */
[----:B------:R-:W-:Y:S01]  /*4690*/  @!P0 HADD2.F32 R19, -RZ, R21.H0_H0 ;  /* 0x20000015ff138230 */ /* 0x000fe20000004100 */
        /* <DEDUP_REMOVED lines=13> */
.L_x_738:
[----:B------:R-:W-:Y:S05]  /*4770*/  BSYNC B0 ;  /* 0x0000000000007941 */ /* 0x000fea0003800000 */
.L_x_737:
        /* <DEDUP_REMOVED lines=16> */
[----:B------:R-:W-:Y:S02]  /*4880*/  @!P0 HADD2.F32 R15, -RZ, R36.H1_H1 ;  /* 0x30000024ff0f8230 */ /* 0x000fe40000004100 */
        /* <DEDUP_REMOVED lines=41> */
.L_x_729:
        /* <DEDUP_REMOVED lines=31> */
.L_x_740:
[----:B------:R-:W-:Y:S05]  /*4d10*/  BSYNC B0 ;  /* 0x0000000000007941 */ /* 0x000fea0003800000 */
.L_x_739:
        /* <DEDUP_REMOVED lines=18> */
[----:B------:R-:W-:Y:S01]  /*4e40*/  PRMT R20, R2, 0x5410, R0 ;  /* 0x0000541002147816 */ /* 0x000fe20000000000 */
[----:B------:R-:W-:-:S05]  /*4e50*/  @P0 BRA `(.L_x_742) ;  /* 0x000007f000000947 */ /* 0x000fca0003800000 */
[--C-:B------:R-:W-:Y:S01]  /*4e60*/  IMAD.MOV.U32 R9, RZ, RZ, R5.reuse ;  /* 0x000000ffff097224 */ /* 0x100fe200078e0005 */
[----:B------:R-:W-:Y:S01]  /*4e70*/  LOP3.LUT P2, RZ, R213, 0x2, RZ, 0xc0, !PT ;  /* 0x00000002d5ff7812 */ /* 0x000fe2000784c0ff */
[----:B--2---:R-:W1:Y:S01]  /*4e80*/  LDS.128 R16, [R81+0xc080] ;  /* 0x00c0800051107984 */ /* 0x004e620000000c00 */
        /* <DEDUP_REMOVED lines=124> */
.L_x_742:
[----:B------:R-:W-:Y:S05]  /*5650*/  BSYNC B0 ;  /* 0x0000000000007941 */ /* 0x000fea0003800000 */
.L_x_741:
[----:B------:R-:W-:Y:S11]  /*5660*/  ISETP.GE.AND P0, PT, R137, c[0x0][0x1d4], PT ;  /* 0x0000750089007a0c */ /* 0x000ff60003f06270 */
[----:B------:R-:W-:Y:S02]  /*5670*/  @!UPT UIADD3 URZ, URZ, URZ, URZ ;  /* 0x0000003f3f3ff290 */ /* 0x000fe4000fffe03f */
[----:B------:R-:W-:-:S05]  /*5680*/  @P0 BRA `(.L_x_732) ;  /* 0x0000096000000947 */ /* 0x000fca0003800000 */
[----:B------:R-:W-:Y:S01]  /*5690*/  LOP3.LUT P1, RZ, R213, 0x4, RZ, 0xc0, !PT ;  /* 0x00000004d5ff7812 */ /* 0x000fe2000782c0ff */
[----:B-12---:R-:W-:Y:S01]  /*56a0*/  LDS.128 R16, [R80+0xc080] ;  /* 0x00c0800050107984 */ /* 0x006fe20000000c00 */
[----:B----4-:R-:W-:Y:S02]  /*56b0*/  LEA R42, P0, R56, R40, 0x1 ;  /* 0x00000028382a7211 */ /* 0x010fe400078008ff */
[----:B------:R-:W-:Y:S02]  /*56c0*/  SEL R0, R100, R98, !P1 ;  /* 0x0000006264007207 */ /* 0x000fe40004800000 */
[----:B---3--:R-:W-:Y:S02]  /*56d0*/  LEA.HI.X R43, R56, R41, R84, 0x1, P0 ;  /* 0x00000029382b7211 */ /* 0x008fe400000f0c54 */
[----:B------:R-:W-:Y:S02]  /*56e0*/  SHF.R.S32.HI R2, RZ, 0x1f, R0 ;  /* 0x0000001fff027819 */ /* 0x000fe40000011400 */
[----:B------:R-:W-:Y:S02]  /*56f0*/  ISETP.GE.AND P0, PT, R137, c[0x0][0x27c], PT ;  /* 0x00009f0089007a0c */ /* 0x000fe40003f06270 */
[----:B------:R-:W-:Y:S04]  /*5700*/  LEA.HI R0, R2, R0, RZ, 0x4 ;  /* 0x0000000002007211 */ /* 0x000fe800078f20ff */
[----:B------:R-:W-:Y:S04]  /*5710*/  LEA.HI.SX32 R0, R0, R89, 0x1c ;  /* 0x0000005900007211 */ /* 0x000fe800078fe2ff */
[----:B------:R-:W-:Y:S02]  /*5720*/  SHF.R.S32.HI R2, RZ, 0x1f, R0 ;  /* 0x0000001fff027819 */ /* 0x000fe40000011400 */
[----:B------:R-:W-:Y:S01]  /*5730*/  SHF.L.U32 R36, R0, 0x3, RZ ;  /* 0x0000000300247819 */ /* 0x000fe200000006ff */
[----:B------:R-:W-:Y:S01]  /*5740*/  @!P0 HADD2.F32 R9, -RZ, R38.H0_H0 ;  /* 0x20000026ff098230 */ /* 0x000fe20000004100 */
[----:B------:R-:W-:Y:S01]  /*5750*/  LEA.HI R0, R2, R0, RZ, 0x3 ;  /* 0x0000000002007211 */ /* 0x000fe200078f18ff */
[----:B------:R-:W-:Y:S01]  /*5760*/  @!P0 HADD2.F32 R25, -RZ, R39.H0_H0 ;  /* 0x20000027ff198230 */ /* 0x000fe20000004100 */
[----:B------:R-:W-:Y:S02]  /*5770*/  LOP3.LUT R2, R229, 0x38, R36, 0xf8, !PT ;  /* 0x00000038e5027812 */ /* 0x000fe400078ef824 */
[----:B------:R-:W-:Y:S02]  /*5780*/  SHF.L.U32 R0, R0, 0x8, RZ ;  /* 0x0000000800007819 */ /* 0x000fe400000006ff */
[----:B------:R-:W-:Y:S02]  /*5790*/  LOP3.LUT R2, R2, R111, RZ, 0x3c, !PT ;  /* 0x0000006f02027212 */ /* 0x000fe400078e3cff */
[----:B------:R-:W-:Y:S02]  /*57a0*/  LOP3.LUT R0, R0, 0x7ffff800, RZ, 0xc0, !PT ;  /* 0x7ffff80000007812 */ /* 0x000fe400078ec0ff */
[----:B------:R-:W-:Y:S02]  /*57b0*/  @!P0 SHF.R.U64 R3, R12, 0x10, R13 ;  /* 0x000000100c038819 */ /* 0x000fe4000000120d */
[----:B------:R-:W-:Y:S01]  /*57c0*/  IADD3 R0, R2, R0, R230 ;  /* 0x0000000002007210 */ /* 0x000fe20007ffe0e6 */
[----:B------:R-:W-:Y:S01]  /*57d0*/  @!P0 HADD2.F32 R2, -RZ, R20.H0_H0 ;  /* 0x20000014ff028230 */ /* 0x000fe20000004100 */
[----:B------:R-:W-:Y:S01]  /*57e0*/  @!P0 SHF.R.U64 R12, R28, 0x10, R29 ;  /* 0x000000101c0c8819 */ /* 0x000fe2000000121d */
[----:B------:R-:W-:Y:S01]  /*57f0*/  @!P0 HADD2.F32 R5, -RZ, R3.H0_H0 ;  /* 0x20000003ff058230 */ /* 0x000fe20000004100 */
[----:B------:R-:W-:Y:S01]  /*5800*/  @!P0 SHF.R.U64 R11, R14, 0x10, R15 ;  /* 0x000000100e0b8819 */ /* 0x000fe2000000120f */
[----:B------:R-:W-:Y:S01]  /*5810*/  IMAD.SHL.U32 R0, R0, 0x2, RZ ;  /* 0x0000000200007824 */ /* 0x000fe200078e00ff */
[----:B------:R-:W-:Y:S01]  /*5820*/  @!P0 SHF.R.U32.HI R22, RZ, 0x10, R29 ;  /* 0x00000010ff168819 */ /* 0x000fe2000001161d */
[----:B------:R-:W-:Y:S01]  /*5830*/  @!P0 HADD2.F32 R12, -RZ, R12.H0_H0 ;  /* 0x2000000cff0c8230 */ /* 0x000fe20000004100 */
[--C-:B------:R-:W-:Y:S01]  /*5840*/  @!P0 SHF.R.U32.HI R23, RZ, 0x10, R31.reuse ;  /* 0x00000010ff178819 */ /* 0x100fe2000001161f */
[----:B------:R-:W-:Y:S01]  /*5850*/  @!P0 HADD2.F32 R11, -RZ, R11.H0_H0 ;  /* 0x2000000bff0b8230 */ /* 0x000fe20000004100 */
[----:B------:R-:W1:Y:S01]  /*5860*/  LDS.128 R32, [R0+0xc080] ;  /* 0x00c0800000207984 */ /* 0x000e620000000c00 */
[----:B------:R-:W-:Y:S02]  /*5870*/  @!P0 SHF.R.U64 R30, R30, 0x10, R31 ;  /* 0x000000101e1e8819 */ /* 0x000fe4000000121f */
[----:B------:R-:W-:Y:S01]  /*5880*/  @!P0 HADD2.F32 R27, -RZ, R23.H0_H0 ;  /* 0x20000017ff1b8230 */ /* 0x000fe20000004100 */
[----:B------:R-:W-:Y:S02]  /*5890*/  @!P0 SHF.R.U32.HI R7, RZ, 0x10, R13 ;  /* 0x00000010ff078819 */ /* 0x000fe4000001160d */
[----:B------:R-:W-:Y:S01]  /*58a0*/  @!P0 HADD2.F32 R23, -RZ, R30.H0_H0 ;  /* 0x2000001eff178230 */ /* 0x000fe20000004100 */
[----:B------:R-:W-:Y:S01]  /*58b0*/  @!P0 SHF.R.U32.HI R8, RZ, 0x10, R15 ;  /* 0x00000010ff088819 */ /* 0x000fe2000001160f */
[----:B------:R-:W-:Y:S02]  /*58c0*/  @!P0 HADD2.F32 R15, -RZ, R22.H0_H0 ;  /* 0x20000016ff0f8230 */ /* 0x000fe40000004100 */
[----:B------:R-:W-:Y:S02]  /*58d0*/  @!P0 HADD2.F32 R7, -RZ, R7.H0_H0 ;  /* 0x20000007ff078230 */ /* 0x000fe40000004100 */
[----:B------:R-:W-:Y:S01]  /*58e0*/  @!P0 HADD2.F32 R8, -RZ, R8.H0_H0 ;  /* 0x20000008ff088230 */ /* 0x000fe20000004100 */
[----:B-1----:R-:W-:Y:S01]  /*58f0*/  @!P0 IMAD.MOV.U32 R10, RZ, RZ, R32 ;  /* 0x000000ffff0a8224 */ /* 0x002fe200078e0020 */
[----:B------:R-:W-:Y:S04]  /*5900*/  @!P0 MOV R0, R16 ;  /* 0x0000001000008202 */ /* 0x000fe80000000f00 */
[----:B------:R-:W-:Y:S02]  /*5910*/  @!P0 HADD2.F32 R6, -RZ, R10.H0_H0 ;  /* 0x2000000aff068230 */ /* 0x000fe40000004100 */
[--C-:B------:R-:W-:Y:S02]  /*5920*/  @!P0 HADD2.F32 R4, -RZ, R0.reuse.H0_H0 ;  /* 0x20000000ff048230 */ /* 0x100fe40000004100 */
[----:B------:R-:W-:Y:S01]  /*5930*/  @!P0 HADD2.F32 R3, -RZ, R0.H1_H1 ;  /* 0x30000000ff038230 */ /* 0x000fe20000004100 */
[-C--:B------:R-:W-:Y:S01]  /*5940*/  @!P0 FMUL.FTZ R14, R6, R2.reuse ;  /* 0x00000002060e8220 */ /* 0x080fe20000410000 */
[----:B------:R-:W-:Y:S01]  /*5950*/  @!P0 HADD2.F32 R10, -RZ, R10.H1_H1 ;  /* 0x3000000aff0a8230 */ /* 0x000fe20000004100 */
[----:B------:R-:W-:Y:S02]  /*5960*/  @!P0 FMUL.FTZ R0, R4, R2 ;  /* 0x0000000204008220 */ /* 0x000fe40000410000 */
[CC--:B------:R-:W-:Y:S02]  /*5970*/  @!P0 FMUL.FTZ R2, R3.reuse, R5.reuse ;  /* 0x0000000503028220 */ /* 0x0c0fe40000410000 */
[----:B------:R-:W-:Y:S01]  /*5980*/  @!P0 FMUL.FTZ R13, R10, R5 ;  /* 0x000000050a0d8220 */ /* 0x000fe20000410000 */
[----:B------:R-:W-:Y:S01]  /*5990*/  @!P0 MOV R5, R33 ;  /* 0x0000002100058202 */ /* 0x000fe20000000f00 */
[-C--:B------:R-:W-:Y:S02]  /*59a0*/  @!P0 FFMA.FTZ R0, R6, R9.reuse, R0 ;  /* 0x0000000906008223 */ /* 0x080fe40000010000 */
[----:B------:R-:W-:Y:S01]  /*59b0*/  @!P0 FFMA.FTZ R46, R4, R9, -R14 ;  /* 0x00000009042e8223 */ /* 0x000fe2000001080e */
[----:B------:R-:W-:Y:S01]  /*59c0*/  @!P0 MOV R9, R35 ;  /* 0x0000002300098202 */ /* 0x000fe20000000f00 */
[----:B------:R-:W-:Y:S01]  /*59d0*/  @!P0 IMAD.MOV.U32 R4, RZ, RZ, R17 ;  /* 0x000000ffff048224 */ /* 0x000fe200078e0011 */
[--C-:B------:R-:W-:Y:S01]  /*59e0*/  @!P0 HADD2.F32 R14, -RZ, R5.reuse.H1_H1 ;  /* 0x30000005ff0e8230 */ /* 0x100fe20000004100 */
[-C--:B------:R-:W-:Y:S01]  /*59f0*/  @!P0 FFMA.FTZ R44, R3, R12.reuse, -R13 ;  /* 0x0000000c032c8223 */ /* 0x080fe2000001080d */
[----:B------:R-:W-:Y:S01]  /*5a00*/  @!P0 HADD2.F32 R13, -RZ, R38.H1_H1 ;  /* 0x30000026ff0d8230 */ /* 0x000fe20000004100 */
[----:B------:R-:W-:Y:S01]  /*5a10*/  @!P0 FFMA.FTZ R2, R10, R12, R2 ;  /* 0x0000000c0a028223 */ /* 0x000fe20000010002 */
[----:B------:R-:W-:Y:S01]  /*5a20*/  @!P0 HADD2.F32 R12, -RZ, R5.H0_H0 ;  /* 0x20000005ff0c8230 */ /* 0x000fe20000004100 */
[----:B------:R-:W-:Y:S01]  /*5a30*/  @!P0 FMUL.FTZ R10, R14, R7 ;  /* 0x000000070e0a8220 */ /* 0x000fe20000410000 */
[----:B------:R-:W-:Y:S02]  /*5a40*/  @!P0 HADD2.F32 R3, -RZ, R20.H1_H1 ;  /* 0x30000014ff038230 */ /* 0x000fe40000004100 */
[--C-:B------:R-:W-:Y:S02]  /*5a50*/  @!P0 HADD2.F32 R5, -RZ, R4.reuse.H1_H1 ;  /* 0x30000004ff058230 */ /* 0x100fe40000004100 */
[----:B------:R-:W-:Y:S01]  /*5a60*/  @!P0 HADD2.F32 R6, -RZ, R4.H0_H0 ;  /* 0x20000004ff068230 */ /* 0x000fe20000004100 */
[----:B------:R-:W-:Y:S01]  /*5a70*/  @!P0 FMUL.FTZ R4, R12, R3 ;  /* 0x000000030c048220 */ /* 0x000fe20000410000 */
[--C-:B------:R-:W-:Y:S01]  /*5a80*/  @!P0 HADD2.F32 R24, -RZ, R9.reuse.H0_H0 ;  /* 0x20000009ff188230 */ /* 0x100fe20000004100 */
[C---:B------:R-:W-:Y:S01]  /*5a90*/  @!P0 FFMA.FTZ R37, R5.reuse, R15, -R10 ;  /* 0x0000000f05258223 */ /* 0x040fe2000001080a */
[----:B------:R-:W-:Y:S01]  /*5aa0*/  @!P0 HADD2.F32 R26, -RZ, R9.H1_H1 ;  /* 0x30000009ff1a8230 */ /* 0x000fe20000004100 */
[C---:B------:R-:W-:Y:S02]  /*5ab0*/  @!P0 FFMA.FTZ R38, R6.reuse, R13, -R4 ;  /* 0x0000000d06268223 */ /* 0x040fe40000010804 */
[----:B------:R-:W-:Y:S01]  /*5ac0*/  @!P0 FMUL.FTZ R4, R5, R7 ;  /* 0x0000000705048220 */ /* 0x000fe20000410000 */
[----:B------:R-:W-:Y:S01]  /*5ad0*/  @!P0 HADD2.F32 R7, -RZ, R21.H0_H0 ;  /* 0x20000015ff078230 */ /* 0x000fe20000004100 */
[----:B------:R-:W-:Y:S02]  /*5ae0*/  @!P0 IMAD.MOV.U32 R5, RZ, RZ, R19 ;  /* 0x000000ffff058224 */ /* 0x000fe400078e0013 */
[----:B------:R-:W-:Y:S02]  /*5af0*/  @!P0 FMUL.FTZ R3, R6, R3 ;  /* 0x0000000306038220 */ /* 0x000fe40000410000 */
[----:B------:R-:W-:Y:S01]  /*5b00*/  @!P0 FMUL.FTZ R9, R24, R7 ;  /* 0x0000000718098220 */ /* 0x000fe20000410000 */
[--C-:B------:R-:W-:Y:S01]  /*5b10*/  @!P0 HADD2.F32 R6, -RZ, R5.reuse.H0_H0 ;  /* 0x20000005ff068230 */ /* 0x100fe20000004100 */
[----:B------:R-:W-:Y:S01]  /*5b20*/  @!P0 FMUL.FTZ R10, R26, R8 ;  /* 0x000000081a0a8220 */ /* 0x000fe20000410000 */
[----:B------:R-:W-:Y:S01]  /*5b30*/  @!P0 HADD2.F32 R5, -RZ, R5.H1_H1 ;  /* 0x30000005ff058230 */ /* 0x000fe20000004100 */
[----:B------:R-:W-:Y:S01]  /*5b40*/  @!P0 FFMA.FTZ R3, R12, R13, R3 ;  /* 0x0000000d0c038223 */ /* 0x000fe20000010003 */
[----:B------:R-:W-:Y:S01]  /*5b50*/  @!P0 F2FP.PACK_AB R13, R37, R38 ;  /* 0x00000026250d823e */ /* 0x000fe200000000ff */
[C---:B------:R-:W-:Y:S01]  /*5b60*/  @!P0 FFMA.FTZ R31, R6.reuse, R25, -R9 ;  /* 0x00000019061f8223 */ /* 0x040fe20000010809 */
[----:B------:R-:W-:Y:S01]  /*5b70*/  @!P0 MOV R9, R34 ;  /* 0x0000002200098202 */ /* 0x000fe20000000f00 */
[----:B------:R-:W-:Y:S01]  /*5b80*/  @!P0 FMUL.FTZ R7, R6, R7 ;  /* 0x0000000706078220 */ /* 0x000fe20000410000 */
[----:B------:R-:W-:Y:S01]  /*5b90*/  @!P0 F2FP.PACK_AB R12, R44, R46 ;  /* 0x0000002e2c0c823e */ /* 0x000fe200000000ff */
[----:B------:R-:W-:Y:S02]  /*5ba0*/  @!P0 IMAD.MOV.U32 R6, RZ, RZ, R18 ;  /* 0x000000ffff068224 */ /* 0x000fe400078e0012 */
[C---:B------:R-:W-:Y:S01]  /*5bb0*/  @!P0 FMUL.FTZ R8, R5.reuse, R8 ;  /* 0x0000000805088220 */ /* 0x040fe20000410000 */
[----:B------:R-:W-:Y:S01]  /*5bc0*/  @!P0 MOV R16, R12 ;  /* 0x0000000c00108202 */ /* 0x000fe20000000f00 */
[----:B------:R-:W-:Y:S01]  /*5bd0*/  @!P0 FFMA.FTZ R29, R5, R27, -R10 ;  /* 0x0000001b051d8223 */ /* 0x000fe2000001080a */
[----:B------:R-:W-:Y:S01]  /*5be0*/  @!P0 HADD2.F32 R22, -RZ, R9.H1_H1 ;  /* 0x30000009ff168230 */ /* 0x000fe20000004100 */
[----:B------:R-:W-:Y:S01]  /*5bf0*/  @!P0 FFMA.FTZ R4, R14, R15, R4 ;  /* 0x0000000f0e048223 */ /* 0x000fe20000010004 */
[----:B------:R-:W-:Y:S01]  /*5c00*/  @!P0 HADD2.F32 R5, -RZ, R21.H1_H1 ;  /* 0x30000015ff058230 */ /* 0x000fe20000004100 */
[----:B------:R-:W-:Y:S01]  /*5c10*/  @!P0 IMAD.MOV.U32 R17, RZ, RZ, R13 ;  /* 0x000000ffff118224 */ /* 0x000fe200078e000d */
[----:B------:R-:W-:Y:S01]  /*5c20*/  @!P0 HADD2.F32 R20, -RZ, R9.H0_H0 ;  /* 0x20000009ff148230 */ /* 0x000fe20000004100 */
[----:B------:R-:W-:Y:S01]  /*5c30*/  @!P0 FMUL.FTZ R28, R22, R11 ;  /* 0x0000000b161c8220 */ /* 0x000fe20000410000 */
[--C-:B------:R-:W-:Y:S01]  /*5c40*/  @!P0 HADD2.F32 R10, -RZ, R6.reuse.H0_H0 ;  /* 0x20000006ff0a8230 */ /* 0x100fe20000004100 */
[----:B------:R-:W-:Y:S01]  /*5c50*/  @!P0 F2FP.PACK_AB R3, R4, R3 ;  /* 0x000000030403823e */ /* 0x000fe200000000ff */
[----:B------:R-:W-:Y:S02]  /*5c60*/  @!P0 HADD2.F32 R21, -RZ, R39.H1_H1 ;  /* 0x30000027ff158230 */ /* 0x000fe40000004100 */
[----:B------:R-:W-:Y:S01]  /*5c70*/  @!P0 HADD2.F32 R9, -RZ, R6.H1_H1 ;  /* 0x30000006ff098230 */ /* 0x000fe20000004100 */
[-C--:B------:R-:W-:Y:S02]  /*5c80*/  @!P0 FMUL.FTZ R6, R20, R5.reuse ;  /* 0x0000000514068220 */ /* 0x080fe40000410000 */
[C---:B------:R-:W-:Y:S02]  /*5c90*/  @!P0 FMUL.FTZ R5, R10.reuse, R5 ;  /* 0x000000050a058220 */ /* 0x040fe40000410000 */
[----:B------:R-:W-:Y:S02]  /*5ca0*/  @!P0 FFMA.FTZ R10, R10, R21, -R6 ;  /* 0x000000150a0a8223 */ /* 0x000fe40000010806 */
[C---:B------:R-:W-:Y:S02]  /*5cb0*/  @!P0 FFMA.FTZ R28, R9.reuse, R23, -R28 ;  /* 0x00000017091c8223 */ /* 0x040fe4000001081c */
[----:B------:R-:W-:Y:S01]  /*5cc0*/  @!P0 FMUL.FTZ R6, R9, R11 ;  /* 0x0000000b09068220 */ /* 0x000fe20000410000 */
[----:B------:R-:W-:Y:S01]  /*5cd0*/  @!P0 F2FP.PACK_AB R11, R29, R31 ;  /* 0x0000001f1d0b823e */ /* 0x000fe200000000ff */
[----:B------:R-:W-:Y:S01]  /*5ce0*/  @!P0 FFMA.FTZ R5, R20, R21, R5 ;  /* 0x0000001514058223 */ /* 0x000fe20000010005 */
[----:B------:R-:W-:Y:S01]  /*5cf0*/  @!P0 F2FP.PACK_AB R10, R28, R10 ;  /* 0x0000000a1c0a823e */ /* 0x000fe200000000ff */
[----:B------:R-:W-:Y:S01]  /*5d00*/  @!P0 FFMA.FTZ R6, R22, R23, R6 ;  /* 0x0000001716068223 */ /* 0x000fe20000010006 */
[----:B------:R-:W-:Y:S01]  /*5d10*/  @!P0 F2FP.PACK_AB R9, R2, R0 ;  /* 0x000000000209823e */ /* 0x000fe200000000ff */
[----:B------:R-:W-:Y:S01]  /*5d20*/  @!P0 FFMA.FTZ R7, R24, R25, R7 ;  /* 0x0000001918078223 */ /* 0x000fe20000010007 */
[----:B------:R-:W-:Y:S01]  /*5d30*/  @!P0 MOV R18, R10 ;  /* 0x0000000a00128202 */ /* 0x000fe20000000f00 */
[----:B------:R-:W-:Y:S01]  /*5d40*/  @!P0 IMAD.MOV.U32 R19, RZ, RZ, R11 ;  /* 0x000000ffff138224 */ /* 0x000fe200078e000b */
[----:B------:R-:W-:Y:S01]  /*5d50*/  @!P0 F2FP.PACK_AB R2, R6, R5 ;  /* 0x000000050602823e */ /* 0x000fe200000000ff */
[----:B------:R-:W-:Y:S01]  /*5d60*/  @!P0 FFMA.FTZ R8, R26, R27, R8 ;  /* 0x0000001b1a088223 */ /* 0x000fe20000010008 */
[----:B------:R-:W-:Y:S01]  /*5d70*/  @!P0 MOV R32, R9 ;  /* 0x0000000900208202 */ /* 0x000fe20000000f00 */
[----:B------:R-:W-:Y:S01]  /*5d80*/  @!P0 IMAD.MOV.U32 R33, RZ, RZ, R3 ;  /* 0x000000ffff218224 */ /* 0x000fe200078e0003 */
[----:B------:R1:W-:Y:S01]  /*5d90*/  ST.E.128 [R42.64], R16 ;  /* 0x000000102a007985 */ /* 0x0003e2000c101d08 */
[----:B------:R-:W-:Y:S02]  /*5da0*/  @!P0 MOV R34, R2 ;  /* 0x0000000200228202 */ /* 0x000fe40000000f00 */
[----:B------:R-:W-:Y:S05]  /*5db0*/  @!P0 F2FP.PACK_AB R0, R8, R7 ;  /* 0x000000070800823e */ /* 0x000fea00000000ff */
        /* <DEDUP_REMOVED lines=8> */
.L_x_728:
[----:B------:R1:W2:Y:S01]  /*5e40*/  SHFL.IDX PT, R2, R16, RZ, 0x181f ;  /* 0x00181fff10027589 */ /* 0x0002a200000e0000 */
[----:B------:R-:W-:Y:S03]  /*5e50*/  IMAD.IADD R3, R55, 0x1, -R52 ;  /* 0x0000000137037824 */ /* 0x000fe600078e0a34 */
[----:B------:R1:W3:Y:S02]  /*5e60*/  SHFL.IDX PT, R0, R18, RZ, 0x181f ;  /* 0x00181fff12007589 */ /* 0x0002e400000e0000 */
[----:B------:R-:W-:Y:S04]  /*5e70*/  IMNMX R51, R3, 0x20, PT ;  /* 0x0000002003337817 */ /* 0x000fe80003800200 */
[----:B------:R-:W-:Y:S11]  /*5e80*/  ISETP.GT.AND P0, PT, R51, R211, PT ;  /* 0x000000d33300720c */ /* 0x000ff60003f04270 */
[----:B------:R-:W-:Y:S02]  /*5e90*/  @!UPT UIADD3 URZ, URZ, URZ, URZ ;  /* 0x0000003f3f3ff290 */ /* 0x000fe4000fffe03f */
[----:B------:R-:W-:-:S05]  /*5ea0*/  @!P0 BRA `(.L_x_732) ;  /* 0x0000014000008947 */ /* 0x000fca0003800000 */
[----:B------:R-:W-:Y:S02]  /*5eb0*/  ISETP.GE.AND P2, PT, R132, c[0x0][0x1d4], PT ;  /* 0x0000750084007a0c */ /* 0x000fe40003f46270 */
[----:B------:R-:W-:Y:S02]  /*5ec0*/  ISETP.GE.AND P3, PT, R137, c[0x0][0x1d4], PT ;  /* 0x0000750089007a0c */ /* 0x000fe40003f66270 */
[----:B------:R-:W-:Y:S09]  /*5ed0*/  ISETP.GE.AND P1, PT, R200, c[0x0][0x1d4], PT ;  /* 0x00007500c8007a0c */ /* 0x000ff20003f26270 */
        /* <DEDUP_REMOVED lines=17> */
.L_x_732:
[----:B------:R-:W-:Y:S05]  /*5ff0*/  BSYNC B1 ;  /* 0x0000000000017941 */ /* 0x000fea0003800000 */
.L_x_727:
        /* <DEDUP_REMOVED lines=39> */
[----:B-123--:R-:W-:Y:S02]  /*6270*/  ISETP.GE.AND P2, PT, R132, c[0x0][0x1d4], PT ;  /* 0x0000750084007a0c */ /* 0x00efe40003f46270 */
[----:B------:R-:W-:Y:S02]  /*6280*/  ISETP.GE.AND P3, PT, R137, c[0x0][0x1d4], PT ;  /* 0x0000750089007a0c */ /* 0x000fe40003f66270 */
[----:B------:R-:W-:Y:S09]  /*6290*/  ISETP.GE.AND P1, PT, R200, c[0x0][0x1d4], PT ;  /* 0x00007500c8007a0c */ /* 0x000ff20003f26270 */
        /* <DEDUP_REMOVED lines=17> */
.L_x_744:
[----:B-123--:R-:W-:Y:S05]  /*63b0*/  BSYNC B0 ;  /* 0x0000000000007941 */ /* 0x00efea0003800000 */
.L_x_743:
        /* <DEDUP_REMOVED lines=23> */
.L_x_726:
[----:B------:R-:W-:Y:S01]  /*6530*/  IMAD.MOV.U32 R0, RZ, RZ, c[0x0][0x2c4] ;  /* 0x0000b100ff007624 */ /* 0x000fe200078e00ff */
[----:B------:R-:W-:Y:S01]  /*6540*/  IADD3 R2, R209, 0x1, -R210 ;  /* 0x00000001d1027810 */ /* 0x000fe20007ffe8d2 */
[----:B-1----:R-:W-:-:S03]  /*6550*/  IMAD.MOV.U32 R4, RZ, RZ, c[0x0][0x32c] ;  /* 0x0000cb00ff047624 */ /* 0x002fc600078e00ff */
[----:B------:R-:W-:Y:S02]  /*6560*/  ISETP.NE.AND P3, PT, R0, 0x1, PT ;  /* 0x000000010000780c */ /* 0x000fe40003f65270 */
[----:B------:R-:W-:Y:S02]  /*6570*/  IADD3 R0, R227, 0x7f, RZ ;  /* 0x0000007fe3007810 */ /* 0x000fe40007ffe0ff */
[----:B------:R-:W-:-:S09]  /*6580*/  ISETP.GE.AND P1, PT, R4, 0x1, PT ;  /* 0x000000010400780c */ /* 0x000fd20003f26270 */
[----:B------:R-:W-:-:S05]  /*6590*/  @P3 IMAD.HI.U32 R3, R0, c[0x0][0x2c8], RZ ;  /* 0x0000b20000033a27 */ /* 0x000fca00078e00ff */
[----:B------:R-:W-:-:S05]  /*65a0*/  @P3 SHF.R.U32.HI R0, RZ, c[0x0][0x2cc], R3 ;  /* 0x0000b300ff003a19 */ /* 0x000fca0000011603 */
[----:B------:R-:W-:-:S05]  /*65b0*/  IMAD.IADD R0, R2, 0x1, R0 ;  /* 0x0000000102007824 */ /* 0x000fca00078e0200 */
[----:B------:R-:W-:Y:S01]  /*65c0*/  IADD3 R3, R0, c[0x0][0x328], RZ ;  /* 0x0000ca0000037a10 */ /* 0x000fe20007ffe0ff */
[----:B------:R-:W-:Y:S05]  /*65d0*/  @!P1 BRA `(.L_x_746) ;  /* 0x0000011000009947 */ /* 0x000fea0003800000 */
[C---:B------:R-:W-:Y:S01]  /*65e0*/  ISETP.GT.AND P0, PT, R0.reuse, RZ, PT ;  /* 0x000000ff0000720c */ /* 0x040fe20003f04270 */
[----:B------:R-:W-:Y:S01]  /*65f0*/  BSSY B0, `(.L_x_747) ;  /* 0x000000d000007945 */ /* 0x000fe20003800000 */
[----:B------:R-:W-:Y:S01]  /*6600*/  IADD3 R2, R0, -0x1, RZ ;  /* 0xffffffff00027810 */ /* 0x000fe20007ffe0ff */
[----:B------:R-:W-:-:S10]  /*6610*/  IMAD.MOV.U32 R4, RZ, RZ, c[0x0][0x32c] ;  /* 0x0000cb00ff047624 */ /* 0x000fd400078e00ff */
[----:B------:R-:W-:Y:S05]  /*6620*/  @P0 BRA `(.L_x_748) ;  /* 0x0000006000000947 */ /* 0x000fea0003800000 */
[----:B------:R-:W-:Y:S01]  /*6630*/  ISETP.NE.AND P0, PT, R4, 0x1, PT ;  /* 0x000000010400780c */ /* 0x000fe20003f05270 */
[----:B------:R-:W-:-:S12]  /*6640*/  IMAD.MOV R0, RZ, RZ, -R0 ;  /* 0x000000ffff007224 */ /* 0x000fd800078e0a00 */
[----:B------:R-:W-:-:S05]  /*6650*/  @P0 IMAD.HI.U32 R2, R0, c[0x0][0x330], RZ ;  /* 0x0000cc0000020a27 */ /* 0x000fca00078e00ff */
[----:B------:R-:W-:-:S04]  /*6660*/  @P0 SHF.R.U32.HI R0, RZ, c[0x0][0x334], R2 ;  /* 0x0000cd00ff000a19 */ /* 0x000fc80000011602 */
[----:B------:R-:W-:Y:S01]  /*6670*/  LOP3.LUT R2, RZ, R0, RZ, 0x33, !PT ;  /* 0x00000000ff027212 */ /* 0x000fe200078e33ff */
[----:B------:R-:W-:Y:S05]  /*6680*/  BRA `(.L_x_749) ;  /* 0x0000003000007947 */ /* 0x000fea0003800000 */
.L_x_748:
[----:B------:R-:W-:-:S13]  /*6690*/  ISETP.NE.AND P0, PT, R4, 0x1, PT ;  /* 0x000000010400780c */ /* 0x000fda0003f05270 */
[----:B------:R-:W-:-:S05]  /*66a0*/  @P0 IMAD.HI.U32 R0, R2, c[0x0][0x330], RZ ;  /* 0x0000cc0002000a27 */ /* 0x000fca00078e00ff */
[----:B------:R-:W-:Y:S02]  /*66b0*/  @P0 SHF.R.U32.HI R2, RZ, c[0x0][0x334], R0 ;  /* 0x0000cd00ff020a19 */ /* 0x000fe40000011600 */
.L_x_749:
[----:B------:R-:W-:Y:S05]  /*66c0*/  BSYNC B0 ;  /* 0x0000000000007941 */ /* 0x000fea0003800000 */
.L_x_747:
[----:B------:R-:W-:-:S05]  /*66d0*/  IMAD R2, R2, R4, c[0x0][0x32c] ;  /* 0x0000cb0002027624 */ /* 0x000fca00078e0204 */
[----:B------:R-:W-:-:S04]  /*66e0*/  IMNMX R3, R3, R2, PT ;  /* 0x0000000203037217 */ /* 0x000fc80003800200 */
.L_x_746:
[----:B------:R-:W-:Y:S01]  /*66f0*/  IADD3 R3, R3, 0x1f, RZ ;  /* 0x0000001f03037810 */ /* 0x000fe20007ffe0ff */
[----:B------:R-:W-:-:S03]  /*6700*/  @P3 IMAD.HI.U32 R2, R227, c[0x0][0x2c8], RZ ;  /* 0x0000b200e3023a27 */ /* 0x000fc600078e00ff */
[----:B------:R-:W-:Y:S01]  /*6710*/  SHF.R.S32.HI R4, RZ, 0x1f, R3 ;  /* 0x0000001fff047819 */ /* 0x000fe20000011403 */
[----:B------:R-:W-:Y:S01]  /*6720*/  IMAD.MOV.U32 R0, RZ, RZ, R227 ;  /* 0x000000ffff007224 */ /* 0x000fe200078e00e3 */
[----:B------:R-:W-:Y:S02]  /*6730*/  @P3 SHF.R.U32.HI R0, RZ, c[0x0][0x2cc], R2 ;  /* 0x0000b300ff003a19 */ /* 0x000fe40000011602 */
        /* <DEDUP_REMOVED lines=16> */
.L_x_752:
[----:B------:R-:W-:-:S04]  /*6840*/  MOV R3, c[0x0][0x32c] ;  /* 0x0000cb0000037a02 */ /* 0x000fc80000000f00 */
[----:B------:R-:W-:-:S13]  /*6850*/  ISETP.NE.AND P0, PT, R3, 0x1, PT ;  /* 0x000000010300780c */ /* 0x000fda0003f05270 */
[----:B------:R-:W-:-:S05]  /*6860*/  @P0 IMAD.HI.U32 R3, R0, c[0x0][0x330], RZ ;  /* 0x0000cc0000030a27 */ /* 0x000fca00078e00ff */
[----:B------:R-:W-:Y:S02]  /*6870*/  @P0 SHF.R.U32.HI R0, RZ, c[0x0][0x334], R3 ;  /* 0x0000cd00ff000a19 */ /* 0x000fe40000011603 */
.L_x_753:
[----:B------:R-:W-:Y:S05]  /*6880*/  BSYNC B0 ;  /* 0x0000000000007941 */ /* 0x000fea0003800000 */
.L_x_751:
[----:B------:R-:W-:-:S05]  /*6890*/  IMAD R0, R0, c[0x0][0x32c], RZ ;  /* 0x0000cb0000007a24 */ /* 0x000fca00078e02ff */
[----:B------:R-:W-:-:S04]  /*68a0*/  IMNMX R2, R2, R0, !PT ;  /* 0x0000000002027217 */ /* 0x000fc80007800200 */
.L_x_750:
[----:B------:R-:W-:Y:S01]  /*68b0*/  SHF.R.S32.HI R0, RZ, 0x1f, R2 ;  /* 0x0000001fff007819 */ /* 0x000fe20000011402 */
[----:B------:R-:W-:Y:S03]  /*68c0*/  BSSY B0, `(.L_x_754) ;  /* 0x0000025000007945 */ /* 0x000fe60003800000 */
[----:B------:R-:W-:-:S04]  /*68d0*/  LEA.HI R0, R0, R2, RZ, 0x5 ;  /* 0x0000000200007211 */ /* 0x000fc800078f28ff */
[----:B------:R-:W-:-:S04]  /*68e0*/  SHF.R.S32.HI R0, RZ, 0x5, R0 ;  /* 0x00000005ff007819 */ /* 0x000fc80000011400 */
[----:B------:R-:W-:Y:S01]  /*68f0*/  IMNMX R5, RZ, R0, !PT ;  /* 0x00000000ff057217 */ /* 0x000fe20007800200 */
[----:B------:R-:W-:-:S03]  /*6900*/  IMAD.MOV.U32 R0, RZ, RZ, RZ ;  /* 0x000000ffff007224 */ /* 0x000fc600078e00ff */
[----:B------:R-:W-:-:S13]  /*6910*/  ISETP.GT.AND P0, PT, R7, R5, PT ;  /* 0x000000050700720c */ /* 0x000fda0003f04270 */
        /* <DEDUP_REMOVED lines=31> */
.L_x_755:
[----:B------:R-:W-:Y:S05]  /*6b10*/  BSYNC B0 ;  /* 0x0000000000007941 */ /* 0x000fea0003800000 */
.L_x_754:
[----:B------:R-:W-:Y:S01]  /*6b20*/  IMAD R208, R244, R0, R5 ;  /* 0x00000000f4d07224 */ /* 0x000fe200078e0205 */
        /* <DEDUP_REMOVED lines=73> */
[----:B------:R-:W-:-:S04]  /*6fc0*/  @P1 IMAD.MOV.U32 R2, RZ, RZ, 0x4 ;  /* 0x00000004ff021424 */ /* 0x000fc800078e00ff */
[----:B------:R-:W-:-:S05]  /*6fd0*/  @P1 IMAD.WIDE R2, R235, R2, c[0x0][0x340] ;  /* 0x0000d000eb021625 */ /* 0x000fca00078e0202 */
[----:B------:R1:W5:Y:S01]  /*6fe0*/  @P1 LDG.E R14, [R2.64] ;  /* 0x00000008020e1981 */ /* 0x000362000c1e1900 */
[----:B------:R-:W-:Y:S02]  /*6ff0*/  SHF.R.S32.HI R0, RZ, 0x1f, R110 ;  /* 0x0000001fff007819 */ /* 0x000fe4000001146e */
[----:B------:R-:W-:Y:S02]  /*7000*/  ISETP.NE.U32.AND P0, PT, RZ, c[0x0][0x348], PT ;  /* 0x0000d200ff007a0c */ /* 0x000fe40003f05070 */
[----:B------:R-:W-:Y:S01]  /*7010*/  LOP3.LUT R218, R234, 0xffff, RZ, 0xc0, !PT ;  /* 0x0000ffffeada7812 */ /* 0x000fe200078ec0ff */
[----:B------:R-:W-:Y:S01]  /*7020*/  IMAD R0, R0, c[0x0][0x178], RZ ;  /* 0x00005e0000007a24 */ /* 0x000fe200078e02ff */
[----:B------:R-:W-:Y:S02]  /*7030*/  ISETP.NE.AND.EX P0, PT, RZ, c[0x0][0x34c], PT, P0 ;  /* 0x0000d300ff007a0c */ /* 0x000fe40003f05300 */
[----:B------:R-:W-:Y:S01]  /*7040*/  IADD3 R4, R212, R227, RZ ;  /* 0x000000e3d4047210 */ /* 0x000fe20007ffe0ff */
[----:B------:R-:W-:Y:S01]  /*7050*/  IMAD R0, R110, c[0x0][0x17c], R0 ;  /* 0x00005f006e007a24 */ /* 0x000fe200078e0200 */
[----:B------:R-:W-:-:S02]  /*7060*/  SEL R5, R235, RZ, !P0 ;  /* 0x000000ffeb057207 */ /* 0x000fc40004000000 */
[----:B------:R-:W-:Y:S01]  /*7070*/  ISETP.GE.AND P5, PT, R132, c[0x0][0x198], PT ;  /* 0x0000660084007a0c */ /* 0x000fe20003fa6270 */
[----:B------:R-:W-:Y:S01]  /*7080*/  @P3 IMAD.HI.U32 R7, R4, c[0x0][0x2c8], RZ ;  /* 0x0000b20004073a27 */ /* 0x000fe200078e00ff */
[----:B------:R-:W-:Y:S02]  /*7090*/  ISETP.GE.AND P4, PT, R137, c[0x0][0x198], PT ;  /* 0x0000660089007a0c */ /* 0x000fe40003f86270 */
[----:B------:R-:W-:Y:S02]  /*70a0*/  ISETP.GE.AND P2, PT, R199, c[0x0][0x198], PT ;  /* 0x00006600c7007a0c */ /* 0x000fe40003f46270 */
[----:B------:R-:W-:Y:S02]  /*70b0*/  IADD3 R122, R195, -0x1, RZ ;  /* 0xffffffffc37a7810 */ /* 0x000fe40007ffe0ff */
[----:B------:R-:W-:Y:S01]  /*70c0*/  IADD3 R13, R211, R227, RZ ;  /* 0x000000e3d30d7210 */ /* 0x000fe20007ffe0ff */
[----:B-1----:R-:W-:-:S04]  /*70d0*/  IMAD.WIDE.U32 R2, R110, c[0x0][0x178], RZ ;  /* 0x00005e006e027a25 */ /* 0x002fc800078e00ff */
[----:B------:R-:W-:Y:S01]  /*70e0*/  IMAD.IADD R3, R3, 0x1, R0 ;  /* 0x0000000103037824 */ /* 0x000fe200078e0200 */
[----:B------:R-:W-:-:S03]  /*70f0*/  SHF.R.S32.HI R0, RZ, 0x1f, R235 ;  /* 0x0000001fff007819 */ /* 0x000fc600000114eb */
[----:B------:R-:W-:Y:S01]  /*7100*/  IMAD.WIDE.U32 R2, R218, c[0x0][0x1b8], R2 ;  /* 0x00006e00da027a25 */ /* 0x000fe200078e0002 */
[----:B------:R-:W-:-:S03]  /*7110*/  SEL R6, R0, RZ, !P0 ;  /* 0x000000ff00067207 */ /* 0x000fc60004000000 */
[----:B------:R-:W-:Y:S01]  /*7120*/  IMAD.MOV.U32 R0, RZ, RZ, R4 ;  /* 0x000000ffff007224 */ /* 0x000fe200078e0004 */
[----:B------:R-:W-:Y:S01]  /*7130*/  @P3 SHF.R.U32.HI R0, RZ, c[0x0][0x2cc], R7 ;  /* 0x0000b300ff003a19 */ /* 0x000fe20000011607 */
[----:B------:R-:W-:Y:S01]  /*7140*/  IMAD R3, R218, c[0x0][0x1bc], R3 ;  /* 0x00006f00da037a24 */ /* 0x000fe200078e0203 */
[----:B------:R-:W-:Y:S01]  /*7150*/  ISETP.GE.AND P3, PT, R200, c[0x0][0x198], PT ;  /* 0x00006600c8007a0c */ /* 0x000fe20003f66270 */
[----:B------:R-:W-:Y:S01]  /*7160*/  IMAD R6, R6, c[0x0][0x1c0], RZ ;  /* 0x0000700006067a24 */ /* 0x000fe200078e02ff */
[----:B------:R-:W-:Y:S01]  /*7170*/  SHF.R.S32.HI R7, RZ, 0x1f, R0 ;  /* 0x0000001fff077819 */ /* 0x000fe20000011400 */
[----:B------:R-:W-:-:S04]  /*7180*/  IMAD.WIDE.U32 R2, R5, c[0x0][0x1c0], R2 ;  /* 0x0000700005027a25 */ /* 0x000fc800078e0002 */
[----:B------:R-:W-:Y:S01]  /*7190*/  IMAD R6, R5, c[0x0][0x1c4], R6 ;  /* 0x0000710005067a24 */ /* 0x000fe200078e0206 */
[----:B------:R-:W-:-:S03]  /*71a0*/  IADD3 R5, -R0, RZ, RZ ;  /* 0x000000ff00057210 */ /* 0x000fc60007ffe1ff */
[----:B------:R-:W-:Y:S02]  /*71b0*/  IMAD.IADD R3, R3, 0x1, R6 ;  /* 0x0000000103037824 */ /* 0x000fe400078e0206 */
[----:B------:R-:W-:Y:S02]  /*71c0*/  IMAD R4, R5, c[0x0][0x2c4], R4 ;  /* 0x0000b10005047a24 */ /* 0x000fe400078e0204 */
[----:B------:R-:W-:Y:S02]  /*71d0*/  IMAD R5, R7, c[0x0][0x1b0], RZ ;  /* 0x00006c0007057a24 */ /* 0x000fe400078e02ff */
[----:B------:R-:W-:-:S04]  /*71e0*/  IMAD.WIDE.U32 R2, R0, c[0x0][0x1b0], R2 ;  /* 0x00006c0000027a25 */ /* 0x000fc800078e0002 */
[----:B------:R-:W-:Y:S01]  /*71f0*/  IMAD R6, R0, c[0x0][0x1b4], R5 ;  /* 0x00006d0000067a24 */ /* 0x000fe200078e0205 */
[----:B------:R-:W-:-:S04]  /*7200*/  SHF.R.S32.HI R5, RZ, 0x1f, R4 ;  /* 0x0000001fff057819 */ /* 0x000fc80000011404 */
[----:B------:R-:W-:Y:S01]  /*7210*/  IADD3 R3, R3, R6, RZ ;  /* 0x0000000603037210 */ /* 0x000fe20007ffe0ff */
[----:B------:R-:W-:-:S04]  /*7220*/  IMAD R0, R5, c[0x0][0x1a8], RZ ;  /* 0x00006a0005007a24 */ /* 0x000fc800078e02ff */
[C---:B------:R-:W-:Y:S02]  /*7230*/  IMAD R0, R4.reuse, c[0x0][0x1ac], R0 ;  /* 0x00006b0004007a24 */ /* 0x040fe400078e0200 */
[----:B------:R-:W-:-:S04]  /*7240*/  IMAD.WIDE.U32 R2, R4, c[0x0][0x1a8], R2 ;  /* 0x00006a0004027a25 */ /* 0x000fc800078e0002 */
[----:B------:R-:W-:Y:S01]  /*7250*/  IMAD.IADD R0, R3, 0x1, R0 ;  /* 0x0000000103007824 */ /* 0x000fe200078e0200 */
[----:B------:R-:W-:-:S04]  /*7260*/  LEA R12, P0, R2, c[0x0][0x160], 0x1 ;  /* 0x00005800020c7a11 */ /* 0x000fc800078008ff */
[----:B------:R-:W-:Y:S01]  /*7270*/  LEA.HI.X R5, R2, c[0x0][0x164], R0, 0x1, P0 ;  /* 0x0000590002057a11 */ /* 0x000fe200000f0c00 */
[----:B------:R-:W-:Y:S01]  /*7280*/  @!P1 IMAD.MOV.U32 R14, RZ, RZ, R235 ;  /* 0x000000ffff0e9224 */ /* 0x000fe200078e00eb */
[----:B------:R-:W-:Y:S05]  /*7290*/  BRA.DIV ~URZ, `(.L_x_757) ;  /* 0x00019b227f007947 */ /* 0x000fea000b800000 */
[----:B------:R1:W2:Y:S02]  /*72a0*/  SHFL.IDX PT, R4, R5, RZ, 0x181f ;  /* 0x00181fff05047589 */ /* 0x0002a400000e0000 */
.L_x_977:
[----:B------:R-:W-:Y:S05]  /*72b0*/  BRA.DIV ~URZ, `(.L_x_758) ;  /* 0x00019b727f007947 */ /* 0x000fea000b800000 */
[----:B------:R3:W4:Y:S02]  /*72c0*/  SHFL.IDX PT, R0, R12, RZ, 0x181f ;  /* 0x00181fff0c007589 */ /* 0x00072400000e0000 */
.L_x_978:
[----:B------:R-:W-:Y:S01]  /*72d0*/  IMAD R64, R210, c[0x0][0x2c4], RZ ;  /* 0x0000b100d2407a24 */ /* 0x000fe200078e02ff */
[----:B------:R-:W-:Y:S01]  /*72e0*/  LOP3.LUT R213, R213, 0xfffffffd, RZ, 0xc0, !PT ;  /* 0xfffffffdd5d57812 */ /* 0x000fe200078ec0ff */
[----:B------:R-:W-:Y:S03]  /*72f0*/  BSSY B0, `(.L_x_759) ;  /* 0x0000013000007945 */ /* 0x000fe60003800000 */
[----:B------:R-:W-:-:S13]  /*7300*/  ISETP.GE.AND P0, PT, R13, R64, PT ;  /* 0x000000400d00720c */ /* 0x000fda0003f06270 */
[----:B------:R-:W-:Y:S01]  /*7310*/  @P0 LOP3.LUT R213, R213, 0x2, RZ, 0xfc, !PT ;  /* 0x00000002d5d50812 */ /* 0x000fe200078efcff */
[----:B------:R-:W-:Y:S05]  /*7320*/  @P0 BRA `(.L_x_760) ;  /* 0x000000f000000947 */ /* 0x000fea0003800000 */
[----:B----4-:R-:W-:-:S04]  /*7330*/  LEA R10, P0, R132, R0, 0x1 ;  /* 0x00000000840a7211 */ /* 0x010fc800078008ff */
[----:B--2---:R-:W-:Y:S02]  /*7340*/  LEA.HI.X R11, R132, R4, R133, 0x1, P0 ;  /* 0x00000004840b7211 */ /* 0x004fe400000f0c85 */
[----:B------:R-:W-:-:S03]  /*7350*/  LEA R8, P0, R201, R0, 0x1 ;  /* 0x00000000c9087211 */ /* 0x000fc600078008ff */
[----:B------:R-:W-:Y:S01]  /*7360*/  @!PT LDS RZ, [RZ] ;  /* 0x00000000fffff984 */ /* 0x000fe20000000800 */
[----:B------:R-:W-:Y:S01]  /*7370*/  @!PT LDS RZ, [RZ] ;  /* 0x00000000fffff984 */ /* 0x000fe20000000800 */
        /* <DEDUP_REMOVED lines=10> */
.L_x_760:
[----:B------:R-:W-:Y:S05]  /*7420*/  BSYNC B0 ;  /* 0x0000000000007941 */ /* 0x000fea0003800000 */
.L_x_759:
[----:B------:R-:W-:Y:S05]  /*7430*/  BRA.DIV ~URZ, `(.L_x_761) ;  /* 0x00019a527f007947 */ /* 0x000fea000b800000 */
[----:B--2---:R2:W1:Y:S04]  /*7440*/  SHFL.IDX PT, R4, R5, 0x1, 0x181f ;  /* 0x00381f0005047f89 */ /* 0x00446800000e0000 */
[----:B----4-:R2:W4:Y:S02]  /*7450*/  SHFL.IDX PT, R0, R12, 0x1, 0x181f ;  /* 0x00381f000c007f89 */ /* 0x01052400000e0000 */
.L_x_979:
[----:B------:R-:W-:Y:S01]  /*7460*/  IADD3 R2, R13, 0x20, RZ ;  /* 0x000000200d027810 */ /* 0x000fe20007ffe0ff */
[----:B------:R-:W-:Y:S01]  /*7470*/  BSSY B0, `(.L_x_762) ;  /* 0x0000014000007945 */ /* 0x000fe20003800000 */
[----:B------:R-:W-:Y:S02]  /*7480*/  LOP3.LUT R213, R213, 0xfffffffb, RZ, 0xc0, !PT ;  /* 0xfffffffbd5d57812 */ /* 0x000fe400078ec0ff */
[----:B------:R-:W-:-:S13]  /*7490*/  ISETP.GE.AND P0, PT, R2, R64, PT ;  /* 0x000000400200720c */ /* 0x000fda0003f06270 */
[----:B------:R-:W-:Y:S01]  /*74a0*/  @P0 LOP3.LUT R213, R213, 0x4, RZ, 0xfc, !PT ;  /* 0x00000004d5d50812 */ /* 0x000fe200078efcff */
[----:B------:R-:W-:Y:S05]  /*74b0*/  @P0 BRA `(.L_x_763) ;  /* 0x000000f000000947 */ /* 0x000fea0003800000 */
[----:B----4-:R-:W-:-:S04]  /*74c0*/  LEA R10, P0, R132, R0, 0x1 ;  /* 0x00000000840a7211 */ /* 0x010fc800078008ff */
[----:B-1----:R-:W-:Y:S02]  /*74d0*/  LEA.HI.X R11, R132, R4, R133, 0x1, P0 ;  /* 0x00000004840b7211 */ /* 0x002fe400000f0c85 */
        /* <DEDUP_REMOVED lines=13> */
.L_x_763:
[----:B------:R-:W-:Y:S05]  /*75b0*/  BSYNC B0 ;  /* 0x0000000000007941 */ /* 0x000fea0003800000 */
.L_x_762:
[----:B------:R-:W-:Y:S05]  /*75c0*/  BRA.DIV ~URZ, `(.L_x_764) ;  /* 0x000199827f007947 */ /* 0x000fea000b800000 */
[----:B-1----:R1:W2:Y:S02]  /*75d0*/  SHFL.IDX PT, R4, R5, 0x2, 0x181f ;  /* 0x00581f0005047f89 */ /* 0x0022a400000e0000 */
.L_x_980:
[----:B------:R-:W-:Y:S05]  /*75e0*/  BRA.DIV ~URZ, `(.L_x_765) ;  /* 0x000199d27f007947 */ /* 0x000fea000b800000 */
[----:B----4-:R4:W1:Y:S02]  /*75f0*/  SHFL.IDX PT, R0, R12, 0x2, 0x181f ;  /* 0x00581f000c007f89 */ /* 0x01086400000e0000 */
.L_x_981:
[----:B------:R-:W-:Y:S01]  /*7600*/  IADD3 R2, R13, 0x40, RZ ;  /* 0x000000400d027810 */ /* 0x000fe20007ffe0ff */
[----:B------:R-:W-:Y:S01]  /*7610*/  BSSY B0, `(.L_x_766) ;  /* 0x0000014000007945 */ /* 0x000fe20003800000 */
[----:B------:R-:W-:Y:S02]  /*7620*/  LOP3.LUT R213, R213, 0xfffffff7, RZ, 0xc0, !PT ;  /* 0xfffffff7d5d57812 */ /* 0x000fe400078ec0ff */
[----:B------:R-:W-:-:S13]  /*7630*/  ISETP.GE.AND P0, PT, R2, R64, PT ;  /* 0x000000400200720c */ /* 0x000fda0003f06270 */
[----:B------:R-:W-:Y:S01]  /*7640*/  @P0 LOP3.LUT R213, R213, 0x8, RZ, 0xfc, !PT ;  /* 0x00000008d5d50812 */ /* 0x000fe200078efcff */
[----:B------:R-:W-:Y:S05]  /*7650*/  @P0 BRA `(.L_x_767) ;  /* 0x000000f000000947 */ /* 0x000fea0003800000 */
[----:B-1----:R-:W-:-:S04]  /*7660*/  LEA R10, P0, R132, R0, 0x1 ;  /* 0x00000000840a7211 */ /* 0x002fc800078008ff */
        /* <DEDUP_REMOVED lines=14> */
.L_x_767:
[----:B------:R-:W-:Y:S05]  /*7750*/  BSYNC B0 ;  /* 0x0000000000007941 */ /* 0x000fea0003800000 */
.L_x_766:
[----:B------:R-:W-:Y:S05]  /*7760*/  BRA.DIV ~URZ, `(.L_x_768) ;  /* 0x000198b27f007947 */ /* 0x000fea000b800000 */
[----:B--2---:R2:W3:Y:S04]  /*7770*/  SHFL.IDX PT, R4, R5, 0x3, 0x181f ;  /* 0x00781f0005047f89 */ /* 0x0044e800000e0000 */
[----:B-1----:R2:W1:Y:S02]  /*7780*/  SHFL.IDX PT, R0, R12, 0x3, 0x181f ;  /* 0x00781f000c007f89 */ /* 0x00246400000e0000 */
.L_x_982:
[----:B------:R-:W-:Y:S01]  /*7790*/  IADD3 R2, R13, 0x60, RZ ;  /* 0x000000600d027810 */ /* 0x000fe20007ffe0ff */
[----:B-----5:R-:W-:-:S03]  /*77a0*/  IMAD.WIDE.U32 R222, R14, c[0x0][0x2b0], RZ ;  /* 0x0000ac000ede7a25 */ /* 0x020fc600078e00ff */
[----:B------:R-:W-:-:S13]  /*77b0*/  ISETP.GE.AND P6, PT, R2, R64, PT ;  /* 0x000000400200720c */ /* 0x000fda0003fc6270 */
        /* <DEDUP_REMOVED lines=10> */
[----:B------:R-:W-:-:S05]  /*7860*/  @!P6 LEA.HI.X R7, R200, R4, R207, 0x1, P0 ;  /* 0x00000004c807e211 */ /* 0x000fca00000f0ccf */
[----:B------:R3:W-:Y:S01]  /*7870*/  @!P6 LDGSTS.E.BYPASS.LTC128B.128 [R219+0x1b080], [R6.64], !P3 ;  /* 0x1b08000006dbefae */ /* 0x0007e2000d901d48 */
[C---:B-1----:R-:W-:Y:S02]  /*7880*/  @!P6 LEA R2, P0, R199.reuse, R0, 0x1 ;  /* 0x00000000c702e211 */ /* 0x042fe400078008ff */
[----:B------:R-:W-:Y:S02]  /*7890*/  SHF.R.S32.HI R0, RZ, 0x1f, R14 ;  /* 0x0000001fff007819 */ /* 0x000fe4000001140e */
[----:B------:R-:W-:-:S03]  /*78a0*/  @!P6 LEA.HI.X R3, R199, R4, R206, 0x1, P0 ;  /* 0x00000004c703e211 */ /* 0x000fc600000f0cce */
[----:B------:R-:W-:Y:S02]  /*78b0*/  IMAD R0, R0, c[0x0][0x2b0], RZ ;  /* 0x0000ac0000007a24 */ /* 0x000fe400078e02ff */
[----:B------:R3:W-:Y:S02]  /*78c0*/  @!P6 LDGSTS.E.BYPASS.LTC128B.128 [R219+0x1f080], [R2.64], !P2 ;  /* 0x1f08000002dbefae */ /* 0x0007e4000d101d48 */
[----:B------:R-:W-:Y:S02]  /*78d0*/  IMAD R0, R14, c[0x0][0x2b4], R0 ;  /* 0x0000ad000e007a24 */ /* 0x000fe400078e0200 */
[----:B------:R-:W0:Y:S01]  /*78e0*/  LDGDEPBAR ;  /* 0x00000000000079af */ /* 0x000e220000000000 */
[----:B------:R-:W-:Y:S01]  /*78f0*/  WARPSYNC 0xffffffff ;  /* 0xffffffff00007948 */ /* 0x000fe20003800000 */
[----:B------:R-:W-:Y:S02]  /*7900*/  IMAD.IADD R225, R223, 0x1, R0 ;  /* 0x00000001dfe17824 */ /* 0x000fe400078e0200 */
[----:B------:R-:W-:Y:S01]  /*7910*/  IMAD.MOV.U32 R123, RZ, RZ, c[0x0][0x2b8] ;  /* 0x0000ae00ff7b7624 */ /* 0x000fe200078e00ff */
[----:B------:R-:W-:Y:S01]  /*7920*/  BAR.SYNC.DEFER_BLOCKING 0x0 ;  /* 0x0000000000007b1d */ /* 0x000fe20000010000 */
[----:B------:R-:W-:Y:S01]  /*7930*/  IMAD.SHL.U32 R109, R122, 0x20, RZ ;  /* 0x000000207a6d7824 */ /* 0x000fe200078e00ff */
[----:B------:R-:W-:Y:S01]  /*7940*/  LOP3.LUT R213, R213, 0xfffffffe, RZ, 0xc0, !PT ;  /* 0xfffffffed5d57812 */ /* 0x000fe200078ec0ff */
[----:B------:R-:W-:Y:S01]  /*7950*/  IMAD.MOV.U32 R197, RZ, RZ, RZ ;  /* 0x000000ffffc57224 */ /* 0x000fe200078e00ff */
[----:B------:R-:W-:Y:S01]  /*7960*/  ISETP.NE.AND P1, PT, R123, 0x1, PT ;  /* 0x000000017b00780c */ /* 0x000fe20003f25270 */
[----:B---3--:R-:W-:-:S05]  /*7970*/  IMAD.IADD R2, R212, 0x1, R109 ;  /* 0x00000001d4027824 */ /* 0x008fca00078e026d */
[C---:B------:R-:W-:Y:S01]  /*7980*/  ISETP.GE.AND P0, PT, R2.reuse, R209, PT ;  /* 0x000000d10200720c */ /* 0x040fe20003f06270 */
[----:B------:R-:W-:-:S03]  /*7990*/  IMAD.IADD R2, R2, 0x1, R226 ;  /* 0x0000000102027824 */ /* 0x000fc600078e02e2 */
[----:B------:R-:W-:Y:S01]  /*79a0*/  ISETP.GT.OR P0, PT, R212, 0x1f, P0 ;  /* 0x0000001fd400780c */ /* 0x000fe20000704670 */
[----:B------:R-:W-:Y:S02]  /*79b0*/  IMAD.MOV.U32 R0, RZ, RZ, R2 ;  /* 0x000000ffff007224 */ /* 0x000fe400078e0002 */
[----:B------:R-:W-:Y:S01]  /*79c0*/  @P1 IMAD.HI.U32 R3, R2, c[0x0][0x2bc], RZ ;  /* 0x0000af0002031a27 */ /* 0x000fe200078e00ff */
[----:B------:R-:W-:-:S04]  /*79d0*/  @P1 LOP3.LUT R213, R213, 0x1, RZ, 0xfc, !PT ;  /* 0x00000001d5d51812 */ /* 0x000fc800078efcff */
[----:B------:R-:W-:-:S05]  /*79e0*/  @P1 SHF.R.U32.HI R0, RZ, c[0x0][0x2c0], R3 ;  /* 0x0000b000ff001a19 */ /* 0x000fca0000011603 */
[----:B------:R-:W-:-:S04]  /*79f0*/  @!P0 IADD3 R3, P1, R0, R222, RZ ;  /* 0x000000de00038210 */ /* 0x000fc80007f3e0ff */
[----:B--2---:R-:W-:Y:S02]  /*7a00*/  @!P0 LEA.HI.X.SX32 R5, R0, R225, 0x1, P1 ;  /* 0x000000e100058211 */ /* 0x004fe400008f0eff */
[----:B------:R-:W-:-:S04]  /*7a10*/  @!P0 LEA R4, P1, R3, c[0x0][0x2a0], 0x2 ;  /* 0x0000a80003048a11 */ /* 0x000fc800078210ff */
[----:B------:R-:W-:-:S05]  /*7a20*/  @!P0 LEA.HI.X R5, R3, c[0x0][0x2a4], R5, 0x2, P1 ;  /* 0x0000a90003058a11 */ /* 0x000fca00008f1405 */
[----:B------:R-:W2:Y:S01]  /*7a30*/  @!P0 LDG.E R197, [R4.64] ;  /* 0x0000000804c58981 */ /* 0x000ea2000c1e1900 */
[----:B------:R-:W-:Y:S01]  /*7a40*/  IMAD.MOV R0, RZ, RZ, -R0 ;  /* 0x000000ffff007224 */ /* 0x000fe200078e0a00 */
[----:B------:R-:W-:Y:S01]  /*7a50*/  ISETP.GT.AND P5, PT, R212, 0x1f, PT ;  /* 0x0000001fd400780c */ /* 0x000fe20003fa4270 */
[----:B------:R-:W-:-:S04]  /*7a60*/  IMAD.WIDE.U32 R220, R218, c[0x0][0x1e8], RZ ;  /* 0x00007a00dadc7a25 */ /* 0x000fc800078e00ff */
[----:B------:R-:W-:Y:S02]  /*7a70*/  IMAD R198, R0, c[0x0][0x2b8], R2 ;  /* 0x0000ae0000c67a24 */ /* 0x000fe400078e0202 */
[----:B------:R-:W-:Y:S02]  /*7a80*/  IMAD R224, R218, c[0x0][0x1ec], R221 ;  /* 0x00007b00dae07a24 */ /* 0x000fe400078e02dd */
[----:B------:R-:W-:Y:S01]  /*7a90*/  IMAD.WIDE.U32 R2, R198, c[0x0][0x1e0], RZ ;  /* 0x00007800c6027a25 */ /* 0x000fe200078e00ff */
[----:B------:R-:W-:-:S03]  /*7aa0*/  SHF.R.S32.HI R120, RZ, 0x1f, R198 ;  /* 0x0000001fff787819 */ /* 0x000fc600000114c6 */
[----:B------:R-:W-:Y:S02]  /*7ab0*/  IMAD.IADD R119, R209, 0x1, -R109 ;  /* 0x00000001d1777824 */ /* 0x000fe400078e0a6d */
        /* <DEDUP_REMOVED lines=17> */
[----:B------:R-:W-:-:S04]  /*7bd0*/  @P0 LEA R8, P1, R201, R0, 0x1 ;  /* 0x00000000c9080211 */ /* 0x000fc800078208ff */
[----:B------:R-:W-:Y:S02]  /*7be0*/  @P0 LEA.HI.X R9, R201, R2, R205, 0x1, P1 ;  /* 0x00000002c9090211 */ /* 0x000fe400008f0ccd */
[----:B------:R-:W-:-:S04]  /*7bf0*/  @P0 LEA R6, P1, R200, R0, 0x1 ;  /* 0x00000000c8060211 */ /* 0x000fc800078208ff */
[----:B------:R-:W-:Y:S02]  /*7c00*/  @P0 LEA.HI.X R7, R200, R2, R207, 0x1, P1 ;  /* 0x00000002c8070211 */ /* 0x000fe400008f0ccf */
[----:B------:R-:W-:-:S13]  /*7c10*/  @P0 ISETP.GE.AND P1, PT, R132, c[0x0][0x1d4], PT ;  /* 0x0000750084000a0c */ /* 0x000fda0003f26270 */
[----:B------:R-:W-:Y:S01]  /*7c20*/  @!PT LDS RZ, [RZ] ;  /* 0x00000000fffff984 */ /* 0x000fe20000000800 */
[----:B------:R1:W-:Y:S02]  /*7c30*/  @P0 LDGSTS.E.BYPASS.LTC128B.128 [R194+0xc080], [R4.64], !P1 ;  /* 0x0c08000004c20fae */ /* 0x0003e4000c901d48 */
[----:B-1----:R-:W-:-:S04]  /*7c40*/  @P0 LEA R4, P1, R199, R0, 0x1 ;  /* 0x00000000c7040211 */ /* 0x002fc800078208ff */
[----:B------:R-:W-:Y:S02]  /*7c50*/  @P0 LEA.HI.X R5, R199, R2, R206, 0x1, P1 ;  /* 0x00000002c7050211 */ /* 0x000fe400008f0cce */
[----:B------:R-:W-:-:S13]  /*7c60*/  @P0 ISETP.GE.AND P1, PT, R137, c[0x0][0x1d4], PT ;  /* 0x0000750089000a0c */ /* 0x000fda0003f26270 */
[----:B------:R1:W-:Y:S01]  /*7c70*/  @P0 LDGSTS.E.BYPASS.LTC128B.128 [R194+0xd080], [R8.64], !P1 ;  /* 0x0d08000008c20fae */ /* 0x0003e2000c901d48 */
[----:B------:R-:W-:-:S13]  /*7c80*/  @P0 ISETP.GE.AND P1, PT, R200, c[0x0][0x1d4], PT ;  /* 0x00007500c8000a0c */ /* 0x000fda0003f26270 */
[----:B------:R1:W-:Y:S01]  /*7c90*/  @P0 LDGSTS.E.BYPASS.LTC128B.128 [R194+0xe080], [R6.64], !P1 ;  /* 0x0e08000006c20fae */ /* 0x0003e2000c901d48 */
[----:B------:R-:W-:-:S13]  /*7ca0*/  @P0 ISETP.GE.AND P1, PT, R199, c[0x0][0x1d4], PT ;  /* 0x00007500c7000a0c */ /* 0x000fda0003f26270 */
[----:B------:R1:W-:Y:S01]  /*7cb0*/  @P0 LDGSTS.E.BYPASS.LTC128B.128 [R194+0xf080], [R4.64], !P1 ;  /* 0x0f08000004c20fae */ /* 0x0003e2000c901d48 */
[----:B------:R-:W-:-:S03]  /*7cc0*/  ISETP.LT.AND P0, PT, RZ, c[0x0][0x27c], PT ;  /* 0x00009f00ff007a0c */ /* 0x000fc60003f01270 */
[----:B------:R-:W0:Y:S10]  /*7cd0*/  LDGDEPBAR ;  /* 0x00000000000079af */ /* 0x000e340000000000 */
[----:B------:R-:W-:Y:S05]  /*7ce0*/  @P0 BRA `(.L_x_769) ;  /* 0x0000002000000947 */ /* 0x000fea0003800000 */
[----:B------:R-:W-:-:S04]  /*7cf0*/  DEPBAR.LE SB0, 0x1 ;  /* 0x000080400000791a */ /* 0x000fc80000000000 */
[----:B------:R-:W-:Y:S05]  /*7d00*/  BRA `(.L_x_770) ;  /* 0x00008e4000007947 */ /* 0x000fea0003800000 */
.L_x_769:
[----:B------:R-:W-:Y:S01]  /*7d10*/  ULDC.U8 UR4, c[0x0][0x298] ;  /* 0x0000a60000047ab9 */ /* 0x000fe20000000000 */
[----:B------:R-:W-:Y:S01]  /*7d20*/  SHF.R.S32.HI R0, RZ, 0x1f, R99 ;  /* 0x0000001fff007819 */ /* 0x000fe20000011463 */
[C---:B-1----:R-:W-:Y:S01]  /*7d30*/  IMAD.WIDE.U32 R4, R99.reuse, c[0x0][0x280], RZ ;  /* 0x0000a00063047a25 */ /* 0x042fe200078e00ff */
[----:B------:R-:W-:Y:S01]  /*7d40*/  ISETP.NE.AND P0, PT, RZ, UR4, PT ;  /* 0x00000004ff007c0c */ /* 0x000fe2000bf05270 */
[----:B------:R-:W-:Y:S02]  /*7d50*/  BSSY B2, `(.L_x_770) ;  /* 0x00008df000027945 */ /* 0x000fe40003800000 */
[C---:B------:R-:W-:Y:S02]  /*7d60*/  IMAD R2, R0.reuse, c[0x0][0x280], RZ ;  /* 0x0000a00000027a24 */ /* 0x040fe400078e02ff */
[----:B------:R-:W-:Y:S02]  /*7d70*/  IMAD R0, R0, c[0x0][0x290], RZ ;  /* 0x0000a40000007a24 */ /* 0x000fe400078e02ff */
[----:B------:R-:W-:-:S02]  /*7d80*/  IMAD R6, R99, c[0x0][0x284], R2 ;  /* 0x0000a10063067a24 */ /* 0x000fc400078e0202 */
[C---:B------:R-:W-:Y:S01]  /*7d90*/  IMAD R7, R99.reuse, c[0x0][0x294], R0 ;  /* 0x0000a50063077a24 */ /* 0x040fe200078e0200 */
[----:B------:R-:W-:Y:S01]  /*7da0*/  LEA R0, R228, R13, 0x5 ;  /* 0x0000000de4007211 */ /* 0x000fe200078e28ff */
[----:B------:R-:W-:Y:S01]  /*7db0*/  IMAD.WIDE.U32 R2, R99, c[0x0][0x290], RZ ;  /* 0x0000a40063027a25 */ /* 0x000fe200078e00ff */
[----:B------:R-:W-:-:S04]  /*7dc0*/  IADD3 R6, R6, R5, RZ ;  /* 0x0000000506067210 */ /* 0x000fc80007ffe0ff */
[----:B------:R-:W-:Y:S01]  /*7dd0*/  IADD3 R7, R7, R3, RZ ;  /* 0x0000000307077210 */ /* 0x000fe20007ffe0ff */
[----:B------:R-:W-:Y:S05]  /*7de0*/  @!P0 BRA `(.L_x_771) ;  /* 0x000045f000008947 */ /* 0x000fea0003800000 */
[----:B------:R1:W5:Y:S01]  /*7df0*/  LDL R106, [R1+0x8] ;  /* 0x00000800016a7983 */ /* 0x0003620000100800 */
[----:B------:R-:W-:-:S03]  /*7e00*/  IMAD.MOV.U32 R8, RZ, RZ, c[0x0][0x2c4] ;  /* 0x0000b100ff087624 */ /* 0x000fc600078e00ff */
[----:B------:R1:W5:Y:S02]  /*7e10*/  LDL R105, [R1+0x4] ;  /* 0x0000040001697983 */ /* 0x0003640000100800 */
[----:B------:R-:W-:Y:S02]  /*7e20*/  ISETP.NE.AND P2, PT, R8, 0x1, PT ;  /* 0x000000010800780c */ /* 0x000fe40003f45270 */
[----:B------:R1:W5:Y:S11]  /*7e30*/  LDL R101, [R1] ;  /* 0x0000000001657983 */ /* 0x0003760000100800 */
[----:B------:R-:W-:-:S05]  /*7e40*/  @P2 IMAD.HI.U32 R3, R0, c[0x0][0x2c8], RZ ;  /* 0x0000b20000032a27 */ /* 0x000fca00078e00ff */
[----:B------:R-:W-:-:S04]  /*7e50*/  @P2 SHF.R.U32.HI R0, RZ, c[0x0][0x2cc], R3 ;  /* 0x0000b300ff002a19 */ /* 0x000fc80000011603 */
[----:B------:R-:W-:Y:S02]  /*7e60*/  SHF.R.S32.HI R3, RZ, 0x1f, R0 ;  /* 0x0000001fff037819 */ /* 0x000fe40000011400 */
[----:B------:R-:W-:-:S03]  /*7e70*/  MOV R5, R6 ;  /* 0x0000000600057202 */ /* 0x000fc60000000f00 */
[----:B------:R-:W-:Y:S02]  /*7e80*/  IMAD R8, R3, c[0x0][0x280], RZ ;  /* 0x0000a00003087a24 */ /* 0x000fe400078e02ff */
[----:B------:R-:W-:-:S04]  /*7e90*/  IMAD.WIDE.U32 R4, R0, c[0x0][0x280], R4 ;  /* 0x0000a00000047a25 */ /* 0x000fc800078e0004 */
[----:B------:R-:W-:Y:S01]  /*7ea0*/  IMAD R6, R0, c[0x0][0x284], R8 ;  /* 0x0000a10000067a24 */ /* 0x000fe200078e0208 */
[----:B------:R-:W-:-:S03]  /*7eb0*/  LEA R36, P0, R4, c[0x0][0x270], 0x1 ;  /* 0x00009c0004247a11 */ /* 0x000fc600078008ff */
[----:B------:R-:W-:-:S05]  /*7ec0*/  IMAD.IADD R6, R5, 0x1, R6 ;  /* 0x0000000105067824 */ /* 0x000fca00078e0206 */
[----:B------:R-:W-:Y:S01]  /*7ed0*/  LEA.HI.X R31, R4, c[0x0][0x274], R6, 0x1, P0 ;  /* 0x00009d00041f7a11 */ /* 0x000fe200000f0c06 */
[----:B------:R-:W-:Y:S01]  /*7ee0*/  IMAD R4, R3, c[0x0][0x290], RZ ;  /* 0x0000a40003047a24 */ /* 0x000fe200078e02ff */
[----:B------:R-:W-:Y:S02]  /*7ef0*/  MOV R3, R7 ;  /* 0x0000000700037202 */ /* 0x000fe40000000f00 */
[----:B------:R-:W-:-:S03]  /*7f00*/  LOP3.LUT P1, RZ, R213, 0x2, RZ, 0xc0, !PT ;  /* 0x00000002d5ff7812 */ /* 0x000fc6000782c0ff */
[----:B------:R-:W-:-:S04]  /*7f10*/  IMAD.WIDE.U32 R2, R0, c[0x0][0x290], R2 ;  /* 0x0000a40000027a25 */ /* 0x000fc800078e0002 */
[----:B------:R-:W-:Y:S01]  /*7f20*/  IMAD R0, R0, c[0x0][0x294], R4 ;  /* 0x0000a50000007a24 */ /* 0x000fe200078e0204 */
[----:B------:R-:W-:-:S03]  /*7f30*/  LEA R30, P0, R2, c[0x0][0x288], 0x1 ;  /* 0x0000a200021e7a11 */ /* 0x000fc600078008ff */
[----:B------:R-:W-:-:S05]  /*7f40*/  IMAD.IADD R0, R3, 0x1, R0 ;  /* 0x0000000103007824 */ /* 0x000fca00078e0200 */
[----:B------:R-:W-:Y:S01]  /*7f50*/  LEA.HI.X R21, R2, c[0x0][0x28c], R0, 0x1, P0 ;  /* 0x0000a30002157a11 */ /* 0x000fe200000f0c00 */
[----:B------:R1:W2:Y:S01]  /*7f60*/  SHFL.IDX PT, R3, R36, RZ, 0x181f ;  /* 0x00181fff24037589 */ /* 0x0002a200000e0000 */
[----:B------:R-:W-:Y:S03]  /*7f70*/  BSSY B0, `(.L_x_772) ;  /* 0x000003a000007945 */ /* 0x000fe60003800000 */
[----:B------:R1:W3:Y:S01]  /*7f80*/  SHFL.IDX PT, R0, R30, RZ, 0x181f ;  /* 0x00181fff1e007589 */ /* 0x0002e200000e0000 */
[----:B------:R-:W-:-:S03]  /*7f90*/  CS2R R54, SRZ ;  /* 0x0000000000367805 */ /* 0x000fc6000001ff00 */
[----:B------:R1:W4:Y:S01]  /*7fa0*/  SHFL.IDX PT, R4, R31, RZ, 0x181f ;  /* 0x00181fff1f047589 */ /* 0x00032200000e0000 */
[----:B------:R-:W-:-:S03]  /*7fb0*/  CS2R R40, SRZ ;  /* 0x0000000000287805 */ /* 0x000fc6000001ff00 */
[----:B------:R1:W1:Y:S01]  /*7fc0*/  SHFL.IDX PT, R2, R21, RZ, 0x181f ;  /* 0x00181fff15027589 */ /* 0x00026200000e0000 */
[----:B------:R-:W-:Y:S01]  /*7fd0*/  CS2R R32, SRZ ;  /* 0x0000000000207805 */ /* 0x000fe2000001ff00 */
[----:B------:R-:W-:Y:S01]  /*7fe0*/  CS2R R26, SRZ ;  /* 0x00000000001a7805 */ /* 0x000fe2000001ff00 */
[----:B------:R-:W-:Y:S01]  /*7ff0*/  CS2R R22, SRZ ;  /* 0x0000000000167805 */ /* 0x000fe2000001ff00 */
[----:B------:R-:W-:Y:S01]  /*8000*/  CS2R R38, SRZ ;  /* 0x0000000000267805 */ /* 0x000fe2000001ff00 */
[----:B------:R-:W-:Y:S01]  /*8010*/  CS2R R34, SRZ ;  /* 0x0000000000227805 */ /* 0x000fe2000001ff00 */
[----:B------:R-:W-:Y:S01]  /*8020*/  CS2R R28, SRZ ;  /* 0x00000000001c7805 */ /* 0x000fe2000001ff00 */
[----:B------:R-:W-:Y:S01]  /*8030*/  CS2R R24, SRZ ;  /* 0x0000000000187805 */ /* 0x000fe2000001ff00 */
[----:B------:R-:W-:Y:S05]  /*8040*/  @P1 BRA `(.L_x_773) ;  /* 0x000002c000001947 */ /* 0x000fea0003800000 */
[----:B------:R-:W-:Y:S01]  /*8050*/  ISETP.GE.AND P3, PT, R138, c[0x0][0x27c], PT ;  /* 0x00009f008a007a0c */ /* 0x000fe20003f66270 */
[----:B------:R-:W-:Y:S01]  /*8060*/  CS2R R22, SRZ ;  /* 0x0000000000167805 */ /* 0x000fe2000001ff00 */
[----:B------:R-:W-:Y:S01]  /*8070*/  ISETP.GE.AND P2, PT, R158, c[0x0][0x27c], PT ;  /* 0x00009f009e007a0c */ /* 0x000fe20003f46270 */
[----:B------:R-:W-:Y:S01]  /*8080*/  CS2R R24, SRZ ;  /* 0x0000000000187805 */ /* 0x000fe2000001ff00 */
[----:B------:R-:W-:-:S09]  /*8090*/  ISETP.GE.AND P1, PT, R156, c[0x0][0x27c], PT ;  /* 0x00009f009c007a0c */ /* 0x000fd20003f26270 */
[C---:B------:R-:W-:Y:S01]  /*80a0*/  @!P3 IMAD.SHL.U32 R6, R138.reuse, 0x2, RZ ;  /* 0x000000028a06b824 */ /* 0x040fe200078e00ff */
[----:B------:R-:W-:-:S04]  /*80b0*/  @!P3 SHF.L.U64.HI R5, R138, 0x1, R139 ;  /* 0x000000018a05b819 */ /* 0x000fc8000001028b */
[----:B--2---:R-:W-:-:S05]  /*80c0*/  @!P3 IADD3 R18, P0, R3, R6, RZ ;  /* 0x000000060312b210 */ /* 0x004fca0007f1e0ff */
[--C-:B----4-:R-:W-:Y:S01]  /*80d0*/  @!P3 IMAD.X R19, R4, 0x1, R5.reuse, P0 ;  /* 0x000000010413b824 */ /* 0x110fe200000e0605 */
[----:B---3--:R-:W-:Y:S02]  /*80e0*/  @!P3 IADD3 R16, P0, R0, R6, RZ ;  /* 0x000000060010b210 */ /* 0x008fe40007f1e0ff */
[----:B-----5:R-:W-:Y:S01]  /*80f0*/  @!P2 SHF.L.U64.HI R6, R158, 0x1, R106 ;  /* 0x000000019e06a819 */ /* 0x020fe2000001026a */
[----:B------:R-:W-:Y:S01]  /*8100*/  CS2R R26, SRZ ;  /* 0x00000000001a7805 */ /* 0x000fe2000001ff00 */
[----:B------:R-:W-:Y:S01]  /*8110*/  CS2R R28, SRZ ;  /* 0x00000000001c7805 */ /* 0x000fe2000001ff00 */
[----:B-1----:R-:W-:Y:S01]  /*8120*/  @!P3 IMAD.X R17, R2, 0x1, R5, P0 ;  /* 0x000000010211b824 */ /* 0x002fe200000e0605 */
[----:B------:R-:W-:Y:S01]  /*8130*/  CS2R R32, SRZ ;  /* 0x0000000000207805 */ /* 0x000fe2000001ff00 */
[----:B------:R-:W-:Y:S01]  /*8140*/  @!P2 IMAD.SHL.U32 R5, R158, 0x2, RZ ;  /* 0x000000029e05a824 */ /* 0x000fe200078e00ff */
[----:B------:R-:W-:Y:S01]  /*8150*/  CS2R R34, SRZ ;  /* 0x0000000000227805 */ /* 0x000fe2000001ff00 */
[----:B------:R-:W-:Y:S01]  /*8160*/  CS2R R40, SRZ ;  /* 0x0000000000287805 */ /* 0x000fe2000001ff00 */
[----:B------:R-:W-:Y:S01]  /*8170*/  CS2R R38, SRZ ;  /* 0x0000000000267805 */ /* 0x000fe2000001ff00 */
[----:B------:R1:W5:Y:S01]  /*8180*/  @!P3 LD.E.64 R22, [R18.64] ;  /* 0x000000081216b980 */ /* 0x000362000c101b00 */
[----:B------:R-:W-:-:S03]  /*8190*/  @!P2 IADD3 R14, P0, R3, R5, RZ ;  /* 0x00000005030ea210 */ /* 0x000fc60007f1e0ff */
[----:B------:R1:W5:Y:S02]  /*81a0*/  @!P3 LD.E.64 R24, [R16.64] ;  /* 0x000000081018b980 */ /* 0x000364000c101b00 */
[----:B------:R-:W-:Y:S01]  /*81b0*/  @!P2 IMAD.X R15, R4, 0x1, R6, P0 ;  /* 0x00000001040fa824 */ /* 0x000fe200000e0606 */
[----:B------:R-:W-:Y:S01]  /*81c0*/  @!P2 IADD3 R12, P0, R0, R5, RZ ;  /* 0x00000005000ca210 */ /* 0x000fe20007f1e0ff */
[----:B------:R-:W-:-:S03]  /*81d0*/  @!P1 IMAD.SHL.U32 R5, R156, 0x2, RZ ;  /* 0x000000029c059824 */ /* 0x000fc600078e00ff */
[----:B------:R1:W5:Y:S01]  /*81e0*/  @!P2 LD.E.64 R26, [R14.64] ;  /* 0x000000080e1aa980 */ /* 0x000362000c101b00 */
[----:B------:R-:W-:Y:S01]  /*81f0*/  @!P2 IMAD.X R13, R2, 0x1, R6, P0 ;  /* 0x00000001020da824 */ /* 0x000fe200000e0606 */
[----:B------:R-:W-:Y:S02]  /*8200*/  @!P1 SHF.L.U64.HI R6, R156, 0x1, R105 ;  /* 0x000000019c069819 */ /* 0x000fe40000010269 */
[-C--:B------:R-:W-:Y:S02]  /*8210*/  @!P1 IADD3 R10, P0, R3, R5.reuse, RZ ;  /* 0x00000005030a9210 */ /* 0x080fe40007f1e0ff */
[----:B------:R1:W5:Y:S03]  /*8220*/  @!P2 LD.E.64 R28, [R12.64] ;  /* 0x000000080c1ca980 */ /* 0x000366000c101b00 */
[----:B------:R-:W-:Y:S01]  /*8230*/  @!P1 IMAD.X R11, R4, 0x1, R6, P0 ;  /* 0x00000001040b9824 */ /* 0x000fe200000e0606 */
[----:B------:R-:W-:-:S04]  /*8240*/  @!P1 IADD3 R8, P0, R0, R5, RZ ;  /* 0x0000000500089210 */ /* 0x000fc80007f1e0ff */
[----:B------:R1:W5:Y:S01]  /*8250*/  @!P1 LD.E.64 R32, [R10.64] ;  /* 0x000000080a209980 */ /* 0x000362000c101b00 */
[----:B------:R-:W-:Y:S01]  /*8260*/  @!P1 IMAD.X R9, R2, 0x1, R6, P0 ;  /* 0x0000000102099824 */ /* 0x000fe200000e0606 */
[----:B------:R-:W-:-:S04]  /*8270*/  ISETP.GE.AND P0, PT, R157, c[0x0][0x27c], PT ;  /* 0x00009f009d007a0c */ /* 0x000fc80003f06270 */
[----:B------:R1:W5:Y:S09]  /*8280*/  @!P1 LD.E.64 R34, [R8.64] ;  /* 0x0000000808229980 */ /* 0x000372000c101b00 */
[C---:B------:R-:W-:Y:S01]  /*8290*/  @!P0 IMAD.SHL.U32 R5, R157.reuse, 0x2, RZ ;  /* 0x000000029d058824 */ /* 0x040fe200078e00ff */
[----:B------:R-:W-:-:S04]  /*82a0*/  @!P0 SHF.L.U64.HI R20, R157, 0x1, R101 ;  /* 0x000000019d148819 */ /* 0x000fc80000010265 */
[----:B------:R-:W-:-:S05]  /*82b0*/  @!P0 IADD3 R6, P4, R3, R5, RZ ;  /* 0x0000000503068210 */ /* 0x000fca0007f9e0ff */
[----:B------:R-:W-:Y:S01]  /*82c0*/  @!P0 IMAD.X R7, R4, 0x1, R20, P4 ;  /* 0x0000000104078824 */ /* 0x000fe200020e0614 */
[----:B------:R-:W-:-:S04]  /*82d0*/  @!P0 IADD3 R4, P4, R0, R5, RZ ;  /* 0x0000000500048210 */ /* 0x000fc80007f9e0ff */
[----:B------:R1:W5:Y:S01]  /*82e0*/  @!P0 LD.E.64 R40, [R6.64] ;  /* 0x0000000806288980 */ /* 0x000362000c101b00 */
[----:B------:R-:W-:-:S05]  /*82f0*/  @!P0 IMAD.X R5, R2, 0x1, R20, P4 ;  /* 0x0000000102058824 */ /* 0x000fca00020e0614 */
[----:B------:R1:W5:Y:S03]  /*8300*/  @!P0 LD.E.64 R38, [R4.64] ;  /* 0x0000000804268980 */ /* 0x000366000c101b00 */
.L_x_773:
[----:B------:R-:W-:Y:S05]  /*8310*/  BSYNC B0 ;  /* 0x0000000000007941 */ /* 0x000fea0003800000 */
.L_x_772:
[----:B---3-5:R-:W-:Y:S01]  /*8320*/  IMAD.MOV.U32 R0, RZ, RZ, R41 ;  /* 0x000000ffff007224 */ /* 0x028fe200078e0029 */
[----:B------:R-:W-:Y:S01]  /*8330*/  LOP3.LUT P0, RZ, R213, 0x4, RZ, 0xc0, !PT ;  /* 0x00000004d5ff7812 */ /* 0x000fe2000780c0ff */
[----:B-1----:R-:W-:Y:S01]  /*8340*/  IMAD.MOV.U32 R2, RZ, RZ, R40 ;  /* 0x000000ffff027224 */ /* 0x002fe200078e0028 */
[----:B------:R-:W-:Y:S01]  /*8350*/  MOV R5, R35 ;  /* 0x0000002300057202 */ /* 0x000fe20000000f00 */
[----:B----4-:R-:W-:Y:S01]  /*8360*/  IMAD.MOV.U32 R4, RZ, RZ, R32 ;  /* 0x000000ffff047224 */ /* 0x010fe200078e0020 */
[----:B------:R-:W-:Y:S01]  /*8370*/  PRMT R88, R88, 0x5410, R0 ;  /* 0x0000541058587816 */ /* 0x000fe20000000000 */
[----:B--2---:R-:W-:Y:S01]  /*8380*/  IMAD.MOV.U32 R3, RZ, RZ, R33 ;  /* 0x000000ffff037224 */ /* 0x004fe200078e0021 */
[----:B------:R-:W-:Y:S01]  /*8390*/  PRMT R87, R87, 0x5410, R2 ;  /* 0x0000541057577816 */ /* 0x000fe20000000002 */
[----:B------:R-:W-:Y:S01]  /*83a0*/  IMAD.MOV.U32 R0, RZ, RZ, R27 ;  /* 0x000000ffff007224 */ /* 0x000fe200078e001b */
[----:B------:R-:W-:Y:S01]  /*83b0*/  MOV R2, R26 ;  /* 0x0000001a00027202 */ /* 0x000fe20000000f00 */
[----:B------:R-:W-:Y:S01]  /*83c0*/  IMAD.MOV.U32 R6, RZ, RZ, R34 ;  /* 0x000000ffff067224 */ /* 0x000fe200078e0022 */
[----:B------:R-:W-:Y:S01]  /*83d0*/  PRMT R84, R4, 0x5410, R3 ;  /* 0x0000541004547816 */ /* 0x000fe20000000003 */
[----:B------:R-:W-:Y:S01]  /*83e0*/  IMAD.MOV.U32 R4, RZ, RZ, R22 ;  /* 0x000000ffff047224 */ /* 0x000fe200078e0016 */
        /* <DEDUP_REMOVED lines=11> */
[----:B------:R1:W2:Y:S01]  /*84a0*/  SHFL.IDX PT, R4, R31, 0x1, 0x181f ;  /* 0x00381f001f047f89 */ /* 0x0002a200000e0000 */
[----:B------:R-:W-:Y:S01]  /*84b0*/  MOV R6, R24 ;  /* 0x0000001800067202 */ /* 0x000fe20000000f00 */
[----:B------:R-:W-:Y:S01]  /*84c0*/  BSSY B0, `(.L_x_774) ;  /* 0x000003a000007945 */ /* 0x000fe20003800000 */
[----:B------:R-:W-:Y:S01]  /*84d0*/  PRMT R81, R8, 0x5410, R7 ;  /* 0x0000541008517816 */ /* 0x000fe20000000007 */
[----:B------:R1:W3:Y:S01]  /*84e0*/  SHFL.IDX PT, R3, R36, 0x1, 0x181f ;  /* 0x00381f0024037f89 */ /* 0x0002e200000e0000 */
[----:B------:R-:W-:Y:S01]  /*84f0*/  PRMT R65, R6, 0x5410, R5 ;  /* 0x0000541006417816 */ /* 0x000fe20000000005 */
[----:B------:R-:W-:Y:S01]  /*8500*/  CS2R R14, SRZ ;  /* 0x00000000000e7805 */ /* 0x000fe2000001ff00 */
[----:B------:R-:W-:Y:S01]  /*8510*/  CS2R R18, SRZ ;  /* 0x0000000000127805 */ /* 0x000fe2000001ff00 */
[----:B------:R1:W4:Y:S01]  /*8520*/  SHFL.IDX PT, R2, R21, 0x1, 0x181f ;  /* 0x00381f0015027f89 */ /* 0x00032200000e0000 */
[----:B------:R-:W-:Y:S01]  /*8530*/  CS2R R44, SRZ ;  /* 0x00000000002c7805 */ /* 0x000fe2000001ff00 */
[----:B------:R-:W-:Y:S01]  /*8540*/  CS2R R48, SRZ ;  /* 0x0000000000307805 */ /* 0x000fe2000001ff00 */
[----:B------:R-:W-:Y:S01]  /*8550*/  CS2R R46, SRZ ;  /* 0x00000000002e7805 */ /* 0x000fe2000001ff00 */
[----:B------:R1:W1:Y:S01]  /*8560*/  SHFL.IDX PT, R0, R30, 0x1, 0x181f ;  /* 0x00381f001e007f89 */ /* 0x00026200000e0000 */
        /* <DEDUP_REMOVED lines=10> */
[----:B---3--:R-:W-:-:S05]  /*8610*/  @!P3 IADD3 R18, P0, R3, R5, RZ ;  /* 0x000000050312b210 */ /* 0x008fca0007f1e0ff */
[----:B--2---:R-:W-:Y:S01]  /*8620*/  @!P3 IMAD.X R19, R4, 0x1, R6, P0 ;  /* 0x000000010413b824 */ /* 0x004fe200000e0606 */
[----:B-1----:R-:W-:Y:S01]  /*8630*/  @!P3 IADD3 R16, P0, R0, R5, RZ ;  /* 0x000000050010b210 */ /* 0x002fe20007f1e0ff */
[----:B------:R-:W-:-:S03]  /*8640*/  @!P2 IMAD.SHL.U32 R5, R158, 0x2, RZ ;  /* 0x000000029e05a824 */ /* 0x000fc600078e00ff */
[----:B------:R1:W5:Y:S01]  /*8650*/  @!P3 LD.E.64 R44, [R18.64] ;  /* 0x00000008122cb980 */ /* 0x000362000c101b00 */
[----:B----4-:R-:W-:Y:S01]  /*8660*/  @!P3 IMAD.X R17, R2, 0x1, R6, P0 ;  /* 0x000000010211b824 */ /* 0x010fe200000e0606 */
[----:B------:R-:W-:Y:S02]  /*8670*/  @!P2 SHF.L.U64.HI R6, R158, 0x1, R106 ;  /* 0x000000019e06a819 */ /* 0x000fe4000001026a */
[-C--:B------:R-:W-:Y:S01]  /*8680*/  @!P2 IADD3 R14, P0, R3, R5.reuse, RZ ;  /* 0x00000005030ea210 */ /* 0x080fe20007f1e0ff */
[----:B------:R-:W-:Y:S01]  /*8690*/  CS2R R46, SRZ ;  /* 0x00000000002e7805 */ /* 0x000fe2000001ff00 */
[----:B------:R2:W5:Y:S03]  /*86a0*/  @!P3 LD.E.64 R42, [R16.64] ;  /* 0x00000008102ab980 */ /* 0x000566000c101b00 */
[----:B------:R-:W-:Y:S01]  /*86b0*/  @!P2 IMAD.X R15, R4, 0x1, R6, P0 ;  /* 0x00000001040fa824 */ /* 0x000fe200000e0606 */
[----:B------:R-:W-:Y:S01]  /*86c0*/  @!P2 IADD3 R12, P0, R0, R5, RZ ;  /* 0x00000005000ca210 */ /* 0x000fe20007f1e0ff */
[----:B------:R-:W-:-:S04]  /*86d0*/  @!P1 IMAD.SHL.U32 R5, R156, 0x2, RZ ;  /* 0x000000029c059824 */ /* 0x000fc800078e00ff */
[----:B------:R-:W-:Y:S01]  /*86e0*/  @!P2 IMAD.X R13, R2, 0x1, R6, P0 ;  /* 0x00000001020da824 */ /* 0x000fe200000e0606 */
[----:B------:R-:W-:Y:S02]  /*86f0*/  @!P1 SHF.L.U64.HI R6, R156, 0x1, R105 ;  /* 0x000000019c069819 */ /* 0x000fe40000010269 */
[----:B------:R-:W-:-:S05]  /*8700*/  @!P1 IADD3 R10, P0, R3, R5, RZ ;  /* 0x00000005030a9210 */ /* 0x000fca0007f1e0ff */
[----:B------:R-:W-:Y:S01]  /*8710*/  @!P1 IMAD.X R11, R4, 0x1, R6, P0 ;  /* 0x00000001040b9824 */ /* 0x000fe200000e0606 */
[----:B------:R-:W-:-:S05]  /*8720*/  @!P1 IADD3 R8, P0, R0, R5, RZ ;  /* 0x0000000500089210 */ /* 0x000fca0007f1e0ff */
[----:B------:R-:W-:Y:S01]  /*8730*/  @!P1 IMAD.X R9, R2, 0x1, R6, P0 ;  /* 0x0000000102099824 */ /* 0x000fe200000e0606 */
[C---:B------:R-:W-:Y:S01]  /*8740*/  ISETP.GE.AND P0, PT, R157.reuse, c[0x0][0x27c], PT ;  /* 0x00009f009d007a0c */ /* 0x040fe20003f06270 */
[----:B-1----:R-:W-:Y:S01]  /*8750*/  CS2R R18, SRZ ;  /* 0x0000000000127805 */ /* 0x002fe2000001ff00 */
[----:B--2---:R-:W-:Y:S01]  /*8760*/  CS2R R16, SRZ ;  /* 0x0000000000107805 */ /* 0x004fe2000001ff00 */
[----:B------:R-:W-:Y:S01]  /*8770*/  CS2R R54, SRZ ;  /* 0x0000000000367805 */ /* 0x000fe2000001ff00 */
[----:B------:R-:W-:Y:S01]  /*8780*/  CS2R R48, SRZ ;  /* 0x0000000000307805 */ /* 0x000fe2000001ff00 */
[----:B------:R1:W5:Y:S04]  /*8790*/  @!P1 LD.E.64 R46, [R8.64] ;  /* 0x00000008082e9980 */ /* 0x000368000c101b00 */
[----:B------:R2:W5:Y:S04]  /*87a0*/  @!P2 LD.E.64 R18, [R14.64] ;  /* 0x000000080e12a980 */ /* 0x000568000c101b00 */
[C---:B------:R-:W-:Y:S01]  /*87b0*/  @!P0 IMAD.SHL.U32 R5, R157.reuse, 0x2, RZ ;  /* 0x000000029d058824 */ /* 0x040fe200078e00ff */
[----:B------:R-:W-:Y:S01]  /*87c0*/  @!P0 SHF.L.U64.HI R20, R157, 0x1, R101 ;  /* 0x000000019d148819 */ /* 0x000fe20000010265 */
[----:B------:R1:W5:Y:S03]  /*87d0*/  @!P2 LD.E.64 R16, [R12.64] ;  /* 0x000000080c10a980 */ /* 0x000366000c101b00 */
[----:B------:R-:W-:-:S05]  /*87e0*/  @!P0 IADD3 R6, P4, R3, R5, RZ ;  /* 0x0000000503068210 */ /* 0x000fca0007f9e0ff */
[----:B------:R-:W-:Y:S01]  /*87f0*/  @!P0 IMAD.X R7, R4, 0x1, R20, P4 ;  /* 0x0000000104078824 */ /* 0x000fe200020e0614 */
[----:B------:R-:W-:-:S04]  /*8800*/  @!P0 IADD3 R4, P4, R0, R5, RZ ;  /* 0x0000000500048210 */ /* 0x000fc80007f9e0ff */
[----:B------:R1:W5:Y:S01]  /*8810*/  @!P0 LD.E.64 R54, [R6.64] ;  /* 0x0000000806368980 */ /* 0x000362000c101b00 */
[----:B------:R-:W-:Y:S01]  /*8820*/  @!P0 IMAD.X R5, R2, 0x1, R20, P4 ;  /* 0x0000000102058824 */ /* 0x000fe200020e0614 */
[----:B--2---:R-:W-:-:S04]  /*8830*/  CS2R R14, SRZ ;  /* 0x00000000000e7805 */ /* 0x004fc8000001ff00 */
[----:B------:R1:W5:Y:S04]  /*8840*/  @!P0 LD.E.64 R48, [R4.64] ;  /* 0x0000000804308980 */ /* 0x000368000c101b00 */
[----:B------:R1:W5:Y:S02]  /*8850*/  @!P1 LD.E.64 R14, [R10.64] ;  /* 0x000000080a0e9980 */ /* 0x000364000c101b00 */
.L_x_775:
[----:B------:R-:W-:Y:S05]  /*8860*/  BSYNC B0 ;  /* 0x0000000000007941 */ /* 0x000fea0003800000 */
.L_x_774:
[----:B-12--5:R-:W-:Y:S01]  /*8870*/  IMAD.MOV.U32 R4, RZ, RZ, R54 ;  /* 0x000000ffff047224 */ /* 0x026fe200078e0036 */
[----:B------:R-:W-:Y:S01]  /*8880*/  LOP3.LUT P0, RZ, R213, 0x8, RZ, 0xc0, !PT ;  /* 0x00000008d5ff7812 */ /* 0x000fe2000780c0ff */
[----:B---3--:R-:W-:Y:S01]  /*8890*/  IMAD.MOV.U32 R3, RZ, RZ, R55 ;  /* 0x000000ffff037224 */ /* 0x008fe200078e0037 */
[----:B------:R-:W-:Y:S01]  /*88a0*/  MOV R6, R17 ;  /* 0x0000001100067202 */ /* 0x000fe20000000f00 */
[----:B----4-:R-:W-:Y:S01]  /*88b0*/  IMAD.MOV.U32 R2, RZ, RZ, R14 ;  /* 0x000000ffff027224 */ /* 0x010fe200078e000e */
        /* <DEDUP_REMOVED lines=22> */
[----:B------:R-:W-:Y:S01]  /*8a20*/  BSSY B0, `(.L_x_776) ;  /* 0x000003d000007945 */ /* 0x000fe20003800000 */
[----:B------:R-:W-:Y:S01]  /*8a30*/  PRMT R89, R7, 0x5410, R6 ;  /* 0x0000541007597816 */ /* 0x000fe20000000006 */
[----:B------:R-:W-:Y:S01]  /*8a40*/  CS2R R78, SRZ ;  /* 0x00000000004e7805 */ /* 0x000fe2000001ff00 */
[----:B------:R1:W3:Y:S01]  /*8a50*/  SHFL.IDX PT, R2, R36, 0x2, 0x181f ;  /* 0x00581f0024027f89 */ /* 0x0002e200000e0000 */
[----:B------:R-:W-:Y:S01]  /*8a60*/  PRMT R85, R5, 0x7610, R85 ;  /* 0x0000761005557816 */ /* 0x000fe20000000055 */
[----:B------:R-:W-:Y:S01]  /*8a70*/  CS2R R68, SRZ ;  /* 0x0000000000447805 */ /* 0x000fe2000001ff00 */
[----:B------:R-:W-:Y:S01]  /*8a80*/  PRMT R86, R4, 0x7610, R86 ;  /* 0x0000761004567816 */ /* 0x000fe20000000056 */
[----:B------:R1:W4:Y:S01]  /*8a90*/  SHFL.IDX PT, R8, R21, 0x2, 0x181f ;  /* 0x00581f0015087f89 */ /* 0x00032200000e0000 */
[----:B------:R-:W-:Y:S01]  /*8aa0*/  CS2R R60, SRZ ;  /* 0x00000000003c7805 */ /* 0x000fe2000001ff00 */
[----:B------:R-:W-:Y:S01]  /*8ab0*/  CS2R R56, SRZ ;  /* 0x0000000000387805 */ /* 0x000fe2000001ff00 */
[----:B------:R-:W-:Y:S01]  /*8ac0*/  CS2R R50, SRZ ;  /* 0x0000000000327805 */ /* 0x000fe2000001ff00 */
[----:B------:R1:W1:Y:S01]  /*8ad0*/  SHFL.IDX PT, R0, R30, 0x2, 0x181f ;  /* 0x00581f001e007f89 */ /* 0x00026200000e0000 */
        /* <DEDUP_REMOVED lines=8> */
[----:B------:R-:W-:-:S10]  /*8b60*/  CS2R R52, SRZ ;  /* 0x0000000000347805 */ /* 0x000fd4000001ff00 */
        /* <DEDUP_REMOVED lines=8> */
[----:B------:R-:W-:-:S04]  /*8bf0*/  ISETP.GE.AND P1, PT, R156, c[0x0][0x27c], PT ;  /* 0x00009f009c007a0c */ /* 0x000fc80003f26270 */
[----:B------:R2:W5:Y:S01]  /*8c00*/  @!P0 LD.E.64 R52, [R4.64] ;  /* 0x0000000804348980 */ /* 0x000562000c101b00 */
[----:B------:R-:W-:Y:S01]  /*8c10*/  CS2R R56, SRZ ;  /* 0x0000000000387805 */ /* 0x000fe2000001ff00 */
[----:B------:R-:W-:Y:S01]  /*8c20*/  CS2R R58, SRZ ;  /* 0x00000000003a7805 */ /* 0x000fe2000001ff00 */
[----:B-1----:R-:W-:Y:S02]  /*8c30*/  @!P2 IADD3 R6, P0, R2, R9, RZ ;  /* 0x000000090206a210 */ /* 0x002fe40007f1e0ff */
[----:B--2---:R-:W-:-:S05]  /*8c40*/  @!P2 SHF.L.U64.HI R5, R158, 0x1, R106 ;  /* 0x000000019e05a819 */ /* 0x004fca000001026a */
[----:B------:R-:W-:Y:S01]  /*8c50*/  @!P2 IMAD.X R7, R3, 0x1, R5, P0 ;  /* 0x000000010307a824 */ /* 0x000fe200000e0605 */
[----:B------:R-:W-:Y:S01]  /*8c60*/  @!P2 IADD3 R4, P0, R0, R9, RZ ;  /* 0x000000090004a210 */ /* 0x000fe20007f1e0ff */
[----:B------:R-:W-:-:S03]  /*8c70*/  @!P1 IMAD.SHL.U32 R9, R156, 0x2, RZ ;  /* 0x000000029c099824 */ /* 0x000fc600078e00ff */
[----:B------:R1:W5:Y:S01]  /*8c80*/  @!P2 LD.E.64 R56, [R6.64] ;  /* 0x000000080638a980 */ /* 0x000362000c101b00 */
[----:B------:R-:W-:-:S05]  /*8c90*/  @!P2 IMAD.X R5, R8, 0x1, R5, P0 ;  /* 0x000000010805a824 */ /* 0x000fca00000e0605 */
[----:B------:R2:W5:Y:S01]  /*8ca0*/  @!P2 LD.E.64 R58, [R4.64] ;  /* 0x00000008043aa980 */ /* 0x000562000c101b00 */
[----:B------:R-:W-:Y:S01]  /*8cb0*/  CS2R R60, SRZ ;  /* 0x00000000003c7805 */ /* 0x000fe2000001ff00 */
[----:B-1----:R-:W-:Y:S02]  /*8cc0*/  @!P1 IADD3 R6, P0, R2, R9, RZ ;  /* 0x0000000902069210 */ /* 0x002fe40007f1e0ff */
[----:B--2---:R-:W-:-:S05]  /*8cd0*/  @!P1 SHF.L.U64.HI R5, R156, 0x1, R105 ;  /* 0x000000019c059819 */ /* 0x004fca0000010269 */
[----:B------:R-:W-:Y:S01]  /*8ce0*/  @!P1 IMAD.X R7, R3, 0x1, R5, P0 ;  /* 0x0000000103079824 */ /* 0x000fe200000e0605 */
[----:B------:R-:W-:Y:S01]  /*8cf0*/  @!P1 IADD3 R4, P0, R0, R9, RZ ;  /* 0x0000000900049210 */ /* 0x000fe20007f1e0ff */
[----:B------:R-:W-:-:S03]  /*8d00*/  CS2R R62, SRZ ;  /* 0x00000000003e7805 */ /* 0x000fc6000001ff00 */
[----:B------:R1:W5:Y:S01]  /*8d10*/  @!P1 LD.E.64 R60, [R6.64] ;  /* 0x00000008063c9980 */ /* 0x000362000c101b00 */
[----:B------:R-:W-:Y:S01]  /*8d20*/  @!P1 IMAD.X R5, R8, 0x1, R5, P0 ;  /* 0x0000000108059824 */ /* 0x000fe200000e0605 */
[----:B------:R-:W-:-:S04]  /*8d30*/  ISETP.GE.AND P0, PT, R157, c[0x0][0x27c], PT ;  /* 0x00009f009d007a0c */ /* 0x000fc80003f06270 */
[----:B------:R2:W5:Y:S01]  /*8d40*/  @!P1 LD.E.64 R62, [R4.64] ;  /* 0x00000008043e9980 */ /* 0x000562000c101b00 */
[----:B------:R-:W-:Y:S01]  /*8d50*/  CS2R R68, SRZ ;  /* 0x0000000000447805 */ /* 0x000fe2000001ff00 */
[----:B------:R-:W-:-:S07]  /*8d60*/  CS2R R66, SRZ ;  /* 0x0000000000427805 */ /* 0x000fce000001ff00 */
[C---:B-1----:R-:W-:Y:S01]  /*8d70*/  @!P0 IMAD.SHL.U32 R6, R157.reuse, 0x2, RZ ;  /* 0x000000029d068824 */ /* 0x042fe200078e00ff */
[----:B------:R-:W-:-:S04]  /*8d80*/  @!P0 SHF.L.U64.HI R7, R157, 0x1, R101 ;  /* 0x000000019d078819 */ /* 0x000fc80000010265 */
[----:B--2---:R-:W-:-:S05]  /*8d90*/  @!P0 IADD3 R4, P1, R2, R6, RZ ;  /* 0x0000000602048210 */ /* 0x004fca0007f3e0ff */
[----:B------:R-:W-:Y:S01]  /*8da0*/  @!P0 IMAD.X R5, R3, 0x1, R7, P1 ;  /* 0x0000000103058824 */ /* 0x000fe200008e0607 */
[----:B------:R-:W-:-:S04]  /*8db0*/  @!P0 IADD3 R2, P1, R0, R6, RZ ;  /* 0x0000000600028210 */ /* 0x000fc80007f3e0ff */
[----:B------:R1:W5:Y:S01]  /*8dc0*/  @!P0 LD.E.64 R68, [R4.64] ;  /* 0x0000000804448980 */ /* 0x000362000c101b00 */
[----:B------:R-:W-:-:S05]  /*8dd0*/  @!P0 IMAD.X R3, R8, 0x1, R7, P1 ;  /* 0x0000000108038824 */ /* 0x000fca00008e0607 */
[----:B------:R1:W5:Y:S03]  /*8de0*/  @!P0 LD.E.64 R66, [R2.64] ;  /* 0x0000000802428980 */ /* 0x000366000c101b00 */
.L_x_777:
[----:B------:R-:W-:Y:S05]  /*8df0*/  BSYNC B0 ;  /* 0x0000000000007941 */ /* 0x000fea0003800000 */
.L_x_776:
[----:B-1-3-5:R-:W-:Y:S01]  /*8e00*/  IMAD.MOV.U32 R2, RZ, RZ, R68 ;  /* 0x000000ffff027224 */ /* 0x02afe200078e0044 */
[----:B------:R-:W1:Y:S01]  /*8e10*/  SHFL.IDX PT, R7, R31, 0x3, 0x181f ;  /* 0x00781f001f077f89 */ /* 0x000e6200000e0000 */
[----:B------:R-:W-:Y:S01]  /*8e20*/  IMAD.MOV.U32 R0, RZ, RZ, R69 ;  /* 0x000000ffff007224 */ /* 0x000fe200078e0045 */
[----:B------:R-:W-:Y:S01]  /*8e30*/  BSSY B0, `(.L_x_778) ;  /* 0x0000050000007945 */ /* 0x000fe20003800000 */
[----:B--2---:R-:W-:Y:S01]  /*8e40*/  IMAD.MOV.U32 R3, RZ, RZ, R58 ;  /* 0x000000ffff037224 */ /* 0x004fe200078e003a */
[----:B------:R2:W3:Y:S01]  /*8e50*/  SHFL.IDX PT, R6, R21, 0x3, 0x181f ;  /* 0x00781f0015067f89 */ /* 0x0004e200000e0000 */
[----:B------:R-:W-:Y:S01]  /*8e60*/  CS2R R74, SRZ ;  /* 0x00000000004a7805 */ /* 0x000fe2000001ff00 */
[----:B------:R-:W-:Y:S01]  /*8e70*/  PRMT R104, R2, 0x5410, R0 ;  /* 0x0000541002687816 */ /* 0x000fe20000000000 */
[----:B------:R-:W-:Y:S01]  /*8e80*/  IMAD.MOV.U32 R2, RZ, RZ, R60 ;  /* 0x000000ffff027224 */ /* 0x000fe200078e003c */
[----:B------:R4:W1:Y:S01]  /*8e90*/  SHFL.IDX PT, R5, R30, 0x3, 0x181f ;  /* 0x00781f001e057f89 */ /* 0x00086200000e0000 */
[----:B------:R-:W-:Y:S01]  /*8ea0*/  IMAD.MOV.U32 R0, RZ, RZ, R61 ;  /* 0x000000ffff007224 */ /* 0x000fe200078e003d */
[----:B------:R-:W-:Y:S01]  /*8eb0*/  CS2R R70, SRZ ;  /* 0x0000000000467805 */ /* 0x000fe2000001ff00 */
[----:B------:R-:W-:Y:S01]  /*8ec0*/  CS2R R76, SRZ ;  /* 0x00000000004c7805 */ /* 0x000fe2000001ff00 */
[----:B------:R-:W-:-:S02]  /*8ed0*/  CS2R R72, SRZ ;  /* 0x0000000000487805 */ /* 0x000fc4000001ff00 */
[----:B------:R-:W-:Y:S01]  /*8ee0*/  PRMT R100, R2, 0x5410, R0 ;  /* 0x0000541002647816 */ /* 0x000fe20000000000 */
[----:B------:R-:W-:Y:S01]  /*8ef0*/  IMAD.MOV.U32 R0, RZ, RZ, R57 ;  /* 0x000000ffff007224 */ /* 0x000fe200078e0039 */
[----:B------:R-:W-:-:S04]  /*8f00*/  MOV R2, R56 ;  /* 0x0000003800027202 */ /* 0x000fc80000000f00 */
[----:B------:R-:W-:Y:S01]  /*8f10*/  PRMT R98, R2, 0x5410, R0 ;  /* 0x0000541002627816 */ /* 0x000fe20000000000 */
[----:B------:R-:W-:Y:S02]  /*8f20*/  IMAD.MOV.U32 R2, RZ, RZ, R50 ;  /* 0x000000ffff027224 */ /* 0x000fe400078e0032 */
[----:B------:R-:W-:-:S03]  /*8f30*/  IMAD.MOV.U32 R0, RZ, RZ, R51 ;  /* 0x000000ffff007224 */ /* 0x000fc600078e0033 */
[----:B------:R-:W-:Y:S01]  /*8f40*/  PRMT R94, R94, 0x5410, R2 ;  /* 0x000054105e5e7816 */ /* 0x000fe20000000002 */
[----:B--2---:R-:W-:Y:S01]  /*8f50*/  CS2R R20, SRZ ;  /* 0x0000000000147805 */ /* 0x004fe2000001ff00 */
[----:B------:R-:W-:Y:S01]  /*8f60*/  PRMT R96, R0, 0x7610, R96 ;  /* 0x0000761000607816 */ /* 0x000fe20000000060 */
[----:B------:R-:W-:Y:S01]  /*8f70*/  IMAD.MOV.U32 R0, RZ, RZ, R67 ;  /* 0x000000ffff007224 */ /* 0x000fe200078e0043 */
[----:B------:R-:W-:Y:S01]  /*8f80*/  MOV R2, R66 ;  /* 0x0000004200027202 */ /* 0x000fe20000000f00 */
[----:B----4-:R-:W-:-:S03]  /*8f90*/  CS2R R30, SRZ ;  /* 0x00000000001e7805 */ /* 0x010fc6000001ff00 */
[----:B------:R-:W-:Y:S01]  /*8fa0*/  PRMT R102, R2, 0x7610, R102 ;  /* 0x0000761002667816 */ /* 0x000fe20000000066 */
[----:B------:R-:W-:Y:S01]  /*8fb0*/  IMAD.MOV.U32 R2, RZ, RZ, R62 ;  /* 0x000000ffff027224 */ /* 0x000fe200078e003e */
[----:B------:R-:W-:Y:S02]  /*8fc0*/  PRMT R103, R0, 0x7610, R103 ;  /* 0x0000761000677816 */ /* 0x000fe40000000067 */
[----:B------:R-:W-:-:S04]  /*8fd0*/  MOV R0, R63 ;  /* 0x0000003f00007202 */ /* 0x000fc80000000f00 */
[----:B------:R-:W-:Y:S01]  /*8fe0*/  PRMT R99, R2, 0x5410, R0 ;  /* 0x0000541002637816 */ /* 0x000fe20000000000 */
[----:B------:R-:W-:Y:S01]  /*8ff0*/  IMAD.MOV.U32 R2, RZ, RZ, R59 ;  /* 0x000000ffff027224 */ /* 0x000fe200078e003b */
[----:B------:R2:W4:Y:S04]  /*9000*/  SHFL.IDX PT, R0, R36, 0x3, 0x181f ;  /* 0x00781f0024007f89 */ /* 0x00052800000e0000 */
[----:B------:R-:W-:Y:S01]  /*9010*/  PRMT R97, R3, 0x5410, R2 ;  /* 0x0000541003617816 */ /* 0x000fe20000000002 */
[----:B------:R-:W-:Y:S01]  /*9020*/  IMAD.MOV.U32 R2, RZ, RZ, R53 ;  /* 0x000000ffff027224 */ /* 0x000fe200078e0035 */
[----:B------:R-:W-:-:S04]  /*9030*/  MOV R3, R52 ;  /* 0x0000003400037202 */ /* 0x000fc80000000f00 */
[----:B------:R-:W-:Y:S01]  /*9040*/  PRMT R93, R3, 0x5410, R2 ;  /* 0x00005410035d7816 */ /* 0x000fe20000000002 */
[----:B--2---:R-:W-:Y:S01]  /*9050*/  CS2R R36, SRZ ;  /* 0x0000000000247805 */ /* 0x004fe2000001ff00 */
[----:B------:R-:W-:Y:S05]  /*9060*/  @P6 BRA `(.L_x_779) ;  /* 0x000002c000006947 */ /* 0x000fea0003800000 */
[----:B-1-34-:R-:W-:Y:S01]  /*9070*/  ISETP.GE.AND P0, PT, R138, c[0x0][0x27c], PT ;  /* 0x00009f008a007a0c */ /* 0x01afe20003f06270 */
[----:B------:R-:W-:Y:S01]  /*9080*/  CS2R R30, SRZ ;  /* 0x00000000001e7805 */ /* 0x000fe2000001ff00 */
[----:B------:R-:W-:-:S11]  /*9090*/  ISETP.GE.AND P2, PT, R158, c[0x0][0x27c], PT ;  /* 0x00009f009e007a0c */ /* 0x000fd60003f46270 */
[C---:B------:R-:W-:Y:S01]  /*90a0*/  @!P0 IMAD.SHL.U32 R4, R138.reuse, 0x2, RZ ;  /* 0x000000028a048824 */ /* 0x040fe200078e00ff */
[----:B------:R-:W-:-:S04]  /*90b0*/  @!P0 SHF.L.U64.HI R8, R138, 0x1, R139 ;  /* 0x000000018a088819 */ /* 0x000fc8000001028b */
[----:B------:R-:W-:-:S05]  /*90c0*/  @!P0 IADD3 R2, P1, R0, R4, RZ ;  /* 0x0000000400028210 */ /* 0x000fca0007f3e0ff */
[----:B------:R-:W-:-:S05]  /*90d0*/  @!P0 IMAD.X R3, R7, 0x1, R8, P1 ;  /* 0x0000000107038824 */ /* 0x000fca00008e0608 */
[----:B------:R1:W5:Y:S01]  /*90e0*/  @!P0 LD.E.64 R30, [R2.64] ;  /* 0x00000008021e8980 */ /* 0x000362000c101b00 */
[----:B------:R-:W-:Y:S01]  /*90f0*/  CS2R R20, SRZ ;  /* 0x0000000000147805 */ /* 0x000fe2000001ff00 */
[----:B------:R-:W-:Y:S01]  /*9100*/  CS2R R70, SRZ ;  /* 0x0000000000467805 */ /* 0x000fe2000001ff00 */
[----:B-1----:R-:W-:Y:S01]  /*9110*/  @!P0 IADD3 R2, P1, R5, R4, RZ ;  /* 0x0000000405028210 */ /* 0x002fe20007f3e0ff */
[----:B------:R-:W-:-:S04]  /*9120*/  @!P2 IMAD.SHL.U32 R4, R158, 0x2, RZ ;  /* 0x000000029e04a824 */ /* 0x000fc800078e00ff */
[----:B------:R-:W-:Y:S01]  /*9130*/  @!P0 IMAD.X R3, R6, 0x1, R8, P1 ;  /* 0x0000000106038824 */ /* 0x000fe200008e0608 */
[----:B------:R-:W-:-:S04]  /*9140*/  @!P2 SHF.L.U64.HI R8, R158, 0x1, R106 ;  /* 0x000000019e08a819 */ /* 0x000fc8000001026a */
[----:B------:R1:W5:Y:S01]  /*9150*/  @!P0 LD.E.64 R20, [R2.64] ;  /* 0x0000000802148980 */ /* 0x000362000c101b00 */
[----:B------:R-:W-:Y:S01]  /*9160*/  ISETP.GE.AND P1, PT, R156, c[0x0][0x27c], PT ;  /* 0x00009f009c007a0c */ /* 0x000fe20003f26270 */
[----:B------:R-:W-:Y:S01]  /*9170*/  CS2R R36, SRZ ;  /* 0x0000000000247805 */ /* 0x000fe2000001ff00 */
[----:B-1----:R-:W-:-:S05]  /*9180*/  @!P2 IADD3 R2, P0, R0, R4, RZ ;  /* 0x000000040002a210 */ /* 0x002fca0007f1e0ff */
[----:B------:R-:W-:-:S05]  /*9190*/  @!P2 IMAD.X R3, R7, 0x1, R8, P0 ;  /* 0x000000010703a824 */ /* 0x000fca00000e0608 */
[----:B------:R1:W5:Y:S01]  /*91a0*/  @!P2 LD.E.64 R70, [R2.64] ;  /* 0x000000080246a980 */ /* 0x000362000c101b00 */
[----:B------:R-:W-:Y:S01]  /*91b0*/  CS2R R74, SRZ ;  /* 0x00000000004a7805 */ /* 0x000fe2000001ff00 */
[----:B-1----:R-:W-:Y:S01]  /*91c0*/  @!P2 IADD3 R2, P0, R5, R4, RZ ;  /* 0x000000040502a210 */ /* 0x002fe20007f1e0ff */
[----:B------:R-:W-:-:S04]  /*91d0*/  @!P1 IMAD.SHL.U32 R4, R156, 0x2, RZ ;  /* 0x000000029c049824 */ /* 0x000fc800078e00ff */
[----:B------:R-:W-:Y:S01]  /*91e0*/  @!P2 IMAD.X R3, R6, 0x1, R8, P0 ;  /* 0x000000010603a824 */ /* 0x000fe200000e0608 */
[----:B------:R-:W-:-:S04]  /*91f0*/  @!P1 SHF.L.U64.HI R8, R156, 0x1, R105 ;  /* 0x000000019c089819 */ /* 0x000fc80000010269 */
[----:B------:R1:W5:Y:S01]  /*9200*/  @!P2 LD.E.64 R36, [R2.64] ;  /* 0x000000080224a980 */ /* 0x000362000c101b00 */
[----:B------:R-:W-:Y:S01]  /*9210*/  CS2R R72, SRZ ;  /* 0x0000000000487805 */ /* 0x000fe2000001ff00 */
[----:B-1----:R-:W-:-:S05]  /*9220*/  @!P1 IADD3 R2, P0, R0, R4, RZ ;  /* 0x0000000400029210 */ /* 0x002fca0007f1e0ff */
[----:B------:R-:W-:Y:S01]  /*9230*/  @!P1 IMAD.X R3, R7, 0x1, R8, P0 ;  /* 0x0000000107039824 */ /* 0x000fe200000e0608 */
[----:B------:R-:W-:-:S04]  /*9240*/  ISETP.GE.AND P0, PT, R157, c[0x0][0x27c], PT ;  /* 0x00009f009d007a0c */ /* 0x000fc80003f06270 */
[----:B------:R1:W5:Y:S01]  /*9250*/  @!P1 LD.E.64 R74, [R2.64] ;  /* 0x00000008024a9980 */ /* 0x000362000c101b00 */
[----:B------:R-:W-:Y:S01]  /*9260*/  CS2R R78, SRZ ;  /* 0x00000000004e7805 */ /* 0x000fe2000001ff00 */
[----:B------:R-:W-:Y:S01]  /*9270*/  CS2R R76, SRZ ;  /* 0x00000000004c7805 */ /* 0x000fe2000001ff00 */
[----:B-1----:R-:W-:-:S05]  /*9280*/  @!P1 IADD3 R2, P2, R5, R4, RZ ;  /* 0x0000000405029210 */ /* 0x002fca0007f5e0ff */
[----:B------:R-:W-:-:S05]  /*9290*/  @!P1 IMAD.X R3, R6, 0x1, R8, P2 ;  /* 0x0000000106039824 */ /* 0x000fca00010e0608 */
[----:B------:R1:W5:Y:S02]  /*92a0*/  @!P1 LD.E.64 R72, [R2.64] ;  /* 0x0000000802489980 */ /* 0x000364000c101b00 */
[----:B-1----:R-:W-:-:S05]  /*92b0*/  @!P0 IMAD.SHL.U32 R2, R157, 0x2, RZ ;  /* 0x000000029d028824 */ /* 0x002fca00078e00ff */
[-C--:B------:R-:W-:Y:S02]  /*92c0*/  @!P0 IADD3 R4, P2, R0, R2.reuse, RZ ;  /* 0x0000000200048210 */ /* 0x080fe40007f5e0ff */
[----:B------:R-:W-:Y:S02]  /*92d0*/  @!P0 IADD3 R2, P1, R5, R2, RZ ;  /* 0x0000000205028210 */ /* 0x000fe40007f3e0ff */
[----:B------:R-:W-:-:S05]  /*92e0*/  @!P0 SHF.L.U64.HI R0, R157, 0x1, R101 ;  /* 0x000000019d008819 */ /* 0x000fca0000010265 */
[--C-:B------:R-:W-:Y:S02]  /*92f0*/  @!P0 IMAD.X R5, R7, 0x1, R0.reuse, P2 ;  /* 0x0000000107058824 */ /* 0x100fe400010e0600 */
[----:B------:R-:W-:-:S03]  /*9300*/  @!P0 IMAD.X R3, R6, 0x1, R0, P1 ;  /* 0x0000000106038824 */ /* 0x000fc600008e0600 */
[----:B------:R1:W5:Y:S04]  /*9310*/  @!P0 LD.E.64 R78, [R4.64] ;  /* 0x00000008044e8980 */ /* 0x000368000c101b00 */
[----:B------:R1:W5:Y:S02]  /*9320*/  @!P0 LD.E.64 R76, [R2.64] ;  /* 0x00000008024c8980 */ /* 0x000364000c101b00 */
.L_x_779:
[----:B-1-34-:R-:W-:Y:S05]  /*9330*/  BSYNC B0 ;  /* 0x0000000000007941 */ /* 0x01afea0003800000 */
.L_x_778:
[----:B-----5:R-:W-:Y:S01]  /*9340*/  IMAD.MOV.U32 R2, RZ, RZ, R78 ;  /* 0x000000ffff027224 */ /* 0x020fe200078e004e */
[----:B------:R-:W-:-:S04]  /*9350*/  DEPBAR.LE SB0, 0x1 ;  /* 0x000080400000791a */ /* 0x000fc80000000000 */
[----:B------:R-:W-:Y:S01]  /*9360*/  IMAD.MOV.U32 R0, RZ, RZ, R79 ;  /* 0x000000ffff007224 */ /* 0x000fe200078e004f */
[----:B------:R-:W-:Y:S04]  /*9370*/  BSSY B1, `(.L_x_780) ;  /* 0x00000d6000017945 */ /* 0x000fe80003800000 */
[----:B------:R-:W-:Y:S01]  /*9380*/  PRMT R111, R2, 0x5410, R0 ;  /* 0x00005410026f7816 */ /* 0x000fe20000000000 */
[----:B------:R-:W-:Y:S02]  /*9390*/  IMAD.MOV.U32 R2, RZ, RZ, R74 ;  /* 0x000000ffff027224 */ /* 0x000fe400078e004a */
[----:B------:R-:W-:-:S05]  /*93a0*/  IMAD.MOV.U32 R0, RZ, RZ, R75 ;  /* 0x000000ffff007224 */ /* 0x000fca00078e004b */
[----:B------:R-:W-:Y:S01]  /*93b0*/  PRMT R108, R2, 0x5410, R0 ;  /* 0x00005410026c7816 */ /* 0x000fe20000000000 */
[----:B------:R-:W-:Y:S01]  /*93c0*/  IMAD.MOV.U32 R2, RZ, RZ, R70 ;  /* 0x000000ffff027224 */ /* 0x000fe200078e0046 */
[----:B------:R-:W-:-:S04]  /*93d0*/  MOV R0, R71 ;  /* 0x0000004700007202 */ /* 0x000fc80000000f00 */
[----:B------:R-:W-:Y:S01]  /*93e0*/  PRMT R106, R2, 0x5410, R0 ;  /* 0x00005410026a7816 */ /* 0x000fe20000000000 */
[----:B------:R-:W-:Y:S02]  /*93f0*/  IMAD.MOV.U32 R2, RZ, RZ, R30 ;  /* 0x000000ffff027224 */ /* 0x000fe400078e001e */
[----:B------:R-:W-:-:S03]  /*9400*/  IMAD.MOV.U32 R0, RZ, RZ, R31 ;  /* 0x000000ffff007224 */ /* 0x000fc600078e001f */
[----:B------:R-:W-:Y:S01]  /*9410*/  PRMT R102, R102, 0x5410, R2 ;  /* 0x0000541066667816 */ /* 0x000fe20000000002 */
[----:B------:R-:W-:Y:S01]  /*9420*/  IMAD.MOV.U32 R2, RZ, RZ, R76 ;  /* 0x000000ffff027224 */ /* 0x000fe200078e004c */
[----:B------:R-:W-:Y:S01]  /*9430*/  PRMT R103, R103, 0x5410, R0 ;  /* 0x0000541067677816 */ /* 0x000fe20000000000 */
[----:B------:R-:W-:-:S05]  /*9440*/  IMAD.MOV.U32 R0, RZ, RZ, R77 ;  /* 0x000000ffff007224 */ /* 0x000fca00078e004d */
[----:B------:R-:W-:Y:S01]  /*9450*/  PRMT R110, R2, 0x5410, R0 ;  /* 0x00005410026e7816 */ /* 0x000fe20000000000 */
[----:B------:R-:W-:Y:S01]  /*9460*/  IMAD.IADD R2, R64, 0x1, -R227 ;  /* 0x0000000140027824 */ /* 0x000fe200078e0ae3 */
[----:B------:R-:W-:-:S04]  /*9470*/  MOV R0, R72 ;  /* 0x0000004800007202 */ /* 0x000fc80000000f00 */
[----:B------:R-:W-:Y:S01]  /*9480*/  PRMT R107, R0, 0x7610, R107 ;  /* 0x00007610006b7816 */ /* 0x000fe2000000006b */
[----:B------:R-:W-:Y:S01]  /*9490*/  IMAD.MOV.U32 R0, RZ, RZ, R73 ;  /* 0x000000ffff007224 */ /* 0x000fe200078e0049 */
[----:B------:R-:W-:-:S04]  /*94a0*/  IMNMX R64, R2, 0x80, PT ;  /* 0x0000008002407817 */ /* 0x000fc80003800200 */
[----:B------:R-:W-:Y:S01]  /*94b0*/  PRMT R107, R107, 0x5410, R0 ;  /* 0x000054106b6b7816 */ /* 0x000fe20000000000 */
[----:B------:R-:W-:Y:S01]  /*94c0*/  IMAD.MOV.U32 R0, RZ, RZ, R36 ;  /* 0x000000ffff007224 */ /* 0x000fe200078e0024 */
[----:B------:R-:W-:Y:S01]  /*94d0*/  BAR.SYNC.DEFER_BLOCKING 0x0 ;  /* 0x0000000000007b1d */ /* 0x000fe20000010000 */
[----:B------:R-:W-:-:S03]  /*94e0*/  ISETP.GE.AND P0, PT, R211, R64, PT ;  /* 0x00000040d300720c */ /* 0x000fc60003f06270 */
[----:B------:R-:W-:Y:S02]  /*94f0*/  PRMT R105, R0, 0x7610, R105 ;  /* 0x0000761000697816 */ /* 0x000fe40000000069 */
[----:B------:R-:W-:-:S04]  /*9500*/  MOV R0, R37 ;  /* 0x0000002500007202 */ /* 0x000fc80000000f00 */
[----:B------:R-:W-:Y:S01]  /*9510*/  PRMT R105, R105, 0x5410, R0 ;  /* 0x0000541069697816 */ /* 0x000fe20000000000 */
[----:B------:R-:W-:-:S05]  /*9520*/  IMAD.MOV.U32 R0, RZ, RZ, R20 ;  /* 0x000000ffff007224 */ /* 0x000fca00078e0014 */
[----:B------:R-:W-:Y:S01]  /*9530*/  PRMT R101, R0, 0x7610, R101 ;  /* 0x0000761000657816 */ /* 0x000fe20000000065 */
[----:B------:R-:W-:-:S05]  /*9540*/  IMAD.MOV.U32 R0, RZ, RZ, R21 ;  /* 0x000000ffff007224 */ /* 0x000fca00078e0015 */
[----:B------:R-:W-:Y:S01]  /*9550*/  PRMT R101, R101, 0x5410, R0 ;  /* 0x0000541065657816 */ /* 0x000fe20000000000 */
[----:B------:R-:W-:Y:S05]  /*9560*/  @P0 BRA `(.L_x_781) ;  /* 0x00000b6000000947 */ /* 0x000fea0003800000 */
[----:B------:R-:W-:Y:S01]  /*9570*/  ISETP.GE.AND P0, PT, R138, c[0x0][0x27c], PT ;  /* 0x00009f008a007a0c */ /* 0x000fe20003f06270 */
[----:B------:R-:W-:-:S12]  /*9580*/  BSSY B0, `(.L_x_782) ;  /* 0x000002c000007945 */ /* 0x000fd80003800000 */
[----:B------:R-:W-:Y:S05]  /*9590*/  @P0 BRA `(.L_x_783) ;  /* 0x000002a000000947 */ /* 0x000fea0003800000 */
[----:B------:R-:W1:Y:S01]  /*95a0*/  LDS.128 R4, [R194+0x10080] ;  /* 0x01008000c2047984 */ /* 0x000e620000000c00 */
[----:B------:R-:W-:Y:S02]  /*95b0*/  SHF.R.U32.HI R0, RZ, 0x10, R25 ;  /* 0x00000010ff007819 */ /* 0x000fe40000011619 */
[----:B------:R-:W-:Y:S02]  /*95c0*/  SHF.R.U32.HI R3, RZ, 0x10, R23 ;  /* 0x00000010ff037819 */ /* 0x000fe40000011617 */
[----:B------:R-:W-:Y:S01]  /*95d0*/  SHF.R.U64 R11, R24, 0x10, R25 ;  /* 0x00000010180b7819 */ /* 0x000fe20000001219 */
[----:B------:R-:W-:Y:S01]  /*95e0*/  HADD2.F32 R8, -RZ, R0.H0_H0 ;  /* 0x20000000ff087230 */ /* 0x000fe20000004100 */
[----:B------:R-:W-:Y:S01]  /*95f0*/  SHF.R.U64 R12, R22, 0x10, R23 ;  /* 0x00000010160c7819 */ /* 0x000fe20000001217 */
[--C-:B-1----:R-:W-:Y:S02]  /*9600*/  HADD2.F32 R0, -RZ, R7.reuse.H1_H1 ;  /* 0x30000007ff007230 */ /* 0x102fe40000004100 */
[----:B------:R-:W-:-:S02]  /*9610*/  HADD2.F32 R2, -RZ, R7.H0_H0 ;  /* 0x20000007ff027230 */ /* 0x000fc40000004100 */
[----:B------:R-:W-:Y:S01]  /*9620*/  HADD2.F32 R7, -RZ, R3.H0_H0 ;  /* 0x20000003ff077230 */ /* 0x000fe20000004100 */
[----:B------:R-:W-:-:S04]  /*9630*/  FMUL.FTZ R3, R0, R8 ;  /* 0x0000000800037220 */ /* 0x000fc80000410000 */
[C---:B------:R-:W-:Y:S02]  /*9640*/  FFMA.FTZ R3, R2.reuse, R7, -R3 ;  /* 0x0000000702037223 */ /* 0x040fe40000010803 */
[----:B------:R-:W-:-:S04]  /*9650*/  FMUL.FTZ R2, R2, R8 ;  /* 0x0000000802027220 */ /* 0x000fc80000410000 */
[----:B------:R-:W-:Y:S01]  /*9660*/  FFMA.FTZ R0, R0, R7, R2 ;  /* 0x0000000700007223 */ /* 0x000fe20000010002 */
[----:B------:R-:W-:-:S04]  /*9670*/  HADD2.F32 R2, -RZ, R80.H0_H0 ;  /* 0x20000050ff027230 */ /* 0x000fc80000004100 */
[----:B------:R-:W-:Y:S01]  /*9680*/  F2FP.PACK_AB R7, R0, R3 ;  /* 0x000000030007723e */ /* 0x000fe200000000ff */
[----:B------:R-:W-:Y:S02]  /*9690*/  HADD2.F32 R0, -RZ, R65.H0_H0 ;  /* 0x20000041ff007230 */ /* 0x000fe40000004100 */
[--C-:B------:R-:W-:Y:S02]  /*96a0*/  HADD2.F32 R3, -RZ, R4.reuse.H1_H1 ;  /* 0x30000004ff037230 */ /* 0x100fe40000004100 */
[----:B------:R-:W-:-:S03]  /*96b0*/  HADD2.F32 R4, -RZ, R4.H0_H0 ;  /* 0x20000004ff047230 */ /* 0x000fc60000004100 */
[CC--:B------:R-:W-:Y:S02]  /*96c0*/  FMUL.FTZ R8, R3.reuse, R0.reuse ;  /* 0x0000000003087220 */ /* 0x0c0fe40000410000 */
[C---:B------:R-:W-:Y:S02]  /*96d0*/  FMUL.FTZ R0, R4.reuse, R0 ;  /* 0x0000000004007220 */ /* 0x040fe40000410000 */
[-C--:B------:R-:W-:Y:S01]  /*96e0*/  FFMA.FTZ R10, R4, R2.reuse, -R8 ;  /* 0x00000002040a7223 */ /* 0x080fe20000010808 */
[--C-:B------:R-:W-:Y:S01]  /*96f0*/  HADD2.F32 R4, -RZ, R6.reuse.H0_H0 ;  /* 0x20000006ff047230 */ /* 0x100fe20000004100 */
[----:B------:R-:W-:Y:S01]  /*9700*/  FFMA.FTZ R9, R3, R2, R0 ;  /* 0x0000000203097223 */ /* 0x000fe20000010000 */
[----:B------:R-:W-:Y:S02]  /*9710*/  HADD2.F32 R0, -RZ, R65.H1_H1 ;  /* 0x30000041ff007230 */ /* 0x000fe40000004100 */
[----:B------:R-:W-:Y:S02]  /*9720*/  HADD2.F32 R3, -RZ, R6.H1_H1 ;  /* 0x30000006ff037230 */ /* 0x000fe40000004100 */
[----:B------:R-:W-:-:S03]  /*9730*/  HADD2.F32 R2, -RZ, R80.H1_H1 ;  /* 0x30000050ff027230 */ /* 0x000fc60000004100 */
[CC--:B------:R-:W-:Y:S02]  /*9740*/  FMUL.FTZ R6, R3.reuse, R0.reuse ;  /* 0x0000000003067220 */ /* 0x0c0fe40000410000 */
[C---:B------:R-:W-:Y:S02]  /*9750*/  FMUL.FTZ R0, R4.reuse, R0 ;  /* 0x0000000004007220 */ /* 0x040fe40000410000 */
[-C--:B------:R-:W-:Y:S01]  /*9760*/  FFMA.FTZ R8, R4, R2.reuse, -R6 ;  /* 0x0000000204087223 */ /* 0x080fe20000010806 */
[----:B------:R-:W-:Y:S01]  /*9770*/  HADD2.F32 R4, -RZ, R11.H0_H0 ;  /* 0x2000000bff047230 */ /* 0x000fe20000004100 */
[----:B------:R-:W-:Y:S01]  /*9780*/  FFMA.FTZ R6, R3, R2, R0 ;  /* 0x0000000203067223 */ /* 0x000fe20000010000 */
[--C-:B------:R-:W-:Y:S02]  /*9790*/  HADD2.F32 R0, -RZ, R5.reuse.H1_H1 ;  /* 0x30000005ff007230 */ /* 0x100fe40000004100 */
[----:B------:R-:W-:Y:S02]  /*97a0*/  HADD2.F32 R2, -RZ, R5.H0_H0 ;  /* 0x20000005ff027230 */ /* 0x000fe40000004100 */
[----:B------:R-:W-:Y:S01]  /*97b0*/  HADD2.F32 R5, -RZ, R12.H0_H0 ;  /* 0x2000000cff057230 */ /* 0x000fe20000004100 */
[----:B------:R-:W-:Y:S01]  /*97c0*/  FMUL.FTZ R3, R0, R4 ;  /* 0x0000000400037220 */ /* 0x000fe20000410000 */
[----:B------:R-:W-:-:S03]  /*97d0*/  F2FP.PACK_AB R6, R6, R8 ;  /* 0x000000080606723e */ /* 0x000fc600000000ff */
[C---:B------:R-:W-:Y:S02]  /*97e0*/  FFMA.FTZ R3, R2.reuse, R5, -R3 ;  /* 0x0000000502037223 */ /* 0x040fe40000010803 */
[----:B------:R-:W-:Y:S01]  /*97f0*/  FMUL.FTZ R2, R2, R4 ;  /* 0x0000000402027220 */ /* 0x000fe20000410000 */
[----:B------:R-:W-:-:S03]  /*9800*/  F2FP.PACK_AB R4, R9, R10 ;  /* 0x0000000a0904723e */ /* 0x000fc600000000ff */
[----:B------:R-:W-:-:S05]  /*9810*/  FFMA.FTZ R2, R0, R5, R2 ;  /* 0x0000000500027223 */ /* 0x000fca0000010002 */
[----:B------:R-:W-:-:S05]  /*9820*/  F2FP.PACK_AB R5, R2, R3 ;  /* 0x000000030205723e */ /* 0x000fca00000000ff */
[----:B------:R1:W-:Y:S02]  /*9830*/  STS.128 [R194+0x10080], R4 ;  /* 0x01008004c2007388 */ /* 0x0003e40000000c00 */
.L_x_783:
[----:B------:R-:W-:Y:S05]  /*9840*/  BSYNC B0 ;  /* 0x0000000000007941 */ /* 0x000fea0003800000 */
.L_x_782:
[----:B------:R-:W-:Y:S01]  /*9850*/  ISETP.GE.AND P0, PT, R158, c[0x0][0x27c], PT ;  /* 0x00009f009e007a0c */ /* 0x000fe20003f06270 */
[----:B------:R-:W-:-:S12]  /*9860*/  BSSY B0, `(.L_x_784) ;  /* 0x000002c000007945 */ /* 0x000fd80003800000 */
[----:B------:R-:W-:Y:S05]  /*9870*/  @P0 BRA `(.L_x_785) ;  /* 0x000002a000000947 */ /* 0x000fea0003800000 */
[----:B-1----:R-:W1:Y:S01]  /*9880*/  LDS.128 R4, [R194+0x14080] ;  /* 0x01408000c2047984 */ /* 0x002e620000000c00 */
        /* <DEDUP_REMOVED lines=41> */
.L_x_785:
[----:B------:R-:W-:Y:S05]  /*9b20*/  BSYNC B0 ;  /* 0x0000000000007941 */ /* 0x000fea0003800000 */
.L_x_784:
        /* <DEDUP_REMOVED lines=45> */
.L_x_787:
[----:B------:R-:W-:Y:S05]  /*9e00*/  BSYNC B0 ;  /* 0x0000000000007941 */ /* 0x000fea0003800000 */
.L_x_786:
[----:B------:R-:W-:-:S13]  /*9e10*/  ISETP.GE.AND P0, PT, R157, c[0x0][0x27c], PT ;  /* 0x00009f009d007a0c */ /* 0x000fda0003f06270 */
[----:B------:R-:W-:Y:S05]  /*9e20*/  @P0 BRA `(.L_x_781) ;  /* 0x000002a000000947 */ /* 0x000fea0003800000 */
[----:B------:R-:W2:Y:S01]  /*9e30*/  LDS.128 R8, [R194+0x1c080] ;  /* 0x01c08000c2087984 */ /* 0x000ea20000000c00 */
[--C-:B------:R-:W-:Y:S02]  /*9e40*/  SHF.R.U32.HI R0, RZ, 0x10, R39.reuse ;  /* 0x00000010ff007819 */ /* 0x100fe40000011627 */
[----:B------:R-:W-:-:S03]  /*9e50*/  SHF.R.U64 R12, R38, 0x10, R39 ;  /* 0x00000010260c7819 */ /* 0x000fc60000001227 */
[----:B-1----:R-:W-:Y:S01]  /*9e60*/  HADD2.F32 R4, -RZ, R0.H0_H0 ;  /* 0x20000000ff047230 */ /* 0x002fe20000004100 */
[----:B------:R-:W-:-:S05]  /*9e70*/  SHF.R.U32.HI R0, RZ, 0x10, R41 ;  /* 0x00000010ff007819 */ /* 0x000fca0000011629 */
[----:B------:R-:W-:Y:S02]  /*9e80*/  HADD2.F32 R0, -RZ, R0.H0_H0 ;  /* 0x20000000ff007230 */ /* 0x000fe40000004100 */
[--C-:B--2---:R-:W-:Y:S02]  /*9e90*/  HADD2.F32 R2, -RZ, R11.reuse.H1_H1 ;  /* 0x3000000bff027230 */ /* 0x104fe40000004100 */
[----:B------:R-:W-:-:S03]  /*9ea0*/  HADD2.F32 R3, -RZ, R11.H0_H0 ;  /* 0x2000000bff037230 */ /* 0x000fc60000004100 */
[CC--:B------:R-:W-:Y:S02]  /*9eb0*/  FMUL.FTZ R5, R2.reuse, R4.reuse ;  /* 0x0000000402057220 */ /* 0x0c0fe40000410000 */
[C---:B------:R-:W-:Y:S02]  /*9ec0*/  FMUL.FTZ R4, R3.reuse, R4 ;  /* 0x0000000403047220 */ /* 0x040fe40000410000 */
[-C--:B------:R-:W-:Y:S01]  /*9ed0*/  FFMA.FTZ R13, R3, R0.reuse, -R5 ;  /* 0x00000000030d7223 */ /* 0x080fe20000010805 */
[--C-:B------:R-:W-:Y:S01]  /*9ee0*/  HADD2.F32 R3, -RZ, R8.reuse.H1_H1 ;  /* 0x30000008ff037230 */ /* 0x100fe20000004100 */
[----:B------:R-:W-:Y:S01]  /*9ef0*/  FFMA.FTZ R7, R2, R0, R4 ;  /* 0x0000000002077223 */ /* 0x000fe20000010004 */
[----:B------:R-:W-:Y:S02]  /*9f00*/  HADD2.F32 R0, -RZ, R85.H1_H1 ;  /* 0x30000055ff007230 */ /* 0x000fe40000004100 */
[----:B------:R-:W-:Y:S02]  /*9f10*/  HADD2.F32 R4, -RZ, R8.H0_H0 ;  /* 0x20000008ff047230 */ /* 0x000fe40000004100 */
[----:B------:R-:W-:Y:S01]  /*9f20*/  HADD2.F32 R2, -RZ, R87.H1_H1 ;  /* 0x30000057ff027230 */ /* 0x000fe20000004100 */
[-C--:B------:R-:W-:Y:S01]  /*9f30*/  FMUL.FTZ R5, R3, R0.reuse ;  /* 0x0000000003057220 */ /* 0x080fe20000410000 */
[----:B------:R-:W-:Y:S01]  /*9f40*/  F2FP.PACK_AB R7, R7, R13 ;  /* 0x0000000d0707723e */ /* 0x000fe200000000ff */
[----:B------:R-:W-:-:S02]  /*9f50*/  FMUL.FTZ R0, R4, R0 ;  /* 0x0000000004007220 */ /* 0x000fc40000410000 */
[-C--:B------:R-:W-:Y:S01]  /*9f60*/  FFMA.FTZ R11, R4, R2.reuse, -R5 ;  /* 0x00000002040b7223 */ /* 0x080fe20000010805 */
[--C-:B------:R-:W-:Y:S01]  /*9f70*/  HADD2.F32 R4, -RZ, R10.reuse.H0_H0 ;  /* 0x2000000aff047230 */ /* 0x100fe20000004100 */
[----:B------:R-:W-:Y:S01]  /*9f80*/  FFMA.FTZ R8, R3, R2, R0 ;  /* 0x0000000203087223 */ /* 0x000fe20000010000 */
[----:B------:R-:W-:Y:S02]  /*9f90*/  HADD2.F32 R3, -RZ, R10.H1_H1 ;  /* 0x3000000aff037230 */ /* 0x000fe40000004100 */
[----:B------:R-:W-:Y:S02]  /*9fa0*/  HADD2.F32 R0, -RZ, R87.H0_H0 ;  /* 0x20000057ff007230 */ /* 0x000fe40000004100 */
[----:B------:R-:W-:Y:S02]  /*9fb0*/  HADD2.F32 R2, -RZ, R88.H1_H1 ;  /* 0x30000058ff027230 */ /* 0x000fe40000004100 */
[----:B------:R-:W-:Y:S01]  /*9fc0*/  HADD2.F32 R10, -RZ, R12.H0_H0 ;  /* 0x2000000cff0a7230 */ /* 0x000fe20000004100 */
[----:B------:R-:W-:-:S02]  /*9fd0*/  FMUL.FTZ R5, R3, R0 ;  /* 0x0000000003057220 */ /* 0x000fc40000410000 */
[C---:B------:R-:W-:Y:S02]  /*9fe0*/  FMUL.FTZ R0, R4.reuse, R0 ;  /* 0x0000000004007220 */ /* 0x040fe40000410000 */
[-C--:B------:R-:W-:Y:S02]  /*9ff0*/  FFMA.FTZ R5, R4, R2.reuse, -R5 ;  /* 0x0000000204057223 */ /* 0x080fe40000010805 */
[----:B------:R-:W-:Y:S01]  /*a000*/  FFMA.FTZ R6, R3, R2, R0 ;  /* 0x0000000203067223 */ /* 0x000fe20000010000 */
[----:B------:R-:W-:Y:S01]  /*a010*/  SHF.R.U64 R3, R40, 0x10, R41 ;  /* 0x0000001028037819 */ /* 0x000fe20000001229 */
[--C-:B------:R-:W-:Y:S02]  /*a020*/  HADD2.F32 R0, -RZ, R9.reuse.H1_H1 ;  /* 0x30000009ff007230 */ /* 0x100fe40000004100 */
[----:B------:R-:W-:Y:S01]  /*a030*/  HADD2.F32 R2, -RZ, R9.H0_H0 ;  /* 0x20000009ff027230 */ /* 0x000fe20000004100 */
[----:B------:R-:W-:Y:S01]  /*a040*/  F2FP.PACK_AB R6, R6, R5 ;  /* 0x000000050606723e */ /* 0x000fe200000000ff */
[----:B------:R-:W-:Y:S01]  /*a050*/  HADD2.F32 R9, -RZ, R3.H0_H0 ;  /* 0x20000003ff097230 */ /* 0x000fe20000004100 */
[----:B------:R-:W-:-:S02]  /*a060*/  FMUL.FTZ R4, R0, R10 ;  /* 0x0000000a00047220 */ /* 0x000fc40000410000 */
[C---:B------:R-:W-:Y:S02]  /*a070*/  FMUL.FTZ R3, R2.reuse, R10 ;  /* 0x0000000a02037220 */ /* 0x040fe40000410000 */
[----:B------:R-:W-:Y:S01]  /*a080*/  FFMA.FTZ R2, R2, R9, -R4 ;  /* 0x0000000902027223 */ /* 0x000fe20000010804 */
[----:B------:R-:W-:Y:S01]  /*a090*/  F2FP.PACK_AB R4, R8, R11 ;  /* 0x0000000b0804723e */ /* 0x000fe200000000ff */
[----:B------:R-:W-:-:S05]  /*a0a0*/  FFMA.FTZ R3, R0, R9, R3 ;  /* 0x0000000900037223 */ /* 0x000fca0000010003 */
[----:B------:R-:W-:-:S05]  /*a0b0*/  F2FP.PACK_AB R5, R3, R2 ;  /* 0x000000020305723e */ /* 0x000fca00000000ff */
[----:B------:R1:W-:Y:S02]  /*a0c0*/  STS.128 [R194+0x1c080], R4 ;  /* 0x01c08004c2007388 */ /* 0x0003e40000000c00 */
.L_x_781:
[----:B------:R-:W-:Y:S05]  /*a0d0*/  BSYNC B1 ;  /* 0x0000000000017941 */ /* 0x000fea0003800000 */
.L_x_780:
[----:B------:R-:W-:Y:S01]  /*a0e0*/  IADD3 R0, R211, 0x20, RZ ;  /* 0x00000020d3007810 */ /* 0x000fe20007ffe0ff */
[----:B------:R-:W-:Y:S03]  /*a0f0*/  BSSY B1, `(.L_x_788) ;  /* 0x00000b9000017945 */ /* 0x000fe60003800000 */
[----:B------:R-:W-:-:S13]  /*a100*/  ISETP.GE.AND P0, PT, R0, R64, PT ;  /* 0x000000400000720c */ /* 0x000fda0003f06270 */
[----:B------:R-:W-:Y:S05]  /*a110*/  @P0 BRA `(.L_x_789) ;  /* 0x00000b6000000947 */ /* 0x000fea0003800000 */
[----:B------:R-:W-:Y:S01]  /*a120*/  ISETP.GE.AND P0, PT, R138, c[0x0][0x27c], PT ;  /* 0x00009f008a007a0c */ /* 0x000fe20003f06270 */
[----:B------:R-:W-:-:S12]  /*a130*/  BSSY B0, `(.L_x_790) ;  /* 0x000002c000007945 */ /* 0x000fd80003800000 */
[----:B------:R-:W-:Y:S05]  /*a140*/  @P0 BRA `(.L_x_791) ;  /* 0x000002a000000947 */ /* 0x000fea0003800000 */
[----:B------:R-:W2:Y:S01]  /*a150*/  LDS.128 R8, [R194+0x11080] ;  /* 0x01108000c2087984 */ /* 0x000ea20000000c00 */
[----:B------:R-:W-:Y:S02]  /*a160*/  SHF.R.U32.HI R0, RZ, 0x10, R43 ;  /* 0x00000010ff007819 */ /* 0x000fe4000001162b */
[----:B------:R-:W-:Y:S02]  /*a170*/  SHF.R.U32.HI R2, RZ, 0x10, R45 ;  /* 0x00000010ff027819 */ /* 0x000fe4000001162d */
[----:B-1----:R-:W-:Y:S01]  /*a180*/  SHF.R.U64 R6, R42, 0x10, R43 ;  /* 0x000000102a067819 */ /* 0x002fe2000000122b */
[----:B------:R-:W-:Y:S02]  /*a190*/  HADD2.F32 R0, -RZ, R0.H0_H0 ;  /* 0x20000000ff007230 */ /* 0x000fe40000004100 */
[----:B------:R-:W-:Y:S02]  /*a1a0*/  HADD2.F32 R2, -RZ, R2.H0_H0 ;  /* 0x20000002ff027230 */ /* 0x000fe40000004100 */
[----:B------:R-:W-:-:S02]  /*a1b0*/  HADD2.F32 R6, -RZ, R6.H0_H0 ;  /* 0x20000006ff067230 */ /* 0x000fc40000004100 */
[--C-:B--2---:R-:W-:Y:S02]  /*a1c0*/  HADD2.F32 R3, -RZ, R11.reuse.H1_H1 ;  /* 0x3000000bff037230 */ /* 0x104fe40000004100 */
[----:B------:R-:W-:-:S03]  /*a1d0*/  HADD2.F32 R4, -RZ, R11.H0_H0 ;  /* 0x2000000bff047230 */ /* 0x000fc60000004100 */
[CC--:B------:R-:W-:Y:S02]  /*a1e0*/  FMUL.FTZ R5, R3.reuse, R0.reuse ;  /* 0x0000000003057220 */ /* 0x0c0fe40000410000 */
[C---:B------:R-:W-:Y:S02]  /*a1f0*/  FMUL.FTZ R0, R4.reuse, R0 ;  /* 0x0000000004007220 */ /* 0x040fe40000410000 */
[-C--:B------:R-:W-:Y:S01]  /*a200*/  FFMA.FTZ R13, R4, R2.reuse, -R5 ;  /* 0x00000002040d7223 */ /* 0x080fe20000010805 */
[--C-:B------:R-:W-:Y:S01]  /*a210*/  HADD2.F32 R4, -RZ, R8.reuse.H0_H0 ;  /* 0x20000008ff047230 */ /* 0x100fe20000004100 */
[----:B------:R-:W-:Y:S01]  /*a220*/  FFMA.FTZ R7, R3, R2, R0 ;  /* 0x0000000203077223 */ /* 0x000fe20000010000 */
[----:B------:R-:W-:Y:S02]  /*a230*/  HADD2.F32 R3, -RZ, R8.H1_H1 ;  /* 0x30000008ff037230 */ /* 0x000fe40000004100 */
[----:B------:R-:W-:Y:S02]  /*a240*/  HADD2.F32 R0, -RZ, R85.H0_H0 ;  /* 0x20000055ff007230 */ /* 0x000fe40000004100 */
[----:B------:R-:W-:Y:S01]  /*a250*/  HADD2.F32 R2, -RZ, R86.H1_H1 ;  /* 0x30000056ff027230 */ /* 0x000fe20000004100 */
[----:B------:R-:W-:-:S02]  /*a260*/  F2FP.PACK_AB R7, R7, R13 ;  /* 0x0000000d0707723e */ /* 0x000fc400000000ff */
[CC--:B------:R-:W-:Y:S02]  /*a270*/  FMUL.FTZ R5, R3.reuse, R0.reuse ;  /* 0x0000000003057220 */ /* 0x0c0fe40000410000 */
[C---:B------:R-:W-:Y:S02]  /*a280*/  FMUL.FTZ R0, R4.reuse, R0 ;  /* 0x0000000004007220 */ /* 0x040fe40000410000 */
[-C--:B------:R-:W-:Y:S01]  /*a290*/  FFMA.FTZ R12, R4, R2.reuse, -R5 ;  /* 0x00000002040c7223 */ /* 0x080fe20000010805 */
[--C-:B------:R-:W-:Y:S01]  /*a2a0*/  HADD2.F32 R4, -RZ, R10.reuse.H0_H0 ;  /* 0x2000000aff047230 */ /* 0x100fe20000004100 */
[----:B------:R-:W-:Y:S01]  /*a2b0*/  FFMA.FTZ R11, R3, R2, R0 ;  /* 0x00000002030b7223 */ /* 0x000fe20000010000 */
[----:B------:R-:W-:Y:S02]  /*a2c0*/  HADD2.F32 R3, -RZ, R10.H1_H1 ;  /* 0x3000000aff037230 */ /* 0x000fe40000004100 */
[----:B------:R-:W-:Y:S02]  /*a2d0*/  HADD2.F32 R0, -RZ, R86.H0_H0 ;  /* 0x20000056ff007230 */ /* 0x000fe40000004100 */
[----:B------:R-:W-:-:S03]  /*a2e0*/  HADD2.F32 R2, -RZ, R88.H0_H0 ;  /* 0x20000058ff027230 */ /* 0x000fc60000004100 */
[CC--:B------:R-:W-:Y:S02]  /*a2f0*/  FMUL.FTZ R5, R3.reuse, R0.reuse ;  /* 0x0000000003057220 */ /* 0x0c0fe40000410000 */
[C---:B------:R-:W-:Y:S02]  /*a300*/  FMUL.FTZ R0, R4.reuse, R0 ;  /* 0x0000000004007220 */ /* 0x040fe40000410000 */
[-C--:B------:R-:W-:Y:S02]  /*a310*/  FFMA.FTZ R8, R4, R2.reuse, -R5 ;  /* 0x0000000204087223 */ /* 0x080fe40000010805 */
[----:B------:R-:W-:Y:S01]  /*a320*/  FFMA.FTZ R5, R3, R2, R0 ;  /* 0x0000000203057223 */ /* 0x000fe20000010000 */
[----:B------:R-:W-:Y:S01]  /*a330*/  SHF.R.U64 R3, R44, 0x10, R45 ;  /* 0x000000102c037819 */ /* 0x000fe2000000122d */
[--C-:B------:R-:W-:Y:S02]  /*a340*/  HADD2.F32 R0, -RZ, R9.reuse.H1_H1 ;  /* 0x30000009ff007230 */ /* 0x100fe40000004100 */
[----:B------:R-:W-:-:S02]  /*a350*/  HADD2.F32 R2, -RZ, R9.H0_H0 ;  /* 0x20000009ff027230 */ /* 0x000fc40000004100 */
[----:B------:R-:W-:Y:S01]  /*a360*/  HADD2.F32 R9, -RZ, R3.H0_H0 ;  /* 0x20000003ff097230 */ /* 0x000fe20000004100 */
[-C--:B------:R-:W-:Y:S02]  /*a370*/  FMUL.FTZ R4, R0, R6.reuse ;  /* 0x0000000600047220 */ /* 0x080fe40000410000 */
[C---:B------:R-:W-:Y:S01]  /*a380*/  FMUL.FTZ R3, R2.reuse, R6 ;  /* 0x0000000602037220 */ /* 0x040fe20000410000 */
[----:B------:R-:W-:Y:S01]  /*a390*/  F2FP.PACK_AB R6, R5, R8 ;  /* 0x000000080506723e */ /* 0x000fe200000000ff */
[-C--:B------:R-:W-:Y:S01]  /*a3a0*/  FFMA.FTZ R2, R2, R9.reuse, -R4 ;  /* 0x0000000902027223 */ /* 0x080fe20000010804 */
[----:B------:R-:W-:Y:S01]  /*a3b0*/  F2FP.PACK_AB R4, R11, R12 ;  /* 0x0000000c0b04723e */ /* 0x000fe200000000ff */
[----:B------:R-:W-:-:S05]  /*a3c0*/  FFMA.FTZ R3, R0, R9, R3 ;  /* 0x0000000900037223 */ /* 0x000fca0000010003 */
[----:B------:R-:W-:-:S05]  /*a3d0*/  F2FP.PACK_AB R5, R3, R2 ;  /* 0x000000020305723e */ /* 0x000fca00000000ff */
[----:B------:R1:W-:Y:S02]  /*a3e0*/  STS.128 [R194+0x11080], R4 ;  /* 0x01108004c2007388 */ /* 0x0003e40000000c00 */
.L_x_791:
[----:B------:R-:W-:Y:S05]  /*a3f0*/  BSYNC B0 ;  /* 0x0000000000007941 */ /* 0x000fea0003800000 */
.L_x_790:
        /* <DEDUP_REMOVED lines=19> */
[----:B------:R-:W-:Y:S01]  /*a530*/  HADD2.F32 R2, -RZ, R90.H0_H0 ;  /* 0x2000005aff027230 */ /* 0x000fe20000004100 */
[----:B------:R-:W-:-:S02]  /*a540*/  F2FP.PACK_AB R7, R7, R13 ;  /* 0x0000000d0707723e */ /* 0x000fc400000000ff */
        /* <DEDUP_REMOVED lines=24> */
.L_x_793:
[----:B------:R-:W-:Y:S05]  /*a6d0*/  BSYNC B0 ;  /* 0x0000000000007941 */ /* 0x000fea0003800000 */
.L_x_792:
[----:B------:R-:W-:Y:S01]  /*a6e0*/  ISETP.GE.AND P0, PT, R156, c[0x0][0x27c], PT ;  /* 0x00009f009c007a0c */ /* 0x000fe20003f06270 */
[----:B------:R-:W-:-:S12]  /*a6f0*/  BSSY B0, `(.L_x_794) ;  /* 0x000002c000007945 */ /* 0x000fd80003800000 */
[----:B------:R-:W-:Y:S05]  /*a700*/  @P0 BRA `(.L_x_795) ;  /* 0x000002a000000947 */ /* 0x000fea0003800000 */
[----:B------:R-:W2:Y:S01]  /*a710*/  LDS.128 R8, [R194+0x19080] ;  /* 0x01908000c2087984 */ /* 0x000ea20000000c00 */
[----:B------:R-:W-:Y:S01]  /*a720*/  SHF.R.U32.HI R0, RZ, 0x10, R47 ;  /* 0x00000010ff007819 */ /* 0x000fe2000001162f */
[----:B-1----:R-:W-:Y:S01]  /*a730*/  HADD2.F32 R6, -RZ, R92.H0_H0 ;  /* 0x2000005cff067230 */ /* 0x002fe20000004100 */
[--C-:B------:R-:W-:Y:S02]  /*a740*/  SHF.R.U32.HI R2, RZ, 0x10, R15.reuse ;  /* 0x00000010ff027819 */ /* 0x100fe4000001160f */
[----:B------:R-:W-:Y:S01]  /*a750*/  SHF.R.U64 R13, R14, 0x10, R15 ;  /* 0x000000100e0d7819 */ /* 0x000fe2000000120f */
[----:B------:R-:W-:Y:S01]  /*a760*/  HADD2.F32 R0, -RZ, R0.H0_H0 ;  /* 0x20000000ff007230 */ /* 0x000fe20000004100 */
[----:B------:R-:W-:Y:S01]  /*a770*/  SHF.R.U64 R12, R46, 0x10, R47 ;  /* 0x000000102e0c7819 */ /* 0x000fe2000000122f */
[----:B------:R-:W-:Y:S02]  /*a780*/  HADD2.F32 R2, -RZ, R2.H0_H0 ;  /* 0x20000002ff027230 */ /* 0x000fe40000004100 */
[----:B------:R-:W-:-:S02]  /*a790*/  HADD2.F32 R13, -RZ, R13.H0_H0 ;  /* 0x2000000dff0d7230 */ /* 0x000fc40000004100 */
[--C-:B--2---:R-:W-:Y:S02]  /*a7a0*/  HADD2.F32 R3, -RZ, R11.reuse.H1_H1 ;  /* 0x3000000bff037230 */ /* 0x104fe40000004100 */
[----:B------:R-:W-:Y:S02]  /*a7b0*/  HADD2.F32 R4, -RZ, R11.H0_H0 ;  /* 0x2000000bff047230 */ /* 0x000fe40000004100 */
[----:B------:R-:W-:Y:S01]  /*a7c0*/  HADD2.F32 R11, -RZ, R8.H1_H1 ;  /* 0x30000008ff0b7230 */ /* 0x000fe20000004100 */
[CC--:B------:R-:W-:Y:S01]  /*a7d0*/  FMUL.FTZ R5, R3.reuse, R0.reuse ;  /* 0x0000000003057220 */ /* 0x0c0fe20000410000 */
[--C-:B------:R-:W-:Y:S01]  /*a7e0*/  HADD2.F32 R7, -RZ, R10.reuse.H0_H0 ;  /* 0x2000000aff077230 */ /* 0x100fe20000004100 */
[C---:B------:R-:W-:Y:S02]  /*a7f0*/  FMUL.FTZ R0, R4.reuse, R0 ;  /* 0x0000000004007220 */ /* 0x040fe40000410000 */
[-C--:B------:R-:W-:Y:S01]  /*a800*/  FFMA.FTZ R15, R4, R2.reuse, -R5 ;  /* 0x00000002040f7223 */ /* 0x080fe20000010805 */
[----:B------:R-:W-:Y:S01]  /*a810*/  HADD2.F32 R4, -RZ, R10.H1_H1 ;  /* 0x3000000aff047230 */ /* 0x000fe20000004100 */
[----:B------:R-:W-:Y:S01]  /*a820*/  FFMA.FTZ R14, R3, R2, R0 ;  /* 0x00000002030e7223 */ /* 0x000fe20000010000 */
[----:B------:R-:W-:-:S02]  /*a830*/  HADD2.F32 R0, -RZ, R91.H0_H0 ;  /* 0x2000005bff007230 */ /* 0x000fc40000004100 */
[----:B------:R-:W-:Y:S02]  /*a840*/  HADD2.F32 R2, -RZ, R8.H0_H0 ;  /* 0x20000008ff027230 */ /* 0x000fe40000004100 */
[--C-:B------:R-:W-:Y:S01]  /*a850*/  HADD2.F32 R5, -RZ, R9.reuse.H0_H0 ;  /* 0x20000009ff057230 */ /* 0x100fe20000004100 */
[CC--:B------:R-:W-:Y:S01]  /*a860*/  FMUL.FTZ R10, R11.reuse, R0.reuse ;  /* 0x000000000b0a7220 */ /* 0x0c0fe20000410000 */
[----:B------:R-:W-:Y:S01]  /*a870*/  HADD2.F32 R3, -RZ, R9.H1_H1 ;  /* 0x30000009ff037230 */ /* 0x000fe20000004100 */
[C---:B------:R-:W-:Y:S01]  /*a880*/  FMUL.FTZ R8, R2.reuse, R0 ;  /* 0x0000000002087220 */ /* 0x040fe20000410000 */
[----:B------:R-:W-:Y:S01]  /*a890*/  HADD2.F32 R0, -RZ, R91.H1_H1 ;  /* 0x3000005bff007230 */ /* 0x000fe20000004100 */
[-C--:B------:R-:W-:Y:S01]  /*a8a0*/  FFMA.FTZ R10, R2, R6.reuse, -R10 ;  /* 0x00000006020a7223 */ /* 0x080fe2000001080a */
[----:B------:R-:W-:Y:S01]  /*a8b0*/  HADD2.F32 R9, -RZ, R12.H0_H0 ;  /* 0x2000000cff097230 */ /* 0x000fe20000004100 */
[----:B------:R-:W-:Y:S01]  /*a8c0*/  FFMA.FTZ R11, R11, R6, R8 ;  /* 0x000000060b0b7223 */ /* 0x000fe20000010008 */
[----:B------:R-:W-:Y:S01]  /*a8d0*/  HADD2.F32 R2, -RZ, R92.H1_H1 ;  /* 0x3000005cff027230 */ /* 0x000fe20000004100 */
[----:B------:R-:W-:-:S02]  /*a8e0*/  FMUL.FTZ R6, R4, R0 ;  /* 0x0000000004067220 */ /* 0x000fc40000410000 */
[----:B------:R-:W-:Y:S02]  /*a8f0*/  FMUL.FTZ R0, R7, R0 ;  /* 0x0000000007007220 */ /* 0x000fe40000410000 */
[-C--:B------:R-:W-:Y:S02]  /*a900*/  FMUL.FTZ R8, R3, R9.reuse ;  /* 0x0000000903087220 */ /* 0x080fe40000410000 */
[----:B------:R-:W-:Y:S02]  /*a910*/  FMUL.FTZ R9, R5, R9 ;  /* 0x0000000905097220 */ /* 0x000fe40000410000 */
[-C--:B------:R-:W-:Y:S01]  /*a920*/  FFMA.FTZ R6, R7, R2.reuse, -R6 ;  /* 0x0000000207067223 */ /* 0x080fe20000010806 */
[----:B------:R-:W-:Y:S01]  /*a930*/  F2FP.PACK_AB R7, R14, R15 ;  /* 0x0000000f0e07723e */ /* 0x000fe200000000ff */
[----:B------:R-:W-:Y:S01]  /*a940*/  FFMA.FTZ R2, R4, R2, R0 ;  /* 0x0000000204027223 */ /* 0x000fe20000010000 */
[----:B------:R-:W-:Y:S01]  /*a950*/  F2FP.PACK_AB R4, R11, R10 ;  /* 0x0000000a0b04723e */ /* 0x000fe200000000ff */
[----:B------:R-:W-:-:S02]  /*a960*/  FFMA.FTZ R0, R5, R13, -R8 ;  /* 0x0000000d05007223 */ /* 0x000fc40000010808 */
[----:B------:R-:W-:Y:S01]  /*a970*/  FFMA.FTZ R3, R3, R13, R9 ;  /* 0x0000000d03037223 */ /* 0x000fe20000010009 */
[----:B------:R-:W-:-:S04]  /*a980*/  F2FP.PACK_AB R6, R2, R6 ;  /* 0x000000060206723e */ /* 0x000fc800000000ff */
[----:B------:R-:W-:-:S05]  /*a990*/  F2FP.PACK_AB R5, R3, R0 ;  /* 0x000000000305723e */ /* 0x000fca00000000ff */
[----:B------:R1:W-:Y:S02]  /*a9a0*/  STS.128 [R194+0x19080], R4 ;  /* 0x01908004c2007388 */ /* 0x0003e40000000c00 */
.L_x_795:
[----:B------:R-:W-:Y:S05]  /*a9b0*/  BSYNC B0 ;  /* 0x0000000000007941 */ /* 0x000fea0003800000 */
.L_x_794:
[----:B------:R-:W-:-:S13]  /*a9c0*/  ISETP.GE.AND P0, PT, R157, c[0x0][0x27c], PT ;  /* 0x00009f009d007a0c */ /* 0x000fda0003f06270 */
[----:B------:R-:W-:Y:S05]  /*a9d0*/  @P0 BRA `(.L_x_789) ;  /* 0x000002a000000947 */ /* 0x000fea0003800000 */
[----:B-1----:R-:W1:Y:S01]  /*a9e0*/  LDS.128 R4, [R194+0x1d080] ;  /* 0x01d08000c2047984 */ /* 0x002e620000000c00 */
[----:B------:R-:W-:Y:S02]  /*a9f0*/  SHF.R.U32.HI R0, RZ, 0x10, R49 ;  /* 0x00000010ff007819 */ /* 0x000fe40000011631 */
[----:B------:R-:W-:Y:S02]  /*aa00*/  SHF.R.U32.HI R2, RZ, 0x10, R55 ;  /* 0x00000010ff027819 */ /* 0x000fe40000011637 */
[----:B------:R-:W-:Y:S01]  /*aa10*/  SHF.R.U64 R14, R48, 0x10, R49 ;  /* 0x00000010300e7819 */ /* 0x000fe20000001231 */
[----:B------:R-:W-:Y:S01]  /*aa20*/  HADD2.F32 R12, -RZ, R0.H0_H0 ;  /* 0x20000000ff0c7230 */ /* 0x000fe20000004100 */
[----:B------:R-:W-:Y:S01]  /*aa30*/  SHF.R.U64 R15, R54, 0x10, R55 ;  /* 0x00000010360f7819 */ /* 0x000fe20000001237 */
[----:B------:R-:W-:Y:S02]  /*aa40*/  HADD2.F32 R0, -RZ, R94.H0_H0 ;  /* 0x2000005eff007230 */ /* 0x000fe40000004100 */
[----:B------:R-:W-:-:S02]  /*aa50*/  HADD2.F32 R17, -RZ, R2.H0_H0 ;  /* 0x20000002ff117230 */ /* 0x000fc40000004100 */
[----:B------:R-:W-:Y:S02]  /*aa60*/  HADD2.F32 R2, -RZ, R95.H1_H1 ;  /* 0x3000005fff027230 */ /* 0x000fe40000004100 */
[----:B------:R-:W-:Y:S02]  /*aa70*/  HADD2.F32 R15, -RZ, R15.H0_H0 ;  /* 0x2000000fff0f7230 */ /* 0x000fe40000004100 */
[--C-:B-1----:R-:W-:Y:S02]  /*aa80*/  HADD2.F32 R10, -RZ, R7.reuse.H0_H0 ;  /* 0x20000007ff0a7230 */ /* 0x102fe40000004100 */
[----:B------:R-:W-:Y:S02]  /*aa90*/  HADD2.F32 R7, -RZ, R7.H1_H1 ;  /* 0x30000007ff077230 */ /* 0x000fe40000004100 */
[--C-:B------:R-:W-:Y:S02]  /*aaa0*/  HADD2.F32 R9, -RZ, R4.reuse.H0_H0 ;  /* 0x20000004ff097230 */ /* 0x100fe40000004100 */
[----:B------:R-:W-:-:S02]  /*aab0*/  HADD2.F32 R8, -RZ, R4.H1_H1 ;  /* 0x30000004ff087230 */ /* 0x000fc40000004100 */
[--C-:B------:R-:W-:Y:S02]  /*aac0*/  HADD2.F32 R4, -RZ, R5.reuse.H0_H0 ;  /* 0x20000005ff047230 */ /* 0x100fe40000004100 */
[----:B------:R-:W-:Y:S01]  /*aad0*/  HADD2.F32 R3, -RZ, R5.H1_H1 ;  /* 0x30000005ff037230 */ /* 0x000fe20000004100 */
[----:B------:R-:W-:Y:S01]  /*aae0*/  FMUL.FTZ R5, R7, R12 ;  /* 0x0000000c07057220 */ /* 0x000fe20000410000 */
[--C-:B------:R-:W-:Y:S01]  /*aaf0*/  HADD2.F32 R11, -RZ, R6.reuse.H0_H0 ;  /* 0x20000006ff0b7230 */ /* 0x100fe20000004100 */
[-C--:B------:R-:W-:Y:S01]  /*ab00*/  FMUL.FTZ R13, R8, R0.reuse ;  /* 0x00000000080d7220 */ /* 0x080fe20000410000 */
[----:B------:R-:W-:Y:S01]  /*ab10*/  HADD2.F32 R6, -RZ, R6.H1_H1 ;  /* 0x30000006ff067230 */ /* 0x000fe20000004100 */
[----:B------:R-:W-:Y:S02]  /*ab20*/  FFMA.FTZ R16, R10, R17, -R5 ;  /* 0x000000110a107223 */ /* 0x000fe40000010805 */
[C---:B------:R-:W-:Y:S01]  /*ab30*/  FMUL.FTZ R5, R9.reuse, R0 ;  /* 0x0000000009057220 */ /* 0x040fe20000410000 */
[----:B------:R-:W-:Y:S01]  /*ab40*/  HADD2.F32 R0, -RZ, R95.H0_H0 ;  /* 0x2000005fff007230 */ /* 0x000fe20000004100 */
[----:B------:R-:W-:-:S02]  /*ab50*/  FFMA.FTZ R13, R9, R2, -R13 ;  /* 0x00000002090d7223 */ /* 0x000fc4000001080d */
[----:B------:R-:W-:Y:S01]  /*ab60*/  FFMA.FTZ R9, R8, R2, R5 ;  /* 0x0000000208097223 */ /* 0x000fe20000010005 */
[----:B------:R-:W-:Y:S01]  /*ab70*/  HADD2.F32 R8, -RZ, R14.H0_H0 ;  /* 0x2000000eff087230 */ /* 0x000fe20000004100 */
[----:B------:R-:W-:Y:S01]  /*ab80*/  FMUL.FTZ R12, R10, R12 ;  /* 0x0000000c0a0c7220 */ /* 0x000fe20000410000 */
[----:B------:R-:W-:Y:S01]  /*ab90*/  HADD2.F32 R2, -RZ, R96.H1_H1 ;  /* 0x30000060ff027230 */ /* 0x000fe20000004100 */
[-C--:B------:R-:W-:Y:S02]  /*aba0*/  FMUL.FTZ R5, R6, R0.reuse ;  /* 0x0000000006057220 */ /* 0x080fe40000410000 */
[----:B------:R-:W-:Y:S02]  /*abb0*/  FFMA.FTZ R10, R7, R17, R12 ;  /* 0x00000011070a7223 */ /* 0x000fe4000001000c */
[----:B------:R-:W-:Y:S02]  /*abc0*/  FMUL.FTZ R0, R11, R0 ;  /* 0x000000000b007220 */ /* 0x000fe40000410000 */
[----:B------:R-:W-:-:S02]  /*abd0*/  FMUL.FTZ R7, R3, R8 ;  /* 0x0000000803077220 */ /* 0x000fc40000410000 */
[----:B------:R-:W-:Y:S02]  /*abe0*/  FMUL.FTZ R8, R4, R8 ;  /* 0x0000000804087220 */ /* 0x000fe40000410000 */
[-C--:B------:R-:W-:Y:S02]  /*abf0*/  FFMA.FTZ R5, R11, R2.reuse, -R5 ;  /* 0x000000020b057223 */ /* 0x080fe40000010805 */
[----:B------:R-:W-:Y:S02]  /*ac00*/  FFMA.FTZ R2, R6, R2, R0 ;  /* 0x0000000206027223 */ /* 0x000fe40000010000 */
[-C--:B------:R-:W-:Y:S01]  /*ac10*/  FFMA.FTZ R0, R4, R15.reuse, -R7 ;  /* 0x0000000f04007223 */ /* 0x080fe20000010807 */
[----:B------:R-:W-:Y:S01]  /*ac20*/  F2FP.PACK_AB R7, R10, R16 ;  /* 0x000000100a07723e */ /* 0x000fe200000000ff */
[----:B------:R-:W-:Y:S01]  /*ac30*/  FFMA.FTZ R3, R3, R15, R8 ;  /* 0x0000000f03037223 */ /* 0x000fe20000010008 */
[----:B------:R-:W-:Y:S02]  /*ac40*/  F2FP.PACK_AB R6, R2, R5 ;  /* 0x000000050206723e */ /* 0x000fe400000000ff */
[----:B------:R-:W-:-:S02]  /*ac50*/  F2FP.PACK_AB R4, R9, R13 ;  /* 0x0000000d0904723e */ /* 0x000fc400000000ff */
[----:B------:R-:W-:-:S05]  /*ac60*/  F2FP.PACK_AB R5, R3, R0 ;  /* 0x000000000305723e */ /* 0x000fca00000000ff */
[----:B------:R1:W-:Y:S02]  /*ac70*/  STS.128 [R194+0x1d080], R4 ;  /* 0x01d08004c2007388 */ /* 0x0003e40000000c00 */
.L_x_789:
[----:B------:R-:W-:Y:S05]  /*ac80*/  BSYNC B1 ;  /* 0x0000000000017941 */ /* 0x000fea0003800000 */
.L_x_788:
        /* <DEDUP_REMOVED lines=29> */
[----:B------:R-:W-:Y:S01]  /*ae60*/  HADD2.F32 R0, -RZ, R93.H1_H1 ;  /* 0x3000005dff007230 */ /* 0x000fe20000004100 */
[----:B------:R-:W-:-:S02]  /*ae70*/  FFMA.FTZ R13, R9, R2, -R13 ;  /* 0x00000002090d7223 */ /* 0x000fc4000001080d */
[----:B------:R-:W-:Y:S01]  /*ae80*/  FFMA.FTZ R9, R8, R2, R5 ;  /* 0x0000000208097223 */ /* 0x000fe20000010005 */
[----:B------:R-:W-:Y:S01]  /*ae90*/  HADD2.F32 R8, -RZ, R14.H0_H0 ;  /* 0x2000000eff087230 */ /* 0x000fe20000004100 */
[----:B------:R-:W-:Y:S01]  /*aea0*/  FMUL.FTZ R12, R10, R12 ;  /* 0x0000000c0a0c7220 */ /* 0x000fe20000410000 */
[----:B------:R-:W-:Y:S01]  /*aeb0*/  HADD2.F32 R2, -RZ, R96.H0_H0 ;  /* 0x20000060ff027230 */ /* 0x000fe20000004100 */
        /* <DEDUP_REMOVED lines=14> */
.L_x_799:
[----:B------:R-:W-:Y:S05]  /*afa0*/  BSYNC B0 ;  /* 0x0000000000007941 */ /* 0x000fea0003800000 */
.L_x_798:
        /* <DEDUP_REMOVED lines=11> */
[----:B------:R-:W-:Y:S02]  /*b060*/  HADD2.F32 R2, -RZ, R98.H0_H0 ;  /* 0x20000062ff027230 */ /* 0x000fe40000004100 */
        /* <DEDUP_REMOVED lines=33> */
.L_x_801:
[----:B------:R-:W-:Y:S05]  /*b280*/  BSYNC B0 ;  /* 0x0000000000007941 */ /* 0x000fea0003800000 */
.L_x_800:
        /* <DEDUP_REMOVED lines=45> */
.L_x_803:
[----:B------:R-:W-:Y:S05]  /*b560*/  BSYNC B0 ;  /* 0x0000000000007941 */ /* 0x000fea0003800000 */
.L_x_802:
        /* <DEDUP_REMOVED lines=44> */
.L_x_797:
[----:B------:R-:W-:Y:S05]  /*b830*/  BSYNC B1 ;  /* 0x0000000000017941 */ /* 0x000fea0003800000 */
.L_x_796:
[----:B------:R-:W-:-:S04]  /*b840*/  IADD3 R0, R211, 0x60, RZ ;  /* 0x00000060d3007810 */ /* 0x000fc80007ffe0ff */
        /* <DEDUP_REMOVED lines=47> */
.L_x_806:
[----:B------:R-:W-:Y:S05]  /*bb40*/  BSYNC B0 ;  /* 0x0000000000007941 */ /* 0x000fea0003800000 */
.L_x_805:
        /* <DEDUP_REMOVED lines=45> */
.L_x_808:
[----:B------:R-:W-:Y:S05]  /*be20*/  BSYNC B0 ;  /* 0x0000000000007941 */ /* 0x000fea0003800000 */
.L_x_807:
        /* <DEDUP_REMOVED lines=45> */
.L_x_810:
[----:B------:R-:W-:Y:S05]  /*c100*/  BSYNC B0 ;  /* 0x0000000000007941 */ /* 0x000fea0003800000 */
.L_x_809:
        /* <DEDUP_REMOVED lines=43> */
[----:B------:R1:W-:Y:S01]  /*c3c0*/  STS.128 [R194+0x1f080], R4 ;  /* 0x01f08004c2007388 */ /* 0x0003e20000000c00 */
[----:B------:R-:W-:Y:S05]  /*c3d0*/  BRA `(.L_x_804) ;  /* 0x0000476000007947 */ /* 0x000fea0003800000 */
.L_x_771:
[----:B------:R-:W-:Y:S01]  /*c3e0*/  IMAD.MOV.U32 R3, RZ, RZ, c[0x0][0x2c4] ;  /* 0x0000b100ff037624 */ /* 0x000fe200078e00ff */
[----:B------:R-:W-:Y:S01]  /*c3f0*/  MOV R5, R6 ;  /* 0x0000000600057202 */ /* 0x000fe20000000f00 */
[----:B------:R-:W-:Y:S01]  /*c400*/  BSSY B0, `(.L_x_811) ;  /* 0x000003b000007945 */ /* 0x000fe20003800000 */
[----:B------:R-:W-:Y:S01]  /*c410*/  LOP3.LUT P1, RZ, R213, 0x2, RZ, 0xc0, !PT ;  /* 0x00000002d5ff7812 */ /* 0x000fe2000782c0ff */
[----:B------:R-:W-:Y:S01]  /*c420*/  CS2R R54, SRZ ;  /* 0x0000000000367805 */ /* 0x000fe2000001ff00 */
[----:B------:R-:W-:Y:S01]  /*c430*/  ISETP.NE.AND P0, PT, R3, 0x1, PT ;  /* 0x000000010300780c */ /* 0x000fe20003f05270 */
[----:B------:R-:W-:Y:S01]  /*c440*/  CS2R R26, SRZ ;  /* 0x00000000001a7805 */ /* 0x000fe2000001ff00 */
[----:B------:R-:W-:Y:S01]  /*c450*/  CS2R R24, SRZ ;  /* 0x0000000000187805 */ /* 0x000fe2000001ff00 */
[----:B------:R-:W-:Y:S01]  /*c460*/  CS2R R18, SRZ ;  /* 0x0000000000127805 */ /* 0x000fe2000001ff00 */
[----:B------:R-:W-:Y:S01]  /*c470*/  CS2R R16, SRZ ;  /* 0x0000000000107805 */ /* 0x000fe2000001ff00 */
[----:B------:R-:W-:Y:S01]  /*c480*/  CS2R R30, SRZ ;  /* 0x00000000001e7805 */ /* 0x000fe2000001ff00 */
[----:B------:R-:W-:Y:S01]  /*c490*/  CS2R R28, SRZ ;  /* 0x00000000001c7805 */ /* 0x000fe2000001ff00 */
[----:B------:R-:W-:Y:S01]  /*c4a0*/  CS2R R22, SRZ ;  /* 0x0000000000167805 */ /* 0x000fe2000001ff00 */
[----:B------:R-:W-:-:S05]  /*c4b0*/  CS2R R20, SRZ ;  /* 0x0000000000147805 */ /* 0x000fca000001ff00 */
[----:B------:R-:W-:-:S05]  /*c4c0*/  @P0 IMAD.HI.U32 R3, R0, c[0x0][0x2c8], RZ ;  /* 0x0000b20000030a27 */ /* 0x000fca00078e00ff */
[----:B------:R-:W-:-:S04]  /*c4d0*/  @P0 SHF.R.U32.HI R0, RZ, c[0x0][0x2cc], R3 ;  /* 0x0000b300ff000a19 */ /* 0x000fc80000011603 */
[----:B------:R-:W-:Y:S01]  /*c4e0*/  SHF.R.S32.HI R3, RZ, 0x1f, R0 ;  /* 0x0000001fff037819 */ /* 0x000fe20000011400 */
[----:B------:R-:W-:-:S04]  /*c4f0*/  IMAD.WIDE.U32 R4, R0, c[0x0][0x280], R4 ;  /* 0x0000a00000047a25 */ /* 0x000fc800078e0004 */
[----:B------:R-:W-:Y:S01]  /*c500*/  IMAD R8, R3, c[0x0][0x280], RZ ;  /* 0x0000a00003087a24 */ /* 0x000fe200078e02ff */
[----:B------:R-:W-:-:S03]  /*c510*/  LEA R15, P0, R4, c[0x0][0x270], 0x1 ;  /* 0x00009c00040f7a11 */ /* 0x000fc600078008ff */
[----:B------:R-:W-:-:S04]  /*c520*/  IMAD R6, R0, c[0x0][0x284], R8 ;  /* 0x0000a10000067a24 */ /* 0x000fc800078e0208 */
[----:B------:R-:W-:-:S05]  /*c530*/  IMAD.IADD R6, R5, 0x1, R6 ;  /* 0x0000000105067824 */ /* 0x000fca00078e0206 */
[----:B------:R-:W-:Y:S01]  /*c540*/  LEA.HI.X R14, R4, c[0x0][0x274], R6, 0x1, P0 ;  /* 0x00009d00040e7a11 */ /* 0x000fe200000f0c06 */
[----:B------:R-:W-:Y:S01]  /*c550*/  IMAD R4, R3, c[0x0][0x290], RZ ;  /* 0x0000a40003047a24 */ /* 0x000fe200078e02ff */
[----:B------:R-:W-:-:S03]  /*c560*/  MOV R3, R7 ;  /* 0x0000000700037202 */ /* 0x000fc60000000f00 */
[----:B------:R1:W2:Y:S02]  /*c570*/  SHFL.IDX PT, R5, R14, RZ, 0x181f ;  /* 0x00181fff0e057589 */ /* 0x0002a400000e0000 */
[----:B------:R-:W-:-:S04]  /*c580*/  IMAD.WIDE.U32 R2, R0, c[0x0][0x290], R2 ;  /* 0x0000a40000027a25 */ /* 0x000fc800078e0002 */
[----:B------:R-:W-:Y:S01]  /*c590*/  IMAD R0, R0, c[0x0][0x294], R4 ;  /* 0x0000a50000007a24 */ /* 0x000fe200078e0204 */
[----:B------:R-:W-:-:S03]  /*c5a0*/  LEA R13, P0, R2, c[0x0][0x288], 0x1 ;  /* 0x0000a200020d7a11 */ /* 0x000fc600078008ff */
[----:B------:R-:W-:Y:S02]  /*c5b0*/  IMAD.IADD R0, R3, 0x1, R0 ;  /* 0x0000000103007824 */ /* 0x000fe400078e0200 */
[----:B------:R1:W3:Y:S03]  /*c5c0*/  SHFL.IDX PT, R10, R13, RZ, 0x181f ;  /* 0x00181fff0d0a7589 */ /* 0x0002e600000e0000 */
[----:B----4-:R-:W-:Y:S02]  /*c5d0*/  LEA.HI.X R12, R2, c[0x0][0x28c], R0, 0x1, P0 ;  /* 0x0000a300020c7a11 */ /* 0x010fe400000f0c00 */
[----:B------:R1:W4:Y:S04]  /*c5e0*/  SHFL.IDX PT, R2, R15, RZ, 0x181f ;  /* 0x00181fff0f027589 */ /* 0x00032800000e0000 */
[----:B------:R1:W1:Y:S01]  /*c5f0*/  SHFL.IDX PT, R11, R12, RZ, 0x181f ;  /* 0x00181fff0c0b7589 */ /* 0x00026200000e0000 */
[----:B------:R-:W-:Y:S05]  /*c600*/  @P1 BRA `(.L_x_812) ;  /* 0x000001a000001947 */ /* 0x000fea0003800000 */
[----:B------:R-:W-:Y:S01]  /*c610*/  ISETP.GE.AND P1, PT, R132, c[0x0][0x27c], PT ;  /* 0x00009f0084007a0c */ /* 0x000fe20003f26270 */
[----:B------:R-:W-:Y:S01]  /*c620*/  CS2R R18, SRZ ;  /* 0x0000000000127805 */ /* 0x000fe2000001ff00 */
[----:B------:R-:W-:Y:S01]  /*c630*/  CS2R R16, SRZ ;  /* 0x0000000000107805 */ /* 0x000fe2000001ff00 */
[----:B------:R-:W-:Y:S01]  /*c640*/  CS2R R22, SRZ ;  /* 0x0000000000167805 */ /* 0x000fe2000001ff00 */
[----:B------:R-:W-:-:S09]  /*c650*/  CS2R R20, SRZ ;  /* 0x0000000000147805 */ /* 0x000fd2000001ff00 */
[C---:B------:R-:W-:Y:S01]  /*c660*/  @!P1 IMAD.SHL.U32 R0, R132.reuse, 0x2, RZ ;  /* 0x0000000284009824 */ /* 0x040fe200078e00ff */
[----:B------:R-:W-:-:S04]  /*c670*/  @!P1 SHF.L.U64.HI R3, R132, 0x1, R133 ;  /* 0x0000000184039819 */ /* 0x000fc80000010285 */
[----:B----4-:R-:W-:-:S05]  /*c680*/  @!P1 IADD3 R8, P0, R2, R0, RZ ;  /* 0x0000000002089210 */ /* 0x010fca0007f1e0ff */
[--C-:B--2---:R-:W-:Y:S01]  /*c690*/  @!P1 IMAD.X R9, R5, 0x1, R3.reuse, P0 ;  /* 0x0000000105099824 */ /* 0x104fe200000e0603 */
[----:B---3--:R-:W-:Y:S01]  /*c6a0*/  @!P1 IADD3 R6, P0, R10, R0, RZ ;  /* 0x000000000a069210 */ /* 0x008fe20007f1e0ff */
[----:B------:R-:W-:Y:S01]  /*c6b0*/  CS2R R26, SRZ ;  /* 0x00000000001a7805 */ /* 0x000fe2000001ff00 */
[----:B------:R-:W-:Y:S01]  /*c6c0*/  CS2R R24, SRZ ;  /* 0x0000000000187805 */ /* 0x000fe2000001ff00 */
[----:B------:R-:W-:Y:S01]  /*c6d0*/  CS2R R30, SRZ ;  /* 0x00000000001e7805 */ /* 0x000fe2000001ff00 */
[----:B------:R-:W-:Y:S01]  /*c6e0*/  CS2R R28, SRZ ;  /* 0x00000000001c7805 */ /* 0x000fe2000001ff00 */
[----:B-1----:R-:W-:Y:S01]  /*c6f0*/  @!P1 IMAD.X R7, R11, 0x1, R3, P0 ;  /* 0x000000010b079824 */ /* 0x002fe200000e0603 */
[----:B------:R-:W-:Y:S01]  /*c700*/  ISETP.GE.AND P0, PT, R137, c[0x0][0x27c], PT ;  /* 0x00009f0089007a0c */ /* 0x000fe20003f06270 */
[----:B------:R1:W5:Y:S04]  /*c710*/  @!P1 LD.E.128 R16, [R8.64] ;  /* 0x0000000808109980 */ /* 0x000368000c101d00 */
[----:B------:R1:W5:Y:S08]  /*c720*/  @!P1 LD.E.128 R20, [R6.64] ;  /* 0x0000000806149980 */ /* 0x000370000c101d00 */
[C---:B------:R-:W-:Y:S01]  /*c730*/  @!P0 IMAD.SHL.U32 R3, R201.reuse, 0x2, RZ ;  /* 0x00000002c9038824 */ /* 0x040fe200078e00ff */
[----:B------:R-:W-:-:S04]  /*c740*/  @!P0 SHF.L.U64.HI R0, R201, 0x1, R205 ;  /* 0x00000001c9008819 */ /* 0x000fc800000102cd */
[----:B------:R-:W-:-:S05]  /*c750*/  @!P0 IADD3 R4, P2, R2, R3, RZ ;  /* 0x0000000302048210 */ /* 0x000fca0007f5e0ff */
[----:B------:R-:W-:Y:S01]  /*c760*/  @!P0 IMAD.X R5, R5, 0x1, R0, P2 ;  /* 0x0000000105058824 */ /* 0x000fe200010e0600 */
[----:B------:R-:W-:-:S04]  /*c770*/  @!P0 IADD3 R2, P2, R10, R3, RZ ;  /* 0x000000030a028210 */ /* 0x000fc80007f5e0ff */
[----:B------:R1:W5:Y:S01]  /*c780*/  @!P0 LD.E.128 R24, [R4.64] ;  /* 0x0000000804188980 */ /* 0x000362000c101d00 */
[----:B------:R-:W-:-:S05]  /*c790*/  @!P0 IMAD.X R3, R11, 0x1, R0, P2 ;  /* 0x000000010b038824 */ /* 0x000fca00010e0600 */
[----:B------:R1:W5:Y:S03]  /*c7a0*/  @!P0 LD.E.128 R28, [R2.64] ;  /* 0x00000008021c8980 */ /* 0x000366000c101d00 */
.L_x_812:
[----:B------:R-:W-:Y:S05]  /*c7b0*/  BSYNC B0 ;  /* 0x0000000000007941 */ /* 0x000fea0003800000 */
.L_x_811:
[----:B-1--45:R-:W-:Y:S01]  /*c7c0*/  IMAD.MOV.U32 R2, RZ, RZ, R26 ;  /* 0x000000ffff027224 */ /* 0x032fe200078e001a */
[----:B------:R-:W-:Y:S01]  /*c7d0*/  LOP3.LUT P0, RZ, R213, 0x4, RZ, 0xc0, !PT ;  /* 0x00000004d5ff7812 */ /* 0x000fe2000780c0ff */
[----:B------:R-:W-:Y:S01]  /*c7e0*/  IMAD.MOV.U32 R0, RZ, RZ, R27 ;  /* 0x000000ffff007224 */ /* 0x000fe200078e001b */
[----:B--2---:R1:W2:Y:S01]  /*c7f0*/  SHFL.IDX PT, R5, R14, 0x1, 0x181f ;  /* 0x00381f000e057f89 */ /* 0x0042a200000e0000 */
[----:B------:R-:W-:Y:S01]  /*c800*/  IMAD.MOV.U32 R4, RZ, RZ, R24 ;  /* 0x000000ffff047224 */ /* 0x000fe200078e0018 */
[----:B------:R-:W-:Y:S01]  /*c810*/  BSSY B0, `(.L_x_813) ;  /* 0x0000040000007945 */ /* 0x000fe20003800000 */
[----:B------:R-:W-:Y:S01]  /*c820*/  IMAD.MOV.U32 R3, RZ, RZ, R25 ;  /* 0x000000ffff037224 */ /* 0x000fe200078e0019 */
[----:B------:R-:W-:Y:S01]  /*c830*/  PRMT R93, R2, 0x5410, R0 ;  /* 0x00005410025d7816 */ /* 0x000fe20000000000 */
[----:B------:R-:W-:Y:S01]  /*c840*/  IMAD.MOV.U32 R2, RZ, RZ, R18 ;  /* 0x000000ffff027224 */ /* 0x000fe200078e0012 */
[----:B------:R-:W-:Y:S01]  /*c850*/  PRMT R92, R4, 0x7610, R92 ;  /* 0x00007610045c7816 */ /* 0x000fe2000000005c */
[----:B------:R-:W-:Y:S01]  /*c860*/  IMAD.MOV.U32 R0, RZ, RZ, R19 ;  /* 0x000000ffff007224 */ /* 0x000fe200078e0013 */
[----:B------:R-:W-:Y:S01]  /*c870*/  PRMT R66, R66, 0x5410, R3 ;  /* 0x0000541042427816 */ /* 0x000fe20000000003 */
[----:B------:R-:W-:Y:S01]  /*c880*/  IMAD.MOV.U32 R4, RZ, RZ, R16 ;  /* 0x000000ffff047224 */ /* 0x000fe200078e0010 */
[----:B------:R1:W4:Y:S01]  /*c890*/  SHFL.IDX PT, R11, R12, 0x1, 0x181f ;  /* 0x00381f000c0b7f89 */ /* 0x00032200000e0000 */
[----:B------:R-:W-:Y:S01]  /*c8a0*/  IMAD.MOV.U32 R3, RZ, RZ, R17 ;  /* 0x000000ffff037224 */ /* 0x000fe200078e0011 */
[----:B------:R-:W-:Y:S01]  /*c8b0*/  PRMT R65, R2, 0x5410, R0 ;  /* 0x0000541002417816 */ /* 0x000fe20000000000 */
[----:B------:R-:W-:Y:S01]  /*c8c0*/  IMAD.MOV.U32 R0, RZ, RZ, R31 ;  /* 0x000000ffff007224 */ /* 0x000fe200078e001f */
[----:B------:R-:W-:Y:S01]  /*c8d0*/  MOV R2, R30 ;  /* 0x0000001e00027202 */ /* 0x000fe20000000f00 */
[----:B------:R-:W-:Y:S01]  /*c8e0*/  IMAD.MOV.U32 R6, RZ, RZ, R22 ;  /* 0x000000ffff067224 */ /* 0x000fe200078e0016 */
[----:B------:R-:W-:Y:S01]  /*c8f0*/  PRMT R34, R34, 0x5410, R4 ;  /* 0x0000541022227816 */ /* 0x000fe20000000004 */
[----:B---3--:R1:W3:Y:S01]  /*c900*/  SHFL.IDX PT, R10, R13, 0x1, 0x181f ;  /* 0x00381f000d0a7f89 */ /* 0x0082e200000e0000 */
[----:B------:R-:W-:Y:S01]  /*c910*/  PRMT R67, R67, 0x5410, R2 ;  /* 0x0000541043437816 */ /* 0x000fe20000000002 */
[----:B------:R-:W-:Y:S01]  /*c920*/  IMAD.MOV.U32 R2, RZ, RZ, R28 ;  /* 0x000000ffff027224 */ /* 0x000fe200078e001c */
[----:B------:R-:W-:Y:S01]  /*c930*/  PRMT R92, R92, 0x5410, R0 ;  /* 0x000054105c5c7816 */ /* 0x000fe20000000000 */
[----:B------:R-:W-:Y:S01]  /*c940*/  IMAD.MOV.U32 R0, RZ, RZ, R29 ;  /* 0x000000ffff007224 */ /* 0x000fe200078e001d */
[----:B------:R-:W-:Y:S01]  /*c950*/  PRMT R33, R33, 0x5410, R3 ;  /* 0x0000541021217816 */ /* 0x000fe20000000003 */
[----:B------:R-:W-:Y:S01]  /*c960*/  CS2R R52, SRZ ;  /* 0x0000000000347805 */ /* 0x000fe2000001ff00 */
[----:B------:R-:W-:Y:S01]  /*c970*/  PRMT R67, R2, 0x7610, R67 ;  /* 0x0000761002437816 */ /* 0x000fe20000000043 */
[----:B------:R-:W-:Y:S01]  /*c980*/  IMAD.MOV.U32 R2, RZ, RZ, R20 ;  /* 0x000000ffff027224 */ /* 0x000fe200078e0014 */
[----:B------:R-:W-:Y:S01]  /*c990*/  PRMT R66, R0, 0x7610, R66 ;  /* 0x0000761000427816 */ /* 0x000fe20000000042 */
[----:B------:R-:W-:Y:S01]  /*c9a0*/  IMAD.MOV.U32 R0, RZ, RZ, R21 ;  /* 0x000000ffff007224 */ /* 0x000fe200078e0015 */
[----:B------:R-:W-:Y:S01]  /*c9b0*/  MOV R4, R23 ;  /* 0x0000001700047202 */ /* 0x000fe20000000f00 */
[----:B------:R1:W1:Y:S01]  /*c9c0*/  SHFL.IDX PT, R3, R15, 0x1, 0x181f ;  /* 0x00381f000f037f89 */ /* 0x00026200000e0000 */
[----:B------:R-:W-:Y:S01]  /*c9d0*/  PRMT R34, R2, 0x7610, R34 ;  /* 0x0000761002227816 */ /* 0x000fe20000000022 */
[----:B------:R-:W-:Y:S01]  /*c9e0*/  CS2R R42, SRZ ;  /* 0x00000000002a7805 */ /* 0x000fe2000001ff00 */
[----:B------:R-:W-:Y:S01]  /*c9f0*/  PRMT R47, R6, 0x5410, R4 ;  /* 0x00005410062f7816 */ /* 0x000fe20000000004 */
[----:B------:R-:W-:Y:S01]  /*ca00*/  CS2R R40, SRZ ;  /* 0x0000000000287805 */ /* 0x000fe2000001ff00 */
[----:B------:R-:W-:Y:S01]  /*ca10*/  PRMT R33, R0, 0x7610, R33 ;  /* 0x0000761000217816 */ /* 0x000fe20000000021 */
[----:B------:R-:W-:Y:S01]  /*ca20*/  CS2R R50, SRZ ;  /* 0x0000000000327805 */ /* 0x000fe2000001ff00 */
[----:B------:R-:W-:Y:S01]  /*ca30*/  CS2R R48, SRZ ;  /* 0x0000000000307805 */ /* 0x000fe2000001ff00 */
[----:B------:R-:W-:Y:S01]  /*ca40*/  CS2R R38, SRZ ;  /* 0x0000000000267805 */ /* 0x000fe2000001ff00 */
[----:B------:R-:W-:Y:S01]  /*ca50*/  CS2R R36, SRZ ;  /* 0x0000000000247805 */ /* 0x000fe2000001ff00 */
[----:B------:R-:W-:Y:S05]  /*ca60*/  @P0 BRA `(.L_x_814) ;  /* 0x000001a000000947 */ /* 0x000fea0003800000 */
[----:B--2-4-:R-:W-:Y:S01]  /*ca70*/  ISETP.GE.AND P1, PT, R132, c[0x0][0x27c], PT ;  /* 0x00009f0084007a0c */ /* 0x014fe20003f26270 */
[----:B------:R-:W-:Y:S01]  /*ca80*/  CS2R R42, SRZ ;  /* 0x00000000002a7805 */ /* 0x000fe2000001ff00 */
[----:B------:R-:W-:Y:S01]  /*ca90*/  CS2R R40, SRZ ;  /* 0x0000000000287805 */ /* 0x000fe2000001ff00 */
[----:B------:R-:W-:Y:S01]  /*caa0*/  CS2R R38, SRZ ;  /* 0x0000000000267805 */ /* 0x000fe2000001ff00 */
[----:B------:R-:W-:-:S09]  /*cab0*/  CS2R R36, SRZ ;  /* 0x0000000000247805 */ /* 0x000fd2000001ff00 */
[C---:B------:R-:W-:Y:S01]  /*cac0*/  @!P1 IMAD.SHL.U32 R0, R132.reuse, 0x2, RZ ;  /* 0x0000000284009824 */ /* 0x040fe200078e00ff */
[----:B------:R-:W-:-:S04]  /*cad0*/  @!P1 SHF.L.U64.HI R2, R132, 0x1, R133 ;  /* 0x0000000184029819 */ /* 0x000fc80000010285 */
[----:B-1----:R-:W-:-:S05]  /*cae0*/  @!P1 IADD3 R8, P0, R3, R0, RZ ;  /* 0x0000000003089210 */ /* 0x002fca0007f1e0ff */
[--C-:B------:R-:W-:Y:S01]  /*caf0*/  @!P1 IMAD.X R9, R5, 0x1, R2.reuse, P0 ;  /* 0x0000000105099824 */ /* 0x100fe200000e0602 */
[----:B---3--:R-:W-:Y:S01]  /*cb00*/  @!P1 IADD3 R6, P0, R10, R0, RZ ;  /* 0x000000000a069210 */ /* 0x008fe20007f1e0ff */
[----:B------:R-:W-:Y:S01]  /*cb10*/  CS2R R54, SRZ ;  /* 0x0000000000367805 */ /* 0x000fe2000001ff00 */
[----:B------:R-:W-:Y:S01]  /*cb20*/  CS2R R52, SRZ ;  /* 0x0000000000347805 */ /* 0x000fe2000001ff00 */
[----:B------:R-:W-:Y:S01]  /*cb30*/  CS2R R50, SRZ ;  /* 0x0000000000327805 */ /* 0x000fe2000001ff00 */
[----:B------:R-:W-:Y:S01]  /*cb40*/  CS2R R48, SRZ ;  /* 0x0000000000307805 */ /* 0x000fe2000001ff00 */
[----:B------:R-:W-:Y:S01]  /*cb50*/  @!P1 IMAD.X R7, R11, 0x1, R2, P0 ;  /* 0x000000010b079824 */ /* 0x000fe200000e0602 */
        /* <DEDUP_REMOVED lines=11> */
.L_x_814:
[----:B--2-4-:R-:W-:Y:S05]  /*cc10*/  BSYNC B0 ;  /* 0x0000000000007941 */ /* 0x014fea0003800000 */
.L_x_813:
[----:B-1---5:R-:W-:Y:S01]  /*cc20*/  IMAD.MOV.U32 R4, RZ, RZ, R54 ;  /* 0x000000ffff047224 */ /* 0x022fe200078e0036 */
[----:B------:R-:W-:Y:S01]  /*cc30*/  LOP3.LUT P0, RZ, R213, 0x8, RZ, 0xc0, !PT ;  /* 0x00000008d5ff7812 */ /* 0x000fe2000780c0ff */
[----:B------:R-:W-:Y:S01]  /*cc40*/  IMAD.MOV.U32 R3, RZ, RZ, R55 ;  /* 0x000000ffff037224 */ /* 0x000fe200078e0037 */
[----:B------:R1:W2:Y:S01]  /*cc50*/  SHFL.IDX PT, R8, R14, 0x2, 0x181f ;  /* 0x00581f000e087f89 */ /* 0x0002a200000e0000 */
        /* <DEDUP_REMOVED lines=9> */
[----:B------:R-:W-:Y:S01]  /*ccf0*/  MOV R3, R43 ;  /* 0x0000002b00037202 */ /* 0x000fe20000000f00 */
[----:B------:R1:W4:Y:S01]  /*cd00*/  SHFL.IDX PT, R6, R15, 0x2, 0x181f ;  /* 0x00581f000f067f89 */ /* 0x00032200000e0000 */
[----:B------:R-:W-:Y:S01]  /*cd10*/  PRMT R96, R2, 0x7610, R96 ;  /* 0x0000761002607816 */ /* 0x000fe20000000060 */
[----:B------:R-:W-:Y:S01]  /*cd20*/  IMAD.MOV.U32 R2, RZ, RZ, R48 ;  /* 0x000000ffff027224 */ /* 0x000fe200078e0030 */
[----:B------:R-:W-:Y:S01]  /*cd30*/  PRMT R97, R4, 0x5410, R3 ;  /* 0x0000541004617816 */ /* 0x000fe20000000003 */
[----:B------:R-:W-:Y:S01]  /*cd40*/  IMAD.MOV.U32 R4, RZ, RZ, R50 ;  /* 0x000000ffff047224 */ /* 0x000fe200078e0032 */
[----:B------:R-:W-:Y:S01]  /*cd50*/  PRMT R94, R94, 0x5410, R0 ;  /* 0x000054105e5e7816 */ /* 0x000fe20000000000 */
[----:B------:R-:W-:Y:S01]  /*cd60*/  IMAD.MOV.U32 R0, RZ, RZ, R49 ;  /* 0x000000ffff007224 */ /* 0x000fe200078e0031 */
[----:B------:R-:W-:Y:S01]  /*cd70*/  MOV R3, R51 ;  /* 0x0000003300037202 */ /* 0x000fe20000000f00 */
[----:B------:R1:W3:Y:S01]  /*cd80*/  SHFL.IDX PT, R9, R12, 0x2, 0x181f ;  /* 0x00581f000c097f89 */ /* 0x0002e200000e0000 */
[----:B------:R-:W-:Y:S01]  /*cd90*/  PRMT R99, R2, 0x5410, R4 ;  /* 0x0000541002637816 */ /* 0x000fe20000000004 */
[----:B------:R-:W-:Y:S01]  /*cda0*/  IMAD.MOV.U32 R4, RZ, RZ, R38 ;  /* 0x000000ffff047224 */ /* 0x000fe200078e0026 */
        /* <DEDUP_REMOVED lines=26> */
[----:B------:R-:W-:-:S05]  /*cf50*/  @!P1 IADD3 R4, P0, R6, R2, RZ ;  /* 0x0000000206049210 */ /* 0x000fca0007f1e0ff */
[----:B------:R-:W-:Y:S01]  /*cf60*/  @!P1 IMAD.X R5, R8, 0x1, R0, P0 ;  /* 0x0000000108059824 */ /* 0x000fe200000e0600 */
[----:B-1----:R-:W-:-:S04]  /*cf70*/  @!P1 IADD3 R2, P0, R7, R2, RZ ;  /* 0x0000000207029210 */ /* 0x002fc80007f1e0ff */
[----:B------:R1:W5:Y:S01]  /*cf80*/  @!P1 LD.E.128 R56, [R4.64] ;  /* 0x0000000804389980 */ /* 0x000362000c101d00 */
[----:B---3--:R-:W-:Y:S01]  /*cf90*/  @!P1 IMAD.X R3, R9, 0x1, R0, P0 ;  /* 0x0000000109039824 */ /* 0x008fe200000e0600 */
[----:B------:R-:W-:-:S04]  /*cfa0*/  ISETP.GE.AND P0, PT, R137, c[0x0][0x27c], PT ;  /* 0x00009f0089007a0c */ /* 0x000fc80003f06270 */
[----:B------:R2:W5:Y:S09]  /*cfb0*/  @!P1 LD.E.128 R60, [R2.64] ;  /* 0x00000008023c9980 */ /* 0x000572000c101d00 */
[----:B------:R-:W-:-:S05]  /*cfc0*/  @!P0 IMAD.SHL.U32 R0, R201, 0x2, RZ ;  /* 0x00000002c9008824 */ /* 0x000fca00078e00ff */
[----:B-1----:R-:W-:Y:S02]  /*cfd0*/  @!P0 IADD3 R4, P1, R6, R0, RZ ;  /* 0x0000000006048210 */ /* 0x002fe40007f3e0ff */
[----:B--2---:R-:W-:-:S05]  /*cfe0*/  @!P0 SHF.L.U64.HI R3, R201, 0x1, R205 ;  /* 0x00000001c9038819 */ /* 0x004fca00000102cd */
[--C-:B------:R-:W-:Y:S01]  /*cff0*/  @!P0 IMAD.X R5, R8, 0x1, R3.reuse, P1 ;  /* 0x0000000108058824 */ /* 0x100fe200008e0603 */
[----:B------:R-:W-:Y:S01]  /*d000*/  @!P0 IADD3 R2, P1, R7, R0, RZ ;  /* 0x0000000007028210 */ /* 0x000fe20007f3e0ff */
[----:B------:R-:W-:Y:S01]  /*d010*/  CS2R R74, SRZ ;  /* 0x00000000004a7805 */ /* 0x000fe2000001ff00 */
[----:B------:R-:W-:Y:S01]  /*d020*/  CS2R R72, SRZ ;  /* 0x0000000000487805 */ /* 0x000fe2000001ff00 */
[----:B------:R-:W-:Y:S01]  /*d030*/  CS2R R70, SRZ ;  /* 0x0000000000467805 */ /* 0x000fe2000001ff00 */
[----:B------:R-:W-:Y:S01]  /*d040*/  CS2R R68, SRZ ;  /* 0x0000000000447805 */ /* 0x000fe2000001ff00 */
[----:B------:R-:W-:-:S03]  /*d050*/  @!P0 IMAD.X R3, R9, 0x1, R3, P1 ;  /* 0x0000000109038824 */ /* 0x000fc600008e0603 */
[----:B------:R1:W5:Y:S04]  /*d060*/  @!P0 LD.E.128 R72, [R4.64] ;  /* 0x0000000804488980 */ /* 0x000368000c101d00 */
[----:B------:R1:W5:Y:S02]  /*d070*/  @!P0 LD.E.128 R68, [R2.64] ;  /* 0x0000000802448980 */ /* 0x000364000c101d00 */
.L_x_816:
[----:B--2-4-:R-:W-:Y:S05]  /*d080*/  BSYNC B0 ;  /* 0x0000000000007941 */ /* 0x014fea0003800000 */
.L_x_815:
[----:B-1---5:R-:W-:Y:S01]  /*d090*/  IMAD.MOV.U32 R2, RZ, RZ, R74 ;  /* 0x000000ffff027224 */ /* 0x022fe200078e004a */
[----:B------:R1:W2:Y:S01]  /*d0a0*/  SHFL.IDX PT, R8, R14, 0x3, 0x181f ;  /* 0x00781f000e087f89 */ /* 0x0002a200000e0000 */
[----:B------:R-:W-:Y:S01]  /*d0b0*/  IMAD.MOV.U32 R0, RZ, RZ, R75 ;  /* 0x000000ffff007224 */ /* 0x000fe200078e004b */
[----:B------:R-:W-:Y:S01]  /*d0c0*/  BSSY B0, `(.L_x_817) ;  /* 0x0000040000007945 */ /* 0x000fe20003800000 */
[----:B------:R-:W-:Y:S01]  /*d0d0*/  CS2R R88, SRZ ;  /* 0x0000000000587805 */ /* 0x000fe2000001ff00 */
[----:B------:R1:W4:Y:S01]  /*d0e0*/  SHFL.IDX PT, R5, R15, 0x3, 0x181f ;  /* 0x00781f000f057f89 */ /* 0x00032200000e0000 */
[----:B------:R-:W-:Y:S01]  /*d0f0*/  CS2R R82, SRZ ;  /* 0x0000000000527805 */ /* 0x000fe2000001ff00 */
[----:B------:R-:W-:Y:S01]  /*d100*/  PRMT R110, R0, 0x5410, R2 ;  /* 0x00005410006e7816 */ /* 0x000fe20000000002 */
[----:B------:R-:W-:Y:S01]  /*d110*/  IMAD.MOV.U32 R2, RZ, RZ, R72 ;  /* 0x000000ffff027224 */ /* 0x000fe200078e0048 */
[----:B------:R1:W3:Y:S01]  /*d120*/  SHFL.IDX PT, R7, R12, 0x3, 0x181f ;  /* 0x00781f000c077f89 */ /* 0x0002e200000e0000 */
[----:B------:R-:W-:Y:S01]  /*d130*/  IMAD.MOV.U32 R0, RZ, RZ, R73 ;  /* 0x000000ffff007224 */ /* 0x000fe200078e0049 */
[----:B------:R-:W-:Y:S01]  /*d140*/  CS2R R80, SRZ ;  /* 0x0000000000507805 */ /* 0x000fe2000001ff00 */
[----:B------:R-:W-:Y:S01]  /*d150*/  CS2R R86, SRZ ;  /* 0x0000000000567805 */ /* 0x000fe2000001ff00 */
[----:B------:R-:W-:Y:S01]  /*d160*/  PRMT R108, R108, 0x5410, R2 ;  /* 0x000054106c6c7816 */ /* 0x000fe20000000002 */
[----:B------:R-:W-:Y:S01]  /*d170*/  IMAD.MOV.U32 R2, RZ, RZ, R58 ;  /* 0x000000ffff027224 */ /* 0x000fe200078e003a */
[----:B------:R-:W-:Y:S01]  /*d180*/  PRMT R107, R0, 0x7610, R107 ;  /* 0x00007610006b7816 */ /* 0x000fe2000000006b */
[----:B------:R1:W1:Y:S01]  /*d190*/  SHFL.IDX PT, R6, R13, 0x3, 0x181f ;  /* 0x00781f000d067f89 */ /* 0x00026200000e0000 */
[----:B------:R-:W-:Y:S01]  /*d1a0*/  MOV R0, R59 ;  /* 0x0000003b00007202 */ /* 0x000fe20000000f00 */
[----:B------:R-:W-:Y:S01]  /*d1b0*/  CS2R R84, SRZ ;  /* 0x0000000000547805 */ /* 0x000fe2000001ff00 */
[----:B------:R-:W-:Y:S01]  /*d1c0*/  CS2R R78, SRZ ;  /* 0x00000000004e7805 */ /* 0x000fe2000001ff00 */
[----:B------:R-:W-:Y:S01]  /*d1d0*/  CS2R R76, SRZ ;  /* 0x00000000004c7805 */ /* 0x000fe2000001ff00 */
[----:B------:R-:W-:Y:S01]  /*d1e0*/  PRMT R105, R2, 0x5410, R0 ;  /* 0x0000541002697816 */ /* 0x000fe20000000000 */
[----:B------:R-:W-:-:S02]  /*d1f0*/  IMAD.MOV.U32 R2, RZ, RZ, R56 ;  /* 0x000000ffff027224 */ /* 0x000fc400078e0038 */
[----:B------:R-:W-:-:S03]  /*d200*/  IMAD.MOV.U32 R0, RZ, RZ, R57 ;  /* 0x000000ffff007224 */ /* 0x000fc600078e0039 */
[----:B------:R-:W-:Y:S01]  /*d210*/  PRMT R104, R104, 0x5410, R2 ;  /* 0x0000541068687816 */ /* 0x000fe20000000002 */
[----:B------:R-:W-:Y:S01]  /*d220*/  IMAD.MOV.U32 R2, RZ, RZ, R70 ;  /* 0x000000ffff027224 */ /* 0x000fe200078e0046 */
[----:B------:R-:W-:Y:S02]  /*d230*/  PRMT R103, R0, 0x7610, R103 ;  /* 0x0000761000677816 */ /* 0x000fe40000000067 */
[----:B------:R-:W-:Y:S02]  /*d240*/  MOV R0, R71 ;  /* 0x0000004700007202 */ /* 0x000fe40000000f00 */
[----:B------:R-:W-:Y:S01]  /*d250*/  PRMT R107, R107, 0x5410, R2 ;  /* 0x000054106b6b7816 */ /* 0x000fe20000000002 */
[----:B------:R-:W-:Y:S01]  /*d260*/  IMAD.MOV.U32 R2, RZ, RZ, R68 ;  /* 0x000000ffff027224 */ /* 0x000fe200078e0044 */
[----:B------:R-:W-:Y:S01]  /*d270*/  PRMT R108, R0, 0x7610, R108 ;  /* 0x00007610006c7816 */ /* 0x000fe2000000006c */
[----:B------:R-:W-:-:S05]  /*d280*/  IMAD.MOV.U32 R0, RZ, RZ, R69 ;  /* 0x000000ffff007224 */ /* 0x000fca00078e0045 */
[----:B------:R-:W-:Y:S01]  /*d290*/  PRMT R106, R0, 0x5410, R2 ;  /* 0x00005410006a7816 */ /* 0x000fe20000000002 */
[----:B------:R-:W-:Y:S01]  /*d2a0*/  IMAD.MOV.U32 R2, RZ, RZ, R62 ;  /* 0x000000ffff027224 */ /* 0x000fe200078e003e */
[----:B------:R-:W-:-:S04]  /*d2b0*/  MOV R0, R63 ;  /* 0x0000003f00007202 */ /* 0x000fc80000000f00 */
[----:B------:R-:W-:Y:S01]  /*d2c0*/  PRMT R103, R103, 0x5410, R2 ;  /* 0x0000541067677816 */ /* 0x000fe20000000002 */
[----:B------:R-:W-:Y:S01]  /*d2d0*/  IMAD.MOV.U32 R2, RZ, RZ, R60 ;  /* 0x000000ffff027224 */ /* 0x000fe200078e003c */
[----:B------:R-:W-:Y:S01]  /*d2e0*/  PRMT R104, R0, 0x7610, R104 ;  /* 0x0000761000687816 */ /* 0x000fe20000000068 */
[----:B------:R-:W-:-:S05]  /*d2f0*/  IMAD.MOV.U32 R0, RZ, RZ, R61 ;  /* 0x000000ffff007224 */ /* 0x000fca00078e003d */
[----:B------:R-:W-:Y:S01]  /*d300*/  PRMT R102, R0, 0x5410, R2 ;  /* 0x0000541000667816 */ /* 0x000fe20000000002 */
[----:B------:R-:W-:Y:S05]  /*d310*/  @P6 BRA `(.L_x_818) ;  /* 0x000001a000006947 */ /* 0x000fea0003800000 */
[----:B-1234-:R-:W-:Y:S01]  /*d320*/  ISETP.GE.AND P1, PT, R132, c[0x0][0x27c], PT ;  /* 0x00009f0084007a0c */ /* 0x01efe20003f26270 */
[----:B------:R-:W-:Y:S01]  /*d330*/  CS2R R82, SRZ ;  /* 0x0000000000527805 */ /* 0x000fe2000001ff00 */
[----:B------:R-:W-:-:S11]  /*d340*/  CS2R R80, SRZ ;  /* 0x0000000000507805 */ /* 0x000fd6000001ff00 */
[C---:B------:R-:W-:Y:S01]  /*d350*/  @!P1 IMAD.SHL.U32 R0, R132.reuse, 0x2, RZ ;  /* 0x0000000284009824 */ /* 0x040fe200078e00ff */
[----:B------:R-:W-:-:S04]  /*d360*/  @!P1 SHF.L.U64.HI R4, R132, 0x1, R133 ;  /* 0x0000000184049819 */ /* 0x000fc80000010285 */
[----:B------:R-:W-:-:S05]  /*d370*/  @!P1 IADD3 R2, P0, R5, R0, RZ ;  /* 0x0000000005029210 */ /* 0x000fca0007f1e0ff */
[----:B------:R-:W-:Y:S01]  /*d380*/  @!P1 IMAD.X R3, R8, 0x1, R4, P0 ;  /* 0x0000000108039824 */ /* 0x000fe200000e0604 */
[----:B------:R-:W-:-:S04]  /*d390*/  ISETP.GE.AND P0, PT, R137, c[0x0][0x27c], PT ;  /* 0x00009f0089007a0c */ /* 0x000fc80003f06270 */
[----:B------:R1:W5:Y:S01]  /*d3a0*/  @!P1 LD.E.128 R80, [R2.64] ;  /* 0x0000000802509980 */ /* 0x000362000c101d00 */
[----:B------:R-:W-:Y:S01]  /*d3b0*/  CS2R R78, SRZ ;  /* 0x00000000004e7805 */ /* 0x000fe2000001ff00 */
[----:B------:R-:W-:Y:S01]  /*d3c0*/  CS2R R76, SRZ ;  /* 0x00000000004c7805 */ /* 0x000fe2000001ff00 */
[----:B------:R-:W-:Y:S01]  /*d3d0*/  CS2R R90, SRZ ;  /* 0x00000000005a7805 */ /* 0x000fe2000001ff00 */
[----:B------:R-:W-:Y:S01]  /*d3e0*/  CS2R R88, SRZ ;  /* 0x0000000000587805 */ /* 0x000fe2000001ff00 */
[----:B-1----:R-:W-:-:S05]  /*d3f0*/  @!P1 IADD3 R2, P2, R6, R0, RZ ;  /* 0x0000000006029210 */ /* 0x002fca0007f5e0ff */
[----:B------:R-:W-:-:S05]  /*d400*/  @!P1 IMAD.X R3, R7, 0x1, R4, P2 ;  /* 0x0000000107039824 */ /* 0x000fca00010e0604 */
[----:B------:R1:W5:Y:S01]  /*d410*/  @!P1 LD.E.128 R76, [R2.64] ;  /* 0x00000008024c9980 */ /* 0x000362000c101d00 */
[C---:B------:R-:W-:Y:S01]  /*d420*/  @!P0 SHF.L.U64.HI R0, R201.reuse, 0x1, R205 ;  /* 0x00000001c9008819 */ /* 0x040fe200000102cd */
[----:B------:R-:W-:Y:S01]  /*d430*/  CS2R R86, SRZ ;  /* 0x0000000000567805 */ /* 0x000fe2000001ff00 */
[----:B------:R-:W-:Y:S01]  /*d440*/  CS2R R84, SRZ ;  /* 0x0000000000547805 */ /* 0x000fe2000001ff00 */
[----:B-1----:R-:W-:-:S05]  /*d450*/  @!P0 IMAD.SHL.U32 R2, R201, 0x2, RZ ;  /* 0x00000002c9028824 */ /* 0x002fca00078e00ff */
[-C--:B------:R-:W-:Y:S02]  /*d460*/  @!P0 IADD3 R4, P2, R5, R2.reuse, RZ ;  /* 0x0000000205048210 */ /* 0x080fe40007f5e0ff */
[----:B------:R-:W-:-:S03]  /*d470*/  @!P0 IADD3 R2, P1, R6, R2, RZ ;  /* 0x0000000206028210 */ /* 0x000fc60007f3e0ff */
[--C-:B------:R-:W-:Y:S02]  /*d480*/  @!P0 IMAD.X R5, R8, 0x1, R0.reuse, P2 ;  /* 0x0000000108058824 */ /* 0x100fe400010e0600 */
[----:B------:R-:W-:-:S03]  /*d490*/  @!P0 IMAD.X R3, R7, 0x1, R0, P1 ;  /* 0x0000000107038824 */ /* 0x000fc600008e0600 */
[----:B------:R1:W5:Y:S04]  /*d4a0*/  @!P0 LD.E.128 R88, [R4.64] ;  /* 0x0000000804588980 */ /* 0x000368000c101d00 */
[----:B------:R1:W5:Y:S02]  /*d4b0*/  @!P0 LD.E.128 R84, [R2.64] ;  /* 0x0000000802548980 */ /* 0x000364000c101d00 */
.L_x_818:
[----:B-1234-:R-:W-:Y:S05]  /*d4c0*/  BSYNC B0 ;  /* 0x0000000000007941 */ /* 0x01efea0003800000 */
.L_x_817:
[----:B-----5:R-:W-:Y:S01]  /*d4d0*/  IMAD.MOV.U32 R2, RZ, RZ, R90 ;  /* 0x000000ffff027224 */ /* 0x020fe200078e005a */
[----:B------:R-:W-:-:S04]  /*d4e0*/  DEPBAR.LE SB0, 0x1 ;  /* 0x000080400000791a */ /* 0x000fc80000000000 */
[----:B------:R-:W-:Y:S01]  /*d4f0*/  IMAD.MOV.U32 R0, RZ, RZ, R91 ;  /* 0x000000ffff007224 */ /* 0x000fe200078e005b */
[----:B------:R-:W-:Y:S04]  /*d500*/  BSSY B1, `(.L_x_819) ;  /* 0x00000e9000017945 */ /* 0x000fe80003800000 */
        /* <DEDUP_REMOVED lines=8> */
[----:B------:R-:W-:Y:S02]  /*d590*/  IMAD.MOV.U32 R0, RZ, RZ, R81 ;  /* 0x000000ffff007224 */ /* 0x000fe400078e0051 */
[----:B------:R-:W-:-:S03]  /*d5a0*/  IMAD.MOV.U32 R2, RZ, RZ, R80 ;  /* 0x000000ffff027224 */ /* 0x000fc600078e0050 */
[----:B------:R-:W-:Y:S01]  /*d5b0*/  PRMT R112, R0, 0x7610, R112 ;  /* 0x0000761000707816 */ /* 0x000fe20000000070 */
[----:B------:R-:W-:Y:S01]  /*d5c0*/  IMAD.MOV.U32 R0, RZ, RZ, R87 ;  /* 0x000000ffff007224 */ /* 0x000fe200078e0057 */
[----:B------:R-:W-:Y:S02]  /*d5d0*/  PRMT R113, R113, 0x5410, R2 ;  /* 0x0000541071717816 */ /* 0x000fe40000000002 */
[----:B------:R-:W-:Y:S02]  /*d5e0*/  MOV R2, R86 ;  /* 0x0000005600027202 */ /* 0x000fe40000000f00 */
[----:B------:R-:W-:Y:S01]  /*d5f0*/  PRMT R117, R0, 0x7610, R117 ;  /* 0x0000761000757816 */ /* 0x000fe20000000075 */
[----:B------:R-:W-:Y:S01]  /*d600*/  IMAD.MOV.U32 R0, RZ, RZ, R84 ;  /* 0x000000ffff007224 */ /* 0x000fe200078e0054 */
[----:B------:R-:W-:Y:S02]  /*d610*/  PRMT R116, R116, 0x5410, R2 ;  /* 0x0000541074747816 */ /* 0x000fe40000000002 */
[----:B------:R-:W-:-:S02]  /*d620*/  IADD3 R2, -R227, R64, RZ ;  /* 0x00000040e3027210 */ /* 0x000fc40007ffe1ff */
[----:B------:R-:W-:Y:S01]  /*d630*/  PRMT R115, R115, 0x5410, R0 ;  /* 0x0000541073737816 */ /* 0x000fe20000000000 */
[----:B------:R-:W-:Y:S01]  /*d640*/  IMAD.MOV.U32 R0, RZ, RZ, R85 ;  /* 0x000000ffff007224 */ /* 0x000fe200078e0055 */
[----:B------:R-:W-:-:S04]  /*d650*/  IMNMX R64, R2, 0x80, PT ;  /* 0x0000008002407817 */ /* 0x000fc80003800200 */
[----:B------:R-:W-:Y:S01]  /*d660*/  PRMT R115, R0, 0x7610, R115 ;  /* 0x0000761000737816 */ /* 0x000fe20000000073 */
[----:B------:R-:W-:Y:S01]  /*d670*/  IMAD.MOV.U32 R0, RZ, RZ, R78 ;  /* 0x000000ffff007224 */ /* 0x000fe200078e004e */
[----:B------:R-:W-:Y:S01]  /*d680*/  BAR.SYNC.DEFER_BLOCKING 0x0 ;  /* 0x0000000000007b1d */ /* 0x000fe20000010000 */
[----:B------:R-:W-:-:S03]  /*d690*/  ISETP.GE.AND P0, PT, R211, R64, PT ;  /* 0x00000040d300720c */ /* 0x000fc60003f06270 */
[----:B------:R-:W-:Y:S01]  /*d6a0*/  PRMT R112, R112, 0x5410, R0 ;  /* 0x0000541070707816 */ /* 0x000fe20000000000 */
[----:B------:R-:W-:-:S05]  /*d6b0*/  IMAD.MOV.U32 R0, RZ, RZ, R79 ;  /* 0x000000ffff007224 */ /* 0x000fca00078e004f */
[----:B------:R-:W-:Y:S01]  /*d6c0*/  PRMT R113, R0, 0x7610, R113 ;  /* 0x0000761000717816 */ /* 0x000fe20000000071 */
[----:B------:R-:W-:-:S05]  /*d6d0*/  IMAD.MOV.U32 R0, RZ, RZ, R76 ;  /* 0x000000ffff007224 */ /* 0x000fca00078e004c */
[----:B------:R-:W-:Y:S01]  /*d6e0*/  PRMT R111, R111, 0x5410, R0 ;  /* 0x000054106f6f7816 */ /* 0x000fe20000000000 */
[----:B------:R-:W-:-:S05]  /*d6f0*/  IMAD.MOV.U32 R0, RZ, RZ, R77 ;  /* 0x000000ffff007224 */ /* 0x000fca00078e004d */
[----:B------:R-:W-:Y:S01]  /*d700*/  PRMT R111, R0, 0x7610, R111 ;  /* 0x00007610006f7816 */ /* 0x000fe2000000006f */
[----:B------:R-:W-:Y:S05]  /*d710*/  @P0 BRA `(.L_x_820) ;  /* 0x00000c7000000947 */ /* 0x000fea0003800000 */
[----:B------:R-:W-:Y:S01]  /*d720*/  ISETP.GE.AND P0, PT, R132, c[0x0][0x27c], PT ;  /* 0x00009f0084007a0c */ /* 0x000fe20003f06270 */
[----:B------:R-:W-:Y:S01]  /*d730*/  BSSY B0, `(.L_x_821) ;  /* 0x0000062000007945 */ /* 0x000fe20003800000 */
[----:B------:R-:W-:-:S11]  /*d740*/  SHF.R.U32.HI R124, RZ, 0x3, R229 ;  /* 0x00000003ff7c7819 */ /* 0x000fd600000116e5 */
[----:B------:R-:W-:Y:S05]  /*d750*/  @P0 BRA `(.L_x_822) ;  /* 0x000005f000000947 */ /* 0x000fea0003800000 */
[----:B------:R-:W-:Y:S01]  /*d760*/  MOV R2, c[0x0][0x27c] ;  /* 0x00009f0000027a02 */ /* 0x000fe20000000f00 */
[----:B------:R-:W1:Y:S01]  /*d770*/  LDS.128 R12, [R194+0x10080] ;  /* 0x01008000c20c7984 */ /* 0x000e620000000c00 */
[----:B------:R-:W-:Y:S02]  /*d780*/  SHF.R.U64 R35, R16, 0x10, R17 ;  /* 0x0000001010237819 */ /* 0x000fe40000001211 */
[----:B------:R-:W-:Y:S02]  /*d790*/  LEA.HI R2, R2, R228, RZ, 0x1d ;  /* 0x000000e402027211 */ /* 0x000fe400078fe8ff */
[----:B------:R-:W-:Y:S02]  /*d7a0*/  SHF.R.U64 R7, R22, 0x10, R23 ;  /* 0x0000001016077819 */ /* 0x000fe40000001217 */
[----:B------:R-:W-:-:S04]  /*d7b0*/  SHF.R.S32.HI R0, RZ, 0x1f, R2 ;  /* 0x0000001fff007819 */ /* 0x000fc80000011402 */
[----:B------:R-:W-:Y:S02]  /*d7c0*/  LEA.HI R0, R0, R2, RZ, 0x3 ;  /* 0x0000000200007211 */ /* 0x000fe400078f18ff */
[----:B------:R-:W-:Y:S02]  /*d7d0*/  SHF.L.U32 R2, R2, 0x3, RZ ;  /* 0x0000000302027819 */ /* 0x000fe400000006ff */
[----:B------:R-:W-:Y:S02]  /*d7e0*/  SHF.L.U32 R0, R0, 0xa, RZ ;  /* 0x0000000a00007819 */ /* 0x000fe400000006ff */
[----:B------:R-:W-:Y:S02]  /*d7f0*/  LOP3.LUT R2, R229, 0x38, R2, 0xf8, !PT ;  /* 0x00000038e5027812 */ /* 0x000fe400078ef802 */
[----:B------:R-:W-:Y:S02]  /*d800*/  LOP3.LUT R0, R0, 0x7fffe000, RZ, 0xc0, !PT ;  /* 0x7fffe00000007812 */ /* 0x000fe400078ec0ff */
[----:B------:R-:W-:-:S04]  /*d810*/  LOP3.LUT R2, R2, R124, RZ, 0x3c, !PT ;  /* 0x0000007c02027212 */ /* 0x000fc800078e3cff */
[----:B------:R-:W-:Y:S01]  /*d820*/  IADD3 R0, R2, R0, R230 ;  /* 0x0000000002007210 */ /* 0x000fe20007ffe0e6 */
[----:B------:R-:W-:-:S03]  /*d830*/  HADD2.F32 R2, -RZ, R33.H1_H1 ;  /* 0x30000021ff027230 */ /* 0x000fc60000004100 */
[----:B------:R-:W-:Y:S01]  /*d840*/  SHF.L.U32 R32, R0, 0x1, RZ ;  /* 0x0000000100207819 */ /* 0x000fe200000006ff */
[----:B------:R-:W-:Y:S01]  /*d850*/  HADD2.F32 R0, -RZ, R33.H0_H0 ;  /* 0x20000021ff007230 */ /* 0x000fe20000004100 */
[----:B------:R-:W-:-:S03]  /*d860*/  SHF.R.U64 R33, R20, 0x10, R21 ;  /* 0x0000001014217819 */ /* 0x000fc60000001215 */
[----:B------:R-:W2:Y:S01]  /*d870*/  LDS.128 R8, [R32+0x10080] ;  /* 0x0100800020087984 */ /* 0x000ea20000000c00 */
[----:B-1----:R-:W-:Y:S02]  /*d880*/  HADD2.F32 R4, -RZ, R13.H0_H0 ;  /* 0x2000000dff047230 */ /* 0x002fe40000004100 */
[----:B--2---:R-:W-:-:S05]  /*d890*/  HADD2.F32 R3, -RZ, R9.H0_H0 ;  /* 0x20000009ff037230 */ /* 0x004fca0000004100 */
[CC--:B------:R-:W-:Y:S02]  /*d8a0*/  FMUL.FTZ R5, R3.reuse, R0.reuse ;  /* 0x0000000003057220 */ /* 0x0c0fe40000410000 */
[C---:B------:R-:W-:Y:S02]  /*d8b0*/  FMUL.FTZ R0, R4.reuse, R0 ;  /* 0x0000000004007220 */ /* 0x040fe40000410000 */
[-C--:B------:R-:W-:Y:S02]  /*d8c0*/  FFMA.FTZ R44, R4, R2.reuse, -R5 ;  /* 0x00000002042c7223 */ /* 0x080fe40000010805 */
[----:B------:R-:W-:Y:S01]  /*d8d0*/  FFMA.FTZ R46, R3, R2, R0 ;  /* 0x00000002032e7223 */ /* 0x000fe20000010000 */
[----:B------:R-:W-:Y:S01]  /*d8e0*/  SHF.R.U32.HI R0, RZ, 0x10, R21 ;  /* 0x00000010ff007819 */ /* 0x000fe20000011615 */
[----:B------:R-:W-:Y:S01]  /*d8f0*/  HADD2.F32 R2, -RZ, R13.H1_H1 ;  /* 0x3000000dff027230 */ /* 0x000fe20000004100 */
[----:B------:R-:W-:Y:S02]  /*d900*/  SHF.R.U32.HI R3, RZ, 0x10, R17 ;  /* 0x00000010ff037819 */ /* 0x000fe40000011611 */
[----:B------:R-:W-:Y:S01]  /*d910*/  SHF.R.U64 R13, R18, 0x10, R19 ;  /* 0x00000010120d7819 */ /* 0x000fe20000001213 */
[----:B------:R-:W-:-:S02]  /*d920*/  HADD2.F32 R4, -RZ, R0.H0_H0 ;  /* 0x20000000ff047230 */ /* 0x000fc40000004100 */
[----:B------:R-:W-:Y:S02]  /*d930*/  HADD2.F32 R0, -RZ, R9.H1_H1 ;  /* 0x30000009ff007230 */ /* 0x000fe40000004100 */
[----:B------:R-:W-:Y:S01]  /*d940*/  HADD2.F32 R5, -RZ, R3.H0_H0 ;  /* 0x20000003ff057230 */ /* 0x000fe20000004100 */
[-C--:B------:R-:W-:Y:S01]  /*d950*/  FMUL.FTZ R3, R2, R4.reuse ;  /* 0x0000000402037220 */ /* 0x080fe20000410000 */
[----:B------:R-:W-:Y:S01]  /*d960*/  HADD2.F32 R18, -RZ, R33.H0_H0 ;  /* 0x20000021ff127230 */ /* 0x000fe20000004100 */
[C---:B------:R-:W-:Y:S01]  /*d970*/  FMUL.FTZ R4, R0.reuse, R4 ;  /* 0x0000000400047220 */ /* 0x040fe20000410000 */
[----:B------:R-:W-:Y:S01]  /*d980*/  HADD2.F32 R13, -RZ, R13.H0_H0 ;  /* 0x2000000dff0d7230 */ /* 0x000fe20000004100 */
[-C--:B------:R-:W-:Y:S01]  /*d990*/  FFMA.FTZ R45, R0, R5.reuse, R3 ;  /* 0x00000005002d7223 */ /* 0x080fe20000010003 */
[----:B------:R-:W-:Y:S01]  /*d9a0*/  HADD2.F32 R0, -RZ, R34.H0_H0 ;  /* 0x20000022ff007230 */ /* 0x000fe20000004100 */
[----:B------:R-:W-:Y:S01]  /*d9b0*/  FFMA.FTZ R6, R2, R5, -R4 ;  /* 0x0000000502067223 */ /* 0x000fe20000010804 */
[----:B------:R-:W-:-:S02]  /*d9c0*/  HADD2.F32 R3, -RZ, R8.H0_H0 ;  /* 0x20000008ff037230 */ /* 0x000fc40000004100 */
[----:B------:R-:W-:Y:S02]  /*d9d0*/  HADD2.F32 R4, -RZ, R12.H0_H0 ;  /* 0x2000000cff047230 */ /* 0x000fe40000004100 */
[----:B------:R-:W-:Y:S01]  /*d9e0*/  HADD2.F32 R2, -RZ, R34.H1_H1 ;  /* 0x30000022ff027230 */ /* 0x000fe20000004100 */
[C---:B------:R-:W-:Y:S01]  /*d9f0*/  FMUL.FTZ R5, R3.reuse, R0 ;  /* 0x0000000003057220 */ /* 0x040fe20000410000 */
[----:B------:R-:W-:Y:S01]  /*da00*/  F2FP.PACK_AB R9, R6, R44 ;  /* 0x0000002c0609723e */ /* 0x000fe200000000ff */
[C---:B------:R-:W-:Y:S01]  /*da10*/  FMUL.FTZ R0, R4.reuse, R0 ;  /* 0x0000000004007220 */ /* 0x040fe20000410000 */
[----:B------:R-:W-:Y:S01]  /*da20*/  HADD2.F32 R6, -RZ, R12.H1_H1 ;  /* 0x3000000cff067230 */ /* 0x000fe20000004100 */
[-C--:B------:R-:W-:Y:S01]  /*da30*/  FFMA.FTZ R20, R4, R2.reuse, -R5 ;  /* 0x0000000204147223 */ /* 0x080fe20000010805 */
[----:B------:R-:W-:Y:S01]  /*da40*/  HADD2.F32 R4, -RZ, R14.H0_H0 ;  /* 0x2000000eff047230 */ /* 0x000fe20000004100 */
[----:B------:R-:W-:Y:S01]  /*da50*/  FFMA.FTZ R34, R3, R2, R0 ;  /* 0x0000000203227223 */ /* 0x000fe20000010000 */
[----:B------:R-:W-:-:S02]  /*da60*/  HADD2.F32 R0, -RZ, R47.H0_H0 ;  /* 0x2000002fff007230 */ /* 0x000fc40000004100 */
[----:B------:R-:W-:Y:S02]  /*da70*/  HADD2.F32 R3, -RZ, R10.H0_H0 ;  /* 0x2000000aff037230 */ /* 0x000fe40000004100 */
[----:B------:R-:W-:Y:S02]  /*da80*/  HADD2.F32 R2, -RZ, R65.H0_H0 ;  /* 0x20000041ff027230 */ /* 0x000fe40000004100 */
[----:B------:R-:W-:Y:S01]  /*da90*/  HADD2.F32 R12, -RZ, R7.H0_H0 ;  /* 0x20000007ff0c7230 */ /* 0x000fe20000004100 */
[CC--:B------:R-:W-:Y:S02]  /*daa0*/  FMUL.FTZ R5, R3.reuse, R0.reuse ;  /* 0x0000000003057220 */ /* 0x0c0fe40000410000 */
[C---:B------:R-:W-:Y:S02]  /*dab0*/  FMUL.FTZ R0, R4.reuse, R0 ;  /* 0x0000000004007220 */ /* 0x040fe40000410000 */
[-C--:B------:R-:W-:Y:S01]  /*dac0*/  FFMA.FTZ R17, R4, R2.reuse, -R5 ;  /* 0x0000000204117223 */ /* 0x080fe20000010805 */
[----:B------:R-:W-:Y:S01]  /*dad0*/  HADD2.F32 R4, -RZ, R15.H0_H0 ;  /* 0x2000000fff047230 */ /* 0x000fe20000004100 */
[----:B------:R-:W-:Y:S01]  /*dae0*/  FFMA.FTZ R21, R3, R2, R0 ;  /* 0x0000000203157223 */ /* 0x000fe20000010000 */
[----:B------:R-:W-:-:S02]  /*daf0*/  HADD2.F32 R0, -RZ, R47.H1_H1 ;  /* 0x3000002fff007230 */ /* 0x000fc40000004100 */
[----:B------:R-:W-:Y:S02]  /*db00*/  HADD2.F32 R3, -RZ, R11.H0_H0 ;  /* 0x2000000bff037230 */ /* 0x000fe40000004100 */
[----:B------:R-:W-:-:S03]  /*db10*/  HADD2.F32 R2, -RZ, R65.H1_H1 ;  /* 0x30000041ff027230 */ /* 0x000fc60000004100 */
[CC--:B------:R-:W-:Y:S02]  /*db20*/  FMUL.FTZ R5, R3.reuse, R0.reuse ;  /* 0x0000000003057220 */ /* 0x0c0fe40000410000 */
[C---:B------:R-:W-:Y:S02]  /*db30*/  FMUL.FTZ R0, R4.reuse, R0 ;  /* 0x0000000004007220 */ /* 0x040fe40000410000 */
[-C--:B------:R-:W-:Y:S01]  /*db40*/  FFMA.FTZ R5, R4, R2.reuse, -R5 ;  /* 0x0000000204057223 */ /* 0x080fe20000010805 */
[----:B------:R-:W-:Y:S01]  /*db50*/  HADD2.F32 R4, -RZ, R15.H1_H1 ;  /* 0x3000000fff047230 */ /* 0x000fe20000004100 */
[----:B------:R-:W-:Y:S01]  /*db60*/  FFMA.FTZ R16, R3, R2, R0 ;  /* 0x0000000203107223 */ /* 0x000fe20000010000 */
[----:B------:R-:W-:Y:S01]  /*db70*/  SHF.R.U32.HI R0, RZ, 0x10, R23 ;  /* 0x00000010ff007819 */ /* 0x000fe20000011617 */
[----:B------:R-:W-:Y:S01]  /*db80*/  HADD2.F32 R3, -RZ, R8.H1_H1 ;  /* 0x30000008ff037230 */ /* 0x000fe20000004100 */
[----:B------:R-:W-:Y:S01]  /*db90*/  SHF.R.U32.HI R2, RZ, 0x10, R19 ;  /* 0x00000010ff027819 */ /* 0x000fe20000011613 */
[----:B------:R-:W-:-:S02]  /*dba0*/  HADD2.F32 R15, -RZ, R35.H0_H0 ;  /* 0x20000023ff0f7230 */ /* 0x000fc40000004100 */
[----:B------:R-:W-:Y:S02]  /*dbb0*/  HADD2.F32 R22, -RZ, R0.H0_H0 ;  /* 0x20000000ff167230 */ /* 0x000fe40000004100 */
[----:B------:R-:W-:Y:S02]  /*dbc0*/  HADD2.F32 R0, -RZ, R11.H1_H1 ;  /* 0x3000000bff007230 */ /* 0x000fe40000004100 */
[----:B------:R-:W-:-:S03]  /*dbd0*/  HADD2.F32 R19, -RZ, R2.H0_H0 ;  /* 0x20000002ff137230 */ /* 0x000fc60000004100 */
[----:B------:R-:W-:-:S04]  /*dbe0*/  FMUL.FTZ R2, R0, R22 ;  /* 0x0000001600027220 */ /* 0x000fc80000410000 */
[C---:B------:R-:W-:Y:S02]  /*dbf0*/  FFMA.FTZ R2, R4.reuse, R19, -R2 ;  /* 0x0000001304027223 */ /* 0x040fe40000010802 */
[----:B------:R-:W-:-:S03]  /*dc00*/  FMUL.FTZ R4, R4, R22 ;  /* 0x0000001604047220 */ /* 0x000fc60000410000 */
[----:B------:R-:W-:Y:S01]  /*dc10*/  F2FP.PACK_AB R11, R2, R5 ;  /* 0x00000005020b723e */ /* 0x000fe200000000ff */
[-C--:B------:R-:W-:Y:S01]  /*dc20*/  FMUL.FTZ R2, R3, R18.reuse ;  /* 0x0000001203027220 */ /* 0x080fe20000410000 */
[----:B------:R-:W-:Y:S01]  /*dc30*/  HADD2.F32 R5, -RZ, R14.H1_H1 ;  /* 0x3000000eff057230 */ /* 0x000fe20000004100 */
[----:B------:R-:W-:Y:S02]  /*dc40*/  FFMA.FTZ R4, R0, R19, R4 ;  /* 0x0000001300047223 */ /* 0x000fe40000010004 */
[CC--:B------:R-:W-:Y:S02]  /*dc50*/  FFMA.FTZ R2, R6.reuse, R15.reuse, -R2 ;  /* 0x0000000f06027223 */ /* 0x0c0fe40000010802 */
[----:B------:R-:W-:Y:S02]  /*dc60*/  FMUL.FTZ R6, R6, R18 ;  /* 0x0000001206067220 */ /* 0x000fe40000410000 */
[----:B------:R-:W-:Y:S01]  /*dc70*/  FMUL.FTZ R0, R5, R12 ;  /* 0x0000000c05007220 */ /* 0x000fe20000410000 */
[----:B------:R-:W-:Y:S01]  /*dc80*/  F2FP.PACK_AB R8, R2, R20 ;  /* 0x000000140208723e */ /* 0x000fe200000000ff */
[----:B------:R-:W-:Y:S01]  /*dc90*/  HADD2.F32 R2, -RZ, R10.H1_H1 ;  /* 0x3000000aff027230 */ /* 0x000fe20000004100 */
[----:B------:R-:W-:-:S04]  /*dca0*/  FFMA.FTZ R3, R3, R15, R6 ;  /* 0x0000000f03037223 */ /* 0x000fc80000010006 */
[C---:B------:R-:W-:Y:S02]  /*dcb0*/  FMUL.FTZ R7, R2.reuse, R12 ;  /* 0x0000000c02077220 */ /* 0x040fe40000410000 */
[-C--:B------:R-:W-:Y:S02]  /*dcc0*/  FFMA.FTZ R0, R2, R13.reuse, R0 ;  /* 0x0000000d02007223 */ /* 0x080fe40000010000 */
[----:B------:R-:W-:Y:S01]  /*dcd0*/  FFMA.FTZ R7, R5, R13, -R7 ;  /* 0x0000000d05077223 */ /* 0x000fe20000010807 */
[----:B------:R-:W-:Y:S02]  /*dce0*/  F2FP.PACK_AB R5, R45, R46 ;  /* 0x0000002e2d05723e */ /* 0x000fe400000000ff */
[----:B------:R-:W-:Y:S02]  /*dcf0*/  F2FP.PACK_AB R6, R0, R21 ;  /* 0x000000150006723e */ /* 0x000fe400000000ff */
[----:B------:R-:W-:Y:S02]  /*dd00*/  F2FP.PACK_AB R10, R7, R17 ;  /* 0x00000011070a723e */ /* 0x000fe400000000ff */
[----:B------:R-:W-:-:S02]  /*dd10*/  F2FP.PACK_AB R7, R4, R16 ;  /* 0x000000100407723e */ /* 0x000fc400000000ff */
[----:B------:R-:W-:Y:S01]  /*dd20*/  F2FP.PACK_AB R4, R3, R34 ;  /* 0x000000220304723e */ /* 0x000fe200000000ff */
[----:B------:R1:W-:Y:S04]  /*dd30*/  STS.128 [R194+0x10080], R8 ;  /* 0x01008008c2007388 */ /* 0x0003e80000000c00 */
[----:B------:R1:W-:Y:S02]  /*dd40*/  STS.128 [R32+0x10080], R4 ;  /* 0x0100800420007388 */ /* 0x0003e40000000c00 */
.L_x_822:
[----:B------:R-:W-:Y:S05]  /*dd50*/  BSYNC B0 ;  /* 0x0000000000007941 */ /* 0x000fea0003800000 */
.L_x_821:
[----:B------:R-:W-:-:S13]  /*dd60*/  ISETP.GE.AND P0, PT, R137, c[0x0][0x27c], PT ;  /* 0x00009f0089007a0c */ /* 0x000fda0003f06270 */
[----:B------:R-:W-:Y:S05]  /*dd70*/  @P0 BRA `(.L_x_820) ;  /* 0x0000061000000947 */ /* 0x000fea0003800000 */
[----:B------:R-:W2:Y:S04]  /*dd80*/  LDL R2, [R1+0xc] ;  /* 0x00000c0001027983 */ /* 0x000ea80000100800 */
[----:B------:R-:W3:Y:S01]  /*dd90*/  LDL R34, [R1+0x28] ;  /* 0x0000280001227983 */ /* 0x000ee20000100800 */
[----:B------:R-:W-:Y:S02]  /*dda0*/  MOV R0, c[0x0][0x27c] ;  /* 0x00009f0000007a02 */ /* 0x000fe40000000f00 */
[----:B------:R-:W-:Y:S02]  /*ddb0*/  SHF.R.U64 R23, R24, 0x10, R25 ;  /* 0x0000001018177819 */ /* 0x000fe40000001219 */
[----:B------:R-:W-:Y:S02]  /*ddc0*/  SHF.R.U64 R21, R28, 0x10, R29 ;  /* 0x000000101c157819 */ /* 0x000fe4000000121d */
[----:B-1----:R-:W-:-:S03]  /*ddd0*/  SHF.R.U64 R7, R30, 0x10, R31 ;  /* 0x000000101e077819 */ /* 0x002fc6000000121f */
[----:B------:R-:W-:Y:S01]  /*dde0*/  HADD2.F32 R21, -RZ, R21.H0_H0 ;  /* 0x20000015ff157230 */ /* 0x000fe20000004100 */
[----:B--2---:R-:W-:-:S04]  /*ddf0*/  LEA.HI R0, R0, R2, RZ, 0x1d ;  /* 0x0000000200007211 */ /* 0x004fc800078fe8ff */
[----:B------:R-:W-:Y:S01]  /*de00*/  SHF.R.S32.HI R2, RZ, 0x1f, R0 ;  /* 0x0000001fff027819 */ /* 0x000fe20000011400 */
[----:B---3--:R-:W1:Y:S01]  /*de10*/  LDS.128 R12, [R34] ;  /* 0x00000000220c7984 */ /* 0x008e620000000c00 */
[----:B------:R-:W-:Y:S02]  /*de20*/  SHF.L.U32 R3, R0, 0x3, RZ ;  /* 0x0000000300037819 */ /* 0x000fe400000006ff */
[----:B------:R-:W-:Y:S02]  /*de30*/  LEA.HI R2, R2, R0, RZ, 0x3 ;  /* 0x0000000002027211 */ /* 0x000fe400078f18ff */
[----:B------:R-:W-:Y:S02]  /*de40*/  LOP3.LUT R3, R229, 0x38, R3, 0xf8, !PT ;  /* 0x00000038e5037812 */ /* 0x000fe400078ef803 */
[----:B------:R-:W-:Y:S02]  /*de50*/  SHF.L.U32 R0, R2, 0xa, RZ ;  /* 0x0000000a02007819 */ /* 0x000fe400000006ff */
[----:B------:R-:W-:-:S02]  /*de60*/  LOP3.LUT R2, R3, R124, RZ, 0x3c, !PT ;  /* 0x0000007c03027212 */ /* 0x000fc400078e3cff */
[----:B------:R-:W-:-:S04]  /*de70*/  LOP3.LUT R0, R0, 0x7fffe000, RZ, 0xc0, !PT ;  /* 0x7fffe00000007812 */ /* 0x000fc800078ec0ff */
[----:B------:R-:W-:Y:S01]  /*de80*/  IADD3 R0, R2, R0, R230 ;  /* 0x0000000002007210 */ /* 0x000fe20007ffe0e6 */
[----:B------:R-:W-:-:S03]  /*de90*/  HADD2.F32 R2, -RZ, R66.H1_H1 ;  /* 0x30000042ff027230 */ /* 0x000fc60000004100 */
[----:B------:R-:W-:Y:S01]  /*dea0*/  SHF.L.U32 R19, R0, 0x1, RZ ;  /* 0x0000000100137819 */ /* 0x000fe200000006ff */
[----:B------:R-:W-:-:S04]  /*deb0*/  HADD2.F32 R0, -RZ, R66.H0_H0 ;  /* 0x20000042ff007230 */ /* 0x000fc80000004100 */
        /* <DEDUP_REMOVED lines=16> */
[C---:B------:R-:W-:Y:S02]  /*dfc0*/  FMUL.FTZ R4, R0.reuse, R4 ;  /* 0x0000000400047220 */ /* 0x040fe40000410000 */
[-C--:B------:R-:W-:Y:S01]  /*dfd0*/  FFMA.FTZ R24, R0, R5.reuse, R3 ;  /* 0x0000000500187223 */ /* 0x080fe20000010003 */
[----:B------:R-:W-:Y:S01]  /*dfe0*/  HADD2.F32 R0, -RZ, R67.H0_H0 ;  /* 0x20000043ff007230 */ /* 0x000fe20000004100 */
[----:B------:R-:W-:Y:S01]  /*dff0*/  FFMA.FTZ R6, R2, R5, -R4 ;  /* 0x0000000502067223 */ /* 0x000fe20000010804 */
[----:B------:R-:W-:-:S02]  /*e000*/  HADD2.F32 R3, -RZ, R8.H0_H0 ;  /* 0x20000008ff037230 */ /* 0x000fc40000004100 */
[----:B------:R-:W-:Y:S02]  /*e010*/  HADD2.F32 R4, -RZ, R12.H0_H0 ;  /* 0x2000000cff047230 */ /* 0x000fe40000004100 */
[----:B------:R-:W-:Y:S01]  /*e020*/  HADD2.F32 R2, -RZ, R92.H0_H0 ;  /* 0x2000005cff027230 */ /* 0x000fe20000004100 */
[C---:B------:R-:W-:Y:S01]  /*e030*/  FMUL.FTZ R5, R3.reuse, R0 ;  /* 0x0000000003057220 */ /* 0x040fe20000410000 */
[----:B------:R-:W-:Y:S01]  /*e040*/  F2FP.PACK_AB R9, R6, R32 ;  /* 0x000000200609723e */ /* 0x000fe200000000ff */
[C---:B------:R-:W-:Y:S01]  /*e050*/  FMUL.FTZ R0, R4.reuse, R0 ;  /* 0x0000000004007220 */ /* 0x040fe20000410000 */
[----:B------:R-:W-:Y:S01]  /*e060*/  HADD2.F32 R6, -RZ, R12.H1_H1 ;  /* 0x3000000cff067230 */ /* 0x000fe20000004100 */
[-C--:B------:R-:W-:Y:S01]  /*e070*/  FFMA.FTZ R18, R4, R2.reuse, -R5 ;  /* 0x0000000204127223 */ /* 0x080fe20000010805 */
[----:B------:R-:W-:Y:S01]  /*e080*/  HADD2.F32 R4, -RZ, R14.H0_H0 ;  /* 0x2000000eff047230 */ /* 0x000fe20000004100 */
[----:B------:R-:W-:Y:S01]  /*e090*/  FFMA.FTZ R22, R3, R2, R0 ;  /* 0x0000000203167223 */ /* 0x000fe20000010000 */
[----:B------:R-:W-:-:S02]  /*e0a0*/  HADD2.F32 R0, -RZ, R67.H1_H1 ;  /* 0x30000043ff007230 */ /* 0x000fc40000004100 */
        /* <DEDUP_REMOVED lines=27> */
[----:B------:R-:W-:Y:S01]  /*e260*/  FMUL.FTZ R2, R3, R21 ;  /* 0x0000001503027220 */ /* 0x000fe20000410000 */
[----:B------:R-:W-:Y:S01]  /*e270*/  HADD2.F32 R5, -RZ, R14.H1_H1 ;  /* 0x3000000eff057230 */ /* 0x000fe20000004100 */
[----:B------:R-:W-:Y:S02]  /*e280*/  FFMA.FTZ R4, R0, R25, R4 ;  /* 0x0000001900047223 */ /* 0x000fe40000010004 */
[C---:B------:R-:W-:Y:S02]  /*e290*/  FFMA.FTZ R2, R6.reuse, R15, -R2 ;  /* 0x0000000f06027223 */ /* 0x040fe40000010802 */
        /* <DEDUP_REMOVED lines=13> */
[----:B------:R1:W-:Y:S04]  /*e370*/  STS.128 [R34], R8 ;  /* 0x0000000822007388 */ /* 0x0003e80000000c00 */
[----:B------:R1:W-:Y:S02]  /*e380*/  STS.128 [R19+0x10080], R4 ;  /* 0x0100800413007388 */ /* 0x0003e40000000c00 */
.L_x_820:
[----:B------:R-:W-:Y:S05]  /*e390*/  BSYNC B1 ;  /* 0x0000000000017941 */ /* 0x000fea0003800000 */
.L_x_819:
        /* <DEDUP_REMOVED lines=15> */
[----:B------:R-:W3:Y:S01]  /*e490*/  LDL R30, [R1+0x34] ;  /* 0x00003400011e7983 */ /* 0x000ee20000100800 */
[----:B------:R-:W-:Y:S02]  /*e4a0*/  MOV R2, c[0x0][0x27c] ;  /* 0x00009f0000027a02 */ /* 0x000fe40000000f00 */
[----:B-1----:R-:W-:Y:S02]  /*e4b0*/  SHF.R.U64 R6, R36, 0x10, R37 ;  /* 0x0000001024067819 */ /* 0x002fe40000001225 */
[----:B------:R-:W-:-:S02]  /*e4c0*/  LEA.HI R2, R2, R228, RZ, 0x1d ;  /* 0x000000e402027211 */ /* 0x000fc400078fe8ff */
        /* <DEDUP_REMOVED lines=8> */
[----:B-----5:R-:W-:Y:S01]  /*e550*/  IADD3 R0, R2, R0, R27 ;  /* 0x0000000002007210 */ /* 0x020fe20007ffe01b */
[----:B------:R-:W-:-:S03]  /*e560*/  HADD2.F32 R2, -RZ, R94.H1_H1 ;  /* 0x3000005eff027230 */ /* 0x000fc60000004100 */
[----:B------:R-:W-:Y:S01]  /*e570*/  SHF.L.U32 R17, R0, 0x1, RZ ;  /* 0x0000000100117819 */ /* 0x000fe200000006ff */
[----:B------:R-:W-:-:S04]  /*e580*/  HADD2.F32 R0, -RZ, R94.H0_H0 ;  /* 0x2000005eff007230 */ /* 0x000fc80000004100 */
[----:B------:R-:W1:Y:S02]  /*e590*/  LDS.128 R12, [R17+0x10080] ;  /* 0x01008000110c7984 */ /* 0x000e640000000c00 */
[----:B-1----:R-:W-:Y:S02]  /*e5a0*/  HADD2.F32 R3, -RZ, R13.H0_H0 ;  /* 0x2000000dff037230 */ /* 0x002fe40000004100 */
[----:B---3--:R-:W1:Y:S02]  /*e5b0*/  LDS.128 R8, [R30] ;  /* 0x000000001e087984 */ /* 0x008e640000000c00 */
[----:B-1----:R-:W-:-:S05]  /*e5c0*/  HADD2.F32 R4, -RZ, R9.H0_H0 ;  /* 0x20000009ff047230 */ /* 0x002fca0000004100 */
[CC--:B------:R-:W-:Y:S02]  /*e5d0*/  FMUL.FTZ R5, R4.reuse, R0.reuse ;  /* 0x0000000004057220 */ /* 0x0c0fe40000410000 */
[C---:B------:R-:W-:Y:S02]  /*e5e0*/  FMUL.FTZ R0, R3.reuse, R0 ;  /* 0x0000000003007220 */ /* 0x040fe40000410000 */
[-C--:B------:R-:W-:Y:S01]  /*e5f0*/  FFMA.FTZ R25, R3, R2.reuse, R5 ;  /* 0x0000000203197223 */ /* 0x080fe20000010005 */
[----:B------:R-:W-:Y:S01]  /*e600*/  HADD2.F32 R3, -RZ, R13.H1_H1 ;  /* 0x3000000dff037230 */ /* 0x000fe20000004100 */
[----:B------:R-:W-:Y:S01]  /*e610*/  FFMA.FTZ R26, R4, R2, -R0 ;  /* 0x00000002041a7223 */ /* 0x000fe20000010800 */
[----:B------:R-:W-:Y:S01]  /*e620*/  SHF.R.U32.HI R0, RZ, 0x10, R37 ;  /* 0x00000010ff007819 */ /* 0x000fe20000011625 */
[----:B------:R-:W-:Y:S01]  /*e630*/  HADD2.F32 R4, -RZ, R9.H1_H1 ;  /* 0x30000009ff047230 */ /* 0x000fe20000004100 */
[----:B------:R-:W-:Y:S02]  /*e640*/  SHF.R.U32.HI R2, RZ, 0x10, R41 ;  /* 0x00000010ff027819 */ /* 0x000fe40000011629 */
[----:B------:R-:W-:Y:S01]  /*e650*/  SHF.R.U64 R9, R38, 0x10, R39 ;  /* 0x0000001026097819 */ /* 0x000fe20000001227 */
[----:B------:R-:W-:-:S02]  /*e660*/  HADD2.F32 R0, -RZ, R0.H0_H0 ;  /* 0x20000000ff007230 */ /* 0x000fc40000004100 */
[----:B------:R-:W-:-:S03]  /*e670*/  HADD2.F32 R2, -RZ, R2.H0_H0 ;  /* 0x20000002ff027230 */ /* 0x000fc60000004100 */
[CC--:B------:R-:W-:Y:S02]  /*e680*/  FMUL.FTZ R5, R4.reuse, R0.reuse ;  /* 0x0000000004057220 */ /* 0x0c0fe40000410000 */
[C---:B------:R-:W-:Y:S02]  /*e690*/  FMUL.FTZ R0, R3.reuse, R0 ;  /* 0x0000000003007220 */ /* 0x040fe40000410000 */
[-C--:B------:R-:W-:Y:S01]  /*e6a0*/  FFMA.FTZ R23, R3, R2.reuse, R5 ;  /* 0x0000000203177223 */ /* 0x080fe20000010005 */
[----:B------:R-:W-:Y:S01]  /*e6b0*/  HADD2.F32 R3, -RZ, R12.H0_H0 ;  /* 0x2000000cff037230 */ /* 0x000fe20000004100 */
[----:B------:R-:W-:Y:S01]  /*e6c0*/  FFMA.FTZ R24, R4, R2, -R0 ;  /* 0x0000000204187223 */ /* 0x000fe20000010800 */
[----:B------:R-:W-:Y:S02]  /*e6d0*/  HADD2.F32 R0, -RZ, R95.H0_H0 ;  /* 0x2000005fff007230 */ /* 0x000fe40000004100 */
[----:B------:R-:W-:Y:S02]  /*e6e0*/  HADD2.F32 R4, -RZ, R8.H0_H0 ;  /* 0x20000008ff047230 */ /* 0x000fe40000004100 */
[----:B------:R-:W-:-:S03]  /*e6f0*/  HADD2.F32 R2, -RZ, R96.H0_H0 ;  /* 0x20000060ff027230 */ /* 0x000fc60000004100 */
[CC--:B------:R-:W-:Y:S02]  /*e700*/  FMUL.FTZ R5, R4.reuse, R0.reuse ;  /* 0x0000000004057220 */ /* 0x0c0fe40000410000 */
[C---:B------:R-:W-:Y:S02]  /*e710*/  FMUL.FTZ R0, R3.reuse, R0 ;  /* 0x0000000003007220 */ /* 0x040fe40000410000 */
[-C--:B------:R-:W-:Y:S01]  /*e720*/  FFMA.FTZ R21, R3, R2.reuse, R5 ;  /* 0x0000000203157223 */ /* 0x080fe20000010005 */
[----:B------:R-:W-:Y:S01]  /*e730*/  HADD2.F32 R3, -RZ, R14.H0_H0 ;  /* 0x2000000eff037230 */ /* 0x000fe20000004100 */
[----:B------:R-:W-:Y:S01]  /*e740*/  FFMA.FTZ R22, R4, R2, -R0 ;  /* 0x0000000204167223 */ /* 0x000fe20000010800 */
[----:B------:R-:W-:Y:S02]  /*e750*/  HADD2.F32 R0, -RZ, R95.H1_H1 ;  /* 0x3000005fff007230 */ /* 0x000fe40000004100 */
        /* <DEDUP_REMOVED lines=9> */
[----:B------:R-:W-:Y:S01]  /*e7f0*/  HADD2.F32 R2, -RZ, R97.H1_H1 ;  /* 0x30000061ff027230 */ /* 0x000fe20000004100 */
[----:B------:R-:W-:-:S02]  /*e800*/  FMUL.FTZ R5, R3, R0 ;  /* 0x0000000003057220 */ /* 0x000fc40000410000 */
[C---:B------:R-:W-:Y:S02]  /*e810*/  FMUL.FTZ R0, R4.reuse, R0 ;  /* 0x0000000004007220 */ /* 0x040fe40000410000 */
[-C--:B------:R-:W-:Y:S02]  /*e820*/  FFMA.FTZ R18, R4, R2.reuse, -R5 ;  /* 0x0000000204127223 */ /* 0x080fe40000010805 */
[----:B------:R-:W-:Y:S01]  /*e830*/  FFMA.FTZ R13, R3, R2, R0 ;  /* 0x00000002030d7223 */ /* 0x000fe20000010000 */
[----:B------:R-:W-:Y:S01]  /*e840*/  SHF.R.U32.HI R0, RZ, 0x10, R39 ;  /* 0x00000010ff007819 */ /* 0x000fe20000011627 */
[----:B------:R-:W-:Y:S02]  /*e850*/  HADD2.F32 R3, -RZ, R11.H1_H1 ;  /* 0x3000000bff037230 */ /* 0x000fe40000004100 */
[----:B------:R-:W-:Y:S02]  /*e860*/  HADD2.F32 R2, -RZ, R15.H1_H1 ;  /* 0x3000000fff027230 */ /* 0x000fe40000004100 */
[----:B------:R-:W-:Y:S01]  /*e870*/  HADD2.F32 R5, -RZ, R0.H0_H0 ;  /* 0x20000000ff057230 */ /* 0x000fe20000004100 */
[----:B------:R-:W-:-:S04]  /*e880*/  SHF.R.U32.HI R0, RZ, 0x10, R43 ;  /* 0x00000010ff007819 */ /* 0x000fc8000001162b */
[-C--:B------:R-:W-:Y:S01]  /*e890*/  FMUL.FTZ R4, R3, R5.reuse ;  /* 0x0000000503047220 */ /* 0x080fe20000410000 */
[----:B------:R-:W-:Y:S01]  /*e8a0*/  HADD2.F32 R0, -RZ, R0.H0_H0 ;  /* 0x20000000ff007230 */ /* 0x000fe20000004100 */
[----:B------:R-:W-:-:S04]  /*e8b0*/  FMUL.FTZ R5, R2, R5 ;  /* 0x0000000502057220 */ /* 0x000fc80000410000 */
[-C--:B------:R-:W-:Y:S01]  /*e8c0*/  FFMA.FTZ R7, R2, R0.reuse, R4 ;  /* 0x0000000002077223 */ /* 0x080fe20000010004 */
[----:B------:R-:W-:Y:S01]  /*e8d0*/  HADD2.F32 R2, -RZ, R8.H1_H1 ;  /* 0x30000008ff027230 */ /* 0x000fe20000004100 */
[----:B------:R-:W-:Y:S01]  /*e8e0*/  FFMA.FTZ R11, R3, R0, -R5 ;  /* 0x00000000030b7223 */ /* 0x000fe20000010805 */
[----:B------:R-:W-:Y:S02]  /*e8f0*/  HADD2.F32 R4, -RZ, R6.H0_H0 ;  /* 0x20000006ff047230 */ /* 0x000fe40000004100 */
[----:B------:R-:W-:Y:S01]  /*e900*/  HADD2.F32 R0, -RZ, R12.H1_H1 ;  /* 0x3000000cff007230 */ /* 0x000fe20000004100 */
[----:B------:R-:W-:Y:S01]  /*e910*/  F2FP.PACK_AB R7, R7, R13 ;  /* 0x0000000d0707723e */ /* 0x000fe200000000ff */
[----:B------:R-:W-:Y:S01]  /*e920*/  HADD2.F32 R5, -RZ, R16.H0_H0 ;  /* 0x20000010ff057230 */ /* 0x000fe20000004100 */
[----:B------:R-:W-:Y:S01]  /*e930*/  FMUL.FTZ R3, R2, R4 ;  /* 0x0000000402037220 */ /* 0x000fe20000410000 */
[----:B------:R-:W-:Y:S01]  /*e940*/  F2FP.PACK_AB R11, R11, R18 ;  /* 0x000000120b0b723e */ /* 0x000fe200000000ff */
[----:B------:R-:W-:-:S02]  /*e950*/  FMUL.FTZ R4, R0, R4 ;  /* 0x0000000400047220 */ /* 0x000fc40000410000 */
[-C--:B------:R-:W-:Y:S01]  /*e960*/  FFMA.FTZ R6, R0, R5.reuse, R3 ;  /* 0x0000000500067223 */ /* 0x080fe20000010003 */
[----:B------:R-:W-:Y:S01]  /*e970*/  SHF.R.U64 R3, R42, 0x10, R43 ;  /* 0x000000102a037819 */ /* 0x000fe2000000122b */
[----:B------:R-:W-:Y:S01]  /*e980*/  FFMA.FTZ R8, R2, R5, -R4 ;  /* 0x0000000502087223 */ /* 0x000fe20000010804 */
[----:B------:R-:W-:Y:S02]  /*e990*/  HADD2.F32 R2, -RZ, R10.H1_H1 ;  /* 0x3000000aff027230 */ /* 0x000fe40000004100 */
[----:B------:R-:W-:Y:S01]  /*e9a0*/  HADD2.F32 R4, -RZ, R9.H0_H0 ;  /* 0x20000009ff047230 */ /* 0x000fe20000004100 */
[----:B------:R-:W-:Y:S01]  /*e9b0*/  F2FP.PACK_AB R9, R24, R26 ;  /* 0x0000001a1809723e */ /* 0x000fe200000000ff */
[----:B------:R-:W-:Y:S01]  /*e9c0*/  HADD2.F32 R0, -RZ, R14.H1_H1 ;  /* 0x3000000eff007230 */ /* 0x000fe20000004100 */
[----:B------:R-:W-:Y:S01]  /*e9d0*/  F2FP.PACK_AB R8, R8, R22 ;  /* 0x000000160808723e */ /* 0x000fe200000000ff */
[----:B------:R-:W-:Y:S01]  /*e9e0*/  HADD2.F32 R5, -RZ, R3.H0_H0 ;  /* 0x20000003ff057230 */ /* 0x000fe20000004100 */
[----:B------:R-:W-:-:S02]  /*e9f0*/  FMUL.FTZ R3, R2, R4 ;  /* 0x0000000402037220 */ /* 0x000fc40000410000 */
[C---:B------:R-:W-:Y:S02]  /*ea00*/  FMUL.FTZ R4, R0.reuse, R4 ;  /* 0x0000000400047220 */ /* 0x040fe40000410000 */
[-C--:B------:R-:W-:Y:S02]  /*ea10*/  FFMA.FTZ R3, R0, R5.reuse, R3 ;  /* 0x0000000500037223 */ /* 0x080fe40000010003 */
[----:B------:R-:W-:Y:S01]  /*ea20*/  FFMA.FTZ R2, R2, R5, -R4 ;  /* 0x0000000502027223 */ /* 0x000fe20000010804 */
[----:B------:R-:W-:Y:S02]  /*ea30*/  F2FP.PACK_AB R4, R6, R21 ;  /* 0x000000150604723e */ /* 0x000fe400000000ff */
[----:B------:R-:W-:Y:S02]  /*ea40*/  F2FP.PACK_AB R5, R23, R25 ;  /* 0x000000191705723e */ /* 0x000fe400000000ff */
[----:B------:R-:W-:Y:S02]  /*ea50*/  F2FP.PACK_AB R10, R2, R19 ;  /* 0x00000013020a723e */ /* 0x000fe400000000ff */
[----:B------:R-:W-:-:S03]  /*ea60*/  F2FP.PACK_AB R6, R3, R20 ;  /* 0x000000140306723e */ /* 0x000fc600000000ff */
[----:B------:R1:W-:Y:S04]  /*ea70*/  STS.128 [R30], R8 ;  /* 0x000000081e007388 */ /* 0x0003e80000000c00 */
[----:B------:R1:W-:Y:S02]  /*ea80*/  STS.128 [R17+0x10080], R4 ;  /* 0x0100800411007388 */ /* 0x0003e40000000c00 */
.L_x_826:
[----:B------:R-:W-:Y:S05]  /*ea90*/  BSYNC B0 ;  /* 0x0000000000007941 */ /* 0x000fea0003800000 */
.L_x_825:
[----:B------:R-:W-:-:S13]  /*eaa0*/  ISETP.GE.AND P0, PT, R137, c[0x0][0x27c], PT ;  /* 0x00009f0089007a0c */ /* 0x000fda0003f06270 */
[----:B------:R-:W-:Y:S05]  /*eab0*/  @P0 BRA `(.L_x_824) ;  /* 0x0000061000000947 */ /* 0x000fea0003800000 */
[----:B------:R-:W3:Y:S04]  /*eac0*/  LDL R2, [R1+0xc] ;  /* 0x00000c0001027983 */ /* 0x000ee80000100800 */
[----:B------:R-:W4:Y:S01]  /*ead0*/  LDL R26, [R1+0x24] ;  /* 0x00002400011a7983 */ /* 0x000f220000100800 */
[----:B------:R-:W-:-:S04]  /*eae0*/  MOV R0, c[0x0][0x27c] ;  /* 0x00009f0000007a02 */ /* 0x000fc80000000f00 */
[----:B---3--:R-:W-:-:S04]  /*eaf0*/  LEA.HI R0, R0, R2, RZ, 0x1d ;  /* 0x0000000200007211 */ /* 0x008fc800078fe8ff */
[----:B------:R-:W-:Y:S01]  /*eb00*/  SHF.R.S32.HI R2, RZ, 0x1f, R0 ;  /* 0x0000001fff027819 */ /* 0x000fe20000011400 */
[----:B-1--4-:R-:W1:Y:S01]  /*eb10*/  LDS.128 R8, [R26] ;  /* 0x000000001a087984 */ /* 0x012e620000000c00 */
[----:B------:R-:W-:Y:S02]  /*eb20*/  SHF.L.U32 R3, R0, 0x3, RZ ;  /* 0x0000000300037819 */ /* 0x000fe400000006ff */
[----:B------:R-:W-:Y:S02]  /*eb30*/  LEA.HI R0, R2, R0, RZ, 0x3 ;  /* 0x0000000002007211 */ /* 0x000fe400078f18ff */
[----:B------:R-:W-:Y:S02]  /*eb40*/  LOP3.LUT R2, R29, 0x38, R3, 0xf8, !PT ;  /* 0x000000381d027812 */ /* 0x000fe400078ef803 */
[----:B------:R-:W-:Y:S02]  /*eb50*/  SHF.L.U32 R0, R0, 0xa, RZ ;  /* 0x0000000a00007819 */ /* 0x000fe400000006ff */
[----:B------:R-:W-:-:S02]  /*eb60*/  LOP3.LUT R2, R2, R28, RZ, 0x3c, !PT ;  /* 0x0000001c02027212 */ /* 0x000fc400078e3cff */
[----:B------:R-:W-:-:S04]  /*eb70*/  LOP3.LUT R0, R0, 0x7fffe000, RZ, 0xc0, !PT ;  /* 0x7fffe00000007812 */ /* 0x000fc800078ec0ff */
[----:B-----5:R-:W-:Y:S01]  /*eb80*/  IADD3 R0, R2, R0, R27 ;  /* 0x0000000002007210 */ /* 0x020fe20007ffe01b */
[----:B------:R-:W-:-:S03]  /*eb90*/  HADD2.F32 R2, -RZ, R98.H1_H1 ;  /* 0x30000062ff027230 */ /* 0x000fc60000004100 */
[----:B------:R-:W-:Y:S01]  /*eba0*/  SHF.L.U32 R17, R0, 0x1, RZ ;  /* 0x0000000100117819 */ /* 0x000fe200000006ff */
[----:B------:R-:W-:-:S04]  /*ebb0*/  HADD2.F32 R0, -RZ, R98.H0_H0 ;  /* 0x20000062ff007230 */ /* 0x000fc80000004100 */
[----:B------:R-:W3:Y:S01]  /*ebc0*/  LDS.128 R12, [R17+0x10080] ;  /* 0x01008000110c7984 */ /* 0x000ee20000000c00 */
[----:B-1----:R-:W-:-:S05]  /*ebd0*/  HADD2.F32 R4, -RZ, R9.H0_H0 ;  /* 0x20000009ff047230 */ /* 0x002fca0000004100 */
[----:B------:R-:W-:Y:S01]  /*ebe0*/  FMUL.FTZ R5, R4, R0 ;  /* 0x0000000004057220 */ /* 0x000fe20000410000 */
[----:B---3--:R-:W-:-:S05]  /*ebf0*/  HADD2.F32 R3, -RZ, R13.H0_H0 ;  /* 0x2000000dff037230 */ /* 0x008fca0000004100 */
[C---:B------:R-:W-:Y:S02]  /*ec00*/  FMUL.FTZ R0, R3.reuse, R0 ;  /* 0x0000000003007220 */ /* 0x040fe40000410000 */
[-C--:B------:R-:W-:Y:S01]  /*ec10*/  FFMA.FTZ R24, R3, R2.reuse, R5 ;  /* 0x0000000203187223 */ /* 0x080fe20000010005 */
[----:B------:R-:W-:Y:S01]  /*ec20*/  HADD2.F32 R3, -RZ, R13.H1_H1 ;  /* 0x3000000dff037230 */ /* 0x000fe20000004100 */
[----:B------:R-:W-:Y:S01]  /*ec30*/  FFMA.FTZ R25, R4, R2, -R0 ;  /* 0x0000000204197223 */ /* 0x000fe20000010800 */
[----:B------:R-:W-:Y:S01]  /*ec40*/  SHF.R.U32.HI R0, RZ, 0x10, R49 ;  /* 0x00000010ff007819 */ /* 0x000fe20000011631 */
[----:B------:R-:W-:Y:S01]  /*ec50*/  HADD2.F32 R4, -RZ, R9.H1_H1 ;  /* 0x30000009ff047230 */ /* 0x000fe20000004100 */
[----:B------:R-:W-:-:S03]  /*ec60*/  SHF.R.U32.HI R2, RZ, 0x10, R53 ;  /* 0x00000010ff027819 */ /* 0x000fc60000011635 */
[----:B------:R-:W-:Y:S02]  /*ec70*/  HADD2.F32 R0, -RZ, R0.H0_H0 ;  /* 0x20000000ff007230 */ /* 0x000fe40000004100 */
        /* <DEDUP_REMOVED lines=24> */
[----:B------:R-:W-:-:S03]  /*ee00*/  HADD2.F32 R2, -RZ, R101.H1_H1 ;  /* 0x30000065ff027230 */ /* 0x000fc60000004100 */
[CC--:B------:R-:W-:Y:S02]  /*ee10*/  FMUL.FTZ R5, R4.reuse, R0.reuse ;  /* 0x0000000004057220 */ /* 0x0c0fe40000410000 */
        /* <DEDUP_REMOVED lines=12> */
[----:B------:R-:W-:Y:S01]  /*eee0*/  HADD2.F32 R3, -RZ, R8.H1_H1 ;  /* 0x30000008ff037230 */ /* 0x000fe20000004100 */
[----:B------:R-:W-:Y:S01]  /*eef0*/  FFMA.FTZ R11, R4, R2, -R0 ;  /* 0x00000002040b7223 */ /* 0x000fe20000010800 */
[----:B------:R-:W-:Y:S02]  /*ef00*/  SHF.R.U64 R0, R48, 0x10, R49 ;  /* 0x0000001030007819 */ /* 0x000fe40000001231 */
[----:B------:R-:W-:Y:S02]  /*ef10*/  SHF.R.U64 R2, R52, 0x10, R53 ;  /* 0x0000001034027819 */ /* 0x000fe40000001235 */
[----:B------:R-:W-:Y:S01]  /*ef20*/  SHF.R.U64 R4, R50, 0x10, R51 ;  /* 0x0000001032047819 */ /* 0x000fe20000001233 */
[----:B------:R-:W-:Y:S01]  /*ef30*/  HADD2.F32 R6, -RZ, R0.H0_H0 ;  /* 0x20000000ff067230 */ /* 0x000fe20000004100 */
[----:B------:R-:W-:Y:S01]  /*ef40*/  SHF.R.U64 R5, R54, 0x10, R55 ;  /* 0x0000001036057819 */ /* 0x000fe20000001237 */
[----:B------:R-:W-:Y:S01]  /*ef50*/  HADD2.F32 R0, -RZ, R12.H1_H1 ;  /* 0x3000000cff007230 */ /* 0x000fe20000004100 */
[----:B------:R-:W-:Y:S01]  /*ef60*/  F2FP.PACK_AB R11, R11, R16 ;  /* 0x000000100b0b723e */ /* 0x000fe200000000ff */
[----:B------:R-:W-:Y:S01]  /*ef70*/  HADD2.F32 R12, -RZ, R2.H0_H0 ;  /* 0x20000002ff0c7230 */ /* 0x000fe20000004100 */
[-C--:B------:R-:W-:Y:S01]  /*ef80*/  FMUL.FTZ R2, R3, R6.reuse ;  /* 0x0000000603027220 */ /* 0x080fe20000410000 */
[----:B------:R-:W-:Y:S01]  /*ef90*/  HADD2.F32 R9, -RZ, R4.H0_H0 ;  /* 0x20000004ff097230 */ /* 0x000fe20000004100 */
[C---:B------:R-:W-:Y:S01]  /*efa0*/  FMUL.FTZ R6, R0.reuse, R6 ;  /* 0x0000000600067220 */ /* 0x040fe20000410000 */
[----:B------:R-:W-:Y:S01]  /*efb0*/  F2FP.PACK_AB R7, R7, R13 ;  /* 0x0000000d0707723e */ /* 0x000fe200000000ff */
[-C--:B------:R-:W-:Y:S01]  /*efc0*/  FFMA.FTZ R8, R0, R12.reuse, R2 ;  /* 0x0000000c00087223 */ /* 0x080fe20000010002 */
[----:B------:R-:W-:Y:S01]  /*efd0*/  HADD2.F32 R0, -RZ, R14.H1_H1 ;  /* 0x3000000eff007230 */ /* 0x000fe20000004100 */
[----:B------:R-:W-:Y:S01]  /*efe0*/  FFMA.FTZ R3, R3, R12, -R6 ;  /* 0x0000000c03037223 */ /* 0x000fe20000010806 */
[----:B------:R-:W-:-:S02]  /*eff0*/  HADD2.F32 R2, -RZ, R10.H1_H1 ;  /* 0x3000000aff027230 */ /* 0x000fc40000004100 */
[----:B------:R-:W-:Y:S01]  /*f000*/  HADD2.F32 R10, -RZ, R5.H0_H0 ;  /* 0x20000005ff0a7230 */ /* 0x000fe20000004100 */
[-C--:B------:R-:W-:Y:S02]  /*f010*/  FMUL.FTZ R5, R0, R9.reuse ;  /* 0x0000000900057220 */ /* 0x080fe40000410000 */
[C---:B------:R-:W-:Y:S01]  /*f020*/  FMUL.FTZ R4, R2.reuse, R9 ;  /* 0x0000000902047220 */ /* 0x040fe20000410000 */
[----:B------:R-:W-:Y:S01]  /*f030*/  F2FP.PACK_AB R9, R23, R25 ;  /* 0x000000191709723e */ /* 0x000fe200000000ff */
[----:B------:R-:W-:Y:S01]  /*f040*/  FFMA.FTZ R2, R2, R10, -R5 ;  /* 0x0000000a02027223 */ /* 0x000fe20000010805 */
[----:B------:R-:W-:Y:S01]  /*f050*/  F2FP.PACK_AB R5, R22, R24 ;  /* 0x000000181605723e */ /* 0x000fe200000000ff */
[----:B------:R-:W-:Y:S01]  /*f060*/  FFMA.FTZ R0, R0, R10, R4 ;  /* 0x0000000a00007223 */ /* 0x000fe20000010004 */
[----:B------:R-:W-:Y:S02]  /*f070*/  F2FP.PACK_AB R4, R8, R20 ;  /* 0x000000140804723e */ /* 0x000fe400000000ff */
[----:B------:R-:W-:-:S02]  /*f080*/  F2FP.PACK_AB R8, R3, R21 ;  /* 0x000000150308723e */ /* 0x000fc400000000ff */
[----:B------:R-:W-:Y:S02]  /*f090*/  F2FP.PACK_AB R10, R2, R18 ;  /* 0x00000012020a723e */ /* 0x000fe400000000ff */
[----:B------:R-:W-:-:S03]  /*f0a0*/  F2FP.PACK_AB R6, R0, R19 ;  /* 0x000000130006723e */ /* 0x000fc600000000ff */
[----:B------:R1:W-:Y:S04]  /*f0b0*/  STS.128 [R26], R8 ;  /* 0x000000081a007388 */ /* 0x0003e80000000c00 */
[----:B------:R1:W-:Y:S02]  /*f0c0*/  STS.128 [R17+0x10080], R4 ;  /* 0x0100800411007388 */ /* 0x0003e40000000c00 */
.L_x_824:
[----:B------:R-:W-:Y:S05]  /*f0d0*/  BSYNC B1 ;  /* 0x0000000000017941 */ /* 0x000fea0003800000 */
.L_x_823:
        /* <DEDUP_REMOVED lines=17> */
[----:B------:R-:W-:Y:S01]  /*f1f0*/  HADD2.F32 R18, -RZ, R103.H0_H0 ;  /* 0x20000067ff127230 */ /* 0x000fe20000004100 */
[----:B-1----:R-:W-:Y:S02]  /*f200*/  SHF.R.U32.HI R5, RZ, 0x10, R57 ;  /* 0x00000010ff057819 */ /* 0x002fe40000011639 */
[----:B------:R-:W-:-:S02]  /*f210*/  LEA.HI R0, R0, R228, RZ, 0x1d ;  /* 0x000000e400007211 */ /* 0x000fc400078fe8ff */
[----:B------:R-:W-:Y:S01]  /*f220*/  SHF.R.U32.HI R20, RZ, 0x10, R63 ;  /* 0x00000010ff147819 */ /* 0x000fe2000001163f */
[----:B------:R-:W-:Y:S01]  /*f230*/  HADD2.F32 R39, -RZ, R5.H0_H0 ;  /* 0x20000005ff277230 */ /* 0x000fe20000004100 */
[----:B------:R-:W-:Y:S02]  /*f240*/  SHF.R.S32.HI R3, RZ, 0x1f, R0 ;  /* 0x0000001fff037819 */ /* 0x000fe40000011400 */
[----:B------:R-:W-:Y:S02]  /*f250*/  SHF.L.U32 R2, R0, 0x3, RZ ;  /* 0x0000000300027819 */ /* 0x000fe400000006ff */
[----:B------:R-:W-:Y:S02]  /*f260*/  LEA.HI R0, R3, R0, RZ, 0x3 ;  /* 0x0000000003007211 */ /* 0x000fe400078f18ff */
[----:B------:R-:W-:Y:S02]  /*f270*/  LOP3.LUT R2, R43, 0x38, R2, 0xf8, !PT ;  /* 0x000000382b027812 */ /* 0x000fe400078ef802 */
[----:B------:R-:W-:-:S02]  /*f280*/  SHF.L.U32 R0, R0, 0xa, RZ ;  /* 0x0000000a00007819 */ /* 0x000fc400000006ff */
[----:B------:R-:W-:Y:S02]  /*f290*/  LOP3.LUT R2, R2, R41, RZ, 0x3c, !PT ;  /* 0x0000002902027212 */ /* 0x000fe400078e3cff */
[----:B------:R-:W-:Y:S02]  /*f2a0*/  LOP3.LUT R0, R0, 0x7fffe000, RZ, 0xc0, !PT ;  /* 0x7fffe00000007812 */ /* 0x000fe400078ec0ff */
[----:B------:R-:W-:Y:S02]  /*f2b0*/  SHF.R.U32.HI R3, RZ, 0x10, R61 ;  /* 0x00000010ff037819 */ /* 0x000fe4000001163d */
[----:B-----5:R-:W-:Y:S02]  /*f2c0*/  IADD3 R0, R2, R0, R40 ;  /* 0x0000000002007210 */ /* 0x020fe40007ffe028 */
[----:B------:R-:W-:Y:S01]  /*f2d0*/  SHF.R.U32.HI R21, RZ, 0x10, R59 ;  /* 0x00000010ff157819 */ /* 0x000fe2000001163b */
[----:B------:R-:W-:Y:S01]  /*f2e0*/  HADD2.F32 R6, -RZ, R3.H0_H0 ;  /* 0x20000003ff067230 */ /* 0x000fe20000004100 */
[----:B------:R-:W-:Y:S01]  /*f2f0*/  SHF.L.U32 R24, R0, 0x1, RZ ;  /* 0x0000000100187819 */ /* 0x000fe200000006ff */
[----:B------:R-:W-:Y:S01]  /*f300*/  HADD2.F32 R0, -RZ, R102.H0_H0 ;  /* 0x20000066ff007230 */ /* 0x000fe20000004100 */
[----:B------:R-:W-:Y:S01]  /*f310*/  SHF.R.U64 R22, R60, 0x10, R61 ;  /* 0x000000103c167819 */ /* 0x000fe2000000123d */
[----:B------:R-:W-:Y:S01]  /*f320*/  HADD2.F32 R38, -RZ, R21.H0_H0 ;  /* 0x20000015ff267230 */ /* 0x000fe20000004100 */
[----:B------:R-:W-:Y:S01]  /*f330*/  SHF.R.U64 R27, R56, 0x10, R57 ;  /* 0x00000010381b7819 */ /* 0x000fe20000001239 */
[----:B------:R-:W1:Y:S01]  /*f340*/  LDS.128 R8, [R24+0x10080] ;  /* 0x0100800018087984 */ /* 0x000e620000000c00 */
[----:B------:R-:W-:-:S02]  /*f350*/  SHF.R.U64 R30, R62, 0x10, R63 ;  /* 0x000000103e1e7819 */ /* 0x000fc4000000123f */
[----:B------:R-:W-:Y:S01]  /*f360*/  SHF.R.U64 R31, R58, 0x10, R59 ;  /* 0x000000103a1f7819 */ /* 0x000fe2000000123b */
[----:B------:R-:W-:-:S04]  /*f370*/  HADD2.F32 R37, -RZ, R27.H0_H0 ;  /* 0x2000001bff257230 */ /* 0x000fc80000004100 */
[----:B------:R-:W-:Y:S02]  /*f380*/  HADD2.F32 R27, -RZ, R31.H0_H0 ;  /* 0x2000001fff1b7230 */ /* 0x000fe40000004100 */
[----:B-1----:R-:W-:-:S05]  /*f390*/  HADD2.F32 R2, -RZ, R9.H0_H0 ;  /* 0x20000009ff027230 */ /* 0x002fca0000004100 */
[CC--:B------:R-:W-:Y:S01]  /*f3a0*/  FMUL.FTZ R32, R2.reuse, R0.reuse ;  /* 0x0000000002207220 */ /* 0x0c0fe20000410000 */
[----:B----4-:R-:W1:Y:S02]  /*f3b0*/  LDS.128 R12, [R42] ;  /* 0x000000002a0c7984 */ /* 0x010e640000000c00 */
[--C-:B-1----:R-:W-:Y:S02]  /*f3c0*/  HADD2.F32 R19, -RZ, R13.reuse.H0_H0 ;  /* 0x2000000dff137230 */ /* 0x102fe40000004100 */
[----:B------:R-:W-:Y:S02]  /*f3d0*/  HADD2.F32 R17, -RZ, R13.H1_H1 ;  /* 0x3000000dff117230 */ /* 0x000fe40000004100 */
[----:B------:R-:W-:Y:S01]  /*f3e0*/  HADD2.F32 R16, -RZ, R12.H0_H0 ;  /* 0x2000000cff107230 */ /* 0x000fe20000004100 */
[----:B------:R-:W-:Y:S01]  /*f3f0*/  FMUL.FTZ R4, R19, R0 ;  /* 0x0000000013047220 */ /* 0x000fe20000410000 */
[----:B------:R-:W-:Y:S01]  /*f400*/  HADD2.F32 R0, -RZ, R9.H1_H1 ;  /* 0x30000009ff007230 */ /* 0x000fe20000004100 */
[----:B------:R-:W-:Y:S01]  /*f410*/  FMUL.FTZ R3, R17, R6 ;  /* 0x0000000611037220 */ /* 0x000fe20000410000 */
[----:B------:R-:W-:Y:S01]  /*f420*/  HADD2.F32 R9, -RZ, R104.H1_H1 ;  /* 0x30000068ff097230 */ /* 0x000fe20000004100 */
[----:B------:R-:W-:Y:S01]  /*f430*/  FFMA.FTZ R36, R2, R18, R4 ;  /* 0x0000001202247223 */ /* 0x000fe20000010004 */
[----:B------:R-:W-:Y:S01]  /*f440*/  HADD2.F32 R2, -RZ, R102.H1_H1 ;  /* 0x30000066ff027230 */ /* 0x000fe20000004100 */
[C---:B------:R-:W-:Y:S01]  /*f450*/  FMUL.FTZ R29, R0.reuse, R6 ;  /* 0x00000006001d7220 */ /* 0x040fe20000410000 */
[----:B------:R-:W-:Y:S01]  /*f460*/  HADD2.F32 R13, -RZ, R14.H0_H0 ;  /* 0x2000000eff0d7230 */ /* 0x000fe20000004100 */
[----:B------:R-:W-:Y:S01]  /*f470*/  FFMA.FTZ R35, R0, R39, R3 ;  /* 0x0000002700237223 */ /* 0x000fe20000010003 */
[----:B------:R-:W-:Y:S01]  /*f480*/  HADD2.F32 R0, -RZ, R8.H0_H0 ;  /* 0x20000008ff007230 */ /* 0x000fe20000004100 */
[----:B------:R-:W-:Y:S01]  /*f490*/  FMUL.FTZ R4, R16, R2 ;  /* 0x0000000210047220 */ /* 0x000fe20000410000 */
[----:B------:R-:W-:-:S02]  /*f4a0*/  HADD2.F32 R3, -RZ, R103.H1_H1 ;  /* 0x30000067ff037230 */ /* 0x000fc40000004100 */
[----:B------:R-:W-:Y:S01]  /*f4b0*/  HADD2.F32 R6, -RZ, R105.H0_H0 ;  /* 0x20000069ff067230 */ /* 0x000fe20000004100 */
[C---:B------:R-:W-:Y:S01]  /*f4c0*/  FMUL.FTZ R28, R0.reuse, R2 ;  /* 0x00000002001c7220 */ /* 0x040fe20000410000 */
[----:B------:R-:W-:Y:S01]  /*f4d0*/  HADD2.F32 R2, -RZ, R104.H0_H0 ;  /* 0x20000068ff027230 */ /* 0x000fe20000004100 */
[----:B------:R-:W-:Y:S01]  /*f4e0*/  FFMA.FTZ R33, R0, R9, R4 ;  /* 0x0000000900217223 */ /* 0x000fe20000010004 */
[----:B------:R-:W-:Y:S01]  /*f4f0*/  HADD2.F32 R0, -RZ, R10.H0_H0 ;  /* 0x2000000aff007230 */ /* 0x000fe20000004100 */
[-C--:B------:R-:W-:Y:S01]  /*f500*/  FMUL.FTZ R4, R13, R3.reuse ;  /* 0x000000030d047220 */ /* 0x080fe20000410000 */
[--C-:B------:R-:W-:Y:S02]  /*f510*/  HADD2.F32 R7, -RZ, R15.reuse.H0_H0 ;  /* 0x2000000fff077230 */ /* 0x100fe40000004100 */
[----:B------:R-:W-:Y:S01]  /*f520*/  HADD2.F32 R5, -RZ, R15.H1_H1 ;  /* 0x3000000fff057230 */ /* 0x000fe20000004100 */
[C---:B------:R-:W-:Y:S01]  /*f530*/  FMUL.FTZ R26, R0.reuse, R3 ;  /* 0x00000003001a7220 */ /* 0x040fe20000410000 */
[----:B------:R-:W-:Y:S01]  /*f540*/  HADD2.F32 R15, -RZ, R20.H0_H0 ;  /* 0x20000014ff0f7230 */ /* 0x000fe20000004100 */
[----:B------:R-:W-:Y:S01]  /*f550*/  FFMA.FTZ R34, R0, R6, R4 ;  /* 0x0000000600227223 */ /* 0x000fe20000010004 */
[----:B------:R-:W-:Y:S01]  /*f560*/  HADD2.F32 R0, -RZ, R11.H0_H0 ;  /* 0x2000000bff007230 */ /* 0x000fe20000004100 */
[----:B------:R-:W-:Y:S01]  /*f570*/  FMUL.FTZ R3, R7, R2 ;  /* 0x0000000207037220 */ /* 0x000fe20000410000 */
[----:B------:R-:W-:Y:S01]  /*f580*/  HADD2.F32 R4, -RZ, R105.H1_H1 ;  /* 0x30000069ff047230 */ /* 0x000fe20000004100 */
[----:B------:R-:W-:-:S02]  /*f590*/  FFMA.FTZ R13, R13, R6, -R26 ;  /* 0x000000060d0d7223 */ /* 0x000fc4000001081a */
[C---:B------:R-:W-:Y:S02]  /*f5a0*/  FMUL.FTZ R23, R0.reuse, R2 ;  /* 0x0000000200177220 */ /* 0x040fe40000410000 */
[-C--:B------:R-:W-:Y:S01]  /*f5b0*/  FFMA.FTZ R25, R0, R4.reuse, R3 ;  /* 0x0000000400197223 */ /* 0x080fe20000010003 */
[----:B------:R-:W-:Y:S01]  /*f5c0*/  HADD2.F32 R0, -RZ, R11.H1_H1 ;  /* 0x3000000bff007230 */ /* 0x000fe20000004100 */
[-C--:B------:R-:W-:Y:S01]  /*f5d0*/  FMUL.FTZ R2, R5, R15.reuse ;  /* 0x0000000f05027220 */ /* 0x080fe20000410000 */
[----:B------:R-:W-:Y:S01]  /*f5e0*/  HADD2.F32 R3, -RZ, R12.H1_H1 ;  /* 0x3000000cff037230 */ /* 0x000fe20000004100 */
[----:B------:R-:W-:Y:S01]  /*f5f0*/  FFMA.FTZ R6, R7, R4, -R23 ;  /* 0x0000000407067223 */ /* 0x000fe20000010817 */
[----:B------:R-:W-:Y:S01]  /*f600*/  HADD2.F32 R11, -RZ, R22.H0_H0 ;  /* 0x20000016ff0b7230 */ /* 0x000fe20000004100 */
[C---:B------:R-:W-:Y:S01]  /*f610*/  FMUL.FTZ R20, R0.reuse, R15 ;  /* 0x0000000f00147220 */ /* 0x040fe20000410000 */
[----:B------:R-:W-:Y:S01]  /*f620*/  HADD2.F32 R12, -RZ, R30.H0_H0 ;  /* 0x2000001eff0c7230 */ /* 0x000fe20000004100 */
[----:B------:R-:W-:Y:S01]  /*f630*/  FFMA.FTZ R21, R0, R38, R2 ;  /* 0x0000002600157223 */ /* 0x000fe20000010002 */
[----:B------:R-:W-:Y:S01]  /*f640*/  HADD2.F32 R0, -RZ, R8.H1_H1 ;  /* 0x30000008ff007230 */ /* 0x000fe20000004100 */
[----:B------:R-:W-:Y:S01]  /*f650*/  FMUL.FTZ R8, R3, R11 ;  /* 0x0000000b03087220 */ /* 0x000fe20000410000 */
[----:B------:R-:W-:Y:S01]  /*f660*/  HADD2.F32 R2, -RZ, R14.H1_H1 ;  /* 0x3000000eff027230 */ /* 0x000fe20000004100 */
[----:B------:R-:W-:Y:S01]  /*f670*/  FFMA.FTZ R14, R19, R18, -R32 ;  /* 0x00000012130e7223 */ /* 0x000fe20000010820 */
[----:B------:R-:W-:Y:S01]  /*f680*/  F2FP.PACK_AB R7, R21, R25 ;  /* 0x000000191507723e */ /* 0x000fe200000000ff */
[----:B------:R-:W-:-:S02]  /*f690*/  FMUL.FTZ R11, R0, R11 ;  /* 0x0000000b000b7220 */ /* 0x000fc40000410000 */
[-C--:B------:R-:W-:Y:S01]  /*f6a0*/  FFMA.FTZ R15, R0, R37.reuse, R8 ;  /* 0x00000025000f7223 */ /* 0x080fe20000010008 */
[----:B------:R-:W-:Y:S01]  /*f6b0*/  HADD2.F32 R0, -RZ, R10.H1_H1 ;  /* 0x3000000aff007230 */ /* 0x000fe20000004100 */
[-C--:B------:R-:W-:Y:S02]  /*f6c0*/  FMUL.FTZ R8, R2, R12.reuse ;  /* 0x0000000c02087220 */ /* 0x080fe40000410000 */
[----:B------:R-:W-:Y:S01]  /*f6d0*/  FFMA.FTZ R3, R3, R37, -R11 ;  /* 0x0000002503037223 */ /* 0x000fe2000001080b */
[----:B------:R-:W-:Y:S01]  /*f6e0*/  F2FP.PACK_AB R4, R15, R33 ;  /* 0x000000210f04723e */ /* 0x000fe200000000ff */
[C---:B------:R-:W-:Y:S02]  /*f6f0*/  FMUL.FTZ R10, R0.reuse, R12 ;  /* 0x0000000c000a7220 */ /* 0x040fe40000410000 */
[----:B------:R-:W-:Y:S02]  /*f700*/  FFMA.FTZ R22, R0, R27, R8 ;  /* 0x0000001b00167223 */ /* 0x000fe40000010008 */
[----:B------:R-:W-:-:S02]  /*f710*/  FFMA.FTZ R12, R17, R39, -R29 ;  /* 0x00000027110c7223 */ /* 0x000fc4000001081d */
[----:B------:R-:W-:Y:S02]  /*f720*/  FFMA.FTZ R8, R16, R9, -R28 ;  /* 0x0000000910087223 */ /* 0x000fe4000001081c */
[----:B------:R-:W-:Y:S01]  /*f730*/  FFMA.FTZ R0, R5, R38, -R20 ;  /* 0x0000002605007223 */ /* 0x000fe20000010814 */
[----:B------:R-:W-:Y:S01]  /*f740*/  F2FP.PACK_AB R9, R12, R14 ;  /* 0x0000000e0c09723e */ /* 0x000fe200000000ff */
        /* <DEDUP_REMOVED lines=8> */
.L_x_830:
[----:B------:R-:W-:Y:S05]  /*f7d0*/  BSYNC B0 ;  /* 0x0000000000007941 */ /* 0x000fea0003800000 */
.L_x_829:
[----:B------:R-:W-:-:S13]  /*f7e0*/  ISETP.GE.AND P0, PT, R137, c[0x0][0x27c], PT ;  /* 0x00009f0089007a0c */ /* 0x000fda0003f06270 */
[----:B------:R-:W-:Y:S05]  /*f7f0*/  @P0 BRA `(.L_x_828) ;  /* 0x0000061000000947 */ /* 0x000fea0003800000 */
[----:B------:R-:W4:Y:S04]  /*f800*/  LDL R2, [R1+0xc] ;  /* 0x00000c0001027983 */ /* 0x000f280000100800 */
[----:B-12---:R-:W2:Y:S01]  /*f810*/  LDL R42, [R1+0x20] ;  /* 0x00002000012a7983 */ /* 0x006ea20000100800 */
[----:B------:R-:W-:Y:S02]  /*f820*/  MOV R0, c[0x0][0x27c] ;  /* 0x00009f0000007a02 */ /* 0x000fe40000000f00 */
[----:B------:R-:W-:Y:S02]  /*f830*/  SHF.R.U32.HI R22, RZ, 0x10, R69 ;  /* 0x00000010ff167819 */ /* 0x000fe40000011645 */
[----:B------:R-:W-:Y:S02]  /*f840*/  SHF.R.U32.HI R23, RZ, 0x10, R73 ;  /* 0x00000010ff177819 */ /* 0x000fe40000011649 */
[----:B------:R-:W-:-:S02]  /*f850*/  SHF.R.U32.HI R24, RZ, 0x10, R71 ;  /* 0x00000010ff187819 */ /* 0x000fc40000011647 */
[----:B-----5:R-:W-:Y:S02]  /*f860*/  SHF.R.U32.HI R27, RZ, 0x10, R75 ;  /* 0x00000010ff1b7819 */ /* 0x020fe4000001164b */
[----:B------:R-:W-:Y:S02]  /*f870*/  SHF.R.U64 R32, R68, 0x10, R69 ;  /* 0x0000001044207819 */ /* 0x000fe40000001245 */
[----:B------:R-:W-:Y:S02]  /*f880*/  SHF.R.U64 R33, R70, 0x10, R71 ;  /* 0x0000001046217819 */ /* 0x000fe40000001247 */
[----:B------:R-:W-:Y:S02]  /*f890*/  SHF.R.U64 R36, R72, 0x10, R73 ;  /* 0x0000001048247819 */ /* 0x000fe40000001249 */
[----:B------:R-:W-:Y:S02]  /*f8a0*/  SHF.R.U64 R38, R74, 0x10, R75 ;  /* 0x000000104a267819 */ /* 0x000fe4000000124b */
[----:B----4-:R-:W-:-:S04]  /*f8b0*/  LEA.HI R0, R0, R2, RZ, 0x1d ;  /* 0x0000000200007211 */ /* 0x010fc800078fe8ff */
[----:B------:R-:W-:Y:S01]  /*f8c0*/  SHF.R.S32.HI R2, RZ, 0x1f, R0 ;  /* 0x0000001fff027819 */ /* 0x000fe20000011400 */
[----:B--2---:R-:W1:Y:S01]  /*f8d0*/  LDS.128 R4, [R42] ;  /* 0x000000002a047984 */ /* 0x004e620000000c00 */
[----:B------:R-:W-:Y:S02]  /*f8e0*/  SHF.L.U32 R3, R0, 0x3, RZ ;  /* 0x0000000300037819 */ /* 0x000fe400000006ff */
[----:B------:R-:W-:Y:S02]  /*f8f0*/  LEA.HI R0, R2, R0, RZ, 0x3 ;  /* 0x0000000002007211 */ /* 0x000fe400078f18ff */
[----:B------:R-:W-:Y:S02]  /*f900*/  LOP3.LUT R2, R43, 0x38, R3, 0xf8, !PT ;  /* 0x000000382b027812 */ /* 0x000fe400078ef803 */
[----:B------:R-:W-:Y:S02]  /*f910*/  SHF.L.U32 R0, R0, 0xa, RZ ;  /* 0x0000000a00007819 */ /* 0x000fe400000006ff */
[----:B------:R-:W-:Y:S01]  /*f920*/  LOP3.LUT R2, R2, R41, RZ, 0x3c, !PT ;  /* 0x0000002902027212 */ /* 0x000fe200078e3cff */
[----:B------:R-:W-:Y:S01]  /*f930*/  HADD2.F32 R41, -RZ, R23.H0_H0 ;  /* 0x20000017ff297230 */ /* 0x000fe20000004100 */
[----:B------:R-:W-:-:S04]  /*f940*/  LOP3.LUT R0, R0, 0x7fffe000, RZ, 0xc0, !PT ;  /* 0x7fffe00000007812 */ /* 0x000fc800078ec0ff */
[----:B------:R-:W-:Y:S01]  /*f950*/  IADD3 R0, R2, R0, R40 ;  /* 0x0000000002007210 */ /* 0x000fe20007ffe028 */
[----:B------:R-:W-:-:S03]  /*f960*/  HADD2.F32 R40, -RZ, R27.H0_H0 ;  /* 0x2000001bff287230 */ /* 0x000fc60000004100 */
[----:B------:R-:W-:Y:S01]  /*f970*/  SHF.L.U32 R28, R0, 0x1, RZ ;  /* 0x00000001001c7819 */ /* 0x000fe200000006ff */
[----:B------:R-:W-:-:S04]  /*f980*/  HADD2.F32 R0, -RZ, R106.H0_H0 ;  /* 0x2000006aff007230 */ /* 0x000fc80000004100 */
[----:B------:R-:W2:Y:S01]  /*f990*/  LDS.128 R8, [R28+0x10080] ;  /* 0x010080001c087984 */ /* 0x000ea20000000c00 */
[----:B-1----:R-:W-:Y:S02]  /*f9a0*/  HADD2.F32 R19, -RZ, R5.H0_H0 ;  /* 0x20000005ff137230 */ /* 0x002fe40000004100 */
[--C-:B------:R-:W-:Y:S02]  /*f9b0*/  HADD2.F32 R15, -RZ, R7.reuse.H0_H0 ;  /* 0x20000007ff0f7230 */ /* 0x100fe40000004100 */
[----:B------:R-:W-:Y:S02]  /*f9c0*/  HADD2.F32 R14, -RZ, R7.H1_H1 ;  /* 0x30000007ff0e7230 */ /* 0x000fe40000004100 */
[----:B------:R-:W-:Y:S01]  /*f9d0*/  HADD2.F32 R17, -RZ, R5.H1_H1 ;  /* 0x30000005ff117230 */ /* 0x000fe20000004100 */
[----:B------:R-:W-:Y:S01]  /*f9e0*/  FMUL.FTZ R5, R19, R0 ;  /* 0x0000000013057220 */ /* 0x000fe20000410000 */
[--C-:B------:R-:W-:Y:S02]  /*f9f0*/  HADD2.F32 R16, -RZ, R6.reuse.H0_H0 ;  /* 0x20000006ff107230 */ /* 0x100fe40000004100 */
[----:B------:R-:W-:-:S02]  /*fa00*/  HADD2.F32 R20, -RZ, R6.H1_H1 ;  /* 0x30000006ff147230 */ /* 0x000fc40000004100 */
[----:B------:R-:W-:Y:S02]  /*fa10*/  HADD2.F32 R6, -RZ, R107.H0_H0 ;  /* 0x2000006bff067230 */ /* 0x000fe40000004100 */
[--C-:B------:R-:W-:Y:S02]  /*fa20*/  HADD2.F32 R18, -RZ, R4.reuse.H0_H0 ;  /* 0x20000004ff127230 */ /* 0x100fe40000004100 */
[----:B------:R-:W-:Y:S02]  /*fa30*/  HADD2.F32 R21, -RZ, R4.H1_H1 ;  /* 0x30000004ff157230 */ /* 0x000fe40000004100 */
[----:B------:R-:W-:Y:S02]  /*fa40*/  HADD2.F32 R4, -RZ, R106.H1_H1 ;  /* 0x3000006aff047230 */ /* 0x000fe40000004100 */
[--C-:B--2---:R-:W-:Y:S02]  /*fa50*/  HADD2.F32 R3, -RZ, R9.reuse.H0_H0 ;  /* 0x20000009ff037230 */ /* 0x104fe40000004100 */
[----:B------:R-:W-:-:S02]  /*fa60*/  HADD2.F32 R2, -RZ, R9.H1_H1 ;  /* 0x30000009ff027230 */ /* 0x000fc40000004100 */
[--C-:B------:R-:W-:Y:S01]  /*fa70*/  HADD2.F32 R9, -RZ, R8.reuse.H0_H0 ;  /* 0x20000008ff097230 */ /* 0x100fe20000004100 */
[C---:B------:R-:W-:Y:S01]  /*fa80*/  FMUL.FTZ R31, R3.reuse, R0 ;  /* 0x00000000031f7220 */ /* 0x040fe20000410000 */
[----:B------:R-:W-:Y:S01]  /*fa90*/  HADD2.F32 R13, -RZ, R8.H1_H1 ;  /* 0x30000008ff0d7230 */ /* 0x000fe20000004100 */
[----:B------:R-:W-:Y:S01]  /*faa0*/  FFMA.FTZ R39, R3, R6, R5 ;  /* 0x0000000603277223 */ /* 0x000fe20000010005 */
[--C-:B------:R-:W-:Y:S01]  /*fab0*/  HADD2.F32 R8, -RZ, R11.reuse.H0_H0 ;  /* 0x2000000bff087230 */ /* 0x100fe20000004100 */
[-C--:B------:R-:W-:Y:S01]  /*fac0*/  FMUL.FTZ R3, R18, R4.reuse ;  /* 0x0000000412037220 */ /* 0x080fe20000410000 */
[----:B------:R-:W-:Y:S01]  /*fad0*/  HADD2.F32 R7, -RZ, R11.H1_H1 ;  /* 0x3000000bff077230 */ /* 0x000fe20000004100 */
[----:B------:R-:W-:Y:S01]  /*fae0*/  FMUL.FTZ R29, R9, R4 ;  /* 0x00000004091d7220 */ /* 0x000fe20000410000 */
[----:B------:R-:W-:Y:S02]  /*faf0*/  HADD2.F32 R11, -RZ, R22.H0_H0 ;  /* 0x20000016ff0b7230 */ /* 0x000fe40000004100 */
[----:B------:R-:W-:-:S02]  /*fb00*/  HADD2.F32 R5, -RZ, R108.H1_H1 ;  /* 0x3000006cff057230 */ /* 0x000fc40000004100 */
[----:B------:R-:W-:Y:S01]  /*fb10*/  HADD2.F32 R12, -RZ, R10.H0_H0 ;  /* 0x2000000aff0c7230 */ /* 0x000fe20000004100 */
[-C--:B------:R-:W-:Y:S01]  /*fb20*/  FMUL.FTZ R0, R17, R11.reuse ;  /* 0x0000000b11007220 */ /* 0x080fe20000410000 */
[----:B------:R-:W-:Y:S01]  /*fb30*/  HADD2.F32 R4, -RZ, R110.H1_H1 ;  /* 0x3000006eff047230 */ /* 0x000fe20000004100 */
[C---:B------:R-:W-:Y:S01]  /*fb40*/  FMUL.FTZ R30, R2.reuse, R11 ;  /* 0x0000000b021e7220 */ /* 0x040fe20000410000 */
[----:B------:R-:W-:Y:S01]  /*fb50*/  HADD2.F32 R22, -RZ, R24.H0_H0 ;  /* 0x20000018ff167230 */ /* 0x000fe20000004100 */
[----:B------:R-:W-:Y:S01]  /*fb60*/  FFMA.FTZ R37, R2, R41, R0 ;  /* 0x0000002902257223 */ /* 0x000fe20000010000 */
[----:B------:R-:W-:Y:S01]  /*fb70*/  HADD2.F32 R2, -RZ, R107.H1_H1 ;  /* 0x3000006bff027230 */ /* 0x000fe20000004100 */
[----:B------:R-:W-:Y:S01]  /*fb80*/  FFMA.FTZ R34, R9, R5, R3 ;  /* 0x0000000509227223 */ /* 0x000fe20000010003 */
[----:B------:R-:W-:Y:S02]  /*fb90*/  HADD2.F32 R0, -RZ, R108.H0_H0 ;  /* 0x2000006cff007230 */ /* 0x000fe40000004100 */
[----:B------:R-:W-:Y:S01]  /*fba0*/  HADD2.F32 R3, -RZ, R110.H0_H0 ;  /* 0x2000006eff037230 */ /* 0x000fe20000004100 */
[----:B------:R-:W-:Y:S01]  /*fbb0*/  FMUL.FTZ R11, R16, R2 ;  /* 0x00000002100b7220 */ /* 0x000fe20000410000 */
[----:B------:R-:W-:Y:S01]  /*fbc0*/  HADD2.F32 R10, -RZ, R10.H1_H1 ;  /* 0x3000000aff0a7230 */ /* 0x000fe20000004100 */
[----:B------:R-:W-:-:S02]  /*fbd0*/  FMUL.FTZ R9, R15, R0 ;  /* 0x000000000f097220 */ /* 0x000fc40000410000 */
[----:B------:R-:W-:Y:S01]  /*fbe0*/  FFMA.FTZ R35, R12, R4, R11 ;  /* 0x000000040c237223 */ /* 0x000fe2000001000b */
[----:B------:R-:W-:Y:S01]  /*fbf0*/  HADD2.F32 R11, -RZ, R32.H0_H0 ;  /* 0x20000020ff0b7230 */ /* 0x000fe20000004100 */
[C---:B------:R-:W-:Y:S01]  /*fc00*/  FMUL.FTZ R24, R8.reuse, R0 ;  /* 0x0000000008187220 */ /* 0x040fe20000410000 */
[----:B------:R-:W-:Y:S01]  /*fc10*/  HADD2.F32 R32, -RZ, R38.H0_H0 ;  /* 0x20000026ff207230 */ /* 0x000fe20000004100 */
[----:B------:R-:W-:Y:S01]  /*fc20*/  FFMA.FTZ R25, R8, R3, R9 ;  /* 0x0000000308197223 */ /* 0x000fe20000010009 */
[----:B------:R-:W-:Y:S01]  /*fc30*/  HADD2.F32 R8, -RZ, R33.H0_H0 ;  /* 0x20000021ff087230 */ /* 0x000fe20000004100 */
[----:B------:R-:W-:Y:S01]  /*fc40*/  FMUL.FTZ R0, R14, R22 ;  /* 0x000000160e007220 */ /* 0x000fe20000410000 */
[----:B------:R-:W-:Y:S01]  /*fc50*/  HADD2.F32 R33, -RZ, R36.H0_H0 ;  /* 0x20000024ff217230 */ /* 0x000fe20000004100 */
[----:B------:R-:W-:Y:S02]  /*fc60*/  FMUL.FTZ R26, R12, R2 ;  /* 0x000000020c1a7220 */ /* 0x000fe40000410000 */
[----:B------:R-:W-:-:S02]  /*fc70*/  FFMA.FTZ R23, R7, R40, R0 ;  /* 0x0000002807177223 */ /* 0x000fc40000010000 */
[----:B------:R-:W-:Y:S02]  /*fc80*/  FMUL.FTZ R22, R7, R22 ;  /* 0x0000001607167220 */ /* 0x000fe40000410000 */
[-C--:B------:R-:W-:Y:S02]  /*fc90*/  FMUL.FTZ R2, R21, R11.reuse ;  /* 0x0000000b15027220 */ /* 0x080fe40000410000 */
[-C--:B------:R-:W-:Y:S02]  /*fca0*/  FMUL.FTZ R0, R20, R8.reuse ;  /* 0x0000000814007220 */ /* 0x080fe40000410000 */
[C---:B------:R-:W-:Y:S02]  /*fcb0*/  FMUL.FTZ R11, R13.reuse, R11 ;  /* 0x0000000b0d0b7220 */ /* 0x040fe40000410000 */
[----:B------:R-:W-:Y:S02]  /*fcc0*/  FMUL.FTZ R7, R10, R8 ;  /* 0x000000080a077220 */ /* 0x000fe40000410000 */
[----:B------:R-:W-:-:S02]  /*fcd0*/  FFMA.FTZ R13, R13, R33, R2 ;  /* 0x000000210d0d7223 */ /* 0x000fc40000010002 */
[----:B------:R-:W-:Y:S02]  /*fce0*/  FFMA.FTZ R27, R10, R32, R0 ;  /* 0x000000200a1b7223 */ /* 0x000fe40000010000 */
[----:B------:R-:W-:Y:S02]  /*fcf0*/  FFMA.FTZ R12, R19, R6, -R31 ;  /* 0x00000006130c7223 */ /* 0x000fe4000001081f */
[----:B------:R-:W-:Y:S02]  /*fd00*/  FFMA.FTZ R9, R17, R41, -R30 ;  /* 0x0000002911097223 */ /* 0x000fe4000001081e */
[----:B------:R-:W-:Y:S01]  /*fd10*/  FFMA.FTZ R8, R18, R5, -R29 ;  /* 0x0000000512087223 */ /* 0x000fe2000001081d */
[----:B------:R-:W-:Y:S01]  /*fd20*/  F2FP.PACK_AB R5, R37, R39 ;  /* 0x000000272505723e */ /* 0x000fe200000000ff */
[----:B------:R-:W-:Y:S01]  /*fd30*/  FFMA.FTZ R10, R16, R4, -R26 ;  /* 0x00000004100a7223 */ /* 0x000fe2000001081a */
[----:B------:R-:W-:Y:S01]  /*fd40*/  F2FP.PACK_AB R9, R9, R12 ;  /* 0x0000000c0909723e */ /* 0x000fe200000000ff */
[----:B------:R-:W-:Y:S01]  /*fd50*/  FFMA.FTZ R3, R15, R3, -R24 ;  /* 0x000000030f037223 */ /* 0x000fe20000010818 */
[----:B------:R-:W-:Y:S01]  /*fd60*/  F2FP.PACK_AB R4, R13, R34 ;  /* 0x000000220d04723e */ /* 0x000fe200000000ff */
[----:B------:R-:W-:-:S02]  /*fd70*/  FFMA.FTZ R0, R14, R40, -R22 ;  /* 0x000000280e007223 */ /* 0x000fc40000010816 */
[----:B------:R-:W-:Y:S02]  /*fd80*/  FFMA.FTZ R2, R21, R33, -R11 ;  /* 0x0000002115027223 */ /* 0x000fe4000001080b */
[----:B------:R-:W-:Y:S01]  /*fd90*/  FFMA.FTZ R6, R20, R32, -R7 ;  /* 0x0000002014067223 */ /* 0x000fe20000010807 */
[----:B------:R-:W-:Y:S02]  /*fda0*/  F2FP.PACK_AB R11, R0, R3 ;  /* 0x00000003000b723e */ /* 0x000fe400000000ff */
[----:B------:R-:W-:Y:S02]  /*fdb0*/  F2FP.PACK_AB R8, R2, R8 ;  /* 0x000000080208723e */ /* 0x000fe400000000ff */
[----:B------:R-:W-:Y:S02]  /*fdc0*/  F2FP.PACK_AB R10, R6, R10 ;  /* 0x0000000a060a723e */ /* 0x000fe400000000ff */
[----:B------:R-:W-:Y:S02]  /*fdd0*/  F2FP.PACK_AB R7, R23, R25 ;  /* 0x000000191707723e */ /* 0x000fe400000000ff */
[----:B------:R-:W-:Y:S01]  /*fde0*/  F2FP.PACK_AB R6, R27, R35 ;  /* 0x000000231b06723e */ /* 0x000fe200000000ff */
[----:B------:R1:W-:Y:S04]  /*fdf0*/  STS.128 [R42], R8 ;  /* 0x000000082a007388 */ /* 0x0003e80000000c00 */
[----:B------:R1:W-:Y:S02]  /*fe00*/  STS.128 [R28+0x10080], R4 ;  /* 0x010080041c007388 */ /* 0x0003e40000000c00 */
.L_x_828:
[----:B------:R-:W-:Y:S05]  /*fe10*/  BSYNC B1 ;  /* 0x0000000000017941 */ /* 0x000fea0003800000 */
.L_x_827:
[----:B------:R-:W-:-:S04]  /*fe20*/  IADD3 R0, R211, 0x60, RZ ;  /* 0x00000060d3007810 */ /* 0x000fc80007ffe0ff */
        /* <DEDUP_REMOVED lines=13> */
[----:B-12---:R-:W2:Y:S01]  /*ff00*/  LDL R42, [R1+0x2c] ;  /* 0x00002c00012a7983 */ /* 0x006ea20000100800 */
[----:B------:R-:W-:Y:S02]  /*ff10*/  MOV R0, c[0x0][0x27c] ;  /* 0x00009f0000007a02 */ /* 0x000fe40000000f00 */
[----:B------:R-:W-:Y:S02]  /*ff20*/  SHF.R.U32.HI R22, RZ, 0x10, R77 ;  /* 0x00000010ff167819 */ /* 0x000fe4000001164d */
[----:B------:R-:W-:-:S02]  /*ff30*/  LEA.HI R0, R0, R228, RZ, 0x1d ;  /* 0x000000e400007211 */ /* 0x000fc400078fe8ff */
[----:B------:R-:W-:Y:S02]  /*ff40*/  SHF.R.U32.HI R23, RZ, 0x10, R81 ;  /* 0x00000010ff177819 */ /* 0x000fe40000011651 */
[----:B------:R-:W-:Y:S02]  /*ff50*/  SHF.R.S32.HI R3, RZ, 0x1f, R0 ;  /* 0x0000001fff037819 */ /* 0x000fe40000011400 */
[----:B------:R-:W-:Y:S01]  /*ff60*/  SHF.L.U32 R2, R0, 0x3, RZ ;  /* 0x0000000300027819 */ /* 0x000fe200000006ff */
[----:B------:R-:W-:Y:S01]  /*ff70*/  HADD2.F32 R41, -RZ, R23.H0_H0 ;  /* 0x20000017ff297230 */ /* 0x000fe20000004100 */
[----:B------:R-:W-:Y:S02]  /*ff80*/  LEA.HI R0, R3, R0, RZ, 0x3 ;  /* 0x0000000003007211 */ /* 0x000fe400078f18ff */
[----:B------:R-:W-:Y:S02]  /*ff90*/  LOP3.LUT R2, R45, 0x38, R2, 0xf8, !PT ;  /* 0x000000382d027812 */ /* 0x000fe400078ef802 */
[----:B------:R-:W-:-:S02]  /*ffa0*/  SHF.L.U32 R0, R0, 0xa, RZ ;  /* 0x0000000a00007819 */ /* 0x000fc400000006ff */
[----:B------:R-:W-:Y:S02]  /*ffb0*/  LOP3.LUT R2, R2, R44, RZ, 0x3c, !PT ;  /* 0x0000002c02027212 */ /* 0x000fe400078e3cff */
[----:B------:R-:W-:Y:S02]  /*ffc0*/  LOP3.LUT R0, R0, 0x7fffe000, RZ, 0xc0, !PT ;  /* 0x7fffe00000007812 */ /* 0x000fe400078ec0ff */
[----:B------:R-:W-:Y:S02]  /*ffd0*/  SHF.R.U32.HI R24, RZ, 0x10, R79 ;  /* 0x00000010ff187819 */ /* 0x000fe4000001164f */
[----:B-----5:R-:W-:Y:S02]  /*ffe0*/  IADD3 R0, R2, R0, R43 ;  /* 0x0000000002007210 */ /* 0x020fe40007ffe02b */
[----:B------:R-:W-:Y:S02]  /*fff0*/  SHF.R.U32.HI R27, RZ, 0x10, R83 ;  /* 0x00000010ff1b7819 */ /* 0x000fe40000011653 */
        /* <DEDUP_REMOVED lines=8> */
[--C-:B-1----:R-:W-:Y:S02]  /*10080*/  HADD2.F32 R3, -RZ, R9.reuse.H0_H0 ;  /* 0x20000009ff037230 */ /* 0x102fe40000004100 */
[----:B------:R-:W-:Y:S02]  /*10090*/  HADD2.F32 R2, -RZ, R9.H1_H1 ;  /* 0x30000009ff027230 */ /* 0x000fe40000004100 */
[--C-:B------:R-:W-:Y:S01]  /*100a0*/  HADD2.F32 R9, -RZ, R8.reuse.H0_H0 ;  /* 0x20000008ff097230 */ /* 0x100fe20000004100 */
[----:B------:R-:W-:Y:S01]  /*100b0*/  FMUL.FTZ R31, R3, R0 ;  /* 0x00000000031f7220 */ /* 0x000fe20000410000 */
[----:B------:R-:W-:Y:S02]  /*100c0*/  HADD2.F32 R13, -RZ, R8.H1_H1 ;  /* 0x30000008ff0d7230 */ /* 0x000fe40000004100 */
[----:B------:R-:W-:Y:S02]  /*100d0*/  HADD2.F32 R8, -RZ, R11.H0_H0 ;  /* 0x2000000bff087230 */ /* 0x000fe40000004100 */
[----:B------:R-:W-:-:S02]  /*100e0*/  HADD2.F32 R12, -RZ, R10.H0_H0 ;  /* 0x2000000aff0c7230 */ /* 0x000fc40000004100 */
[----:B------:R-:W-:Y:S01]  /*100f0*/  HADD2.F32 R10, -RZ, R10.H1_H1 ;  /* 0x3000000aff0a7230 */ /* 0x000fe20000004100 */
[----:B--2---:R-:W1:Y:S02]  /*10100*/  LDS.128 R4, [R42] ;  /* 0x000000002a047984 */ /* 0x004e640000000c00 */
[----:B-1----:R-:W-:Y:S02]  /*10110*/  HADD2.F32 R19, -RZ, R5.H0_H0 ;  /* 0x20000005ff137230 */ /* 0x002fe40000004100 */
[--C-:B------:R-:W-:Y:S02]  /*10120*/  HADD2.F32 R15, -RZ, R7.reuse.H0_H0 ;  /* 0x20000007ff0f7230 */ /* 0x100fe40000004100 */
[----:B------:R-:W-:Y:S02]  /*10130*/  HADD2.F32 R14, -RZ, R7.H1_H1 ;  /* 0x30000007ff0e7230 */ /* 0x000fe40000004100 */
[----:B------:R-:W-:Y:S02]  /*10140*/  HADD2.F32 R7, -RZ, R11.H1_H1 ;  /* 0x3000000bff077230 */ /* 0x000fe40000004100 */
[----:B------:R-:W-:Y:S01]  /*10150*/  HADD2.F32 R17, -RZ, R5.H1_H1 ;  /* 0x30000005ff117230 */ /* 0x000fe20000004100 */
[----:B------:R-:W-:Y:S01]  /*10160*/  FMUL.FTZ R5, R19, R0 ;  /* 0x0000000013057220 */ /* 0x000fe20000410000 */
[----:B------:R-:W-:-:S02]  /*10170*/  HADD2.F32 R11, -RZ, R22.H0_H0 ;  /* 0x20000016ff0b7230 */ /* 0x000fc40000004100 */
[--C-:B------:R-:W-:Y:S02]  /*10180*/  HADD2.F32 R16, -RZ, R6.reuse.H0_H0 ;  /* 0x20000006ff107230 */ /* 0x100fe40000004100 */
[----:B------:R-:W-:Y:S01]  /*10190*/  HADD2.F32 R20, -RZ, R6.H1_H1 ;  /* 0x30000006ff147230 */ /* 0x000fe20000004100 */
[-C--:B------:R-:W-:Y:S01]  /*101a0*/  FMUL.FTZ R0, R17, R11.reuse ;  /* 0x0000000b11007220 */ /* 0x080fe20000410000 */
[----:B------:R-:W-:Y:S01]  /*101b0*/  HADD2.F32 R6, -RZ, R112.H0_H0 ;  /* 0x20000070ff067230 */ /* 0x000fe20000004100 */
[C---:B------:R-:W-:Y:S01]  /*101c0*/  FMUL.FTZ R30, R2.reuse, R11 ;  /* 0x0000000b021e7220 */ /* 0x040fe20000410000 */
[--C-:B------:R-:W-:Y:S01]  /*101d0*/  HADD2.F32 R18, -RZ, R4.reuse.H0_H0 ;  /* 0x20000004ff127230 */ /* 0x100fe20000004100 */
[----:B------:R-:W-:Y:S01]  /*101e0*/  FFMA.FTZ R37, R2, R41, R0 ;  /* 0x0000002902257223 */ /* 0x000fe20000010000 */
[----:B------:R-:W-:Y:S01]  /*101f0*/  HADD2.F32 R21, -RZ, R4.H1_H1 ;  /* 0x30000004ff157230 */ /* 0x000fe20000004100 */
[----:B------:R-:W-:Y:S01]  /*10200*/  FFMA.FTZ R39, R3, R6, R5 ;  /* 0x0000000603277223 */ /* 0x000fe20000010005 */
[----:B------:R-:W-:-:S02]  /*10210*/  HADD2.F32 R4, -RZ, R111.H1_H1 ;  /* 0x3000006fff047230 */ /* 0x000fc40000004100 */
[--C-:B------:R-:W-:Y:S02]  /*10220*/  HADD2.F32 R5, -RZ, R113.reuse.H1_H1 ;  /* 0x30000071ff057230 */ /* 0x100fe40000004100 */
[----:B------:R-:W-:Y:S01]  /*10230*/  HADD2.F32 R2, -RZ, R112.H1_H1 ;  /* 0x30000070ff027230 */ /* 0x000fe20000004100 */
[-C--:B------:R-:W-:Y:S01]  /*10240*/  FMUL.FTZ R3, R18, R4.reuse ;  /* 0x0000000412037220 */ /* 0x080fe20000410000 */
[----:B------:R-:W-:Y:S01]  /*10250*/  HADD2.F32 R0, -RZ, R113.H0_H0 ;  /* 0x20000071ff007230 */ /* 0x000fe20000004100 */
[C---:B------:R-:W-:Y:S01]  /*10260*/  FMUL.FTZ R29, R9.reuse, R4 ;  /* 0x00000004091d7220 */ /* 0x040fe20000410000 */
[--C-:B------:R-:W-:Y:S01]  /*10270*/  HADD2.F32 R4, -RZ, R114.reuse.H1_H1 ;  /* 0x30000072ff047230 */ /* 0x100fe20000004100 */
[----:B------:R-:W-:Y:S01]  /*10280*/  FFMA.FTZ R34, R9, R5, R3 ;  /* 0x0000000509227223 */ /* 0x000fe20000010003 */
[----:B------:R-:W-:Y:S01]  /*10290*/  HADD2.F32 R3, -RZ, R114.H0_H0 ;  /* 0x20000072ff037230 */ /* 0x000fe20000004100 */
[----:B------:R-:W-:Y:S01]  /*102a0*/  FMUL.FTZ R11, R16, R2 ;  /* 0x00000002100b7220 */ /* 0x000fe20000410000 */
[----:B------:R-:W-:Y:S01]  /*102b0*/  HADD2.F32 R22, -RZ, R24.H0_H0 ;  /* 0x20000018ff167230 */ /* 0x000fe20000004100 */
        /* <DEDUP_REMOVED lines=36> */
.L_x_832:
[----:B------:R-:W-:Y:S05]  /*10500*/  BSYNC B0 ;  /* 0x0000000000007941 */ /* 0x000fea0003800000 */
.L_x_831:
[----:B------:R-:W-:-:S13]  /*10510*/  ISETP.GE.AND P0, PT, R137, c[0x0][0x27c], PT ;  /* 0x00009f0089007a0c */ /* 0x000fda0003f06270 */
[----:B------:R-:W-:Y:S05]  /*10520*/  @P0 BRA `(.L_x_804) ;  /* 0x0000061000000947 */ /* 0x000fea0003800000 */
[----:B--2---:R-:W2:Y:S04]  /*10530*/  LDL R2, [R1+0xc] ;  /* 0x00000c0001027983 */ /* 0x004ea80000100800 */
[----:B-1-3--:R-:W3:Y:S01]  /*10540*/  LDL R42, [R1+0x1c] ;  /* 0x00001c00012a7983 */ /* 0x00aee20000100800 */
[----:B------:R-:W-:Y:S02]  /*10550*/  MOV R0, c[0x0][0x27c] ;  /* 0x00009f0000007a02 */ /* 0x000fe40000000f00 */
[----:B------:R-:W-:Y:S02]  /*10560*/  SHF.R.U32.HI R22, RZ, 0x10, R85 ;  /* 0x00000010ff167819 */ /* 0x000fe40000011655 */
[----:B------:R-:W-:Y:S02]  /*10570*/  SHF.R.U32.HI R23, RZ, 0x10, R89 ;  /* 0x00000010ff177819 */ /* 0x000fe40000011659 */
[----:B------:R-:W-:-:S02]  /*10580*/  SHF.R.U32.HI R24, RZ, 0x10, R87 ;  /* 0x00000010ff187819 */ /* 0x000fc40000011657 */
[----:B-----5:R-:W-:Y:S01]  /*10590*/  SHF.R.U32.HI R27, RZ, 0x10, R91 ;  /* 0x00000010ff1b7819 */ /* 0x020fe2000001165b */
[----:B------:R-:W-:Y:S01]  /*105a0*/  HADD2.F32 R41, -RZ, R23.H0_H0 ;  /* 0x20000017ff297230 */ /* 0x000fe20000004100 */
[----:B------:R-:W-:Y:S02]  /*105b0*/  SHF.R.U64 R32, R84, 0x10, R85 ;  /* 0x0000001054207819 */ /* 0x000fe40000001255 */
[----:B------:R-:W-:Y:S01]  /*105c0*/  SHF.R.U64 R33, R86, 0x10, R87 ;  /* 0x0000001056217819 */ /* 0x000fe20000001257 */
[----:B------:R-:W-:Y:S01]  /*105d0*/  HADD2.F32 R40, -RZ, R27.H0_H0 ;  /* 0x2000001bff287230 */ /* 0x000fe20000004100 */
[----:B------:R-:W-:Y:S02]  /*105e0*/  SHF.R.U64 R36, R88, 0x10, R89 ;  /* 0x0000001058247819 */ /* 0x000fe40000001259 */
[----:B------:R-:W-:Y:S02]  /*105f0*/  SHF.R.U64 R38, R90, 0x10, R91 ;  /* 0x000000105a267819 */ /* 0x000fe4000000125b */
        /* <DEDUP_REMOVED lines=9> */
[----:B------:R-:W-:-:S04]  /*10690*/  IADD3 R0, R2, R0, R43 ;  /* 0x0000000002007210 */ /* 0x000fc80007ffe02b */
        /* <DEDUP_REMOVED lines=74> */
.L_x_804:
[----:B------:R-:W-:Y:S05]  /*10b40*/  BSYNC B2 ;  /* 0x0000000000027941 */ /* 0x000fea0003800000 */
.L_x_770:
[----:B------:R-:W-:Y:S01]  /*10b50*/  IMAD R0, R120, c[0x0][0x208], RZ ;  /* 0x0000820078007a24 */ /* 0x000fe200078e02ff */
[----:B------:R-:W-:-:S04]  /*10b60*/  DEPBAR.LE SB0, 0x0 ;  /* 0x000080000000791a */ /* 0x000fc80000000000 */
[C---:B------:R-:W-:Y:S01]  /*10b70*/  IMAD.WIDE.U32 R2, R198.reuse, c[0x0][0x208], RZ ;  /* 0x00008200c6027a25 */ /* 0x040fe200078e00ff */
[----:B------:R-:W-:Y:S01]  /*10b80*/  BAR.SYNC.DEFER_BLOCKING 0x0 ;  /* 0x0000000000007b1d */ /* 0x000fe20000010000 */
[----:B------:R-:W-:Y:S02]  /*10b90*/  IADD3 R186, R177, 0x20, RZ ;  /* 0x00000020b1ba7810 */ /* 0x000fe40007ffe0ff */
[----:B------:R-:W-:Y:S02]  /*10ba0*/  IMAD R0, R198, c[0x0][0x20c], R0 ;  /* 0x00008300c6007a24 */ /* 0x000fe400078e0200 */
[----:B------:R-:W-:Y:S01]  /*10bb0*/  IMAD.WIDE.U32 R216, R218, c[0x0][0x210], RZ ;  /* 0x00008400dad87a25 */ /* 0x000fe200078e00ff */
[----:B------:R-:W-:Y:S03]  /*10bc0*/  BSSY B0, `(.L_x_833) ;  /* 0x00000f4000007945 */ /* 0x000fe60003800000 */
[----:B------:R-:W-:-:S02]  /*10bd0*/  IMAD.IADD R3, R3, 0x1, R0 ;  /* 0x0000000103037824 */ /* 0x000fc400078e0200 */
[----:B------:R-:W-:Y:S02]  /*10be0*/  IMAD R0, R121, c[0x0][0x218], RZ ;  /* 0x0000860079007a24 */ /* 0x000fe400078e02ff */
[----:B------:R-:W-:-:S04]  /*10bf0*/  IMAD.WIDE.U32 R2, R197, c[0x0][0x218], R2 ;  /* 0x00008600c5027a25 */ /* 0x000fc800078e0002 */
[----:B------:R-:W-:Y:S01]  /*10c00*/  IMAD R0, R197, c[0x0][0x21c], R0 ;  /* 0x00008700c5007a24 */ /* 0x000fe200078e0200 */
[----:B------:R-:W-:Y:S01]  /*10c10*/  IADD3 R2, P1, R2, R216, RZ ;  /* 0x000000d802027210 */ /* 0x000fe20007f3e0ff */
[----:B------:R-:W-:-:S03]  /*10c20*/  IMAD R218, R218, c[0x0][0x214], R217 ;  /* 0x00008500dada7a24 */ /* 0x000fc600078e02d9 */
[----:B-1----:R-:W-:Y:S02]  /*10c30*/  LEA R4, P0, R2, c[0x0][0x1f8], 0x1 ;  /* 0x00007e0002047a11 */ /* 0x002fe400078008ff */
[----:B------:R-:W-:Y:S01]  /*10c40*/  IADD3.X R3, R218, R3, R0, P1, !PT ;  /* 0x00000003da037210 */ /* 0x000fe20000ffe400 */
[----:B----4-:R-:W-:Y:S01]  /*10c50*/  LDSM.16.M88.4 R12, [R182] ;  /* 0x00000000b60c783b */ /* 0x010fe20000000200 */
[----:B------:R-:W-:Y:S02]  /*10c60*/  R2P PR, R228, 0x6 ;  /* 0x00000006e4007804 */ /* 0x000fe40000000000 */
[----:B------:R-:W-:Y:S01]  /*10c70*/  LEA.HI.X R2, R2, c[0x0][0x1fc], R3, 0x1, P0 ;  /* 0x00007f0002027a11 */ /* 0x000fe200000f0c03 */
[----:B------:R-:W1:Y:S04]  /*10c80*/  SHFL.IDX PT, R0, R4, RZ, 0x181f ;  /* 0x00181fff04007589 */ /* 0x000e6800000e0000 */
[----:B-----5:R-:W-:Y:S04]  /*10c90*/  LDSM.16.M88.4 R24, [R177] ;  /* 0x00000000b118783b */ /* 0x020fe80000000200 */
[----:B------:R-:W4:Y:S02]  /*10ca0*/  SHFL.IDX PT, R2, R2, RZ, 0x181f ;  /* 0x00181fff02027589 */ /* 0x000f2400000e0000 */
[----:B------:R-:W-:-:S02]  /*10cb0*/  @P1 IADD3 R186, R177, -0x20, RZ ;  /* 0xffffffe0b1ba1810 */ /* 0x000fc40007ffe0ff */
[----:B------:R-:W2:Y:S02]  /*10cc0*/  LDSM.16.M88.4 R36, [R177+0x800] ;  /* 0x00080000b124783b */ /* 0x000ea40000000200 */
[C---:B------:R-:W-:Y:S02]  /*10cd0*/  IADD3 R187, R186.reuse, 0x3000, RZ ;  /* 0x00003000babb7810 */ /* 0x040fe40007ffe0ff */
[----:B------:R-:W-:Y:S01]  /*10ce0*/  LDSM.16.M88.4 R8, [R183] ;  /* 0x00000000b708783b */ /* 0x000fe20000000200 */
[C---:B------:R-:W-:Y:S02]  /*10cf0*/  IADD3 R189, R186.reuse, 0x1000, RZ ;  /* 0x00001000babd7810 */ /* 0x040fe40007ffe0ff */
[C---:B------:R-:W-:Y:S01]  /*10d00*/  IADD3 R188, R186.reuse, 0x1800, RZ ;  /* 0x00001800babc7810 */ /* 0x040fe20007ffe0ff */
[----:B------:R-:W3:Y:S01]  /*10d10*/  LDSM.16.M88.4 R28, [R186] ;  /* 0x00000000ba1c783b */ /* 0x000ee20000000200 */
[C---:B------:R-:W-:Y:S02]  /*10d20*/  IADD3 R191, R186.reuse, 0x2000, RZ ;  /* 0x00002000babf7810 */ /* 0x040fe40007ffe0ff */
[----:B------:R-:W-:Y:S01]  /*10d30*/  IADD3 R190, R186, 0x2800, RZ ;  /* 0x00002800babe7810 */ /* 0x000fe20007ffe0ff */
[----:B------:R-:W3:Y:S01]  /*10d40*/  LDSM.16.M88.4 R56, [R186+0x800] ;  /* 0x00080000ba38783b */ /* 0x000ee20000000200 */
[----:B-1----:R-:W-:-:S02]  /*10d50*/  LEA R18, P1, R200, R0, 0x1 ;  /* 0x00000000c8127211 */ /* 0x002fc400078208ff */
[-C--:B------:R-:W-:Y:S02]  /*10d60*/  LEA R6, P0, R132, R0.reuse, 0x1 ;  /* 0x0000000084067211 */ /* 0x080fe400078008ff */
[----:B------:R-:W-:Y:S02]  /*10d70*/  LEA R4, P3, R201, R0, 0x1 ;  /* 0x00000000c9047211 */ /* 0x000fe400078608ff */
[----:B------:R-:W-:Y:S02]  /*10d80*/  IADD3 R192, R186, 0x3800, RZ ;  /* 0x00003800bac07810 */ /* 0x000fe40007ffe0ff */
[-C--:B----4-:R-:W-:Y:S02]  /*10d90*/  LEA.HI.X R19, R200, R2.reuse, R207, 0x1, P1 ;  /* 0x00000002c8137211 */ /* 0x090fe400008f0ccf */
[----:B------:R-:W-:Y:S02]  /*10da0*/  LEA.HI.X R7, R132, R2, R133, 0x1, P0 ;  /* 0x0000000284077211 */ /* 0x000fe400000f0c85 */
[----:B------:R-:W-:Y:S01]  /*10db0*/  LEA R16, P1, R199, R0, 0x1 ;  /* 0x00000000c7107211 */ /* 0x000fe200078208ff */
[----:B------:R-:W-:Y:S01]  /*10dc0*/  IMAD.MOV.U32 R0, RZ, RZ, 0x40 ;  /* 0x00000040ff007424 */ /* 0x000fe200078e00ff */
[----:B------:R-:W-:-:S02]  /*10dd0*/  ISETP.GT.AND P0, PT, R119, R211, PT ;  /* 0x000000d37700720c */ /* 0x000fc40003f04270 */
[-C--:B------:R-:W-:Y:S02]  /*10de0*/  LEA.HI.X R17, R199, R2.reuse, R206, 0x1, P1 ;  /* 0x00000002c7117211 */ /* 0x080fe400008f0cce */
[----:B------:R-:W-:Y:S01]  /*10df0*/  ISETP.GE.OR P1, PT, R132, c[0x0][0x1d4], !P0 ;  /* 0x0000750084007a0c */ /* 0x000fe20004726670 */
[----:B------:R-:W-:Y:S01]  /*10e00*/  HMMA.16816.F32 R20, R12, R24, RZ ;  /* 0x000000180c14723c */ /* 0x000fe200000018ff */
[----:B------:R-:W-:Y:S02]  /*10e10*/  LEA.HI.X R5, R201, R2, R205, 0x1, P3 ;  /* 0x00000002c9057211 */ /* 0x000fe400018f0ccd */
[----:B------:R-:W-:Y:S02]  /*10e20*/  SEL R0, R0, 0xffffffc0, !P2 ;  /* 0xffffffc000007807 */ /* 0x000fe40005000000 */
[----:B------:R-:W-:-:S03]  /*10e30*/  IADD3 R193, R186, 0x800, RZ ;  /* 0x00000800bac17810 */ /* 0x000fc60007ffe0ff */
[--C-:B------:R-:W-:Y:S01]  /*10e40*/  IMAD.IADD R176, R177, 0x1, R0.reuse ;  /* 0x00000001b1b07824 */ /* 0x100fe200078e0200 */
[----:B------:R-:W-:Y:S01]  /*10e50*/  HMMA.16816.F32 R24, R12, R26, RZ ;  /* 0x0000001a0c18723c */ /* 0x000fe200000018ff */
[----:B------:R-:W-:Y:S02]  /*10e60*/  IMAD.IADD R159, R187, 0x1, R0 ;  /* 0x00000001bb9f7824 */ /* 0x000fe400078e0200 */
[----:B------:R-:W-:Y:S01]  /*10e70*/  @!PT LDS RZ, [RZ] ;  /* 0x00000000fffff984 */ /* 0x000fe20000000800 */
[----:B------:R-:W-:Y:S01]  /*10e80*/  @!PT LDS RZ, [RZ] ;  /* 0x00000000fffff984 */ /* 0x000fe20000000800 */
[----:B------:R-:W-:Y:S01]  /*10e90*/  @!PT LDS RZ, [RZ] ;  /* 0x00000000fffff984 */ /* 0x000fe20000000800 */
[----:B------:R1:W-:Y:S01]  /*10ea0*/  LDGSTS.E.BYPASS.LTC128B.128 [R194+0x8080], [R6.64], !P1 ;  /* 0x0808000006c27fae */ /* 0x0003e2000c901d48 */
[----:B------:R-:W-:-:S04]  /*10eb0*/  ISETP.GE.OR P1, PT, R137, c[0x0][0x1d4], !P0 ;  /* 0x0000750089007a0c */ /* 0x000fc80004726670 */
[----:B--2---:R-:W-:Y:S08]  /*10ec0*/  HMMA.16816.F32 R32, R12, R36, RZ ;  /* 0x000000240c20723c */ /* 0x004ff000000018ff */
[----:B---3--:R-:W-:Y:S01]  /*10ed0*/  HMMA.16816.F32 R20, R8, R28, R20 ;  /* 0x0000001c0814723c */ /* 0x008fe20000001814 */
[----:B------:R1:W-:Y:S01]  /*10ee0*/  LDGSTS.E.BYPASS.LTC128B.128 [R194+0x9080], [R4.64], !P1 ;  /* 0x0908000004c27fae */ /* 0x0003e2000c901d48 */
[----:B------:R-:W-:-:S02]  /*10ef0*/  ISETP.GE.OR P1, PT, R200, c[0x0][0x1d4], !P0 ;  /* 0x00007500c8007a0c */ /* 0x000fc40004726670 */
[----:B------:R-:W-:-:S04]  /*10f00*/  ISETP.GE.OR P0, PT, R199, c[0x0][0x1d4], !P0 ;  /* 0x00007500c7007a0c */ /* 0x000fc80004706670 */
[----:B------:R-:W-:Y:S07]  /*10f10*/  HMMA.16816.F32 R28, R8, R30, R24 ;  /* 0x0000001e081c723c */ /* 0x000fee0000001818 */
[----:B------:R2:W-:Y:S01]  /*10f20*/  LDGSTS.E.BYPASS.LTC128B.128 [R194+0xa080], [R18.64], !P1 ;  /* 0x0a08000012c27fae */ /* 0x0005e2000c901d48 */
[----:B------:R-:W-:Y:S03]  /*10f30*/  HMMA.16816.F32 R36, R12, R38, RZ ;  /* 0x000000260c24723c */ /* 0x000fe600000018ff */
[----:B------:R2:W-:Y:S01]  /*10f40*/  LDGSTS.E.BYPASS.LTC128B.128 [R194+0xb080], [R16.64], !P0 ;  /* 0x0b08000010c27fae */ /* 0x0005e2000c101d48 */
[----:B------:R-:W-:-:S03]  /*10f50*/  ISETP.GT.AND P0, PT, R122, R208, PT ;  /* 0x000000d07a00720c */ /* 0x000fc60003f04270 */
[----:B------:R-:W-:Y:S01]  /*10f60*/  LDSM.16.M88.4 R40, [R176] ;  /* 0x00000000b028783b */ /* 0x000fe20000000200 */
[C---:B------:R-:W-:Y:S03]  /*10f70*/  HMMA.16816.F32 R32, R8.reuse, R56, R32 ;  /* 0x000000380820723c */ /* 0x040fe60000001820 */
[----:B------:R-:W-:Y:S04]  /*10f80*/  LDSM.16.M88.4 R44, [R159+-0x3000] ;  /* 0xffd000009f2c783b */ /* 0x000fe80000000200 */
[----:B-1----:R-:W1:Y:S04]  /*10f90*/  LDSM.16.M88.4 R4, [R185] ;  /* 0x00000000b904783b */ /* 0x002e680000000200 */
[----:B------:R-:W3:Y:S04]  /*10fa0*/  LDSM.16.M88.4 R48, [R176+0x800] ;  /* 0x00080000b030783b */ /* 0x000ee80000000200 */
[----:B------:R-:W-:Y:S01]  /*10fb0*/  LDSM.16.M88.4 R24, [R182+0x4000] ;  /* 0x00400000b618783b */ /* 0x000fe20000000200 */
[----:B------:R-:W-:Y:S03]  /*10fc0*/  HMMA.16816.F32 R36, R8, R58, R36 ;  /* 0x0000003a0824723c */ /* 0x000fe60000001824 */
[----:B------:R-:W-:Y:S04]  /*10fd0*/  LDSM.16.M88.4 R64, [R177+0x1000] ;  /* 0x00100000b140783b */ /* 0x000fe80000000200 */
[----:B--2---:R-:W2:Y:S04]  /*10fe0*/  LDSM.16.M88.4 R16, [R184] ;  /* 0x00000000b810783b */ /* 0x004ea80000000200 */
[----:B------:R-:W4:Y:S04]  /*10ff0*/  LDSM.16.M88.4 R52, [R159+-0x2800] ;  /* 0xffd800009f34783b */ /* 0x000f280000000200 */
[----:B------:R-:W-:Y:S04]  /*11000*/  LDSM.16.M88.4 R68, [R189] ;  /* 0x00000000bd44783b */ /* 0x000fe80000000200 */
[----:B------:R-:W-:Y:S04]  /*11010*/  LDSM.16.M88.4 R60, [R176+0x1000] ;  /* 0x00100000b03c783b */ /* 0x000fe80000000200 */
[----:B------:R-:W-:Y:S04]  /*11020*/  LDSM.16.M88.4 R56, [R188] ;  /* 0x00000000bc38783b */ /* 0x000fe80000000200 */
[----:B------:R-:W-:Y:S01]  /*11030*/  LDSM.16.M88.4 R72, [R159+-0x2000] ;  /* 0xffe000009f48783b */ /* 0x000fe20000000200 */
[C---:B-1----:R-:W-:Y:S03]  /*11040*/  HMMA.16816.F32 R20, R4.reuse, R40, R20 ;  /* 0x000000280414723c */ /* 0x042fe60000001814 */
[----:B------:R-:W0:Y:S05]  /*11050*/  LDGDEPBAR ;  /* 0x00000000000079af */ /* 0x000e2a0000000000 */
[C---:B------:R-:W-:Y:S01]  /*11060*/  HMMA.16816.F32 R12, R4.reuse, R42, R28 ;  /* 0x0000002a040c723c */ /* 0x040fe2000000181c */
[----:B------:R-:W1:Y:S07]  /*11070*/  LDSM.16.M88.4 R28, [R183+0x4000] ;  /* 0x00400000b71c783b */ /* 0x000e6e0000000200 */
[----:B---3--:R-:W-:Y:S08]  /*11080*/  HMMA.16816.F32 R32, R4, R48, R32 ;  /* 0x000000300420723c */ /* 0x008ff00000001820 */
[C---:B--2---:R-:W-:Y:S08]  /*11090*/  HMMA.16816.F32 R20, R16.reuse, R44, R20 ;  /* 0x0000002c1014723c */ /* 0x044ff00000001814 */
[----:B------:R-:W-:Y:S01]  /*110a0*/  HMMA.16816.F32 R12, R16, R46, R12 ;  /* 0x0000002e100c723c */ /* 0x000fe2000000180c */
[----:B------:R-:W2:Y:S07]  /*110b0*/  LDSM.16.M88.4 R44, [R177+0x1800] ;  /* 0x00180000b12c783b */ /* 0x000eae0000000200 */
[----:B------:R-:W-:Y:S01]  /*110c0*/  HMMA.16816.F32 R40, R4, R50, R36 ;  /* 0x000000320428723c */ /* 0x000fe20000001824 */
[----:B------:R-:W-:Y:S07]  /*110d0*/  LDSM.16.M88.4 R48, [R176+0x1800] ;  /* 0x00180000b030783b */ /* 0x000fee0000000200 */
[----:B------:R-:W-:Y:S01]  /*110e0*/  HMMA.16816.F32 R8, R24, R64, R20 ;  /* 0x000000401808723c */ /* 0x000fe20000001814 */
[----:B------:R-:W3:Y:S07]  /*110f0*/  LDSM.16.M88.4 R20, [R185+0x4000] ;  /* 0x00400000b914783b */ /* 0x000eee0000000200 */
[----:B----4-:R-:W-:Y:S08]  /*11100*/  HMMA.16816.F32 R36, R16, R52, R32 ;  /* 0x000000341024723c */ /* 0x010ff00000001820 */
[----:B------:R-:W-:Y:S01]  /*11110*/  HMMA.16816.F32 R32, R24, R66, R12 ;  /* 0x000000421820723c */ /* 0x000fe2000000180c */
[----:B------:R-:W4:Y:S04]  /*11120*/  LDSM.16.M88.4 R12, [R184+0x4000] ;  /* 0x00400000b80c783b */ /* 0x000f280000000200 */
[----:B------:R-:W-:Y:S03]  /*11130*/  LDSM.16.M88.4 R64, [R177+0x2000] ;  /* 0x00200000b140783b */ /* 0x000fe60000000200 */
[----:B-1----:R-:W-:Y:S01]  /*11140*/  HMMA.16816.F32 R4, R28, R68, R8 ;  /* 0x000000441c04723c */ /* 0x002fe20000001808 */
[----:B------:R-:W1:Y:S07]  /*11150*/  LDSM.16.M88.4 R8, [R182+0x8000] ;  /* 0x00800000b608783b */ /* 0x000e6e0000000200 */
[----:B------:R-:W-:Y:S01]  /*11160*/  HMMA.16816.F32 R40, R16, R54, R40 ;  /* 0x000000361028723c */ /* 0x000fe20000001828 */
[----:B------:R-:W-:Y:S07]  /*11170*/  LDSM.16.M88.4 R52, [R177+0x2800] ;  /* 0x00280000b134783b */ /* 0x000fee0000000200 */
[----:B--2---:R-:W-:Y:S08]  /*11180*/  HMMA.16816.F32 R36, R24, R44, R36 ;  /* 0x0000002c1824723c */ /* 0x004ff00000001824 */
[----:B------:R-:W-:Y:S01]  /*11190*/  HMMA.16816.F32 R16, R28, R70, R32 ;  /* 0x000000461c10723c */ /* 0x000fe20000001820 */
[----:B------:R-:W-:Y:S07]  /*111a0*/  LDSM.16.M88.4 R68, [R176+0x2000] ;  /* 0x00200000b044783b */ /* 0x000fee0000000200 */
[----:B---3--:R-:W-:Y:S08]  /*111b0*/  HMMA.16816.F32 R4, R20, R60, R4 ;  /* 0x0000003c1404723c */ /* 0x008ff00000001804 */
[----:B------:R-:W-:Y:S01]  /*111c0*/  HMMA.16816.F32 R40, R24, R46, R40 ;  /* 0x0000002e1828723c */ /* 0x000fe20000001828 */
[----:B------:R-:W2:Y:S07]  /*111d0*/  LDSM.16.M88.4 R44, [R159+-0x1800] ;  /* 0xffe800009f2c783b */ /* 0x000eae0000000200 */
[----:B------:R-:W-:Y:S08]  /*111e0*/  HMMA.16816.F32 R32, R28, R56, R36 ;  /* 0x000000381c20723c */ /* 0x000ff00000001824 */
[----:B------:R-:W-:Y:S01]  /*111f0*/  HMMA.16816.F32 R24, R20, R62, R16 ;  /* 0x0000003e1418723c */ /* 0x000fe20000001810 */
[----:B------:R-:W-:Y:S07]  /*11200*/  LDSM.16.M88.4 R60, [R191] ;  /* 0x00000000bf3c783b */ /* 0x000fee0000000200 */
[----:B----4-:R-:W-:Y:S01]  /*11210*/  HMMA.16816.F32 R16, R12, R72, R4 ;  /* 0x000000480c10723c */ /* 0x010fe20000001804 */
[----:B------:R-:W3:Y:S07]  /*11220*/  LDSM.16.M88.4 R4, [R183+0x8000] ;  /* 0x00800000b704783b */ /* 0x000eee0000000200 */
[----:B------:R-:W-:Y:S01]  /*11230*/  HMMA.16816.F32 R36, R28, R58, R40 ;  /* 0x0000003a1c24723c */ /* 0x000fe20000001828 */
[----:B------:R-:W-:Y:S04]  /*11240*/  LDSM.16.M88.4 R56, [R159+-0x1000] ;  /* 0xfff000009f38783b */ /* 0x000fe80000000200 */
[----:B------:R-:W-:Y:S03]  /*11250*/  LDSM.16.M88.4 R40, [R176+0x2800] ;  /* 0x00280000b028783b */ /* 0x000fe60000000200 */
[----:B------:R-:W-:Y:S08]  /*11260*/  HMMA.16816.F32 R32, R20, R48, R32 ;  /* 0x000000301420723c */ /* 0x000ff00000001820 */
[----:B------:R-:W-:Y:S01]  /*11270*/  HMMA.16816.F32 R28, R12, R74, R24 ;  /* 0x0000004a0c1c723c */ /* 0x000fe20000001818 */
[----:B------:R-:W4:Y:S07]  /*11280*/  LDSM.16.M88.4 R24, [R185+0x8000] ;  /* 0x00800000b918783b */ /* 0x000f2e0000000200 */
[----:B-1----:R-:W-:Y:S08]  /*11290*/  HMMA.16816.F32 R16, R8, R64, R16 ;  /* 0x000000400810723c */ /* 0x002ff00000001810 */
[----:B------:R-:W-:Y:S01]  /*112a0*/  HMMA.16816.F32 R36, R20, R50, R36 ;  /* 0x000000321424723c */ /* 0x000fe20000001824 */
[----:B------:R-:W1:Y:S04]  /*112b0*/  LDSM.16.M88.4 R48, [R190] ;  /* 0x00000000be30783b */ /* 0x000e680000000200 */
[----:B------:R-:W1:Y:S03]  /*112c0*/  LDSM.16.M88.4 R20, [R184+0x8000] ;  /* 0x00800000b814783b */ /* 0x000e660000000200 */
[----:B--2---:R-:W-:Y:S08]  /*112d0*/  HMMA.16816.F32 R32, R12, R44, R32 ;  /* 0x0000002c0c20723c */ /* 0x004ff00000001820 */
[----:B------:R-:W-:Y:S01]  /*112e0*/  HMMA.16816.F32 R28, R8, R66, R28 ;  /* 0x00000042081c723c */ /* 0x000fe2000000181c */
[----:B------:R-:W-:Y:S07]  /*112f0*/  LDSM.16.M88.4 R64, [R187] ;  /* 0x00000000bb40783b */ /* 0x000fee0000000200 */
[----:B---3--:R-:W-:Y:S08]  /*11300*/  HMMA.16816.F32 R16, R4, R60, R16 ;  /* 0x0000003c0410723c */ /* 0x008ff00000001810 */
[----:B------:R-:W-:Y:S01]  /*11310*/  HMMA.16816.F32 R36, R12, R46, R36 ;  /* 0x0000002e0c24723c */ /* 0x000fe20000001824 */
[----:B------:R-:W-:Y:S07]  /*11320*/  LDSM.16.M88.4 R44, [R177+0x3000] ;  /* 0x00300000b12c783b */ /* 0x000fee0000000200 */
[----:B------:R-:W-:Y:S08]  /*11330*/  HMMA.16816.F32 R32, R8, R52, R32 ;  /* 0x000000340820723c */ /* 0x000ff00000001820 */
[----:B------:R-:W-:Y:S01]  /*11340*/  HMMA.16816.F32 R28, R4, R62, R28 ;  /* 0x0000003e041c723c */ /* 0x000fe2000000181c */
[----:B------:R-:W-:Y:S07]  /*11350*/  LDSM.16.M88.4 R60, [R176+0x3000] ;  /* 0x00300000b03c783b */ /* 0x000fee0000000200 */
[----:B----4-:R-:W-:Y:S01]  /*11360*/  HMMA.16816.F32 R12, R24, R68, R16 ;  /* 0x00000044180c723c */ /* 0x010fe20000001810 */
[----:B------:R-:W2:Y:S07]  /*11370*/  LDSM.16.M88.4 R16, [R182+0xc000] ;  /* 0x00c00000b610783b */ /* 0x000eae0000000200 */
[----:B------:R-:W-:Y:S01]  /*11380*/  HMMA.16816.F32 R36, R8, R54, R36 ;  /* 0x000000360824723c */ /* 0x000fe20000001824 */
[----:B------:R-:W3:Y:S07]  /*11390*/  LDSM.16.M88.4 R52, [R159+-0x800] ;  /* 0xfff800009f34783b */ /* 0x000eee0000000200 */
[----:B-1----:R-:W-:Y:S08]  /*113a0*/  HMMA.16816.F32 R32, R4, R48, R32 ;  /* 0x000000300420723c */ /* 0x002ff00000001820 */
[----:B------:R-:W-:Y:S08]  /*113b0*/  HMMA.16816.F32 R28, R24, R70, R28 ;  /* 0x00000046181c723c */ /* 0x000ff0000000181c */
[----:B------:R-:W-:Y:S01]  /*113c0*/  HMMA.16816.F32 R8, R20, R56, R12 ;  /* 0x000000381408723c */ /* 0x000fe2000000180c */
[----:B------:R-:W1:Y:S07]  /*113d0*/  LDSM.16.M88.4 R12, [R183+0xc000] ;  /* 0x00c00000b70c783b */ /* 0x000e6e0000000200 */
[----:B------:R-:W-:Y:S01]  /*113e0*/  HMMA.16816.F32 R36, R4, R50, R36 ;  /* 0x000000320424723c */ /* 0x000fe20000001824 */
[----:B------:R-:W4:Y:S07]  /*113f0*/  LDSM.16.M88.4 R48, [R177+0x3800] ;  /* 0x00380000b130783b */ /* 0x000f2e0000000200 */
[----:B------:R-:W-:Y:S08]  /*11400*/  HMMA.16816.F32 R32, R24, R40, R32 ;  /* 0x000000281820723c */ /* 0x000ff00000001820 */
[----:B------:R-:W-:Y:S01]  /*11410*/  HMMA.16816.F32 R28, R20, R58, R28 ;  /* 0x0000003a141c723c */ /* 0x000fe2000000181c */
[----:B------:R-:W-:Y:S07]  /*11420*/  LDSM.16.M88.4 R56, [R159] ;  /* 0x000000009f38783b */ /* 0x000fee0000000200 */
[----:B--2---:R-:W-:Y:S01]  /*11430*/  HMMA.16816.F32 R4, R16, R44, R8 ;  /* 0x0000002c1004723c */ /* 0x004fe20000001808 */
[----:B------:R-:W2:Y:S07]  /*11440*/  LDSM.16.M88.4 R8, [R185+0xc000] ;  /* 0x00c00000b908783b */ /* 0x000eae0000000200 */
[----:B------:R-:W-:Y:S01]  /*11450*/  HMMA.16816.F32 R36, R24, R42, R36 ;  /* 0x0000002a1824723c */ /* 0x000fe20000001824 */
[----:B------:R-:W-:Y:S07]  /*11460*/  LDSM.16.M88.4 R40, [R176+0x3800] ;  /* 0x00380000b028783b */ /* 0x000fee0000000200 */
[----:B---3--:R-:W-:Y:S08]  /*11470*/  HMMA.16816.F32 R32, R20, R52, R32 ;  /* 0x000000341420723c */ /* 0x008ff00000001820 */
[----:B------:R-:W-:Y:S01]  /*11480*/  HMMA.16816.F32 R28, R16, R46, R28 ;  /* 0x0000002e101c723c */ /* 0x000fe2000000181c */
[----:B------:R-:W3:Y:S07]  /*11490*/  LDSM.16.M88.4 R44, [R192] ;  /* 0x00000000c02c783b */ /* 0x000eee0000000200 */
[----:B-1----:R-:W-:Y:S01]  /*114a0*/  HMMA.16816.F32 R24, R12, R64, R4 ;  /* 0x000000400c18723c */ /* 0x002fe20000001804 */
[----:B------:R-:W1:Y:S07]  /*114b0*/  LDSM.16.M88.4 R4, [R184+0xc000] ;  /* 0x00c00000b804783b */ /* 0x000e6e0000000200 */
[----:B------:R-:W-:Y:S08]  /*114c0*/  HMMA.16816.F32 R20, R20, R54, R36 ;  /* 0x000000361414723c */ /* 0x000ff00000001824 */
[----:B----4-:R-:W-:Y:S08]  /*114d0*/  HMMA.16816.F32 R36, R16, R48, R32 ;  /* 0x000000301024723c */ /* 0x010ff00000001820 */
[----:B------:R-:W-:Y:S08]  /*114e0*/  HMMA.16816.F32 R32, R12, R66, R28 ;  /* 0x000000420c20723c */ /* 0x000ff0000000181c */
[----:B--2---:R-:W-:Y:S08]  /*114f0*/  HMMA.16816.F32 R28, R8, R60, R24 ;  /* 0x0000003c081c723c */ /* 0x004ff00000001818 */
[----:B------:R-:W-:Y:S08]  /*11500*/  HMMA.16816.F32 R16, R16, R50, R20 ;  /* 0x000000321010723c */ /* 0x000ff00000001814 */
[----:B---3--:R-:W-:Y:S08]  /*11510*/  HMMA.16816.F32 R20, R12, R44, R36 ;  /* 0x0000002c0c14723c */ /* 0x008ff00000001824 */
[----:B------:R-:W-:Y:S01]  /*11520*/  HMMA.16816.F32 R24, R8, R62, R32 ;  /* 0x0000003e0818723c */ /* 0x000fe20000001820 */
[----:B------:R-:W2:Y:S01]  /*11530*/  LDSM.16.M88.4 R32, [R159+0x800] ;  /* 0x000800009f20783b */ /* 0x000ea20000000200 */
[----:B------:R-:W-:-:S06]  /*11540*/  DEPBAR.LE SB0, 0x0 ;  /* 0x000080000000791a */ /* 0x000fcc0000000000 */
[----:B-1----:R-:W-:Y:S08]  /*11550*/  HMMA.16816.F32 R28, R4, R56, R28 ;  /* 0x00000038041c723c */ /* 0x002ff0000000181c */
[----:B------:R-:W-:Y:S08]  /*11560*/  HMMA.16816.F32 R12, R12, R46, R16 ;  /* 0x0000002e0c0c723c */ /* 0x000ff00000001810 */
[----:B------:R-:W-:Y:S08]  /*11570*/  HMMA.16816.F32 R16, R8, R40, R20 ;  /* 0x000000280810723c */ /* 0x000ff00000001814 */
[----:B------:R-:W-:Y:S01]  /*11580*/  HMMA.16816.F32 R20, R4, R58, R24 ;  /* 0x0000003a0414723c */ /* 0x000fe20000001818 */
[----:B------:R-:W-:-:S04]  /*11590*/  FMUL.FTZ R0, R28, c[0x0][0x320] ;  /* 0x0000c8001c007a20 */ /* 0x000fc80000410000 */
[----:B------:R1:W3:Y:S03]  /*115a0*/  MUFU.TANH R28, R0 ;  /* 0x00000000001c7308 */ /* 0x0002e60000002400 */
[----:B------:R-:W-:Y:S08]  /*115b0*/  HMMA.16816.F32 R8, R8, R42, R12 ;  /* 0x0000002a0808723c */ /* 0x000ff0000000180c */
[----:B--2---:R-:W-:Y:S01]  /*115c0*/  HMMA.16816.F32 R12, R4, R32, R16 ;  /* 0x00000020040c723c */ /* 0x004fe20000001810 */
[----:B-1----:R-:W-:-:S04]  /*115d0*/  FMUL.FTZ R0, R29, c[0x0][0x320] ;  /* 0x0000c8001d007a20 */ /* 0x002fc80000410000 */
        /* <DEDUP_REMOVED lines=32> */
[----:B--234-:R-:W-:Y:S01]  /*117e0*/  ISETP.NE.AND P4, PT, R123, 0x1, PT ;  /* 0x000000017b00780c */ /* 0x01cfe20003f85270 */
[----:B------:R-:W-:Y:S01]  /*117f0*/  IMAD.MOV.U32 R197, RZ, RZ, RZ ;  /* 0x000000ffffc57224 */ /* 0x000fe200078e00ff */
[----:B------:R-:W-:-:S04]  /*11800*/  IADD3 R2, R212, R109, R226 ;  /* 0x0000006dd4027210 */ /* 0x000fc80007ffe0e2 */
[----:B------:R-:W-:-:S05]  /*11810*/  IADD3 R2, R2, -0x20, RZ ;  /* 0xffffffe002027810 */ /* 0x000fca0007ffe0ff */
[----:B-1----:R-:W-:Y:S02]  /*11820*/  IMAD.MOV.U32 R0, RZ, RZ, R2 ;  /* 0x000000ffff007224 */ /* 0x002fe400078e0002 */
[----:B------:R-:W-:-:S05]  /*11830*/  @P4 IMAD.HI.U32 R3, R2, c[0x0][0x2bc], RZ ;  /* 0x0000af0002034a27 */ /* 0x000fca00078e00ff */
        /* <DEDUP_REMOVED lines=23> */
.L_x_983:
[----:B------:R-:W-:Y:S05]  /*119b0*/  BRA.DIV ~URZ, `(.L_x_836) ;  /* 0x0000f7827f007947 */ /* 0x000fea000b800000 */
[----:B-1----:R1:W3:Y:S02]  /*119c0*/  SHFL.IDX PT, R0, R5, RZ, 0x181f ;  /* 0x00181fff05007589 */ /* 0x0022e400000e0000 */
.L_x_984:
[C---:B------:R-:W-:Y:S02]  /*119d0*/  ISETP.GE.AND P1, PT, R132.reuse, c[0x0][0x1d4], PT ;  /* 0x0000750084007a0c */ /* 0x040fe40003f26270 */
[C---:B---3--:R-:W-:Y:S02]  /*119e0*/  LEA R2, P0, R132.reuse, R0, 0x1 ;  /* 0x0000000084027211 */ /* 0x048fe400078008ff */
[----:B------:R-:W-:Y:S02]  /*119f0*/  ISETP.GE.AND P3, PT, R137, c[0x0][0x1d4], PT ;  /* 0x0000750089007a0c */ /* 0x000fe40003f66270 */
[----:B--2---:R-:W-:Y:S02]  /*11a00*/  LEA.HI.X R3, R132, R4, R133, 0x1, P0 ;  /* 0x0000000484037211 */ /* 0x004fe400000f0c85 */
[----:B------:R-:W-:Y:S02]  /*11a10*/  LEA R8, P0, R201, R0, 0x1 ;  /* 0x00000000c9087211 */ /* 0x000fe400078008ff */
[----:B------:R-:W-:-:S02]  /*11a20*/  ISETP.GE.AND P2, PT, R200, c[0x0][0x1d4], PT ;  /* 0x00007500c8007a0c */ /* 0x000fc40003f46270 */
[----:B------:R-:W-:Y:S01]  /*11a30*/  LEA.HI.X R9, R201, R4, R205, 0x1, P0 ;  /* 0x00000004c9097211 */ /* 0x000fe200000f0ccd */
[----:B------:R-:W-:Y:S01]  /*11a40*/  @!PT LDS RZ, [RZ] ;  /* 0x00000000fffff984 */ /* 0x000fe20000000800 */
[----:B------:R-:W-:Y:S01]  /*11a50*/  @!PT LDS RZ, [RZ] ;  /* 0x00000000fffff984 */ /* 0x000fe20000000800 */
[----:B------:R-:W-:Y:S01]  /*11a60*/  @!PT LDS RZ, [RZ] ;  /* 0x00000000fffff984 */ /* 0x000fe20000000800 */
[----:B------:R2:W-:Y:S01]  /*11a70*/  LDGSTS.E.BYPASS.LTC128B.128 [R194+0xc080], [R2.64], !P1 ;  /* 0x0c08000002c27fae */ /* 0x0005e2000c901d48 */
[C---:B------:R-:W-:Y:S02]  /*11a80*/  LEA R6, P0, R200.reuse, R0, 0x1 ;  /* 0x00000000c8067211 */ /* 0x040fe400078008ff */
[----:B------:R-:W-:Y:S01]  /*11a90*/  ISETP.GE.AND P1, PT, R199, c[0x0][0x1d4], PT ;  /* 0x00007500c7007a0c */ /* 0x000fe20003f26270 */
[----:B------:R3:W-:Y:S01]  /*11aa0*/  LDGSTS.E.BYPASS.LTC128B.128 [R194+0xd080], [R8.64], !P3 ;  /* 0x0d08000008c27fae */ /* 0x0007e2000d901d48 */
[----:B------:R-:W-:-:S05]  /*11ab0*/  LEA.HI.X R7, R200, R4, R207, 0x1, P0 ;  /* 0x00000004c8077211 */ /* 0x000fca00000f0ccf */
[----:B------:R3:W-:Y:S01]  /*11ac0*/  LDGSTS.E.BYPASS.LTC128B.128 [R194+0xe080], [R6.64], !P2 ;  /* 0x0e08000006c27fae */ /* 0x0007e2000d101d48 */
[----:B--2---:R-:W-:-:S04]  /*11ad0*/  LEA R2, P0, R199, R0, 0x1 ;  /* 0x00000000c7027211 */ /* 0x004fc800078008ff */
[----:B------:R-:W-:-:S05]  /*11ae0*/  LEA.HI.X R3, R199, R4, R206, 0x1, P0 ;  /* 0x00000004c7037211 */ /* 0x000fca00000f0cce */
[----:B------:R3:W-:Y:S04]  /*11af0*/  LDGSTS.E.BYPASS.LTC128B.128 [R194+0xf080], [R2.64], !P1 ;  /* 0x0f08000002c27fae */ /* 0x0007e8000c901d48 */
.L_x_834:
[----:B--234-:R-:W-:Y:S05]  /*11b00*/  BSYNC B0 ;  /* 0x0000000000007941 */ /* 0x01cfea0003800000 */
.L_x_833:
[----:B-1----:R-:W-:Y:S01]  /*11b10*/  IMAD.MOV.U32 R0, RZ, RZ, c[0x0][0x2c4] ;  /* 0x0000b100ff007624 */ /* 0x002fe200078e00ff */
[----:B------:R-:W-:Y:S01]  /*11b20*/  ULDC UR4, c[0x0][0x324] ;  /* 0x0000c90000047ab9 */ /* 0x000fe20000000800 */
[----:B------:R-:W-:Y:S01]  /*11b30*/  IADD3 R2, R209, 0x1, -R109 ;  /* 0x00000001d1027810 */ /* 0x000fe20007ffe86d */
[----:B------:R-:W-:Y:S01]  /*11b40*/  ULOP3.LUT UR4, URZ, UR4, URZ, 0x33, !UPT ;  /* 0x000000043f047292 */ /* 0x000fe2000f8e333f */
[----:B------:R-:W0:Y:S01]  /*11b50*/  LDGDEPBAR ;  /* 0x00000000000079af */ /* 0x000e220000000000 */
[----:B------:R-:W-:Y:S01]  /*11b60*/  ISETP.NE.AND P0, PT, R0, 0x1, PT ;  /* 0x000000010000780c */ /* 0x000fe20003f05270 */
[----:B------:R-:W-:Y:S02]  /*11b70*/  IMAD.IADD R0, R231, 0x1, R227 ;  /* 0x00000001e7007824 */ /* 0x000fe400078e02e3 */
[----:B------:R-:W-:Y:S02]  /*11b80*/  IMAD.IADD R7, R119, 0x1, -R215 ;  /* 0x0000000177077824 */ /* 0x000fe400078e0ad7 */
[----:B------:R-:W-:-:S08]  /*11b90*/  IMAD.MOV.U32 R4, RZ, RZ, R0 ;  /* 0x000000ffff047224 */ /* 0x000fd000078e0000 */
[----:B------:R-:W-:Y:S01]  /*11ba0*/  @P0 IMAD.HI.U32 R3, R0, c[0x0][0x2c8], RZ ;  /* 0x0000b20000030a27 */ /* 0x000fe200078e00ff */
[----:B------:R-:W-:-:S04]  /*11bb0*/  IADD3 R0, -R210, R2, -R215 ;  /* 0x00000002d2007210 */ /* 0x000fc80007ffe9d7 */
[C---:B------:R-:W-:Y:S02]  /*11bc0*/  IADD3 R6, R0.reuse, UR4, RZ ;  /* 0x0000000400067c10 */ /* 0x040fe4000fffe0ff */
[----:B------:R-:W-:Y:S02]  /*11bd0*/  @P0 SHF.R.U32.HI R4, RZ, c[0x0][0x2cc], R3 ;  /* 0x0000b300ff040a19 */ /* 0x000fe40000011603 */
[----:B------:R-:W-:Y:S01]  /*11be0*/  IADD3 R5, R0, c[0x0][0x328], RZ ;  /* 0x0000ca0000057a10 */ /* 0x000fe20007ffe0ff */
[----:B------:R-:W-:Y:S05]  /*11bf0*/  BRA.DIV ~URZ, `(.L_x_837) ;  /* 0x0000f5a27f007947 */ /* 0x000fea000b800000 */
[----:B------:R1:W2:Y:S02]  /*11c00*/  SHFL.IDX PT, R3, R4, RZ, 0x1c1f ;  /* 0x001c1fff04037589 */ /* 0x0002a400000e0000 */
.L_x_985:
[----:B------:R-:W-:Y:S01]  /*11c10*/  IMAD.MOV.U32 R0, RZ, RZ, c[0x0][0x32c] ;  /* 0x0000cb00ff007624 */ /* 0x000fe200078e00ff */
[----:B--2---:R-:W-:-:S04]  /*11c20*/  IADD3 R2, R5, R3, RZ ;  /* 0x0000000305027210 */ /* 0x004fc80007ffe0ff */
[----:B------:R-:W-:Y:S01]  /*11c30*/  ISETP.GE.AND P0, PT, R0, 0x1, PT ;  /* 0x000000010000780c */ /* 0x000fe20003f06270 */
[----:B------:R-:W-:Y:S01]  /*11c40*/  IMAD.IADD R0, R6, 0x1, R3 ;  /* 0x0000000106007824 */ /* 0x000fe200078e0203 */
[----:B------:R-:W-:-:S11]  /*11c50*/  IMNMX R2, R7, R2, PT ;  /* 0x0000000207027217 */ /* 0x000fd60003800200 */
[----:B------:R-:W-:Y:S05]  /*11c60*/  @!P0 BRA `(.L_x_838) ;  /* 0x0000015000008947 */ /* 0x000fea0003800000 */
[----:B------:R-:W-:Y:S01]  /*11c70*/  IADD3 R3, -R210, R209, R3 ;  /* 0x000000d1d2037210 */ /* 0x000fe20007ffe103 */
[----:B------:R-:W-:Y:S03]  /*11c80*/  BSSY B0, `(.L_x_839) ;  /* 0x000000e000007945 */ /* 0x000fe60003800000 */
        /* <DEDUP_REMOVED lines=9> */
.L_x_840:
[----:B------:R-:W-:-:S04]  /*11d20*/  MOV R8, c[0x0][0x32c] ;  /* 0x0000cb0000087a02 */ /* 0x000fc80000000f00 */
[----:B------:R-:W-:-:S13]  /*11d30*/  ISETP.NE.AND P0, PT, R8, 0x1, PT ;  /* 0x000000010800780c */ /* 0x000fda0003f05270 */
[----:B------:R-:W-:-:S05]  /*11d40*/  @P0 IMAD.HI.U32 R8, R3, c[0x0][0x330], RZ ;  /* 0x0000cc0003080a27 */ /* 0x000fca00078e00ff */
[----:B------:R-:W-:Y:S02]  /*11d50*/  @P0 SHF.R.U32.HI R3, RZ, c[0x0][0x334], R8 ;  /* 0x0000cd00ff030a19 */ /* 0x000fe40000011608 */
.L_x_841:
[----:B------:R-:W-:Y:S05]  /*11d60*/  BSYNC B0 ;  /* 0x0000000000007941 */ /* 0x000fea0003800000 */
.L_x_839:
[----:B------:R-:W-:-:S04]  /*11d70*/  IMAD R3, R3, c[0x0][0x32c], -R109 ;  /* 0x0000cb0003037a24 */ /* 0x000fc800078e0a6d */
[----:B------:R-:W-:-:S05]  /*11d80*/  IMAD.IADD R3, R3, 0x1, -R215 ;  /* 0x0000000103037824 */ /* 0x000fca00078e0ad7 */
[----:B------:R-:W-:Y:S02]  /*11d90*/  IADD3 R8, R3, c[0x0][0x32c], RZ ;  /* 0x0000cb0003087a10 */ /* 0x000fe40007ffe0ff */
[----:B------:R-:W-:Y:S02]  /*11da0*/  IMNMX R0, R0, R3, !PT ;  /* 0x0000000300007217 */ /* 0x000fe40007800200 */
[----:B------:R-:W-:Y:S02]  /*11db0*/  IMNMX R2, R2, R8, PT ;  /* 0x0000000802027217 */ /* 0x000fe40003800200 */
.L_x_838:
[----:B------:R-:W-:-:S04]  /*11dc0*/  ISETP.GT.AND P1, PT, R195, RZ, PT ;  /* 0x000000ffc300720c */ /* 0x000fc80003f24270 */
[C---:B------:R-:W-:Y:S02]  /*11dd0*/  ISETP.GT.AND P2, PT, R0.reuse, RZ, P1 ;  /* 0x000000ff0000720c */ /* 0x040fe40000f44270 */
[----:B------:R-:W-:Y:S02]  /*11de0*/  ISETP.GT.AND P0, PT, R0, 0x1, P1 ;  /* 0x000000010000780c */ /* 0x000fe40000f04270 */
[C---:B------:R-:W-:Y:S02]  /*11df0*/  ISETP.LT.OR P2, PT, R2.reuse, 0x1, P2 ;  /* 0x000000010200780c */ /* 0x040fe40001741670 */
[----:B------:R-:W-:Y:S02]  /*11e00*/  ISETP.LT.OR P0, PT, R2, 0x2, P0 ;  /* 0x000000020200780c */ /* 0x000fe40000701670 */
[----:B------:R-:W-:Y:S02]  /*11e10*/  FSEL R10, R28, -INF , !P2 ;  /* 0xff8000001c0a7808 */ /* 0x000fe40005000000 */
[----:B------:R-:W-:-:S02]  /*11e20*/  FSEL R11, R27, -INF , !P0 ;  /* 0xff8000001b0b7808 */ /* 0x000fc40004000000 */
[C---:B------:R-:W-:Y:S02]  /*11e30*/  ISETP.GT.AND P2, PT, R0.reuse, 0x8, P1 ;  /* 0x000000080000780c */ /* 0x040fe40000f44270 */
        /* <DEDUP_REMOVED lines=16> */
[----:B------:R-:W-:Y:S01]  /*11f40*/  FSEL R28, R15, -INF , !P0 ;  /* 0xff8000000f1c7808 */ /* 0x000fe20004000000 */
[----:B------:R-:W-:Y:S06]  /*11f50*/  BRA.DIV ~URZ, `(.L_x_842) ;  /* 0x0000f2b27f007947 */ /* 0x000fec000b800000 */
[----:B------:R2:W3:Y:S02]  /*11f60*/  SHFL.IDX PT, R3, R4, 0x1, 0x1c1f ;  /* 0x003c1f0004037f89 */ /* 0x0004e400000e0000 */
.L_x_986:
[----:B------:R-:W-:Y:S01]  /*11f70*/  IMAD.MOV.U32 R0, RZ, RZ, c[0x0][0x32c] ;  /* 0x0000cb00ff007624 */ /* 0x000fe200078e00ff */
[----:B---3--:R-:W-:-:S04]  /*11f80*/  IADD3 R2, R5, R3, RZ ;  /* 0x0000000305027210 */ /* 0x008fc80007ffe0ff */
        /* <DEDUP_REMOVED lines=8> */
[----:B-12---:R-:W-:Y:S01]  /*12010*/  IMAD.MOV.U32 R4, RZ, RZ, c[0x0][0x32c] ;  /* 0x0000cb00ff047624 */ /* 0x006fe200078e00ff */
[----:B------:R-:W-:-:S04]  /*12020*/  LOP3.LUT R3, RZ, R3, RZ, 0x33, !PT ;  /* 0x00000003ff037212 */ /* 0x000fc800078e33ff */
[----:B------:R-:W-:-:S13]  /*12030*/  ISETP.NE.AND P0, PT, R4, 0x1, PT ;  /* 0x000000010400780c */ /* 0x000fda0003f05270 */
[----:B------:R-:W-:-:S05]  /*12040*/  @P0 IMAD.HI.U32 R4, R3, c[0x0][0x330], RZ ;  /* 0x0000cc0003040a27 */ /* 0x000fca00078e00ff */
[----:B------:R-:W-:-:S04]  /*12050*/  @P0 SHF.R.U32.HI R3, RZ, c[0x0][0x334], R4 ;  /* 0x0000cd00ff030a19 */ /* 0x000fc80000011604 */
[----:B------:R-:W-:Y:S01]  /*12060*/  LOP3.LUT R3, RZ, R3, RZ, 0x33, !PT ;  /* 0x00000003ff037212 */ /* 0x000fe200078e33ff */
[----:B------:R-:W-:Y:S05]  /*12070*/  BRA `(.L_x_846) ;  /* 0x0000004000007947 */ /* 0x000fea0003800000 */
.L_x_845:
[----:B-12---:R-:W-:-:S04]  /*12080*/  MOV R4, c[0x0][0x32c] ;  /* 0x0000cb0000047a02 */ /* 0x006fc80000000f00 */
[----:B------:R-:W-:-:S13]  /*12090*/  ISETP.NE.AND P0, PT, R4, 0x1, PT ;  /* 0x000000010400780c */ /* 0x000fda0003f05270 */
[----:B------:R-:W-:-:S05]  /*120a0*/  @P0 IMAD.HI.U32 R4, R3, c[0x0][0x330], RZ ;  /* 0x0000cc0003040a27 */ /* 0x000fca00078e00ff */
[----:B------:R-:W-:Y:S02]  /*120b0*/  @P0 SHF.R.U32.HI R3, RZ, c[0x0][0x334], R4 ;  /* 0x0000cd00ff030a19 */ /* 0x000fe40000011604 */
.L_x_846:
[----:B------:R-:W-:Y:S05]  /*120c0*/  BSYNC B0 ;  /* 0x0000000000007941 */ /* 0x000fea0003800000 */
.L_x_844:
[----:B------:R-:W-:-:S04]  /*120d0*/  IMAD R3, R3, c[0x0][0x32c], -R109 ;  /* 0x0000cb0003037a24 */ /* 0x000fc800078e0a6d */
[----:B------:R-:W-:-:S05]  /*120e0*/  IMAD.IADD R3, R3, 0x1, -R215 ;  /* 0x0000000103037824 */ /* 0x000fca00078e0ad7 */
[----:B------:R-:W-:Y:S02]  /*120f0*/  IADD3 R4, R3, c[0x0][0x32c], RZ ;  /* 0x0000cb0003047a10 */ /* 0x000fe40007ffe0ff */
[----:B------:R-:W-:Y:S02]  /*12100*/  IMNMX R0, R0, R3, !PT ;  /* 0x0000000300007217 */ /* 0x000fe40007800200 */
[----:B------:R-:W-:Y:S02]  /*12110*/  IMNMX R2, R2, R4, PT ;  /* 0x0000000402027217 */ /* 0x000fe40003800200 */
.L_x_843:
[C---:B------:R-:W-:Y:S02]  /*12120*/  ISETP.GT.AND P2, PT, R0.reuse, 0x1, P1 ;  /* 0x000000010000780c */ /* 0x040fe40000f44270 */
[----:B------:R-:W-:Y:S02]  /*12130*/  ISETP.GT.AND P0, PT, R0, 0x8, P1 ;  /* 0x000000080000780c */ /* 0x000fe40000f04270 */
[C---:B------:R-:W-:Y:S02]  /*12140*/  ISETP.LT.OR P3, PT, R2.reuse, 0x2, P2 ;  /* 0x000000020200780c */ /* 0x040fe40001761670 */
[----:B------:R-:W-:-:S02]  /*12150*/  ISETP.LT.OR P2, PT, R2, 0x9, P0 ;  /* 0x000000090200780c */ /* 0x000fc40000741670 */
[----:B------:R-:W-:Y:S02]  /*12160*/  ISETP.GT.AND P0, PT, R0, 0x9, P1 ;  /* 0x000000090000780c */ /* 0x000fe40000f04270 */
[----:B------:R-:W-:Y:S02]  /*12170*/  FSEL R8, R26, -INF , !P2 ;  /* 0xff8000001a087808 */ /* 0x000fe40005000000 */
[----:B------:R-:W-:Y:S02]  /*12180*/  ISETP.GT.AND P2, PT, R0, RZ, P1 ;  /* 0x000000ff0000720c */ /* 0x000fe40000f44270 */
[C---:B------:R-:W-:Y:S02]  /*12190*/  ISETP.LT.OR P0, PT, R2.reuse, 0xa, P0 ;  /* 0x0000000a0200780c */ /* 0x040fe40000701670 */
[----:B------:R-:W-:Y:S02]  /*121a0*/  ISETP.LT.OR P2, PT, R2, 0x1, P2 ;  /* 0x000000010200780c */ /* 0x000fe40001741670 */
[----:B------:R-:W-:-:S02]  /*121b0*/  FSEL R7, R29, -INF , !P3 ;  /* 0xff8000001d077808 */ /* 0x000fc40005800000 */
[----:B------:R-:W-:Y:S02]  /*121c0*/  FSEL R9, R25, -INF , !P0 ;  /* 0xff80000019097808 */ /* 0x000fe40004000000 */
[----:B------:R-:W-:Y:S02]  /*121d0*/  FSEL R6, R30, -INF , !P2 ;  /* 0xff8000001e067808 */ /* 0x000fe40005000000 */
[----:B------:R-:W-:Y:S02]  /*121e0*/  ISETP.GT.AND P0, PT, R0, 0x10, P1 ;  /* 0x000000100000780c */ /* 0x000fe40000f04270 */
[----:B------:R-:W-:Y:S02]  /*121f0*/  FMNMX.FTZ R3, R10, R11, !PT ;  /* 0x0000000b0a037209 */ /* 0x000fe40007810000 */
[----:B-12---:R-:W-:Y:S02]  /*12200*/  FMNMX.FTZ R4, R6, R7, !PT ;  /* 0x0000000706047209 */ /* 0x006fe40007810000 */
[----:B------:R-:W-:-:S02]  /*12210*/  ISETP.LT.OR P0, PT, R2, 0x11, P0 ;  /* 0x000000110200780c */ /* 0x000fc40000701670 */
[----:B------:R-:W-:Y:S02]  /*12220*/  FMNMX.FTZ R3, R12, R3, !PT ;  /* 0x000000030c037209 */ /* 0x000fe40007810000 */
[----:B------:R-:W-:Y:S02]  /*12230*/  ISETP.GT.AND P3, PT, R0, 0x11, P1 ;  /* 0x000000110000780c */ /* 0x000fe40000f64270 */
[----:B------:R-:W-:Y:S02]  /*12240*/  FMNMX.FTZ R4, R8, R4, !PT ;  /* 0x0000000408047209 */ /* 0x000fe40007810000 */
[----:B------:R-:W-:Y:S02]  /*12250*/  FSEL R27, R22, -INF , !P0 ;  /* 0xff800000161b7808 */ /* 0x000fe40004000000 */
[C---:B------:R-:W-:Y:S02]  /*12260*/  ISETP.GT.AND P2, PT, R0.reuse, 0x18, P1 ;  /* 0x000000180000780c */ /* 0x040fe40000f44270 */
[----:B------:R-:W-:-:S02]  /*12270*/  ISETP.GT.AND P0, PT, R0, 0x19, P1 ;  /* 0x000000190000780c */ /* 0x000fc40000f04270 */
[----:B------:R-:W-:Y:S02]  /*12280*/  FMNMX.FTZ R0, R13, R3, !PT ;  /* 0x000000030d007209 */ /* 0x000fe40007810000 */
[C---:B------:R-:W-:Y:S02]  /*12290*/  ISETP.LT.OR P3, PT, R2.reuse, 0x12, P3 ;  /* 0x000000120200780c */ /* 0x040fe40001f61670 */
[----:B------:R-:W-:Y:S02]  /*122a0*/  FMNMX.FTZ R3, R9, R4, !PT ;  /* 0x0000000409037209 */ /* 0x000fe40007810000 */
[----:B------:R-:W-:Y:S02]  /*122b0*/  ISETP.LT.OR P1, PT, R2, 0x19, P2 ;  /* 0x000000190200780c */ /* 0x000fe40001721670 */
[----:B------:R-:W-:Y:S02]  /*122c0*/  FSEL R24, R24, -INF , !P3 ;  /* 0xff80000018187808 */ /* 0x000fe40005800000 */
[----:B------:R-:W-:-:S02]  /*122d0*/  FMNMX.FTZ R0, R14, R0, !PT ;  /* 0x000000000e007209 */ /* 0x000fc40007810000 */
[----:B------:R-:W-:Y:S02]  /*122e0*/  FMNMX.FTZ R3, R27, R3, !PT ;  /* 0x000000031b037209 */ /* 0x000fe40007810000 */
[----:B------:R-:W-:Y:S02]  /*122f0*/  ISETP.LT.OR P0, PT, R2, 0x1a, P0 ;  /* 0x0000001a0200780c */ /* 0x000fe40000701670 */
[----:B------:R-:W-:Y:S02]  /*12300*/  FSEL R26, R21, -INF , !P1 ;  /* 0xff800000151a7808 */ /* 0x000fe40004800000 */
[----:B------:R-:W-:Y:S02]  /*12310*/  FMNMX.FTZ R0, R17, R0, !PT ;  /* 0x0000000011007209 */ /* 0x000fe40007810000 */
[----:B------:R-:W-:Y:S02]  /*12320*/  FMNMX.FTZ R2, R24, R3, !PT ;  /* 0x0000000318027209 */ /* 0x000fe40007810000 */
[----:B------:R-:W-:-:S02]  /*12330*/  FSEL R25, R23, -INF , !P0 ;  /* 0xff80000017197808 */ /* 0x000fc40004000000 */
[----:B------:R-:W-:Y:S02]  /*12340*/  FMNMX.FTZ R0, R16, R0, !PT ;  /* 0x0000000010007209 */ /* 0x000fe40007810000 */
[----:B------:R-:W-:Y:S02]  /*12350*/  FMNMX.FTZ R2, R26, R2, !PT ;  /* 0x000000021a027209 */ /* 0x000fe40007810000 */
[----:B------:R-:W-:Y:S02]  /*12360*/  FMNMX.FTZ R4, R28, R0, !PT ;  /* 0x000000001c047209 */ /* 0x000fe40007810000 */
[----:B------:R-:W-:Y:S01]  /*12370*/  FMNMX.FTZ R5, R25, R2, !PT ;  /* 0x0000000219057209 */ /* 0x000fe20007810000 */
[----:B------:R-:W-:Y:S05]  /*12380*/  BRA.DIV ~URZ, `(.L_x_847) ;  /* 0x0000eef27f007947 */ /* 0x000fea000b800000 */
[----:B------:R1:W2:Y:S02]  /*12390*/  SHFL.BFLY PT, R0, R4, 0x2, 0x1f ;  /* 0x0c401f0004007f89 */ /* 0x0002a400000e0000 */
.L_x_987:
[----:B-12---:R-:W-:Y:S01]  /*123a0*/  FMNMX.FTZ R4, R4, R0, !PT ;  /* 0x0000000004047209 */ /* 0x006fe20007810000 */
[----:B------:R-:W-:Y:S05]  /*123b0*/  BRA.DIV ~URZ, `(.L_x_848) ;  /* 0x0000ef027f007947 */ /* 0x000fea000b800000 */
[----:B------:R-:W1:Y:S04]  /*123c0*/  SHFL.BFLY PT, R0, R5, 0x2, 0x1f ;  /* 0x0c401f0005007f89 */ /* 0x000e6800000e0000 */
[----:B------:R-:W2:Y:S01]  /*123d0*/  SHFL.BFLY PT, R2, R4, 0x1, 0x1f ;  /* 0x0c201f0004027f89 */ /* 0x000ea200000e0000 */
[----:B-1----:R-:W-:-:S02]  /*123e0*/  FMNMX.FTZ R5, R5, R0, !PT ;  /* 0x0000000005057209 */ /* 0x002fc40007810000 */
[----:B--2---:R-:W-:-:S03]  /*123f0*/  FMNMX.FTZ R134, R4, R2, !PT ;  /* 0x0000000204867209 */ /* 0x004fc60007810000 */
[----:B------:R1:W2:Y:S04]  /*12400*/  SHFL.BFLY PT, R3, R5, 0x1, 0x1f ;  /* 0x0c201f0005037f89 */ /* 0x0002a800000e0000 */
.L_x_988:
[C---:B------:R-:W-:Y:S01]  /*12410*/  FMUL.FTZ R2, R134.reuse, c[0x0][0x2d0] ;  /* 0x0000b40086027a20 */ /* 0x040fe20000410000 */
[----:B------:R-:W-:Y:S01]  /*12420*/  FSETP.NEU.FTZ.AND P0, PT, R134, -INF , PT ;  /* 0xff8000008600780b */ /* 0x000fe20003f1d000 */
[----:B------:R-:W-:Y:S01]  /*12430*/  WARPSYNC 0xffffffff ;  /* 0xffffffff00007948 */ /* 0x000fe20003800000 */
[----:B-12---:R-:W-:Y:S01]  /*12440*/  FMNMX.FTZ R5, R3, R5, !PT ;  /* 0x0000000503057209 */ /* 0x006fe20007810000 */
[----:B------:R-:W-:Y:S01]  /*12450*/  LDSM.16.MT88.4 R20, [R179] ;  /* 0x00000000b314783b */ /* 0x000fe20000004200 */
[----:B------:R-:W-:Y:S02]  /*12460*/  FSEL R2, R2, RZ, P0 ;  /* 0x000000ff02027208 */ /* 0x000fe40000000000 */
[----:B------:R-:W-:Y:S01]  /*12470*/  FSETP.NEU.FTZ.AND P0, PT, R5, -INF , PT ;  /* 0xff8000000500780b */ /* 0x000fe20003f1d000 */
[----:B------:R-:W-:Y:S01]  /*12480*/  LDSM.16.MT88.4 R148, [R178+0x800] ;  /* 0x00080000b294783b */ /* 0x000fe20000004200 */
[----:B------:R-:W-:Y:S01]  /*12490*/  MOV R135, c[0x0][0x2c4] ;  /* 0x0000b10000877a02 */ /* 0x000fe20000000f00 */
[--C-:B------:R-:W-:Y:S01]  /*124a0*/  FFMA.FTZ R0, R10, c[0x0][0x2d0], -R2.reuse ;  /* 0x0000b4000a007a23 */ /* 0x100fe20000010802 */
[----:B------:R-:W-:Y:S01]  /*124b0*/  IADD3 R195, R195, -0x2, RZ ;  /* 0xfffffffec3c37810 */ /* 0x000fe20007ffe0ff */
[----:B------:R-:W-:Y:S01]  /*124c0*/  FFMA.FTZ R3, R13, c[0x0][0x2d0], -R2 ;  /* 0x0000b4000d037a23 */ /* 0x000fe20000010802 */
[----:B------:R-:W-:Y:S01]  /*124d0*/  LDSM.16.MT88.4 R32, [R181+0x800] ;  /* 0x00080000b520783b */ /* 0x000fe20000004200 */
[----:B------:R1:W-:Y:S01]  /*124e0*/  MUFU.EX2 R110, R0 ;  /* 0x00000000006e7308 */ /* 0x0003e20000000800 */
[----:B------:R-:W-:-:S02]  /*124f0*/  ISETP.NE.AND P1, PT, R135, 0x1, PT ;  /* 0x000000018700780c */ /* 0x000fc40003f25270 */
[----:B------:R-:W-:Y:S01]  /*12500*/  LDSM.16.MT88.4 R36, [R180] ;  /* 0x00000000b424783b */ /* 0x000fe20000004200 */
[----:B------:R-:W-:-:S03]  /*12510*/  MOV R135, c[0x0][0x32c] ;  /* 0x0000cb0000877a02 */ /* 0x000fc60000000f00 */
[----:B------:R-:W-:Y:S01]  /*12520*/  LDSM.16.MT88.4 R40, [R178+0x1000] ;  /* 0x00100000b228783b */ /* 0x000fe20000004200 */
[----:B------:R2:W-:Y:S03]  /*12530*/  MUFU.EX2 R119, R3 ;  /* 0x0000000300777308 */ /* 0x0005e60000000800 */
[----:B------:R-:W-:Y:S04]  /*12540*/  LDSM.16.MT88.4 R52, [R180+0x800] ;  /* 0x00080000b434783b */ /* 0x000fe80000004200 */
[----:B------:R-:W-:Y:S01]  /*12550*/  LDSM.16.MT88.4 R56, [R181+0x1000] ;  /* 0x00100000b538783b */ /* 0x000fe20000004200 */
[----:B-1----:R-:W-:-:S03]  /*12560*/  FFMA.FTZ R0, R11, c[0x0][0x2d0], -R2 ;  /* 0x0000b4000b007a23 */ /* 0x002fc60000010802 */
[----:B------:R-:W-:Y:S01]  /*12570*/  LDSM.16.MT88.4 R68, [R181+0x1800] ;  /* 0x00180000b544783b */ /* 0x000fe20000004200 */
[----:B------:R1:W-:Y:S03]  /*12580*/  MUFU.EX2 R108, R0 ;  /* 0x00000000006c7308 */ /* 0x0003e60000000800 */
[----:B------:R-:W-:Y:S01]  /*12590*/  LDSM.16.MT88.4 R72, [R178+0x2000] ;  /* 0x00200000b248783b */ /* 0x000fe20000004200 */
[----:B--2---:R-:W-:-:S03]  /*125a0*/  FFMA.FTZ R3, R14, c[0x0][0x2d0], -R2 ;  /* 0x0000b4000e037a23 */ /* 0x004fc60000010802 */
[----:B------:R-:W-:Y:S01]  /*125b0*/  LDSM.16.MT88.4 R60, [R179+0x1000] ;  /* 0x00100000b33c783b */ /* 0x000fe20000004200 */
[----:B------:R-:W-:Y:S03]  /*125c0*/  MUFU.EX2 R118, R3 ;  /* 0x0000000300767308 */ /* 0x000fe60000000800 */
[----:B------:R-:W-:Y:S04]  /*125d0*/  LDSM.16.MT88.4 R64, [R180+0x1000] ;  /* 0x00100000b440783b */ /* 0x000fe80000004200 */
[----:B------:R-:W-:Y:S01]  /*125e0*/  LDSM.16.MT88.4 R80, [R180+0x1800] ;  /* 0x00180000b450783b */ /* 0x000fe20000004200 */
[----:B-1----:R-:W-:-:S03]  /*125f0*/  FFMA.FTZ R0, R12, c[0x0][0x2d0], -R2 ;  /* 0x0000b4000c007a23 */ /* 0x002fc60000010802 */
[----:B------:R-:W1:Y:S01]  /*12600*/  LDSM.16.MT88.4 R12, [R178] ;  /* 0x00000000b20c783b */ /* 0x000e620000004200 */
[----:B------:R2:W3:Y:S03]  /*12610*/  MUFU.EX2 R109, R0 ;  /* 0x00000000006d7308 */ /* 0x0004e60000000800 */
[----:B------:R-:W4:Y:S04]  /*12620*/  LDSM.16.MT88.4 R84, [R179+0x2000] ;  /* 0x00200000b354783b */ /* 0x000f280000004200 */
[----:B------:R-:W-:Y:S04]  /*12630*/  LDSM.16.MT88.4 R92, [R179+0x2800] ;  /* 0x00280000b35c783b */ /* 0x000fe80000004200 */
[----:B------:R-:W-:Y:S04]  /*12640*/  LDSM.16.MT88.4 R96, [R180+0x2800] ;  /* 0x00280000b460783b */ /* 0x000fe80000004200 */
[----:B------:R-:W-:Y:S01]  /*12650*/  LDSM.16.MT88.4 R112, [R179+0x3000] ;  /* 0x00300000b370783b */ /* 0x000fe20000004200 */
[----:B--2---:R-:W-:Y:S01]  /*12660*/  FMUL.FTZ R0, R5, c[0x0][0x2d0] ;  /* 0x0000b40005007a20 */ /* 0x004fe20000410000 */
[----:B---3--:R-:W-:-:S02]  /*12670*/  F2FP.PACK_AB R10, R119, R109 ;  /* 0x0000006d770a723e */ /* 0x008fc400000000ff */
[----:B------:R-:W-:Y:S02]  /*12680*/  LDSM.16.MT88.4 R120, [R181+0x3000] ;  /* 0x00300000b578783b */ /* 0x000fe40000004200 */
[----:B------:R-:W-:Y:S02]  /*12690*/  FSEL R0, R0, RZ, P0 ;  /* 0x000000ff00007208 */ /* 0x000fe40000000000 */
[----:B------:R-:W-:Y:S03]  /*126a0*/  LDSM.16.MT88.4 R48, [R179+0x1800] ;  /* 0x00180000b330783b */ /* 0x000fe60000004200 */
[--C-:B------:R-:W-:Y:S01]  /*126b0*/  FFMA.FTZ R3, R6, c[0x0][0x2d0], -R0.reuse ;  /* 0x0000b40006037a23 */ /* 0x100fe20000010800 */
[----:B------:R-:W-:Y:S03]  /*126c0*/  LDSM.16.MT88.4 R88, [R181+0x2000] ;  /* 0x00200000b558783b */ /* 0x000fe60000004200 */
[----:B------:R2:W-:Y:S01]  /*126d0*/  MUFU.EX2 R6, R3 ;  /* 0x0000000300067308 */ /* 0x0005e20000000800 */
[----:B------:R-:W3:Y:S01]  /*126e0*/  LDSM.16.MT88.4 R104, [R178+0x3000] ;  /* 0x00300000b268783b */ /* 0x000ee20000004200 */
[----:B--2---:R-:W-:-:S06]  /*126f0*/  FFMA.FTZ R3, R7, c[0x0][0x2d0], -R0 ;  /* 0x0000b40007037a23 */ /* 0x004fcc0000010800 */
[----:B------:R2:W5:Y:S02]  /*12700*/  MUFU.EX2 R4, R3 ;  /* 0x0000000300047308 */ /* 0x0005640000000800 */
[----:B--2---:R-:W-:Y:S01]  /*12710*/  FFMA.FTZ R3, R8, c[0x0][0x2d0], -R0 ;  /* 0x0000b40008037a23 */ /* 0x004fe20000010800 */
[----:B------:R-:W-:-:S05]  /*12720*/  F2FP.PACK_AB R8, R108, R110 ;  /* 0x0000006e6c08723e */ /* 0x000fca00000000ff */
[----:B------:R2:W-:Y:S02]  /*12730*/  MUFU.EX2 R116, R3 ;  /* 0x0000000300747308 */ /* 0x0005e40000000800 */
[----:B--2---:R-:W-:Y:S01]  /*12740*/  FFMA.FTZ R3, R9, c[0x0][0x2d0], -R0 ;  /* 0x0000b40009037a23 */ /* 0x004fe20000010800 */
[----:B-----5:R-:W-:-:S05]  /*12750*/  F2FP.PACK_AB R9, R4, R6 ;  /* 0x000000060409723e */ /* 0x020fca00000000ff */
[----:B------:R2:W5:Y:S02]  /*12760*/  MUFU.EX2 R7, R3 ;  /* 0x0000000300077308 */ /* 0x0005640000000800 */
[----:B--2---:R-:W-:Y:S01]  /*12770*/  FFMA.FTZ R3, R17, c[0x0][0x2d0], -R2 ;  /* 0x0000b40011037a23 */ /* 0x004fe20000010802 */
[----:B-----5:R-:W-:-:S05]  /*12780*/  F2FP.PACK_AB R11, R7, R116 ;  /* 0x00000074070b723e */ /* 0x020fca00000000ff */
[----:B------:R2:W5:Y:S02]  /*12790*/  MUFU.EX2 R124, R3 ;  /* 0x00000003007c7308 */ /* 0x0005640000000800 */
[C---:B-1----:R-:W-:Y:S08]  /*127a0*/  HMMA.16816.F32 R152, R8.reuse, R12, RZ ;  /* 0x0000000c0898723c */ /* 0x042ff000000018ff */
[C---:B------:R-:W-:Y:S01]  /*127b0*/  HMMA.16816.F32 R12, R8.reuse, R14, RZ ;  /* 0x0000000e080c723c */ /* 0x040fe200000018ff */
[--C-:B--2---:R-:W-:Y:S01]  /*127c0*/  FFMA.FTZ R3, R16, c[0x0][0x2d0], -R2.reuse ;  /* 0x0000b40010037a23 */ /* 0x104fe20000010802 */
[----:B-----5:R-:W-:Y:S01]  /*127d0*/  F2FP.PACK_AB R128, R124, R118 ;  /* 0x000000767c80723e */ /* 0x020fe200000000ff */
[----:B------:R-:W1:Y:S01]  /*127e0*/  LDSM.16.MT88.4 R16, [R181] ;  /* 0x00000000b510783b */ /* 0x000e620000004200 */
[----:B------:R-:W-:Y:S01]  /*127f0*/  FFMA.FTZ R2, R28, c[0x0][0x2d0], -R2 ;  /* 0x0000b4001c027a23 */ /* 0x000fe20000010802 */
[----:B------:R-:W-:Y:S03]  /*12800*/  MUFU.EX2 R125, R3 ;  /* 0x00000003007d7308 */ /* 0x000fe60000000800 */
[C---:B------:R-:W-:Y:S01]  /*12810*/  HMMA.16816.F32 R144, R8.reuse, R20, RZ ;  /* 0x000000140890723c */ /* 0x040fe200000018ff */
[----:B------:R-:W2:Y:S04]  /*12820*/  LDSM.16.MT88.4 R28, [R179+0x800] ;  /* 0x00080000b31c783b */ /* 0x000ea80000004200 */
[----:B------:R5:W3:Y:S03]  /*12830*/  MUFU.EX2 R204, R2 ;  /* 0x0000000200cc7308 */ /* 0x000ae60000000800 */
[C---:B------:R-:W-:Y:S08]  /*12840*/  HMMA.16816.F32 R140, R8.reuse, R22, RZ ;  /* 0x00000016088c723c */ /* 0x040ff000000018ff */
[----:B------:R-:W-:Y:S01]  /*12850*/  HMMA.16816.F32 R44, R8, R60, RZ ;  /* 0x0000003c082c723c */ /* 0x000fe200000018ff */
[----:B-----5:R-:W-:Y:S01]  /*12860*/  FFMA.FTZ R2, R27, c[0x0][0x2d0], -R0 ;  /* 0x0000b4001b027a23 */ /* 0x020fe20000010800 */
[----:B---3--:R-:W-:-:S06]  /*12870*/  F2FP.PACK_AB R130, R204, R125 ;  /* 0x0000007dcc82723e */ /* 0x008fcc00000000ff */
[C---:B----4-:R-:W-:Y:S01]  /*12880*/  HMMA.16816.F32 R76, R8.reuse, R84, RZ ;  /* 0x00000054084c723c */ /* 0x050fe200000018ff */
[----:B------:R3:W-:Y:S07]  /*12890*/  MUFU.EX2 R3, R2 ;  /* 0x0000000200037308 */ /* 0x0007ee0000000800 */
[C---:B------:R-:W-:Y:S08]  /*128a0*/  HMMA.16816.F32 R100, R8.reuse, R104, RZ ;  /* 0x000000680864723c */ /* 0x040ff000000018ff */
[----:B-1----:R-:W-:Y:S01]  /*128b0*/  HMMA.16816.F32 R20, R8, R16, RZ ;  /* 0x000000100814723c */ /* 0x002fe200000018ff */
[----:B---3--:R-:W-:-:S04]  /*128c0*/  FFMA.FTZ R2, R24, c[0x0][0x2d0], -R0 ;  /* 0x0000b40018027a23 */ /* 0x008fc80000010800 */
[----:B------:R1:W3:Y:S03]  /*128d0*/  MUFU.EX2 R117, R2 ;  /* 0x0000000200757308 */ /* 0x0002e60000000800 */
[C---:B------:R-:W-:Y:S08]  /*128e0*/  HMMA.16816.F32 R16, R8.reuse, R18, RZ ;  /* 0x000000120810723c */ /* 0x040ff000000018ff */
[----:B------:R-:W-:Y:S01]  /*128f0*/  HMMA.16816.F32 R104, R8, R106, RZ ;  /* 0x0000006a0868723c */ /* 0x000fe200000018ff */
[--C-:B-1----:R-:W-:Y:S01]  /*12900*/  FFMA.FTZ R2, R26, c[0x0][0x2d0], -R0.reuse ;  /* 0x0000b4001a027a23 */ /* 0x102fe20000010800 */
[----:B---3--:R-:W-:Y:S01]  /*12910*/  F2FP.PACK_AB R129, R117, R3 ;  /* 0x000000037581723e */ /* 0x008fe200000000ff */
[----:B------:R-:W-:-:S02]  /*12920*/  FFMA.FTZ R0, R25, c[0x0][0x2d0], -R0 ;  /* 0x0000b40019007a23 */ /* 0x000fc40000010800 */
[----:B------:R1:W-:Y:S08]  /*12930*/  MUFU.EX2 R126, R2 ;  /* 0x00000002007e7308 */ /* 0x0003f00000000800 */
[----:B------:R-:W3:Y:S01]  /*12940*/  MUFU.EX2 R203, R0 ;  /* 0x0000000000cb7308 */ /* 0x000ee20000000800 */
[----:B-1----:R-:W-:-:S04]  /*12950*/  FADD.FTZ R2, R6, R4 ;  /* 0x0000000406027221 */ /* 0x002fc80000010000 */
        /* <DEDUP_REMOVED lines=11> */
[----:B------:R-:W1:Y:S02]  /*12a10*/  LDSM.16.MT88.4 R12, [R178+0x1800] ;  /* 0x00180000b20c783b */ /* 0x000e640000004200 */
[----:B------:R-:W-:-:S04]  /*12a20*/  FADD.FTZ R0, R124, R0 ;  /* 0x000000007c007221 */ /* 0x000fc80000010000 */
[----:B------:R-:W-:Y:S01]  /*12a30*/  FADD.FTZ R0, R125, R0 ;  /* 0x000000007d007221 */ /* 0x000fe20000010000 */
[C---:B--2---:R-:W-:Y:S03]  /*12a40*/  HMMA.16816.F32 R144, R128.reuse, R28, R144 ;  /* 0x0000001c8090723c */ /* 0x044fe60000001890 */
[----:B------:R-:W-:Y:S02]  /*12a50*/  FADD.FTZ R204, R204, R0 ;  /* 0x00000000cccc7221 */ /* 0x000fe40000010000 */
[----:B------:R-:W-:Y:S02]  /*12a60*/  FADD.FTZ R0, R126, R2 ;  /* 0x000000027e007221 */ /* 0x000fe40000010000 */
[----:B------:R-:W-:Y:S01]  /*12a70*/  @P1 IMAD.HI.U32 R2, R227, c[0x0][0x2c8], RZ ;  /* 0x0000b200e3021a27 */ /* 0x000fe200078e00ff */
[----:B------:R-:W-:Y:S03]  /*12a80*/  HMMA.16816.F32 R140, R128, R30, R140 ;  /* 0x0000001e808c723c */ /* 0x000fe6000000188c */
[----:B------:R-:W-:Y:S01]  /*12a90*/  FADD.FTZ R203, R203, R0 ;  /* 0x00000000cbcb7221 */ /* 0x000fe20000010000 */
[----:B------:R-:W-:-:S02]  /*12aa0*/  MOV R0, R227 ;  /* 0x000000e300007202 */ /* 0x000fc40000000f00 */
[----:B------:R-:W-:Y:S02]  /*12ab0*/  @P1 SHF.R.U32.HI R0, RZ, c[0x0][0x2cc], R2 ;  /* 0x0000b300ff001a19 */ /* 0x000fe40000011602 */
[----:B------:R-:W-:Y:S01]  /*12ac0*/  HMMA.16816.F32 R20, R128, R32, R20 ;  /* 0x000000208014723c */ /* 0x000fe20000001814 */
[----:B------:R-:W-:Y:S02]  /*12ad0*/  ISETP.GE.AND P1, PT, R135, 0x1, PT ;  /* 0x000000018700780c */ /* 0x000fe40003f26270 */
[----:B------:R-:W-:-:S04]  /*12ae0*/  IADD3 R2, R136, R0, RZ ;  /* 0x0000000088027210 */ /* 0x000fc80007ffe0ff */
[----:B------:R-:W-:Y:S01]  /*12af0*/  IADD3 R0, R2, c[0x0][0x328], RZ ;  /* 0x0000ca0002007a10 */ /* 0x000fe20007ffe0ff */
[----:B------:R-:W-:Y:S08]  /*12b00*/  HMMA.16816.F32 R24, R128, R34, R16 ;  /* 0x000000228018723c */ /* 0x000ff00000001810 */
[C---:B------:R-:W-:Y:S08]  /*12b10*/  HMMA.16816.F32 R28, R8.reuse, R36, RZ ;  /* 0x00000024081c723c */ /* 0x040ff000000018ff */
[C---:B------:R-:W-:Y:S08]  /*12b20*/  HMMA.16816.F32 R32, R8.reuse, R38, RZ ;  /* 0x000000260820723c */ /* 0x040ff000000018ff */
[C---:B------:R-:W-:Y:S08]  /*12b30*/  HMMA.16816.F32 R36, R8.reuse, R40, RZ ;  /* 0x000000280824723c */ /* 0x040ff000000018ff */
[----:B------:R-:W-:Y:S08]  /*12b40*/  HMMA.16816.F32 R40, R8, R42, RZ ;  /* 0x0000002a0828723c */ /* 0x000ff000000018ff */
[C---:B------:R-:W-:Y:S08]  /*12b50*/  HMMA.16816.F32 R28, R128.reuse, R52, R28 ;  /* 0x00000034801c723c */ /* 0x040ff0000000181c */
[----:B------:R-:W-:Y:S08]  /*12b60*/  HMMA.16816.F32 R32, R128, R54, R32 ;  /* 0x000000368020723c */ /* 0x000ff00000001820 */
[C---:B------:R-:W-:Y:S08]  /*12b70*/  HMMA.16816.F32 R52, R8.reuse, R56, RZ ;  /* 0x000000380834723c */ /* 0x040ff000000018ff */
[----:B------:R-:W-:Y:S08]  /*12b80*/  HMMA.16816.F32 R56, R8, R58, RZ ;  /* 0x0000003a0838723c */ /* 0x000ff000000018ff */
[C---:B-1----:R-:W-:Y:S08]  /*12b90*/  HMMA.16816.F32 R36, R128.reuse, R12, R36 ;  /* 0x0000000c8024723c */ /* 0x042ff00000001824 */
[C---:B------:R-:W-:Y:S01]  /*12ba0*/  HMMA.16816.F32 R40, R128.reuse, R14, R40 ;  /* 0x0000000e8028723c */ /* 0x040fe20000001828 */
[----:B------:R-:W1:Y:S07]  /*12bb0*/  LDSM.16.MT88.4 R12, [R178+0x2800] ;  /* 0x00280000b20c783b */ /* 0x000e6e0000004200 */
[C---:B------:R-:W-:Y:S08]  /*12bc0*/  HMMA.16816.F32 R52, R128.reuse, R68, R52 ;  /* 0x000000448034723c */ /* 0x040ff00000001834 */
[----:B------:R-:W-:Y:S08]  /*12bd0*/  HMMA.16816.F32 R56, R128, R70, R56 ;  /* 0x000000468038723c */ /* 0x000ff00000001838 */
[C---:B------:R-:W-:Y:S08]  /*12be0*/  HMMA.16816.F32 R68, R8.reuse, R72, RZ ;  /* 0x000000480844723c */ /* 0x040ff000000018ff */
[C---:B------:R-:W-:Y:S08]  /*12bf0*/  HMMA.16816.F32 R72, R8.reuse, R74, RZ ;  /* 0x0000004a0848723c */ /* 0x040ff000000018ff */
        /* <DEDUP_REMOVED lines=43> */
[----:B------:R-:W-:Y:S07]  /*12eb0*/  @!P1 BRA `(.L_x_849) ;  /* 0x0000013000009947 */ /* 0x000fee0003800000 */
        /* <DEDUP_REMOVED lines=11> */
.L_x_851:
[----:B------:R-:W-:-:S04]  /*12f70*/  MOV R2, 0x1 ;  /* 0x0000000100027802 */ /* 0x000fc80000000f00 */
[----:B------:R-:W-:-:S13]  /*12f80*/  ISETP.NE.AND P0, PT, R2, c[0x0][0x32c], PT ;  /* 0x0000cb0002007a0c */ /* 0x000fda0003f05270 */
[----:B------:R-:W-:-:S05]  /*12f90*/  @P0 IMAD.HI.U32 R2, R3, c[0x0][0x330], RZ ;  /* 0x0000cc0003020a27 */ /* 0x000fca00078e00ff */
[----:B------:R-:W-:Y:S02]  /*12fa0*/  @P0 SHF.R.U32.HI R3, RZ, c[0x0][0x334], R2 ;  /* 0x0000cd00ff030a19 */ /* 0x000fe40000011602 */
.L_x_852:
[----:B------:R-:W-:Y:S05]  /*12fb0*/  BSYNC B0 ;  /* 0x0000000000007941 */ /* 0x000fea0003800000 */
.L_x_850:
[----:B------:R-:W-:-:S05]  /*12fc0*/  MOV R2, c[0x0][0x32c] ;  /* 0x0000cb0000027a02 */ /* 0x000fca0000000f00 */
[----:B------:R-:W-:-:S05]  /*12fd0*/  IMAD R3, R3, R2, c[0x0][0x32c] ;  /* 0x0000cb0003037624 */ /* 0x000fca00078e0202 */
[----:B------:R-:W-:-:S04]  /*12fe0*/  IMNMX R0, R0, R3, PT ;  /* 0x0000000300007217 */ /* 0x000fc80003800200 */
.L_x_849:
[----:B------:R-:W-:-:S04]  /*12ff0*/  SHF.R.S32.HI R2, RZ, 0x1f, R0 ;  /* 0x0000001fff027819 */ /* 0x000fc80000011400 */
[----:B------:R-:W-:-:S04]  /*13000*/  LEA.HI R0, R2, R0, RZ, 0x5 ;  /* 0x0000000002007211 */ /* 0x000fc800078f28ff */
[----:B------:R-:W-:-:S04]  /*13010*/  SHF.R.S32.HI R0, RZ, 0x5, R0 ;  /* 0x00000005ff007819 */ /* 0x000fc80000011400 */
[----:B------:R-:W-:-:S04]  /*13020*/  IMNMX R214, R208, R0, !PT ;  /* 0x00000000d0d67217 */ /* 0x000fc80007800200 */
[----:B------:R-:W-:-:S13]  /*13030*/  ISETP.GE.AND P0, PT, R195, R214, PT ;  /* 0x000000d6c300720c */ /* 0x000fda0003f06270 */
[----:B------:R-:W-:Y:S05]  /*13040*/  @!P0 BRA `(.L_x_853) ;  /* 0x00002bf000008947 */ /* 0x000fea0003800000 */
[----:B------:R-:W-:Y:S01]  /*13050*/  ISETP.GE.AND P4, PT, R132, c[0x0][0x1d4], PT ;  /* 0x0000750084007a0c */ /* 0x000fe20003f86270 */
[----:B------:R-:W-:Y:S01]  /*13060*/  IMAD.MOV.U32 R136, RZ, RZ, R5 ;  /* 0x000000ffff887224 */ /* 0x000fe200078e0005 */
[----:B------:R-:W-:Y:S01]  /*13070*/  ISETP.GE.AND P3, PT, R137, c[0x0][0x1d4], PT ;  /* 0x0000750089007a0c */ /* 0x000fe20003f66270 */
[----:B------:R-:W-:Y:S01]  /*13080*/  IMAD.MOV.U32 R135, RZ, RZ, R134 ;  /* 0x000000ffff877224 */ /* 0x000fe200078e0086 */
[----:B------:R-:W-:Y:S01]  /*13090*/  ISETP.GE.AND P2, PT, R200, c[0x0][0x1d4], PT ;  /* 0x00007500c8007a0c */ /* 0x000fe20003f46270 */
[----:B------:R-:W-:Y:S02]  /*130a0*/  IMAD.MOV.U32 R196, RZ, RZ, R195 ;  /* 0x000000ffffc47224 */ /* 0x000fe400078e00c3 */
.L_x_874:
[----:B------:R-:W-:Y:S04]  /*130b0*/  DEPBAR.LE SB0, 0x0 ;  /* 0x000080000000791a */ /* 0x000fe80000000000 */
[----:B------:R-:W-:Y:S01]  /*130c0*/  WARPSYNC 0xffffffff ;  /* 0xffffffff00007948 */ /* 0x000fe20003800000 */
[----:B------:R-:W-:Y:S01]  /*130d0*/  BAR.SYNC.DEFER_BLOCKING 0x0 ;  /* 0x0000000000007b1d */ /* 0x000fe20000010000 */
[----:B------:R-:W-:Y:S05]  /*130e0*/  ISETP.GT.AND P0, PT, R208, R196, PT ;  /* 0x000000c4d000720c */ /* 0x000fea0003f04270 */
[----:B------:R1:W2:Y:S01]  /*130f0*/  LDSM.16.M88.4 R16, [R182] ;  /* 0x00000000b610783b */ /* 0x0002a20000000200 */
[----:B------:R-:W-:Y:S03]  /*13100*/  BSSY B0, `(.L_x_854) ;  /* 0x0000029000007945 */ /* 0x000fe60003800000 */
[----:B------:R1:W3:Y:S04]  /*13110*/  LDSM.16.M88.4 R8, [R177] ;  /* 0x00000000b108783b */ /* 0x0002e80000000200 */
[----:B------:R1:W4:Y:S04]  /*13120*/  LDSM.16.M88.4 R160, [R177+0x800] ;  /* 0x00080000b1a0783b */ /* 0x0003280000000200 */
[----:B------:R1:W1:Y:S04]  /*13130*/  LDSM.16.M88.4 R164, [R183] ;  /* 0x00000000b7a4783b */ /* 0x0002680000000200 */
[----:B------:R1:W1:Y:S04]  /*13140*/  LDSM.16.M88.4 R168, [R186] ;  /* 0x00000000baa8783b */ /* 0x0002680000000200 */
[----:B------:R1:W1:Y:S01]  /*13150*/  LDSM.16.M88.4 R172, [R193] ;  /* 0x00000000c1ac783b */ /* 0x0002620000000200 */
[----:B------:R-:W-:-:S05]  /*13160*/  @P0 BRA `(.L_x_855) ;  /* 0x0000022000000947 */ /* 0x000fca0003800000 */
[----:B------:R-:W-:Y:S01]  /*13170*/  IMAD.WIDE.U32 R2, R198, c[0x0][0x208], RZ ;  /* 0x00008200c6027a25 */ /* 0x000fe200078e00ff */
[----:B------:R-:W-:Y:S05]  /*13180*/  SHF.R.S32.HI R0, RZ, 0x1f, R198 ;  /* 0x0000001fff007819 */ /* 0x000fea00000114c6 */
[----:B------:R-:W-:Y:S04]  /*13190*/  IMAD R0, R0, c[0x0][0x208], RZ ;  /* 0x0000820000007a24 */ /* 0x000fe800078e02ff */
[----:B------:R-:W-:Y:S05]  /*131a0*/  IMAD R0, R198, c[0x0][0x20c], R0 ;  /* 0x00008300c6007a24 */ /* 0x000fea00078e0200 */
[----:B------:R-:W-:Y:S02]  /*131b0*/  IADD3 R3, R3, R0, RZ ;  /* 0x0000000003037210 */ /* 0x000fe40007ffe0ff */
[----:B------:R-:W-:Y:S03]  /*131c0*/  SHF.R.S32.HI R0, RZ, 0x1f, R197 ;  /* 0x0000001fff007819 */ /* 0x000fe600000114c5 */
[C---:B------:R-:W-:Y:S04]  /*131d0*/  IMAD.WIDE.U32 R2, R197.reuse, c[0x0][0x218], R2 ;  /* 0x00008600c5027a25 */ /* 0x040fe800078e0002 */
[----:B------:R-:W-:Y:S01]  /*131e0*/  IMAD R4, R0, c[0x0][0x218], RZ ;  /* 0x0000860000047a24 */ /* 0x000fe200078e02ff */
[----:B------:R-:W-:Y:S03]  /*131f0*/  IADD3 R0, P0, R216, R2, RZ ;  /* 0x00000002d8007210 */ /* 0x000fe60007f1e0ff */
[----:B------:R-:W-:Y:S05]  /*13200*/  IMAD R4, R197, c[0x0][0x21c], R4 ;  /* 0x00008700c5047a24 */ /* 0x000fea00078e0204 */
[----:B------:R-:W-:Y:S02]  /*13210*/  IADD3.X R2, R218, R3, R4, P0, !PT ;  /* 0x00000003da027210 */ /* 0x000fe400007fe404 */
[C---:B------:R-:W-:Y:S04]  /*13220*/  LEA R5, P0, R0.reuse, c[0x0][0x1f8], 0x1 ;  /* 0x00007e0000057a11 */ /* 0x040fe800078008ff */
[----:B------:R-:W-:Y:S01]  /*13230*/  LEA.HI.X R0, R0, c[0x0][0x1fc], R2, 0x1, P0 ;  /* 0x00007f0000007a11 */ /* 0x000fe200000f0c02 */
[----:B------:R-:W-:-:S06]  /*13240*/  BRA.DIV ~URZ, `(.L_x_856) ;  /* 0x0000e1627f007947 */ /* 0x000fcc000b800000 */
[----:B------:R4:W3:Y:S02]  /*13250*/  SHFL.IDX PT, R4, R0, RZ, 0x181f ;  /* 0x00181fff00047589 */ /* 0x0008e400000e0000 */
.L_x_989:
[----:B------:R-:W-:-:S05]  /*13260*/  BRA.DIV ~URZ, `(.L_x_857) ;  /* 0x0000e1a27f007947 */ /* 0x000fca000b800000 */
[----:B----4-:R4:W3:Y:S02]  /*13270*/  SHFL.IDX PT, R0, R5, RZ, 0x181f ;  /* 0x00181fff05007589 */ /* 0x0108e400000e0000 */
.L_x_990:
[C---:B---3--:R-:W-:Y:S04]  /*13280*/  LEA R6, P0, R132.reuse, R0, 0x1 ;  /* 0x0000000084067211 */ /* 0x048fe800078008ff */
[----:B------:R-:W-:Y:S02]  /*13290*/  LEA.HI.X R7, R132, R4, R133, 0x1, P0 ;  /* 0x0000000484077211 */ /* 0x000fe400000f0c85 */
[C---:B------:R-:W-:Y:S03]  /*132a0*/  LEA R2, P0, R201.reuse, R0, 0x1 ;  /* 0x00000000c9027211 */ /* 0x040fe600078008ff */
[----:B------:R-:W-:Y:S01]  /*132b0*/  @!PT LDS RZ, [RZ] ;  /* 0x00000000fffff984 */ /* 0x000fe20000000800 */
[----:B------:R-:W-:Y:S01]  /*132c0*/  @!PT LDS RZ, [RZ] ;  /* 0x00000000fffff984 */ /* 0x000fe20000000800 */
[----:B------:R-:W-:Y:S01]  /*132d0*/  @!PT LDS RZ, [RZ] ;  /* 0x00000000fffff984 */ /* 0x000fe20000000800 */
[----:B------:R3:W-:Y:S01]  /*132e0*/  LDGSTS.E.BYPASS.LTC128B.128 [R194+0x8080], [R6.64], !P4 ;  /* 0x0808000006c27fae */ /* 0x0007e2000e101d48 */
[----:B------:R-:W-:Y:S05]  /*132f0*/  LEA.HI.X R3, R201, R4, R205, 0x1, P0 ;  /* 0x00000004c9037211 */ /* 0x000fea00000f0ccd */
[----:B------:R5:W-:Y:S02]  /*13300*/  LDGSTS.E.BYPASS.LTC128B.128 [R194+0x9080], [R2.64], !P3 ;  /* 0x0908000002c27fae */ /* 0x000be4000d901d48 */
[C---:B-----5:R-:W-:Y:S04]  /*13310*/  LEA R2, P0, R200.reuse, R0, 0x1 ;  /* 0x00000000c8027211 */ /* 0x060fe800078008ff */
[----:B------:R-:W-:Y:S05]  /*13320*/  LEA.HI.X R3, R200, R4, R207, 0x1, P0 ;  /* 0x00000004c8037211 */ /* 0x000fea00000f0ccf */
[----:B------:R5:W-:Y:S02]  /*13330*/  LDGSTS.E.BYPASS.LTC128B.128 [R194+0xa080], [R2.64], !P2 ;  /* 0x0a08000002c27fae */ /* 0x000be4000d101d48 */
[C---:B-----5:R-:W-:Y:S04]  /*13340*/  LEA R2, P0, R199.reuse, R0, 0x1 ;  /* 0x00000000c7027211 */ /* 0x060fe800078008ff */
[C---:B------:R-:W-:Y:S02]  /*13350*/  LEA.HI.X R3, R199.reuse, R4, R206, 0x1, P0 ;  /* 0x00000004c7037211 */ /* 0x040fe400000f0cce */
[----:B------:R-:W-:Y:S11]  /*13360*/  ISETP.GE.AND P0, PT, R199, c[0x0][0x1d4], PT ;  /* 0x00007500c7007a0c */ /* 0x000ff60003f06270 */
[----:B------:R-:W-:Y:S02]  /*13370*/  @!UPT UIADD3 URZ, URZ, URZ, URZ ;  /* 0x0000003f3f3ff290 */ /* 0x000fe4000fffe03f */
[----:B------:R3:W-:Y:S02]  /*13380*/  LDGSTS.E.BYPASS.LTC128B.128 [R194+0xb080], [R2.64], !P0 ;  /* 0x0b08000002c27fae */ /* 0x0007e4000c101d48 */
.L_x_855:
[----:B------:R-:W-:Y:S05]  /*13390*/  BSYNC B0 ;  /* 0x0000000000007941 */ /* 0x000fea0003800000 */
.L_x_854:
[----:B------:R-:W0:Y:S01]  /*133a0*/  LDGDEPBAR ;  /* 0x00000000000079af */ /* 0x000e220000000000 */
[----:B------:R-:W-:Y:S01]  /*133b0*/  WARPSYNC 0xffffffff ;  /* 0xffffffff00007948 */ /* 0x000fe20003800000 */
[C---:B--234-:R-:W-:Y:S01]  /*133c0*/  HMMA.16816.F32 R4, R16.reuse, R8, RZ ;  /* 0x000000081004723c */ /* 0x05cfe200000018ff */
[----:B------:R-:W-:Y:S02]  /*133d0*/  BSSY B0, `(.L_x_858) ;  /* 0x00000bf000007945 */ /* 0x000fe40003800000 */
[----:B------:R-:W-:Y:S05]  /*133e0*/  ISETP.GT.AND P0, PT, R196, R208, PT ;  /* 0x000000d0c400720c */ /* 0x000fea0003f04270 */
[C---:B------:R-:W-:Y:S08]  /*133f0*/  HMMA.16816.F32 R8, R16.reuse, R10, RZ ;  /* 0x0000000a1008723c */ /* 0x040ff000000018ff */
[C---:B------:R-:W-:Y:S08]  /*13400*/  HMMA.16816.F32 R12, R16.reuse, R160, RZ ;  /* 0x000000a0100c723c */ /* 0x040ff000000018ff */
[----:B------:R-:W-:Y:S01]  /*13410*/  HMMA.16816.F32 R16, R16, R162, RZ ;  /* 0x000000a21010723c */ /* 0x000fe200000018ff */
[----:B------:R-:W-:Y:S07]  /*13420*/  LDSM.16.M88.4 R160, [R185] ;  /* 0x00000000b9a0783b */ /* 0x000fee0000000200 */
[C---:B-1----:R-:W-:Y:S08]  /*13430*/  HMMA.16816.F32 R4, R164.reuse, R168, R4 ;  /* 0x000000a8a404723c */ /* 0x042ff00000001804 */
[C---:B------:R-:W-:Y:S01]  /*13440*/  HMMA.16816.F32 R8, R164.reuse, R170, R8 ;  /* 0x000000aaa408723c */ /* 0x040fe20000001808 */
[----:B------:R-:W-:Y:S07]  /*13450*/  LDSM.16.M88.4 R168, [R176+0x800] ;  /* 0x00080000b0a8783b */ /* 0x000fee0000000200 */
[C---:B------:R-:W-:Y:S08]  /*13460*/  HMMA.16816.F32 R12, R164.reuse, R172, R12 ;  /* 0x000000aca40c723c */ /* 0x040ff0000000180c */
[----:B------:R-:W-:Y:S01]  /*13470*/  HMMA.16816.F32 R16, R164, R174, R16 ;  /* 0x000000aea410723c */ /* 0x000fe20000001810 */
[----:B------:R-:W1:Y:S07]  /*13480*/  LDSM.16.M88.4 R164, [R176] ;  /* 0x00000000b0a4783b */ /* 0x000e6e0000000200 */
[C---:B-1----:R-:W-:Y:S08]  /*13490*/  HMMA.16816.F32 R4, R160.reuse, R164, R4 ;  /* 0x000000a4a004723c */ /* 0x042ff00000001804 */
[C---:B------:R-:W-:Y:S01]  /*134a0*/  HMMA.16816.F32 R8, R160.reuse, R166, R8 ;  /* 0x000000a6a008723c */ /* 0x040fe20000001808 */
[----:B------:R-:W-:Y:S07]  /*134b0*/  LDSM.16.M88.4 R164, [R184] ;  /* 0x00000000b8a4783b */ /* 0x000fee0000000200 */
[C---:B------:R-:W-:Y:S08]  /*134c0*/  HMMA.16816.F32 R12, R160.reuse, R168, R12 ;  /* 0x000000a8a00c723c */ /* 0x040ff0000000180c */
[----:B------:R-:W-:Y:S01]  /*134d0*/  HMMA.16816.F32 R16, R160, R170, R16 ;  /* 0x000000aaa010723c */ /* 0x000fe20000001810 */
[----:B------:R-:W1:Y:S06]  /*134e0*/  LDSM.16.M88.4 R160, [R159+-0x3000] ;  /* 0xffd000009fa0783b */ /* 0x000e6c0000000200 */
[----:B------:R-:W2:Y:S01]  /*134f0*/  LDSM.16.M88.4 R168, [R159+-0x2800] ;  /* 0xffd800009fa8783b */ /* 0x000ea20000000200 */
[C---:B-1----:R-:W-:Y:S08]  /*13500*/  HMMA.16816.F32 R4, R164.reuse, R160, R4 ;  /* 0x000000a0a404723c */ /* 0x042ff00000001804 */
[C---:B------:R-:W-:Y:S01]  /*13510*/  HMMA.16816.F32 R8, R164.reuse, R162, R8 ;  /* 0x000000a2a408723c */ /* 0x040fe20000001808 */
[----:B------:R-:W-:Y:S07]  /*13520*/  LDSM.16.M88.4 R160, [R182+0x4000] ;  /* 0x00400000b6a0783b */ /* 0x000fee0000000200 */
[C---:B--2---:R-:W-:Y:S08]  /*13530*/  HMMA.16816.F32 R12, R164.reuse, R168, R12 ;  /* 0x000000a8a40c723c */ /* 0x044ff0000000180c */
[----:B------:R-:W-:Y:S01]  /*13540*/  HMMA.16816.F32 R16, R164, R170, R16 ;  /* 0x000000aaa410723c */ /* 0x000fe20000001810 */
[----:B------:R-:W1:Y:S06]  /*13550*/  LDSM.16.M88.4 R164, [R177+0x1000] ;  /* 0x00100000b1a4783b */ /* 0x000e6c0000000200 */
[----:B------:R-:W2:Y:S01]  /*13560*/  LDSM.16.M88.4 R168, [R177+0x1800] ;  /* 0x00180000b1a8783b */ /* 0x000ea20000000200 */
[C---:B-1----:R-:W-:Y:S08]  /*13570*/  HMMA.16816.F32 R4, R160.reuse, R164, R4 ;  /* 0x000000a4a004723c */ /* 0x042ff00000001804 */
[C---:B------:R-:W-:Y:S01]  /*13580*/  HMMA.16816.F32 R8, R160.reuse, R166, R8 ;  /* 0x000000a6a008723c */ /* 0x040fe20000001808 */
[----:B------:R-:W-:Y:S07]  /*13590*/  LDSM.16.M88.4 R164, [R183+0x4000] ;  /* 0x00400000b7a4783b */ /* 0x000fee0000000200 */
[C---:B--2---:R-:W-:Y:S08]  /*135a0*/  HMMA.16816.F32 R12, R160.reuse, R168, R12 ;  /* 0x000000a8a00c723c */ /* 0x044ff0000000180c */
[----:B------:R-:W-:Y:S01]  /*135b0*/  HMMA.16816.F32 R16, R160, R170, R16 ;  /* 0x000000aaa010723c */ /* 0x000fe20000001810 */
[----:B------:R-:W1:Y:S06]  /*135c0*/  LDSM.16.M88.4 R160, [R189] ;  /* 0x00000000bda0783b */ /* 0x000e6c0000000200 */
[----:B------:R-:W2:Y:S01]  /*135d0*/  LDSM.16.M88.4 R168, [R188] ;  /* 0x00000000bca8783b */ /* 0x000ea20000000200 */
        /* <DEDUP_REMOVED lines=69> */
[----:B------:R-:W2:Y:S01]  /*13a30*/  LDSM.16.M88.4 R168, [R159+0x800] ;  /* 0x000800009fa8783b */ /* 0x000ea20000000200 */
[----:B------:R-:W-:Y:S05]  /*13a40*/  DEPBAR.LE SB0, 0x0 ;  /* 0x000080000000791a */ /* 0x000fea0000000000 */
[----:B------:R-:W-:Y:S01]  /*13a50*/  BAR.SYNC.DEFER_BLOCKING 0x0 ;  /* 0x0000000000007b1d */ /* 0x000fe20000010000 */
[C---:B-1----:R-:W-:Y:S08]  /*13a60*/  HMMA.16816.F32 R4, R164.reuse, R160, R4 ;  /* 0x000000a0a404723c */ /* 0x042ff00000001804 */
[C---:B------:R-:W-:Y:S08]  /*13a70*/  HMMA.16816.F32 R8, R164.reuse, R162, R8 ;  /* 0x000000a2a408723c */ /* 0x040ff00000001808 */
[C---:B--2---:R-:W-:Y:S08]  /*13a80*/  HMMA.16816.F32 R12, R164.reuse, R168, R12 ;  /* 0x000000a8a40c723c */ /* 0x044ff0000000180c */
        /* <DEDUP_REMOVED lines=34> */
[----:B--234-:R-:W-:Y:S02]  /*13cb0*/  IMAD.MOV.U32 R2, RZ, RZ, c[0x0][0x2b8] ;  /* 0x0000ae00ff027624 */ /* 0x01cfe400078e00ff */
[----:B------:R-:W-:Y:S03]  /*13cc0*/  IMAD.MOV.U32 R197, RZ, RZ, RZ ;  /* 0x000000ffffc57224 */ /* 0x000fe600078e00ff */
[----:B------:R-:W-:Y:S01]  /*13cd0*/  ISETP.NE.AND P1, PT, R2, 0x1, PT ;  /* 0x000000010200780c */ /* 0x000fe20003f25270 */
[----:B------:R-:W-:Y:S05]  /*13ce0*/  IMAD R2, R196, 0x20, R226 ;  /* 0x00000020c4027824 */ /* 0x000fea00078e02e2 */
[----:B------:R-:W-:Y:S05]  /*13cf0*/  IADD3 R2, R2, -0x20, R212 ;  /* 0xffffffe002027810 */ /* 0x000fea0007ffe0d4 */
[--C-:B-1----:R-:W-:Y:S02]  /*13d00*/  IMAD.MOV.U32 R0, RZ, RZ, R2.reuse ;  /* 0x000000ffff007224 */ /* 0x102fe400078e0002 */
[----:B------:R-:W-:Y:S05]  /*13d10*/  @P1 IMAD.HI.U32 R3, R2, c[0x0][0x2bc], RZ ;  /* 0x0000af0002031a27 */ /* 0x000fea00078e00ff */
[----:B------:R-:W-:Y:S04]  /*13d20*/  @P1 SHF.R.U32.HI R0, RZ, c[0x0][0x2c0], R3 ;  /* 0x0000b000ff001a19 */ /* 0x000fe80000011603 */
[C---:B------:R-:W-:Y:S04]  /*13d30*/  @!P5 IADD3 R3, P0, R0.reuse, R222, RZ ;  /* 0x000000de0003d210 */ /* 0x040fe80007f1e0ff */
[C---:B------:R-:W-:Y:S02]  /*13d40*/  @!P5 LEA.HI.X.SX32 R5, R0.reuse, R225, 0x1, P0 ;  /* 0x000000e10005d211 */ /* 0x040fe400000f0eff */
[C---:B------:R-:W-:Y:S02]  /*13d50*/  @!P5 LEA R4, P0, R3.reuse, c[0x0][0x2a0], 0x2 ;  /* 0x0000a8000304da11 */ /* 0x040fe400078010ff */
[----:B------:R-:W-:Y:S02]  /*13d60*/  IADD3 R0, -R0, RZ, RZ ;  /* 0x000000ff00007210 */ /* 0x000fe40007ffe1ff */
[----:B------:R-:W-:Y:S03]  /*13d70*/  @!P5 LEA.HI.X R5, R3, c[0x0][0x2a4], R5, 0x2, P0 ;  /* 0x0000a9000305da11 */ /* 0x000fe600000f1405 */
[----:B------:R-:W-:Y:S02]  /*13d80*/  IMAD R198, R0, c[0x0][0x2b8], R2 ;  /* 0x0000ae0000c67a24 */ /* 0x000fe400078e0202 */
[----:B------:R-:W2:Y:S02]  /*13d90*/  @!P5 LDG.E R197, [R4.64] ;  /* 0x0000000804c5d981 */ /* 0x000ea4000c1e1900 */
[----:B------:R-:W-:Y:S01]  /*13da0*/  IMAD.WIDE.U32 R2, R198, c[0x0][0x1e0], RZ ;  /* 0x00007800c6027a25 */ /* 0x000fe200078e00ff */
[----:B------:R-:W-:Y:S05]  /*13db0*/  SHF.R.S32.HI R0, RZ, 0x1f, R198 ;  /* 0x0000001fff007819 */ /* 0x000fea00000114c6 */
[----:B------:R-:W-:Y:S04]  /*13dc0*/  IMAD R0, R0, c[0x0][0x1e0], RZ ;  /* 0x0000780000007a24 */ /* 0x000fe800078e02ff */
[----:B------:R-:W-:Y:S05]  /*13dd0*/  IMAD R0, R198, c[0x0][0x1e4], R0 ;  /* 0x00007900c6007a24 */ /* 0x000fea00078e0200 */
[----:B------:R-:W-:Y:S02]  /*13de0*/  IADD3 R3, R3, R0, RZ ;  /* 0x0000000003037210 */ /* 0x000fe40007ffe0ff */
        /* <DEDUP_REMOVED lines=10> */
.L_x_991:
[----:B------:R-:W-:-:S05]  /*13e90*/  BRA.DIV ~URZ, `(.L_x_861) ;  /* 0x0000d6327f007947 */ /* 0x000fca000b800000 */
[----:B-1----:R1:W3:Y:S02]  /*13ea0*/  SHFL.IDX PT, R0, R5, RZ, 0x181f ;  /* 0x00181fff05007589 */ /* 0x0022e400000e0000 */
.L_x_992:
[C---:B---3--:R-:W-:Y:S04]  /*13eb0*/  LEA R6, P0, R132.reuse, R0, 0x1 ;  /* 0x0000000084067211 */ /* 0x048fe800078008ff */
[----:B--2---:R-:W-:Y:S02]  /*13ec0*/  LEA.HI.X R7, R132, R4, R133, 0x1, P0 ;  /* 0x0000000484077211 */ /* 0x004fe400000f0c85 */
[C---:B------:R-:W-:Y:S03]  /*13ed0*/  LEA R2, P0, R201.reuse, R0, 0x1 ;  /* 0x00000000c9027211 */ /* 0x040fe600078008ff */
[----:B------:R-:W-:Y:S01]  /*13ee0*/  @!PT LDS RZ, [RZ] ;  /* 0x00000000fffff984 */ /* 0x000fe20000000800 */
[----:B------:R-:W-:Y:S01]  /*13ef0*/  @!PT LDS RZ, [RZ] ;  /* 0x00000000fffff984 */ /* 0x000fe20000000800 */
[----:B------:R-:W-:Y:S01]  /*13f00*/  @!PT LDS RZ, [RZ] ;  /* 0x00000000fffff984 */ /* 0x000fe20000000800 */
[----:B------:R2:W-:Y:S01]  /*13f10*/  LDGSTS.E.BYPASS.LTC128B.128 [R194+0xc080], [R6.64], !P4 ;  /* 0x0c08000006c27fae */ /* 0x0005e2000e101d48 */
[----:B------:R-:W-:Y:S05]  /*13f20*/  LEA.HI.X R3, R201, R4, R205, 0x1, P0 ;  /* 0x00000004c9037211 */ /* 0x000fea00000f0ccd */
[----:B------:R3:W-:Y:S02]  /*13f30*/  LDGSTS.E.BYPASS.LTC128B.128 [R194+0xd080], [R2.64], !P3 ;  /* 0x0d08000002c27fae */ /* 0x0007e4000d901d48 */
[C---:B---3--:R-:W-:Y:S04]  /*13f40*/  LEA R2, P0, R200.reuse, R0, 0x1 ;  /* 0x00000000c8027211 */ /* 0x048fe800078008ff */
[----:B------:R-:W-:Y:S05]  /*13f50*/  LEA.HI.X R3, R200, R4, R207, 0x1, P0 ;  /* 0x00000004c8037211 */ /* 0x000fea00000f0ccf */
[----:B------:R3:W-:Y:S02]  /*13f60*/  LDGSTS.E.BYPASS.LTC128B.128 [R194+0xe080], [R2.64], !P2 ;  /* 0x0e08000002c27fae */ /* 0x0007e4000d101d48 */
[C---:B---3--:R-:W-:Y:S04]  /*13f70*/  LEA R2, P0, R199.reuse, R0, 0x1 ;  /* 0x00000000c7027211 */ /* 0x048fe800078008ff */
[C---:B------:R-:W-:Y:S02]  /*13f80*/  LEA.HI.X R3, R199.reuse, R4, R206, 0x1, P0 ;  /* 0x00000004c7037211 */ /* 0x040fe400000f0cce */
[----:B------:R-:W-:Y:S11]  /*13f90*/  ISETP.GE.AND P0, PT, R199, c[0x0][0x1d4], PT ;  /* 0x00007500c7007a0c */ /* 0x000ff60003f06270 */
[----:B------:R-:W-:Y:S02]  /*13fa0*/  @!UPT UIADD3 URZ, URZ, URZ, URZ ;  /* 0x0000003f3f3ff290 */ /* 0x000fe4000fffe03f */
[----:B------:R2:W-:Y:S02]  /*13fb0*/  LDGSTS.E.BYPASS.LTC128B.128 [R194+0xf080], [R2.64], !P0 ;  /* 0x0f08000002c27fae */ /* 0x0005e4000c101d48 */
.L_x_859:
[----:B--234-:R-:W-:Y:S05]  /*13fc0*/  BSYNC B0 ;  /* 0x0000000000007941 */ /* 0x01cfea0003800000 */
.L_x_858:
[----:B-1----:R-:W-:Y:S01]  /*13fd0*/  IMAD.MOV.U32 R0, RZ, RZ, c[0x0][0x2c4] ;  /* 0x0000b100ff007624 */ /* 0x002fe200078e00ff */
[----:B------:R-:W0:Y:S01]  /*13fe0*/  LDGDEPBAR ;  /* 0x00000000000079af */ /* 0x000e220000000000 */
[----:B------:R-:W-:Y:S01]  /*13ff0*/  IMAD.IADD R4, R231, 0x1, R227 ;  /* 0x00000001e7047824 */ /* 0x000fe200078e02e3 */
[----:B------:R-:W-:Y:S01]  /*14000*/  ULDC UR4, c[0x0][0x324] ;  /* 0x0000c90000047ab9 */ /* 0x000fe20000000800 */
[----:B------:R-:W-:Y:S01]  /*14010*/  IMAD.SHL.U32 R5, R196, 0x20, RZ ;  /* 0x00000020c4057824 */ /* 0x000fe200078e00ff */
[----:B------:R-:W-:Y:S01]  /*14020*/  ISETP.NE.AND P0, PT, R0, 0x1, PT ;  /* 0x000000010000780c */ /* 0x000fe20003f05270 */
[----:B------:R-:W-:Y:S11]  /*14030*/  ULOP3.LUT UR4, URZ, UR4, URZ, 0x33, !UPT ;  /* 0x000000043f047292 */ /* 0x000ff6000f8e333f */
[----:B------:R-:W-:Y:S01]  /*14040*/  @!UPT UIADD3 URZ, URZ, URZ, URZ ;  /* 0x0000003f3f3ff290 */ /* 0x000fe2000fffe03f */
[----:B------:R-:W-:Y:S05]  /*14050*/  @P0 IMAD.HI.U32 R0, R4, c[0x0][0x2c8], RZ ;  /* 0x0000b20004000a27 */ /* 0x000fea00078e00ff */
[----:B------:R-:W-:Y:S02]  /*14060*/  @P0 SHF.R.U32.HI R4, RZ, c[0x0][0x2cc], R0 ;  /* 0x0000b300ff040a19 */ /* 0x000fe40000011600 */
[----:B------:R-:W-:Y:S04]  /*14070*/  IADD3 R0, -R215, 0x1, -R5 ;  /* 0x00000001d7007810 */ /* 0x000fe80007ffe905 */
[----:B------:R-:W-:Y:S04]  /*14080*/  IADD3 R0, -R210, R0, R209 ;  /* 0x00000000d2007210 */ /* 0x000fe80007ffe1d1 */
[C---:B------:R-:W-:Y:S02]  /*14090*/  IADD3 R6, R0.reuse, UR4, RZ ;  /* 0x0000000400067c10 */ /* 0x040fe4000fffe0ff */
[----:B------:R-:W-:Y:S01]  /*140a0*/  IADD3 R7, R0, c[0x0][0x328], RZ ;  /* 0x0000ca0000077a10 */ /* 0x000fe20007ffe0ff */
[----:B------:R-:W-:-:S05]  /*140b0*/  BRA.DIV ~URZ, `(.L_x_862) ;  /* 0x0000d4727f007947 */ /* 0x000fca000b800000 */
[----:B------:R1:W2:Y:S02]  /*140c0*/  SHFL.IDX PT, R3, R4, RZ, 0x1c1f ;  /* 0x001c1fff04037589 */ /* 0x0002a400000e0000 */
.L_x_993:
[----:B--2---:R-:W-:Y:S01]  /*140d0*/  IADD3 R2, R7, R3, RZ ;  /* 0x0000000307027210 */ /* 0x004fe20007ffe0ff */
[----:B------:R-:W-:Y:S05]  /*140e0*/  IMAD.MOV.U32 R0, RZ, RZ, c[0x0][0x32c] ;  /* 0x0000cb00ff007624 */ /* 0x000fea00078e00ff */
[----:B------:R-:W-:Y:S01]  /*140f0*/  ISETP.GE.AND P0, PT, R0, 0x1, PT ;  /* 0x000000010000780c */ /* 0x000fe20003f06270 */
[----:B------:R-:W-:Y:S11]  /*14100*/  IMAD.IADD R0, R6, 0x1, R3 ;  /* 0x0000000106007824 */ /* 0x000ff600078e0203 */
[----:B------:R-:W-:Y:S01]  /*14110*/  @!UPT UIADD3 URZ, URZ, URZ, URZ ;  /* 0x0000003f3f3ff290 */ /* 0x000fe2000fffe03f */
[----:B------:R-:W-:-:S05]  /*14120*/  @!P0 BRA `(.L_x_863) ;  /* 0x0000018000008947 */ /* 0x000fca0003800000 */
[----:B------:R-:W-:Y:S01]  /*14130*/  IADD3 R3, -R210, R209, R3 ;  /* 0x000000d1d2037210 */ /* 0x000fe20007ffe103 */
[----:B------:R-:W-:Y:S03]  /*14140*/  BSSY B0, `(.L_x_864) ;  /* 0x0000011000007945 */ /* 0x000fe60003800000 */
        /* <DEDUP_REMOVED lines=11> */
.L_x_865:
[----:B------:R-:W-:Y:S04]  /*14200*/  MOV R8, c[0x0][0x32c] ;  /* 0x0000cb0000087a02 */ /* 0x000fe80000000f00 */
[----:B------:R-:W-:Y:S11]  /*14210*/  ISETP.NE.AND P0, PT, R8, 0x1, PT ;  /* 0x000000010800780c */ /* 0x000ff60003f05270 */
[----:B------:R-:W-:Y:S02]  /*14220*/  @!UPT UIADD3 URZ, URZ, URZ, URZ ;  /* 0x0000003f3f3ff290 */ /* 0x000fe4000fffe03f */
[----:B------:R-:W-:Y:S05]  /*14230*/  @P0 IMAD.HI.U32 R8, R3, c[0x0][0x330], RZ ;  /* 0x0000cc0003080a27 */ /* 0x000fea00078e00ff */
[----:B------:R-:W-:Y:S02]  /*14240*/  @P0 SHF.R.U32.HI R3, RZ, c[0x0][0x334], R8 ;  /* 0x0000cd00ff030a19 */ /* 0x000fe40000011608 */
.L_x_866:
[----:B------:R-:W-:Y:S05]  /*14250*/  BSYNC B0 ;  /* 0x0000000000007941 */ /* 0x000fea0003800000 */
.L_x_864:
[----:B------:R-:W-:Y:S04]  /*14260*/  IMAD R3, R3, c[0x0][0x32c], -R5 ;  /* 0x0000cb0003037a24 */ /* 0x000fe800078e0a05 */
[----:B------:R-:W-:Y:S05]  /*14270*/  IMAD.IADD R3, R3, 0x1, -R215 ;  /* 0x0000000103037824 */ /* 0x000fea00078e0ad7 */
[----:B------:R-:W-:Y:S02]  /*14280*/  IMNMX R0, R0, R3, !PT ;  /* 0x0000000300007217 */ /* 0x000fe40007800200 */
[----:B------:R-:W-:Y:S04]  /*14290*/  IADD3 R3, R3, c[0x0][0x32c], RZ ;  /* 0x0000cb0003037a10 */ /* 0x000fe80007ffe0ff */
[----:B------:R-:W-:Y:S02]  /*142a0*/  IMNMX R2, R2, R3, PT ;  /* 0x0000000302027217 */ /* 0x000fe40003800200 */
.L_x_863:
[----:B------:R-:W-:Y:S04]  /*142b0*/  ISETP.GT.AND P1, PT, R196, -0x1, PT ;  /* 0xffffffffc400780c */ /* 0x000fe80003f24270 */
[----:B------:R-:W-:Y:S04]  /*142c0*/  ISETP.GT.AND P0, PT, R0, RZ, P1 ;  /* 0x000000ff0000720c */ /* 0x000fe80000f04270 */
[----:B------:R-:W-:Y:S04]  /*142d0*/  ISETP.LT.OR P0, PT, R2, 0x1, P0 ;  /* 0x000000010200780c */ /* 0x000fe80000701670 */
[----:B------:R-:W-:Y:S02]  /*142e0*/  FSEL R14, R172, -INF , !P0 ;  /* 0xff800000ac0e7808 */ /* 0x000fe40004000000 */
[----:B------:R-:W-:Y:S04]  /*142f0*/  ISETP.GT.AND P0, PT, R0, 0x1, P1 ;  /* 0x000000010000780c */ /* 0x000fe80000f04270 */
        /* <DEDUP_REMOVED lines=19> */
[----:B------:R-:W-:Y:S01]  /*14430*/  FSEL R15, R9, -INF , !P0 ;  /* 0xff800000090f7808 */ /* 0x000fe20004000000 */
[----:B------:R-:W-:-:S06]  /*14440*/  BRA.DIV ~URZ, `(.L_x_867) ;  /* 0x0000d1527f007947 */ /* 0x000fcc000b800000 */
[----:B------:R2:W3:Y:S02]  /*14450*/  SHFL.IDX PT, R3, R4, 0x1, 0x1c1f ;  /* 0x003c1f0004037f89 */ /* 0x0004e400000e0000 */
.L_x_994:
[----:B---3--:R-:W-:Y:S01]  /*14460*/  IADD3 R2, R7, R3, RZ ;  /* 0x0000000307027210 */ /* 0x008fe20007ffe0ff */
        /* <DEDUP_REMOVED lines=11> */
[----:B-12---:R-:W-:Y:S05]  /*14520*/  IMAD.MOV.U32 R4, RZ, RZ, c[0x0][0x32c] ;  /* 0x0000cb00ff047624 */ /* 0x006fea00078e00ff */
[----:B------:R-:W-:Y:S11]  /*14530*/  ISETP.NE.AND P0, PT, R4, 0x1, PT ;  /* 0x000000010400780c */ /* 0x000ff60003f05270 */
[----:B------:R-:W-:Y:S02]  /*14540*/  @!UPT UIADD3 URZ, URZ, URZ, URZ ;  /* 0x0000003f3f3ff290 */ /* 0x000fe4000fffe03f */
[----:B------:R-:W-:Y:S05]  /*14550*/  @P0 IMAD.HI.U32 R4, R3, c[0x0][0x330], RZ ;  /* 0x0000cc0003040a27 */ /* 0x000fea00078e00ff */
[----:B------:R-:W-:Y:S04]  /*14560*/  @P0 SHF.R.U32.HI R3, RZ, c[0x0][0x334], R4 ;  /* 0x0000cd00ff030a19 */ /* 0x000fe80000011604 */
[----:B------:R-:W-:Y:S01]  /*14570*/  LOP3.LUT R3, RZ, R3, RZ, 0x33, !PT ;  /* 0x00000003ff037212 */ /* 0x000fe200078e33ff */
[----:B------:R-:W-:-:S05]  /*14580*/  BRA `(.L_x_871) ;  /* 0x0000005000007947 */ /* 0x000fca0003800000 */
.L_x_870:
[----:B-12---:R-:W-:Y:S04]  /*14590*/  MOV R4, c[0x0][0x32c] ;  /* 0x0000cb0000047a02 */ /* 0x006fe80000000f00 */
[----:B------:R-:W-:Y:S11]  /*145a0*/  ISETP.NE.AND P0, PT, R4, 0x1, PT ;  /* 0x000000010400780c */ /* 0x000ff60003f05270 */
[----:B------:R-:W-:Y:S02]  /*145b0*/  @!UPT UIADD3 URZ, URZ, URZ, URZ ;  /* 0x0000003f3f3ff290 */ /* 0x000fe4000fffe03f */
[----:B------:R-:W-:Y:S05]  /*145c0*/  @P0 IMAD.HI.U32 R4, R3, c[0x0][0x330], RZ ;  /* 0x0000cc0003040a27 */ /* 0x000fea00078e00ff */
[----:B------:R-:W-:Y:S02]  /*145d0*/  @P0 SHF.R.U32.HI R3, RZ, c[0x0][0x334], R4 ;  /* 0x0000cd00ff030a19 */ /* 0x000fe40000011604 */
.L_x_871:
[----:B------:R-:W-:Y:S05]  /*145e0*/  BSYNC B0 ;  /* 0x0000000000007941 */ /* 0x000fea0003800000 */
.L_x_869:
[----:B------:R-:W-:Y:S04]  /*145f0*/  IMAD R5, R3, c[0x0][0x32c], -R5 ;  /* 0x0000cb0003057a24 */ /* 0x000fe800078e0a05 */
[----:B------:R-:W-:Y:S05]  /*14600*/  IMAD.IADD R3, R5, 0x1, -R215 ;  /* 0x0000000105037824 */ /* 0x000fea00078e0ad7 */
[----:B------:R-:W-:Y:S02]  /*14610*/  IMNMX R0, R0, R3, !PT ;  /* 0x0000000300007217 */ /* 0x000fe40007800200 */
[----:B------:R-:W-:Y:S04]  /*14620*/  IADD3 R3, R3, c[0x0][0x32c], RZ ;  /* 0x0000cb0003037a10 */ /* 0x000fe80007ffe0ff */
[----:B------:R-:W-:Y:S02]  /*14630*/  IMNMX R2, R2, R3, PT ;  /* 0x0000000302027217 */ /* 0x000fe40003800200 */
.L_x_868:
        /* <DEDUP_REMOVED lines=21> */
[----:B------:R-:W-:Y:S02]  /*14790*/  ISETP.GT.AND P0, PT, R0, 0x19, P1 ;  /* 0x000000190000780c */ /* 0x000fe40000f04270 */
        /* <DEDUP_REMOVED lines=13> */
[----:B------:R-:W-:Y:S02]  /*14870*/  FSEL R7, R162, -INF , !P0 ;  /* 0xff800000a2077808 */ /* 0x000fe40004000000 */
[----:B------:R-:W-:Y:S02]  /*14880*/  FMNMX.FTZ R0, R16, R0, !PT ;  /* 0x0000000010007209 */ /* 0x000fe40007810000 */
[----:B------:R-:W-:Y:S02]  /*14890*/  FMNMX.FTZ R2, R8, R2, !PT ;  /* 0x0000000208027209 */ /* 0x000fe40007810000 */
[----:B-12---:R-:W-:Y:S02]  /*148a0*/  FMNMX.FTZ R4, R15, R0, !PT ;  /* 0x000000000f047209 */ /* 0x006fe40007810000 */
[----:B------:R-:W-:Y:S01]  /*148b0*/  FMNMX.FTZ R5, R7, R2, !PT ;  /* 0x0000000207057209 */ /* 0x000fe20007810000 */
[----:B------:R-:W-:-:S05]  /*148c0*/  BRA.DIV ~URZ, `(.L_x_872) ;  /* 0x0000cd427f007947 */ /* 0x000fca000b800000 */
[----:B------:R1:W2:Y:S02]  /*148d0*/  SHFL.BFLY PT, R0, R4, 0x2, 0x1f ;  /* 0x0c401f0004007f89 */ /* 0x0002a400000e0000 */
.L_x_995:
[----:B-12---:R-:W-:Y:S01]  /*148e0*/  FMNMX.FTZ R4, R4, R0, !PT ;  /* 0x0000000004047209 */ /* 0x006fe20007810000 */
[----:B------:R-:W-:-:S05]  /*148f0*/  BRA.DIV ~URZ, `(.L_x_873) ;  /* 0x0000cd527f007947 */ /* 0x000fca000b800000 */
[----:B------:R-:W1:Y:S02]  /*14900*/  SHFL.BFLY PT, R0, R4, 0x1, 0x1f ;  /* 0x0c201f0004007f89 */ /* 0x000e6400000e0000 */
[----:B-1----:R-:W-:Y:S02]  /*14910*/  FMNMX.FTZ R134, R4, R0, !PT ;  /* 0x0000000004867209 */ /* 0x002fe40007810000 */
[----:B------:R-:W1:Y:S02]  /*14920*/  SHFL.BFLY PT, R0, R5, 0x2, 0x1f ;  /* 0x0c401f0005007f89 */ /* 0x000e6400000e0000 */
[----:B-1----:R-:W-:Y:S05]  /*14930*/  FMNMX.FTZ R4, R5, R0, !PT ;  /* 0x0000000005047209 */ /* 0x002fea0007810000 */
[----:B------:R1:W2:Y:S02]  /*14940*/  SHFL.BFLY PT, R0, R4, 0x1, 0x1f ;  /* 0x0c201f0004007f89 */ /* 0x0002a400000e0000 */
.L_x_996:
[C---:B------:R-:W-:Y:S01]  /*14950*/  FSETP.NEU.FTZ.AND P0, PT, R134.reuse, -INF , PT ;  /* 0xff8000008600780b */ /* 0x040fe20003f1d000 */
[----:B------:R-:W-:Y:S01]  /*14960*/  FMUL.FTZ R2, R134, c[0x0][0x2d0] ;  /* 0x0000b40086027a20 */ /* 0x000fe20000410000 */
[----:B--2---:R-:W-:Y:S01]  /*14970*/  FMNMX.FTZ R3, R0, R4, !PT ;  /* 0x0000000400037209 */ /* 0x004fe20007810000 */
[----:B------:R-:W-:Y:S01]  /*14980*/  WARPSYNC 0xffffffff ;  /* 0xffffffff00007948 */ /* 0x000fe20003800000 */
[----:B------:R-:W-:Y:S02]  /*14990*/  FSEL R0, R134, RZ, P0 ;  /* 0x000000ff86007208 */ /* 0x000fe40000000000 */
[----:B------:R-:W-:Y:S02]  /*149a0*/  FSEL R2, R2, RZ, P0 ;  /* 0x000000ff02027208 */ /* 0x000fe40000000000 */
[----:B------:R-:W-:Y:S01]  /*149b0*/  FSETP.NEU.FTZ.AND P0, PT, R3, -INF , PT ;  /* 0xff8000000300780b */ /* 0x000fe20003f1d000 */
[----:B------:R-:W-:Y:S01]  /*149c0*/  FADD.FTZ R0, -R0, R135 ;  /* 0x0000008700007221 */ /* 0x000fe20000010100 */
[----:B------:R-:W-:Y:S01]  /*149d0*/  IADD3 R195, R196, -0x1, RZ ;  /* 0xffffffffc4c37810 */ /* 0x000fe20007ffe0ff */
[--C-:B-1----:R-:W-:Y:S02]  /*149e0*/  FFMA.FTZ R4, R14, c[0x0][0x2d0], -R2.reuse ;  /* 0x0000b4000e047a23 */ /* 0x102fe40000010802 */
[----:B------:R-:W-:Y:S02]  /*149f0*/  FMUL.FTZ R0, R0, c[0x0][0x2d0] ;  /* 0x0000b40000007a20 */ /* 0x000fe40000410000 */
[--C-:B------:R-:W-:Y:S02]  /*14a00*/  FFMA.FTZ R5, R161, c[0x0][0x2d0], -R2.reuse ;  /* 0x0000b400a1057a23 */ /* 0x100fe40000010802 */
[--C-:B------:R-:W-:Y:S02]  /*14a10*/  FFMA.FTZ R169, R15, c[0x0][0x2d0], -R2.reuse ;  /* 0x0000b4000fa97a23 */ /* 0x100fe40000010802 */
[----:B------:R-:W1:Y:S01]  /*14a20*/  MUFU.EX2 R0, R0 ;  /* 0x0000000000007308 */ /* 0x000e620000000800 */
[--C-:B------:R-:W-:Y:S02]  /*14a30*/  FFMA.FTZ R14, R19, c[0x0][0x2d0], -R2.reuse ;  /* 0x0000b400130e7a23 */ /* 0x100fe40000010802 */
[--C-:B------:R-:W-:Y:S02]  /*14a40*/  FFMA.FTZ R135, R160, c[0x0][0x2d0], -R2.reuse ;  /* 0x0000b400a0877a23 */ /* 0x100fe40000010802 */
[--C-:B------:R-:W-:Y:S02]  /*14a50*/  FFMA.FTZ R172, R18, c[0x0][0x2d0], -R2.reuse ;  /* 0x0000b40012ac7a23 */ /* 0x100fe40000010802 */
[--C-:B------:R-:W-:Y:S02]  /*14a60*/  FFMA.FTZ R171, R17, c[0x0][0x2d0], -R2.reuse ;  /* 0x0000b40011ab7a23 */ /* 0x100fe40000010802 */
[----:B------:R-:W-:Y:S01]  /*14a70*/  FFMA.FTZ R170, R16, c[0x0][0x2d0], -R2 ;  /* 0x0000b40010aa7a23 */ /* 0x000fe20000010802 */
[----:B------:R-:W2:Y:S10]  /*14a80*/  MUFU.EX2 R15, R4 ;  /* 0x00000004000f7308 */ /* 0x000eb40000000800 */
[----:B------:R-:W3:Y:S10]  /*14a90*/  MUFU.EX2 R4, R5 ;  /* 0x0000000500047308 */ /* 0x000ef40000000800 */
[----:B------:R4:W-:Y:S01]  /*14aa0*/  MUFU.EX2 R16, R135 ;  /* 0x0000008700107308 */ /* 0x0009e20000000800 */
[C---:B-1----:R-:W-:Y:S02]  /*14ab0*/  FMUL.FTZ R17, R0.reuse, R141 ;  /* 0x0000008d00117220 */ /* 0x042fe40000410000 */
[C---:B------:R-:W-:Y:S02]  /*14ac0*/  FMUL.FTZ R20, R0.reuse, R20 ;  /* 0x0000001400147220 */ /* 0x040fe40000410000 */
[C---:B--2---:R-:W-:Y:S02]  /*14ad0*/  FFMA.FTZ R2, R0.reuse, R204, R15 ;  /* 0x000000cc00027223 */ /* 0x044fe4000001000f */
[C---:B------:R-:W-:Y:S02]  /*14ae0*/  FMUL.FTZ R21, R0.reuse, R21 ;  /* 0x0000001500157220 */ /* 0x040fe40000410000 */
[C---:B------:R-:W-:Y:S02]  /*14af0*/  FMUL.FTZ R24, R0.reuse, R24 ;  /* 0x0000001800187220 */ /* 0x040fe40000410000 */
[C---:B------:R-:W-:Y:S02]  /*14b00*/  FMUL.FTZ R25, R0.reuse, R25 ;  /* 0x0000001900197220 */ /* 0x040fe40000410000 */
[----:B------:R-:W-:Y:S01]  /*14b10*/  FMUL.FTZ R28, R0, R28 ;  /* 0x0000001c001c7220 */ /* 0x000fe20000410000 */
[C---:B---3--:R-:W-:Y:S01]  /*14b20*/  F2FP.PACK_AB R160, R4.reuse, R15 ;  /* 0x0000000f04a0723e */ /* 0x048fe200000000ff */
[----:B------:R-:W-:Y:S01]  /*14b30*/  FADD.FTZ R5, R4, R2 ;  /* 0x0000000204057221 */ /* 0x000fe20000010000 */
[----:B------:R-:W1:Y:S01]  /*14b40*/  MUFU.EX2 R15, R14 ;  /* 0x0000000e000f7308 */ /* 0x000e620000000800 */
[C---:B------:R-:W-:Y:S01]  /*14b50*/  FSEL R2, R3.reuse, RZ, P0 ;  /* 0x000000ff03027208 */ /* 0x040fe20000000000 */
[----:B------:R-:W-:Y:S02]  /*14b60*/  FMUL.FTZ R4, R3, c[0x0][0x2d0] ;  /* 0x0000b40003047a20 */ /* 0x000fe40000410000 */
[----:B------:R-:W-:Y:S02]  /*14b70*/  FMUL.FTZ R29, R0, R29 ;  /* 0x0000001d001d7220 */ /* 0x000fe40000410000 */
[----:B------:R-:W-:Y:S01]  /*14b80*/  FADD.FTZ R2, -R2, R136 ;  /* 0x0000008802027221 */ /* 0x000fe20000010100 */
[----:B------:R-:W-:Y:S01]  /*14b90*/  FSEL R4, R4, RZ, P0 ;  /* 0x000000ff04047208 */ /* 0x000fe20000000000 */
[----:B------:R-:W-:Y:S01]  /*14ba0*/  FMUL.FTZ R32, R0, R32 ;  /* 0x0000002000207220 */ /* 0x000fe20000410000 */
[----:B------:R-:W-:Y:S01]  /*14bb0*/  ISETP.GT.AND P0, PT, R196, R214, PT ;  /* 0x000000d6c400720c */ /* 0x000fe20003f04270 */
[----:B------:R-:W-:Y:S01]  /*14bc0*/  FMUL.FTZ R2, R2, c[0x0][0x2d0] ;  /* 0x0000b40002027a20 */ /* 0x000fe20000410000 */
[----:B------:R-:W-:Y:S01]  /*14bd0*/  MOV R196, R195 ;  /* 0x000000c300c47202 */ /* 0x000fe20000000f00 */
[--C-:B------:R-:W-:Y:S02]  /*14be0*/  FFMA.FTZ R136, R11, c[0x0][0x2d0], -R4.reuse ;  /* 0x0000b4000b887a23 */ /* 0x100fe40000010804 */
[--C-:B------:R-:W-:Y:S02]  /*14bf0*/  FFMA.FTZ R166, R10, c[0x0][0x2d0], -R4.reuse ;  /* 0x0000b4000aa67a23 */ /* 0x100fe40000010804 */
[----:B------:R-:W2:Y:S01]  /*14c00*/  MUFU.EX2 R2, R2 ;  /* 0x0000000200027308 */ /* 0x000ea20000000800 */
[--C-:B------:R-:W-:Y:S02]  /*14c10*/  FFMA.FTZ R165, R9, c[0x0][0x2d0], -R4.reuse ;  /* 0x0000b40009a57a23 */ /* 0x100fe40000010804 */
[--C-:B------:R-:W-:Y:S02]  /*14c20*/  FFMA.FTZ R167, R8, c[0x0][0x2d0], -R4.reuse ;  /* 0x0000b40008a77a23 */ /* 0x100fe40000010804 */
[--C-:B------:R-:W-:Y:S02]  /*14c30*/  FFMA.FTZ R6, R6, c[0x0][0x2d0], -R4.reuse ;  /* 0x0000b40006067a23 */ /* 0x100fe40000010804 */
[--C-:B----4-:R-:W-:Y:S01]  /*14c40*/  FFMA.FTZ R135, R12, c[0x0][0x2d0], -R4.reuse ;  /* 0x0000b4000c877a23 */ /* 0x110fe20000010804 */
[----:B-1----:R-:W-:Y:S01]  /*14c50*/  F2FP.PACK_AB R162, R15, R16 ;  /* 0x000000100fa2723e */ /* 0x002fe200000000ff */
[--C-:B------:R-:W-:Y:S01]  /*14c60*/  FFMA.FTZ R14, R13, c[0x0][0x2d0], -R4.reuse ;  /* 0x0000b4000d0e7a23 */ /* 0x100fe20000010804 */
[----:B------:R1:W3:Y:S01]  /*14c70*/  MUFU.EX2 R161, R6 ;  /* 0x0000000600a17308 */ /* 0x0002e20000000800 */
[----:B------:R-:W-:Y:S02]  /*14c80*/  FFMA.FTZ R168, R7, c[0x0][0x2d0], -R4 ;  /* 0x0000b40007a87a23 */ /* 0x000fe40000010804 */
[----:B------:R-:W-:Y:S02]  /*14c90*/  FADD.FTZ R4, R16, R5 ;  /* 0x0000000510047221 */ /* 0x000fe40000010000 */
[C---:B------:R-:W-:Y:S02]  /*14ca0*/  FMUL.FTZ R16, R0.reuse, R140 ;  /* 0x0000008c00107220 */ /* 0x040fe40000410000 */
[----:B------:R-:W-:Y:S02]  /*14cb0*/  FADD.FTZ R164, R15, R4 ;  /* 0x000000040fa47221 */ /* 0x000fe40000010000 */
[C---:B------:R-:W-:Y:S01]  /*14cc0*/  FMUL.FTZ R4, R0.reuse, R152 ;  /* 0x0000009800047220 */ /* 0x040fe20000410000 */
[----:B------:R-:W-:Y:S01]  /*14cd0*/  MUFU.EX2 R173, R136 ;  /* 0x0000008800ad7308 */ /* 0x000fe20000000800 */
[C---:B------:R-:W-:Y:S02]  /*14ce0*/  FMUL.FTZ R5, R0.reuse, R153 ;  /* 0x0000009900057220 */ /* 0x040fe40000410000 */
[----:B------:R-:W-:Y:S02]  /*14cf0*/  FMUL.FTZ R13, R0, R145 ;  /* 0x00000091000d7220 */ /* 0x000fe40000410000 */
[C---:B--2---:R-:W-:Y:S02]  /*14d00*/  FMUL.FTZ R18, R2.reuse, R142 ;  /* 0x0000008e02127220 */ /* 0x044fe40000410000 */
[C---:B------:R-:W-:Y:S02]  /*14d10*/  FMUL.FTZ R19, R2.reuse, R143 ;  /* 0x0000008f02137220 */ /* 0x040fe40000410000 */
[----:B------:R-:W2:Y:S01]  /*14d20*/  LDSM.16.MT88.4 R140, [R178] ;  /* 0x00000000b28c783b */ /* 0x000ea20000004200 */
[----:B------:R-:W4:Y:S01]  /*14d30*/  MUFU.EX2 R152, R14 ;  /* 0x0000000e00987308 */ /* 0x000f220000000800 */
[----:B------:R-:W-:Y:S02]  /*14d40*/  FMUL.FTZ R7, R2, R155 ;  /* 0x0000009b02077220 */ /* 0x000fe40000410000 */
[----:B------:R-:W-:Y:S02]  /*14d50*/  FMUL.FTZ R8, R0, R148 ;  /* 0x0000009400087220 */ /* 0x000fe40000410000 */
[C---:B-1----:R-:W-:Y:S02]  /*14d60*/  FMUL.FTZ R6, R2.reuse, R154 ;  /* 0x0000009a02067220 */ /* 0x042fe40000410000 */
[----:B---3--:R-:W-:Y:S02]  /*14d70*/  FFMA.FTZ R145, R2, R203, R161 ;  /* 0x000000cb02917223 */ /* 0x008fe400000100a1 */
[----:B------:R-:W-:Y:S01]  /*14d80*/  FMUL.FTZ R9, R0, R149 ;  /* 0x0000009500097220 */ /* 0x000fe20000410000 */
[----:B------:R-:W-:Y:S01]  /*14d90*/  MUFU.EX2 R136, R169 ;  /* 0x000000a900887308 */ /* 0x000fe20000000800 */
[C---:B------:R-:W-:Y:S02]  /*14da0*/  FMUL.FTZ R10, R2.reuse, R150 ;  /* 0x00000096020a7220 */ /* 0x040fe40000410000 */
[----:B------:R-:W-:Y:S02]  /*14db0*/  FMUL.FTZ R11, R2, R151 ;  /* 0x00000097020b7220 */ /* 0x000fe40000410000 */
[----:B------:R-:W-:Y:S01]  /*14dc0*/  FMUL.FTZ R12, R0, R144 ;  /* 0x00000090000c7220 */ /* 0x000fe20000410000 */
[----:B------:R-:W-:Y:S01]  /*14dd0*/  LDSM.16.MT88.4 R148, [R178+0x800] ;  /* 0x00080000b294783b */ /* 0x000fe20000004200 */
[C---:B------:R-:W-:Y:S02]  /*14de0*/  FMUL.FTZ R15, R2.reuse, R147 ;  /* 0x00000093020f7220 */ /* 0x040fe40000410000 */
[C---:B------:R-:W-:Y:S01]  /*14df0*/  FMUL.FTZ R22, R2.reuse, R22 ;  /* 0x0000001602167220 */ /* 0x040fe20000410000 */
[----:B------:R-:W-:Y:S01]  /*14e00*/  MUFU.EX2 R144, R170 ;  /* 0x000000aa00907308 */ /* 0x000fe20000000800 */
[C---:B------:R-:W-:Y:S02]  /*14e10*/  FMUL.FTZ R23, R2.reuse, R23 ;  /* 0x0000001702177220 */ /* 0x040fe40000410000 */
[----:B------:R-:W-:Y:S01]  /*14e20*/  FMUL.FTZ R26, R2, R26 ;  /* 0x0000001a021a7220 */ /* 0x000fe20000410000 */
[----:B----4-:R-:W-:Y:S01]  /*14e30*/  F2FP.PACK_AB R161, R152, R161 ;  /* 0x000000a198a1723e */ /* 0x010fe200000000ff */
[C---:B------:R-:W-:Y:S02]  /*14e40*/  FMUL.FTZ R14, R2.reuse, R146 ;  /* 0x00000092020e7220 */ /* 0x040fe40000410000 */
[C---:B------:R-:W-:Y:S02]  /*14e50*/  FMUL.FTZ R27, R2.reuse, R27 ;  /* 0x0000001b021b7220 */ /* 0x040fe40000410000 */
[C---:B------:R-:W-:Y:S01]  /*14e60*/  FMUL.FTZ R30, R2.reuse, R30 ;  /* 0x0000001e021e7220 */ /* 0x040fe20000410000 */
[----:B------:R-:W1:Y:S01]  /*14e70*/  MUFU.EX2 R146, R135 ;  /* 0x0000008700927308 */ /* 0x000e620000000800 */
[----:B------:R-:W-:Y:S02]  /*14e80*/  FMUL.FTZ R31, R2, R31 ;  /* 0x0000001f021f7220 */ /* 0x000fe40000410000 */
        /* <DEDUP_REMOVED lines=12> */
[----:B------:R-:W-:Y:S01]  /*14f50*/  FMUL.FTZ R43, R2, R43 ;  /* 0x0000002b022b7220 */ /* 0x000fe20000410000 */
[----:B-1----:R-:W-:Y:S01]  /*14f60*/  F2FP.PACK_AB R163, R173, R146 ;  /* 0x00000092ada3723e */ /* 0x002fe200000000ff */
[C---:B------:R-:W-:Y:S02]  /*14f70*/  FMUL.FTZ R44, R0.reuse, R44 ;  /* 0x0000002c002c7220 */ /* 0x040fe40000410000 */
[----:B------:R-:W-:Y:S02]  /*14f80*/  FMUL.FTZ R45, R0, R45 ;  /* 0x0000002d002d7220 */ /* 0x000fe40000410000 */
[C---:B------:R-:W-:Y:S01]  /*14f90*/  FMUL.FTZ R46, R2.reuse, R46 ;  /* 0x0000002e022e7220 */ /* 0x040fe20000410000 */
[----:B------:R-:W1:Y:S01]  /*14fa0*/  MUFU.EX2 R169, R165 ;  /* 0x000000a500a97308 */ /* 0x000e620000000800 */
[C---:B--2---:R-:W-:Y:S05]  /*14fb0*/  HMMA.16816.F32 R4, R160.reuse, R140, R4 ;  /* 0x0000008ca004723c */ /* 0x044fea0000001804 */
[----:B------:R-:W-:Y:S02]  /*14fc0*/  FMUL.FTZ R47, R2, R47 ;  /* 0x0000002f022f7220 */ /* 0x000fe40000410000 */
[C---:B------:R-:W-:Y:S01]  /*14fd0*/  FMUL.FTZ R48, R0.reuse, R48 ;  /* 0x0000003000307220 */ /* 0x040fe20000410000 */
[C---:B------:R-:W-:Y:S01]  /*14fe0*/  HMMA.16816.F32 R8, R160.reuse, R142, R8 ;  /* 0x0000008ea008723c */ /* 0x040fe20000001808 */
[----:B------:R-:W2:Y:S03]  /*14ff0*/  LDSM.16.MT88.4 R140, [R179] ;  /* 0x00000000b38c783b */ /* 0x000ea60000004200 */
[----:B------:R-:W-:Y:S01]  /*15000*/  FMUL.FTZ R49, R0, R49 ;  /* 0x0000003100317220 */ /* 0x000fe20000410000 */
[----:B---3--:R-:W-:Y:S01]  /*15010*/  F2FP.PACK_AB R166, R136, R144 ;  /* 0x0000009088a6723e */ /* 0x008fe200000000ff */
[C---:B------:R-:W-:Y:S02]  /*15020*/  FMUL.FTZ R50, R2.reuse, R50 ;  /* 0x0000003202327220 */ /* 0x040fe40000410000 */
[----:B------:R-:W-:Y:S04]  /*15030*/  FMUL.FTZ R51, R2, R51 ;  /* 0x0000003302337220 */ /* 0x000fe80000410000 */
[C---:B------:R-:W-:Y:S02]  /*15040*/  FMUL.FTZ R52, R0.reuse, R52 ;  /* 0x0000003400347220 */ /* 0x040fe40000410000 */
[----:B------:R-:W-:Y:S01]  /*15050*/  FMUL.FTZ R53, R0, R53 ;  /* 0x0000003500357220 */ /* 0x000fe20000410000 */
[----:B-1----:R-:W-:Y:S01]  /*15060*/  F2FP.PACK_AB R165, R169, R170 ;  /* 0x000000aaa9a5723e */ /* 0x002fe200000000ff */
        /* <DEDUP_REMOVED lines=13> */
[C---:B--2---:R-:W-:Y:S03]  /*15140*/  HMMA.16816.F32 R12, R160.reuse, R140, R12 ;  /* 0x0000008ca00c723c */ /* 0x044fe6000000180c */
        /* <DEDUP_REMOVED lines=69> */
[C---:B------:R-:W-:Y:S01]  /*155a0*/  FMUL.FTZ R124, R0.reuse, R124 ;  /* 0x0000007c007c7220 */ /* 0x040fe20000410000 */
[----:B------:R-:W2:Y:S01]  /*155b0*/  MUFU.EX2 R2, R171 ;  /* 0x000000ab00027308 */ /* 0x000ea20000000800 */
[C---:B------:R-:W-:Y:S01]  /*155c0*/  FMUL.FTZ R125, R0.reuse, R125 ;  /* 0x0000007d007d7220 */ /* 0x040fe20000410000 */
[C---:B-1----:R-:W-:Y:S03]  /*155d0*/  HMMA.16816.F32 R36, R160.reuse, R140, R36 ;  /* 0x0000008ca024723c */ /* 0x042fe60000001824 */
[C---:B------:R-:W-:Y:S02]  /*155e0*/  FMUL.FTZ R128, R0.reuse, R128 ;  /* 0x0000008000807220 */ /* 0x040fe40000410000 */
[----:B------:R-:W-:Y:S02]  /*155f0*/  FMUL.FTZ R129, R0, R129 ;  /* 0x0000008100817220 */ /* 0x000fe40000410000 */
[----:B------:R-:W-:Y:S01]  /*15600*/  FADD.FTZ R0, R135, R164 ;  /* 0x000000a487007221 */ /* 0x000fe20000010000 */
[C---:B------:R-:W-:Y:S01]  /*15610*/  HMMA.16816.F32 R40, R160.reuse, R142, R40 ;  /* 0x0000008ea028723c */ /* 0x040fe20000001828 */
[----:B------:R-:W1:Y:S03]  /*15620*/  LDSM.16.MT88.4 R140, [R179+0x1000] ;  /* 0x00100000b38c783b */ /* 0x000e660000004200 */
[C---:B--2---:R-:W-:Y:S01]  /*15630*/  F2FP.PACK_AB R164, R2.reuse, R135 ;  /* 0x0000008702a4723e */ /* 0x044fe200000000ff */
[----:B------:R-:W-:Y:S01]  /*15640*/  FADD.FTZ R0, R2, R0 ;  /* 0x0000000002007221 */ /* 0x000fe20000010000 */
[----:B------:R-:W-:Y:S01]  /*15650*/  MUFU.EX2 R135, R168 ;  /* 0x000000a800877308 */ /* 0x000fe20000000800 */
[----:B------:R-:W-:Y:S02]  /*15660*/  FADD.FTZ R2, R152, R145 ;  /* 0x0000009198027221 */ /* 0x000fe40000010000 */
[----:B------:R-:W-:Y:S04]  /*15670*/  FADD.FTZ R0, R144, R0 ;  /* 0x0000000090007221 */ /* 0x000fe80000010000 */
[----:B------:R-:W-:Y:S01]  /*15680*/  FADD.FTZ R204, R136, R0 ;  /* 0x0000000088cc7221 */ /* 0x000fe20000010000 */
[-C--:B------:R-:W-:Y:S01]  /*15690*/  MOV R136, R3.reuse ;  /* 0x0000000300887202 */ /* 0x080fe20000000f00 */
        /* <DEDUP_REMOVED lines=36> */
[----:B------:R-:W1:Y:S01]  /*158e0*/  MUFU.EX2 R160, R167 ;  /* 0x000000a700a07308 */ /* 0x000e620000000800 */
[----:B------:R-:W2:Y:S02]  /*158f0*/  LDSM.16.MT88.4 R140, [R179+0x800] ;  /* 0x00080000b38c783b */ /* 0x000ea40000004200 */
[C---:B-1----:R-:W-:Y:S01]  /*15900*/  F2FP.PACK_AB R167, R135.reuse, R160 ;  /* 0x000000a087a7723e */ /* 0x042fe200000000ff */
[----:B------:R-:W-:Y:S04]  /*15910*/  FADD.FTZ R0, R160, R0 ;  /* 0x00000000a0007221 */ /* 0x000fe80000010000 */
[----:B------:R-:W-:Y:S03]  /*15920*/  FADD.FTZ R203, R135, R0 ;  /* 0x0000000087cb7221 */ /* 0x000fe60000010000 */
[----:B------:R-:W-:Y:S01]  /*15930*/  MOV R135, R134 ;  /* 0x0000008600877202 */ /* 0x000fe20000000f00 */
[C---:B------:R-:W-:Y:S01]  /*15940*/  HMMA.16816.F32 R152, R164.reuse, R148, R4 ;  /* 0x00000094a498723c */ /* 0x040fe20000001804 */
[----:B------:R-:W1:Y:S07]  /*15950*/  LDSM.16.MT88.4 R4, [R181+0x800] ;  /* 0x00080000b504783b */ /* 0x000e6e0000004200 */
[C---:B------:R-:W-:Y:S01]  /*15960*/  HMMA.16816.F32 R148, R164.reuse, R150, R8 ;  /* 0x00000096a494723c */ /* 0x040fe20000001808 */
[----:B------:R-:W3:Y:S07]  /*15970*/  LDSM.16.MT88.4 R8, [R180+0x800] ;  /* 0x00080000b408783b */ /* 0x000eee0000004200 */
[C---:B--2---:R-:W-:Y:S08]  /*15980*/  HMMA.16816.F32 R144, R164.reuse, R140, R12 ;  /* 0x0000008ca490723c */ /* 0x044ff0000000180c */
[C---:B------:R-:W-:Y:S08]  /*15990*/  HMMA.16816.F32 R140, R164.reuse, R142, R16 ;  /* 0x0000008ea48c723c */ /* 0x040ff00000001810 */
[C---:B-1----:R-:W-:Y:S08]  /*159a0*/  HMMA.16816.F32 R20, R164.reuse, R4, R20 ;  /* 0x00000004a414723c */ /* 0x042ff00000001814 */
[C---:B------:R-:W-:Y:S01]  /*159b0*/  HMMA.16816.F32 R24, R164.reuse, R6, R24 ;  /* 0x00000006a418723c */ /* 0x040fe20000001818 */
[----:B------:R-:W1:Y:S07]  /*159c0*/  LDSM.16.MT88.4 R4, [R178+0x1800] ;  /* 0x00180000b204783b */ /* 0x000e6e0000004200 */
        /* <DEDUP_REMOVED lines=33> */
[C---:B-1----:R-:W-:Y:S07]  /*15be0*/  HMMA.16816.F32 R116, R164.reuse, R4, R116 ;  /* 0x00000004a474723c */ /* 0x042fee0000001874 */
[----:B------:R-:W-:Y:S01]  /*15bf0*/  MOV R5, R3 ;  /* 0x0000000300057202 */ /* 0x000fe20000000f00 */
[C---:B------:R-:W-:Y:S08]  /*15c00*/  HMMA.16816.F32 R120, R164.reuse, R6, R120 ;  /* 0x00000006a478723c */ /* 0x040ff00000001878 */
[C---:B--2---:R-:W-:Y:S08]  /*15c10*/  HMMA.16816.F32 R124, R164.reuse, R8, R124 ;  /* 0x00000008a47c723c */ /* 0x044ff0000000187c */
[----:B------:R-:W-:Y:S01]  /*15c20*/  HMMA.16816.F32 R128, R164, R10, R128 ;  /* 0x0000000aa480723c */ /* 0x000fe20000001880 */
[----:B------:R-:W-:-:S07]  /*15c30*/  @P0 BRA `(.L_x_874) ;  /* 0xffffd47000000947 */ /* 0x000fce000383ffff */
.L_x_853:
[----:B------:R-:W-:Y:S02]  /*15c40*/  IMAD.MOV.U32 R0, RZ, RZ, c[0x0][0x2c4] ;  /* 0x0000b100ff007624 */ /* 0x000fe400078e00ff */
[----:B------:R-:W-:-:S03]  /*15c50*/  IMAD.MOV.U32 R3, RZ, RZ, c[0x0][0x32c] ;  /* 0x0000cb00ff037624 */ /* 0x000fc600078e00ff */
[----:B------:R-:W-:Y:S02]  /*15c60*/  ISETP.NE.AND P0, PT, R0, 0x1, PT ;  /* 0x000000010000780c */ /* 0x000fe40003f05270 */
[----:B------:R-:W-:-:S11]  /*15c70*/  IADD3 R0, R227, 0x7f, RZ ;  /* 0x0000007fe3007810 */ /* 0x000fd60007ffe0ff */
[----:B------:R-:W-:-:S05]  /*15c80*/  @P0 IMAD.HI.U32 R2, R0, c[0x0][0x2c8], RZ ;  /* 0x0000b20000020a27 */ /* 0x000fca00078e00ff */
[----:B------:R-:W-:Y:S02]  /*15c90*/  @P0 SHF.R.U32.HI R0, RZ, c[0x0][0x2cc], R2 ;  /* 0x0000b300ff000a19 */ /* 0x000fe40000011602 */
[----:B------:R-:W-:Y:S02]  /*15ca0*/  ISETP.GE.AND P0, PT, R3, 0x1, PT ;  /* 0x000000010300780c */ /* 0x000fe40003f06270 */
[----:B------:R-:W-:-:S05]  /*15cb0*/  IADD3 R2, R209, 0x1, -R210 ;  /* 0x00000001d1027810 */ /* 0x000fca0007ffe8d2 */
        /* <DEDUP_REMOVED lines=13> */
.L_x_877:
[----:B------:R-:W-:-:S04]  /*15d90*/  MOV R3, 0x1 ;  /* 0x0000000100037802 */ /* 0x000fc80000000f00 */
[----:B------:R-:W-:-:S13]  /*15da0*/  ISETP.NE.AND P0, PT, R3, c[0x0][0x32c], PT ;  /* 0x0000cb0003007a0c */ /* 0x000fda0003f05270 */
[----:B------:R-:W-:-:S05]  /*15db0*/  @P0 IMAD.HI.U32 R3, R0, c[0x0][0x330], RZ ;  /* 0x0000cc0000030a27 */ /* 0x000fca00078e00ff */
[----:B------:R-:W-:Y:S02]  /*15dc0*/  @P0 SHF.R.U32.HI R0, RZ, c[0x0][0x334], R3 ;  /* 0x0000cd00ff000a19 */ /* 0x000fe40000011603 */
.L_x_878:
[----:B------:R-:W-:Y:S05]  /*15dd0*/  BSYNC B0 ;  /* 0x0000000000007941 */ /* 0x000fea0003800000 */
.L_x_876:
[----:B------:R-:W-:-:S05]  /*15de0*/  IMAD R0, R0, c[0x0][0x32c], RZ ;  /* 0x0000cb0000007a24 */ /* 0x000fca00078e02ff */
[----:B------:R-:W-:-:S04]  /*15df0*/  IMNMX R2, R2, R0, !PT ;  /* 0x0000000002027217 */ /* 0x000fc80007800200 */
.L_x_875:
[----:B------:R-:W-:-:S04]  /*15e00*/  IADD3 R2, R2, 0x1f, RZ ;  /* 0x0000001f02027810 */ /* 0x000fc80007ffe0ff */
[----:B------:R-:W-:-:S04]  /*15e10*/  SHF.R.S32.HI R0, RZ, 0x1f, R2 ;  /* 0x0000001fff007819 */ /* 0x000fc80000011402 */
[----:B------:R-:W-:-:S04]  /*15e20*/  LEA.HI R0, R0, R2, RZ, 0x5 ;  /* 0x0000000200007211 */ /* 0x000fc800078f28ff */
[----:B------:R-:W-:-:S04]  /*15e30*/  SHF.R.S32.HI R0, RZ, 0x5, R0 ;  /* 0x00000005ff007819 */ /* 0x000fc80000011400 */
[----:B------:R-:W-:-:S04]  /*15e40*/  IMNMX R196, R208, R0, !PT ;  /* 0x00000000d0c47217 */ /* 0x000fc80007800200 */
[----:B------:R-:W-:-:S13]  /*15e50*/  ISETP.GE.AND P0, PT, R195, R196, PT ;  /* 0x000000c4c300720c */ /* 0x000fda0003f06270 */
[----:B------:R-:W-:Y:S05]  /*15e60*/  @!P0 BRA `(.L_x_879) ;  /* 0x000023c000008947 */ /* 0x000fea0003800000 */
[----:B------:R-:W-:Y:S02]  /*15e70*/  MOV R136, R5 ;  /* 0x0000000500887202 */ /* 0x000fe40000000f00 */
[----:B------:R-:W-:Y:S02]  /*15e80*/  MOV R135, R134 ;  /* 0x0000008600877202 */ /* 0x000fe40000000f00 */
.L_x_890:
        /* <DEDUP_REMOVED lines=27> */
.L_x_997:
[----:B------:R-:W-:-:S05]  /*16040*/  BRA.DIV ~URZ, `(.L_x_883) ;  /* 0x0000b7327f007947 */ /* 0x000fca000b800000 */
[----:B----4-:R4:W3:Y:S02]  /*16050*/  SHFL.IDX PT, R0, R5, RZ, 0x181f ;  /* 0x00181fff05007589 */ /* 0x0108e400000e0000 */
.L_x_998:
[C---:B------:R-:W-:Y:S02]  /*16060*/  ISETP.GE.AND P0, PT, R132.reuse, c[0x0][0x1d4], PT ;  /* 0x0000750084007a0c */ /* 0x040fe40003f06270 */
[C---:B---3--:R-:W-:Y:S04]  /*16070*/  LEA R6, P1, R132.reuse, R0, 0x1 ;  /* 0x0000000084067211 */ /* 0x048fe800078208ff */
[----:B------:R-:W-:Y:S02]  /*16080*/  LEA.HI.X R7, R132, R4, R133, 0x1, P1 ;  /* 0x0000000484077211 */ /* 0x000fe400008f0c85 */
[C---:B------:R-:W-:Y:S04]  /*16090*/  LEA R2, P1, R201.reuse, R0, 0x1 ;  /* 0x00000000c9027211 */ /* 0x040fe800078208ff */
[----:B------:R-:W-:Y:S01]  /*160a0*/  LEA.HI.X R3, R201, R4, R205, 0x1, P1 ;  /* 0x00000004c9037211 */ /* 0x000fe200008f0ccd */
[----:B------:R-:W-:Y:S01]  /*160b0*/  @!PT LDS RZ, [RZ] ;  /* 0x00000000fffff984 */ /* 0x000fe20000000800 */
[----:B------:R-:W-:Y:S01]  /*160c0*/  @!PT LDS RZ, [RZ] ;  /* 0x00000000fffff984 */ /* 0x000fe20000000800 */
[----:B------:R-:W-:Y:S01]  /*160d0*/  @!PT LDS RZ, [RZ] ;  /* 0x00000000fffff984 */ /* 0x000fe20000000800 */
[----:B------:R3:W-:Y:S01]  /*160e0*/  LDGSTS.E.BYPASS.LTC128B.128 [R194+0x8080], [R6.64], !P0 ;  /* 0x0808000006c27fae */ /* 0x0007e2000c101d48 */
[----:B------:R-:W-:Y:S11]  /*160f0*/  ISETP.GE.AND P0, PT, R137, c[0x0][0x1d4], PT ;  /* 0x0000750089007a0c */ /* 0x000ff60003f06270 */
[----:B------:R-:W-:Y:S02]  /*16100*/  @!UPT UIADD3 URZ, URZ, URZ, URZ ;  /* 0x0000003f3f3ff290 */ /* 0x000fe4000fffe03f */
[----:B------:R5:W-:Y:S01]  /*16110*/  LDGSTS.E.BYPASS.LTC128B.128 [R194+0x9080], [R2.64], !P0 ;  /* 0x0908000002c27fae */ /* 0x000be2000c101d48 */
[C---:B------:R-:W-:Y:S02]  /*16120*/  ISETP.GE.AND P0, PT, R200.reuse, c[0x0][0x1d4], PT ;  /* 0x00007500c8007a0c */ /* 0x040fe40003f06270 */
[C---:B-----5:R-:W-:Y:S04]  /*16130*/  LEA R2, P1, R200.reuse, R0, 0x1 ;  /* 0x00000000c8027211 */ /* 0x060fe800078208ff */
[----:B------:R-:W-:Y:S07]  /*16140*/  LEA.HI.X R3, R200, R4, R207, 0x1, P1 ;  /* 0x00000004c8037211 */ /* 0x000fee00008f0ccf */
[----:B------:R5:W-:Y:S01]  /*16150*/  LDGSTS.E.BYPASS.LTC128B.128 [R194+0xa080], [R2.64], !P0 ;  /* 0x0a08000002c27fae */ /* 0x000be2000c101d48 */
[C---:B------:R-:W-:Y:S02]  /*16160*/  ISETP.GE.AND P0, PT, R199.reuse, c[0x0][0x1d4], PT ;  /* 0x00007500c7007a0c */ /* 0x040fe40003f06270 */
[C---:B-----5:R-:W-:Y:S04]  /*16170*/  LEA R2, P1, R199.reuse, R0, 0x1 ;  /* 0x00000000c7027211 */ /* 0x060fe800078208ff */
[----:B------:R-:W-:Y:S07]  /*16180*/  LEA.HI.X R3, R199, R4, R206, 0x1, P1 ;  /* 0x00000004c7037211 */ /* 0x000fee00008f0cce */
[----:B------:R3:W-:Y:S02]  /*16190*/  LDGSTS.E.BYPASS.LTC128B.128 [R194+0xb080], [R2.64], !P0 ;  /* 0x0b08000002c27fae */ /* 0x0007e4000c101d48 */
.L_x_881:
[----:B------:R-:W-:Y:S05]  /*161a0*/  BSYNC B0 ;  /* 0x0000000000007941 */ /* 0x000fea0003800000 */
.L_x_880:
        /* <DEDUP_REMOVED lines=153> */
[C---:B------:R-:W-:Y:S02]  /*16b40*/  IADD3 R4, -R0.reuse, RZ, RZ ;  /* 0x000000ff00047210 */ /* 0x040fe40007ffe1ff */
[----:B------:R-:W-:Y:S03]  /*16b50*/  @!P5 IADD3 R3, P0, R0, R222, RZ ;  /* 0x000000de0003d210 */ /* 0x000fe60007f1e0ff */
[----:B------:R-:W-:Y:S01]  /*16b60*/  IMAD R198, R4, c[0x0][0x2b8], R2 ;  /* 0x0000ae0004c67a24 */ /* 0x000fe200078e0202 */
[----:B------:R-:W-:Y:S02]  /*16b70*/  @!P5 LEA.HI.X.SX32 R0, R0, R225, 0x1, P0 ;  /* 0x000000e10000d211 */ /* 0x000fe400000f0eff */
[C---:B------:R-:W-:Y:S04]  /*16b80*/  @!P5 LEA R2, P0, R3.reuse, c[0x0][0x2a0], 0x2 ;  /* 0x0000a8000302da11 */ /* 0x040fe800078010ff */
[----:B------:R-:W-:Y:S02]  /*16b90*/  @!P5 LEA.HI.X R3, R3, c[0x0][0x2a4], R0, 0x2, P0 ;  /* 0x0000a9000303da11 */ /* 0x000fe400000f1400 */
[----:B------:R-:W-:Y:S03]  /*16ba0*/  SHF.R.S32.HI R0, RZ, 0x1f, R198 ;  /* 0x0000001fff007819 */ /* 0x000fe600000114c6 */
[----:B------:R1:W2:Y:S02]  /*16bb0*/  @!P5 LDG.E R197, [R2.64] ;  /* 0x0000000802c5d981 */ /* 0x0002a4000c1e1900 */
[----:B------:R-:W-:Y:S04]  /*16bc0*/  IMAD R0, R0, c[0x0][0x1e0], RZ ;  /* 0x0000780000007a24 */ /* 0x000fe800078e02ff */
[C---:B------:R-:W-:Y:S02]  /*16bd0*/  IMAD R0, R198.reuse, c[0x0][0x1e4], R0 ;  /* 0x00007900c6007a24 */ /* 0x040fe400078e0200 */
[----:B-1----:R-:W-:Y:S05]  /*16be0*/  IMAD.WIDE.U32 R2, R198, c[0x0][0x1e0], RZ ;  /* 0x00007800c6027a25 */ /* 0x002fea00078e00ff */
        /* <DEDUP_REMOVED lines=11> */
.L_x_999:
[----:B------:R-:W-:-:S05]  /*16ca0*/  BRA.DIV ~URZ, `(.L_x_887) ;  /* 0x0000ab927f007947 */ /* 0x000fca000b800000 */
[----:B-1----:R1:W3:Y:S02]  /*16cb0*/  SHFL.IDX PT, R0, R5, RZ, 0x181f ;  /* 0x00181fff05007589 */ /* 0x0022e400000e0000 */
.L_x_1000:
[C---:B------:R-:W-:Y:S02]  /*16cc0*/  ISETP.GE.AND P0, PT, R132.reuse, c[0x0][0x1d4], PT ;  /* 0x0000750084007a0c */ /* 0x040fe40003f06270 */
[C---:B---3--:R-:W-:Y:S04]  /*16cd0*/  LEA R6, P1, R132.reuse, R0, 0x1 ;  /* 0x0000000084067211 */ /* 0x048fe800078208ff */
[----:B--2---:R-:W-:Y:S02]  /*16ce0*/  LEA.HI.X R7, R132, R4, R133, 0x1, P1 ;  /* 0x0000000484077211 */ /* 0x004fe400008f0c85 */
        /* <DEDUP_REMOVED lines=10> */
[C---:B---3--:R-:W-:Y:S04]  /*16d90*/  LEA R2, P1, R200.reuse, R0, 0x1 ;  /* 0x00000000c8027211 */ /* 0x048fe800078208ff */
[----:B------:R-:W-:Y:S07]  /*16da0*/  LEA.HI.X R3, R200, R4, R207, 0x1, P1 ;  /* 0x00000004c8037211 */ /* 0x000fee00008f0ccf */
[----:B------:R3:W-:Y:S01]  /*16db0*/  LDGSTS.E.BYPASS.LTC128B.128 [R194+0xe080], [R2.64], !P0 ;  /* 0x0e08000002c27fae */ /* 0x0007e2000c101d48 */
[C---:B------:R-:W-:Y:S02]  /*16dc0*/  ISETP.GE.AND P0, PT, R199.reuse, c[0x0][0x1d4], PT ;  /* 0x00007500c7007a0c */ /* 0x040fe40003f06270 */
[C---:B---3--:R-:W-:Y:S04]  /*16dd0*/  LEA R2, P1, R199.reuse, R0, 0x1 ;  /* 0x00000000c7027211 */ /* 0x048fe800078208ff */
[----:B------:R-:W-:Y:S07]  /*16de0*/  LEA.HI.X R3, R199, R4, R206, 0x1, P1 ;  /* 0x00000004c7037211 */ /* 0x000fee00008f0cce */
[----:B------:R2:W-:Y:S02]  /*16df0*/  LDGSTS.E.BYPASS.LTC128B.128 [R194+0xf080], [R2.64], !P0 ;  /* 0x0f08000002c27fae */ /* 0x0005e4000c101d48 */
.L_x_885:
[----:B--234-:R-:W-:Y:S05]  /*16e00*/  BSYNC B0 ;  /* 0x0000000000007941 */ /* 0x01cfea0003800000 */
.L_x_884:
        /* <DEDUP_REMOVED lines=19> */
.L_x_1001:
[----:B-12---:R-:W-:Y:S01]  /*16f40*/  FMNMX.FTZ R4, R4, R0, !PT ;  /* 0x0000000004047209 */ /* 0x006fe20007810000 */
[----:B------:R-:W-:-:S05]  /*16f50*/  BRA.DIV ~URZ, `(.L_x_889) ;  /* 0x0000a9827f007947 */ /* 0x000fca000b800000 */
[----:B------:R-:W1:Y:S02]  /*16f60*/  SHFL.BFLY PT, R0, R4, 0x1, 0x1f ;  /* 0x0c201f0004007f89 */ /* 0x000e6400000e0000 */
[----:B-1----:R-:W-:Y:S02]  /*16f70*/  FMNMX.FTZ R134, R4, R0, !PT ;  /* 0x0000000004867209 */ /* 0x002fe40007810000 */
[----:B------:R-:W1:Y:S02]  /*16f80*/  SHFL.BFLY PT, R0, R5, 0x2, 0x1f ;  /* 0x0c401f0005007f89 */ /* 0x000e6400000e0000 */
[----:B-1----:R-:W-:Y:S05]  /*16f90*/  FMNMX.FTZ R4, R5, R0, !PT ;  /* 0x0000000005047209 */ /* 0x002fea0007810000 */
[----:B------:R1:W2:Y:S02]  /*16fa0*/  SHFL.BFLY PT, R0, R4, 0x1, 0x1f ;  /* 0x0c201f0004007f89 */ /* 0x0002a400000e0000 */
.L_x_1002:
[----:B--2---:R-:W-:Y:S01]  /*16fb0*/  FMNMX.FTZ R3, R0, R4, !PT ;  /* 0x0000000400037209 */ /* 0x004fe20007810000 */
[C---:B------:R-:W-:Y:S01]  /*16fc0*/  FADD.FTZ R0, -R134.reuse, R135 ;  /* 0x0000008786007221 */ /* 0x040fe20000010100 */
[----:B------:R-:W-:Y:S01]  /*16fd0*/  WARPSYNC 0xffffffff ;  /* 0xffffffff00007948 */ /* 0x000fe20003800000 */
[----:B-1----:R-:W-:Y:S01]  /*16fe0*/  FMUL.FTZ R4, R134, c[0x0][0x2d0] ;  /* 0x0000b40086047a20 */ /* 0x002fe20000410000 */
[C---:B------:R-:W-:Y:S01]  /*16ff0*/  ISETP.GT.AND P0, PT, R195.reuse, R196, PT ;  /* 0x000000c4c300720c */ /* 0x040fe20003f04270 */
[----:B------:R-:W-:Y:S01]  /*17000*/  FMUL.FTZ R0, R0, c[0x0][0x2d0] ;  /* 0x0000b40000007a20 */ /* 0x000fe20000410000 */
[----:B------:R-:W-:Y:S01]  /*17010*/  IADD3 R195, R195, -0x1, RZ ;  /* 0xffffffffc3c37810 */ /* 0x000fe20007ffe0ff */
        /* <DEDUP_REMOVED lines=55> */
[----:B------:R-:W3:Y:S01]  /*17390*/  MUFU.EX2 R135, R171 ;  /* 0x000000ab00877308 */ /* 0x000ee20000000800 */
        /* <DEDUP_REMOVED lines=132> */
[----:B---3--:R-:W-:Y:S03]  /*17be0*/  FADD.FTZ R0, R135, R172 ;  /* 0x000000ac87007221 */ /* 0x008fe60000010000 */
[----:B------:R-:W3:Y:S01]  /*17bf0*/  MUFU.EX2 R170, R165 ;  /* 0x000000a500aa7308 */ /* 0x000ee20000000800 */
        /* <DEDUP_REMOVED lines=9> */
[----:B---3--:R-:W-:Y:S01]  /*17c90*/  F2FP.PACK_AB R165, R169, R170 ;  /* 0x000000aaa9a5723e */ /* 0x008fe200000000ff */
        /* <DEDUP_REMOVED lines=38> */
[-C--:B------:R-:W-:Y:S01]  /*17f00*/  MOV R136, R3.reuse ;  /* 0x0000000300887202 */ /* 0x080fe20000000f00 */
[----:B------:R-:W-:Y:S03]  /*17f10*/  FADD.FTZ R203, R135, R0 ;  /* 0x0000000087cb7221 */ /* 0x000fe60000010000 */
[----:B------:R-:W-:Y:S01]  /*17f20*/  MOV R135, R134 ;  /* 0x0000008600877202 */ /* 0x000fe20000000f00 */
[C---:B------:R-:W-:Y:S01]  /*17f30*/  HMMA.16816.F32 R152, R164.reuse, R148, R4 ;  /* 0x00000094a498723c */ /* 0x040fe20000001804 */
[----:B------:R-:W1:Y:S07]  /*17f40*/  LDSM.16.MT88.4 R4, [R181+0x800] ;  /* 0x00080000b504783b */ /* 0x000e6e0000004200 */
        /* <DEDUP_REMOVED lines=46> */
.L_x_879:
[----:B------:R-:W-:-:S13]  /*18230*/  ISETP.GE.AND P0, PT, R195, R208, PT ;  /* 0x000000d0c300720c */ /* 0x000fda0003f06270 */
[----:B------:R-:W-:Y:S05]  /*18240*/  @!P0 BRA `(.L_x_891) ;  /* 0x00002b3000008947 */ /* 0x000fea0003800000 */
[----:B------:R-:W-:Y:S02]  /*18250*/  MOV R136, R5 ;  /* 0x0000000500887202 */ /* 0x000fe40000000f00 */
[----:B------:R-:W-:Y:S02]  /*18260*/  MOV R135, R134 ;  /* 0x0000008600877202 */ /* 0x000fe40000000f00 */
.L_x_909:
[----:B------:R-:W-:Y:S04]  /*18270*/  DEPBAR.LE SB0, 0x0 ;  /* 0x000080000000791a */ /* 0x000fe80000000000 */
[----:B------:R-:W-:Y:S01]  /*18280*/  WARPSYNC 0xffffffff ;  /* 0xffffffff00007948 */ /* 0x000fe20003800000 */
[----:B------:R-:W-:Y:S01]  /*18290*/  BAR.SYNC.DEFER_BLOCKING 0x0 ;  /* 0x0000000000007b1d */ /* 0x000fe20000010000 */
[----:B------:R-:W-:Y:S01]  /*182a0*/  SHF.R.S32.HI R0, RZ, 0x1f, R198 ;  /* 0x0000001fff007819 */ /* 0x000fe200000114c6 */
[----:B------:R-:W-:Y:S01]  /*182b0*/  IMAD.WIDE.U32 R2, R198, c[0x0][0x208], RZ ;  /* 0x00008200c6027a25 */ /* 0x000fe200078e00ff */
[----:B------:R-:W-:Y:S03]  /*182c0*/  SHF.R.S32.HI R4, RZ, 0x1f, R197 ;  /* 0x0000001fff047819 */ /* 0x000fe600000114c5 */
[----:B------:R-:W-:Y:S02]  /*182d0*/  IMAD R0, R0, c[0x0][0x208], RZ ;  /* 0x0000820000007a24 */ /* 0x000fe400078e02ff */
[----:B------:R-:W-:Y:S02]  /*182e0*/  IMAD R4, R4, c[0x0][0x218], RZ ;  /* 0x0000860004047a24 */ /* 0x000fe400078e02ff */
[----:B------:R-:W-:Y:S02]  /*182f0*/  IMAD R0, R198, c[0x0][0x20c], R0 ;  /* 0x00008300c6007a24 */ /* 0x000fe400078e0200 */
[----:B------:R-:W-:Y:S03]  /*18300*/  IMAD R4, R197, c[0x0][0x21c], R4 ;  /* 0x00008700c5047a24 */ /* 0x000fe600078e0204 */
[----:B------:R-:W-:Y:S05]  /*18310*/  IADD3 R3, R3, R0, RZ ;  /* 0x0000000003037210 */ /* 0x000fea0007ffe0ff */
[----:B------:R-:W-:Y:S01]  /*18320*/  IMAD.WIDE.U32 R2, R197, c[0x0][0x218], R2 ;  /* 0x00008600c5027a25 */ /* 0x000fe200078e0002 */
[----:B------:R1:W2:Y:S04]  /*18330*/  LDSM.16.M88.4 R16, [R182] ;  /* 0x00000000b610783b */ /* 0x0002a80000000200 */
[----:B------:R-:W-:Y:S01]  /*18340*/  IADD3 R0, P0, R216, R2, RZ ;  /* 0x00000002d8007210 */ /* 0x000fe20007f1e0ff */
[----:B------:R1:W3:Y:S03]  /*18350*/  LDSM.16.M88.4 R8, [R177] ;  /* 0x00000000b108783b */ /* 0x0002e60000000200 */
[----:B------:R-:W-:Y:S02]  /*18360*/  IADD3.X R2, R218, R3, R4, P0, !PT ;  /* 0x00000003da027210 */ /* 0x000fe400007fe404 */
[C---:B------:R-:W-:Y:S01]  /*18370*/  LEA R134, P0, R0.reuse, c[0x0][0x1f8], 0x1 ;  /* 0x00007e0000867a11 */ /* 0x040fe200078008ff */
[----:B------:R1:W4:Y:S03]  /*18380*/  LDSM.16.M88.4 R160, [R177+0x800] ;  /* 0x00080000b1a0783b */ /* 0x0003260000000200 */
[----:B------:R-:W-:Y:S01]  /*18390*/  LEA.HI.X R0, R0, c[0x0][0x1fc], R2, 0x1, P0 ;  /* 0x00007f0000007a11 */ /* 0x000fe200000f0c02 */
[----:B------:R1:W1:Y:S04]  /*183a0*/  LDSM.16.M88.4 R164, [R183] ;  /* 0x00000000b7a4783b */ /* 0x0002680000000200 */
[----:B------:R1:W1:Y:S04]  /*183b0*/  LDSM.16.M88.4 R168, [R186] ;  /* 0x00000000baa8783b */ /* 0x0002680000000200 */
[----:B------:R1:W1:Y:S01]  /*183c0*/  LDSM.16.M88.4 R172, [R193] ;  /* 0x00000000c1ac783b */ /* 0x0002620000000200 */
[----:B------:R-:W-:-:S05]  /*183d0*/  BRA.DIV ~URZ, `(.L_x_892) ;  /* 0x000095d27f007947 */ /* 0x000fca000b800000 */
[----:B------:R-:W4:Y:S02]  /*183e0*/  SHFL.IDX PT, R0, R0, RZ, 0x181f ;  /* 0x00181fff00007589 */ /* 0x000f2400000e0000 */
.L_x_1003:
[C---:B--23--:R-:W-:Y:S01]  /*183f0*/  HMMA.16816.F32 R4, R16.reuse, R8, RZ ;  /* 0x000000081004723c */ /* 0x04cfe200000018ff */
[----:B------:R-:W2:Y:S01]  /*18400*/  SHFL.IDX PT, R2, R134, RZ, 0x181f ;  /* 0x00181fff86027589 */ /* 0x000ea200000e0000 */
[----:B------:R-:W-:Y:S01]  /*18410*/  BSSY B0, `(.L_x_893) ;  /* 0x00000d0000007945 */ /* 0x000fe20003800000 */
[----:B------:R-:W-:Y:S02]  /*18420*/  ISETP.GE.AND P4, PT, R132, c[0x0][0x1d4], PT ;  /* 0x0000750084007a0c */ /* 0x000fe40003f86270 */
[----:B------:R-:W-:Y:S02]  /*18430*/  ISETP.GE.AND P3, PT, R200, c[0x0][0x1d4], PT ;  /* 0x00007500c8007a0c */ /* 0x000fe40003f66270 */
[----:B------:R-:W-:Y:S01]  /*18440*/  ISETP.GE.AND P2, PT, R199, c[0x0][0x1d4], PT ;  /* 0x00007500c7007a0c */ /* 0x000fe20003f46270 */
[C---:B------:R-:W-:Y:S08]  /*18450*/  HMMA.16816.F32 R8, R16.reuse, R10, RZ ;  /* 0x0000000a1008723c */ /* 0x040ff000000018ff */
[C---:B----4-:R-:W-:Y:S08]  /*18460*/  HMMA.16816.F32 R12, R16.reuse, R160, RZ ;  /* 0x000000a0100c723c */ /* 0x050ff000000018ff */
[----:B------:R-:W-:Y:S01]  /*18470*/  HMMA.16816.F32 R16, R16, R162, RZ ;  /* 0x000000a21010723c */ /* 0x000fe200000018ff */
[C---:B--2---:R-:W-:Y:S04]  /*18480*/  LEA R160, P0, R132.reuse, R2, 0x1 ;  /* 0x0000000284a07211 */ /* 0x044fe800078008ff */
[----:B------:R-:W-:Y:S02]  /*18490*/  LEA.HI.X R161, R132, R0, R133, 0x1, P0 ;  /* 0x0000000084a17211 */ /* 0x000fe400000f0c85 */
[C---:B------:R-:W-:Y:S01]  /*184a0*/  LEA R162, P1, R200.reuse, R2, 0x1 ;  /* 0x00000002c8a27211 */ /* 0x040fe200078208ff */
[C---:B-1----:R-:W-:Y:S02]  /*184b0*/  HMMA.16816.F32 R4, R164.reuse, R168, R4 ;  /* 0x000000a8a404723c */ /* 0x042fe40000001804 */
[----:B------:R-:W-:Y:S01]  /*184c0*/  @!PT LDS RZ, [RZ] ;  /* 0x00000000fffff984 */ /* 0x000fe20000000800 */
[----:B------:R-:W-:Y:S01]  /*184d0*/  @!PT LDS RZ, [RZ] ;  /* 0x00000000fffff984 */ /* 0x000fe20000000800 */
[----:B------:R1:W-:Y:S03]  /*184e0*/  LDGSTS.E.BYPASS.LTC128B.128 [R219+0x8080], [R160.64], !P4 ;  /* 0x08080000a0db7fae */ /* 0x0003e6000e101d48 */
[----:B------:R-:W-:Y:S02]  /*184f0*/  LEA.HI.X R163, R200, R0, R207, 0x1, P1 ;  /* 0x00000000c8a37211 */ /* 0x000fe400008f0ccf */
[----:B------:R-:W-:Y:S01]  /*18500*/  ISETP.GE.AND P1, PT, R137, c[0x0][0x1d4], PT ;  /* 0x0000750089007a0c */ /* 0x000fe20003f26270 */
[C---:B------:R-:W-:Y:S08]  /*18510*/  HMMA.16816.F32 R8, R164.reuse, R170, R8 ;  /* 0x000000aaa408723c */ /* 0x040ff00000001808 */
[C---:B------:R-:W-:Y:S08]  /*18520*/  HMMA.16816.F32 R12, R164.reuse, R172, R12 ;  /* 0x000000aca40c723c */ /* 0x040ff0000000180c */
[----:B------:R-:W-:Y:S04]  /*18530*/  HMMA.16816.F32 R16, R164, R174, R16 ;  /* 0x000000aea410723c */ /* 0x000fe80000001810 */
[C---:B-1----:R-:W-:Y:S04]  /*18540*/  LEA R160, P0, R201.reuse, R2, 0x1 ;  /* 0x00000002c9a07211 */ /* 0x042fe800078008ff */
[----:B------:R-:W-:Y:S04]  /*18550*/  LEA.HI.X R161, R201, R0, R205, 0x1, P0 ;  /* 0x00000000c9a17211 */ /* 0x000fe800000f0ccd */
[C---:B------:R-:W-:Y:S01]  /*18560*/  LEA R2, P0, R199.reuse, R2, 0x1 ;  /* 0x00000002c7027211 */ /* 0x040fe200078008ff */
[----:B------:R1:W-:Y:S03]  /*18570*/  LDGSTS.E.BYPASS.LTC128B.128 [R219+0x9080], [R160.64], !P1 ;  /* 0x09080000a0db7fae */ /* 0x0003e6000c901d48 */
[----:B------:R-:W-:Y:S02]  /*18580*/  LEA.HI.X R3, R199, R0, R206, 0x1, P0 ;  /* 0x00000000c7037211 */ /* 0x000fe400000f0cce */
[----:B------:R-:W-:Y:S01]  /*18590*/  ISETP.GT.AND P0, PT, R195, R208, PT ;  /* 0x000000d0c300720c */ /* 0x000fe20003f04270 */
[----:B------:R1:W-:Y:S06]  /*185a0*/  LDGSTS.E.BYPASS.LTC128B.128 [R219+0xa080], [R162.64], !P3 ;  /* 0x0a080000a2db7fae */ /* 0x0003ec000d901d48 */
[----:B------:R2:W-:Y:S06]  /*185b0*/  LDGSTS.E.BYPASS.LTC128B.128 [R219+0xb080], [R2.64], !P2 ;  /* 0x0b08000002db7fae */ /* 0x0005ec000d101d48 */
[----:B------:R-:W-:Y:S06]  /*185c0*/  LDSM.16.M88.4 R168, [R176] ;  /* 0x00000000b0a8783b */ /* 0x000fec0000000200 */
[----:B------:R-:W-:Y:S06]  /*185d0*/  LDSM.16.M88.4 R164, [R176+0x800] ;  /* 0x00080000b0a4783b */ /* 0x000fec0000000200 */
[----:B------:R-:W-:Y:S06]  /*185e0*/  LDSM.16.M88.4 R172, [R159+-0x3000] ;  /* 0xffd000009fac783b */ /* 0x000fec0000000200 */
[----:B-1----:R-:W1:Y:S06]  /*185f0*/  LDSM.16.M88.4 R160, [R185] ;  /* 0x00000000b9a0783b */ /* 0x002e6c0000000200 */
[----:B------:R-:W0:Y:S01]  /*18600*/  LDGDEPBAR ;  /* 0x00000000000079af */ /* 0x000e220000000000 */
[C---:B-1----:R-:W-:Y:S08]  /*18610*/  HMMA.16816.F32 R4, R160.reuse, R168, R4 ;  /* 0x000000a8a004723c */ /* 0x042ff00000001804 */
[C---:B------:R-:W-:Y:S01]  /*18620*/  HMMA.16816.F32 R8, R160.reuse, R170, R8 ;  /* 0x000000aaa008723c */ /* 0x040fe20000001808 */
[----:B------:R-:W1:Y:S07]  /*18630*/  LDSM.16.M88.4 R168, [R184] ;  /* 0x00000000b8a8783b */ /* 0x000e6e0000000200 */
[C---:B------:R-:W-:Y:S08]  /*18640*/  HMMA.16816.F32 R12, R160.reuse, R164, R12 ;  /* 0x000000a4a00c723c */ /* 0x040ff0000000180c */
[----:B------:R-:W-:Y:S01]  /*18650*/  HMMA.16816.F32 R16, R160, R166, R16 ;  /* 0x000000a6a010723c */ /* 0x000fe20000001810 */
[----:B------:R-:W3:Y:S06]  /*18660*/  LDSM.16.M88.4 R160, [R159+-0x2800] ;  /* 0xffd800009fa0783b */ /* 0x000eec0000000200 */
[----:B------:R-:W-:Y:S01]  /*18670*/  LDSM.16.M88.4 R164, [R182+0x4000] ;  /* 0x00400000b6a4783b */ /* 0x000fe20000000200 */
[C---:B-1----:R-:W-:Y:S08]  /*18680*/  HMMA.16816.F32 R4, R168.reuse, R172, R4 ;  /* 0x000000aca804723c */ /* 0x042ff00000001804 */
[C---:B------:R-:W-:Y:S01]  /*18690*/  HMMA.16816.F32 R8, R168.reuse, R174, R8 ;  /* 0x000000aea808723c */ /* 0x040fe20000001808 */
[----:B------:R-:W1:Y:S07]  /*186a0*/  LDSM.16.M88.4 R172, [R177+0x1000] ;  /* 0x00100000b1ac783b */ /* 0x000e6e0000000200 */
[C---:B---3--:R-:W-:Y:S08]  /*186b0*/  HMMA.16816.F32 R12, R168.reuse, R160, R12 ;  /* 0x000000a0a80c723c */ /* 0x048ff0000000180c */
[----:B------:R-:W-:Y:S01]  /*186c0*/  HMMA.16816.F32 R16, R168, R162, R16 ;  /* 0x000000a2a810723c */ /* 0x000fe20000001810 */
[----:B------:R-:W3:Y:S06]  /*186d0*/  LDSM.16.M88.4 R160, [R177+0x1800] ;  /* 0x00180000b1a0783b */ /* 0x000eec0000000200 */
[----:B------:R-:W-:Y:S01]  /*186e0*/  LDSM.16.M88.4 R168, [R183+0x4000] ;  /* 0x00400000b7a8783b */ /* 0x000fe20000000200 */
[C---:B-1----:R-:W-:Y:S08]  /*186f0*/  HMMA.16816.F32 R4, R164.reuse, R172, R4 ;  /* 0x000000aca404723c */ /* 0x042ff00000001804 */
[C---:B------:R-:W-:Y:S01]  /*18700*/  HMMA.16816.F32 R8, R164.reuse, R174, R8 ;  /* 0x000000aea408723c */ /* 0x040fe20000001808 */
[----:B------:R-:W1:Y:S07]  /*18710*/  LDSM.16.M88.4 R172, [R189] ;  /* 0x00000000bdac783b */ /* 0x000e6e0000000200 */
[C---:B---3--:R-:W-:Y:S08]  /*18720*/  HMMA.16816.F32 R12, R164.reuse, R160, R12 ;  /* 0x000000a0a40c723c */ /* 0x048ff0000000180c */
[----:B------:R-:W-:Y:S01]  /*18730*/  HMMA.16816.F32 R16, R164, R162, R16 ;  /* 0x000000a2a410723c */ /* 0x000fe20000001810 */
[----:B------:R-:W3:Y:S06]  /*18740*/  LDSM.16.M88.4 R160, [R188] ;  /* 0x00000000bca0783b */ /* 0x000eec0000000200 */
        /* <DEDUP_REMOVED lines=10> */
[----:B------:R-:W1:Y:S07]  /*187f0*/  LDSM.16.M88.4 R172, [R159+-0x2000] ;  /* 0xffe000009fac783b */ /* 0x000e6e0000000200 */
[C---:B---3--:R-:W-:Y:S08]  /*18800*/  HMMA.16816.F32 R12, R164.reuse, R160, R12 ;  /* 0x000000a0a40c723c */ /* 0x048ff0000000180c */
        /* <DEDUP_REMOVED lines=57> */
[----:B------:R-:W3:Y:S01]  /*18ba0*/  LDSM.16.M88.4 R160, [R159+0x800] ;  /* 0x000800009fa0783b */ /* 0x000ee20000000200 */
[----:B------:R-:W-:Y:S05]  /*18bb0*/  DEPBAR.LE SB0, 0x0 ;  /* 0x000080000000791a */ /* 0x000fea0000000000 */
[----:B------:R-:W-:Y:S01]  /*18bc0*/  BAR.SYNC.DEFER_BLOCKING 0x0 ;  /* 0x0000000000007b1d */ /* 0x000fe20000010000 */
[C---:B-1----:R-:W-:Y:S08]  /*18bd0*/  HMMA.16816.F32 R4, R168.reuse, R172, R4 ;  /* 0x000000aca804723c */ /* 0x042ff00000001804 */
[C---:B------:R-:W-:Y:S08]  /*18be0*/  HMMA.16816.F32 R8, R168.reuse, R174, R8 ;  /* 0x000000aea808723c */ /* 0x040ff00000001808 */
[C---:B---3--:R-:W-:Y:S08]  /*18bf0*/  HMMA.16816.F32 R12, R168.reuse, R160, R12 ;  /* 0x000000a0a80c723c */ /* 0x048ff0000000180c */
[----:B------:R-:W-:Y:S01]  /*18c00*/  FMUL.FTZ R0, R4, c[0x0][0x320] ;  /* 0x0000c80004007a20 */ /* 0x000fe20000410000 */
[----:B------:R-:W-:Y:S03]  /*18c10*/  HMMA.16816.F32 R16, R168, R162, R16 ;  /* 0x000000a2a810723c */ /* 0x000fe60000001810 */
        /* <DEDUP_REMOVED lines=32> */
[----:B---34-:R-:W-:Y:S02]  /*18e20*/  IMAD.MOV.U32 R196, RZ, RZ, c[0x0][0x2b8] ;  /* 0x0000ae00ffc47624 */ /* 0x018fe400078e00ff */
[----:B------:R-:W-:Y:S02]  /*18e30*/  IMAD.MOV.U32 R197, RZ, RZ, RZ ;  /* 0x000000ffffc57224 */ /* 0x000fe400078e00ff */
[----:B--2---:R-:W-:Y:S01]  /*18e40*/  IMAD R2, R195, 0x20, R226 ;  /* 0x00000020c3027824 */ /* 0x004fe200078e02e2 */
[----:B------:R-:W-:Y:S04]  /*18e50*/  ISETP.NE.AND P6, PT, R196, 0x1, PT ;  /* 0x00000001c400780c */ /* 0x000fe80003fc5270 */
[----:B------:R-:W-:Y:S05]  /*18e60*/  IADD3 R2, R2, -0x20, R212 ;  /* 0xffffffe002027810 */ /* 0x000fea0007ffe0d4 */
[--C-:B------:R-:W-:Y:S04]  /*18e70*/  IMAD.MOV.U32 R0, RZ, RZ, R2.reuse ;  /* 0x000000ffff007224 */ /* 0x100fe800078e0002 */
        /* <DEDUP_REMOVED lines=24> */
.L_x_1004:
[----:B------:R-:W-:-:S05]  /*19000*/  BRA.DIV ~URZ, `(.L_x_896) ;  /* 0x00008a527f007947 */ /* 0x000fca000b800000 */
[----:B--2---:R2:W4:Y:S02]  /*19010*/  SHFL.IDX PT, R0, R5, RZ, 0x181f ;  /* 0x00181fff05007589 */ /* 0x00452400000e0000 */
.L_x_1005:
[C---:B----4-:R-:W-:Y:S04]  /*19020*/  LEA R2, P0, R132.reuse, R0, 0x1 ;  /* 0x0000000084027211 */ /* 0x050fe800078008ff */
[----:B---3--:R-:W-:Y:S05]  /*19030*/  LEA.HI.X R3, R132, R4, R133, 0x1, P0 ;  /* 0x0000000484037211 */ /* 0x008fea00000f0c85 */
[----:B------:R-:W-:Y:S01]  /*19040*/  @!PT LDS RZ, [RZ] ;  /* 0x00000000fffff984 */ /* 0x000fe20000000800 */
[----:B------:R-:W-:Y:S01]  /*19050*/  @!PT LDS RZ, [RZ] ;  /* 0x00000000fffff984 */ /* 0x000fe20000000800 */
[----:B------:R-:W-:Y:S01]  /*19060*/  @!PT LDS RZ, [RZ] ;  /* 0x00000000fffff984 */ /* 0x000fe20000000800 */
[----:B------:R3:W-:Y:S02]  /*19070*/  LDGSTS.E.BYPASS.LTC128B.128 [R194+0xc080], [R2.64], !P4 ;  /* 0x0c08000002c27fae */ /* 0x0007e4000e101d48 */
[C---:B---3--:R-:W-:Y:S04]  /*19080*/  LEA R2, P0, R201.reuse, R0, 0x1 ;  /* 0x00000000c9027211 */ /* 0x048fe800078008ff */
[----:B------:R-:W-:Y:S02]  /*19090*/  LEA.HI.X R3, R201, R4, R205, 0x1, P0 ;  /* 0x00000004c9037211 */ /* 0x000fe400000f0ccd */
[C---:B------:R-:W-:Y:S03]  /*190a0*/  LEA R6, P0, R200.reuse, R0, 0x1 ;  /* 0x00000000c8067211 */ /* 0x040fe600078008ff */
[----:B------:R3:W-:Y:S01]  /*190b0*/  LDGSTS.E.BYPASS.LTC128B.128 [R194+0xd080], [R2.64], !P1 ;  /* 0x0d08000002c27fae */ /* 0x0007e2000c901d48 */
[----:B------:R-:W-:Y:S05]  /*190c0*/  LEA.HI.X R7, R200, R4, R207, 0x1, P0 ;  /* 0x00000004c8077211 */ /* 0x000fea00000f0ccf */
[----:B------:R4:W-:Y:S01]  /*190d0*/  LDGSTS.E.BYPASS.LTC128B.128 [R194+0xe080], [R6.64], !P3 ;  /* 0x0e08000006c27fae */ /* 0x0009e2000d901d48 */
[C---:B---3--:R-:W-:Y:S04]  /*190e0*/  LEA R2, P0, R199.reuse, R0, 0x1 ;  /* 0x00000000c7027211 */ /* 0x048fe800078008ff */
[----:B------:R-:W-:Y:S05]  /*190f0*/  LEA.HI.X R3, R199, R4, R206, 0x1, P0 ;  /* 0x00000004c7037211 */ /* 0x000fea00000f0cce */
[----:B------:R4:W-:Y:S04]  /*19100*/  LDGSTS.E.BYPASS.LTC128B.128 [R194+0xf080], [R2.64], !P2 ;  /* 0x0f08000002c27fae */ /* 0x0009e8000d101d48 */
.L_x_894:
[----:B---34-:R-:W-:Y:S05]  /*19110*/  BSYNC B0 ;  /* 0x0000000000007941 */ /* 0x018fea0003800000 */
.L_x_893:
[----:B------:R-:W-:Y:S01]  /*19120*/  LOP3.LUT R8, RZ, c[0x0][0x324], RZ, 0x33, !PT ;  /* 0x0000c900ff087a12 */ /* 0x000fe200078e33ff */
[----:B--2---:R-:W-:Y:S01]  /*19130*/  IMAD.MOV.U32 R0, RZ, RZ, c[0x0][0x2c4] ;  /* 0x0000b100ff007624 */ /* 0x004fe200078e00ff */
[----:B------:R-:W0:Y:S01]  /*19140*/  LDGDEPBAR ;  /* 0x00000000000079af */ /* 0x000e220000000000 */
[----:B------:R-:W-:Y:S02]  /*19150*/  IMAD.IADD R4, R231, 0x1, R227 ;  /* 0x00000001e7047824 */ /* 0x000fe400078e02e3 */
[----:B------:R-:W-:Y:S01]  /*19160*/  IMAD.SHL.U32 R5, R195, 0x20, RZ ;  /* 0x00000020c3057824 */ /* 0x000fe200078e00ff */
[----:B------:R-:W-:Y:S11]  /*19170*/  ISETP.NE.AND P0, PT, R0, 0x1, PT ;  /* 0x000000010000780c */ /* 0x000ff60003f05270 */
[----:B------:R-:W-:Y:S02]  /*19180*/  @!UPT UIADD3 URZ, URZ, URZ, URZ ;  /* 0x0000003f3f3ff290 */ /* 0x000fe4000fffe03f */
[----:B------:R-:W-:Y:S05]  /*19190*/  @P0 IMAD.HI.U32 R0, R4, c[0x0][0x2c8], RZ ;  /* 0x0000b20004000a27 */ /* 0x000fea00078e00ff */
[----:B------:R-:W-:Y:S02]  /*191a0*/  @P0 SHF.R.U32.HI R4, RZ, c[0x0][0x2cc], R0 ;  /* 0x0000b300ff040a19 */ /* 0x000fe40000011600 */
[----:B------:R-:W-:Y:S04]  /*191b0*/  IADD3 R0, -R215, 0x1, -R5 ;  /* 0x00000001d7007810 */ /* 0x000fe80007ffe905 */
[----:B------:R-:W-:Y:S04]  /*191c0*/  IADD3 R6, -R210, R0, R209 ;  /* 0x00000000d2067210 */ /* 0x000fe80007ffe1d1 */
[----:B------:R-:W-:Y:S01]  /*191d0*/  IADD3 R7, R6, c[0x0][0x328], RZ ;  /* 0x0000ca0006077a10 */ /* 0x000fe20007ffe0ff */
[----:B------:R-:W-:-:S05]  /*191e0*/  BRA.DIV ~URZ, `(.L_x_897) ;  /* 0x000088d27f007947 */ /* 0x000fca000b800000 */
[----:B------:R2:W3:Y:S02]  /*191f0*/  SHFL.IDX PT, R3, R4, RZ, 0x1c1f ;  /* 0x001c1fff04037589 */ /* 0x0004e400000e0000 */
.L_x_1006:
[-C--:B---3--:R-:W-:Y:S01]  /*19200*/  IADD3 R2, R7, R3.reuse, RZ ;  /* 0x0000000307027210 */ /* 0x088fe20007ffe0ff */
[----:B------:R-:W-:Y:S02]  /*19210*/  IMAD.MOV.U32 R0, RZ, RZ, c[0x0][0x32c] ;  /* 0x0000cb00ff007624 */ /* 0x000fe400078e00ff */
[----:B------:R-:W-:Y:S03]  /*19220*/  IMAD.IADD R6, R8, 0x1, R6 ;  /* 0x0000000108067824 */ /* 0x000fe600078e0206 */
[----:B------:R-:W-:Y:S02]  /*19230*/  ISETP.GE.AND P0, PT, R0, 0x1, PT ;  /* 0x000000010000780c */ /* 0x000fe40003f06270 */
[----:B------:R-:W-:Y:S11]  /*19240*/  IADD3 R0, R6, R3, RZ ;  /* 0x0000000306007210 */ /* 0x000ff60007ffe0ff */
        /* <DEDUP_REMOVED lines=14> */
.L_x_900:
[----:B------:R-:W-:Y:S04]  /*19330*/  MOV R8, c[0x0][0x32c] ;  /* 0x0000cb0000087a02 */ /* 0x000fe80000000f00 */
[----:B------:R-:W-:Y:S11]  /*19340*/  ISETP.NE.AND P0, PT, R8, 0x1, PT ;  /* 0x000000010800780c */ /* 0x000ff60003f05270 */
[----:B------:R-:W-:Y:S02]  /*19350*/  @!UPT UIADD3 URZ, URZ, URZ, URZ ;  /* 0x0000003f3f3ff290 */ /* 0x000fe4000fffe03f */
[----:B------:R-:W-:Y:S05]  /*19360*/  @P0 IMAD.HI.U32 R8, R3, c[0x0][0x330], RZ ;  /* 0x0000cc0003080a27 */ /* 0x000fea00078e00ff */
[----:B------:R-:W-:Y:S02]  /*19370*/  @P0 SHF.R.U32.HI R3, RZ, c[0x0][0x334], R8 ;  /* 0x0000cd00ff030a19 */ /* 0x000fe40000011608 */
.L_x_901:
[----:B------:R-:W-:Y:S05]  /*19380*/  BSYNC B0 ;  /* 0x0000000000007941 */ /* 0x000fea0003800000 */
.L_x_899:
[----:B------:R-:W-:Y:S04]  /*19390*/  IMAD R3, R3, c[0x0][0x32c], -R5 ;  /* 0x0000cb0003037a24 */ /* 0x000fe800078e0a05 */
[----:B------:R-:W-:Y:S05]  /*193a0*/  IMAD.IADD R3, R3, 0x1, -R215 ;  /* 0x0000000103037824 */ /* 0x000fea00078e0ad7 */
[----:B------:R-:W-:Y:S02]  /*193b0*/  IMNMX R0, R0, R3, !PT ;  /* 0x0000000300007217 */ /* 0x000fe40007800200 */
[----:B------:R-:W-:Y:S04]  /*193c0*/  IADD3 R3, R3, c[0x0][0x32c], RZ ;  /* 0x0000cb0003037a10 */ /* 0x000fe80007ffe0ff */
[----:B------:R-:W-:Y:S02]  /*193d0*/  IMNMX R2, R2, R3, PT ;  /* 0x0000000302027217 */ /* 0x000fe40003800200 */
.L_x_898:
[----:B------:R-:W-:Y:S04]  /*193e0*/  ISETP.GT.AND P1, PT, R195, -0x1, PT ;  /* 0xffffffffc300780c */ /* 0x000fe80003f24270 */
[C---:B------:R-:W-:Y:S02]  /*193f0*/  ISETP.GT.AND P2, PT, R0.reuse, RZ, P1 ;  /* 0x000000ff0000720c */ /* 0x040fe40000f44270 */
[----:B------:R-:W-:Y:S02]  /*19400*/  ISETP.GT.AND P0, PT, R0, 0x1, P1 ;  /* 0x000000010000780c */ /* 0x000fe40000f04270 */
[C---:B------:R-:W-:Y:S02]  /*19410*/  ISETP.LT.OR P2, PT, R2.reuse, 0x1, P2 ;  /* 0x000000010200780c */ /* 0x040fe40001741670 */
[----:B------:R-:W-:Y:S02]  /*19420*/  ISETP.LT.OR P0, PT, R2, 0x2, P0 ;  /* 0x000000020200780c */ /* 0x000fe40000701670 */
[----:B------:R-:W-:Y:S02]  /*19430*/  FSEL R14, R167, -INF , !P2 ;  /* 0xff800000a70e7808 */ /* 0x000fe40005000000 */
[----:B------:R-:W-:Y:S02]  /*19440*/  ISETP.GT.AND P2, PT, R0, 0x8, P1 ;  /* 0x000000080000780c */ /* 0x000fe40000f44270 */
[----:B------:R-:W-:Y:S02]  /*19450*/  FSEL R161, R164, -INF , !P0 ;  /* 0xff800000a4a17808 */ /* 0x000fe40004000000 */
        /* <DEDUP_REMOVED lines=10> */
[C---:B------:R-:W-:Y:S02]  /*19500*/  ISETP.GT.AND P2, PT, R0.reuse, 0x18, P1 ;  /* 0x000000180000780c */ /* 0x040fe40000f44270 */
[----:B------:R-:W-:Y:S02]  /*19510*/  FSEL R17, R11, -INF , !P0 ;  /* 0xff8000000b117808 */ /* 0x000fe40004000000 */
[----:B------:R-:W-:Y:S02]  /*19520*/  ISETP.GT.AND P0, PT, R0, 0x19, P1 ;  /* 0x000000190000780c */ /* 0x000fe40000f04270 */
[C---:B------:R-:W-:Y:S02]  /*19530*/  ISETP.LT.OR P2, PT, R2.reuse, 0x19, P2 ;  /* 0x000000190200780c */ /* 0x040fe40001741670 */
[----:B------:R-:W-:Y:S02]  /*19540*/  ISETP.LT.OR P0, PT, R2, 0x1a, P0 ;  /* 0x0000001a0200780c */ /* 0x000fe40000701670 */
[----:B------:R-:W-:Y:S02]  /*19550*/  FSEL R16, R10, -INF , !P2 ;  /* 0xff8000000a107808 */ /* 0x000fe40005000000 */
[----:B------:R-:W-:Y:S01]  /*19560*/  FSEL R15, R9, -INF , !P0 ;  /* 0xff800000090f7808 */ /* 0x000fe20004000000 */
[----:B------:R-:W-:-:S06]  /*19570*/  BRA.DIV ~URZ, `(.L_x_902) ;  /* 0x000085b27f007947 */ /* 0x000fcc000b800000 */
[----:B------:R3:W4:Y:S02]  /*19580*/  SHFL.IDX PT, R3, R4, 0x1, 0x1c1f ;  /* 0x003c1f0004037f89 */ /* 0x00072400000e0000 */
.L_x_1007:
[----:B----4-:R-:W-:Y:S01]  /*19590*/  IADD3 R2, R7, R3, RZ ;  /* 0x0000000307027210 */ /* 0x010fe20007ffe0ff */
        /* <DEDUP_REMOVED lines=11> */
[----:B--23--:R-:W-:Y:S05]  /*19650*/  IMAD.MOV.U32 R4, RZ, RZ, c[0x0][0x32c] ;  /* 0x0000cb00ff047624 */ /* 0x00cfea00078e00ff */
[----:B------:R-:W-:Y:S11]  /*19660*/  ISETP.NE.AND P0, PT, R4, 0x1, PT ;  /* 0x000000010400780c */ /* 0x000ff60003f05270 */
[----:B------:R-:W-:Y:S02]  /*19670*/  @!UPT UIADD3 URZ, URZ, URZ, URZ ;  /* 0x0000003f3f3ff290 */ /* 0x000fe4000fffe03f */
[----:B------:R-:W-:Y:S05]  /*19680*/  @P0 IMAD.HI.U32 R4, R3, c[0x0][0x330], RZ ;  /* 0x0000cc0003040a27 */ /* 0x000fea00078e00ff */
[----:B------:R-:W-:Y:S04]  /*19690*/  @P0 SHF.R.U32.HI R3, RZ, c[0x0][0x334], R4 ;  /* 0x0000cd00ff030a19 */ /* 0x000fe80000011604 */
[----:B------:R-:W-:Y:S01]  /*196a0*/  LOP3.LUT R3, RZ, R3, RZ, 0x33, !PT ;  /* 0x00000003ff037212 */ /* 0x000fe200078e33ff */
[----:B------:R-:W-:-:S05]  /*196b0*/  BRA `(.L_x_906) ;  /* 0x0000005000007947 */ /* 0x000fca0003800000 */
.L_x_905:
[----:B--23--:R-:W-:Y:S04]  /*196c0*/  MOV R4, c[0x0][0x32c] ;  /* 0x0000cb0000047a02 */ /* 0x00cfe80000000f00 */
[----:B------:R-:W-:Y:S11]  /*196d0*/  ISETP.NE.AND P0, PT, R4, 0x1, PT ;  /* 0x000000010400780c */ /* 0x000ff60003f05270 */
[----:B------:R-:W-:Y:S02]  /*196e0*/  @!UPT UIADD3 URZ, URZ, URZ, URZ ;  /* 0x0000003f3f3ff290 */ /* 0x000fe4000fffe03f */
[----:B------:R-:W-:Y:S05]  /*196f0*/  @P0 IMAD.HI.U32 R4, R3, c[0x0][0x330], RZ ;  /* 0x0000cc0003040a27 */ /* 0x000fea00078e00ff */
[----:B------:R-:W-:Y:S02]  /*19700*/  @P0 SHF.R.U32.HI R3, RZ, c[0x0][0x334], R4 ;  /* 0x0000cd00ff030a19 */ /* 0x000fe40000011604 */
.L_x_906:
[----:B------:R-:W-:Y:S05]  /*19710*/  BSYNC B0 ;  /* 0x0000000000007941 */ /* 0x000fea0003800000 */
.L_x_904:
[----:B------:R-:W-:Y:S04]  /*19720*/  IMAD R5, R3, c[0x0][0x32c], -R5 ;  /* 0x0000cb0003057a24 */ /* 0x000fe800078e0a05 */
[----:B------:R-:W-:Y:S05]  /*19730*/  IMAD.IADD R3, R5, 0x1, -R215 ;  /* 0x0000000105037824 */ /* 0x000fea00078e0ad7 */
[----:B------:R-:W-:Y:S02]  /*19740*/  IMNMX R0, R0, R3, !PT ;  /* 0x0000000300007217 */ /* 0x000fe40007800200 */
[----:B------:R-:W-:Y:S04]  /*19750*/  IADD3 R3, R3, c[0x0][0x32c], RZ ;  /* 0x0000cb0003037a10 */ /* 0x000fe80007ffe0ff */
[----:B------:R-:W-:Y:S02]  /*19760*/  IMNMX R2, R2, R3, PT ;  /* 0x0000000302027217 */ /* 0x000fe40003800200 */
.L_x_903:
[C---:B------:R-:W-:Y:S02]  /*19770*/  ISETP.GT.AND P0, PT, R0.reuse, RZ, P1 ;  /* 0x000000ff0000720c */ /* 0x040fe40000f04270 */
[----:B------:R-:W-:Y:S02]  /*19780*/  ISETP.GT.AND P2, PT, R0, 0x1, P1 ;  /* 0x000000010000780c */ /* 0x000fe40000f44270 */
[C---:B------:R-:W-:Y:S02]  /*19790*/  ISETP.LT.OR P0, PT, R2.reuse, 0x1, P0 ;  /* 0x000000010200780c */ /* 0x040fe40000701670 */
[----:B------:R-:W-:Y:S02]  /*197a0*/  ISETP.LT.OR P2, PT, R2, 0x2, P2 ;  /* 0x000000020200780c */ /* 0x000fe40001741670 */
[----:B------:R-:W-:Y:S02]  /*197b0*/  FSEL R6, R175, -INF , !P0 ;  /* 0xff800000af067808 */ /* 0x000fe40004000000 */
[----:B------:R-:W-:Y:S02]  /*197c0*/  ISETP.GT.AND P0, PT, R0, 0x8, P1 ;  /* 0x000000080000780c */ /* 0x000fe40000f04270 */
[----:B------:R-:W-:Y:S02]  /*197d0*/  FSEL R13, R174, -INF , !P2 ;  /* 0xff800000ae0d7808 */ /* 0x000fe40005000000 */
[----:B------:R-:W-:Y:S02]  /*197e0*/  ISETP.LT.OR P0, PT, R2, 0x9, P0 ;  /* 0x000000090200780c */ /* 0x000fe40000701670 */
[C---:B------:R-:W-:Y:S02]  /*197f0*/  ISETP.GT.AND P2, PT, R0.reuse, 0x9, P1 ;  /* 0x000000090000780c */ /* 0x040fe40000f44270 */
[----:B------:R-:W-:Y:S02]  /*19800*/  FSEL R12, R173, -INF , !P0 ;  /* 0xff800000ad0c7808 */ /* 0x000fe40004000000 */
[----:B------:R-:W-:Y:S02]  /*19810*/  ISETP.GT.AND P0, PT, R0, 0x10, P1 ;  /* 0x000000100000780c */ /* 0x000fe40000f04270 */
[C---:B------:R-:W-:Y:S02]  /*19820*/  ISETP.LT.OR P2, PT, R2.reuse, 0xa, P2 ;  /* 0x0000000a0200780c */ /* 0x040fe40001741670 */
[----:B------:R-:W-:Y:S02]  /*19830*/  ISETP.LT.OR P0, PT, R2, 0x11, P0 ;  /* 0x000000110200780c */ /* 0x000fe40000701670 */
[----:B------:R-:W-:Y:S02]  /*19840*/  FSEL R11, R172, -INF , !P2 ;  /* 0xff800000ac0b7808 */ /* 0x000fe40005000000 */
[----:B------:R-:W-:Y:S02]  /*19850*/  ISETP.GT.AND P3, PT, R0, 0x11, P1 ;  /* 0x000000110000780c */ /* 0x000fe40000f64270 */
[----:B------:R-:W-:Y:S02]  /*19860*/  FSEL R10, R162, -INF , !P0 ;  /* 0xff800000a20a7808 */ /* 0x000fe40004000000 */
[C---:B------:R-:W-:Y:S02]  /*19870*/  ISETP.GT.AND P2, PT, R0.reuse, 0x18, P1 ;  /* 0x000000180000780c */ /* 0x040fe40000f44270 */
[----:B------:R-:W-:Y:S02]  /*19880*/  ISETP.GT.AND P0, PT, R0, 0x19, P1 ;  /* 0x000000190000780c */ /* 0x000fe40000f04270 */
[----:B------:R-:W-:Y:S02]  /*19890*/  FMNMX.FTZ R0, R14, R135, !PT ;  /* 0x000000870e007209 */ /* 0x000fe40007810000 */
[----:B------:R-:W-:Y:S02]  /*198a0*/  FMNMX.FTZ R3, R6, R136, !PT ;  /* 0x0000008806037209 */ /* 0x000fe40007810000 */
[----:B------:R-:W-:Y:S02]  /*198b0*/  FMNMX.FTZ R0, R161, R0, !PT ;  /* 0x00000000a1007209 */ /* 0x000fe40007810000 */
[----:B------:R-:W-:Y:S02]  /*198c0*/  FMNMX.FTZ R3, R13, R3, !PT ;  /* 0x000000030d037209 */ /* 0x000fe40007810000 */
[C---:B------:R-:W-:Y:S02]  /*198d0*/  ISETP.LT.OR P3, PT, R2.reuse, 0x12, P3 ;  /* 0x000000120200780c */ /* 0x040fe40001f61670 */
[C---:B------:R-:W-:Y:S02]  /*198e0*/  ISETP.LT.OR P1, PT, R2.reuse, 0x19, P2 ;  /* 0x000000190200780c */ /* 0x040fe40001721670 */
[----:B------:R-:W-:Y:S02]  /*198f0*/  ISETP.LT.OR P0, PT, R2, 0x1a, P0 ;  /* 0x0000001a0200780c */ /* 0x000fe40000701670 */
[----:B------:R-:W-:Y:S02]  /*19900*/  FMNMX.FTZ R2, R160, R0, !PT ;  /* 0x00000000a0027209 */ /* 0x000fe40007810000 */
[----:B------:R-:W-:Y:S02]  /*19910*/  FMNMX.FTZ R0, R12, R3, !PT ;  /* 0x000000030c007209 */ /* 0x000fe40007810000 */
[----:B------:R-:W-:Y:S02]  /*19920*/  FMNMX.FTZ R2, R19, R2, !PT ;  /* 0x0000000213027209 */ /* 0x000fe40007810000 */
[----:B------:R-:W-:Y:S02]  /*19930*/  FMNMX.FTZ R0, R11, R0, !PT ;  /* 0x000000000b007209 */ /* 0x000fe40007810000 */
[----:B------:R-:W-:Y:S02]  /*19940*/  FSEL R9, R165, -INF , !P3 ;  /* 0xff800000a5097808 */ /* 0x000fe40005800000 */
[----:B------:R-:W-:Y:S02]  /*19950*/  FMNMX.FTZ R2, R18, R2, !PT ;  /* 0x0000000212027209 */ /* 0x000fe40007810000 */
[----:B------:R-:W-:Y:S02]  /*19960*/  FMNMX.FTZ R0, R10, R0, !PT ;  /* 0x000000000a007209 */ /* 0x000fe40007810000 */
[----:B------:R-:W-:Y:S02]  /*19970*/  FSEL R8, R163, -INF , !P1 ;  /* 0xff800000a3087808 */ /* 0x000fe40004800000 */
[----:B------:R-:W-:Y:S02]  /*19980*/  FMNMX.FTZ R2, R17, R2, !PT ;  /* 0x0000000211027209 */ /* 0x000fe40007810000 */
[----:B------:R-:W-:Y:S02]  /*19990*/  FMNMX.FTZ R0, R9, R0, !PT ;  /* 0x0000000009007209 */ /* 0x000fe40007810000 */
[----:B-1----:R-:W-:Y:S02]  /*199a0*/  FSEL R7, R166, -INF , !P0 ;  /* 0xff800000a6077808 */ /* 0x002fe40004000000 */
[----:B------:R-:W-:Y:S02]  /*199b0*/  FMNMX.FTZ R2, R16, R2, !PT ;  /* 0x0000000210027209 */ /* 0x000fe40007810000 */
[----:B------:R-:W-:Y:S02]  /*199c0*/  FMNMX.FTZ R0, R8, R0, !PT ;  /* 0x0000000008007209 */ /* 0x000fe40007810000 */
[----:B--23--:R-:W-:Y:S02]  /*199d0*/  FMNMX.FTZ R4, R15, R2, !PT ;  /* 0x000000020f047209 */ /* 0x00cfe40007810000 */
[----:B------:R-:W-:Y:S01]  /*199e0*/  FMNMX.FTZ R5, R7, R0, !PT ;  /* 0x0000000007057209 */ /* 0x000fe20007810000 */
[----:B------:R-:W-:-:S05]  /*199f0*/  BRA.DIV ~URZ, `(.L_x_907) ;  /* 0x000081a27f007947 */ /* 0x000fca000b800000 */
[----:B------:R1:W2:Y:S02]  /*19a00*/  SHFL.BFLY PT, R0, R4, 0x2, 0x1f ;  /* 0x0c401f0004007f89 */ /* 0x0002a400000e0000 */
.L_x_1008:
[----:B-12---:R-:W-:Y:S01]  /*19a10*/  FMNMX.FTZ R4, R4, R0, !PT ;  /* 0x0000000004047209 */ /* 0x006fe20007810000 */
[----:B------:R-:W-:-:S05]  /*19a20*/  BRA.DIV ~URZ, `(.L_x_908) ;  /* 0x000081b27f007947 */ /* 0x000fca000b800000 */
[----:B------:R-:W1:Y:S02]  /*19a30*/  SHFL.BFLY PT, R0, R4, 0x1, 0x1f ;  /* 0x0c201f0004007f89 */ /* 0x000e6400000e0000 */
[----:B-1----:R-:W-:Y:S02]  /*19a40*/  FMNMX.FTZ R134, R4, R0, !PT ;  /* 0x0000000004867209 */ /* 0x002fe40007810000 */
[----:B------:R-:W1:Y:S02]  /*19a50*/  SHFL.BFLY PT, R0, R5, 0x2, 0x1f ;  /* 0x0c401f0005007f89 */ /* 0x000e6400000e0000 */
[----:B-1----:R-:W-:Y:S05]  /*19a60*/  FMNMX.FTZ R4, R5, R0, !PT ;  /* 0x0000000005047209 */ /* 0x002fea0007810000 */
[----:B------:R1:W2:Y:S02]  /*19a70*/  SHFL.BFLY PT, R0, R4, 0x1, 0x1f ;  /* 0x0c201f0004007f89 */ /* 0x0002a400000e0000 */
.L_x_1009:
[C---:B------:R-:W-:Y:S01]  /*19a80*/  FSETP.NEU.FTZ.AND P0, PT, R134.reuse, -INF , PT ;  /* 0xff8000008600780b */ /* 0x040fe20003f1d000 */
[----:B------:R-:W-:Y:S01]  /*19a90*/  FMUL.FTZ R2, R134, c[0x0][0x2d0] ;  /* 0x0000b40086027a20 */ /* 0x000fe20000410000 */
[----:B--2---:R-:W-:Y:S01]  /*19aa0*/  FMNMX.FTZ R3, R0, R4, !PT ;  /* 0x0000000400037209 */ /* 0x004fe20007810000 */
[----:B------:R-:W-:Y:S01]  /*19ab0*/  WARPSYNC 0xffffffff ;  /* 0xffffffff00007948 */ /* 0x000fe20003800000 */
[----:B------:R-:W-:Y:S02]  /*19ac0*/  FSEL R0, R134, RZ, P0 ;  /* 0x000000ff86007208 */ /* 0x000fe40000000000 */
[----:B------:R-:W-:Y:S02]  /*19ad0*/  FSEL R2, R2, RZ, P0 ;  /* 0x000000ff02027208 */ /* 0x000fe40000000000 */
[----:B------:R-:W-:Y:S01]  /*19ae0*/  FSETP.NEU.FTZ.AND P0, PT, R3, -INF , PT ;  /* 0xff8000000300780b */ /* 0x000fe20003f1d000 */
[----:B------:R-:W-:Y:S02]  /*19af0*/  FADD.FTZ R0, -R0, R135 ;  /* 0x0000008700007221 */ /* 0x000fe40000010100 */
        /* <DEDUP_REMOVED lines=20> */
[----:B---3--:R-:W-:Y:S01]  /*19c40*/  F2FP.PACK_AB R160, R4, R15 ;  /* 0x0000000f04a0723e */ /* 0x008fe200000000ff */
[C---:B------:R-:W-:Y:S01]  /*19c50*/  FMUL.FTZ R29, R0.reuse, R29 ;  /* 0x0000001d001d7220 */ /* 0x040fe20000410000 */
[----:B------:R-:W1:Y:S01]  /*19c60*/  MUFU.EX2 R15, R19 ;  /* 0x00000013000f7308 */ /* 0x000e620000000800 */
[C---:B------:R-:W-:Y:S02]  /*19c70*/  FMUL.FTZ R32, R0.reuse, R32 ;  /* 0x0000002000207220 */ /* 0x040fe40000410000 */
[C---:B------:R-:W-:Y:S02]  /*19c80*/  FMUL.FTZ R33, R0.reuse, R33 ;  /* 0x0000002100217220 */ /* 0x040fe40000410000 */
[C---:B------:R-:W-:Y:S02]  /*19c90*/  FMUL.FTZ R36, R0.reuse, R36 ;  /* 0x0000002400247220 */ /* 0x040fe40000410000 */
[----:B------:R-:W-:Y:S02]  /*19ca0*/  FMUL.FTZ R37, R0, R37 ;  /* 0x0000002500257220 */ /* 0x000fe40000410000 */
[----:B----4-:R-:W-:Y:S01]  /*19cb0*/  FADD.FTZ R5, R4, R2 ;  /* 0x0000000204057221 */ /* 0x010fe20000010000 */
[C---:B------:R-:W-:Y:S01]  /*19cc0*/  FSEL R2, R3.reuse, RZ, P0 ;  /* 0x000000ff03027208 */ /* 0x040fe20000000000 */
[----:B------:R-:W-:Y:S02]  /*19cd0*/  FMUL.FTZ R4, R3, c[0x0][0x2d0] ;  /* 0x0000b40003047a20 */ /* 0x000fe40000410000 */
[----:B------:R-:W-:Y:S02]  /*19ce0*/  FMUL.FTZ R40, R0, R40 ;  /* 0x0000002800287220 */ /* 0x000fe40000410000 */
[----:B------:R-:W-:Y:S01]  /*19cf0*/  FADD.FTZ R2, -R2, R136 ;  /* 0x0000008802027221 */ /* 0x000fe20000010100 */
[----:B------:R-:W-:Y:S01]  /*19d00*/  FSEL R4, R4, RZ, P0 ;  /* 0x000000ff04047208 */ /* 0x000fe20000000000 */
[----:B------:R-:W-:Y:S01]  /*19d10*/  FMUL.FTZ R41, R0, R41 ;  /* 0x0000002900297220 */ /* 0x000fe20000410000 */
[----:B------:R-:W-:Y:S01]  /*19d20*/  ISETP.GT.AND P0, PT, R195, R208, PT ;  /* 0x000000d0c300720c */ /* 0x000fe20003f04270 */
[----:B------:R-:W-:Y:S02]  /*19d30*/  FMUL.FTZ R2, R2, c[0x0][0x2d0] ;  /* 0x0000b40002027a20 */ /* 0x000fe40000410000 */
[--C-:B------:R-:W-:Y:S02]  /*19d40*/  FFMA.FTZ R136, R11, c[0x0][0x2d0], -R4.reuse ;  /* 0x0000b4000b887a23 */ /* 0x100fe40000010804 */
[--C-:B------:R-:W-:Y:S01]  /*19d50*/  FFMA.FTZ R166, R10, c[0x0][0x2d0], -R4.reuse ;  /* 0x0000b4000aa67a23 */ /* 0x100fe20000010804 */
[----:B-1----:R-:W-:Y:S01]  /*19d60*/  F2FP.PACK_AB R162, R15, R16 ;  /* 0x000000100fa2723e */ /* 0x002fe200000000ff */
[----:B------:R-:W1:Y:S01]  /*19d70*/  MUFU.EX2 R2, R2 ;  /* 0x0000000200027308 */ /* 0x000e620000000800 */
[--C-:B------:R-:W-:Y:S02]  /*19d80*/  FFMA.FTZ R165, R9, c[0x0][0x2d0], -R4.reuse ;  /* 0x0000b40009a57a23 */ /* 0x100fe40000010804 */
[--C-:B------:R-:W-:Y:S02]  /*19d90*/  FFMA.FTZ R167, R8, c[0x0][0x2d0], -R4.reuse ;  /* 0x0000b40008a77a23 */ /* 0x100fe40000010804 */
[--C-:B------:R-:W-:Y:S02]  /*19da0*/  FFMA.FTZ R6, R6, c[0x0][0x2d0], -R4.reuse ;  /* 0x0000b40006067a23 */ /* 0x100fe40000010804 */
[--C-:B------:R-:W-:Y:S02]  /*19db0*/  FFMA.FTZ R14, R13, c[0x0][0x2d0], -R4.reuse ;  /* 0x0000b4000d0e7a23 */ /* 0x100fe40000010804 */
        /* <DEDUP_REMOVED lines=10> */
[C---:B-1----:R-:W-:Y:S02]  /*19e60*/  FMUL.FTZ R18, R2.reuse, R142 ;  /* 0x0000008e02127220 */ /* 0x042fe40000410000 */
[C---:B------:R-:W-:Y:S02]  /*19e70*/  FMUL.FTZ R19, R2.reuse, R143 ;  /* 0x0000008f02137220 */ /* 0x040fe40000410000 */
[----:B------:R-:W1:Y:S01]  /*19e80*/  LDSM.16.MT88.4 R140, [R178] ;  /* 0x00000000b28c783b */ /* 0x000e620000004200 */
[----:B------:R-:W4:Y:S01]  /*19e90*/  MUFU.EX2 R152, R14 ;  /* 0x0000000e00987308 */ /* 0x000f220000000800 */
[----:B------:R-:W-:Y:S02]  /*19ea0*/  FMUL.FTZ R7, R2, R155 ;  /* 0x0000009b02077220 */ /* 0x000fe40000410000 */
[----:B------:R-:W-:Y:S02]  /*19eb0*/  FMUL.FTZ R8, R0, R148 ;  /* 0x0000009400087220 */ /* 0x000fe40000410000 */
[C---:B--2---:R-:W-:Y:S02]  /*19ec0*/  FMUL.FTZ R6, R2.reuse, R154 ;  /* 0x0000009a02067220 */ /* 0x044fe40000410000 */
        /* <DEDUP_REMOVED lines=16> */
[----:B------:R-:W2:Y:S01]  /*19fd0*/  MUFU.EX2 R146, R135 ;  /* 0x0000008700927308 */ /* 0x000ea20000000800 */
[C---:B------:R-:W-:Y:S02]  /*19fe0*/  FMUL.FTZ R31, R2.reuse, R31 ;  /* 0x0000001f021f7220 */ /* 0x040fe40000410000 */
[C---:B------:R-:W-:Y:S02]  /*19ff0*/  FMUL.FTZ R34, R2.reuse, R34 ;  /* 0x0000002202227220 */ /* 0x040fe40000410000 */
[C---:B------:R-:W-:Y:S02]  /*1a000*/  FMUL.FTZ R35, R2.reuse, R35 ;  /* 0x0000002302237220 */ /* 0x040fe40000410000 */
[C---:B------:R-:W-:Y:S02]  /*1a010*/  FMUL.FTZ R38, R2.reuse, R38 ;  /* 0x0000002602267220 */ /* 0x040fe40000410000 */
[C---:B------:R-:W-:Y:S01]  /*1a020*/  FMUL.FTZ R39, R2.reuse, R39 ;  /* 0x0000002702277220 */ /* 0x040fe20000410000 */
[----:B------:R-:W-:Y:S01]  /*1a030*/  MUFU.EX2 R135, R172 ;  /* 0x000000ac00877308 */ /* 0x000fe20000000800 */
[C---:B------:R-:W-:Y:S02]  /*1a040*/  FMUL.FTZ R42, R2.reuse, R42 ;  /* 0x0000002a022a7220 */ /* 0x040fe40000410000 */
[----:B------:R-:W-:Y:S02]  /*1a050*/  FMUL.FTZ R43, R2, R43 ;  /* 0x0000002b022b7220 */ /* 0x000fe40000410000 */
[C---:B------:R-:W-:Y:S02]  /*1a060*/  FMUL.FTZ R44, R0.reuse, R44 ;  /* 0x0000002c002c7220 */ /* 0x040fe40000410000 */
[----:B------:R-:W-:Y:S02]  /*1a070*/  FMUL.FTZ R45, R0, R45 ;  /* 0x0000002d002d7220 */ /* 0x000fe40000410000 */
[C---:B------:R-:W-:Y:S01]  /*1a080*/  FMUL.FTZ R46, R2.reuse, R46 ;  /* 0x0000002e022e7220 */ /* 0x040fe20000410000 */
[----:B------:R3:W-:Y:S01]  /*1a090*/  MUFU.EX2 R170, R166 ;  /* 0x000000a600aa7308 */ /* 0x0007e20000000800 */
[----:B------:R-:W-:Y:S02]  /*1a0a0*/  FMUL.FTZ R47, R2, R47 ;  /* 0x0000002f022f7220 */ /* 0x000fe40000410000 */
[C---:B------:R-:W-:Y:S01]  /*1a0b0*/  FMUL.FTZ R48, R0.reuse, R48 ;  /* 0x0000003000307220 */ /* 0x040fe20000410000 */
[----:B--2---:R-:W-:Y:S01]  /*1a0c0*/  F2FP.PACK_AB R163, R173, R146 ;  /* 0x00000092ada3723e */ /* 0x004fe200000000ff */
[----:B------:R-:W-:Y:S02]  /*1a0d0*/  FMUL.FTZ R49, R0, R49 ;  /* 0x0000003100317220 */ /* 0x000fe40000410000 */
[C---:B------:R-:W-:Y:S02]  /*1a0e0*/  FMUL.FTZ R50, R2.reuse, R50 ;  /* 0x0000003202327220 */ /* 0x040fe40000410000 */
[----:B------:R-:W-:Y:S01]  /*1a0f0*/  FMUL.FTZ R51, R2, R51 ;  /* 0x0000003302337220 */ /* 0x000fe20000410000 */
[----:B------:R-:W2:Y:S01]  /*1a100*/  MUFU.EX2 R169, R165 ;  /* 0x000000a500a97308 */ /* 0x000ea20000000800 */
[C---:B-1----:R-:W-:Y:S05]  /*1a110*/  HMMA.16816.F32 R4, R160.reuse, R140, R4 ;  /* 0x0000008ca004723c */ /* 0x042fea0000001804 */
[C---:B------:R-:W-:Y:S02]  /*1a120*/  FMUL.FTZ R52, R0.reuse, R52 ;  /* 0x0000003400347220 */ /* 0x040fe40000410000 */
[----:B------:R-:W-:Y:S01]  /*1a130*/  FMUL.FTZ R53, R0, R53 ;  /* 0x0000003500357220 */ /* 0x000fe20000410000 */
[C---:B------:R-:W-:Y:S01]  /*1a140*/  HMMA.16816.F32 R8, R160.reuse, R142, R8 ;  /* 0x0000008ea008723c */ /* 0x040fe20000001808 */
[----:B------:R-:W1:Y:S03]  /*1a150*/  LDSM.16.MT88.4 R140, [R179] ;  /* 0x00000000b38c783b */ /* 0x000e660000004200 */
[----:B------:R-:W-:Y:S01]  /*1a160*/  FMUL.FTZ R54, R2, R54 ;  /* 0x0000003602367220 */ /* 0x000fe20000410000 */
[----:B---3--:R-:W-:Y:S01]  /*1a170*/  F2FP.PACK_AB R166, R136, R144 ;  /* 0x0000009088a6723e */ /* 0x008fe200000000ff */
[----:B------:R-:W-:Y:S02]  /*1a180*/  FMUL.FTZ R55, R2, R55 ;  /* 0x0000003702377220 */ /* 0x000fe40000410000 */
[C---:B------:R-:W-:Y:S04]  /*1a190*/  FMUL.FTZ R56, R0.reuse, R56 ;  /* 0x0000003800387220 */ /* 0x040fe80000410000 */
[----:B------:R-:W-:Y:S02]  /*1a1a0*/  FMUL.FTZ R57, R0, R57 ;  /* 0x0000003900397220 */ /* 0x000fe40000410000 */
[C---:B------:R-:W-:Y:S01]  /*1a1b0*/  FMUL.FTZ R58, R2.reuse, R58 ;  /* 0x0000003a023a7220 */ /* 0x040fe20000410000 */
[----:B--2---:R-:W-:Y:S01]  /*1a1c0*/  F2FP.PACK_AB R165, R169, R170 ;  /* 0x000000aaa9a5723e */ /* 0x004fe200000000ff */
        /* <DEDUP_REMOVED lines=132> */
[----:B-1----:R-:W-:Y:S01]  /*1aa10*/  F2FP.PACK_AB R167, R135, R160 ;  /* 0x000000a087a7723e */ /* 0x002fe200000000ff */
[----:B------:R-:W-:Y:S01]  /*1aa20*/  FADD.FTZ R2, R160, R0 ;  /* 0x00000000a0027221 */ /* 0x000fe20000010000 */
[----:B------:R-:W-:Y:S03]  /*1aa30*/  IADD3 R0, R195, -0x1, RZ ;  /* 0xffffffffc3007810 */ /* 0x000fe60007ffe0ff */
[----:B------:R-:W-:Y:S03]  /*1aa40*/  FADD.FTZ R203, R135, R2 ;  /* 0x0000000287cb7221 */ /* 0x000fe60000010000 */
[----:B------:R-:W-:Y:S01]  /*1aa50*/  MOV R195, R0 ;  /* 0x0000000000c37202 */ /* 0x000fe20000000f00 */
[C---:B------:R-:W-:Y:S01]  /*1aa60*/  HMMA.16816.F32 R152, R164.reuse, R148, R4 ;  /* 0x00000094a498723c */ /* 0x040fe20000001804 */
[----:B------:R-:W1:Y:S04]  /*1aa70*/  LDSM.16.MT88.4 R4, [R181+0x800] ;  /* 0x00080000b504783b */ /* 0x000e680000004200 */
[----:B------:R-:W-:Y:S03]  /*1aa80*/  MOV R135, R134 ;  /* 0x0000008600877202 */ /* 0x000fe60000000f00 */
        /* <DEDUP_REMOVED lines=45> */
[----:B------:R-:W-:Y:S07]  /*1ad60*/  @!UPT UIADD3 URZ, URZ, URZ, URZ ;  /* 0x0000003f3f3ff290 */ /* 0x000fee000fffe03f */
[----:B------:R-:W-:-:S11]  /*1ad70*/  @P0 BRA `(.L_x_909) ;  /* 0xffffd4f000000947 */ /* 0x000fd6000383ffff */
.L_x_891:
[----:B------:R-:W-:Y:S05]  /*1ad80*/  BRA.DIV ~URZ, `(.L_x_910) ;  /* 0x00006f227f007947 */ /* 0x000fea000b800000 */
[----:B------:R1:W2:Y:S02]  /*1ad90*/  SHFL.BFLY PT, R0, R204, 0x2, 0x1f ;  /* 0x0c401f00cc007f89 */ /* 0x0002a400000e0000 */
.L_x_1010:
[----:B--2---:R-:W-:Y:S01]  /*1ada0*/  FADD.FTZ R6, R0, R204 ;  /* 0x000000cc00067221 */ /* 0x004fe20000010000 */
[----:B------:R-:W-:Y:S05]  /*1adb0*/  BRA.DIV ~URZ, `(.L_x_911) ;  /* 0x00006f427f007947 */ /* 0x000fea000b800000 */
[----:B------:R-:W2:Y:S02]  /*1adc0*/  SHFL.BFLY PT, R0, R6, 0x1, 0x1f ;  /* 0x0c201f0006007f89 */ /* 0x000ea400000e0000 */
[----:B--2---:R-:W-:-:S02]  /*1add0*/  FADD.FTZ R6, R6, R0 ;  /* 0x0000000006067221 */ /* 0x004fc40000010000 */
[----:B------:R-:W2:Y:S02]  /*1ade0*/  SHFL.BFLY PT, R0, R203, 0x2, 0x1f ;  /* 0x0c401f00cb007f89 */ /* 0x000ea400000e0000 */
[----:B--2---:R-:W-:-:S05]  /*1adf0*/  FADD.FTZ R4, R0, R203 ;  /* 0x000000cb00047221 */ /* 0x004fca0000010000 */
[----:B------:R2:W3:Y:S02]  /*1ae00*/  SHFL.BFLY PT, R3, R4, 0x1, 0x1f ;  /* 0x0c201f0004037f89 */ /* 0x0004e400000e0000 */
.L_x_1011:
        /* <DEDUP_REMOVED lines=10> */
[----:B------:R-:W-:Y:S02]  /*1aeb0*/  FMUL.FTZ R165, R2, R101 ;  /* 0x0000006502a57220 */ /* 0x000fe40000410000 */
        /* <DEDUP_REMOVED lines=24> */
[----:B------:R-:W-:Y:S02]  /*1b040*/  FMUL.FTZ R121, R0, R27 ;  /* 0x0000001b00797220 */ /* 0x000fe40000410000 */
[C---:B------:R-:W-:Y:S02]  /*1b050*/  FMUL.FTZ R160, R2.reuse, R48 ;  /* 0x0000003002a07220 */ /* 0x040fe40000410000 */
[----:B------:R-:W-:-:S02]  /*1b060*/  FMUL.FTZ R161, R2, R49 ;  /* 0x0000003102a17220 */ /* 0x000fc40000410000 */
[C---:B------:R-:W-:Y:S02]  /*1b070*/  FMUL.FTZ R168, R2.reuse, R116 ;  /* 0x0000007402a87220 */ /* 0x040fe40000410000 */
[C---:B------:R-:W-:Y:S02]  /*1b080*/  FMUL.FTZ R169, R2.reuse, R117 ;  /* 0x0000007502a97220 */ /* 0x040fe40000410000 */
[C---:B------:R-:W-:Y:S02]  /*1b090*/  FMUL.FTZ R112, R2.reuse, R124 ;  /* 0x0000007c02707220 */ /* 0x040fe40000410000 */
[----:B------:R-:W-:Y:S02]  /*1b0a0*/  FMUL.FTZ R113, R2, R125 ;  /* 0x0000007d02717220 */ /* 0x000fe40000410000 */
[C---:B------:R-:W-:Y:S02]  /*1b0b0*/  FMUL.FTZ R52, R0.reuse, R142 ;  /* 0x0000008e00347220 */ /* 0x040fe40000410000 */
[----:B------:R-:W-:-:S02]  /*1b0c0*/  FMUL.FTZ R53, R0, R143 ;  /* 0x0000008f00357220 */ /* 0x000fc40000410000 */
[C---:B------:R-:W-:Y:S02]  /*1b0d0*/  FMUL.FTZ R128, R0.reuse, R22 ;  /* 0x0000001600807220 */ /* 0x040fe40000410000 */
[C---:B------:R-:W-:Y:S02]  /*1b0e0*/  FMUL.FTZ R129, R0.reuse, R23 ;  /* 0x0000001700817220 */ /* 0x040fe40000410000 */
[C---:B------:R-:W-:Y:S02]  /*1b0f0*/  FMUL.FTZ R26, R0.reuse, R42 ;  /* 0x0000002a001a7220 */ /* 0x040fe40000410000 */
[----:B------:R-:W-:Y:S02]  /*1b100*/  FMUL.FTZ R27, R0, R43 ;  /* 0x0000002b001b7220 */ /* 0x000fe40000410000 */
[----:B---3--:R-:W-:Y:S02]  /*1b110*/  @P0 FMUL.FTZ R3, R3, 0.69314718246459960938 ;  /* 0x3f31721803030820 */ /* 0x008fe40000410000 */
        /* <DEDUP_REMOVED lines=56> */
[----:B------:R-:W-:Y:S01]  /*1b4a0*/  FMUL.FTZ R67, R0, R131 ;  /* 0x0000008300437220 */ /* 0x000fe20000410000 */
[----:B------:R-:W-:Y:S01]  /*1b4b0*/  MOV R0, 0x1 ;  /* 0x0000000100007802 */ /* 0x000fe20000000f00 */
[----:B------:R-:W-:Y:S02]  /*1b4c0*/  @P0 FFMA.FTZ R18, R4, R5, R3 ;  /* 0x0000000504120223 */ /* 0x000fe40000010003 */
        /* <DEDUP_REMOVED lines=40> */
.L_x_756:
[----:B------:R-:W2:Y:S01]  /*1b750*/  S2R R110, SR_TID.X ;  /* 0x00000000006e7919 */ /* 0x000ea20000002100 */
[----:B------:R-:W-:Y:S01]  /*1b760*/  BSSY B0, `(.L_x_912) ;  /* 0x0000010000007945 */ /* 0x000fe20003800000 */
[----:B--2---:R-:W-:-:S13]  /*1b770*/  LOP3.LUT P0, RZ, R110, 0xff, RZ, 0xc0, !PT ;  /* 0x000000ff6eff7812 */ /* 0x004fda000780c0ff */
[----:B------:R-:W-:Y:S05]  /*1b780*/  @P0 BRA `(.L_x_913) ;  /* 0x000000d000000947 */ /* 0x000fea0003800000 */
[----:B------:R-:W2:Y:S01]  /*1b790*/  S2R R2, SR_LANEID ;  /* 0x0000000000027919 */ /* 0x000ea20000000000 */
[----:B------:R-:W-:Y:S01]  /*1b7a0*/  VOTEU.ANY UR4, UPT, PT ;  /* 0x0000000000047886 */ /* 0x000fe200038e0100 */
[----:B------:R-:W-:Y:S01]  /*1b7b0*/  IMAD.MOV.U32 R4, RZ, RZ, c[0x0][0x560] ;  /* 0x00015800ff047624 */ /* 0x000fe200078e00ff */
[----:B------:R-:W2:Y:S01]  /*1b7c0*/  FLO.U32 R3, UR4 ;  /* 0x0000000400037d00 */ /* 0x000ea200080e0000 */
[----:B------:R-:W-:Y:S01]  /*1b7d0*/  IMAD.MOV.U32 R5, RZ, RZ, c[0x0][0x564] ;  /* 0x00015900ff057624 */ /* 0x000fe200078e00ff */
[----:B--2---:R-:W-:-:S06]  /*1b7e0*/  ISETP.EQ.U32.AND P0, PT, R3, R2, PT ;  /* 0x000000020300720c */ /* 0x004fcc0003f02070 */
[----:B------:R-:W2:Y:S07]  /*1b7f0*/  POPC R2, UR4 ;  /* 0x0000000400027d09 */ /* 0x000eae0008000000 */
[----:B--2---:R-:W2:Y:S04]  /*1b800*/  @P0 ATOMG.E.ADD.STRONG.GPU PT, R2, [R4.64], R2 ;  /* 0x00000002040209a8 */ /* 0x004ea800081ee1c8 */
[----:B--2---:R2:W3:Y:S04]  /*1b810*/  SHFL.IDX PT, R3, R2, R3, 0x1f ;  /* 0x00001f0302037589 */ /* 0x0044e800000e0000 */
[----:B--2---:R-:W2:Y:S02]  /*1b820*/  S2R R2, SR_LTMASK ;  /* 0x0000000000027919 */ /* 0x004ea40000003900 */
[----:B--2---:R-:W-:-:S06]  /*1b830*/  LOP3.LUT R2, R2, UR4, RZ, 0xc0, !PT ;  /* 0x0000000402027c12 */ /* 0x004fcc000f8ec0ff */
[----:B------:R-:W3:Y:S02]  /*1b840*/  POPC R2, R2 ;  /* 0x0000000200027309 */ /* 0x000ee40000000000 */
[----:B---3--:R-:W-:-:S06]  /*1b850*/  IADD3 R232, R3, c[0x0][0xc], R2 ;  /* 0x0000030003e87a10 */ /* 0x008fcc0007ffe002 */
.L_x_913:
[----:B------:R-:W-:Y:S05]  /*1b860*/  BSYNC B0 ;  /* 0x0000000000007941 */ /* 0x000fea0003800000 */
.L_x_912:
        /* <DEDUP_REMOVED lines=8> */
[----:B------:R-:W-:Y:S01]  /*1b8f0*/  IMAD.MOV.U32 R4, RZ, RZ, 0x4 ;  /* 0x00000004ff047424 */ /* 0x000fe200078e00ff */
[----:B------:R-:W-:Y:S01]  /*1b900*/  F2FP.PACK_AB R0, R49, R48 ;  /* 0x000000303100723e */ /* 0x000fe200000000ff */
[----:B------:R-:W-:Y:S01]  /*1b910*/  IMAD.MOV.U32 R12, RZ, RZ, c[0x0][0x388] ;  /* 0x0000e200ff0c7624 */ /* 0x000fe200078e00ff */
[----:B------:R-:W-:Y:S02]  /*1b920*/  ISETP.NE.U32.AND P0, PT, RZ, c[0x0][0x508], PT ;  /* 0x00014200ff007a0c */ /* 0x000fe40003f05070 */
[----:B------:R-:W-:Y:S02]  /*1b930*/  ISETP.NE.U32.AND P2, PT, RZ, c[0x0][0x500], PT ;  /* 0x00014000ff007a0c */ /* 0x000fe40003f45070 */
[----:B------:R-:W-:-:S02]  /*1b940*/  ISETP.NE.AND.EX P1, PT, RZ, c[0x0][0x50c], PT, P0 ;  /* 0x00014300ff007a0c */ /* 0x000fc40003f25300 */
        /* <DEDUP_REMOVED lines=127> */
[----:B--2---:R-:W-:-:S03]  /*1c140*/  @P1 IMAD.WIDE R2, R235, R4, c[0x0][0x508] ;  /* 0x00014200eb021625 */ /* 0x004fc600078e0204 */
[----:B------:R-:W-:Y:S01]  /*1c150*/  BAR.SYNC.DEFER_BLOCKING 0x1, 0x100 ;  /* 0x0044000000007b1d */ /* 0x000fe20000010000 */
[----:B------:R-:W-:-:S05]  /*1c160*/  IMAD.WIDE R4, R235, R4, c[0x0][0x500] ;  /* 0x00014000eb047625 */ /* 0x000fca00078e0204 */
[----:B------:R2:W5:Y:S02]  /*1c170*/  @P1 LDG.E R12, [R2.64] ;  /* 0x00000008020c1981 */ /* 0x000564000c1e1900 */
[----:B--2---:R-:W-:-:S06]  /*1c180*/  IMAD.MOV.U32 R2, RZ, RZ, RZ ;  /* 0x000000ffff027224 */ /* 0x004fcc00078e00ff */
[----:B------:R3:W5:Y:S01]  /*1c190*/  @P2 LDG.E R2, [R4.64] ;  /* 0x0000000804022981 */ /* 0x000762000c1e1900 */
[----:B------:R-:W-:-:S04]  /*1c1a0*/  ISETP.NE.AND P0, PT, R233, RZ, PT ;  /* 0x000000ffe900720c */ /* 0x000fc80003f05270 */
[----:B------:R-:W-:Y:S01]  /*1c1b0*/  SEL R3, R233, c[0x0][0x3d4], P0 ;  /* 0x0000f500e9037a07 */ /* 0x000fe20000000000 */
[----:B------:R-:W-:Y:S05]  /*1c1c0*/  @P1 BRA `(.L_x_916) ;  /* 0x0000004000001947 */ /* 0x000fea0003800000 */
[----:B------:R-:W-:Y:S05]  /*1c1d0*/  @!P2 BRA `(.L_x_916) ;  /* 0x000000300000a947 */ /* 0x000fea0003800000 */
[----:B---3--:R2:W3:Y:S04]  /*1c1e0*/  LDG.E R0, [R4.64] ;  /* 0x0000000804007981 */ /* 0x0084e8000c1e1900 */
[----:B--2---:R-:W3:Y:S02]  /*1c1f0*/  LDG.E R4, [R4.64+0x4] ;  /* 0x0000040804047981 */ /* 0x004ee4000c1e1900 */
[----:B---3-5:R-:W-:Y:S02]  /*1c200*/  IADD3 R12, -R0, R4, RZ ;  /* 0x00000004000c7210 */ /* 0x028fe40007ffe1ff */
.L_x_916:
[----:B-----5:R-:W2:Y:S01]  /*1c210*/  LDL R99, [R1+0x40] ;  /* 0x0000400001637983 */ /* 0x020ea20000100800 */
[----:B------:R-:W-:Y:S01]  /*1c220*/  IMAD.MOV.U32 R16, RZ, RZ, 0x368 ;  /* 0x00000368ff107424 */ /* 0x000fe200078e00ff */
[----:B------:R-:W-:Y:S01]  /*1c230*/  ISETP.GT.AND P2, PT, R3, 0x1, PT ;  /* 0x000000010300780c */ /* 0x000fe20003f44270 */
[----:B------:R-:W-:Y:S01]  /*1c240*/  IMAD R12, R12, c[0x0][0x4e8], RZ ;  /* 0x00013a000c0c7a24 */ /* 0x000fe200078e02ff */
[----:B------:R-:W-:-:S02]  /*1c250*/  ISETP.NE.U32.AND P0, PT, RZ, c[0x0][0x500], PT ;  /* 0x00014000ff007a0c */ /* 0x000fc40003f05070 */
[----:B------:R-:W-:Y:S02]  /*1c260*/  SEL R16, R16, 0x328, P2 ;  /* 0x0000032810107807 */ /* 0x000fe40001000000 */
[----:B------:R-:W-:Y:S02]  /*1c270*/  ISETP.NE.AND.EX P0, PT, RZ, c[0x0][0x504], PT, P0 ;  /* 0x00014100ff007a0c */ /* 0x000fe40003f05300 */
[----:B------:R-:W4:Y:S01]  /*1c280*/  LDC.64 R6, c[0x0][R16+0x170] ;  /* 0x00005c0010067b82 */ /* 0x000f220000000a00 */
[----:B------:R-:W-:Y:S02]  /*1c290*/  SHF.R.S32.HI R3, RZ, 0x1f, R235 ;  /* 0x0000001fff037819 */ /* 0x000fe400000114eb */
[----:B---3--:R-:W-:Y:S02]  /*1c2a0*/  SEL R0, R235, RZ, !P0 ;  /* 0x000000ffeb007207 */ /* 0x008fe40004000000 */
[----:B------:R-:W-:Y:S02]  /*1c2b0*/  SEL R5, R3, RZ, !P0 ;  /* 0x000000ff03057207 */ /* 0x000fe40004000000 */
[----:B------:R-:W-:Y:S01]  /*1c2c0*/  LOP3.LUT R4, R234, 0xffff, RZ, 0xc0, !PT ;  /* 0x0000ffffea047812 */ /* 0x000fe200078ec0ff */
[----:B------:R-:W3:Y:S01]  /*1c2d0*/  LDC.64 R10, c[0x0][R16+0x168] ;  /* 0x00005a00100a7b82 */ /* 0x000ee20000000a00 */
[----:B------:R-:W-:-:S04]  /*1c2e0*/  SHF.R.S32.HI R19, RZ, 0x1f, R110 ;  /* 0x0000001fff137819 */ /* 0x000fc8000001146e */
[----:B------:R-:W-:-:S03]  /*1c2f0*/  LEA.HI R19, R19, R110, RZ, 0x5 ;  /* 0x0000006e13137211 */ /* 0x000fc600078f28ff */
[----:B------:R-:W1:Y:S01]  /*1c300*/  LDC.64 R14, c[0x0][R16+0x178] ;  /* 0x00005e00100e7b82 */ /* 0x000e620000000a00 */
[----:B------:R-:W-:-:S05]  /*1c310*/  LOP3.LUT R19, R19, 0xffffffe0, RZ, 0xc0, !PT ;  /* 0xffffffe013137812 */ /* 0x000fca00078ec0ff */
[----:B------:R-:W-:Y:S02]  /*1c320*/  IMAD.IADD R19, R110, 0x1, -R19 ;  /* 0x000000016e137824 */ /* 0x000fe400078e0a13 */
[----:B----4-:R-:W-:-:S04]  /*1c330*/  IMAD R3, R7, R0, RZ ;  /* 0x0000000007037224 */ /* 0x010fc800078e02ff */
[C---:B------:R-:W-:Y:S02]  /*1c340*/  IMAD R5, R6.reuse, R5, R3 ;  /* 0x0000000506057224 */ /* 0x040fe400078e0203 */
[----:B------:R-:W-:-:S04]  /*1c350*/  IMAD.WIDE.U32 R6, R6, R0, RZ ;  /* 0x0000000006067225 */ /* 0x000fc800078e00ff */
[----:B---3--:R-:W-:-:S04]  /*1c360*/  IMAD.WIDE.U32 R8, R10, R4, RZ ;  /* 0x000000040a087225 */ /* 0x008fc800078e00ff */
[----:B------:R-:W-:Y:S01]  /*1c370*/  IMAD R3, R11, R4, RZ ;  /* 0x000000040b037224 */ /* 0x000fe200078e02ff */
[--C-:B------:R-:W-:Y:S01]  /*1c380*/  IADD3 R13, P1, P0, R6, R8, R2.reuse ;  /* 0x00000008060d7210 */ /* 0x100fe2000783e002 */
[----:B------:R-:W-:Y:S01]  /*1c390*/  IMAD.IADD R5, R7, 0x1, R5 ;  /* 0x0000000107057824 */ /* 0x000fe200078e0205 */
[----:B------:R-:W-:Y:S01]  /*1c3a0*/  SHF.R.S32.HI R11, RZ, 0x1f, R2 ;  /* 0x0000001fff0b7819 */ /* 0x000fe20000011402 */
[----:B------:R-:W-:Y:S01]  /*1c3b0*/  IMAD.IADD R8, R9, 0x1, R3 ;  /* 0x0000000109087824 */ /* 0x000fe200078e0203 */
[----:B------:R-:W-:Y:S01]  /*1c3c0*/  SEL R6, R244, RZ, P2 ;  /* 0x000000fff4067207 */ /* 0x000fe20001000000 */
[----:B------:R-:W-:-:S03]  /*1c3d0*/  IMAD.MOV.U32 R3, RZ, RZ, c[0x0][0x4e8] ;  /* 0x00013a00ff037624 */ /* 0x000fc600078e00ff */
[----:B------:R-:W-:Y:S01]  /*1c3e0*/  IADD3.X R10, R5, R8, R11, P1, P0 ;  /* 0x00000008050a7210 */ /* 0x000fe20000fe040b */
[-C--:B-1----:R-:W-:Y:S01]  /*1c3f0*/  IMAD R9, R15, R6.reuse, RZ ;  /* 0x000000060f097224 */ /* 0x082fe200078e02ff */
[----:B------:R-:W-:Y:S01]  /*1c400*/  ISETP.NE.AND P3, PT, R3, 0x1, PT ;  /* 0x000000010300780c */ /* 0x000fe20003f65270 */
[----:B------:R-:W-:Y:S02]  /*1c410*/  IMAD.IADD R3, R231, 0x1, R227 ;  /* 0x00000001e7037824 */ /* 0x000fe400078e02e3 */
[----:B------:R-:W-:-:S04]  /*1c420*/  IMAD.WIDE.U32 R6, R14, R6, RZ ;  /* 0x000000060e067225 */ /* 0x000fc800078e00ff */
[----:B------:R-:W-:Y:S02]  /*1c430*/  IMAD.MOV.U32 R5, RZ, RZ, R3 ;  /* 0x000000ffff057224 */ /* 0x000fe400078e0003 */
[----:B------:R-:W-:-:S04]  /*1c440*/  IMAD.IADD R9, R7, 0x1, R9 ;  /* 0x0000000107097824 */ /* 0x000fc800078e0209 */
[----:B------:R-:W-:-:S05]  /*1c450*/  @P3 IMAD.HI.U32 R8, R3, c[0x0][0x4ec], RZ ;  /* 0x00013b0003083a27 */ /* 0x000fca00078e00ff */
[----:B------:R-:W-:-:S04]  /*1c460*/  @P3 SHF.R.U32.HI R5, RZ, c[0x0][0x4f0], R8 ;  /* 0x00013c00ff053a19 */ /* 0x000fc80000011608 */
[----:B------:R-:W-:Y:S02]  /*1c470*/  IADD3 R6, P1, P0, R5, R13, R6 ;  /* 0x0000000d05067210 */ /* 0x000fe4000783e006 */
[--C-:B------:R-:W-:Y:S01]  /*1c480*/  SHF.R.S32.HI R7, RZ, 0x1f, R5.reuse ;  /* 0x0000001fff077819 */ /* 0x100fe20000011405 */
[----:B------:R-:W-:-:S03]  /*1c490*/  IMAD.MOV R5, RZ, RZ, -R5 ;  /* 0x000000ffff057224 */ /* 0x000fc600078e0a05 */
[----:B------:R-:W-:Y:S01]  /*1c4a0*/  IADD3.X R7, R7, R10, R9, P1, P0 ;  /* 0x0000000a07077210 */ /* 0x000fe20000fe0409 */
[----:B------:R-:W-:Y:S01]  /*1c4b0*/  IMAD R5, R5, c[0x0][0x4e8], R3 ;  /* 0x00013a0005057a24 */ /* 0x000fe200078e0203 */
[----:B------:R-:W1:Y:S04]  /*1c4c0*/  LDC.64 R8, c[0x0][R16+0x160] ;  /* 0x0000580010087b82 */ /* 0x000e680000000a00 */
[----:B------:R-:W-:Y:S01]  /*1c4d0*/  SHF.R.S32.HI R10, RZ, 0x1f, R5 ;  /* 0x0000001fff0a7819 */ /* 0x000fe20000011405 */
[----:B-1----:R-:W-:-:S04]  /*1c4e0*/  IMAD.WIDE.U32 R6, R8, R5, R6 ;  /* 0x0000000508067225 */ /* 0x002fc800078e0006 */
[----:B------:R-:W-:Y:S02]  /*1c4f0*/  IMAD R5, R9, R5, RZ ;  /* 0x0000000509057224 */ /* 0x000fe400078e02ff */
[----:B------:R-:W-:Y:S02]  /*1c500*/  IMAD.MOV.U32 R9, RZ, RZ, c[0x0][0x4ac] ;  /* 0x00012b00ff097624 */ /* 0x000fe400078e00ff */
[----:B------:R-:W-:Y:S02]  /*1c510*/  IMAD R5, R8, R10, R5 ;  /* 0x0000000a08057224 */ /* 0x000fe400078e0205 */
[----:B------:R-:W-:Y:S01]  /*1c520*/  IMAD.MOV.U32 R8, RZ, RZ, c[0x0][0x4a8] ;  /* 0x00012a00ff087624 */ /* 0x000fe200078e00ff */
[----:B------:R-:W-:Y:S01]  /*1c530*/  SEL R9, R9, c[0x0][0x454], P2 ;  /* 0x0001150009097a07 */ /* 0x000fe20001000000 */
[----:B------:R-:W-:-:S03]  /*1c540*/  IMAD.IADD R7, R7, 0x1, R5 ;  /* 0x0000000107077824 */ /* 0x000fc600078e0205 */
[----:B------:R-:W-:-:S04]  /*1c550*/  SEL R8, R8, c[0x0][0x450], P2 ;  /* 0x0001140008087a07 */ /* 0x000fc80001000000 */
[----:B------:R-:W-:-:S04]  /*1c560*/  LEA R5, P0, R6, R8, 0x2 ;  /* 0x0000000806057211 */ /* 0x000fc800078010ff */
[----:B------:R-:W-:Y:S01]  /*1c570*/  LEA.HI.X R7, R6, R9, R7, 0x2, P0 ;  /* 0x0000000906077211 */ /* 0x000fe200000f1407 */
[----:B------:R-:W-:Y:S01]  /*1c580*/  SHFL.IDX PT, R8, R5, RZ, 0x1c1f ;  /* 0x001c1fff05087589 */ /* 0x000fe200000e0000 */
[----:B------:R-:W-:-:S03]  /*1c590*/  LOP3.LUT P0, RZ, R19, 0x3, RZ, 0xc0, !PT ;  /* 0x0000000313ff7812 */ /* 0x000fc6000780c0ff */
[----:B------:R-:W1:Y:S04]  /*1c5a0*/  SHFL.IDX PT, R9, R7, RZ, 0x1c1f ;  /* 0x001c1fff07097589 */ /* 0x000e6800000e0000 */
[----:B------:R2:W-:Y:S04]  /*1c5b0*/  SHFL.IDX PT, R6, R5, 0x1, 0x1c1f ;  /* 0x003c1f0005067f89 */ /* 0x0005e800000e0000 */
        /* <DEDUP_REMOVED lines=11> */
[----:B------:R-:W-:Y:S01]  /*1c670*/  IMAD R11, R11, c[0x0][0x3a0], RZ ;  /* 0x0000e8000b0b7a24 */ /* 0x000fe200078e02ff */
[----:B-1----:R-:W-:Y:S01]  /*1c680*/  IADD3 R8, R212, R227, RZ ;  /* 0x000000e3d4087210 */ /* 0x002fe20007ffe0ff */
        /* <DEDUP_REMOVED lines=33> */
[----:B------:R-:W-:Y:S02]  /*1c8a0*/  IADD3 R5, R211, R227, RZ ;  /* 0x000000e3d3057210 */ /* 0x000fe40007ffe0ff */
        /* <DEDUP_REMOVED lines=14> */
.L_x_1012:
[----:B------:R-:W-:Y:S05]  /*1c990*/  BRA.DIV ~URZ, `(.L_x_919) ;  /* 0x000054c27f007947 */ /* 0x000fea000b800000 */
[----:B------:R4:W2:Y:S02]  /*1c9a0*/  SHFL.IDX PT, R0, R14, RZ, 0x181f ;  /* 0x00181fff0e007589 */ /* 0x0008a400000e0000 */
.L_x_1013:
        /* <DEDUP_REMOVED lines=9> */
[----:B------:R-:W-:Y:S02]  /*1ca40*/  @!P1 LEA R6, P5, R200, R0, 0x1 ;  /* 0x00000000c8069211 */ /* 0x000fe400078a08ff */
        /* <DEDUP_REMOVED lines=9> */
.L_x_921:
[----:B------:R-:W-:Y:S05]  /*1cae0*/  BSYNC B0 ;  /* 0x0000000000007941 */ /* 0x000fea0003800000 */
.L_x_920:
[----:B------:R-:W-:Y:S05]  /*1caf0*/  BRA.DIV ~URZ, `(.L_x_922) ;  /* 0x000053c27f007947 */ /* 0x000fea000b800000 */
[----:B---3--:R3:W4:Y:S04]  /*1cb00*/  SHFL.IDX PT, R4, R13, 0x1, 0x181f ;  /* 0x00381f000d047f89 */ /* 0x00872800000e0000 */
[----:B--2---:R3:W2:Y:S02]  /*1cb10*/  SHFL.IDX PT, R0, R14, 0x1, 0x181f ;  /* 0x00381f000e007f89 */ /* 0x0046a400000e0000 */
.L_x_1014:
        /* <DEDUP_REMOVED lines=20> */
.L_x_924:
[----:B------:R-:W-:Y:S05]  /*1cc60*/  BSYNC B0 ;  /* 0x0000000000007941 */ /* 0x000fea0003800000 */
.L_x_923:
[----:B------:R-:W-:Y:S05]  /*1cc70*/  BRA.DIV ~URZ, `(.L_x_925) ;  /* 0x000053027f007947 */ /* 0x000fea000b800000 */
[----:B----4-:R4:W3:Y:S02]  /*1cc80*/  SHFL.IDX PT, R4, R13, 0x2, 0x181f ;  /* 0x00581f000d047f89 */ /* 0x0108e400000e0000 */
.L_x_1015:
[----:B------:R-:W-:Y:S05]  /*1cc90*/  BRA.DIV ~URZ, `(.L_x_926) ;  /* 0x000053527f007947 */ /* 0x000fea000b800000 */
[----:B--2---:R2:W4:Y:S02]  /*1cca0*/  SHFL.IDX PT, R0, R14, 0x2, 0x181f ;  /* 0x00581f000e007f89 */ /* 0x00452400000e0000 */
.L_x_1016:
        /* <DEDUP_REMOVED lines=20> */
.L_x_928:
[----:B------:R-:W-:Y:S05]  /*1cdf0*/  BSYNC B0 ;  /* 0x0000000000007941 */ /* 0x000fea0003800000 */
.L_x_927:
[----:B------:R-:W-:Y:S05]  /*1ce00*/  BRA.DIV ~URZ, `(.L_x_929) ;  /* 0x000052427f007947 */ /* 0x000fea000b800000 */
[----:B---3--:R3:W2:Y:S04]  /*1ce10*/  SHFL.IDX PT, R4, R13, 0x3, 0x181f ;  /* 0x00781f000d047f89 */ /* 0x0086a800000e0000 */
[----:B----4-:R3:W4:Y:S02]  /*1ce20*/  SHFL.IDX PT, R0, R14, 0x3, 0x181f ;  /* 0x00781f000e007f89 */ /* 0x01072400000e0000 */
.L_x_1017:
[----:B------:R-:W-:-:S04]  /*1ce30*/  IADD3 R2, R5, 0x60, RZ ;  /* 0x0000006005027810 */ /* 0x000fc80007ffe0ff */
[----:B------:R-:W-:-:S13]  /*1ce40*/  ISETP.GE.AND P0, PT, R2, R12, PT ;  /* 0x0000000c0200720c */ /* 0x000fda0003f06270 */
[----:B------:R-:W-:Y:S05]  /*1ce50*/  @P0 BRA `(.L_x_930) ;  /* 0x00002b7000000947 */ /* 0x000fea0003800000 */
[----:B------:R-:W-:Y:S02]  /*1ce60*/  ISETP.GE.AND P2, PT, R132, c[0x0][0x3c8], PT ;  /* 0x0000f20084007a0c */ /* 0x000fe40003f46270 */
[----:B------:R-:W-:Y:S02]  /*1ce70*/  ISETP.GE.AND P1, PT, R137, c[0x0][0x3c8], PT ;  /* 0x0000f20089007a0c */ /* 0x000fe40003f26270 */
[----:B------:R-:W-:-:S09]  /*1ce80*/  ISETP.GE.AND P0, PT, R200, c[0x0][0x3c8], PT ;  /* 0x0000f200c8007a0c */ /* 0x000fd20003f06270 */
[-C--:B----4-:R-:W-:Y:S02]  /*1ce90*/  @!P2 LEA R8, P5, R132, R0.reuse, 0x1 ;  /* 0x000000008408a211 */ /* 0x090fe400078a08ff */
[CC--:B------:R-:W-:Y:S02]  /*1cea0*/  @!P1 LEA R6, P4, R201.reuse, R0.reuse, 0x1 ;  /* 0x00000000c9069211 */ /* 0x0c0fe400078808ff */
[----:B------:R-:W-:Y:S02]  /*1ceb0*/  @!P0 LEA R2, P3, R200, R0, 0x1 ;  /* 0x00000000c8028211 */ /* 0x000fe400078608ff */
        /* <DEDUP_REMOVED lines=12> */
.L_x_917:
        /* <DEDUP_REMOVED lines=33> */
.L_x_1018:
[----:B------:R-:W-:Y:S05]  /*1d190*/  BRA.DIV ~URZ, `(.L_x_932) ;  /* 0x00004fe27f007947 */ /* 0x000fea000b800000 */
[----:B------:R3:W4:Y:S02]  /*1d1a0*/  SHFL.IDX PT, R0, R12, RZ, 0x1c1f ;  /* 0x001c1fff0c007589 */ /* 0x00072400000e0000 */
.L_x_1019:
[----:B------:R-:W-:Y:S01]  /*1d1b0*/  BSSY B0, `(.L_x_933) ;  /* 0x00000d0000007945 */ /* 0x000fe20003800000 */
[----:B------:R-:W-:Y:S05]  /*1d1c0*/  @P0 BRA `(.L_x_934) ;  /* 0x00000ce000000947 */ /* 0x000fea0003800000 */
[C---:B------:R-:W-:Y:S02]  /*1d1d0*/  ISETP.GE.AND P0, PT, R215.reuse, c[0x0][0x3c8], PT ;  /* 0x0000f200d7007a0c */ /* 0x040fe40003f06270 */
[----:B------:R-:W-:Y:S02]  /*1d1e0*/  SHF.R.S32.HI R6, RZ, 0x1f, R215 ;  /* 0x0000001fff067819 */ /* 0x000fe400000114d7 */
[C---:B------:R-:W-:Y:S02]  /*1d1f0*/  IADD3 R8, R215.reuse, 0x8, RZ ;  /* 0x00000008d7087810 */ /* 0x040fe40007ffe0ff */
[C---:B------:R-:W-:Y:S02]  /*1d200*/  IADD3 R9, R215.reuse, 0x8, RZ ;  /* 0x00000008d7097810 */ /* 0x040fe40007ffe0ff */
[----:B------:R-:W-:-:S02]  /*1d210*/  IADD3 R7, R215, 0x10, RZ ;  /* 0x00000010d7077810 */ /* 0x000fc40007ffe0ff */
[----:B------:R-:W-:Y:S02]  /*1d220*/  SHF.R.S32.HI R9, RZ, 0x1f, R9 ;  /* 0x0000001fff097819 */ /* 0x000fe40000011409 */
[C---:B------:R-:W-:Y:S02]  /*1d230*/  IADD3 R10, R215.reuse, 0x60, RZ ;  /* 0x00000060d70a7810 */ /* 0x040fe40007ffe0ff */
[C---:B----4-:R-:W-:Y:S02]  /*1d240*/  @!P0 LEA R2, P1, R215.reuse, R0, 0x2 ;  /* 0x00000000d7028211 */ /* 0x050fe400078210ff */
[----:B------:R-:W-:Y:S02]  /*1d250*/  ISETP.GE.AND P3, PT, R10, c[0x0][0x3c8], PT ;  /* 0x0000f2000a007a0c */ /* 0x000fe40003f66270 */
[C---:B--2---:R-:W-:Y:S02]  /*1d260*/  @!P0 LEA.HI.X R3, R215.reuse, R4, R6, 0x2, P1 ;  /* 0x00000004d7038211 */ /* 0x044fe400008f1406 */
[----:B------:R-:W-:-:S02]  /*1d270*/  IADD3 R6, R215, 0x18, RZ ;  /* 0x00000018d7067810 */ /* 0x000fc40007ffe0ff */
[C---:B------:R-:W-:Y:S01]  /*1d280*/  IADD3 R14, R215.reuse, 0x70, RZ ;  /* 0x00000070d70e7810 */ /* 0x040fe20007ffe0ff */
[----:B------:R2:W-:Y:S01]  /*1d290*/  @!P0 ST.E.64 [R2.64], R134 ;  /* 0x0000008602008985 */ /* 0x0005e2000c101b08 */
[----:B------:R-:W-:Y:S02]  /*1d2a0*/  ISETP.GE.AND P0, PT, R8, c[0x0][0x3c8], PT ;  /* 0x0000f20008007a0c */ /* 0x000fe40003f06270 */
[----:B------:R-:W-:Y:S02]  /*1d2b0*/  ISETP.GE.AND P2, PT, R6, c[0x0][0x3c8], PT ;  /* 0x0000f20006007a0c */ /* 0x000fe40003f46270 */
[C---:B------:R-:W-:Y:S02]  /*1d2c0*/  IADD3 R15, R215.reuse, 0x60, RZ ;  /* 0x00000060d70f7810 */ /* 0x040fe40007ffe0ff */
[----:B------:R-:W-:Y:S02]  /*1d2d0*/  IADD3 R11, R215, 0x68, RZ ;  /* 0x00000068d70b7810 */ /* 0x000fe40007ffe0ff */
[----:B------:R-:W-:-:S02]  /*1d2e0*/  ISETP.GE.AND P4, PT, R14, c[0x0][0x3c8], PT ;  /* 0x0000f2000e007a0c */ /* 0x000fc40003f86270 */
[----:B------:R-:W-:Y:S02]  /*1d2f0*/  SHF.R.S32.HI R15, RZ, 0x1f, R15 ;  /* 0x0000001fff0f7819 */ /* 0x000fe4000001140f */
[----:B------:R-:W-:Y:S02]  /*1d300*/  SHF.R.S32.HI R11, RZ, 0x1f, R11 ;  /* 0x0000001fff0b7819 */ /* 0x000fe4000001140b */
[----:B------:R-:W-:Y:S02]  /*1d310*/  ISETP.GE.AND P6, PT, R252, c[0x0][0x3c8], PT ;  /* 0x0000f200fc007a0c */ /* 0x000fe40003fc6270 */
[----:B------:R-:W-:Y:S02]  /*1d320*/  SHF.R.S32.HI R16, RZ, 0x1f, R249 ;  /* 0x0000001fff107819 */ /* 0x000fe400000114f9 */
        /* <DEDUP_REMOVED lines=68> */
[----:B------:R-:W-:-:S03]  /*1d770*/  @!P3 LEA R6, P5, R10, R0, 0x2 ;  /* 0x000000000a06b211 */ /* 0x000fc600078a10ff */
[----:B------:R2:W-:Y:S01]  /*1d780*/  @!P2 ST.E.64 [R2.64], R160 ;  /* 0x000000a00200a985 */ /* 0x0005e2000c101b08 */
[----:B------:R-:W-:Y:S02]  /*1d790*/  ISETP.GE.AND P2, PT, R8, c[0x0][0x3c8], PT ;  /* 0x0000f20008007a0c */ /* 0x000fe40003f46270 */
[----:B------:R-:W-:Y:S02]  /*1d7a0*/  @!P3 LEA.HI.X R7, R10, R4, R15, 0x2, P5 ;  /* 0x000000040a07b211 */ /* 0x000fe400028f140f */
[C---:B------:R-:W-:Y:S02]  /*1d7b0*/  IADD3 R10, R215.reuse, 0x80, RZ ;  /* 0x00000080d70a7810 */ /* 0x040fe40007ffe0ff */
[----:B------:R-:W-:Y:S01]  /*1d7c0*/  IADD3 R15, R215, 0x70, RZ ;  /* 0x00000070d70f7810 */ /* 0x000fe20007ffe0ff */
[----:B------:R4:W-:Y:S01]  /*1d7d0*/  @!P3 ST.E.64 [R6.64], R162 ;  /* 0x000000a20600b985 */ /* 0x0009e2000c101b08 */
[----:B------:R-:W-:Y:S02]  /*1d7e0*/  ISETP.GE.AND P3, PT, R10, c[0x0][0x3c8], PT ;  /* 0x0000f2000a007a0c */ /* 0x000fe40003f66270 */
[----:B------:R-:W-:-:S02]  /*1d7f0*/  SHF.R.S32.HI R15, RZ, 0x1f, R15 ;  /* 0x0000001fff0f7819 */ /* 0x000fc4000001140f */
[----:B--2---:R-:W-:-:S04]  /*1d800*/  @!P1 LEA R2, P0, R9, R0, 0x2 ;  /* 0x0000000009029211 */ /* 0x004fc800078010ff */
[----:B------:R-:W-:Y:S02]  /*1d810*/  @!P1 LEA.HI.X R3, R9, R4, R11, 0x2, P0 ;  /* 0x0000000409039211 */ /* 0x000fe400000f140b */
[C---:B------:R-:W-:Y:S02]  /*1d820*/  IADD3 R9, R215.reuse, 0x88, RZ ;  /* 0x00000088d7097810 */ /* 0x040fe40007ffe0ff */
[----:B------:R-:W-:Y:S01]  /*1d830*/  IADD3 R11, R215, 0x78, RZ ;  /* 0x00000078d70b7810 */ /* 0x000fe20007ffe0ff */
[----:B------:R2:W-:Y:S01]  /*1d840*/  @!P1 ST.E.64 [R2.64], R56 ;  /* 0x0000003802009985 */ /* 0x0005e2000c101b08 */
[----:B------:R-:W-:Y:S02]  /*1d850*/  ISETP.GE.AND P1, PT, R9, c[0x0][0x3c8], PT ;  /* 0x0000f20009007a0c */ /* 0x000fe40003f26270 */
[----:B----4-:R-:W-:Y:S02]  /*1d860*/  @!P4 LEA R6, P5, R14, R0, 0x2 ;  /* 0x000000000e06c211 */ /* 0x010fe400078a10ff */
[----:B------:R-:W-:-:S02]  /*1d870*/  SHF.R.S32.HI R11, RZ, 0x1f, R11 ;  /* 0x0000001fff0b7819 */ /* 0x000fc4000001140b */
        /* <DEDUP_REMOVED lines=60> */
[----:B------:R-:W-:Y:S02]  /*1dc40*/  SHF.R.S32.HI R15, RZ, 0x1f, R15 ;  /* 0x0000001fff0f7819 */ /* 0x000fe4000001140f */
[----:B------:R-:W-:Y:S02]  /*1dc50*/  ISETP.GE.AND P5, PT, R251, c[0x0][0x3c8], PT ;  /* 0x0000f200fb007a0c */ /* 0x000fe40003fa6270 */
[----:B------:R-:W-:-:S02]  /*1dc60*/  SHF.R.S32.HI R14, RZ, 0x1f, R14 ;  /* 0x0000001fff0e7819 */ /* 0x000fc4000001140e */
[----:B------:R-:W-:Y:S02]  /*1dc70*/  ISETP.GE.AND P4, PT, R250, c[0x0][0x3c8], PT ;  /* 0x0000f200fa007a0c */ /* 0x000fe40003f86270 */
[----:B--2---:R-:W-:-:S04]  /*1dc80*/  @!P2 LEA R2, P0, R8, R0, 0x2 ;  /* 0x000000000802a211 */ /* 0x004fc800078010ff */
[----:B------:R-:W-:Y:S02]  /*1dc90*/  @!P2 LEA.HI.X R3, R8, R4, R9, 0x2, P0 ;  /* 0x000000040803a211 */ /* 0x000fe400000f1409 */
[----:B------:R-:W-:-:S03]  /*1dca0*/  @!P3 LEA R8, P0, R10, R0, 0x2 ;  /* 0x000000000a08b211 */ /* 0x000fc600078010ff */
[----:B------:R2:W-:Y:S01]  /*1dcb0*/  @!P2 ST.E.64 [R2.64], R96 ;  /* 0x000000600200a985 */ /* 0x0005e2000c101b08 */
[----:B------:R-:W-:Y:S02]  /*1dcc0*/  @!P3 LEA.HI.X R9, R10, R4, R15, 0x2, P0 ;  /* 0x000000040a09b211 */ /* 0x000fe400000f140f */
[C---:B----4-:R-:W-:Y:S02]  /*1dcd0*/  @!P6 LEA R6, P0, R252.reuse, R0, 0x2 ;  /* 0x00000000fc06e211 */ /* 0x050fe400078010ff */
[----:B------:R-:W-:Y:S01]  /*1dce0*/  SHF.R.S32.HI R10, RZ, 0x1f, R252 ;  /* 0x0000001fff0a7819 */ /* 0x000fe200000114fc */
[----:B------:R-:W-:Y:S01]  /*1dcf0*/  @!P3 ST.E.64 [R8.64], R164 ;  /* 0x000000a40800b985 */ /* 0x000fe2000c101b08 */
[----:B------:R-:W-:Y:S02]  /*1dd00*/  SHF.R.S32.HI R15, RZ, 0x1f, R248 ;  /* 0x0000001fff0f7819 */ /* 0x000fe400000114f8 */
[----:B------:R-:W-:Y:S02]  /*1dd10*/  @!P6 LEA.HI.X R7, R252, R4, R10, 0x2, P0 ;  /* 0x00000004fc07e211 */ /* 0x000fe400000f140a */
[----:B------:R-:W-:-:S02]  /*1dd20*/  ISETP.GE.AND P0, PT, R247, c[0x0][0x3c8], PT ;  /* 0x0000f200f7007a0c */ /* 0x000fc40003f06270 */
[----:B------:R-:W-:Y:S02]  /*1dd30*/  SHF.R.S32.HI R10, RZ, 0x1f, R251 ;  /* 0x0000001fff0a7819 */ /* 0x000fe400000114fb */
[----:B--2---:R-:W-:-:S04]  /*1dd40*/  @!P1 LEA R2, P2, R11, R0, 0x2 ;  /* 0x000000000b029211 */ /* 0x004fc800078410ff */
[----:B------:R-:W-:Y:S02]  /*1dd50*/  @!P1 LEA.HI.X R3, R11, R4, R14, 0x2, P2 ;  /* 0x000000040b039211 */ /* 0x000fe400010f140e */
[----:B------:R-:W-:Y:S02]  /*1dd60*/  ISETP.GE.AND P2, PT, R249, c[0x0][0x3c8], PT ;  /* 0x0000f200f9007a0c */ /* 0x000fe40003f46270 */
[----:B------:R-:W-:Y:S01]  /*1dd70*/  SHF.R.S32.HI R14, RZ, 0x1f, R250 ;  /* 0x0000001fff0e7819 */ /* 0x000fe200000114fa */
[----:B------:R2:W-:Y:S01]  /*1dd80*/  @!P1 ST.E.64 [R2.64], R100 ;  /* 0x0000006402009985 */ /* 0x0005e2000c101b08 */
[----:B------:R-:W-:-:S03]  /*1dd90*/  ISETP.GE.AND P1, PT, R248, c[0x0][0x3c8], PT ;  /* 0x0000f200f8007a0c */ /* 0x000fc60003f26270 */
        /* <DEDUP_REMOVED lines=17> */
.L_x_934:
[----:B------:R-:W-:Y:S05]  /*1deb0*/  BSYNC B0 ;  /* 0x0000000000007941 */ /* 0x000fea0003800000 */
.L_x_933:
[----:B------:R-:W-:Y:S05]  /*1dec0*/  BRA.DIV ~URZ, `(.L_x_935) ;  /* 0x000043127f007947 */ /* 0x000fea000b800000 */
[----:B--2---:R2:W1:Y:S04]  /*1ded0*/  SHFL.IDX PT, R4, R5, 0x1, 0x1c1f ;  /* 0x003c1f0005047f89 */ /* 0x00446800000e0000 */
[----:B----4-:R2:W4:Y:S02]  /*1dee0*/  SHFL.IDX PT, R0, R12, 0x1, 0x1c1f ;  /* 0x003c1f000c007f89 */ /* 0x01052400000e0000 */
.L_x_1020:
[----:B------:R-:W-:-:S13]  /*1def0*/  ISETP.NE.AND P0, PT, R13, RZ, PT ;  /* 0x000000ff0d00720c */ /* 0x000fda0003f05270 */
[----:B------:R-:W-:Y:S05]  /*1df00*/  @P0 BRA `(.L_x_930) ;  /* 0x00001ac000000947 */ /* 0x000fea0003800000 */
[C---:B------:R-:W-:Y:S02]  /*1df10*/  ISETP.GE.AND P3, PT, R215.reuse, c[0x0][0x3c8], PT ;  /* 0x0000f200d7007a0c */ /* 0x040fe40003f66270 */
[----:B------:R-:W-:Y:S02]  /*1df20*/  IADD3 R11, R215, 0x8, RZ ;  /* 0x00000008d70b7810 */ /* 0x000fe40007ffe0ff */
[----:B-12---:R-:W-:Y:S02]  /*1df30*/  SHF.R.S32.HI R5, RZ, 0x1f, R215 ;  /* 0x0000001fff057819 */ /* 0x006fe400000114d7 */
[----:B------:R-:W-:Y:S02]  /*1df40*/  ISETP.GE.AND P2, PT, R11, c[0x0][0x3c8], PT ;  /* 0x0000f2000b007a0c */ /* 0x000fe40003f46270 */
[C---:B---3--:R-:W-:Y:S02]  /*1df50*/  IADD3 R12, R215.reuse, 0x10, RZ ;  /* 0x00000010d70c7810 */ /* 0x048fe40007ffe0ff */
[----:B------:R-:W-:-:S02]  /*1df60*/  IADD3 R14, R215, 0x8, RZ ;  /* 0x00000008d70e7810 */ /* 0x000fc40007ffe0ff */
[----:B------:R-:W-:Y:S02]  /*1df70*/  ISETP.GE.AND P1, PT, R12, c[0x0][0x3c8], PT ;  /* 0x0000f2000c007a0c */ /* 0x000fe40003f26270 */
[C---:B----4-:R-:W-:Y:S02]  /*1df80*/  @!P3 LEA R2, P4, R215.reuse, R0, 0x2 ;  /* 0x00000000d702b211 */ /* 0x050fe400078810ff */
[C---:B------:R-:W-:Y:S02]  /*1df90*/  IADD3 R10, R215.reuse, 0x18, RZ ;  /* 0x00000018d70a7810 */ /* 0x040fe40007ffe0ff */
[----:B------:R-:W-:Y:S02]  /*1dfa0*/  @!P3 LEA.HI.X R3, R215, R4, R5, 0x2, P4 ;  /* 0x00000004d703b211 */ /* 0x000fe400020f1405 */
[----:B------:R-:W-:Y:S02]  /*1dfb0*/  SHF.R.S32.HI R14, RZ, 0x1f, R14 ;  /* 0x0000001fff0e7819 */ /* 0x000fe4000001140e */
[----:B------:R-:W-:Y:S01]  /*1dfc0*/  ISETP.GE.AND P0, PT, R10, c[0x0][0x3c8], PT ;  /* 0x0000f2000a007a0c */ /* 0x000fe20003f06270 */
[----:B------:R1:W-:Y:S01]  /*1dfd0*/  @!P3 ST.E.64 [R2.64], R48 ;  /* 0x000000300200b985 */ /* 0x0003e2000c101b08 */
[----:B------:R-:W-:-:S02]  /*1dfe0*/  @!P2 LEA R8, P3, R11, R0, 0x2 ;  /* 0x000000000b08a211 */ /* 0x000fc400078610ff */
[----:B------:R-:W-:Y:S02]  /*1dff0*/  @!P1 LEA R6, P4, R12, R0, 0x2 ;  /* 0x000000000c069211 */ /* 0x000fe400078810ff */
[----:B------:R-:W-:Y:S02]  /*1e000*/  @!P2 LEA.HI.X R9, R11, R4, R14, 0x2, P3 ;  /* 0x000000040b09a211 */ /* 0x000fe400018f140e */
[C---:B------:R-:W-:Y:S02]  /*1e010*/  IADD3 R14, R215.reuse, 0x10, RZ ;  /* 0x00000010d70e7810 */ /* 0x040fe40007ffe0ff */
[----:B------:R-:W-:Y:S01]  /*1e020*/  IADD3 R11, R215, 0x18, RZ ;  /* 0x00000018d70b7810 */ /* 0x000fe20007ffe0ff */
[----:B------:R2:W-:Y:S01]  /*1e030*/  @!P2 ST.E.64 [R8.64], R124 ;  /* 0x0000007c0800a985 */ /* 0x0005e2000c101b08 */
[----:B------:R-:W-:Y:S02]  /*1e040*/  SHF.R.S32.HI R14, RZ, 0x1f, R14 ;  /* 0x0000001fff0e7819 */ /* 0x000fe4000001140e */
[----:B------:R-:W-:-:S02]  /*1e050*/  SHF.R.S32.HI R11, RZ, 0x1f, R11 ;  /* 0x0000001fff0b7819 */ /* 0x000fc4000001140b */
[----:B------:R-:W-:Y:S02]  /*1e060*/  @!P1 LEA.HI.X R7, R12, R4, R14, 0x2, P4 ;  /* 0x000000040c079211 */ /* 0x000fe400020f140e */
[----:B------:R-:W-:Y:S02]  /*1e070*/  ISETP.GE.AND P4, PT, R246, c[0x0][0x3c8], PT ;  /* 0x0000f200f6007a0c */ /* 0x000fe40003f86270 */
[----:B------:R-:W-:Y:S01]  /*1e080*/  IADD3 R5, R215, 0x30, RZ ;  /* 0x00000030d7057810 */ /* 0x000fe20007ffe0ff */
[----:B------:R3:W-:Y:S01]  /*1e090*/  @!P1 ST.E.64 [R6.64], R116 ;  /* 0x0000007406009985 */ /* 0x0007e2000c101b08 */
[----:B------:R-:W-:Y:S02]  /*1e0a0*/  SHF.R.S32.HI R15, RZ, 0x1f, R245 ;  /* 0x0000001fff0f7819 */ /* 0x000fe400000114f5 */
[----:B------:R-:W-:Y:S02]  /*1e0b0*/  ISETP.GE.AND P6, PT, R5, c[0x0][0x3c8], PT ;  /* 0x0000f20005007a0c */ /* 0x000fe40003fc6270 */
[----:B------:R-:W-:-:S02]  /*1e0c0*/  IADD3 R14, R215, 0x40, RZ ;  /* 0x00000040d70e7810 */ /* 0x000fc40007ffe0ff */
[----:B------:R-:W-:Y:S02]  /*1e0d0*/  IADD3 R12, R215, 0x30, RZ ;  /* 0x00000030d70c7810 */ /* 0x000fe40007ffe0ff */
[C---:B-1----:R-:W-:Y:S02]  /*1e0e0*/  @!P0 LEA R2, P3, R10.reuse, R0, 0x2 ;  /* 0x000000000a028211 */ /* 0x042fe400078610ff */
[----:B------:R-:W-:Y:S02]  /*1e0f0*/  SHF.R.S32.HI R12, RZ, 0x1f, R12 ;  /* 0x0000001fff0c7819 */ /* 0x000fe4000001140c */
[----:B------:R-:W-:Y:S02]  /*1e100*/  @!P0 LEA.HI.X R3, R10, R4, R11, 0x2, P3 ;  /* 0x000000040a038211 */ /* 0x000fe400018f140b */
[----:B------:R-:W-:Y:S02]  /*1e110*/  ISETP.GE.AND P3, PT, R245, c[0x0][0x3c8], PT ;  /* 0x0000f200f5007a0c */ /* 0x000fe40003f66270 */
[----:B------:R-:W-:Y:S01]  /*1e120*/  SHF.R.S32.HI R11, RZ, 0x1f, R246 ;  /* 0x0000001fff0b7819 */ /* 0x000fe200000114f6 */
[----:B------:R1:W-:Y:S01]  /*1e130*/  @!P0 ST.E.64 [R2.64], R52 ;  /* 0x0000003402008985 */ /* 0x0003e2000c101b08 */
[----:B--2---:R-:W-:-:S02]  /*1e140*/  @!P4 LEA R8, P0, R246, R0, 0x2 ;  /* 0x00000000f608c211 */ /* 0x004fc400078010ff */
[----:B------:R-:W-:Y:S02]  /*1e150*/  IADD3 R10, R215, 0x38, RZ ;  /* 0x00000038d70a7810 */ /* 0x000fe40007ffe0ff */
[----:B------:R-:W-:Y:S02]  /*1e160*/  @!P4 LEA.HI.X R9, R246, R4, R11, 0x2, P0 ;  /* 0x00000004f609c211 */ /* 0x000fe400000f140b */
[C---:B------:R-:W-:Y:S02]  /*1e170*/  ISETP.GE.AND P0, PT, R245.reuse, c[0x0][0x3c8], PT ;  /* 0x0000f200f5007a0c */ /* 0x040fe40003f06270 */
[----:B------:R-:W-:Y:S02]  /*1e180*/  ISETP.GE.AND P4, PT, R14, c[0x0][0x3c8], PT ;  /* 0x0000f2000e007a0c */ /* 0x000fe40003f86270 */
[----:B---3--:R-:W-:Y:S02]  /*1e190*/  @!P3 LEA R6, P1, R245, R0, 0x2 ;  /* 0x00000000f506b211 */ /* 0x008fe400078210ff */
[----:B------:R-:W-:-:S02]  /*1e1a0*/  ISETP.GE.AND P5, PT, R10, c[0x0][0x3c8], PT ;  /* 0x0000f2000a007a0c */ /* 0x000fc40003fa6270 */
[C---:B------:R-:W-:Y:S02]  /*1e1b0*/  IADD3 R11, R215.reuse, 0x48, RZ ;  /* 0x00000048d70b7810 */ /* 0x040fe40007ffe0ff */
[----:B------:R-:W-:Y:S02]  /*1e1c0*/  IADD3 R13, R215, 0x58, RZ ;  /* 0x00000058d70d7810 */ /* 0x000fe40007ffe0ff */
[----:B------:R-:W-:-:S05]  /*1e1d0*/  ISETP.GE.AND P3, PT, R11, c[0x0][0x3c8], PT ;  /* 0x0000f2000b007a0c */ /* 0x000fca0003f66270 */
[----:B------:R-:W-:Y:S02]  /*1e1e0*/  @!P0 LEA.HI.X R7, R245, R4, R15, 0x2, P1 ;  /* 0x00000004f5078211 */ /* 0x000fe400008f140f */
[----:B------:R-:W-:Y:S02]  /*1e1f0*/  ISETP.GE.AND P1, PT, R246, c[0x0][0x3c8], PT ;  /* 0x0000f200f6007a0c */ /* 0x000fe40003f26270 */
[----:B------:R-:W-:Y:S02]  /*1e200*/  IADD3 R15, R215, 0x40, RZ ;  /* 0x00000040d70f7810 */ /* 0x000fe40007ffe0ff */
[C---:B-1----:R-:W-:Y:S02]  /*1e210*/  @!P6 LEA R2, P2, R5.reuse, R0, 0x2 ;  /* 0x000000000502e211 */ /* 0x042fe400078410ff */
[----:B------:R-:W-:Y:S02]  /*1e220*/  SHF.R.S32.HI R15, RZ, 0x1f, R15 ;  /* 0x0000001fff0f7819 */ /* 0x000fe4000001140f */
[----:B------:R-:W-:-:S02]  /*1e230*/  @!P6 LEA.HI.X R3, R5, R4, R12, 0x2, P2 ;  /* 0x000000040503e211 */ /* 0x000fc400010f140c */
        /* <DEDUP_REMOVED lines=26> */
[----:B------:R-:W-:Y:S02]  /*1e3e0*/  IADD3 R11, R215, 0x68, RZ ;  /* 0x00000068d70b7810 */ /* 0x000fe40007ffe0ff */
        /* <DEDUP_REMOVED lines=19> */
[----:B------:R-:W-:Y:S01]  /*1e520*/  IADD3 R13, R215, 0x88, RZ ;  /* 0x00000088d70d7810 */ /* 0x000fe20007ffe0ff */
[----:B------:R3:W-:Y:S01]  /*1e530*/  @!P0 ST.E.64 [R2.64], R30 ;  /* 0x0000001e02008985 */ /* 0x0007e2000c101b08 */
[----:B-1----:R-:W-:Y:S02]  /*1e540*/  @!P5 LEA R8, P0, R11, R0, 0x2 ;  /* 0x000000000b08d211 */ /* 0x002fe400078010ff */
[----:B------:R-:W-:Y:S02]  /*1e550*/  SHF.R.S32.HI R12, RZ, 0x1f, R12 ;  /* 0x0000001fff0c7819 */ /* 0x000fe4000001140c */
[----:B------:R-:W-:Y:S02]  /*1e560*/  IADD3 R15, R215, 0x70, RZ ;  /* 0x00000070d70f7810 */ /* 0x000fe40007ffe0ff */
[----:B------:R-:W-:Y:S02]  /*1e570*/  @!P5 LEA.HI.X R9, R11, R4, R12, 0x2, P0 ;  /* 0x000000040b09d211 */ /* 0x000fe400000f140c */
[----:B------:R-:W-:-:S02]  /*1e580*/  SHF.R.S32.HI R15, RZ, 0x1f, R15 ;  /* 0x0000001fff0f7819 */ /* 0x000fc4000001140f */
[C---:B------:R-:W-:Y:S01]  /*1e590*/  IADD3 R12, R215.reuse, 0x78, RZ ;  /* 0x00000078d70c7810 */ /* 0x040fe20007ffe0ff */
[----:B------:R1:W-:Y:S01]  /*1e5a0*/  @!P5 ST.E.64 [R8.64], R150 ;  /* 0x000000960800d985 */ /* 0x0003e2000c101b08 */
[C---:B------:R-:W-:Y:S02]  /*1e5b0*/  IADD3 R10, R215.reuse, 0x80, RZ ;  /* 0x00000080d70a7810 */ /* 0x040fe40007ffe0ff */
        /* <DEDUP_REMOVED lines=23> */
[----:B------:R-:W-:Y:S02]  /*1e730*/  IADD3 R12, R215, 0x90, RZ ;  /* 0x00000090d70c7810 */ /* 0x000fe40007ffe0ff */
        /* <DEDUP_REMOVED lines=19> */
[----:B------:R-:W-:Y:S02]  /*1e870*/  SHF.R.S32.HI R15, RZ, 0x1f, R15 ;  /* 0x0000001fff0f7819 */ /* 0x000fe4000001140f */
[C---:B------:R-:W-:Y:S01]  /*1e880*/  IADD3 R11, R215.reuse, 0xb0, RZ ;  /* 0x000000b0d70b7810 */ /* 0x040fe20007ffe0ff */
[----:B------:R1:W-:Y:S01]  /*1e890*/  @!P5 ST.E.64 [R8.64], R170 ;  /* 0x000000aa0800d985 */ /* 0x0003e2000c101b08 */
[----:B------:R-:W-:Y:S02]  /*1e8a0*/  IADD3 R13, R215, 0xa8, RZ ;  /* 0x000000a8d70d7810 */ /* 0x000fe40007ffe0ff */
        /* <DEDUP_REMOVED lines=9> */
[----:B------:R-:W-:Y:S01]  /*1e940*/  IADD3 R13, R215, 0xb0, RZ ;  /* 0x000000b0d70d7810 */ /* 0x000fe20007ffe0ff */
[----:B------:R2:W-:Y:S01]  /*1e950*/  @!P4 ST.E.64 [R6.64], R70 ;  /* 0x000000460600c985 */ /* 0x0005e2000c101b08 */
[----:B------:R-:W-:-:S02]  /*1e960*/  ISETP.GE.AND P0, PT, R5, c[0x0][0x3c8], PT ;  /* 0x0000f20005007a0c */ /* 0x000fc40003f06270 */
[----:B------:R-:W-:Y:S01]  /*1e970*/  SHF.R.S32.HI R13, RZ, 0x1f, R13 ;  /* 0x0000001fff0d7819 */ /* 0x000fe2000001140d */
[----:B------:R3:W-:Y:S01]  /*1e980*/  @!P3 ST.E.64 [R2.64], R54 ;  /* 0x000000360200b985 */ /* 0x0007e2000c101b08 */
[----:B-1----:R-:W-:Y:S02]  /*1e990*/  @!P2 LEA R8, P3, R11, R0, 0x2 ;  /* 0x000000000b08a211 */ /* 0x002fe400078610ff */
[----:B------:R-:W-:Y:S02]  /*1e9a0*/  IADD3 R10, R215, 0xc8, RZ ;  /* 0x000000c8d70a7810 */ /* 0x000fe40007ffe0ff */
[----:B------:R-:W-:Y:S02]  /*1e9b0*/  @!P2 LEA.HI.X R9, R11, R4, R13, 0x2, P3 ;  /* 0x000000040b09a211 */ /* 0x000fe400018f140d */
[C---:B------:R-:W-:Y:S02]  /*1e9c0*/  IADD3 R13, R215.reuse, 0xb8, RZ ;  /* 0x000000b8d70d7810 */ /* 0x040fe40007ffe0ff */
[----:B------:R-:W-:Y:S01]  /*1e9d0*/  IADD3 R11, R215, 0xc0, RZ ;  /* 0x000000c0d70b7810 */ /* 0x000fe20007ffe0ff */
[----:B------:R-:W-:Y:S01]  /*1e9e0*/  @!P2 ST.E.64 [R8.64], R94 ;  /* 0x0000005e0800a985 */ /* 0x000fe2000c101b08 */
[----:B------:R-:W-:-:S02]  /*1e9f0*/  ISETP.GE.AND P5, PT, R10, c[0x0][0x3c8], PT ;  /* 0x0000f2000a007a0c */ /* 0x000fc40003fa6270 */
[----:B------:R-:W-:Y:S02]  /*1ea00*/  SHF.R.S32.HI R13, RZ, 0x1f, R13 ;  /* 0x0000001fff0d7819 */ /* 0x000fe4000001140d */
[----:B------:R-:W-:Y:S02]  /*1ea10*/  SHF.R.S32.HI R11, RZ, 0x1f, R11 ;  /* 0x0000001fff0b7819 */ /* 0x000fe4000001140b */
[----:B------:R-:W-:Y:S02]  /*1ea20*/  ISETP.GE.AND P2, PT, R250, c[0x0][0x3c8], PT ;  /* 0x0000f200fa007a0c */ /* 0x000fe40003f46270 */
[-C--:B--2---:R-:W-:Y:S02]  /*1ea30*/  @!P1 LEA R6, P4, R12, R0.reuse, 0x2 ;  /* 0x000000000c069211 */ /* 0x084fe400078810ff */
[----:B---3--:R-:W-:-:S11]  /*1ea40*/  @!P0 LEA R2, P6, R5, R0, 0x2 ;  /* 0x0000000005028211 */ /* 0x008fd600078c10ff */
[----:B------:R-:W-:Y:S02]  /*1ea50*/  P2R R3, PR, RZ, 0x10 ;  /* 0x00000010ff037803 */ /* 0x000fe40000000000 */
[----:B------:R-:W-:Y:S02]  /*1ea60*/  ISETP.GE.AND P4, PT, R252, c[0x0][0x3c8], PT ;  /* 0x0000f200fc007a0c */ /* 0x000fe40003f86270 */
[----:B------:R-:W-:Y:S02]  /*1ea70*/  ISETP.NE.AND P3, PT, R3, RZ, PT ;  /* 0x000000ff0300720c */ /* 0x000fe40003f65270 */
[-C--:B------:R-:W-:Y:S02]  /*1ea80*/  @!P0 LEA.HI.X R3, R5, R4.reuse, R11, 0x2, P6 ;  /* 0x0000000405038211 */ /* 0x080fe400030f140b */
[----:B------:R-:W-:Y:S02]  /*1ea90*/  @!P1 LEA.HI.X R7, R12, R4, R13, 0x2, P3 ;  /* 0x000000040c079211 */ /* 0x000fe400018f140d */
[----:B------:R-:W-:-:S02]  /*1eaa0*/  IADD3 R11, R215, 0xc8, RZ ;  /* 0x000000c8d70b7810 */ /* 0x000fc40007ffe0ff */
[----:B------:R-:W-:Y:S01]  /*1eab0*/  ISETP.GE.AND P3, PT, R251, c[0x0][0x3c8], PT ;  /* 0x0000f200fb007a0c */ /* 0x000fe20003f66270 */
[----:B------:R1:W-:Y:S01]  /*1eac0*/  @!P1 ST.E.64 [R6.64], R78 ;  /* 0x0000004e06009985 */ /* 0x0003e2000c101b08 */
[----:B------:R-:W-:Y:S02]  /*1ead0*/  SHF.R.S32.HI R11, RZ, 0x1f, R11 ;  /* 0x0000001fff0b7819 */ /* 0x000fe4000001140b */
[----:B------:R-:W-:Y:S01]  /*1eae0*/  SHF.R.S32.HI R5, RZ, 0x1f, R252 ;  /* 0x0000001fff057819 */ /* 0x000fe200000114fc */
[----:B------:R2:W-:Y:S01]  /*1eaf0*/  @!P0 ST.E.64 [R2.64], R62 ;  /* 0x0000003e02008985 */ /* 0x0005e2000c101b08 */
[----:B------:R-:W-:Y:S02]  /*1eb00*/  ISETP.GE.AND P1, PT, R249, c[0x0][0x3c8], PT ;  /* 0x0000f200f9007a0c */ /* 0x000fe40003f26270 */
[----:B------:R-:W-:Y:S02]  /*1eb10*/  SHF.R.S32.HI R13, RZ, 0x1f, R250 ;  /* 0x0000001fff0d7819 */ /* 0x000fe400000114fa */
[----:B------:R-:W-:-:S02]  /*1eb20*/  SHF.R.S32.HI R12, RZ, 0x1f, R249 ;  /* 0x0000001fff0c7819 */ /* 0x000fc400000114f9 */
[----:B-1----:R-:W-:-:S04]  /*1eb30*/  @!P5 LEA R6, P0, R10, R0, 0x2 ;  /* 0x000000000a06d211 */ /* 0x002fc800078010ff */
[----:B------:R-:W-:Y:S02]  /*1eb40*/  @!P5 LEA.HI.X R7, R10, R4, R11, 0x2, P0 ;  /* 0x000000040a07d211 */ /* 0x000fe400000f140b */
[-C--:B--2---:R-:W-:Y:S02]  /*1eb50*/  @!P4 LEA R2, P6, R252, R0.reuse, 0x2 ;  /* 0x00000000fc02c211 */ /* 0x084fe400078c10ff */
[----:B------:R-:W-:Y:S01]  /*1eb60*/  ISETP.GE.AND P0, PT, R248, c[0x0][0x3c8], PT ;  /* 0x0000f200f8007a0c */ /* 0x000fe20003f06270 */
[----:B------:R-:W-:Y:S01]  /*1eb70*/  @!P5 ST.E.64 [R6.64], R82 ;  /* 0x000000520600d985 */ /* 0x000fe2000c101b08 */
[----:B------:R-:W-:Y:S02]  /*1eb80*/  @!P3 LEA R10, P5, R251, R0, 0x2 ;  /* 0x00000000fb0ab211 */ /* 0x000fe400078a10ff */
[----:B------:R-:W-:Y:S02]  /*1eb90*/  @!P4 LEA.HI.X R3, R252, R4, R5, 0x2, P6 ;  /* 0x00000004fc03c211 */ /* 0x000fe400030f1405 */
[----:B------:R-:W-:-:S02]  /*1eba0*/  SHF.R.S32.HI R5, RZ, 0x1f, R251 ;  /* 0x0000001fff057819 */ /* 0x000fc400000114fb */
[C---:B------:R-:W-:Y:S01]  /*1ebb0*/  @!P2 LEA R8, P6, R250.reuse, R0, 0x2 ;  /* 0x00000000fa08a211 */ /* 0x040fe200078c10ff */
[----:B------:R1:W-:Y:S03]  /*1ebc0*/  @!P4 ST.E.64 [R2.64], R86 ;  /* 0x000000560200c985 */ /* 0x0003e6000c101b08 */
[----:B------:R-:W-:-:S03]  /*1ebd0*/  @!P2 LEA.HI.X R9, R250, R4, R13, 0x2, P6 ;  /* 0x00000004fa09a211 */ /* 0x000fc600030f140d */
[----:B-1----:R-:W-:Y:S02]  /*1ebe0*/  P2R R2, PR, RZ, 0x20 ;  /* 0x00000020ff027803 */ /* 0x002fe40000000000 */
[C---:B------:R-:W-:Y:S02]  /*1ebf0*/  @!P1 LEA R6, P5, R249.reuse, R0, 0x2 ;  /* 0x00000000f9069211 */ /* 0x040fe400078a10ff */
[----:B------:R-:W-:Y:S02]  /*1ec00*/  ISETP.NE.AND P4, PT, R2, RZ, PT ;  /* 0x000000ff0200720c */ /* 0x000fe40003f85270 */
[-C--:B------:R-:W-:Y:S02]  /*1ec10*/  @!P1 LEA.HI.X R7, R249, R4.reuse, R12, 0x2, P5 ;  /* 0x00000004f9079211 */ /* 0x080fe400028f140c */
[----:B------:R-:W-:Y:S02]  /*1ec20*/  @!P3 LEA.HI.X R11, R251, R4, R5, 0x2, P4 ;  /* 0x00000004fb0bb211 */ /* 0x000fe400020f1405 */
[----:B------:R-:W-:-:S02]  /*1ec30*/  SHF.R.S32.HI R5, RZ, 0x1f, R248 ;  /* 0x0000001fff057819 */ /* 0x000fc400000114f8 */
[C---:B------:R-:W-:Y:S01]  /*1ec40*/  @!P0 LEA R2, P4, R248.reuse, R0, 0x2 ;  /* 0x00000000f8028211 */ /* 0x040fe200078810ff */
[----:B------:R1:W-:Y:S03]  /*1ec50*/  @!P3 ST.E.64 [R10.64], R106 ;  /* 0x0000006a0a00b985 */ /* 0x0003e6000c101b08 */
[----:B------:R-:W-:Y:S01]  /*1ec60*/  @!P0 LEA.HI.X R3, R248, R4, R5, 0x2, P4 ;  /* 0x00000004f8038211 */ /* 0x000fe200020f1405 */
[----:B------:R1:W-:Y:S04]  /*1ec70*/  @!P2 ST.E.64 [R8.64], R102 ;  /* 0x000000660800a985 */ /* 0x0003e8000c101b08 */
        /* <DEDUP_REMOVED lines=9> */
.L_x_915:
[----:B------:R-:W-:Y:S01]  /*1ed10*/  ISETP.NE.U32.AND P0, PT, RZ, c[0x0][0x508], PT ;  /* 0x00014200ff007a0c */ /* 0x000fe20003f05070 */
[----:B------:R-:W-:Y:S01]  /*1ed20*/  IMAD.MOV.U32 R4, RZ, RZ, 0x4 ;  /* 0x00000004ff047424 */ /* 0x000fe200078e00ff */
[----:B------:R-:W-:Y:S01]  /*1ed30*/  ISETP.NE.U32.AND P2, PT, RZ, c[0x0][0x500], PT ;  /* 0x00014000ff007a0c */ /* 0x000fe20003f45070 */
[----:B------:R-:W-:Y:S01]  /*1ed40*/  IMAD.MOV.U32 R20, RZ, RZ, c[0x0][0x388] ;  /* 0x0000e200ff147624 */ /* 0x000fe200078e00ff */
[----:B------:R-:W-:Y:S01]  /*1ed50*/  ISETP.NE.AND.EX P0, PT, RZ, c[0x0][0x50c], PT, P0 ;  /* 0x00014300ff007a0c */ /* 0x000fe20003f05300 */
[----:B------:R-:W-:Y:S01]  /*1ed60*/  IMAD.MOV.U32 R0, RZ, RZ, RZ ;  /* 0x000000ffff007224 */ /* 0x000fe200078e00ff */
[----:B------:R-:W-:Y:S01]  /*1ed70*/  ISETP.NE.AND.EX P2, PT, RZ, c[0x0][0x504], PT, P2 ;  /* 0x00014100ff007a0c */ /* 0x000fe20003f45320 */
[----:B------:R-:W-:-:S10]  /*1ed80*/  IMAD.WIDE R2, R235, R4, c[0x0][0x500] ;  /* 0x00014000eb027625 */ /* 0x000fd400078e0204 */
[----:B------:R-:W-:Y:S02]  /*1ed90*/  @P0 IMAD.WIDE R4, R235, R4, c[0x0][0x508] ;  /* 0x00014200eb040625 */ /* 0x000fe400078e0204 */
[----:B------:R2:W5:Y:S04]  /*1eda0*/  @P2 LDG.E R0, [R2.64] ;  /* 0x0000000802002981 */ /* 0x000568000c1e1900 */
[----:B------:R2:W5:Y:S01]  /*1edb0*/  @P0 LDG.E R20, [R4.64] ;  /* 0x0000000804140981 */ /* 0x000562000c1e1900 */
[----:B------:R-:W-:-:S04]  /*1edc0*/  ISETP.NE.AND P1, PT, R233, RZ, PT ;  /* 0x000000ffe900720c */ /* 0x000fc80003f25270 */
[----:B------:R-:W-:Y:S01]  /*1edd0*/  SEL R19, R233, c[0x0][0x3d4], P1 ;  /* 0x0000f500e9137a07 */ /* 0x000fe20000800000 */
[----:B------:R-:W-:Y:S05]  /*1ede0*/  @P0 BRA `(.L_x_936) ;  /* 0x0000004000000947 */ /* 0x000fea0003800000 */
[----:B------:R-:W-:Y:S05]  /*1edf0*/  @!P2 BRA `(.L_x_936) ;  /* 0x000000300000a947 */ /* 0x000fea0003800000 */
[----:B--2---:R2:W3:Y:S04]  /*1ee00*/  LDG.E R4, [R2.64] ;  /* 0x0000000802047981 */ /* 0x0044e8000c1e1900 */
[----:B--2---:R-:W3:Y:S02]  /*1ee10*/  LDG.E R2, [R2.64+0x4] ;  /* 0x0000040802027981 */ /* 0x004ee4000c1e1900 */
[----:B---3-5:R-:W-:Y:S02]  /*1ee20*/  IADD3 R20, -R4, R2, RZ ;  /* 0x0000000204147210 */ /* 0x028fe40007ffe1ff */
.L_x_936:
[----:B--2---:R-:W2:Y:S01]  /*1ee30*/  S2R R3, SR_TID.X ;  /* 0x0000000000037919 */ /* 0x004ea20000002100 */
[----:B------:R-:W-:Y:S01]  /*1ee40*/  SHF.R.S32.HI R2, RZ, 0x1f, R235 ;  /* 0x0000001fff027819 */ /* 0x000fe200000114eb */
[----:B------:R-:W-:Y:S01]  /*1ee50*/  BSSY B0, `(.L_x_937) ;  /* 0x0000036000007945 */ /* 0x000fe20003800000 */
[----:B------:R-:W-:-:S02]  /*1ee60*/  LOP3.LUT R12, R234, 0xffff, RZ, 0xc0, !PT ;  /* 0x0000ffffea0c7812 */ /* 0x000fc400078ec0ff */
[----:B-----5:R-:W-:Y:S02]  /*1ee70*/  SHF.R.S32.HI R18, RZ, 0x1f, R0 ;  /* 0x0000001fff127819 */ /* 0x020fe40000011400 */
[----:B------:R-:W-:Y:S02]  /*1ee80*/  SEL R13, R235, RZ, !P2 ;  /* 0x000000ffeb0d7207 */ /* 0x000fe40005000000 */
[----:B------:R-:W-:Y:S02]  /*1ee90*/  SEL R21, R2, RZ, !P2 ;  /* 0x000000ff02157207 */ /* 0x000fe40005000000 */
[----:B--2---:R-:W-:-:S13]  /*1eea0*/  ISETP.GT.AND P0, PT, R3, 0x7f, PT ;  /* 0x0000007f0300780c */ /* 0x004fda0003f04270 */
[----:B------:R-:W-:Y:S05]  /*1eeb0*/  @P0 BRA `(.L_x_938) ;  /* 0x000002f000000947 */ /* 0x000fea0003800000 */
[----:B------:R-:W-:Y:S01]  /*1eec0*/  IMAD R2, R20, c[0x0][0x4e8], RZ ;  /* 0x00013a0014027a24 */ /* 0x000fe200078e02ff */
[----:B------:R-:W-:-:S04]  /*1eed0*/  IADD3 R16, R227, R3, RZ ;  /* 0x00000003e3107210 */ /* 0x000fc80007ffe0ff */
[----:B------:R-:W-:-:S13]  /*1eee0*/  ISETP.GE.AND P0, PT, R16, R2, PT ;  /* 0x000000021000720c */ /* 0x000fda0003f06270 */
[----:B------:R-:W-:Y:S05]  /*1eef0*/  @P0 BRA `(.L_x_938) ;  /* 0x000002b000000947 */ /* 0x000fea0003800000 */
[----:B------:R-:W-:Y:S01]  /*1ef00*/  IMAD.MOV.U32 R2, RZ, RZ, 0x368 ;  /* 0x00000368ff027424 */ /* 0x000fe200078e00ff */
[----:B------:R-:W-:-:S04]  /*1ef10*/  ISETP.GT.AND P2, PT, R19, 0x1, PT ;  /* 0x000000011300780c */ /* 0x000fc80003f44270 */
[----:B------:R-:W-:-:S04]  /*1ef20*/  SEL R2, R2, 0x328, P2 ;  /* 0x0000032802027807 */ /* 0x000fc80001000000 */
[----:B------:R2:W3:Y:S08]  /*1ef30*/  LDC.64 R8, c[0x0][R2+0x170] ;  /* 0x00005c0002087b82 */ /* 0x0004f00000000a00 */
[----:B------:R2:W4:Y:S08]  /*1ef40*/  LDC.64 R6, c[0x0][R2+0x168] ;  /* 0x00005a0002067b82 */ /* 0x0005300000000a00 */
[----:B------:R2:W5:Y:S08]  /*1ef50*/  LDC.64 R14, c[0x0][R2+0x178] ;  /* 0x00005e00020e7b82 */ /* 0x0005700000000a00 */
[----:B------:R2:W1:Y:S02]  /*1ef60*/  LDC.64 R10, c[0x0][R2+0x160] ;  /* 0x00005800020a7b82 */ /* 0x0004640000000a00 */
[----:B--2---:R-:W-:-:S02]  /*1ef70*/  IMAD.MOV.U32 R2, RZ, RZ, c[0x0][0x4e8] ;  /* 0x00013a00ff027624 */ /* 0x004fc400078e00ff */
[-C--:B---3--:R-:W-:Y:S02]  /*1ef80*/  IMAD R3, R9, R13.reuse, RZ ;  /* 0x0000000d09037224 */ /* 0x088fe400078e02ff */
[----:B------:R-:W-:Y:S01]  /*1ef90*/  IMAD.WIDE.U32 R4, R8, R13, RZ ;  /* 0x0000000d08047225 */ /* 0x000fe200078e00ff */
[----:B------:R-:W-:Y:S02]  /*1efa0*/  ISETP.NE.AND P0, PT, R2, 0x1, PT ;  /* 0x000000010200780c */ /* 0x000fe40003f05270 */
[----:B------:R-:W-:Y:S01]  /*1efb0*/  MOV R2, R16 ;  /* 0x0000001000027202 */ /* 0x000fe20000000f00 */
[----:B------:R-:W-:Y:S01]  /*1efc0*/  IMAD R8, R8, R21, R3 ;  /* 0x0000001508087224 */ /* 0x000fe200078e0203 */
[----:B------:R-:W-:Y:S01]  /*1efd0*/  SEL R3, R244, RZ, P2 ;  /* 0x000000fff4037207 */ /* 0x000fe20001000000 */
[-C--:B----4-:R-:W-:Y:S02]  /*1efe0*/  IMAD R9, R7, R12.reuse, RZ ;  /* 0x0000000c07097224 */ /* 0x090fe400078e02ff */
[----:B------:R-:W-:-:S04]  /*1eff0*/  IMAD.WIDE.U32 R6, R6, R12, RZ ;  /* 0x0000000c06067225 */ /* 0x000fc800078e00ff */
[----:B------:R-:W-:Y:S01]  /*1f000*/  IMAD.IADD R9, R7, 0x1, R9 ;  /* 0x0000000107097824 */ /* 0x000fe200078e0209 */
[----:B------:R-:W-:Y:S01]  /*1f010*/  IADD3 R7, R5, R8, RZ ;  /* 0x0000000805077210 */ /* 0x000fe20007ffe0ff */
[----:B------:R-:W-:-:S04]  /*1f020*/  @P0 IMAD.HI.U32 R17, R16, c[0x0][0x4ec], RZ ;  /* 0x00013b0010110a27 */ /* 0x000fc800078e00ff */
[-C--:B-----5:R-:W-:Y:S01]  /*1f030*/  IMAD R8, R15, R3.reuse, RZ ;  /* 0x000000030f087224 */ /* 0x0a0fe200078e02ff */
[----:B------:R-:W-:Y:S02]  /*1f040*/  @P0 SHF.R.U32.HI R2, RZ, c[0x0][0x4f0], R17 ;  /* 0x00013c00ff020a19 */ /* 0x000fe40000011611 */
[----:B------:R-:W-:Y:S01]  /*1f050*/  IADD3 R17, P1, P0, R4, R6, R0 ;  /* 0x0000000604117210 */ /* 0x000fe2000783e000 */
[----:B------:R-:W-:-:S03]  /*1f060*/  IMAD.WIDE.U32 R4, R14, R3, RZ ;  /* 0x000000030e047225 */ /* 0x000fc600078e00ff */
[----:B------:R-:W-:Y:S01]  /*1f070*/  IADD3.X R9, R7, R9, R18, P1, P0 ;  /* 0x0000000907097210 */ /* 0x000fe20000fe0412 */
[----:B------:R-:W-:Y:S01]  /*1f080*/  IMAD.MOV R6, RZ, RZ, -R2 ;  /* 0x000000ffff067224 */ /* 0x000fe200078e0a02 */
[----:B------:R-:W-:Y:S02]  /*1f090*/  IADD3 R7, R5, R8, RZ ;  /* 0x0000000805077210 */ /* 0x000fe40007ffe0ff */
[----:B------:R-:W-:Y:S01]  /*1f0a0*/  IADD3 R4, P1, P0, R2, R17, R4 ;  /* 0x0000001102047210 */ /* 0x000fe2000783e004 */
[----:B------:R-:W-:Y:S01]  /*1f0b0*/  IMAD R3, R6, c[0x0][0x4e8], R16 ;  /* 0x00013a0006037a24 */ /* 0x000fe200078e0210 */
[----:B------:R-:W-:-:S03]  /*1f0c0*/  SHF.R.S32.HI R5, RZ, 0x1f, R2 ;  /* 0x0000001fff057819 */ /* 0x000fc60000011402 */
[----:B-1----:R-:W-:Y:S01]  /*1f0d0*/  IMAD R2, R11, R3, RZ ;  /* 0x000000030b027224 */ /* 0x002fe200078e02ff */
[----:B------:R-:W-:Y:S02]  /*1f0e0*/  SHF.R.S32.HI R6, RZ, 0x1f, R3 ;  /* 0x0000001fff067819 */ /* 0x000fe40000011403 */
[----:B------:R-:W-:Y:S01]  /*1f0f0*/  IADD3.X R5, R5, R9, R7, P1, P0 ;  /* 0x0000000905057210 */ /* 0x000fe20000fe0407 */
[----:B------:R-:W-:Y:S02]  /*1f100*/  IMAD.MOV.U32 R7, RZ, RZ, c[0x0][0x4a8] ;  /* 0x00012a00ff077624 */ /* 0x000fe400078e00ff */
[C---:B------:R-:W-:Y:S02]  /*1f110*/  IMAD R6, R10.reuse, R6, R2 ;  /* 0x000000060a067224 */ /* 0x040fe400078e0202 */
[----:B------:R-:W-:Y:S01]  /*1f120*/  IMAD.WIDE.U32 R2, R10, R3, R4 ;  /* 0x000000030a027225 */ /* 0x000fe200078e0004 */
[----:B------:R-:W-:Y:S02]  /*1f130*/  MOV R5, c[0x0][0x4ac] ;  /* 0x00012b0000057a02 */ /* 0x000fe40000000f00 */
[----:B------:R-:W-:Y:S01]  /*1f140*/  SEL R4, R7, c[0x0][0x450], P2 ;  /* 0x0001140007047a07 */ /* 0x000fe20001000000 */
[----:B------:R-:W-:Y:S01]  /*1f150*/  IMAD.IADD R3, R3, 0x1, R6 ;  /* 0x0000000103037824 */ /* 0x000fe200078e0206 */
[----:B------:R-:W-:-:S02]  /*1f160*/  SEL R5, R5, c[0x0][0x454], P2 ;  /* 0x0001150005057a07 */ /* 0x000fc40001000000 */
[----:B------:R-:W-:-:S04]  /*1f170*/  LEA R4, P0, R2, R4, 0x2 ;  /* 0x0000000402047211 */ /* 0x000fc800078010ff */
[----:B------:R-:W-:Y:S02]  /*1f180*/  LEA.HI.X R5, R2, R5, R3, 0x2, P0 ;  /* 0x0000000502057211 */ /* 0x000fe400000f1403 */
[----:B------:R-:W-:-:S05]  /*1f190*/  MOV R2, 0xff800000 ;  /* 0xff80000000027802 */ /* 0x000fca0000000f00 */
[----:B------:R1:W-:Y:S02]  /*1f1a0*/  STG.E [R4.64], R2 ;  /* 0x0000000204007986 */ /* 0x0003e4000c101908 */
.L_x_938:
[----:B------:R-:W-:Y:S05]  /*1f1b0*/  BSYNC B0 ;  /* 0x0000000000007941 */ /* 0x000fea0003800000 */
.L_x_937:
[----:B------:R-:W-:-:S13]  /*1f1c0*/  ISETP.GT.AND P0, PT, R19, 0x1, PT ;  /* 0x000000011300780c */ /* 0x000fda0003f04270 */
[----:B------:R-:W-:Y:S05]  /*1f1d0*/  @P0 BRA `(.L_x_930) ;  /* 0x000007f000000947 */ /* 0x000fea0003800000 */
[----:B-1----:R-:W-:Y:S01]  /*1f1e0*/  MOV R2, c[0x0][0x4e8] ;  /* 0x00013a0000027a02 */ /* 0x002fe20000000f00 */
[----:B------:R-:W-:Y:S02]  /*1f1f0*/  IMAD R4, R18, c[0x0][0x3a0], RZ ;  /* 0x0000e80012047a24 */ /* 0x000fe400078e02ff */
[----:B------:R-:W-:Y:S01]  /*1f200*/  IMAD R5, R21, c[0x0][0x3f0], RZ ;  /* 0x0000fc0015057a24 */ /* 0x000fe200078e02ff */
[----:B------:R-:W-:Y:S01]  /*1f210*/  ISETP.NE.AND P0, PT, R2, 0x1, PT ;  /* 0x000000010200780c */ /* 0x000fe20003f05270 */
[----:B------:R-:W-:-:S04]  /*1f220*/  IMAD.WIDE.U32 R2, R0, c[0x0][0x3a0], RZ ;  /* 0x0000e80000027a25 */ /* 0x000fc800078e00ff */
[----:B------:R-:W-:Y:S01]  /*1f230*/  IMAD R0, R0, c[0x0][0x3a4], R4 ;  /* 0x0000e90000007a24 */ /* 0x000fe200078e0204 */
[----:B------:R-:W-:Y:S01]  /*1f240*/  IADD3 R4, R212, R227, RZ ;  /* 0x000000e3d4047210 */ /* 0x000fe20007ffe0ff */
[----:B------:R-:W-:-:S03]  /*1f250*/  IMAD R7, R13, c[0x0][0x3f4], R5 ;  /* 0x0000fd000d077a24 */ /* 0x000fc600078e0205 */
[----:B------:R-:W-:Y:S02]  /*1f260*/  IADD3 R3, R3, R0, RZ ;  /* 0x0000000003037210 */ /* 0x000fe40007ffe0ff */
[----:B------:R-:W-:Y:S01]  /*1f270*/  MOV R0, R4 ;  /* 0x0000000400007202 */ /* 0x000fe20000000f00 */
[----:B------:R-:W-:-:S04]  /*1f280*/  @P0 IMAD.HI.U32 R6, R4, c[0x0][0x4ec], RZ ;  /* 0x00013b0004060a27 */ /* 0x000fc800078e00ff */
[----:B------:R-:W-:Y:S01]  /*1f290*/  IMAD.WIDE.U32 R2, R12, c[0x0][0x3e8], R2 ;  /* 0x0000fa000c027a25 */ /* 0x000fe200078e0002 */
[----:B------:R-:W-:-:S03]  /*1f2a0*/  @P0 SHF.R.U32.HI R0, RZ, c[0x0][0x4f0], R6 ;  /* 0x00013c00ff000a19 */ /* 0x000fc60000011606 */
[----:B------:R-:W-:Y:S01]  /*1f2b0*/  IMAD R3, R12, c[0x0][0x3ec], R3 ;  /* 0x0000fb000c037a24 */ /* 0x000fe200078e0203 */
[----:B------:R-:W-:Y:S02]  /*1f2c0*/  SHF.R.S32.HI R6, RZ, 0x1f, R0 ;  /* 0x0000001fff067819 */ /* 0x000fe40000011400 */
[----:B------:R-:W-:Y:S01]  /*1f2d0*/  IADD3 R5, -R0, RZ, RZ ;  /* 0x000000ff00057210 */ /* 0x000fe20007ffe1ff */
[----:B------:R-:W-:Y:S01]  /*1f2e0*/  IMAD.WIDE.U32 R2, R13, c[0x0][0x3f0], R2 ;  /* 0x0000fc000d027a25 */ /* 0x000fe200078e0002 */
[----:B------:R-:W-:-:S03]  /*1f2f0*/  IADD3 R13, R211, R227, RZ ;  /* 0x000000e3d30d7210 */ /* 0x000fc60007ffe0ff */
        /* <DEDUP_REMOVED lines=15> */
.L_x_1021:
[----:B------:R-:W-:Y:S05]  /*1f3f0*/  BRA.DIV ~URZ, `(.L_x_940) ;  /* 0x00002f127f007947 */ /* 0x000fea000b800000 */
[----:B------:R3:W4:Y:S02]  /*1f400*/  SHFL.IDX PT, R0, R14, RZ, 0x181f ;  /* 0x00181fff0e007589 */ /* 0x00072400000e0000 */
.L_x_1022:
        /* <DEDUP_REMOVED lines=20> */
.L_x_942:
[----:B------:R-:W-:Y:S05]  /*1f550*/  BSYNC B0 ;  /* 0x0000000000007941 */ /* 0x000fea0003800000 */
.L_x_941:
[----:B------:R-:W-:Y:S05]  /*1f560*/  BRA.DIV ~URZ, `(.L_x_943) ;  /* 0x00002e027f007947 */ /* 0x000fea000b800000 */
[----:B--2---:R2:W1:Y:S04]  /*1f570*/  SHFL.IDX PT, R4, R5, 0x1, 0x181f ;  /* 0x00381f0005047f89 */ /* 0x00446800000e0000 */
[----:B----4-:R2:W4:Y:S02]  /*1f580*/  SHFL.IDX PT, R0, R14, 0x1, 0x181f ;  /* 0x00381f000e007f89 */ /* 0x01052400000e0000 */
.L_x_1023:
        /* <DEDUP_REMOVED lines=20> */
.L_x_945:
[----:B------:R-:W-:Y:S05]  /*1f6d0*/  BSYNC B0 ;  /* 0x0000000000007941 */ /* 0x000fea0003800000 */
.L_x_944:
[----:B------:R-:W-:Y:S05]  /*1f6e0*/  BRA.DIV ~URZ, `(.L_x_946) ;  /* 0x00002d427f007947 */ /* 0x000fea000b800000 */
[----:B-1----:R1:W2:Y:S02]  /*1f6f0*/  SHFL.IDX PT, R4, R5, 0x2, 0x181f ;  /* 0x00581f0005047f89 */ /* 0x0022a400000e0000 */
.L_x_1024:
[----:B------:R-:W-:Y:S05]  /*1f700*/  BRA.DIV ~URZ, `(.L_x_947) ;  /* 0x00002d927f007947 */ /* 0x000fea000b800000 */
[----:B----4-:R4:W1:Y:S02]  /*1f710*/  SHFL.IDX PT, R0, R14, 0x2, 0x181f ;  /* 0x00581f000e007f89 */ /* 0x01086400000e0000 */
.L_x_1025:
        /* <DEDUP_REMOVED lines=20> */
.L_x_949:
[----:B------:R-:W-:Y:S05]  /*1f860*/  BSYNC B0 ;  /* 0x0000000000007941 */ /* 0x000fea0003800000 */
.L_x_948:
[----:B------:R-:W-:Y:S05]  /*1f870*/  BRA.DIV ~URZ, `(.L_x_950) ;  /* 0x00002c827f007947 */ /* 0x000fea000b800000 */
[----:B--2---:R2:W3:Y:S04]  /*1f880*/  SHFL.IDX PT, R4, R5, 0x3, 0x181f ;  /* 0x00781f0005047f89 */ /* 0x0044e800000e0000 */
[----:B-1----:R2:W1:Y:S02]  /*1f890*/  SHFL.IDX PT, R0, R14, 0x3, 0x181f ;  /* 0x00781f000e007f89 */ /* 0x00246400000e0000 */
.L_x_1026:
        /* <DEDUP_REMOVED lines=19> */
.L_x_930:
[----:B------:R-:W-:Y:S05]  /*1f9d0*/  BSYNC B1 ;  /* 0x0000000000017941 */ /* 0x000fea0003800000 */
.L_x_914:
        /* <DEDUP_REMOVED lines=13> */
.L_x_1027:
[----:B------:R-:W-:Y:S05]  /*1fab0*/  BRA.DIV ~URZ, `(.L_x_953) ;  /* 0x00002b727f007947 */ /* 0x000fea000b800000 */
[----:B------:R3:W4:Y:S02]  /*1fac0*/  SHFL.IDX PT, R6, R98, 0x1, 0x1f ;  /* 0x00201f0062067f89 */ /* 0x00072400000e0000 */
.L_x_1028:
        /* <DEDUP_REMOVED lines=18> */
.L_x_1029:
        /* <DEDUP_REMOVED lines=16> */
.L_x_1030:
[----:B--2---:R-:W-:Y:S01]  /*1fcf0*/  IMAD R0, R0, c[0x0][0x538], RZ ;  /* 0x00014e0000007a24 */ /* 0x004fe200078e02ff */
[----:B------:R-:W-:Y:S04]  /*1fd00*/  BSSY B1, `(.L_x_956) ;  /* 0x00000c8000017945 */ /* 0x000fe80003800000 */
[----:B----4-:R-:W-:-:S04]  /*1fd10*/  IADD3 R6, R0, R6, RZ ;  /* 0x0000000600067210 */ /* 0x010fc80007ffe0ff */
[----:B------:R-:W-:-:S13]  /*1fd20*/  ISETP.GT.AND P0, PT, R6, R9, PT ;  /* 0x000000090600720c */ /* 0x000fda0003f04270 */
[----:B------:R-:W-:Y:S05]  /*1fd30*/  @P0 BRA `(.L_x_957) ;  /* 0x0000025000000947 */ /* 0x000fea0003800000 */
.L_x_961:
        /* <DEDUP_REMOVED lines=17> */
.L_x_1031:
        /* <DEDUP_REMOVED lines=16> */
.L_x_1032:
[----:B--2---:R-:W-:-:S05]  /*1ff50*/  IMAD R0, R0, c[0x0][0x538], RZ ;  /* 0x00014e0000007a24 */ /* 0x004fca00078e02ff */
[----:B------:R-:W-:-:S04]  /*1ff60*/  IADD3 R6, R0, R6, RZ ;  /* 0x0000000600067210 */ /* 0x000fc80007ffe0ff */
[----:B------:R-:W-:-:S13]  /*1ff70*/  ISETP.GT.AND P0, PT, R6, R9, PT ;  /* 0x000000090600720c */ /* 0x000fda0003f04270 */
[----:B-1-3--:R-:W-:Y:S05]  /*1ff80*/  @!P0 BRA `(.L_x_961) ;  /* 0xfffffdb000008947 */ /* 0x00afea000383ffff */
.L_x_957:
[----:B------:R-:W-:-:S05]  /*1ff90*/  IADD3 R11, -R0, R6, RZ ;  /* 0x00000006000b7210 */ /* 0x000fca0007ffe1ff */
[----:B------:R-:W-:-:S05]  /*1ffa0*/  IMAD R0, R4, c[0x0][0x538], R11 ;  /* 0x00014e0004007a24 */ /* 0x000fca00078e020b */
[----:B------:R-:W-:Y:S01]  /*1ffb0*/  ISETP.GT.AND P0, PT, R0, R9, PT ;  /* 0x000000090000720c */ /* 0x000fe20003f04270 */
[----:B------:R-:W-:-:S12]  /*1ffc0*/  BRA.DIV ~URZ, `(.L_x_962) ;  /* 0x00002aa27f007947 */ /* 0x000fd8000b800000 */
[----:B------:R-:W-:-:S04]  /*1ffd0*/  VOTE.ANY R10, PT, !P0 ;  /* 0x00000000000a7806 */ /* 0x000fc800040e0100 */
.L_x_1033:
[----:B------:R-:W2:Y:S02]  /*1ffe0*/  POPC R6, R10 ;  /* 0x0000000a00067309 */ /* 0x000ea40000000000 */
[----:B--2---:R-:W-:Y:S01]  /*1fff0*/  IADD3 R235, R6, R235, RZ ;  /* 0x000000eb06eb7210 */ /* 0x004fe20007ffe0ff */
[----:B------:R-:W-:Y:S05]  /*20000*/  BRA.DIV ~URZ, `(.L_x_963) ;  /* 0x00002ab27f007947 */ /* 0x000fea000b800000 */
[----:B------:R2:W4:Y:S04]  /*20010*/  SHFL.IDX PT, R7, R7, R6, 0x1f ;  /* 0x00001f0607077589 */ /* 0x00052800000e0000 */
[----:B------:R2:W1:Y:S02]  /*20020*/  SHFL.IDX PT, R5, R8, R6, 0x1f ;  /* 0x00001f0608057589 */ /* 0x00046400000e0000 */
.L_x_1034:
[----:B------:R-:W-:Y:S01]  /*20030*/  ISETP.NE.AND P0, PT, R10, RZ, PT ;  /* 0x000000ff0a00720c */ /* 0x000fe20003f05270 */
[----:B------:R-:W-:-:S12]  /*20040*/  BSSY B0, `(.L_x_964) ;  /* 0x0000005000007945 */ /* 0x000fd80003800000 */
[----:B------:R-:W-:Y:S05]  /*20050*/  @!P0 BRA `(.L_x_965) ;  /* 0x0000003000008947 */ /* 0x000fea0003800000 */
[----:B--2---:R-:W-:Y:S01]  /*20060*/  IADD3 R6, R6, -0x1, RZ ;  /* 0xffffffff06067810 */ /* 0x004fe20007ffe0ff */
[----:B------:R-:W-:Y:S05]  /*20070*/  BRA.DIV ~URZ, `(.L_x_966) ;  /* 0x00002b127f007947 */ /* 0x000fea000b800000 */
[----:B------:R2:W3:Y:S02]  /*20080*/  SHFL.IDX PT, R12, R4, R6, 0x1f ;  /* 0x00001f06040c7589 */ /* 0x0004e400000e0000 */
.L_x_965:
[----:B------:R-:W-:Y:S05]  /*20090*/  BSYNC B0 ;  /* 0x0000000000007941 */ /* 0x000fea0003800000 */
.L_x_964:
[----:B-1----:R-:W-:Y:S01]  /*200a0*/  ISETP.NE.AND P0, PT, R5, 0x1, PT ;  /* 0x000000010500780c */ /* 0x002fe20003f05270 */
[----:B---3--:R-:W-:Y:S01]  /*200b0*/  IMAD R232, R12, c[0x0][0x538], R11 ;  /* 0x00014e000ce87a24 */ /* 0x008fe200078e020b */
[----:B------:R-:W-:Y:S04]  /*200c0*/  BSSY B0, `(.L_x_967) ;  /* 0x0000084000007945 */ /* 0x000fe80003800000 */
[----:B--2---:R-:W-:-:S07]  /*200d0*/  IADD3 R8, -R232, R9, RZ ;  /* 0x00000009e8087210 */ /* 0x004fce0007ffe1ff */
[----:B------:R-:W-:Y:S05]  /*200e0*/  @!P0 BRA `(.L_x_968) ;  /* 0x000003e000008947 */ /* 0x000fea0003800000 */
[-C--:B----4-:R-:W-:Y:S02]  /*200f0*/  IABS R0, R7.reuse ;  /* 0x0000000700007213 */ /* 0x090fe40000000000 */
        /* <DEDUP_REMOVED lines=15> */
[----:B------:R-:W-:-:S04]  /*201f0*/  IMAD.MOV R0, RZ, RZ, -R10 ;  /* 0x000000ffff007224 */ /* 0x000fc800078e0a0a */
[----:B------:R-:W-:Y:S02]  /*20200*/  IMAD.MOV.U32 R3, RZ, RZ, R0 ;  /* 0x000000ffff037224 */ /* 0x000fe400078e0000 */
        /* <DEDUP_REMOVED lines=13> */
[----:B-1----:R-:W-:-:S04]  /*202e0*/  IADD3 R2, RZ, -R3, RZ ;  /* 0x80000003ff027210 */ /* 0x002fc80007ffe0ff */
[----:B------:R-:W-:Y:S01]  /*202f0*/  @!P1 IMAD.MOV R0, RZ, RZ, -R0 ;  /* 0x000000ffff009224 */ /* 0x000fe200078e0a00 */
[----:B------:R-:W-:Y:S01]  /*20300*/  @!P0 LOP3.LUT R0, RZ, R7, RZ, 0x33, !PT ;  /* 0x00000007ff008212 */ /* 0x000fe200078e33ff */
[----:B------:R-:W-:Y:S01]  /*20310*/  IMAD.MOV.U32 R4, RZ, RZ, R2 ;  /* 0x000000ffff047224 */ /* 0x000fe200078e0002 */
[----:B------:R-:W-:Y:S02]  /*20320*/  IABS R2, R5 ;  /* 0x0000000500027213 */ /* 0x000fe40000000000 */
[----:B------:R-:W-:Y:S01]  /*20330*/  IABS R10, R0 ;  /* 0x00000000000a7213 */ /* 0x000fe20000000000 */
[----:B------:R-:W-:Y:S02]  /*20340*/  IMAD R4, R4, R6, RZ ;  /* 0x0000000604047224 */ /* 0x000fe400078e02ff */
[----:B------:R-:W-:Y:S01]  /*20350*/  IMAD.MOV R9, RZ, RZ, -R2 ;  /* 0x000000ffff097224 */ /* 0x000fe200078e0a02 */
[----:B------:R-:W-:-:S05]  /*20360*/  MOV R2, RZ ;  /* 0x000000ff00027202 */ /* 0x000fca0000000f00 */
        /* <DEDUP_REMOVED lines=22> */
.L_x_968:
[----:B------:R-:W-:-:S04]  /*204d0*/  IMAD.MOV.U32 R2, RZ, RZ, 0x4 ;  /* 0x00000004ff027424 */ /* 0x000fc800078e00ff */
[----:B------:R-:W-:-:S05]  /*204e0*/  IMAD.WIDE R2, R235, R2, c[0x0][0x590] ;  /* 0x00016400eb027625 */ /* 0x000fca00078e0202 */
        /* <DEDUP_REMOVED lines=64> */
[----:B------:R-:W-:Y:S02]  /*208f0*/  IMAD R234, R2, R3, R5 ;  /* 0x0000000302ea7224 */ /* 0x000fe400078e0205 */
.L_x_969:
[----:B------:R-:W-:Y:S05]  /*20900*/  BSYNC B0 ;  /* 0x0000000000007941 */ /* 0x000fea0003800000 */
.L_x_967:
[----:B------:R-:W-:-:S04]  /*20910*/  LOP3.LUT R2, RZ, R2, RZ, 0x33, !PT ;  /* 0x00000002ff027212 */ /* 0x000fc800078e33ff */
[----:B------:R-:W-:Y:S01]  /*20920*/  IADD3 R233, R2, R7, RZ ;  /* 0x0000000702e97210 */ /* 0x000fe20007ffe0ff */
[----:B------:R-:W-:Y:S05]  /*20930*/  BRA `(.L_x_970) ;  /* 0x0000004000007947 */ /* 0x000fea0003800000 */
.L_x_958:
[----:B------:R-:W-:Y:S01]  /*20940*/  IMAD.MOV.U32 R232, RZ, RZ, R9 ;  /* 0x000000ffffe87224 */ /* 0x000fe200078e0009 */
[----:B------:R-:W-:Y:S01]  /*20950*/  MOV R234, RZ ;  /* 0x000000ff00ea7202 */ /* 0x000fe20000000f00 */
[----:B------:R-:W-:Y:S01]  /*20960*/  IMAD.MOV.U32 R233, RZ, RZ, RZ ;  /* 0x000000ffffe97224 */ /* 0x000fe200078e00ff */
[----:B------:R-:W-:Y:S02]  /*20970*/  MOV R235, c[0x0][0x53c] ;  /* 0x00014f0000eb7a02 */ /* 0x000fe40000000f00 */
.L_x_970:
[----:B------:R-:W-:Y:S05]  /*20980*/  BSYNC B1 ;  /* 0x0000000000017941 */ /* 0x000fea0003800000 */
.L_x_956:
[----:B------:R-:W-:Y:S01]  /*20990*/  WARPSYNC 0xffffffff ;  /* 0xffffffff00007948 */ /* 0x000fe20003800000 */
[----:B------:R-:W-:Y:S01]  /*209a0*/  BAR.SYNC.DEFER_BLOCKING 0x4, 0x100 ;  /* 0x0104000000007b1d */ /* 0x000fe20000010000 */
[----:B------:R-:W-:-:S13]  /*209b0*/  ISETP.NE.AND P0, PT, R13, RZ, PT ;  /* 0x000000ff0d00720c */ /* 0x000fda0003f05270 */
[----:B------:R2:W-:Y:S04]  /*209c0*/  @!P0 STS.128 [0x20080], R232 ;  /* 0x020080e8ff008388 */ /* 0x0005e80000000c00 */
[----:B------:R-:W-:Y:S06]  /*209d0*/  BAR.ARV 0x5, 0x100 ;  /* 0x0144000000007b1d */ /* 0x000fec0000002000 */
.L_x_951:
[----:B-1----:R-:W-:-:S13]  /*209e0*/  ISETP.GE.AND P0, PT, R235, c[0x0][0x53c], PT ;  /* 0x00014f00eb007a0c */ /* 0x002fda0003f06270 */
[----:B--23--:R-:W-:Y:S01]  /*209f0*/  @P0 CALL.REL.NOINC `(.L_x_971) ;  /* 0x0000001000000944 */ /* 0x00cfe20003c00000 */
[----:B------:R-:W-:Y:S05]  /*20a00*/  BRA `(.L_x_972) ;  /* 0xfffe164000007947 */ /* 0x000fea000383ffff */
.L_x_971:
[----:B------:R-:W-:Y:S05]  /*20a10*/  EXIT ;  /* 0x000000000000794d */ /* 0x000fea0003800000 */
.L_x_701:
[----:B------:R-:W-:Y:S01]  /*20a20*/  IMAD.MOV.U32 R0, RZ, RZ, R5 ;  /* 0x000000ffff007224 */ /* 0x000fe200078e0005 */
[----:B------:R-:W-:Y:S02]  /*20a30*/  MOV R3, 0x1 ;  /* 0x0000000100037802 */ /* 0x000fe40000000f00 */
[----:B------:R-:W-:Y:S02]  /*20a40*/  MOV R2, 0x20a60 ;  /* 0x00020a6000027802 */ /* 0x000fe40000000f00 */
[----:B--2---:R-:W-:Y:S05]  /*20a50*/  CALL.REL.NOINC `($__internal_15_$__cuda_sm70_shflsync_up_p) ;  /* 0x0000228000007944 */ /* 0x004fea0003c00000 */
[----:B------:R-:W-:Y:S01]  /*20a60*/  MOV R0, R4 ;  /* 0x0000000400007202 */ /* 0x000fe20000000f00 */
[----:B------:R-:W-:Y:S05]  /*20a70*/  BRA `(.L_x_973) ;  /* 0xfffdf9c000007947 */ /* 0x000fea000383ffff */
.L_x_702:
[----:B------:R-:W-:Y:S01]  /*20a80*/  IMAD.MOV.U32 R0, RZ, RZ, R5 ;  /* 0x000000ffff007224 */ /* 0x000fe200078e0005 */
[----:B------:R-:W-:Y:S02]  /*20a90*/  MOV R3, 0x2 ;  /* 0x0000000200037802 */ /* 0x000fe40000000f00 */
[----:B------:R-:W-:Y:S02]  /*20aa0*/  MOV R2, 0x20ac0 ;  /* 0x00020ac000027802 */ /* 0x000fe40000000f00 */
[----:B--2---:R-:W-:Y:S05]  /*20ab0*/  CALL.REL.NOINC `($__internal_15_$__cuda_sm70_shflsync_up_p) ;  /* 0x0000222000007944 */ /* 0x004fea0003c00000 */
[----:B------:R-:W-:Y:S01]  /*20ac0*/  SEL R4, R4, RZ, P4 ;  /* 0x000000ff04047207 */ /* 0x000fe20002000000 */
[----:B------:R-:W-:Y:S01]  /*20ad0*/  IMAD.MOV.U32 R3, RZ, RZ, 0x4 ;  /* 0x00000004ff037424 */ /* 0x000fe200078e00ff */
[----:B------:R-:W-:-:S03]  /*20ae0*/  MOV R2, 0x20b10 ;  /* 0x00020b1000027802 */ /* 0x000fc60000000f00 */
[----:B------:R-:W-:Y:S02]  /*20af0*/  IMAD.IADD R0, R5, 0x1, R4 ;  /* 0x0000000105007824 */ /* 0x000fe400078e0204 */
[----:B------:R-:W-:Y:S05]  /*20b00*/  CALL.REL.NOINC `($__internal_15_$__cuda_sm70_shflsync_up_p) ;  /* 0x000021d000007944 */ /* 0x000fea0003c00000 */
        /* <DEDUP_REMOVED lines=12> */
[----:B------:R-:W-:Y:S02]  /*20bd0*/  MOV R202, 0x1f ;  /* 0x0000001f00ca7802 */ /* 0x000fe40000000f00 */
[----:B------:R-:W-:Y:S01]  /*20be0*/  MOV R3, 0x20c20 ;  /* 0x00020c2000037802 */ /* 0x000fe20000000f00 */
[----:B------:R-:W-:-:S04]  /*20bf0*/  IMAD.IADD R4, R0, 0x1, R4 ;  /* 0x0000000100047824 */ /* 0x000fc800078e0204 */
[----:B------:R-:W-:Y:S02]  /*20c00*/  IMAD.MOV.U32 R0, RZ, RZ, R4 ;  /* 0x000000ffff007224 */ /* 0x000fe400078e0004 */
[----:B------:R-:W-:Y:S05]  /*20c10*/  CALL.REL.NOINC `($__internal_14_$__cuda_sm70_shflsync_idx_p) ;  /* 0x0000204000007944 */ /* 0x000fea0003c00000 */
[----:B-1---5:R-:W-:Y:S05]  /*20c20*/  BRA `(.L_x_974) ;  /* 0xfffdf91000007947 */ /* 0x022fea000383ffff */
.L_x_704:
[----:B------:R-:W-:Y:S02]  /*20c30*/  SEL R0, RZ, 0x1, P0 ;  /* 0x00000001ff007807 */ /* 0x000fe40000000000 */
[----:B------:R-:W-:Y:S02]  /*20c40*/  MOV R2, 0x20c60 ;  /* 0x00020c6000027802 */ /* 0x000fe40000000f00 */
[----:B--2---:R-:W-:Y:S05]  /*20c50*/  CALL.REL.NOINC `($__internal_16_$__cuda_sm70_votesync_ballot) ;  /* 0x000020e000007944 */ /* 0x004fea0003c00000 */
[----:B------:R-:W-:Y:S01]  /*20c60*/  MOV R10, R0 ;  /* 0x00000000000a7202 */ /* 0x000fe20000000f00 */
[----:B------:R-:W-:Y:S05]  /*20c70*/  BRA `(.L_x_975) ;  /* 0xfffdf95000007947 */ /* 0x000fea000383ffff */
.L_x_705:
[----:B------:R-:W-:Y:S01]  /*20c80*/  IMAD.MOV.U32 R0, RZ, RZ, R9 ;  /* 0x000000ffff007224 */ /* 0x000fe200078e0009 */
[----:B------:R-:W-:Y:S01]  /*20c90*/  MOV R2, R5 ;  /* 0x0000000500027202 */ /* 0x000fe20000000f00 */
[----:B------:R-:W-:Y:S01]  /*20ca0*/  IMAD.MOV.U32 R202, RZ, RZ, 0x1f ;  /* 0x0000001fffca7424 */ /* 0x000fe200078e00ff */
[----:B------:R-:W-:Y:S02]  /*20cb0*/  MOV R3, 0x20cd0 ;  /* 0x00020cd000037802 */ /* 0x000fe40000000f00 */
[----:B------:R-:W-:Y:S05]  /*20cc0*/  CALL.REL.NOINC `($__internal_14_$__cuda_sm70_shflsync_idx_p) ;  /* 0x00001f9000007944 */ /* 0x000fea0003c00000 */
[----:B------:R-:W-:Y:S01]  /*20cd0*/  IMAD.MOV.U32 R12, RZ, RZ, R0 ;  /* 0x000000ffff0c7224 */ /* 0x000fe200078e0000 */
[----:B------:R-:W-:Y:S01]  /*20ce0*/  MOV R0, R8 ;  /* 0x0000000800007202 */ /* 0x000fe20000000f00 */
[----:B------:R-:W-:Y:S01]  /*20cf0*/  IMAD.MOV.U32 R6, RZ, RZ, RZ ;  /* 0x000000ffff067224 */ /* 0x000fe200078e00ff */
[----:B------:R-:W-:Y:S01]  /*20d00*/  MOV R2, R5 ;  /* 0x0000000500027202 */ /* 0x000fe20000000f00 */
[----:B------:R-:W-:Y:S01]  /*20d10*/  IMAD.MOV.U32 R202, RZ, RZ, 0x1f ;  /* 0x0000001fffca7424 */ /* 0x000fe200078e00ff */
[----:B------:R-:W-:-:S02]  /*20d20*/  MOV R3, 0x20d40 ;  /* 0x00020d4000037802 */ /* 0x000fc40000000f00 */
[----:B-1---5:R-:W-:Y:S05]  /*20d30*/  CALL.REL.NOINC `($__internal_14_$__cuda_sm70_shflsync_idx_p) ;  /* 0x00001f2000007944 */ /* 0x022fea0003c00000 */
[----:B------:R-:W-:Y:S01]  /*20d40*/  MOV R9, R0 ;  /* 0x0000000000097202 */ /* 0x000fe20000000f00 */
[----:B-1---5:R-:W-:Y:S05]  /*20d50*/  BRA `(.L_x_976) ;  /* 0xfffdf8d000007947 */ /* 0x022fea000383ffff */
.L_x_708:
[----:B------:R-:W-:Y:S01]  /*20d60*/  IMAD.MOV.U32 R0, RZ, RZ, R4 ;  /* 0x000000ffff007224 */ /* 0x000fe200078e0004 */
[----:B------:R-:W-:-:S02]  /*20d70*/  MOV R202, 0x1f ;  /* 0x0000001f00ca7802 */ /* 0x000fc40000000f00 */
[----:B------:R-:W-:Y:S02]  /*20d80*/  MOV R3, 0x20da0 ;  /* 0x00020da000037802 */ /* 0x000fe40000000f00 */
[----:B-123--:R-:W-:Y:S05]  /*20d90*/  CALL.REL.NOINC `($__internal_14_$__cuda_sm70_shflsync_idx_p) ;  /* 0x00001ec000007944 */ /* 0x00efea0003c00000 */
[----:B------:R-:W-:Y:S01]  /*20da0*/  MOV R6, R0 ;  /* 0x0000000000067202 */ /* 0x000fe20000000f00 */
[----:B-1---5:R-:W-:Y:S05]  /*20db0*/  BRA `(.L_x_707) ;  /* 0xfffdf8d000007947 */ /* 0x022fea000383ffff */
.L_x_757:
[----:B------:R-:W-:Y:S01]  /*20dc0*/  IMAD.MOV.U32 R0, RZ, RZ, R5 ;  /* 0x000000ffff007224 */ /* 0x000fe200078e0005 */
[----:B------:R-:W-:Y:S01]  /*20dd0*/  MOV R2, RZ ;  /* 0x000000ff00027202 */ /* 0x000fe20000000f00 */
[----:B------:R-:W-:Y:S01]  /*20de0*/  IMAD.MOV.U32 R202, RZ, RZ, 0x181f ;  /* 0x0000181fffca7424 */ /* 0x000fe200078e00ff */
[----:B------:R-:W-:Y:S02]  /*20df0*/  MOV R3, 0x20e10 ;  /* 0x00020e1000037802 */ /* 0x000fe40000000f00 */
[----:B-----5:R-:W-:Y:S05]  /*20e00*/  CALL.REL.NOINC `($__internal_14_$__cuda_sm70_shflsync_idx_p) ;  /* 0x00001e5000007944 */ /* 0x020fea0003c00000 */
[----:B-----5:R-:W-:Y:S01]  /*20e10*/  MOV R4, R0 ;  /* 0x0000000000047202 */ /* 0x020fe20000000f00 */
[----:B-1----:R-:W-:Y:S05]  /*20e20*/  BRA `(.L_x_977) ;  /* 0xfffe648000007947 */ /* 0x002fea000383ffff */
.L_x_758:
[----:B------:R-:W-:Y:S01]  /*20e30*/  IMAD.MOV.U32 R0, RZ, RZ, R12 ;  /* 0x000000ffff007224 */ /* 0x000fe200078e000c */
[----:B------:R-:W-:Y:S01]  /*20e40*/  MOV R2, RZ ;  /* 0x000000ff00027202 */ /* 0x000fe20000000f00 */
[----:B------:R-:W-:Y:S01]  /*20e50*/  IMAD.MOV.U32 R202, RZ, RZ, 0x181f ;  /* 0x0000181fffca7424 */ /* 0x000fe200078e00ff */
[----:B------:R-:W-:Y:S02]  /*20e60*/  MOV R3, 0x20e80 ;  /* 0x00020e8000037802 */ /* 0x000fe40000000f00 */
[----:B-12--5:R-:W-:Y:S05]  /*20e70*/  CALL.REL.NOINC `($__internal_14_$__cuda_sm70_shflsync_idx_p) ;  /* 0x00001de000007944 */ /* 0x026fea0003c00000 */
[----:B-1---5:R-:W-:Y:S05]  /*20e80*/  BRA `(.L_x_978) ;  /* 0xfffe644000007947 */ /* 0x022fea000383ffff */
.L_x_761:
[----:B----4-:R-:W-:Y:S01]  /*20e90*/  IMAD.MOV.U32 R0, RZ, RZ, R5 ;  /* 0x000000ffff007224 */ /* 0x010fe200078e0005 */
[----:B--2---:R-:W-:Y:S01]  /*20ea0*/  MOV R2, 0x1 ;  /* 0x0000000100027802 */ /* 0x004fe20000000f00 */
[----:B------:R-:W-:Y:S01]  /*20eb0*/  IMAD.MOV.U32 R202, RZ, RZ, 0x181f ;  /* 0x0000181fffca7424 */ /* 0x000fe200078e00ff */
[----:B------:R-:W-:-:S02]  /*20ec0*/  MOV R3, 0x20ee0 ;  /* 0x00020ee000037802 */ /* 0x000fc40000000f00 */
[----:B-1-3-5:R-:W-:Y:S05]  /*20ed0*/  CALL.REL.NOINC `($__internal_14_$__cuda_sm70_shflsync_idx_p) ;  /* 0x00001d8000007944 */ /* 0x02afea0003c00000 */
[----:B-----5:R-:W-:Y:S01]  /*20ee0*/  IMAD.MOV.U32 R4, RZ, RZ, R0 ;  /* 0x000000ffff047224 */ /* 0x020fe200078e0000 */
[----:B------:R-:W-:Y:S01]  /*20ef0*/  MOV R2, 0x1 ;  /* 0x0000000100027802 */ /* 0x000fe20000000f00 */
[----:B------:R-:W-:Y:S01]  /*20f00*/  IMAD.MOV.U32 R0, RZ, RZ, R12 ;  /* 0x000000ffff007224 */ /* 0x000fe200078e000c */
[----:B------:R-:W-:-:S02]  /*20f10*/  MOV R202, 0x181f ;  /* 0x0000181f00ca7802 */ /* 0x000fc40000000f00 */
[----:B------:R-:W-:Y:S02]  /*20f20*/  MOV R3, 0x20f40 ;  /* 0x00020f4000037802 */ /* 0x000fe40000000f00 */
[----:B-1----:R-:W-:Y:S05]  /*20f30*/  CALL.REL.NOINC `($__internal_14_$__cuda_sm70_shflsync_idx_p) ;  /* 0x00001d2000007944 */ /* 0x002fea0003c00000 */
[----:B-1---5:R-:W-:Y:S05]  /*20f40*/  BRA `(.L_x_979) ;  /* 0xfffe651000007947 */ /* 0x022fea000383ffff */
.L_x_764:
[----:B----4-:R-:W-:Y:S01]  /*20f50*/  IMAD.MOV.U32 R0, RZ, RZ, R5 ;  /* 0x000000ffff007224 */ /* 0x010fe200078e0005 */
[----:B-1----:R-:W-:Y:S01]  /*20f60*/  MOV R2, 0x2 ;  /* 0x0000000200027802 */ /* 0x002fe20000000f00 */
[----:B------:R-:W-:Y:S01]  /*20f70*/  IMAD.MOV.U32 R202, RZ, RZ, 0x181f ;  /* 0x0000181fffca7424 */ /* 0x000fe200078e00ff */
[----:B------:R-:W-:Y:S02]  /*20f80*/  MOV R3, 0x20fa0 ;  /* 0x00020fa000037802 */ /* 0x000fe40000000f00 */
[----:B--23-5:R-:W-:Y:S05]  /*20f90*/  CALL.REL.NOINC `($__internal_14_$__cuda_sm70_shflsync_idx_p) ;  /* 0x00001cc000007944 */ /* 0x02cfea0003c00000 */
[----:B-----5:R-:W-:Y:S01]  /*20fa0*/  MOV R4, R0 ;  /* 0x0000000000047202 */ /* 0x020fe20000000f00 */
[----:B-1----:R-:W-:Y:S05]  /*20fb0*/  BRA `(.L_x_980) ;  /* 0xfffe662000007947 */ /* 0x002fea000383ffff */
.L_x_765:
[----:B----4-:R-:W-:Y:S01]  /*20fc0*/  IMAD.MOV.U32 R0, RZ, RZ, R12 ;  /* 0x000000ffff007224 */ /* 0x010fe200078e000c */
[----:B------:R-:W-:Y:S01]  /*20fd0*/  MOV R2, 0x2 ;  /* 0x0000000200027802 */ /* 0x000fe20000000f00 */
[----:B------:R-:W-:Y:S01]  /*20fe0*/  IMAD.MOV.U32 R202, RZ, RZ, 0x181f ;  /* 0x0000181fffca7424 */ /* 0x000fe200078e00ff */
[----:B------:R-:W-:Y:S02]  /*20ff0*/  MOV R3, 0x21010 ;  /* 0x0002101000037802 */ /* 0x000fe40000000f00 */
[----:B-123-5:R-:W-:Y:S05]  /*21000*/  CALL.REL.NOINC `($__internal_14_$__cuda_sm70_shflsync_idx_p) ;  /* 0x00001c5000007944 */ /* 0x02efea0003c00000 */
[----:B-1---5:R-:W-:Y:S05]  /*21010*/  BRA `(.L_x_981) ;  /* 0xfffe65e000007947 */ /* 0x022fea000383ffff */
.L_x_768:
[----:B-1----:R-:W-:Y:S01]  /*21020*/  IMAD.MOV.U32 R0, RZ, RZ, R5 ;  /* 0x000000ffff007224 */ /* 0x002fe200078e0005 */
[----:B------:R-:W-:Y:S01]  /*21030*/  MOV R2, 0x3 ;  /* 0x0000000300027802 */ /* 0x000fe20000000f00 */
[----:B------:R-:W-:Y:S01]  /*21040*/  IMAD.MOV.U32 R202, RZ, RZ, 0x181f ;  /* 0x0000181fffca7424 */ /* 0x000fe200078e00ff */
[----:B------:R-:W-:-:S02]  /*21050*/  MOV R3, 0x21070 ;  /* 0x0002107000037802 */ /* 0x000fc40000000f00 */
[----:B--2345:R-:W-:Y:S05]  /*21060*/  CALL.REL.NOINC `($__internal_14_$__cuda_sm70_shflsync_idx_p) ;  /* 0x00001bf000007944 */ /* 0x03cfea0003c00000 */
[----:B-----5:R-:W-:Y:S01]  /*21070*/  IMAD.MOV.U32 R4, RZ, RZ, R0 ;  /* 0x000000ffff047224 */ /* 0x020fe200078e0000 */
[----:B------:R-:W-:Y:S01]  /*21080*/  MOV R2, 0x3 ;  /* 0x0000000300027802 */ /* 0x000fe20000000f00 */
[----:B------:R-:W-:Y:S01]  /*21090*/  IMAD.MOV.U32 R0, RZ, RZ, R12 ;  /* 0x000000ffff007224 */ /* 0x000fe200078e000c */
[----:B------:R-:W-:-:S02]  /*210a0*/  MOV R202, 0x181f ;  /* 0x0000181f00ca7802 */ /* 0x000fc40000000f00 */
[----:B------:R-:W-:Y:S02]  /*210b0*/  MOV R3, 0x210d0 ;  /* 0x000210d000037802 */ /* 0x000fe40000000f00 */
[----:B-1----:R-:W-:Y:S05]  /*210c0*/  CALL.REL.NOINC `($__internal_14_$__cuda_sm70_shflsync_idx_p) ;  /* 0x00001b9000007944 */ /* 0x002fea0003c00000 */
[----:B-1---5:R-:W-:Y:S05]  /*210d0*/  BRA `(.L_x_982) ;  /* 0xfffe66b000007947 */ /* 0x022fea000383ffff */
.L_x_835:
[----:B------:R-:W-:Y:S01]  /*210e0*/  IMAD.MOV.U32 R2, RZ, RZ, RZ ;  /* 0x000000ffff027224 */ /* 0x000fe200078e00ff */
[----:B------:R-:W-:Y:S02]  /*210f0*/  MOV R202, 0x181f ;  /* 0x0000181f00ca7802 */ /* 0x000fe40000000f00 */
[----:B------:R-:W-:Y:S02]  /*21100*/  MOV R3, 0x21120 ;  /* 0x0002112000037802 */ /* 0x000fe40000000f00 */
[----:B------:R-:W-:Y:S05]  /*21110*/  CALL.REL.NOINC `($__internal_14_$__cuda_sm70_shflsync_idx_p) ;  /* 0x00001b4000007944 */ /* 0x000fea0003c00000 */
[----:B-----5:R-:W-:Y:S01]  /*21120*/  MOV R4, R0 ;  /* 0x0000000000047202 */ /* 0x020fe20000000f00 */
[----:B-1----:R-:W-:Y:S05]  /*21130*/  BRA `(.L_x_983) ;  /* 0xffff087000007947 */ /* 0x002fea000383ffff */
.L_x_836:
[----:B-1----:R-:W-:Y:S01]  /*21140*/  IMAD.MOV.U32 R0, RZ, RZ, R5 ;  /* 0x000000ffff007224 */ /* 0x002fe200078e0005 */
[----:B------:R-:W-:Y:S01]  /*21150*/  MOV R2, RZ ;  /* 0x000000ff00027202 */ /* 0x000fe20000000f00 */
[----:B------:R-:W-:Y:S01]  /*21160*/  IMAD.MOV.U32 R202, RZ, RZ, 0x181f ;  /* 0x0000181fffca7424 */ /* 0x000fe200078e00ff */
[----:B------:R-:W-:Y:S02]  /*21170*/  MOV R3, 0x21190 ;  /* 0x0002119000037802 */ /* 0x000fe40000000f00 */
[----:B--2---:R-:W-:Y:S05]  /*21180*/  CALL.REL.NOINC `($__internal_14_$__cuda_sm70_shflsync_idx_p) ;  /* 0x00001ad000007944 */ /* 0x004fea0003c00000 */
[----:B-1---5:R-:W-:Y:S05]  /*21190*/  BRA `(.L_x_984) ;  /* 0xffff083000007947 */ /* 0x022fea000383ffff */
.L_x_837:
[----:B------:R-:W-:Y:S01]  /*211a0*/  IMAD.MOV.U32 R0, RZ, RZ, R4 ;  /* 0x000000ffff007224 */ /* 0x000fe200078e0004 */
[----:B------:R-:W-:Y:S01]  /*211b0*/  MOV R2, RZ ;  /* 0x000000ff00027202 */ /* 0x000fe20000000f00 */
[----:B------:R-:W-:Y:S01]  /*211c0*/  IMAD.MOV.U32 R202, RZ, RZ, 0x1c1f ;  /* 0x00001c1fffca7424 */ /* 0x000fe200078e00ff */
[----:B------:R-:W-:-:S02]  /*211d0*/  MOV R3, 0x211f0 ;  /* 0x000211f000037802 */ /* 0x000fc40000000f00 */
[----:B------:R-:W-:Y:S05]  /*211e0*/  CALL.REL.NOINC `($__internal_14_$__cuda_sm70_shflsync_idx_p) ;  /* 0x00001a7000007944 */ /* 0x000fea0003c00000 */
[----:B------:R-:W-:Y:S01]  /*211f0*/  MOV R3, R0 ;  /* 0x0000000000037202 */ /* 0x000fe20000000f00 */
[----:B-1---5:R-:W-:Y:S05]  /*21200*/  BRA `(.L_x_985) ;  /* 0xffff0a0000007947 */ /* 0x022fea000383ffff */
.L_x_842:
[----:B------:R-:W-:Y:S01]  /*21210*/  IMAD.MOV.U32 R0, RZ, RZ, R4 ;  /* 0x000000ffff007224 */ /* 0x000fe200078e0004 */
[----:B------:R-:W-:Y:S01]  /*21220*/  MOV R2, 0x1 ;  /* 0x0000000100027802 */ /* 0x000fe20000000f00 */
[----:B------:R-:W-:Y:S01]  /*21230*/  IMAD.MOV.U32 R202, RZ, RZ, 0x1c1f ;  /* 0x00001c1fffca7424 */ /* 0x000fe200078e00ff */
[----:B------:R-:W-:-:S02]  /*21240*/  MOV R3, 0x21260 ;  /* 0x0002126000037802 */ /* 0x000fc40000000f00 */
[----:B-1----:R-:W-:Y:S05]  /*21250*/  CALL.REL.NOINC `($__internal_14_$__cuda_sm70_shflsync_idx_p) ;  /* 0x00001a0000007944 */ /* 0x002fea0003c00000 */
[----:B------:R-:W-:Y:S01]  /*21260*/  MOV R3, R0 ;  /* 0x0000000000037202 */ /* 0x000fe20000000f00 */
[----:B-1---5:R-:W-:Y:S05]  /*21270*/  BRA `(.L_x_986) ;  /* 0xffff0cf000007947 */ /* 0x022fea000383ffff */
.L_x_847:
[----:B------:R-:W-:Y:S02]  /*21280*/  MOV R0, 0x2 ;  /* 0x0000000200007802 */ /* 0x000fe40000000f00 */
[----:B------:R-:W-:-:S02]  /*21290*/  MOV R2, 0x212b0 ;  /* 0x000212b000027802 */ /* 0x000fc40000000f00 */
[----:B------:R-:W-:Y:S05]  /*212a0*/  CALL.REL.NOINC `($__internal_13_$__cuda_sm70_shflsync_bfly_p) ;  /* 0x0000195000007944 */ /* 0x000fea0003c00000 */
[----:B------:R-:W-:Y:S05]  /*212b0*/  BRA `(.L_x_987) ;  /* 0xffff10e000007947 */ /* 0x000fea000383ffff */
.L_x_848:
[----:B------:R-:W-:Y:S02]  /*212c0*/  MOV R0, 0x1 ;  /* 0x0000000100007802 */ /* 0x000fe40000000f00 */
[----:B------:R-:W-:-:S02]  /*212d0*/  MOV R2, 0x212f0 ;  /* 0x000212f000027802 */ /* 0x000fc40000000f00 */
[----:B------:R-:W-:Y:S05]  /*212e0*/  CALL.REL.NOINC `($__internal_13_$__cuda_sm70_shflsync_bfly_p) ;  /* 0x0000191000007944 */ /* 0x000fea0003c00000 */
[----:B------:R-:W-:Y:S01]  /*212f0*/  FMNMX.FTZ R134, R4, R0, !PT ;  /* 0x0000000004867209 */ /* 0x000fe20007810000 */
[----:B------:R-:W-:Y:S01]  /*21300*/  IMAD.MOV.U32 R4, RZ, RZ, R5 ;  /* 0x000000ffff047224 */ /* 0x000fe200078e0005 */
[----:B------:R-:W-:Y:S01]  /*21310*/  MOV R2, 0x21340 ;  /* 0x0002134000027802 */ /* 0x000fe20000000f00 */
[----:B------:R-:W-:-:S02]  /*21320*/  IMAD.MOV.U32 R0, RZ, RZ, 0x2 ;  /* 0x00000002ff007424 */ /* 0x000fc400078e00ff */
[----:B------:R-:W-:Y:S05]  /*21330*/  CALL.REL.NOINC `($__internal_13_$__cuda_sm70_shflsync_bfly_p) ;  /* 0x000018c000007944 */ /* 0x000fea0003c00000 */
[----:B------:R-:W-:Y:S01]  /*21340*/  FMNMX.FTZ R5, R5, R0, !PT ;  /* 0x0000000005057209 */ /* 0x000fe20007810000 */
[----:B------:R-:W-:Y:S01]  /*21350*/  IMAD.MOV.U32 R0, RZ, RZ, 0x1 ;  /* 0x00000001ff007424 */ /* 0x000fe200078e00ff */
[----:B------:R-:W-:-:S03]  /*21360*/  MOV R2, 0x21390 ;  /* 0x0002139000027802 */ /* 0x000fc60000000f00 */
[----:B------:R-:W-:Y:S02]  /*21370*/  IMAD.MOV.U32 R4, RZ, RZ, R5 ;  /* 0x000000ffff047224 */ /* 0x000fe400078e0005 */
[----:B------:R-:W-:Y:S05]  /*21380*/  CALL.REL.NOINC `($__internal_13_$__cuda_sm70_shflsync_bfly_p) ;  /* 0x0000187000007944 */ /* 0x000fea0003c00000 */
[----:B------:R-:W-:Y:S01]  /*21390*/  MOV R3, R0 ;  /* 0x0000000000037202 */ /* 0x000fe20000000f00 */
[----:B------:R-:W-:Y:S05]  /*213a0*/  BRA `(.L_x_988) ;  /* 0xffff106000007947 */ /* 0x000fea000383ffff */
.L_x_856:
[----:B------:R-:W-:Y:S01]  /*213b0*/  MOV R202, 0x181f ;  /* 0x0000181f00ca7802 */ /* 0x000fe20000000f00 */
[----:B------:R-:W-:Y:S01]  /*213c0*/  IMAD.MOV.U32 R2, RZ, RZ, RZ ;  /* 0x000000ffff027224 */ /* 0x000fe200078e00ff */
[----:B------:R-:W-:Y:S02]  /*213d0*/  MOV R3, 0x213f0 ;  /* 0x000213f000037802 */ /* 0x000fe40000000f00 */
[----:B-1234-:R-:W-:Y:S05]  /*213e0*/  CALL.REL.NOINC `($__internal_14_$__cuda_sm70_shflsync_idx_p) ;  /* 0x0000187000007944 */ /* 0x01efea0003c00000 */
[----:B-----5:R-:W-:Y:S01]  /*213f0*/  MOV R4, R0 ;  /* 0x0000000000047202 */ /* 0x020fe20000000f00 */
[----:B-1----:R-:W-:-:S05]  /*21400*/  BRA `(.L_x_989) ;  /* 0xffff1e5000007947 */ /* 0x002fca000383ffff */
.L_x_857:
[----:B------:R-:W-:Y:S01]  /*21410*/  MOV R2, RZ ;  /* 0x000000ff00027202 */ /* 0x000fe20000000f00 */
[----:B----4-:R-:W-:Y:S01]  /*21420*/  IMAD.MOV.U32 R0, RZ, RZ, R5 ;  /* 0x000000ffff007224 */ /* 0x010fe200078e0005 */
[----:B------:R-:W-:Y:S01]  /*21430*/  MOV R3, 0x21460 ;  /* 0x0002146000037802 */ /* 0x000fe20000000f00 */
[----:B------:R-:W-:Y:S02]  /*21440*/  IMAD.MOV.U32 R202, RZ, RZ, 0x181f ;  /* 0x0000181fffca7424 */ /* 0x000fe400078e00ff */
[----:B-123--:R-:W-:Y:S05]  /*21450*/  CALL.REL.NOINC `($__internal_14_$__cuda_sm70_shflsync_idx_p) ;  /* 0x0000180000007944 */ /* 0x00efea0003c00000 */
[----:B-1---5:R-:W-:-:S05]  /*21460*/  BRA `(.L_x_990) ;  /* 0xffff1e1000007947 */ /* 0x022fca000383ffff */
.L_x_860:
[----:B------:R-:W-:Y:S01]  /*21470*/  MOV R202, 0x181f ;  /* 0x0000181f00ca7802 */ /* 0x000fe20000000f00 */
[----:B------:R-:W-:Y:S01]  /*21480*/  IMAD.MOV.U32 R2, RZ, RZ, RZ ;  /* 0x000000ffff027224 */ /* 0x000fe200078e00ff */
[----:B------:R-:W-:Y:S02]  /*21490*/  MOV R3, 0x214b0 ;  /* 0x000214b000037802 */ /* 0x000fe40000000f00 */
[----:B------:R-:W-:Y:S05]  /*214a0*/  CALL.REL.NOINC `($__internal_14_$__cuda_sm70_shflsync_idx_p) ;  /* 0x000017b000007944 */ /* 0x000fea0003c00000 */
[----:B-----5:R-:W-:Y:S01]  /*214b0*/  MOV R4, R0 ;  /* 0x0000000000047202 */ /* 0x020fe20000000f00 */
[----:B-1----:R-:W-:-:S05]  /*214c0*/  BRA `(.L_x_991) ;  /* 0xffff29c000007947 */ /* 0x002fca000383ffff */
.L_x_861:
[----:B------:R-:W-:Y:S01]  /*214d0*/  MOV R2, RZ ;  /* 0x000000ff00027202 */ /* 0x000fe20000000f00 */
[----:B-1----:R-:W-:Y:S01]  /*214e0*/  IMAD.MOV.U32 R0, RZ, RZ, R5 ;  /* 0x000000ffff007224 */ /* 0x002fe200078e0005 */
[----:B------:R-:W-:Y:S01]  /*214f0*/  MOV R3, 0x21520 ;  /* 0x0002152000037802 */ /* 0x000fe20000000f00 */
[----:B------:R-:W-:Y:S02]  /*21500*/  IMAD.MOV.U32 R202, RZ, RZ, 0x181f ;  /* 0x0000181fffca7424 */ /* 0x000fe400078e00ff */
[----:B--2---:R-:W-:Y:S05]  /*21510*/  CALL.REL.NOINC `($__internal_14_$__cuda_sm70_shflsync_idx_p) ;  /* 0x0000174000007944 */ /* 0x004fea0003c00000 */
[----:B-1---5:R-:W-:-:S05]  /*21520*/  BRA `(.L_x_992) ;  /* 0xffff298000007947 */ /* 0x022fca000383ffff */
.L_x_862:
[----:B------:R-:W-:Y:S01]  /*21530*/  MOV R2, RZ ;  /* 0x000000ff00027202 */ /* 0x000fe20000000f00 */
[----:B------:R-:W-:Y:S01]  /*21540*/  IMAD.MOV.U32 R0, RZ, RZ, R4 ;  /* 0x000000ffff007224 */ /* 0x000fe200078e0004 */
[----:B------:R-:W-:Y:S01]  /*21550*/  MOV R3, 0x21580 ;  /* 0x0002158000037802 */ /* 0x000fe20000000f00 */
[----:B------:R-:W-:Y:S02]  /*21560*/  IMAD.MOV.U32 R202, RZ, RZ, 0x1c1f ;  /* 0x00001c1fffca7424 */ /* 0x000fe400078e00ff */
[----:B------:R-:W-:Y:S05]  /*21570*/  CALL.REL.NOINC `($__internal_14_$__cuda_sm70_shflsync_idx_p) ;  /* 0x000016e000007944 */ /* 0x000fea0003c00000 */
[----:B------:R-:W-:Y:S01]  /*21580*/  MOV R3, R0 ;  /* 0x0000000000037202 */ /* 0x000fe20000000f00 */
[----:B-1---5:R-:W-:-:S05]  /*21590*/  BRA `(.L_x_993) ;  /* 0xffff2b3000007947 */ /* 0x022fca000383ffff */
.L_x_867:
[----:B------:R-:W-:Y:S01]  /*215a0*/  MOV R2, 0x1 ;  /* 0x0000000100027802 */ /* 0x000fe20000000f00 */
[----:B------:R-:W-:Y:S01]  /*215b0*/  IMAD.MOV.U32 R0, RZ, RZ, R4 ;  /* 0x000000ffff007224 */ /* 0x000fe200078e0004 */
[----:B------:R-:W-:Y:S01]  /*215c0*/  MOV R3, 0x215f0 ;  /* 0x000215f000037802 */ /* 0x000fe20000000f00 */
[----:B------:R-:W-:Y:S02]  /*215d0*/  IMAD.MOV.U32 R202, RZ, RZ, 0x1c1f ;  /* 0x00001c1fffca7424 */ /* 0x000fe400078e00ff */
[----:B-1----:R-:W-:Y:S05]  /*215e0*/  CALL.REL.NOINC `($__internal_14_$__cuda_sm70_shflsync_idx_p) ;  /* 0x0000167000007944 */ /* 0x002fea0003c00000 */
[----:B------:R-:W-:Y:S01]  /*215f0*/  MOV R3, R0 ;  /* 0x0000000000037202 */ /* 0x000fe20000000f00 */
[----:B-1---5:R-:W-:-:S05]  /*21600*/  BRA `(.L_x_994) ;  /* 0xffff2e5000007947 */ /* 0x022fca000383ffff */
.L_x_872:
[----:B------:R-:W-:Y:S02]  /*21610*/  MOV R0, 0x2 ;  /* 0x0000000200007802 */ /* 0x000fe40000000f00 */
[----:B------:R-:W-:Y:S02]  /*21620*/  MOV R2, 0x21640 ;  /* 0x0002164000027802 */ /* 0x000fe40000000f00 */
[----:B------:R-:W-:Y:S05]  /*21630*/  CALL.REL.NOINC `($__internal_13_$__cuda_sm70_shflsync_bfly_p) ;  /* 0x000015c000007944 */ /* 0x000fea0003c00000 */
[----:B------:R-:W-:-:S05]  /*21640*/  BRA `(.L_x_995) ;  /* 0xffff329000007947 */ /* 0x000fca000383ffff */
.L_x_873:
[----:B------:R-:W-:Y:S02]  /*21650*/  MOV R0, 0x1 ;  /* 0x0000000100007802 */ /* 0x000fe40000000f00 */
[----:B------:R-:W-:Y:S02]  /*21660*/  MOV R2, 0x21680 ;  /* 0x0002168000027802 */ /* 0x000fe40000000f00 */
[----:B------:R-:W-:Y:S05]  /*21670*/  CALL.REL.NOINC `($__internal_13_$__cuda_sm70_shflsync_bfly_p) ;  /* 0x0000158000007944 */ /* 0x000fea0003c00000 */
[----:B------:R-:W-:Y:S01]  /*21680*/  FMNMX.FTZ R134, R4, R0, !PT ;  /* 0x0000000004867209 */ /* 0x000fe20007810000 */
[----:B------:R-:W-:Y:S01]  /*21690*/  IMAD.MOV.U32 R4, RZ, RZ, R5 ;  /* 0x000000ffff047224 */ /* 0x000fe200078e0005 */
[----:B------:R-:W-:Y:S01]  /*216a0*/  MOV R2, 0x216d0 ;  /* 0x000216d000027802 */ /* 0x000fe20000000f00 */
[----:B------:R-:W-:Y:S02]  /*216b0*/  IMAD.MOV.U32 R0, RZ, RZ, 0x2 ;  /* 0x00000002ff007424 */ /* 0x000fe400078e00ff */
[----:B------:R-:W-:Y:S05]  /*216c0*/  CALL.REL.NOINC `($__internal_13_$__cuda_sm70_shflsync_bfly_p) ;  /* 0x0000153000007944 */ /* 0x000fea0003c00000 */
[----:B------:R-:W-:Y:S01]  /*216d0*/  FMNMX.FTZ R4, R5, R0, !PT ;  /* 0x0000000005047209 */ /* 0x000fe20007810000 */
[----:B------:R-:W-:Y:S01]  /*216e0*/  IMAD.MOV.U32 R0, RZ, RZ, 0x1 ;  /* 0x00000001ff007424 */ /* 0x000fe200078e00ff */
[----:B------:R-:W-:Y:S02]  /*216f0*/  MOV R2, 0x21710 ;  /* 0x0002171000027802 */ /* 0x000fe40000000f00 */
[----:B------:R-:W-:Y:S05]  /*21700*/  CALL.REL.NOINC `($__internal_13_$__cuda_sm70_shflsync_bfly_p) ;  /* 0x000014f000007944 */ /* 0x000fea0003c00000 */
[----:B------:R-:W-:-:S05]  /*21710*/  BRA `(.L_x_996) ;  /* 0xffff323000007947 */ /* 0x000fca000383ffff */
.L_x_882:
[----:B------:R-:W-:Y:S01]  /*21720*/  MOV R202, 0x181f ;  /* 0x0000181f00ca7802 */ /* 0x000fe20000000f00 */
[----:B------:R-:W-:Y:S01]  /*21730*/  IMAD.MOV.U32 R2, RZ, RZ, RZ ;  /* 0x000000ffff027224 */ /* 0x000fe200078e00ff */
[----:B------:R-:W-:Y:S02]  /*21740*/  MOV R3, 0x21760 ;  /* 0x0002176000037802 */ /* 0x000fe40000000f00 */
[----:B-1234-:R-:W-:Y:S05]  /*21750*/  CALL.REL.NOINC `($__internal_14_$__cuda_sm70_shflsync_idx_p) ;  /* 0x0000150000007944 */ /* 0x01efea0003c00000 */
[----:B-----5:R-:W-:Y:S01]  /*21760*/  MOV R4, R0 ;  /* 0x0000000000047202 */ /* 0x020fe20000000f00 */
[----:B-1----:R-:W-:-:S05]  /*21770*/  BRA `(.L_x_997) ;  /* 0xffff48c000007947 */ /* 0x002fca000383ffff */
.L_x_883:
[----:B------:R-:W-:Y:S01]  /*21780*/  MOV R2, RZ ;  /* 0x000000ff00027202 */ /* 0x000fe20000000f00 */
[----:B----4-:R-:W-:Y:S01]  /*21790*/  IMAD.MOV.U32 R0, RZ, RZ, R5 ;  /* 0x000000ffff007224 */ /* 0x010fe200078e0005 */
[----:B------:R-:W-:Y:S01]  /*217a0*/  MOV R3, 0x217d0 ;  /* 0x000217d000037802 */ /* 0x000fe20000000f00 */
[----:B------:R-:W-:Y:S02]  /*217b0*/  IMAD.MOV.U32 R202, RZ, RZ, 0x181f ;  /* 0x0000181fffca7424 */ /* 0x000fe400078e00ff */
[----:B-123--:R-:W-:Y:S05]  /*217c0*/  CALL.REL.NOINC `($__internal_14_$__cuda_sm70_shflsync_idx_p) ;  /* 0x0000149000007944 */ /* 0x00efea0003c00000 */
[----:B-1---5:R-:W-:-:S05]  /*217d0*/  BRA `(.L_x_998) ;  /* 0xffff488000007947 */ /* 0x022fca000383ffff */
.L_x_886:
[----:B------:R-:W-:Y:S01]  /*217e0*/  MOV R202, 0x181f ;  /* 0x0000181f00ca7802 */ /* 0x000fe20000000f00 */
[----:B------:R-:W-:Y:S01]  /*217f0*/  IMAD.MOV.U32 R2, RZ, RZ, RZ ;  /* 0x000000ffff027224 */ /* 0x000fe200078e00ff */
[----:B------:R-:W-:Y:S02]  /*21800*/  MOV R3, 0x21820 ;  /* 0x0002182000037802 */ /* 0x000fe40000000f00 */
[----:B------:R-:W-:Y:S05]  /*21810*/  CALL.REL.NOINC `($__internal_14_$__cuda_sm70_shflsync_idx_p) ;  /* 0x0000144000007944 */ /* 0x000fea0003c00000 */
[----:B-----5:R-:W-:Y:S01]  /*21820*/  MOV R4, R0 ;  /* 0x0000000000047202 */ /* 0x020fe20000000f00 */
[----:B-1----:R-:W-:-:S05]  /*21830*/  BRA `(.L_x_999) ;  /* 0xffff546000007947 */ /* 0x002fca000383ffff */
.L_x_887:
[----:B------:R-:W-:Y:S01]  /*21840*/  MOV R2, RZ ;  /* 0x000000ff00027202 */ /* 0x000fe20000000f00 */
[----:B-1----:R-:W-:Y:S01]  /*21850*/  IMAD.MOV.U32 R0, RZ, RZ, R5 ;  /* 0x000000ffff007224 */ /* 0x002fe200078e0005 */
[----:B------:R-:W-:Y:S01]  /*21860*/  MOV R3, 0x21890 ;  /* 0x0002189000037802 */ /* 0x000fe20000000f00 */
[----:B------:R-:W-:Y:S02]  /*21870*/  IMAD.MOV.U32 R202, RZ, RZ, 0x181f ;  /* 0x0000181fffca7424 */ /* 0x000fe400078e00ff */
[----:B--2---:R-:W-:Y:S05]  /*21880*/  CALL.REL.NOINC `($__internal_14_$__cuda_sm70_shflsync_idx_p) ;  /* 0x000013d000007944 */ /* 0x004fea0003c00000 */
[----:B-1---5:R-:W-:-:S05]  /*21890*/  BRA `(.L_x_1000) ;  /* 0xffff542000007947 */ /* 0x022fca000383ffff */
.L_x_888:
[----:B------:R-:W-:Y:S02]  /*218a0*/  MOV R0, 0x2 ;  /* 0x0000000200007802 */ /* 0x000fe40000000f00 */
[----:B------:R-:W-:Y:S02]  /*218b0*/  MOV R2, 0x218d0 ;  /* 0x000218d000027802 */ /* 0x000fe40000000f00 */
[----:B------:R-:W-:Y:S05]  /*218c0*/  CALL.REL.NOINC `($__internal_13_$__cuda_sm70_shflsync_bfly_p) ;  /* 0x0000133000007944 */ /* 0x000fea0003c00000 */
[----:B------:R-:W-:-:S05]  /*218d0*/  BRA `(.L_x_1001) ;  /* 0xffff566000007947 */ /* 0x000fca000383ffff */
.L_x_889:
        /* <DEDUP_REMOVED lines=13> */
.L_x_892:
[----:B------:R-:W-:Y:S01]  /*219b0*/  MOV R202, 0x181f ;  /* 0x0000181f00ca7802 */ /* 0x000fe20000000f00 */
[----:B------:R-:W-:Y:S01]  /*219c0*/  IMAD.MOV.U32 R2, RZ, RZ, RZ ;  /* 0x000000ffff027224 */ /* 0x000fe200078e00ff */
[----:B------:R-:W-:Y:S02]  /*219d0*/  MOV R3, 0x219f0 ;  /* 0x000219f000037802 */ /* 0x000fe40000000f00 */
[----:B-1234-:R-:W-:Y:S05]  /*219e0*/  CALL.REL.NOINC `($__internal_14_$__cuda_sm70_shflsync_idx_p) ;  /* 0x0000127000007944 */ /* 0x01efea0003c00000 */
[----:B-1---5:R-:W-:-:S05]  /*219f0*/  BRA `(.L_x_1003) ;  /* 0xffff69f000007947 */ /* 0x022fca000383ffff */
.L_x_895:
[----:B------:R-:W-:Y:S01]  /*21a00*/  MOV R202, 0x181f ;  /* 0x0000181f00ca7802 */ /* 0x000fe20000000f00 */
[----:B------:R-:W-:Y:S01]  /*21a10*/  IMAD.MOV.U32 R2, RZ, RZ, RZ ;  /* 0x000000ffff027224 */ /* 0x000fe200078e00ff */
[----:B------:R-:W-:Y:S02]  /*21a20*/  MOV R3, 0x21a40 ;  /* 0x00021a4000037802 */ /* 0x000fe40000000f00 */
[----:B-1----:R-:W-:Y:S05]  /*21a30*/  CALL.REL.NOINC `($__internal_14_$__cuda_sm70_shflsync_idx_p) ;  /* 0x0000122000007944 */ /* 0x002fea0003c00000 */
[----:B-----5:R-:W-:Y:S01]  /*21a40*/  MOV R4, R0 ;  /* 0x0000000000047202 */ /* 0x020fe20000000f00 */
[----:B-1----:R-:W-:-:S05]  /*21a50*/  BRA `(.L_x_1004) ;  /* 0xffff75a000007947 */ /* 0x002fca000383ffff */
.L_x_896:
[----:B------:R-:W-:Y:S01]  /*21a60*/  MOV R2, RZ ;  /* 0x000000ff00027202 */ /* 0x000fe20000000f00 */
[----:B--2---:R-:W-:Y:S01]  /*21a70*/  IMAD.MOV.U32 R0, RZ, RZ, R5 ;  /* 0x000000ffff007224 */ /* 0x004fe200078e0005 */
[----:B------:R-:W-:Y:S01]  /*21a80*/  MOV R3, 0x21ab0 ;  /* 0x00021ab000037802 */ /* 0x000fe20000000f00 */
[----:B------:R-:W-:Y:S02]  /*21a90*/  IMAD.MOV.U32 R202, RZ, RZ, 0x181f ;  /* 0x0000181fffca7424 */ /* 0x000fe400078e00ff */
[----:B-1-3--:R-:W-:Y:S05]  /*21aa0*/  CALL.REL.NOINC `($__internal_14_$__cuda_sm70_shflsync_idx_p) ;  /* 0x000011b000007944 */ /* 0x00afea0003c00000 */
[----:B-1---5:R-:W-:-:S05]  /*21ab0*/  BRA `(.L_x_1005) ;  /* 0xffff756000007947 */ /* 0x022fca000383ffff */
.L_x_897:
[----:B------:R-:W-:Y:S01]  /*21ac0*/  MOV R2, RZ ;  /* 0x000000ff00027202 */ /* 0x000fe20000000f00 */
[----:B------:R-:W-:Y:S01]  /*21ad0*/  IMAD.MOV.U32 R0, RZ, RZ, R4 ;  /* 0x000000ffff007224 */ /* 0x000fe200078e0004 */
[----:B------:R-:W-:Y:S01]  /*21ae0*/  MOV R3, 0x21b10 ;  /* 0x00021b1000037802 */ /* 0x000fe20000000f00 */
[----:B------:R-:W-:Y:S02]  /*21af0*/  IMAD.MOV.U32 R202, RZ, RZ, 0x1c1f ;  /* 0x00001c1fffca7424 */ /* 0x000fe400078e00ff */
[----:B-1----:R-:W-:Y:S05]  /*21b00*/  CALL.REL.NOINC `($__internal_14_$__cuda_sm70_shflsync_idx_p) ;  /* 0x0000115000007944 */ /* 0x002fea0003c00000 */
[----:B------:R-:W-:Y:S01]  /*21b10*/  MOV R3, R0 ;  /* 0x0000000000037202 */ /* 0x000fe20000000f00 */
[----:B-1---5:R-:W-:-:S05]  /*21b20*/  BRA `(.L_x_1006) ;  /* 0xffff76d000007947 */ /* 0x022fca000383ffff */
.L_x_902:
[----:B------:R-:W-:Y:S01]  /*21b30*/  MOV R2, 0x1 ;  /* 0x0000000100027802 */ /* 0x000fe20000000f00 */
[----:B------:R-:W-:Y:S01]  /*21b40*/  IMAD.MOV.U32 R0, RZ, RZ, R4 ;  /* 0x000000ffff007224 */ /* 0x000fe200078e0004 */
[----:B------:R-:W-:Y:S01]  /*21b50*/  MOV R3, 0x21b80 ;  /* 0x00021b8000037802 */ /* 0x000fe20000000f00 */
[----:B------:R-:W-:Y:S02]  /*21b60*/  IMAD.MOV.U32 R202, RZ, RZ, 0x1c1f ;  /* 0x00001c1fffca7424 */ /* 0x000fe400078e00ff */
[----:B-12---:R-:W-:Y:S05]  /*21b70*/  CALL.REL.NOINC `($__internal_14_$__cuda_sm70_shflsync_idx_p) ;  /* 0x000010e000007944 */ /* 0x006fea0003c00000 */
[----:B------:R-:W-:Y:S01]  /*21b80*/  MOV R3, R0 ;  /* 0x0000000000037202 */ /* 0x000fe20000000f00 */
[----:B-1---5:R-:W-:-:S05]  /*21b90*/  BRA `(.L_x_1007) ;  /* 0xffff79f000007947 */ /* 0x022fca000383ffff */
.L_x_907:
[----:B------:R-:W-:Y:S02]  /*21ba0*/  MOV R0, 0x2 ;  /* 0x0000000200007802 */ /* 0x000fe40000000f00 */
[----:B------:R-:W-:Y:S02]  /*21bb0*/  MOV R2, 0x21bd0 ;  /* 0x00021bd000027802 */ /* 0x000fe40000000f00 */
[----:B------:R-:W-:Y:S05]  /*21bc0*/  CALL.REL.NOINC `($__internal_13_$__cuda_sm70_shflsync_bfly_p) ;  /* 0x0000103000007944 */ /* 0x000fea0003c00000 */
[----:B------:R-:W-:-:S05]  /*21bd0*/  BRA `(.L_x_1008) ;  /* 0xffff7e3000007947 */ /* 0x000fca000383ffff */
.L_x_908:
        /* <DEDUP_REMOVED lines=13> */
.L_x_910:
[----:B------:R-:W-:Y:S01]  /*21cb0*/  IMAD.MOV.U32 R4, RZ, RZ, R204 ;  /* 0x000000ffff047224 */ /* 0x000fe200078e00cc */
[----:B------:R-:W-:-:S02]  /*21cc0*/  MOV R0, 0x2 ;  /* 0x0000000200007802 */ /* 0x000fc40000000f00 */
[----:B------:R-:W-:Y:S02]  /*21cd0*/  MOV R2, 0x21cf0 ;  /* 0x00021cf000027802 */ /* 0x000fe40000000f00 */
[----:B------:R-:W-:Y:S05]  /*21ce0*/  CALL.REL.NOINC `($__internal_13_$__cuda_sm70_shflsync_bfly_p) ;  /* 0x00000f1000007944 */ /* 0x000fea0003c00000 */
[----:B------:R-:W-:Y:S05]  /*21cf0*/  BRA `(.L_x_1010) ;  /* 0xffff90a000007947 */ /* 0x000fea000383ffff */
.L_x_911:
[----:B------:R-:W-:Y:S01]  /*21d00*/  IMAD.MOV.U32 R4, RZ, RZ, R6 ;  /* 0x000000ffff047224 */ /* 0x000fe200078e0006 */
[----:B------:R-:W-:Y:S02]  /*21d10*/  MOV R0, 0x1 ;  /* 0x0000000100007802 */ /* 0x000fe40000000f00 */
[----:B------:R-:W-:Y:S02]  /*21d20*/  MOV R2, 0x21d40 ;  /* 0x00021d4000027802 */ /* 0x000fe40000000f00 */
[----:B-1----:R-:W-:Y:S05]  /*21d30*/  CALL.REL.NOINC `($__internal_13_$__cuda_sm70_shflsync_bfly_p) ;  /* 0x00000ec000007944 */ /* 0x002fea0003c00000 */
[----:B------:R-:W-:Y:S01]  /*21d40*/  FADD.FTZ R6, R6, R0 ;  /* 0x0000000006067221 */ /* 0x000fe20000010000 */
[----:B------:R-:W-:Y:S02]  /*21d50*/  MOV R4, R203 ;  /* 0x000000cb00047202 */ /* 0x000fe40000000f00 */
[----:B------:R-:W-:Y:S02]  /*21d60*/  MOV R0, 0x2 ;  /* 0x0000000200007802 */ /* 0x000fe40000000f00 */
[----:B------:R-:W-:Y:S02]  /*21d70*/  MOV R2, 0x21d90 ;  /* 0x00021d9000027802 */ /* 0x000fe40000000f00 */
[----:B------:R-:W-:Y:S05]  /*21d80*/  CALL.REL.NOINC `($__internal_13_$__cuda_sm70_shflsync_bfly_p) ;  /* 0x00000e7000007944 */ /* 0x000fea0003c00000 */
[----:B------:R-:W-:Y:S01]  /*21d90*/  FADD.FTZ R4, R203, R0 ;  /* 0x00000000cb047221 */ /* 0x000fe20000010000 */
[----:B------:R-:W-:Y:S02]  /*21da0*/  MOV R0, 0x1 ;  /* 0x0000000100007802 */ /* 0x000fe40000000f00 */
[----:B------:R-:W-:-:S02]  /*21db0*/  MOV R2, 0x21dd0 ;  /* 0x00021dd000027802 */ /* 0x000fc40000000f00 */
[----:B------:R-:W-:Y:S05]  /*21dc0*/  CALL.REL.NOINC `($__internal_13_$__cuda_sm70_shflsync_bfly_p) ;  /* 0x00000e3000007944 */ /* 0x000fea0003c00000 */
[----:B------:R-:W-:Y:S01]  /*21dd0*/  MOV R3, R0 ;  /* 0x0000000000037202 */ /* 0x000fe20000000f00 */
[----:B------:R-:W-:Y:S05]  /*21de0*/  BRA `(.L_x_1011) ;  /* 0xffff902000007947 */ /* 0x000fea000383ffff */
.L_x_918:
[----:B--234-:R-:W-:Y:S01]  /*21df0*/  IMAD.MOV.U32 R0, RZ, RZ, R13 ;  /* 0x000000ffff007224 */ /* 0x01cfe200078e000d */
[----:B------:R-:W-:Y:S01]  /*21e00*/  MOV R2, RZ ;  /* 0x000000ff00027202 */ /* 0x000fe20000000f00 */
[----:B------:R-:W-:Y:S01]  /*21e10*/  IMAD.MOV.U32 R202, RZ, RZ, 0x181f ;  /* 0x0000181fffca7424 */ /* 0x000fe200078e00ff */
[----:B------:R-:W-:-:S02]  /*21e20*/  MOV R3, 0x21e40 ;  /* 0x00021e4000037802 */ /* 0x000fc40000000f00 */
[----:B-1----:R-:W-:Y:S05]  /*21e30*/  CALL.REL.NOINC `($__internal_14_$__cuda_sm70_shflsync_idx_p) ;  /* 0x00000e2000007944 */ /* 0x002fea0003c00000 */
[----:B-----5:R-:W-:Y:S01]  /*21e40*/  MOV R4, R0 ;  /* 0x0000000000047202 */ /* 0x020fe20000000f00 */
[----:B-1----:R-:W-:Y:S05]  /*21e50*/  BRA `(.L_x_1012) ;  /* 0xffffab3000007947 */ /* 0x002fea000383ffff */
.L_x_919:
[----:B------:R-:W-:Y:S01]  /*21e60*/  IMAD.MOV.U32 R0, RZ, RZ, R14 ;  /* 0x000000ffff007224 */ /* 0x000fe200078e000e */
[----:B------:R-:W-:Y:S01]  /*21e70*/  MOV R2, RZ ;  /* 0x000000ff00027202 */ /* 0x000fe20000000f00 */
[----:B------:R-:W-:Y:S01]  /*21e80*/  IMAD.MOV.U32 R202, RZ, RZ, 0x181f ;  /* 0x0000181fffca7424 */ /* 0x000fe200078e00ff */
[----:B------:R-:W-:-:S02]  /*21e90*/  MOV R3, 0x21eb0 ;  /* 0x00021eb000037802 */ /* 0x000fc40000000f00 */
[----:B-123--:R-:W-:Y:S05]  /*21ea0*/  CALL.REL.NOINC `($__internal_14_$__cuda_sm70_shflsync_idx_p) ;  /* 0x00000db000007944 */ /* 0x00efea0003c00000 */
[----:B-1---5:R-:W-:Y:S05]  /*21eb0*/  BRA `(.L_x_1013) ;  /* 0xffffaaf000007947 */ /* 0x022fea000383ffff */
.L_x_922:
[----:B--2---:R-:W-:Y:S01]  /*21ec0*/  IMAD.MOV.U32 R0, RZ, RZ, R13 ;  /* 0x000000ffff007224 */ /* 0x004fe200078e000d */
[----:B------:R-:W-:Y:S01]  /*21ed0*/  MOV R2, 0x1 ;  /* 0x0000000100027802 */ /* 0x000fe20000000f00 */
[----:B------:R-:W-:Y:S01]  /*21ee0*/  IMAD.MOV.U32 R202, RZ, RZ, 0x181f ;  /* 0x0000181fffca7424 */ /* 0x000fe200078e00ff */
[----:B------:R-:W-:-:S02]  /*21ef0*/  MOV R3, 0x21f10 ;  /* 0x00021f1000037802 */ /* 0x000fc40000000f00 */
[----:B-1-34-:R-:W-:Y:S05]  /*21f00*/  CALL.REL.NOINC `($__internal_14_$__cuda_sm70_shflsync_idx_p) ;  /* 0x00000d5000007944 */ /* 0x01afea0003c00000 */
[----:B-----5:R-:W-:Y:S01]  /*21f10*/  IMAD.MOV.U32 R4, RZ, RZ, R0 ;  /* 0x000000ffff047224 */ /* 0x020fe200078e0000 */
[----:B------:R-:W-:Y:S01]  /*21f20*/  MOV R2, 0x1 ;  /* 0x0000000100027802 */ /* 0x000fe20000000f00 */
[----:B------:R-:W-:Y:S01]  /*21f30*/  IMAD.MOV.U32 R0, RZ, RZ, R14 ;  /* 0x000000ffff007224 */ /* 0x000fe200078e000e */
[----:B------:R-:W-:-:S02]  /*21f40*/  MOV R202, 0x181f ;  /* 0x0000181f00ca7802 */ /* 0x000fc40000000f00 */
[----:B------:R-:W-:Y:S02]  /*21f50*/  MOV R3, 0x21f70 ;  /* 0x00021f7000037802 */ /* 0x000fe40000000f00 */
[----:B-1----:R-:W-:Y:S05]  /*21f60*/  CALL.REL.NOINC `($__internal_14_$__cuda_sm70_shflsync_idx_p) ;  /* 0x00000cf000007944 */ /* 0x002fea0003c00000 */
[----:B-1---5:R-:W-:Y:S05]  /*21f70*/  BRA `(.L_x_1014) ;  /* 0xffffaba000007947 */ /* 0x022fea000383ffff */
.L_x_925:
[----:B--2---:R-:W-:Y:S01]  /*21f80*/  IMAD.MOV.U32 R0, RZ, RZ, R13 ;  /* 0x000000ffff007224 */ /* 0x004fe200078e000d */
[----:B------:R-:W-:Y:S01]  /*21f90*/  MOV R2, 0x2 ;  /* 0x0000000200027802 */ /* 0x000fe20000000f00 */
[----:B------:R-:W-:Y:S01]  /*21fa0*/  IMAD.MOV.U32 R202, RZ, RZ, 0x181f ;  /* 0x0000181fffca7424 */ /* 0x000fe200078e00ff */
[----:B------:R-:W-:Y:S02]  /*21fb0*/  MOV R3, 0x21fd0 ;  /* 0x00021fd000037802 */ /* 0x000fe40000000f00 */
[----:B-1-34-:R-:W-:Y:S05]  /*21fc0*/  CALL.REL.NOINC `($__internal_14_$__cuda_sm70_shflsync_idx_p) ;  /* 0x00000c9000007944 */ /* 0x01afea0003c00000 */
[----:B-----5:R-:W-:Y:S01]  /*21fd0*/  MOV R4, R0 ;  /* 0x0000000000047202 */ /* 0x020fe20000000f00 */
[----:B-1----:R-:W-:Y:S05]  /*21fe0*/  BRA `(.L_x_1015) ;  /* 0xffffaca000007947 */ /* 0x002fea000383ffff */
.L_x_926:
[----:B--2---:R-:W-:Y:S01]  /*21ff0*/  IMAD.MOV.U32 R0, RZ, RZ, R14 ;  /* 0x000000ffff007224 */ /* 0x004fe200078e000e */
[----:B------:R-:W-:Y:S01]  /*22000*/  MOV R2, 0x2 ;  /* 0x0000000200027802 */ /* 0x000fe20000000f00 */
[----:B------:R-:W-:Y:S01]  /*22010*/  IMAD.MOV.U32 R202, RZ, RZ, 0x181f ;  /* 0x0000181fffca7424 */ /* 0x000fe200078e00ff */
[----:B------:R-:W-:Y:S02]  /*22020*/  MOV R3, 0x22040 ;  /* 0x0002204000037802 */ /* 0x000fe40000000f00 */
[----:B-1-34-:R-:W-:Y:S05]  /*22030*/  CALL.REL.NOINC `($__internal_14_$__cuda_sm70_shflsync_idx_p) ;  /* 0x00000c2000007944 */ /* 0x01afea0003c00000 */
[----:B-1---5:R-:W-:Y:S05]  /*22040*/  BRA `(.L_x_1016) ;  /* 0xffffac6000007947 */ /* 0x022fea000383ffff */
.L_x_929:
[----:B----4-:R-:W-:Y:S01]  /*22050*/  IMAD.MOV.U32 R0, RZ, RZ, R13 ;  /* 0x000000ffff007224 */ /* 0x010fe200078e000d */
[----:B---3--:R-:W-:Y:S01]  /*22060*/  MOV R2, 0x3 ;  /* 0x0000000300027802 */ /* 0x008fe20000000f00 */
[----:B------:R-:W-:Y:S01]  /*22070*/  IMAD.MOV.U32 R202, RZ, RZ, 0x181f ;  /* 0x0000181fffca7424 */ /* 0x000fe200078e00ff */
[----:B------:R-:W-:-:S02]  /*22080*/  MOV R3, 0x220a0 ;  /* 0x000220a000037802 */ /* 0x000fc40000000f00 */
[----:B-12---:R-:W-:Y:S05]  /*22090*/  CALL.REL.NOINC `($__internal_14_$__cuda_sm70_shflsync_idx_p) ;  /* 0x00000bc000007944 */ /* 0x006fea0003c00000 */
[----:B-----5:R-:W-:Y:S01]  /*220a0*/  IMAD.MOV.U32 R4, RZ, RZ, R0 ;  /* 0x000000ffff047224 */ /* 0x020fe200078e0000 */
[----:B------:R-:W-:Y:S01]  /*220b0*/  MOV R2, 0x3 ;  /* 0x0000000300027802 */ /* 0x000fe20000000f00 */
[----:B------:R-:W-:Y:S01]  /*220c0*/  IMAD.MOV.U32 R0, RZ, RZ, R14 ;  /* 0x000000ffff007224 */ /* 0x000fe200078e000e */
[----:B------:R-:W-:-:S02]  /*220d0*/  MOV R202, 0x181f ;  /* 0x0000181f00ca7802 */ /* 0x000fc40000000f00 */
[----:B------:R-:W-:Y:S02]  /*220e0*/  MOV R3, 0x22100 ;  /* 0x0002210000037802 */ /* 0x000fe40000000f00 */
[----:B-1----:R-:W-:Y:S05]  /*220f0*/  CALL.REL.NOINC `($__internal_14_$__cuda_sm70_shflsync_idx_p) ;  /* 0x00000b6000007944 */ /* 0x002fea0003c00000 */
[----:B-1---5:R-:W-:Y:S05]  /*22100*/  BRA `(.L_x_1017) ;  /* 0xffffad2000007947 */ /* 0x022fea000383ffff */
.L_x_931:
[----:B------:R-:W-:Y:S01]  /*22110*/  IMAD.MOV.U32 R0, RZ, RZ, R5 ;  /* 0x000000ffff007224 */ /* 0x000fe200078e0005 */
[----:B------:R-:W-:Y:S01]  /*22120*/  MOV R2, RZ ;  /* 0x000000ff00027202 */ /* 0x000fe20000000f00 */
[----:B------:R-:W-:Y:S01]  /*22130*/  IMAD.MOV.U32 R202, RZ, RZ, 0x1c1f ;  /* 0x00001c1fffca7424 */ /* 0x000fe200078e00ff */
[----:B------:R-:W-:Y:S02]  /*22140*/  MOV R3, 0x22160 ;  /* 0x0002216000037802 */ /* 0x000fe40000000f00 */
[----:B------:R-:W-:Y:S05]  /*22150*/  CALL.REL.NOINC `($__internal_14_$__cuda_sm70_shflsync_idx_p) ;  /* 0x00000b0000007944 */ /* 0x000fea0003c00000 */
[----:B-----5:R-:W-:Y:S01]  /*22160*/  MOV R4, R0 ;  /* 0x0000000000047202 */ /* 0x020fe20000000f00 */
[----:B-1----:R-:W-:Y:S05]  /*22170*/  BRA `(.L_x_1018) ;  /* 0xffffb01000007947 */ /* 0x002fea000383ffff */
.L_x_932:
[----:B------:R-:W-:Y:S01]  /*22180*/  IMAD.MOV.U32 R0, RZ, RZ, R12 ;  /* 0x000000ffff007224 */ /* 0x000fe200078e000c */
[----:B------:R-:W-:Y:S01]  /*22190*/  MOV R2, RZ ;  /* 0x000000ff00027202 */ /* 0x000fe20000000f00 */
[----:B------:R-:W-:Y:S01]  /*221a0*/  IMAD.MOV.U32 R202, RZ, RZ, 0x1c1f ;  /* 0x00001c1fffca7424 */ /* 0x000fe200078e00ff */
[----:B------:R-:W-:Y:S02]  /*221b0*/  MOV R3, 0x221d0 ;  /* 0x000221d000037802 */ /* 0x000fe40000000f00 */
[----:B-12---:R-:W-:Y:S05]  /*221c0*/  CALL.REL.NOINC `($__internal_14_$__cuda_sm70_shflsync_idx_p) ;  /* 0x00000a9000007944 */ /* 0x006fea0003c00000 */
[----:B-1---5:R-:W-:Y:S05]  /*221d0*/  BRA `(.L_x_1019) ;  /* 0xffffafd000007947 */ /* 0x022fea000383ffff */
.L_x_935:
[----:B----4-:R-:W-:Y:S01]  /*221e0*/  IMAD.MOV.U32 R0, RZ, RZ, R5 ;  /* 0x000000ffff007224 */ /* 0x010fe200078e0005 */
[----:B------:R-:W-:Y:S01]  /*221f0*/  MOV R2, 0x1 ;  /* 0x0000000100027802 */ /* 0x000fe20000000f00 */
[----:B------:R-:W-:Y:S01]  /*22200*/  IMAD.MOV.U32 R202, RZ, RZ, 0x1c1f ;  /* 0x00001c1fffca7424 */ /* 0x000fe200078e00ff */
[----:B------:R-:W-:-:S02]  /*22210*/  MOV R3, 0x22230 ;  /* 0x0002223000037802 */ /* 0x000fc40000000f00 */
[----:B-123--:R-:W-:Y:S05]  /*22220*/  CALL.REL.NOINC `($__internal_14_$__cuda_sm70_shflsync_idx_p) ;  /* 0x00000a3000007944 */ /* 0x00efea0003c00000 */
[----:B-----5:R-:W-:Y:S01]  /*22230*/  IMAD.MOV.U32 R4, RZ, RZ, R0 ;  /* 0x000000ffff047224 */ /* 0x020fe200078e0000 */
[----:B------:R-:W-:Y:S01]  /*22240*/  MOV R2, 0x1 ;  /* 0x0000000100027802 */ /* 0x000fe20000000f00 */
[----:B------:R-:W-:Y:S01]  /*22250*/  IMAD.MOV.U32 R0, RZ, RZ, R12 ;  /* 0x000000ffff007224 */ /* 0x000fe200078e000c */
[----:B------:R-:W-:-:S02]  /*22260*/  MOV R202, 0x1c1f ;  /* 0x00001c1f00ca7802 */ /* 0x000fc40000000f00 */
[----:B------:R-:W-:Y:S02]  /*22270*/  MOV R3, 0x22290 ;  /* 0x0002229000037802 */ /* 0x000fe40000000f00 */
[----:B-1----:R-:W-:Y:S05]  /*22280*/  CALL.REL.NOINC `($__internal_14_$__cuda_sm70_shflsync_idx_p) ;  /* 0x000009d000007944 */ /* 0x002fea0003c00000 */
[----:B-1---5:R-:W-:Y:S05]  /*22290*/  BRA `(.L_x_1020) ;  /* 0xffffbc5000007947 */ /* 0x022fea000383ffff */
.L_x_939:
[----:B------:R-:W-:Y:S01]  /*222a0*/  IMAD.MOV.U32 R0, RZ, RZ, R5 ;  /* 0x000000ffff007224 */ /* 0x000fe200078e0005 */
[----:B------:R-:W-:Y:S01]  /*222b0*/  MOV R2, RZ ;  /* 0x000000ff00027202 */ /* 0x000fe20000000f00 */
[----:B------:R-:W-:Y:S01]  /*222c0*/  IMAD.MOV.U32 R202, RZ, RZ, 0x181f ;  /* 0x0000181fffca7424 */ /* 0x000fe200078e00ff */
[----:B------:R-:W-:Y:S02]  /*222d0*/  MOV R3, 0x222f0 ;  /* 0x000222f000037802 */ /* 0x000fe40000000f00 */
[----:B------:R-:W-:Y:S05]  /*222e0*/  CALL.REL.NOINC `($__internal_14_$__cuda_sm70_shflsync_idx_p) ;  /* 0x0000097000007944 */ /* 0x000fea0003c00000 */
[----:B-----5:R-:W-:Y:S01]  /*222f0*/  MOV R4, R0 ;  /* 0x0000000000047202 */ /* 0x020fe20000000f00 */
[----:B-1----:R-:W-:Y:S05]  /*22300*/  BRA `(.L_x_1021) ;  /* 0xffffd0e000007947 */ /* 0x002fea000383ffff */
.L_x_940:
[----:B------:R-:W-:Y:S01]  /*22310*/  IMAD.MOV.U32 R0, RZ, RZ, R14 ;  /* 0x000000ffff007224 */ /* 0x000fe200078e000e */
[----:B------:R-:W-:Y:S01]  /*22320*/  MOV R2, RZ ;  /* 0x000000ff00027202 */ /* 0x000fe20000000f00 */
[----:B------:R-:W-:Y:S01]  /*22330*/  IMAD.MOV.U32 R202, RZ, RZ, 0x181f ;  /* 0x0000181fffca7424 */ /* 0x000fe200078e00ff */
[----:B------:R-:W-:Y:S02]  /*22340*/  MOV R3, 0x22360 ;  /* 0x0002236000037802 */ /* 0x000fe40000000f00 */
[----:B-12---:R-:W-:Y:S05]  /*22350*/  CALL.REL.NOINC `($__internal_14_$__cuda_sm70_shflsync_idx_p) ;  /* 0x0000090000007944 */ /* 0x006fea0003c00000 */
[----:B-1---5:R-:W-:Y:S05]  /*22360*/  BRA `(.L_x_1022) ;  /* 0xffffd0a000007947 */ /* 0x022fea000383ffff */
.L_x_943:
[----:B----4-:R-:W-:Y:S01]  /*22370*/  IMAD.MOV.U32 R0, RZ, RZ, R5 ;  /* 0x000000ffff007224 */ /* 0x010fe200078e0005 */
[----:B--2---:R-:W-:Y:S01]  /*22380*/  MOV R2, 0x1 ;  /* 0x0000000100027802 */ /* 0x004fe20000000f00 */
[----:B------:R-:W-:Y:S01]  /*22390*/  IMAD.MOV.U32 R202, RZ, RZ, 0x181f ;  /* 0x0000181fffca7424 */ /* 0x000fe200078e00ff */
[----:B------:R-:W-:-:S02]  /*223a0*/  MOV R3, 0x223c0 ;  /* 0x000223c000037802 */ /* 0x000fc40000000f00 */
[----:B-1-3--:R-:W-:Y:S05]  /*223b0*/  CALL.REL.NOINC `($__internal_14_$__cuda_sm70_shflsync_idx_p) ;  /* 0x000008a000007944 */ /* 0x00afea0003c00000 */
[----:B-----5:R-:W-:Y:S01]  /*223c0*/  IMAD.MOV.U32 R4, RZ, RZ, R0 ;  /* 0x000000ffff047224 */ /* 0x020fe200078e0000 */
[----:B------:R-:W-:Y:S01]  /*223d0*/  MOV R2, 0x1 ;  /* 0x0000000100027802 */ /* 0x000fe20000000f00 */
[----:B------:R-:W-:Y:S01]  /*223e0*/  IMAD.MOV.U32 R0, RZ, RZ, R14 ;  /* 0x000000ffff007224 */ /* 0x000fe200078e000e */
[----:B------:R-:W-:-:S02]  /*223f0*/  MOV R202, 0x181f ;  /* 0x0000181f00ca7802 */ /* 0x000fc40000000f00 */
[----:B------:R-:W-:Y:S02]  /*22400*/  MOV R3, 0x22420 ;  /* 0x0002242000037802 */ /* 0x000fe40000000f00 */
[----:B-1----:R-:W-:Y:S05]  /*22410*/  CALL.REL.NOINC `($__internal_14_$__cuda_sm70_shflsync_idx_p) ;  /* 0x0000084000007944 */ /* 0x002fea0003c00000 */
[----:B-1---5:R-:W-:Y:S05]  /*22420*/  BRA `(.L_x_1023) ;  /* 0xffffd16000007947 */ /* 0x022fea000383ffff */
.L_x_946:
[----:B----4-:R-:W-:Y:S01]  /*22430*/  IMAD.MOV.U32 R0, RZ, RZ, R5 ;  /* 0x000000ffff007224 */ /* 0x010fe200078e0005 */
[----:B-1----:R-:W-:Y:S01]  /*22440*/  MOV R2, 0x2 ;  /* 0x0000000200027802 */ /* 0x002fe20000000f00 */
[----:B------:R-:W-:Y:S01]  /*22450*/  IMAD.MOV.U32 R202, RZ, RZ, 0x181f ;  /* 0x0000181fffca7424 */ /* 0x000fe200078e00ff */
[----:B------:R-:W-:Y:S02]  /*22460*/  MOV R3, 0x22480 ;  /* 0x0002248000037802 */ /* 0x000fe40000000f00 */
[----:B--23--:R-:W-:Y:S05]  /*22470*/  CALL.REL.NOINC `($__internal_14_$__cuda_sm70_shflsync_idx_p) ;  /* 0x000007e000007944 */ /* 0x00cfea0003c00000 */
[----:B-----5:R-:W-:Y:S01]  /*22480*/  MOV R4, R0 ;  /* 0x0000000000047202 */ /* 0x020fe20000000f00 */
[----:B-1----:R-:W-:Y:S05]  /*22490*/  BRA `(.L_x_1024) ;  /* 0xffffd26000007947 */ /* 0x002fea000383ffff */
.L_x_947:
[----:B----4-:R-:W-:Y:S01]  /*224a0*/  IMAD.MOV.U32 R0, RZ, RZ, R14 ;  /* 0x000000ffff007224 */ /* 0x010fe200078e000e */
[----:B------:R-:W-:Y:S01]  /*224b0*/  MOV R2, 0x2 ;  /* 0x0000000200027802 */ /* 0x000fe20000000f00 */
[----:B------:R-:W-:Y:S01]  /*224c0*/  IMAD.MOV.U32 R202, RZ, RZ, 0x181f ;  /* 0x0000181fffca7424 */ /* 0x000fe200078e00ff */
[----:B------:R-:W-:Y:S02]  /*224d0*/  MOV R3, 0x224f0 ;  /* 0x000224f000037802 */ /* 0x000fe40000000f00 */
[----:B-123--:R-:W-:Y:S05]  /*224e0*/  CALL.REL.NOINC `($__internal_14_$__cuda_sm70_shflsync_idx_p) ;  /* 0x0000077000007944 */ /* 0x00efea0003c00000 */
[----:B-1---5:R-:W-:Y:S05]  /*224f0*/  BRA `(.L_x_1025) ;  /* 0xffffd22000007947 */ /* 0x022fea000383ffff */
.L_x_950:
[----:B-1----:R-:W-:Y:S01]  /*22500*/  IMAD.MOV.U32 R0, RZ, RZ, R5 ;  /* 0x000000ffff007224 */ /* 0x002fe200078e0005 */
[----:B------:R-:W-:Y:S01]  /*22510*/  MOV R2, 0x3 ;  /* 0x0000000300027802 */ /* 0x000fe20000000f00 */
[----:B------:R-:W-:Y:S01]  /*22520*/  IMAD.MOV.U32 R202, RZ, RZ, 0x181f ;  /* 0x0000181fffca7424 */ /* 0x000fe200078e00ff */
[----:B------:R-:W-:-:S02]  /*22530*/  MOV R3, 0x22550 ;  /* 0x0002255000037802 */ /* 0x000fc40000000f00 */
[----:B--234-:R-:W-:Y:S05]  /*22540*/  CALL.REL.NOINC `($__internal_14_$__cuda_sm70_shflsync_idx_p) ;  /* 0x0000071000007944 */ /* 0x01cfea0003c00000 */
[----:B-----5:R-:W-:Y:S01]  /*22550*/  IMAD.MOV.U32 R4, RZ, RZ, R0 ;  /* 0x000000ffff047224 */ /* 0x020fe200078e0000 */
[----:B------:R-:W-:Y:S01]  /*22560*/  MOV R2, 0x3 ;  /* 0x0000000300027802 */ /* 0x000fe20000000f00 */
[----:B------:R-:W-:Y:S01]  /*22570*/  IMAD.MOV.U32 R0, RZ, RZ, R14 ;  /* 0x000000ffff007224 */ /* 0x000fe200078e000e */
[----:B------:R-:W-:-:S02]  /*22580*/  MOV R202, 0x181f ;  /* 0x0000181f00ca7802 */ /* 0x000fc40000000f00 */
[----:B------:R-:W-:Y:S02]  /*22590*/  MOV R3, 0x225b0 ;  /* 0x000225b000037802 */ /* 0x000fe40000000f00 */
[----:B-1----:R-:W-:Y:S05]  /*225a0*/  CALL.REL.NOINC `($__internal_14_$__cuda_sm70_shflsync_idx_p) ;  /* 0x000006b000007944 */ /* 0x002fea0003c00000 */
[----:B-1---5:R-:W-:Y:S05]  /*225b0*/  BRA `(.L_x_1026) ;  /* 0xffffd2e000007947 */ /* 0x022fea000383ffff */
.L_x_952:
[----:B------:R-:W-:Y:S01]  /*225c0*/  IMAD.MOV.U32 R0, RZ, RZ, R98 ;  /* 0x000000ffff007224 */ /* 0x000fe200078e0062 */
[----:B------:R-:W-:Y:S01]  /*225d0*/  MOV R2, RZ ;  /* 0x000000ff00027202 */ /* 0x000fe20000000f00 */
[----:B------:R-:W-:Y:S01]  /*225e0*/  IMAD.MOV.U32 R202, RZ, RZ, 0x1f ;  /* 0x0000001fffca7424 */ /* 0x000fe200078e00ff */
[----:B------:R-:W-:Y:S02]  /*225f0*/  MOV R3, 0x22610 ;  /* 0x0002261000037802 */ /* 0x000fe40000000f00 */
[----:B-12---:R-:W-:Y:S05]  /*22600*/  CALL.REL.NOINC `($__internal_14_$__cuda_sm70_shflsync_idx_p) ;  /* 0x0000065000007944 */ /* 0x006fea0003c00000 */
[----:B------:R-:W-:Y:S01]  /*22610*/  MOV R9, R0 ;  /* 0x0000000000097202 */ /* 0x000fe20000000f00 */
[----:B-1---5:R-:W-:Y:S05]  /*22620*/  BRA `(.L_x_1027) ;  /* 0xffffd48000007947 */ /* 0x022fea000383ffff */
.L_x_953:
[----:B------:R-:W-:Y:S01]  /*22630*/  IMAD.MOV.U32 R0, RZ, RZ, R98 ;  /* 0x000000ffff007224 */ /* 0x000fe200078e0062 */
[----:B------:R-:W-:Y:S01]  /*22640*/  MOV R2, 0x1 ;  /* 0x0000000100027802 */ /* 0x000fe20000000f00 */
[----:B------:R-:W-:Y:S01]  /*22650*/  IMAD.MOV.U32 R202, RZ, RZ, 0x1f ;  /* 0x0000001fffca7424 */ /* 0x000fe200078e00ff */
[----:B------:R-:W-:Y:S02]  /*22660*/  MOV R3, 0x22680 ;  /* 0x0002268000037802 */ /* 0x000fe40000000f00 */
[----:B-1234-:R-:W-:Y:S05]  /*22670*/  CALL.REL.NOINC `($__internal_14_$__cuda_sm70_shflsync_idx_p) ;  /* 0x000005e000007944 */ /* 0x01efea0003c00000 */
[----:B------:R-:W-:Y:S01]  /*22680*/  MOV R6, R0 ;  /* 0x0000000000067202 */ /* 0x000fe20000000f00 */
[----:B-1---5:R-:W-:Y:S05]  /*22690*/  BRA `(.L_x_1028) ;  /* 0xffffd43000007947 */ /* 0x022fea000383ffff */
.L_x_954:
[----:B------:R-:W-:Y:S02]  /*226a0*/  MOV R3, 0x1 ;  /* 0x0000000100037802 */ /* 0x000fe40000000f00 */
[----:B------:R-:W-:-:S02]  /*226b0*/  MOV R2, 0x226d0 ;  /* 0x000226d000027802 */ /* 0x000fc40000000f00 */
[----:B---34-:R-:W-:Y:S05]  /*226c0*/  CALL.REL.NOINC `($__internal_15_$__cuda_sm70_shflsync_up_p) ;  /* 0x0000061000007944 */ /* 0x018fea0003c00000 */
[----:B------:R-:W-:Y:S05]  /*226d0*/  BRA `(.L_x_1029) ;  /* 0xffffd51000007947 */ /* 0x000fea000383ffff */
.L_x_955:
[----:B------:R-:W-:Y:S02]  /*226e0*/  MOV R3, 0x2 ;  /* 0x0000000200037802 */ /* 0x000fe40000000f00 */
[----:B------:R-:W-:-:S02]  /*226f0*/  MOV R2, 0x22710 ;  /* 0x0002271000027802 */ /* 0x000fc40000000f00 */
[----:B---34-:R-:W-:Y:S05]  /*22700*/  CALL.REL.NOINC `($__internal_15_$__cuda_sm70_shflsync_up_p) ;  /* 0x000005d000007944 */ /* 0x018fea0003c00000 */
[----:B------:R-:W-:Y:S02]  /*22710*/  SEL R3, R4, RZ, P1 ;  /* 0x000000ff04037207 */ /* 0x000fe40000800000 */
[----:B------:R-:W-:-:S03]  /*22720*/  MOV R2, 0x22760 ;  /* 0x0002276000027802 */ /* 0x000fc60000000f00 */
[----:B------:R-:W-:Y:S02]  /*22730*/  IMAD.IADD R0, R0, 0x1, R3 ;  /* 0x0000000100007824 */ /* 0x000fe400078e0203 */
[----:B------:R-:W-:Y:S02]  /*22740*/  IMAD.MOV.U32 R3, RZ, RZ, 0x4 ;  /* 0x00000004ff037424 */ /* 0x000fe400078e00ff */
        /* <DEDUP_REMOVED lines=19> */
.L_x_959:
[----:B------:R-:W-:Y:S02]  /*22880*/  MOV R3, 0x1 ;  /* 0x0000000100037802 */ /* 0x000fe40000000f00 */
[----:B------:R-:W-:Y:S02]  /*22890*/  MOV R2, 0x228b0 ;  /* 0x000228b000027802 */ /* 0x000fe40000000f00 */
[----:B---3--:R-:W-:Y:S05]  /*228a0*/  CALL.REL.NOINC `($__internal_15_$__cuda_sm70_shflsync_up_p) ;  /* 0x0000043000007944 */ /* 0x008fea0003c00000 */
[----:B------:R-:W-:Y:S01]  /*228b0*/  MOV R2, R4 ;  /* 0x0000000400027202 */ /* 0x000fe20000000f00 */
[----:B------:R-:W-:Y:S05]  /*228c0*/  BRA `(.L_x_1031) ;  /* 0xffffd58000007947 */ /* 0x000fea000383ffff */
.L_x_960:
[----:B------:R-:W-:Y:S02]  /*228d0*/  MOV R3, 0x2 ;  /* 0x0000000200037802 */ /* 0x000fe40000000f00 */
[----:B------:R-:W-:Y:S02]  /*228e0*/  MOV R2, 0x22900 ;  /* 0x0002290000027802 */ /* 0x000fe40000000f00 */
[----:B---3--:R-:W-:Y:S05]  /*228f0*/  CALL.REL.NOINC `($__internal_15_$__cuda_sm70_shflsync_up_p) ;  /* 0x000003e000007944 */ /* 0x008fea0003c00000 */
        /* <DEDUP_REMOVED lines=23> */
.L_x_962:
[----:B------:R-:W-:Y:S02]  /*22a70*/  SEL R0, RZ, 0x1, P0 ;  /* 0x00000001ff007807 */ /* 0x000fe40000000000 */
[----:B------:R-:W-:Y:S02]  /*22a80*/  MOV R2, 0x22aa0 ;  /* 0x00022aa000027802 */ /* 0x000fe40000000f00 */
[----:B-1-3--:R-:W-:Y:S05]  /*22a90*/  CALL.REL.NOINC `($__internal_16_$__cuda_sm70_votesync_ballot) ;  /* 0x000002a000007944 */ /* 0x00afea0003c00000 */
[----:B------:R-:W-:Y:S01]  /*22aa0*/  MOV R10, R0 ;  /* 0x00000000000a7202 */ /* 0x000fe20000000f00 */
[----:B------:R-:W-:Y:S05]  /*22ab0*/  BRA `(.L_x_1033) ;  /* 0xffffd52000007947 */ /* 0x000fea000383ffff */
.L_x_963:
[----:B------:R-:W-:Y:S01]  /*22ac0*/  IMAD.MOV.U32 R0, RZ, RZ, R7 ;  /* 0x000000ffff007224 */ /* 0x000fe200078e0007 */
[----:B------:R-:W-:Y:S01]  /*22ad0*/  MOV R2, R6 ;  /* 0x0000000600027202 */ /* 0x000fe20000000f00 */
[----:B------:R-:W-:Y:S01]  /*22ae0*/  IMAD.MOV.U32 R202, RZ, RZ, 0x1f ;  /* 0x0000001fffca7424 */ /* 0x000fe200078e00ff */
[----:B------:R-:W-:Y:S02]  /*22af0*/  MOV R3, 0x22b10 ;  /* 0x00022b1000037802 */ /* 0x000fe40000000f00 */
[----:B-1-3--:R-:W-:Y:S05]  /*22b00*/  CALL.REL.NOINC `($__internal_14_$__cuda_sm70_shflsync_idx_p) ;  /* 0x0000015000007944 */ /* 0x00afea0003c00000 */
[----:B------:R-:W-:Y:S01]  /*22b10*/  IMAD.MOV.U32 R7, RZ, RZ, R0 ;  /* 0x000000ffff077224 */ /* 0x000fe200078e0000 */
[----:B------:R-:W-:Y:S01]  /*22b20*/  MOV R2, R6 ;  /* 0x0000000600027202 */ /* 0x000fe20000000f00 */
[----:B------:R-:W-:Y:S01]  /*22b30*/  IMAD.MOV.U32 R0, RZ, RZ, R8 ;  /* 0x000000ffff007224 */ /* 0x000fe200078e0008 */
[----:B------:R-:W-:Y:S02]  /*22b40*/  MOV R202, 0x1f ;  /* 0x0000001f00ca7802 */ /* 0x000fe40000000f00 */
[----:B------:R-:W-:-:S02]  /*22b50*/  MOV R3, 0x22b70 ;  /* 0x00022b7000037802 */ /* 0x000fc40000000f00 */
[----:B-1---5:R-:W-:Y:S05]  /*22b60*/  CALL.REL.NOINC `($__internal_14_$__cuda_sm70_shflsync_idx_p) ;  /* 0x000000f000007944 */ /* 0x022fea0003c00000 */
[----:B------:R-:W-:Y:S01]  /*22b70*/  MOV R5, R0 ;  /* 0x0000000000057202 */ /* 0x000fe20000000f00 */
[----:B-1---5:R-:W-:Y:S05]  /*22b80*/  BRA `(.L_x_1034) ;  /* 0xffffd4a000007947 */ /* 0x022fea000383ffff */
.L_x_966:
[----:B------:R-:W-:Y:S01]  /*22b90*/  IMAD.MOV.U32 R0, RZ, RZ, R4 ;  /* 0x000000ffff007224 */ /* 0x000fe200078e0004 */
[----:B------:R-:W-:Y:S01]  /*22ba0*/  MOV R2, R6 ;  /* 0x0000000600027202 */ /* 0x000fe20000000f00 */
[----:B------:R-:W-:Y:S01]  /*22bb0*/  IMAD.MOV.U32 R202, RZ, RZ, 0x1f ;  /* 0x0000001fffca7424 */ /* 0x000fe200078e00ff */
[----:B------:R-:W-:-:S02]  /*22bc0*/  MOV R3, 0x22be0 ;  /* 0x00022be000037802 */ /* 0x000fc40000000f00 */
[----:B-1-34-:R-:W-:Y:S05]  /*22bd0*/  CALL.REL.NOINC `($__internal_14_$__cuda_sm70_shflsync_idx_p) ;  /* 0x0000008000007944 */ /* 0x01afea0003c00000 */
[----:B------:R-:W-:Y:S01]  /*22be0*/  MOV R12, R0 ;  /* 0x00000000000c7202 */ /* 0x000fe20000000f00 */
[----:B-1---5:R-:W-:Y:S05]  /*22bf0*/  BRA `(.L_x_965) ;  /* 0xffffd49000007947 */ /* 0x022fea000383ffff */
        .weak           $__internal_13_$__cuda_sm70_shflsync_bfly_p
        .type           $__internal_13_$__cuda_sm70_shflsync_bfly_p,@function
        .size           $__internal_13_$__cuda_sm70_shflsync_bfly_p,($__internal_14_$__cuda_sm70_shflsync_idx_p - $__internal_13_$__cuda_sm70_shflsync_bfly_p)
$__internal_13_$__cuda_sm70_shflsync_bfly_p:
[----:B------:R-:W-:Y:S02]  /*22c00*/  MOV R164, 0xffffffff ;  /* 0xffffffff00a47802 */ /* 0x000fe40000000f00 */
[----:B------:R-:W-:-:S02]  /*22c10*/  MOV R3, 0x1f ;  /* 0x0000001f00037802 */ /* 0x000fc40000000f00 */
[----:B------:R-:W-:Y:S04]  /*22c20*/  WARPSYNC R164 ;  /* 0x000000a400007348 */ /* 0x000fe80003800000 */
[----:B------:R1:W2:Y:S02]  /*22c30*/  SHFL.BFLY PT, R0, R4, R0, R3 ;  /* 0x0c00000004007389 */ /* 0x0002a400000e0003 */
[----:B-1----:R-:W-:-:S04]  /*22c40*/  MOV R3, 0x0 ;  /* 0x0000000000037802 */ /* 0x002fc80000000f00 */
[----:B--2---:R-:W-:Y:S05]  /*22c50*/  RET.REL.NODEC R2 `(_ZN7cutlass13device_kernelIN5flash19enable_sm80_to_sm89INS1_16FlashAttnFwdSm80INS1_25CollectiveMainloopFwdSm80ILi8ELi1ELb0EN4cute5tupleIJNS5_1CILi128EEENS7_ILi32EEENS7_ILi256EEEEEELi256ENS_6half_tEfNS_4arch4Sm80ELb0ELb1ELb1ELb1ELb1ELb1ELb1ELb1EEENS1_21CollectiveEpilogueFwdINS6_IJS8_SA_S9_EEENS6_IJNS7_ILi1EEESI_SI_EEESC_SE_Li256ELb1ELb1ELb1ELb0EEENS1_36VarlenDynamicPersistentTileSchedulerILi128ELi32ELi256ELi256ELb1ELb1ELb0ELb1ELb0ELb1EEEEEEEEEvNT_6ParamsE) ;  /* 0xfffdd3a002007950 */ /* 0x004fea0003c3ffff */
        .weak           $__internal_14_$__cuda_sm70_shflsync_idx_p
        .type           $__internal_14_$__cuda_sm70_shflsync_idx_p,@function
        .size           $__internal_14_$__cuda_sm70_shflsync_idx_p,($__internal_15_$__cuda_sm70_shflsync_up_p - $__internal_14_$__cuda_sm70_shflsync_idx_p)
$__internal_14_$__cuda_sm70_shflsync_idx_p:
[----:B------:R1:W-:Y:S02]  /*22c60*/  STL [R1+0x44], R4 ;  /* 0x0000440401007387 */ /* 0x0003e40000100800 */
[----:B-1----:R-:W-:-:S04]  /*22c70*/  MOV R4, 0xffffffff ;  /* 0xffffffff00047802 */ /* 0x002fc80000000f00 */
[----:B------:R-:W-:Y:S04]  /*22c80*/  WARPSYNC R4 ;  /* 0x0000000400007348 */ /* 0x000fe80003800000 */
[----:B------:R1:W2:Y:S04]  /*22c90*/  SHFL.IDX PT, R0, R0, R2, R202 ;  /* 0x0000000200007389 */ /* 0x0002a800000e00ca */
[----:B-1----:R1:W5:Y:S01]  /*22ca0*/  LDL.LU R4, [R1+0x44] ;  /* 0x0000440001047983 */ /* 0x0023620000300800 */
[----:B------:R-:W-:Y:S02]  /*22cb0*/  MOV R2, R3 ;  /* 0x0000000300027202 */ /* 0x000fe40000000f00 */
[----:B------:R-:W-:-:S04]  /*22cc0*/  MOV R3, 0x0 ;  /* 0x0000000000037802 */ /* 0x000fc80000000f00 */
[----:B--2---:R-:W-:Y:S05]  /*22cd0*/  RET.REL.NODEC R2 `(_ZN7cutlass13device_kernelIN5flash19enable_sm80_to_sm89INS1_16FlashAttnFwdSm80INS1_25CollectiveMainloopFwdSm80ILi8ELi1ELb0EN4cute5tupleIJNS5_1CILi128EEENS7_ILi32EEENS7_ILi256EEEEEELi256ENS_6half_tEfNS_4arch4Sm80ELb0ELb1ELb1ELb1ELb1ELb1ELb1ELb1EEENS1_21CollectiveEpilogueFwdINS6_IJS8_SA_S9_EEENS6_IJNS7_ILi1EEESI_SI_EEESC_SE_Li256ELb1ELb1ELb1ELb0EEENS1_36VarlenDynamicPersistentTileSchedulerILi128ELi32ELi256ELi256ELb1ELb1ELb0ELb1ELb0ELb1EEEEEEEEEvNT_6ParamsE) ;  /* 0xfffdd32002007950 */ /* 0x004fea0003c3ffff */
        .weak           $__internal_15_$__cuda_sm70_shflsync_up_p
        .type           $__internal_15_$__cuda_sm70_shflsync_up_p,@function
        .size           $__internal_15_$__cuda_sm70_shflsync_up_p,($__internal_16_$__cuda_sm70_votesync_ballot - $__internal_15_$__cuda_sm70_shflsync_up_p)
$__internal_15_$__cuda_sm70_shflsync_up_p:
[----:B------:R-:W-:Y:S02]  /*22ce0*/  MOV R4, RZ ;  /* 0x000000ff00047202 */ /* 0x000fe40000000f00 */
[----:B------:R-:W-:-:S04]  /*22cf0*/  MOV R10, 0xffffffff ;  /* 0xffffffff000a7802 */ /* 0x000fc80000000f00 */
[----:B------:R-:W-:Y:S04]  /*22d00*/  WARPSYNC R10 ;  /* 0x0000000a00007348 */ /* 0x000fe80003800000 */
[----:B------:R1:W2:Y:S02]  /*22d10*/  SHFL.UP PT, R4, R0, R3, R4 ;  /* 0x0400000300047389 */ /* 0x0002a400000e0004 */
[----:B-1----:R-:W-:-:S04]  /*22d20*/  MOV R3, 0x0 ;  /* 0x0000000000037802 */ /* 0x002fc80000000f00 */
[----:B--2---:R-:W-:Y:S05]  /*22d30*/  RET.REL.NODEC R2 `(_ZN7cutlass13device_kernelIN5flash19enable_sm80_to_sm89INS1_16FlashAttnFwdSm80INS1_25CollectiveMainloopFwdSm80ILi8ELi1ELb0EN4cute5tupleIJNS5_1CILi128EEENS7_ILi32EEENS7_ILi256EEEEEELi256ENS_6half_tEfNS_4arch4Sm80ELb0ELb1ELb1ELb1ELb1ELb1ELb1ELb1EEENS1_21CollectiveEpilogueFwdINS6_IJS8_SA_S9_EEENS6_IJNS7_ILi1EEESI_SI_EEESC_SE_Li256ELb1ELb1ELb1ELb0EEENS1_36VarlenDynamicPersistentTileSchedulerILi128ELi32ELi256ELi256ELb1ELb1ELb0ELb1ELb0ELb1EEEEEEEEEvNT_6ParamsE) ;  /* 0xfffdd2c002007950 */ /* 0x004fea0003c3ffff */
        .weak           $__internal_16_$__cuda_sm70_votesync_ballot
        .type           $__internal_16_$__cuda_sm70_votesync_ballot,@function
        .size           $__internal_16_$__cuda_sm70_votesync_ballot,(.L_x_6474 - $__internal_16_$__cuda_sm70_votesync_ballot)
$__internal_16_$__cuda_sm70_votesync_ballot:
[----:B------:R-:W-:Y:S01]  /*22d40*/  ISETP.NE.U32.AND P0, PT, R0, 0x1, PT ;  /* 0x000000010000780c */ /* 0x000fe20003f05070 */
[----:B------:R-:W-:-:S04]  /*22d50*/  IMAD.MOV.U32 R3, RZ, RZ, -0x1 ;  /* 0xffffffffff037424 */ /* 0x000fc800078e00ff */
[----:B------:R-:W-:Y:S08]  /*22d60*/  WARPSYNC R3 ;  /* 0x0000000300007348 */ /* 0x000ff00003800000 */
[----:B------:R-:W-:-:S04]  /*22d70*/  VOTE.ANY R0, PT, !P0 ;  /* 0x0000000000007806 */ /* 0x000fc800040e0100 */
[----:B------:R-:W-:Y:S01]  /*22d80*/  LOP3.LUT R0, R0, R3, RZ, 0xc0, !PT ;  /* 0x0000000300007212 */ /* 0x000fe200078ec0ff */
[----:B------:R-:W-:-:S04]  /*22d90*/  IMAD.MOV.U32 R3, RZ, RZ, 0x0 ;  /* 0x00000000ff037424 */ /* 0x000fc800078e00ff */
[----:B------:R-:W-:Y:S05]  /*22da0*/  RET.REL.NODEC R2 `(_ZN7cutlass13device_kernelIN5flash19enable_sm80_to_sm89INS1_16FlashAttnFwdSm80INS1_25CollectiveMainloopFwdSm80ILi8ELi1ELb0EN4cute5tupleIJNS5_1CILi128EEENS7_ILi32EEENS7_ILi256EEEEEELi256ENS_6half_tEfNS_4arch4Sm80ELb0ELb1ELb1ELb1ELb1ELb1ELb1ELb1EEENS1_21CollectiveEpilogueFwdINS6_IJS8_SA_S9_EEENS6_IJNS7_ILi1EEESI_SI_EEESC_SE_Li256ELb1ELb1ELb1ELb0EEENS1_36VarlenDynamicPersistentTileSchedulerILi128ELi32ELi256ELi256ELb1ELb1ELb0ELb1ELb0ELb1EEEEEEEEEvNT_6ParamsE) ;  /* 0xfffdd25002007950 */ /* 0x000fea0003c3ffff */
.L_x_1035:
        /* <DEDUP_REMOVED lines=13> */
.L_x_6474:


//--------------------- .text._ZN7cutlass13device_kernelIN5flash19enable_sm80_to_sm89INS1_16FlashAttnFwdSm80INS1_25CollectiveMainloopFwdSm80ILi8ELi1ELb1EN4cute5tupleIJNS5_1CILi128EEENS7_ILi64EEENS7_ILi256EEEEEELi256ENS_6half_tEfNS_4arch4Sm80ELb1ELb0ELb1ELb0ELb1ELb0ELb1ELb1EEENS1_21CollectiveEpilogueFwdINS6_IJS8_SA_S9_EEENS6_IJNS7_ILi1EEESI_SI_EEESC_SE_Li256ELb0ELb1ELb1ELb0EEENS1_30DynamicPersistentTileSchedulerILi256ELi256ELb1ELb1ELb0EEEEEEEEEvNT_6ParamsE --------------------------
	.section	.text._ZN7cutlass13device_kernelIN5flash19enable_sm80_to_sm89INS1_16FlashAttnFwdSm80INS1_25CollectiveMainloopFwdSm80ILi8ELi1ELb1EN4cute5tupleIJNS5_1CILi128EEENS7_ILi64EEENS7_ILi256EEEEEELi256ENS_6half_tEfNS_4arch4Sm80ELb1ELb0ELb1ELb0ELb1ELb0ELb1ELb1EEENS1_21CollectiveEpilogueFwdINS6_IJS8_SA_S9_EEENS6_IJNS7_ILi1EEESI_SI_EEESC_SE_Li256ELb0ELb1ELb1ELb0EEENS1_30DynamicPersistentTileSchedulerILi256ELi256ELb1ELb1ELb0EEEEEEEEEvNT_6ParamsE,"ax",@progbits
	.sectioninfo	@"SHI_REGISTERS=255"
	.align	128
.text._ZN7cutlass13device_kernelIN5flash19enable_sm80_to_sm89INS1_16FlashAttnFwdSm80INS1_25CollectiveMainloopFwdSm80ILi8ELi1ELb1EN4cute5tupleIJNS5_1CILi128EEENS7_ILi64EEENS7_ILi256EEEEEELi256ENS_6half_tEfNS_4arch4Sm80ELb1ELb0ELb1ELb0ELb1ELb0ELb1ELb1EEENS1_21CollectiveEpilogueFwdINS6_IJS8_SA_S9_EEENS6_IJNS7_ILi1EEESI_SI_EEESC_SE_Li256ELb0ELb1ELb1ELb0EEENS1_30DynamicPersistentTileSchedulerILi256ELi256ELb1ELb1ELb0EEEEEEEEEvNT_6ParamsE:
        .type           _ZN7cutlass13device_kernelIN5flash19enable_sm80_to_sm89INS1_16FlashAttnFwdSm80INS1_25CollectiveMainloopFwdSm80ILi8ELi1ELb1EN4cute5tupleIJNS5_1CILi128EEENS7_ILi64EEENS7_ILi256EEEEEELi256ENS_6half_tEfNS_4arch4Sm80ELb1ELb0ELb1ELb0ELb1ELb0ELb1ELb1EEENS1_21CollectiveEpilogueFwdINS6_IJS8_SA_S9_EEENS6_IJNS7_ILi1EEESI_SI_EEESC_SE_Li256ELb0ELb1ELb1ELb0EEENS1_30DynamicPersistentTileSchedulerILi256ELi256ELb1ELb1ELb0EEEEEEEEEvNT_6ParamsE,@function
        .size           _ZN7cutlass13device_kernelIN5flash19enable_sm80_to_sm89INS1_16FlashAttnFwdSm80INS1_25CollectiveMainloopFwdSm80ILi8ELi1ELb1EN4cute5tupleIJNS5_1CILi128EEENS7_ILi64EEENS7_ILi256EEEEEELi256ENS_6half_tEfNS_4arch4Sm80ELb1ELb0ELb1ELb0ELb1ELb0ELb1ELb1EEENS1_21CollectiveEpilogueFwdINS6_IJS8_SA_S9_EEENS6_IJNS7_ILi1EEESI_SI_EEESC_SE_Li256ELb0ELb1ELb1ELb0EEENS1_30DynamicPersistentTileSchedulerILi256ELi256ELb1ELb1ELb0EEEEEEEEEvNT_6ParamsE,(.L_x_6479 - _ZN7cutlass13device_kernelIN5flash19enable_sm80_to_sm89INS1_16FlashAttnFwdSm80INS1_25CollectiveMainloopFwdSm80ILi8ELi1ELb1EN4cute5tupleIJNS5_1CILi128EEENS7_ILi64EEENS7_ILi256EEEEEELi256ENS_6half_tEfNS_4arch4Sm80ELb1ELb0ELb1ELb0ELb1ELb0ELb1ELb1EEENS1_21CollectiveEpilogueFwdINS6_IJS8_SA_S9_EEENS6_IJNS7_ILi1EEESI_SI_EEESC_SE_Li256ELb0ELb1ELb1ELb0EEENS1_30DynamicPersistentTileSchedulerILi256ELi256ELb1ELb1ELb0EEEEEEEEEvNT_6ParamsE)
        .other          _ZN7cutlass13device_kernelIN5flash19enable_sm80_to_sm89INS1_16FlashAttnFwdSm80INS1_25CollectiveMainloopFwdSm80ILi8ELi1ELb1EN4cute5tupleIJNS5_1CILi128EEENS7_ILi64EEENS7_ILi256EEEEEELi256ENS_6half_tEfNS_4arch4Sm80ELb1ELb0ELb1ELb0ELb1ELb0ELb1ELb1EEENS1_21CollectiveEpilogueFwdINS6_IJS8_SA_S9_EEENS6_IJNS7_ILi1EEESI_SI_EEESC_SE_Li256ELb0ELb1ELb1ELb0EEENS1_30DynamicPersistentTileSchedulerILi256ELi256ELb1ELb1ELb0EEEEEEEEEvNT_6ParamsE,@"STO_CUDA_ENTRY STV_DEFAULT"
_ZN7cutlass13device_kernelIN5flash19enable_sm80_to_sm89INS1_16FlashAttnFwdSm80INS1_25CollectiveMainloopFwdSm80ILi8ELi1ELb1EN4cute5tupleIJNS5_1CILi128EEENS7_ILi64EEENS7_ILi256EEEEEELi256ENS_6half_tEfNS_4arch4Sm80ELb1ELb0ELb1ELb0ELb1ELb0ELb1ELb1EEENS1_21CollectiveEpilogueFwdINS6_IJS8_SA_S9_EEENS6_IJNS7_ILi1EEESI_SI_EEESC_SE_Li256ELb0ELb1ELb1ELb0EEENS1_30DynamicPersistentTileSchedulerILi256ELi256ELb1ELb1ELb0EEEEEEEEEvNT_6ParamsE:
[----:B------:R-:W-:-:S03]  /*0000*/  MOV R1, c[0x0][0x28] ;  /* 0x00000a0000017a02 */ /* 0x000fc60000000f00 */
[----:B------:R-:W1:Y:S01]  /*0010*/  S2R R17, SR_TID.X ;  /* 0x0000000000117919 */ /* 0x000e620000002100 */
[----:B------:R-:W-:-:S03]  /*0020*/  IADD3 R1, R1, -0x210, RZ ;  /* 0xfffffdf001017810 */ /* 0x000fc60007ffe0ff */
[----:B------:R-:W2:Y:S01]  /*0030*/  S2R R13, SR_CTAID.X ;  /* 0x00000000000d7919 */ /* 0x000ea20000002500 */
[----:B-1----:R-:W-:-:S05]  /*0040*/  SHF.R.U32.HI R2, RZ, 0x5, R17 ;  /* 0x00000005ff027819 */ /* 0x002fca0000011611 */
[----:B------:R-:W1:Y:S02]  /*0050*/  SHFL.IDX PT, R0, R2, RZ, 0x1f ;  /* 0x00001fff02007589 */ /* 0x000e6400000e0000 */
[----:B-1----:R-:W-:Y:S02]  /*0060*/  ISETP.GE.AND P0, PT, R0, 0x1, PT ;  /* 0x000000010000780c */ /* 0x002fe40003f06270 */
[----:B------:R1:W-:Y:S11]  /*0070*/  STL [R1+0x204], R0 ;  /* 0x0002040001007387 */ /* 0x0003f60000100800 */
[----:B------:R-:W-:Y:S06]  /*0080*/  @P0 BAR.ARV 0x4, 0x100 ;  /* 0x0104000000000b1d */ /* 0x000fec0000002000 */
[----:B--2---:R-:W-:-:S13]  /*0090*/  ISETP.GE.AND P0, PT, R13, c[0x0][0x538], PT ;  /* 0x00014e000d007a0c */ /* 0x004fda0003f06270 */
[----:B------:R-:W-:Y:S05]  /*00a0*/  @P0 EXIT ;  /* 0x000000000000094d */ /* 0x000fea0003800000 */
[----:B-1----:R-:W-:Y:S01]  /*00b0*/  SHF.R.S32.HI R11, RZ, 0x1f, R17 ;  /* 0x0000001fff0b7819 */ /* 0x002fe20000011411 */
[----:B------:R-:W-:Y:S01]  /*00c0*/  IMAD.MOV.U32 R12, RZ, RZ, 0x10 ;  /* 0x00000010ff0c7424 */ /* 0x000fe200078e00ff */
[----:B------:R-:W-:Y:S02]  /*00d0*/  ULDC.64 UR6, c[0x0][0x118] ;  /* 0x0000460000067ab9 */ /* 0x000fe40000000a00 */
[CC--:B------:R-:W-:Y:S02]  /*00e0*/  LEA.HI R2, R11.reuse, R17.reuse, RZ, 0x4 ;  /* 0x000000110b027211 */ /* 0x0c0fe400078f20ff */
[CC--:B------:R-:W-:Y:S02]  /*00f0*/  LEA.HI R8, R11.reuse, R17.reuse, RZ, 0x3 ;  /* 0x000000110b087211 */ /* 0x0c0fe400078f18ff */
[----:B------:R-:W-:Y:S02]  /*0100*/  SHF.R.S32.HI R3, RZ, 0x4, R2 ;  /* 0x00000004ff037819 */ /* 0x000fe40000011402 */
[----:B------:R-:W-:-:S02]  /*0110*/  LEA.HI R4, R11, R17, RZ, 0x2 ;  /* 0x000000110b047211 */ /* 0x000fc400078f10ff */
[----:B------:R-:W-:Y:S02]  /*0120*/  LEA.HI R0, R2, R3, RZ, 0x1 ;  /* 0x0000000302007211 */ /* 0x000fe400078f08ff */
[----:B------:R-:W-:Y:S02]  /*0130*/  SHF.R.S32.HI R6, RZ, 0x3, R8 ;  /* 0x00000003ff067819 */ /* 0x000fe40000011408 */
[----:B------:R-:W-:Y:S02]  /*0140*/  LOP3.LUT R0, R0, 0xfffffffe, RZ, 0xc0, !PT ;  /* 0xfffffffe00007812 */ /* 0x000fe400078ec0ff */
[----:B------:R-:W-:-:S03]  /*0150*/  LOP3.LUT R5, R8, 0xfffffff8, RZ, 0xc0, !PT ;  /* 0xfffffff808057812 */ /* 0x000fc600078ec0ff */
[----:B------:R-:W-:Y:S01]  /*0160*/  IMAD.IADD R9, R3, 0x1, -R0 ;  /* 0x0000000103097824 */ /* 0x000fe200078e0a00 */
[----:B------:R-:W-:Y:S01]  /*0170*/  LOP3.LUT R3, R4, 0xfffffffc, RZ, 0xc0, !PT ;  /* 0xfffffffc04037812 */ /* 0x000fe200078ec0ff */
[----:B------:R-:W-:Y:S01]  /*0180*/  IMAD.SHL.U32 R4, R6, 0x40, RZ ;  /* 0x0000004006047824 */ /* 0x000fe200078e00ff */
[----:B------:R-:W-:Y:S01]  /*0190*/  LOP3.LUT R0, R2, 0xfffffff0, RZ, 0xc0, !PT ;  /* 0xfffffff002007812 */ /* 0x000fe200078ec0ff */
[C---:B------:R-:W-:Y:S02]  /*01a0*/  IMAD.IADD R5, R17.reuse, 0x1, -R5 ;  /* 0x0000000111057824 */ /* 0x040fe400078e0a05 */
[C---:B------:R-:W-:Y:S02]  /*01b0*/  IMAD.IADD R3, R17.reuse, 0x1, -R3 ;  /* 0x0000000111037824 */ /* 0x040fe400078e0a03 */
[----:B------:R-:W-:Y:S01]  /*01c0*/  IMAD.IADD R2, R17, 0x1, -R0 ;  /* 0x0000000111027824 */ /* 0x000fe200078e0a00 */
[----:B------:R-:W-:Y:S01]  /*01d0*/  LOP3.LUT R0, R4, 0x1c0, RZ, 0xc0, !PT ;  /* 0x000001c004007812 */ /* 0x000fe200078ec0ff */
[----:B------:R-:W-:Y:S01]  /*01e0*/  IMAD.SHL.U32 R16, R5, 0x8, RZ ;  /* 0x0000000805107824 */ /* 0x000fe200078e00ff */
[----:B------:R-:W-:Y:S01]  /*01f0*/  LEA.HI R4, R3, R3, RZ, 0x1 ;  /* 0x0000000303047211 */ /* 0x000fe200078f08ff */
[----:B------:R-:W-:Y:S01]  /*0200*/  IMAD.SHL.U32 R6, R5, 0x40, RZ ;  /* 0x0000004005067824 */ /* 0x000fe200078e00ff */
[----:B------:R-:W-:-:S02]  /*0210*/  SHF.R.S32.HI R250, RZ, 0x1f, R2 ;  /* 0x0000001ffffa7819 */ /* 0x000fc40000011402 */
[----:B------:R-:W-:Y:S01]  /*0220*/  LOP3.LUT R4, R4, 0x1ffffffe, RZ, 0xc0, !PT ;  /* 0x1ffffffe04047812 */ /* 0x000fe200078ec0ff */
[----:B------:R-:W-:Y:S01]  /*0230*/  STL [R1+0x88], R16 ;  /* 0x0000881001007387 */ /* 0x000fe20000100800 */
[----:B------:R-:W-:Y:S02]  /*0240*/  SHF.R.U32.HI R7, RZ, 0x3, R0 ;  /* 0x00000003ff077819 */ /* 0x000fe40000011600 */
[----:B------:R-:W-:Y:S01]  /*0250*/  LOP3.LUT R5, R0, 0x38, R16, 0xf8, !PT ;  /* 0x0000003800057812 */ /* 0x000fe200078ef810 */
[----:B------:R-:W-:Y:S01]  /*0260*/  IMAD.IADD R10, R3, 0x1, -R4 ;  /* 0x00000001030a7824 */ /* 0x000fe200078e0a04 */
[----:B------:R-:W-:Y:S02]  /*0270*/  LEA.HI R250, R250, R2, RZ, 0x3 ;  /* 0x00000002fafa7211 */ /* 0x000fe400078f18ff */
[----:B------:R-:W-:Y:S02]  /*0280*/  LOP3.LUT R0, R6, 0x1c0, RZ, 0xc0, !PT ;  /* 0x000001c006007812 */ /* 0x000fe400078ec0ff */
[----:B------:R-:W-:-:S02]  /*0290*/  LOP3.LUT R7, R5, R7, RZ, 0x3c, !PT ;  /* 0x0000000705077212 */ /* 0x000fc400078e3cff */
[C---:B------:R-:W-:Y:S01]  /*02a0*/  LOP3.LUT R3, R250.reuse, 0xfffffff8, RZ, 0xc0, !PT ;  /* 0xfffffff8fa037812 */ /* 0x040fe200078ec0ff */
[----:B------:R-:W-:Y:S01]  /*02b0*/  IMAD.SHL.U32 R250, R250, 0x40, RZ ;  /* 0x00000040fafa7824 */ /* 0x000fe200078e00ff */
[----:B------:R-:W-:Y:S02]  /*02c0*/  LOP3.LUT R5, R0, 0x8, R8, 0xf8, !PT ;  /* 0x0000000800057812 */ /* 0x000fe400078ef808 */
[CC--:B------:R-:W-:Y:S02]  /*02d0*/  LEA.HI R8, R11.reuse, R17.reuse, RZ, 0x5 ;  /* 0x000000110b087211 */ /* 0x0c0fe400078f28ff */
[----:B------:R-:W-:Y:S01]  /*02e0*/  SHF.R.U32.HI R4, RZ, 0x3, R0 ;  /* 0x00000003ff047819 */ /* 0x000fe20000011600 */
[----:B------:R-:W-:Y:S01]  /*02f0*/  IMAD.IADD R0, R2, 0x1, -R3 ;  /* 0x0000000102007824 */ /* 0x000fe200078e0a03 */
[----:B------:R-:W-:Y:S02]  /*0300*/  LEA.HI R6, R11, R17, RZ, 0x6 ;  /* 0x000000110b067211 */ /* 0x000fe400078f30ff */
[----:B------:R-:W-:-:S02]  /*0310*/  LOP3.LUT R2, R8, 0xffffffe0, RZ, 0xc0, !PT ;  /* 0xffffffe008027812 */ /* 0x000fc400078ec0ff */
[----:B------:R-:W-:Y:S01]  /*0320*/  LOP3.LUT R135, R5, R4, RZ, 0x3c, !PT ;  /* 0x0000000405877212 */ /* 0x000fe200078e3cff */
[----:B------:R-:W-:Y:S01]  /*0330*/  IMAD.SHL.U32 R4, R6, 0x8, RZ ;  /* 0x0000000806047824 */ /* 0x000fe200078e00ff */
[----:B------:R-:W-:Y:S01]  /*0340*/  SHF.R.S32.HI R6, RZ, 0x5, R8 ;  /* 0x00000005ff067819 */ /* 0x000fe20000011408 */
[----:B------:R-:W-:Y:S01]  /*0350*/  IMAD.IADD R15, R17, 0x1, -R2 ;  /* 0x00000001110f7824 */ /* 0x000fe200078e0a02 */
[----:B------:R-:W-:Y:S01]  /*0360*/  SHF.R.S32.HI R3, RZ, 0x1f, R8 ;  /* 0x0000001fff037819 */ /* 0x000fe20000011408 */
[----:B------:R-:W-:Y:S01]  /*0370*/  IMAD.MOV.U32 R8, RZ, RZ, 0x20 ;  /* 0x00000020ff087424 */ /* 0x000fe200078e00ff */
[C---:B------:R-:W-:Y:S01]  /*0380*/  R2P PR, R0.reuse, 0x6 ;  /* 0x0000000600007804 */ /* 0x040fe20000000000 */
[----:B------:R-:W-:Y:S01]  /*0390*/  IMAD.SHL.U32 R0, R0, 0x40, RZ ;  /* 0x0000004000007824 */ /* 0x000fe200078e00ff */
[----:B------:R-:W-:Y:S01]  /*03a0*/  LEA.HI R2, R3, R6, RZ, 0x3 ;  /* 0x0000000603027211 */ /* 0x000fe200078f18ff */
[----:B------:R-:W-:Y:S01]  /*03b0*/  IMAD R135, R9, 0x200, R135 ;  /* 0x0000020009877824 */ /* 0x000fe200078e0287 */
[----:B------:R-:W-:-:S02]  /*03c0*/  SHF.R.S32.HI R5, RZ, 0x1f, R15 ;  /* 0x0000001fff057819 */ /* 0x000fc4000001140f */
[----:B------:R-:W-:Y:S02]  /*03d0*/  LOP3.LUT R2, R2, 0xffffff8, RZ, 0xc0, !PT ;  /* 0x0ffffff802027812 */ /* 0x000fe400078ec0ff */
[----:B------:R-:W-:Y:S02]  /*03e0*/  LEA.HI R5, R5, R15, RZ, 0x2 ;  /* 0x0000000f05057211 */ /* 0x000fe400078f10ff */
[----:B------:R-:W-:Y:S01]  /*03f0*/  LOP3.LUT R7, R7, 0x7ffffe00, R4, 0xf8, !PT ;  /* 0x7ffffe0007077812 */ /* 0x000fe200078ef804 */
[----:B------:R-:W-:Y:S01]  /*0400*/  IMAD.IADD R3, R6, 0x1, -R2 ;  /* 0x0000000106037824 */ /* 0x000fe200078e0a02 */
[----:B------:R-:W-:Y:S01]  /*0410*/  SHF.R.S32.HI R2, RZ, 0x2, R5 ;  /* 0x00000002ff027819 */ /* 0x000fe20000011405 */
[----:B------:R-:W-:Y:S01]  /*0420*/  IMAD.SHL.U32 R4, R9, 0x8, RZ ;  /* 0x0000000809047824 */ /* 0x000fe200078e00ff */
[----:B------:R-:W-:Y:S02]  /*0430*/  LOP3.LUT R0, R0, 0x1c0, RZ, 0xc0, !PT ;  /* 0x000001c000007812 */ /* 0x000fe400078ec0ff */
[----:B------:R-:W-:Y:S01]  /*0440*/  IADD3 R9, R16, 0x80, RZ ;  /* 0x0000008010097810 */ /* 0x000fe20007ffe0ff */
[----:B------:R-:W-:Y:S01]  /*0450*/  IMAD R14, R3, 0x10, R2 ;  /* 0x00000010030e7824 */ /* 0x000fe200078e0202 */
[----:B------:R-:W-:-:S02]  /*0460*/  LOP3.LUT R4, R0, 0x8, R4, 0xf8, !PT ;  /* 0x0000000800047812 */ /* 0x000fc400078ef804 */
[----:B------:R-:W-:Y:S02]  /*0470*/  SEL R2, R12, 0xfffffff0, !P1 ;  /* 0xfffffff00c027807 */ /* 0x000fe40004800000 */
[----:B------:R-:W-:Y:S01]  /*0480*/  SEL R3, R8, 0xffffffe0, !P2 ;  /* 0xffffffe008037807 */ /* 0x000fe20005000000 */
[----:B------:R-:W-:Y:S01]  /*0490*/  STL [R1+0x208], R14 ;  /* 0x0002080e01007387 */ /* 0x000fe20000100800 */
[----:B------:R-:W-:Y:S02]  /*04a0*/  SHF.R.U32.HI R0, RZ, 0x3, R0 ;  /* 0x00000003ff007819 */ /* 0x000fe40000011600 */
[----:B------:R-:W-:Y:S01]  /*04b0*/  LEA R135, R135, 0x10100, 0x1 ;  /* 0x0001010087877811 */ /* 0x000fe200078e08ff */
[----:B------:R-:W-:Y:S01]  /*04c0*/  IMAD.IADD R3, R2, 0x1, R3 ;  /* 0x0000000102037824 */ /* 0x000fe200078e0203 */
[----:B------:R-:W-:Y:S01]  /*04d0*/  LOP3.LUT R0, R4, R0, RZ, 0x3c, !PT ;  /* 0x0000000004007212 */ /* 0x000fe200078e3cff */
[----:B------:R-:W-:Y:S01]  /*04e0*/  STL [R1+0xf4], R13 ;  /* 0x0000f40d01007387 */ /* 0x000fe20000100800 */
[----:B------:R-:W-:Y:S01]  /*04f0*/  LEA.HI R2, R11, R17, RZ, 0x7 ;  /* 0x000000110b027211 */ /* 0x000fe200078f38ff */
[----:B------:R-:W-:Y:S01]  /*0500*/  IMAD.MOV.U32 R4, RZ, RZ, 0x40 ;  /* 0x00000040ff047424 */ /* 0x000fe200078e00ff */
[----:B------:R-:W-:-:S02]  /*0510*/  LOP3.LUT R250, R0, 0x7ffffe00, R250, 0xf8, !PT ;  /* 0x7ffffe0000fa7812 */ /* 0x000fc400078ef8fa */
[----:B------:R-:W-:Y:S02]  /*0520*/  SHF.R.S32.HI R0, RZ, 0x7, R2 ;  /* 0x00000007ff007819 */ /* 0x000fe40000011402 */
[----:B------:R-:W-:Y:S02]  /*0530*/  SHF.R.S32.HI R2, RZ, 0x1f, R16 ;  /* 0x0000001fff027819 */ /* 0x000fe40000011410 */
[----:B------:R-:W-:Y:S02]  /*0540*/  IADD3 R11, R16, 0x40, RZ ;  /* 0x00000040100b7810 */ /* 0x000fe40007ffe0ff */
[----:B------:R-:W-:Y:S01]  /*0550*/  LOP3.LUT R0, R5, 0x7ffffffc, RZ, 0xc0, !PT ;  /* 0x7ffffffc05007812 */ /* 0x000fe200078ec0ff */
[----:B------:R1:W-:Y:S01]  /*0560*/  STL [R1+0x180], R2 ;  /* 0x0001800201007387 */ /* 0x0003e20000100800 */
[----:B------:R-:W-:Y:S02]  /*0570*/  SHF.R.S32.HI R5, RZ, 0x1f, R11 ;  /* 0x0000001fff057819 */ /* 0x000fe4000001140b */
[----:B------:R-:W-:Y:S01]  /*0580*/  LEA R250, R250, 0x100, 0x1 ;  /* 0x00000100fafa7811 */ /* 0x000fe200078e08ff */
[----:B------:R-:W-:Y:S01]  /*0590*/  STL [R1+0x9c], R11 ;  /* 0x00009c0b01007387 */ /* 0x000fe20000100800 */
[----:B------:R-:W-:-:S03]  /*05a0*/  IMAD.IADD R0, R15, 0x1, -R0 ;  /* 0x000000010f007824 */ /* 0x000fc600078e0a00 */
[----:B------:R-:W-:Y:S01]  /*05b0*/  STL [R1+0x98], R9 ;  /* 0x0000980901007387 */ /* 0x000fe20000100800 */
[----:B------:R-:W-:Y:S01]  /*05c0*/  IMAD.SHL.U32 R38, R0, 0x2, RZ ;  /* 0x0000000200267824 */ /* 0x000fe200078e00ff */
[----:B------:R-:W-:Y:S01]  /*05d0*/  SEL R0, R8, 0xffffffe0, !P1 ;  /* 0xffffffe008007807 */ /* 0x000fe20004800000 */
[----:B------:R-:W-:Y:S01]  /*05e0*/  IMAD R3, R3, 0x2, R250 ;  /* 0x0000000203037824 */ /* 0x000fe200078e02fa */
[----:B------:R2:W-:Y:S02]  /*05f0*/  STL [R1+0x17c], R5 ;  /* 0x00017c0501007387 */ /* 0x0005e40000100800 */
[----:B------:R-:W-:Y:S01]  /*0600*/  IADD3 R37, R38, 0x8, RZ ;  /* 0x0000000826257810 */ /* 0x000fe20007ffe0ff */
[----:B------:R-:W-:Y:S01]  /*0610*/  IMAD.IADD R252, R250, 0x1, R0 ;  /* 0x00000001fafc7824 */ /* 0x000fe200078e0200 */
[C---:B------:R-:W-:Y:S02]  /*0620*/  IADD3 R36, R38.reuse, 0x10, RZ ;  /* 0x0000001026247810 */ /* 0x040fe40007ffe0ff */
[----:B------:R-:W-:-:S02]  /*0630*/  IADD3 R35, R38, 0x18, RZ ;  /* 0x0000001826237810 */ /* 0x000fc40007ffe0ff */
[C---:B------:R-:W-:Y:S02]  /*0640*/  IADD3 R34, R38.reuse, 0x20, RZ ;  /* 0x0000002026227810 */ /* 0x040fe40007ffe0ff */
[C---:B------:R-:W-:Y:S02]  /*0650*/  IADD3 R33, R38.reuse, 0x28, RZ ;  /* 0x0000002826217810 */ /* 0x040fe40007ffe0ff */
[----:B------:R-:W-:Y:S02]  /*0660*/  IADD3 R32, R38, 0x30, RZ ;  /* 0x0000003026207810 */ /* 0x000fe40007ffe0ff */
[----:B-1----:R-:W-:Y:S02]  /*0670*/  IADD3 R2, R16, 0xc0, RZ ;  /* 0x000000c010027810 */ /* 0x002fe40007ffe0ff */
[C---:B------:R-:W-:Y:S02]  /*0680*/  IADD3 R31, R38.reuse, 0x38, RZ ;  /* 0x00000038261f7810 */ /* 0x040fe40007ffe0ff */
[C---:B------:R-:W-:Y:S01]  /*0690*/  IADD3 R30, R38.reuse, 0x40, RZ ;  /* 0x00000040261e7810 */ /* 0x040fe20007ffe0ff */
[----:B------:R1:W-:Y:S01]  /*06a0*/  STL [R1+0x94], R2 ;  /* 0x0000940201007387 */ /* 0x0003e20000100800 */
[----:B------:R-:W-:-:S02]  /*06b0*/  IADD3 R29, R38, 0x48, RZ ;  /* 0x00000048261d7810 */ /* 0x000fc40007ffe0ff */
[C---:B------:R-:W-:Y:S02]  /*06c0*/  IADD3 R28, R38.reuse, 0x50, RZ ;  /* 0x00000050261c7810 */ /* 0x040fe40007ffe0ff */
[C---:B------:R-:W-:Y:S02]  /*06d0*/  IADD3 R27, R38.reuse, 0x58, RZ ;  /* 0x00000058261b7810 */ /* 0x040fe40007ffe0ff */
[----:B--2---:R-:W-:Y:S02]  /*06e0*/  SHF.R.S32.HI R5, RZ, 0x1f, R9 ;  /* 0x0000001fff057819 */ /* 0x004fe40000011409 */
[C---:B------:R-:W-:Y:S02]  /*06f0*/  IADD3 R26, R38.reuse, 0x60, RZ ;  /* 0x00000060261a7810 */ /* 0x040fe40007ffe0ff */
[C---:B------:R-:W-:Y:S01]  /*0700*/  IADD3 R25, R38.reuse, 0x68, RZ ;  /* 0x0000006826197810 */ /* 0x040fe20007ffe0ff */
[----:B------:R2:W-:Y:S01]  /*0710*/  STL [R1+0x178], R5 ;  /* 0x0001780501007387 */ /* 0x0005e20000100800 */
[----:B------:R-:W-:-:S02]  /*0720*/  IADD3 R24, R38, 0x70, RZ ;  /* 0x0000007026187810 */ /* 0x000fc40007ffe0ff */
[C---:B------:R-:W-:Y:S02]  /*0730*/  IADD3 R23, R38.reuse, 0x78, RZ ;  /* 0x0000007826177810 */ /* 0x040fe40007ffe0ff */
[C---:B------:R-:W-:Y:S02]  /*0740*/  IADD3 R22, R38.reuse, 0x80, RZ ;  /* 0x0000008026167810 */ /* 0x040fe40007ffe0ff */
[C---:B------:R-:W-:Y:S02]  /*0750*/  IADD3 R21, R38.reuse, 0x88, RZ ;  /* 0x0000008826157810 */ /* 0x040fe40007ffe0ff */
[C---:B------:R-:W-:Y:S02]  /*0760*/  IADD3 R20, R38.reuse, 0x90, RZ ;  /* 0x0000009026147810 */ /* 0x040fe40007ffe0ff */
[----:B------:R-:W-:Y:S02]  /*0770*/  IADD3 R19, R38, 0x98, RZ ;  /* 0x0000009826137810 */ /* 0x000fe40007ffe0ff */
[----:B-1----:R-:W-:-:S02]  /*0780*/  SHF.R.S32.HI R2, RZ, 0x1f, R2 ;  /* 0x0000001fff027819 */ /* 0x002fc40000011402 */
[C---:B------:R-:W-:Y:S02]  /*0790*/  IADD3 R18, R38.reuse, 0xa0, RZ ;  /* 0x000000a026127810 */ /* 0x040fe40007ffe0ff */
[C---:B------:R-:W-:Y:S01]  /*07a0*/  IADD3 R17, R38.reuse, 0xa8, RZ ;  /* 0x000000a826117810 */ /* 0x040fe20007ffe0ff */
[----:B------:R1:W-:Y:S01]  /*07b0*/  STL [R1+0x174], R2 ;  /* 0x0001740201007387 */ /* 0x0003e20000100800 */
[C---:B------:R-:W-:Y:S02]  /*07c0*/  IADD3 R16, R38.reuse, 0xb0, RZ ;  /* 0x000000b026107810 */ /* 0x040fe40007ffe0ff */
[C---:B------:R-:W-:Y:S02]  /*07d0*/  IADD3 R15, R38.reuse, 0xb8, RZ ;  /* 0x000000b8260f7810 */ /* 0x040fe40007ffe0ff */
[C---:B------:R-:W-:Y:S01]  /*07e0*/  IADD3 R13, R38.reuse, 0xc8, RZ ;  /* 0x000000c8260d7810 */ /* 0x040fe20007ffe0ff */
[----:B--2---:R-:W-:Y:S01]  /*07f0*/  IMAD.SHL.U32 R5, R7, 0x2, RZ ;  /* 0x0000000207057824 */ /* 0x004fe200078e00ff */
[----:B------:R-:W-:-:S02]  /*0800*/  IADD3 R12, R38, 0xd0, RZ ;  /* 0x000000d0260c7810 */ /* 0x000fc40007ffe0ff */
[C---:B------:R-:W-:Y:S02]  /*0810*/  IADD3 R11, R38.reuse, 0xd8, RZ ;  /* 0x000000d8260b7810 */ /* 0x040fe40007ffe0ff */
[----:B------:R2:W-:Y:S01]  /*0820*/  STL [R1+0x54], R5 ;  /* 0x0000540501007387 */ /* 0x0005e20000100800 */
[C---:B------:R-:W-:Y:S02]  /*0830*/  IADD3 R9, R38.reuse, 0xe0, RZ ;  /* 0x000000e026097810 */ /* 0x040fe40007ffe0ff */
[----:B------:R-:W-:Y:S02]  /*0840*/  IADD3 R7, R38, 0xe8, RZ ;  /* 0x000000e826077810 */ /* 0x000fe40007ffe0ff */
[----:B------:R-:W-:Y:S01]  /*0850*/  SHF.R.S32.HI R8, RZ, 0x1f, R37 ;  /* 0x0000001fff087819 */ /* 0x000fe20000011425 */
[----:B-1----:R-:W-:Y:S01]  /*0860*/  IMAD R2, R10, 0x8, R14 ;  /* 0x000000080a027824 */ /* 0x002fe200078e020e */
[----:B------:R-:W-:Y:S02]  /*0870*/  IADD3 R14, R38, 0xc0, RZ ;  /* 0x000000c0260e7810 */ /* 0x000fe40007ffe0ff */
[----:B------:R-:W-:-:S02]  /*0880*/  SHF.R.S32.HI R10, RZ, 0x1f, R36 ;  /* 0x0000001fff0a7819 */ /* 0x000fc40000011424 */
[----:B------:R1:W-:Y:S04]  /*0890*/  STL [R1+0x200], R2 ;  /* 0x0002000201007387 */ /* 0x0003e80000100800 */
[----:B------:R-:W-:Y:S01]  /*08a0*/  STL [R1+0xdc], R38 ;  /* 0x0000dc2601007387 */ /* 0x000fe20000100800 */
[----:B--2---:R-:W-:-:S03]  /*08b0*/  IADD3 R5, R38, 0xf0, RZ ;  /* 0x000000f026057810 */ /* 0x004fc60007ffe0ff */
[----:B------:R-:W-:Y:S04]  /*08c0*/  STL [R1+0x170], R37 ;  /* 0x0001702501007387 */ /* 0x000fe80000100800 */
[----:B------:R-:W-:Y:S04]  /*08d0*/  STL [R1+0x16c], R36 ;  /* 0x00016c2401007387 */ /* 0x000fe80000100800 */
[----:B------:R-:W-:Y:S04]  /*08e0*/  STL [R1+0x168], R35 ;  /* 0x0001682301007387 */ /* 0x000fe80000100800 */
[----:B------:R2:W-:Y:S04]  /*08f0*/  STL [R1+0x164], R34 ;  /* 0x0001642201007387 */ /* 0x0005e80000100800 */
[----:B------:R-:W-:Y:S01]  /*0900*/  STL [R1+0x160], R33 ;  /* 0x0001602101007387 */ /* 0x000fe20000100800 */
[----:B-1----:R-:W-:-:S02]  /*0910*/  SEL R2, R4, 0xffffffc0, !P2 ;  /* 0xffffffc004027807 */ /* 0x002fc40005000000 */
[----:B------:R-:W-:Y:S01]  /*0920*/  IADD3 R4, R38, 0xf8, RZ ;  /* 0x000000f826047810 */ /* 0x000fe20007ffe0ff */
[----:B------:R-:W-:Y:S02]  /*0930*/  STL [R1+0x15c], R32 ;  /* 0x00015c2001007387 */ /* 0x000fe40000100800 */
[----:B------:R-:W-:Y:S02]  /*0940*/  IMAD.IADD R251, R250, 0x1, R2 ;  /* 0x00000001fafb7824 */ /* 0x000fe400078e0202 */
[----:B------:R1:W-:Y:S04]  /*0950*/  STL [R1+0x158], R31 ;  /* 0x0001581f01007387 */ /* 0x0003e80000100800 */
[----:B------:R-:W-:Y:S04]  /*0960*/  STL [R1+0x154], R30 ;  /* 0x0001541e01007387 */ /* 0x000fe80000100800 */
[----:B------:R-:W-:Y:S04]  /*0970*/  STL [R1+0x150], R29 ;  /* 0x0001501d01007387 */ /* 0x000fe80000100800 */
[----:B------:R3:W-:Y:S01]  /*0980*/  STL [R1+0x14c], R28 ;  /* 0x00014c1c01007387 */ /* 0x0007e20000100800 */
[----:B--2---:R-:W-:-:S03]  /*0990*/  SHF.R.S32.HI R34, RZ, 0x1f, R34 ;  /* 0x0000001fff227819 */ /* 0x004fc60000011422 */
[----:B------:R-:W-:Y:S04]  /*09a0*/  STL [R1+0x148], R27 ;  /* 0x0001481b01007387 */ /* 0x000fe80000100800 */
[----:B------:R-:W-:Y:S04]  /*09b0*/  STL [R1+0x144], R26 ;  /* 0x0001441a01007387 */ /* 0x000fe80000100800 */
[----:B------:R2:W-:Y:S01]  /*09c0*/  STL [R1+0x140], R25 ;  /* 0x0001401901007387 */ /* 0x0005e20000100800 */
[----:B-1----:R-:W-:-:S03]  /*09d0*/  SHF.R.S32.HI R31, RZ, 0x1f, R31 ;  /* 0x0000001fff1f7819 */ /* 0x002fc6000001141f */
[----:B------:R-:W-:Y:S04]  /*09e0*/  STL [R1+0x13c], R24 ;  /* 0x00013c1801007387 */ /* 0x000fe80000100800 */
[----:B------:R-:W-:Y:S04]  /*09f0*/  STL [R1+0x138], R23 ;  /* 0x0001381701007387 */ /* 0x000fe80000100800 */
[----:B------:R1:W-:Y:S01]  /*0a00*/  STL [R1+0x134], R22 ;  /* 0x0001341601007387 */ /* 0x0003e20000100800 */
[----:B---3--:R-:W-:-:S03]  /*0a10*/  SHF.R.S32.HI R28, RZ, 0x1f, R28 ;  /* 0x0000001fff1c7819 */ /* 0x008fc6000001141c */
        /* <DEDUP_REMOVED lines=17> */
[----:B------:R2:W-:Y:S04]  /*0b30*/  STL [R1+0x1fc], R8 ;  /* 0x0001fc0801007387 */ /* 0x0005e80000100800 */
[----:B------:R-:W-:Y:S01]  /*0b40*/  STL [R1+0xfc], R5 ;  /* 0x0000fc0501007387 */ /* 0x000fe20000100800 */
[----:B-1----:R-:W-:-:S03]  /*0b50*/  SHF.R.S32.HI R13, RZ, 0x1f, R13 ;  /* 0x0000001fff0d7819 */ /* 0x002fc6000001140d */
[----:B------:R1:W-:Y:S04]  /*0b60*/  STL [R1+0x1f8], R10 ;  /* 0x0001f80a01007387 */ /* 0x0003e80000100800 */
[----:B------:R4:W-:Y:S01]  /*0b70*/  STL [R1+0xf8], R4 ;  /* 0x0000f80401007387 */ /* 0x0009e20000100800 */
[----:B---3--:R-:W-:Y:S02]  /*0b80*/  SHF.R.S32.HI R9, RZ, 0x1f, R9 ;  /* 0x0000001fff097819 */ /* 0x008fe40000011409 */
[----:B--2---:R-:W-:-:S05]  /*0b90*/  SHF.R.S32.HI R8, RZ, 0x1f, R35 ;  /* 0x0000001fff087819 */ /* 0x004fca0000011423 */
[----:B------:R2:W-:Y:S01]  /*0ba0*/  STL [R1+0x1f4], R8 ;  /* 0x0001f40801007387 */ /* 0x0005e20000100800 */
[----:B-1----:R-:W-:-:S03]  /*0bb0*/  SHF.R.S32.HI R10, RZ, 0x1f, R33 ;  /* 0x0000001fff0a7819 */ /* 0x002fc60000011421 */
[----:B------:R-:W-:Y:S01]  /*0bc0*/  STL [R1+0x1f0], R34 ;  /* 0x0001f02201007387 */ /* 0x000fe20000100800 */
[----:B----4-:R-:W-:-:S03]  /*0bd0*/  SHF.R.S32.HI R4, RZ, 0x1f, R4 ;  /* 0x0000001fff047819 */ /* 0x010fc60000011404 */
[----:B------:R1:W-:Y:S01]  /*0be0*/  STL [R1+0x1ec], R10 ;  /* 0x0001ec0a01007387 */ /* 0x0003e20000100800 */
[----:B--2---:R-:W-:-:S05]  /*0bf0*/  SHF.R.S32.HI R8, RZ, 0x1f, R32 ;  /* 0x0000001fff087819 */ /* 0x004fca0000011420 */
[----:B------:R2:W-:Y:S01]  /*0c00*/  STL [R1+0x1e8], R8 ;  /* 0x0001e80801007387 */ /* 0x0005e20000100800 */
[----:B-1----:R-:W-:-:S03]  /*0c10*/  SHF.R.S32.HI R10, RZ, 0x1f, R30 ;  /* 0x0000001fff0a7819 */ /* 0x002fc6000001141e */
[----:B------:R-:W-:Y:S04]  /*0c20*/  STL [R1+0x1e4], R31 ;  /* 0x0001e41f01007387 */ /* 0x000fe80000100800 */
        /* <DEDUP_REMOVED lines=30> */
[----:B------:R-:W-:Y:S01]  /*0e10*/  STL [R1+0x198], R10 ;  /* 0x0001980a01007387 */ /* 0x000fe20000100800 */
[----:B--2---:R-:W-:-:S05]  /*0e20*/  SHF.R.S32.HI R8, RZ, 0x1f, R11 ;  /* 0x0000001fff087819 */ /* 0x004fca000001140b */
[----:B------:R1:W-:Y:S04]  /*0e30*/  STL [R1+0x194], R8 ;  /* 0x0001940801007387 */ /* 0x0003e80000100800 */
[----:B------:R-:W-:Y:S01]  /*0e40*/  STL [R1+0x190], R9 ;  /* 0x0001900901007387 */ /* 0x000fe20000100800 */
[----:B-1----:R-:W-:Y:S02]  /*0e50*/  SHF.R.S32.HI R8, RZ, 0x1f, R7 ;  /* 0x0000001fff087819 */ /* 0x002fe40000011407 */
[----:B------:R-:W-:Y:S01]  /*0e60*/  SHF.R.S32.HI R7, RZ, 0x1f, R5 ;  /* 0x0000001fff077819 */ /* 0x000fe20000011405 */
[----:B------:R-:W-:Y:S02]  /*0e70*/  IMAD R5, R6, 0x800, R250 ;  /* 0x0000080006057824 */ /* 0x000fe400078e02fa */
[----:B------:R-:W-:Y:S04]  /*0e80*/  STL [R1+0x18c], R8 ;  /* 0x00018c0801007387 */ /* 0x000fe80000100800 */
[----:B------:R-:W-:Y:S04]  /*0e90*/  STL [R1+0x188], R7 ;  /* 0x0001880701007387 */ /* 0x000fe80000100800 */
[----:B------:R1:W-:Y:S04]  /*0ea0*/  STL [R1+0x184], R4 ;  /* 0x0001840401007387 */ /* 0x0003e80000100800 */
[----:B------:R2:W-:Y:S01]  /*0eb0*/  STL [R1+0x38], R3 ;  /* 0x0000380301007387 */ /* 0x0005e20000100800 */
[--C-:B-1----:R-:W-:Y:S01]  /*0ec0*/  IMAD.IADD R4, R0, 0x1, R5.reuse ;  /* 0x0000000100047824 */ /* 0x102fe200078e0205 */
[C---:B------:R-:W-:Y:S01]  /*0ed0*/  IADD3 R0, R2.reuse, R250, R0 ;  /* 0x000000fa02007210 */ /* 0x040fe20007ffe000 */
[----:B--2---:R-:W-:-:S04]  /*0ee0*/  IMAD.IADD R3, R2, 0x1, R5 ;  /* 0x0000000102037824 */ /* 0x004fc800078e0205 */
[----:B------:R1:W-:Y:S04]  /*0ef0*/  STL [R1], R0 ;  /* 0x0000000001007387 */ /* 0x0003e80000100800 */
[----:B------:R2:W-:Y:S04]  /*0f00*/  STL [R1+0x48], R4 ;  /* 0x0000480401007387 */ /* 0x0005e80000100800 */
[----:B------:R2:W-:Y:S01]  /*0f10*/  STL [R1+0x50], R3 ;  /* 0x0000500301007387 */ /* 0x0005e20000100800 */
[----:B-1----:R-:W-:-:S05]  /*0f20*/  IMAD.IADD R0, R2, 0x1, R4 ;  /* 0x0000000102007824 */ /* 0x002fca00078e0204 */
[----:B------:R2:W-:Y:S02]  /*0f30*/  STL [R1+0x4c], R0 ;  /* 0x00004c0001007387 */ /* 0x0005e40000100800 */
.L_x_1081:
[----:B--2---:R-:W2:Y:S01]  /*0f40*/  LDL R4, [R1+0xf4] ;  /* 0x0000f40001047983 */ /* 0x004ea20000100800 */
[----:B------:R-:W-:Y:S01]  /*0f50*/  IMAD.MOV.U32 R0, RZ, RZ, c[0x0][0x560] ;  /* 0x00015800ff007624 */ /* 0x000fe200078e00ff */
[----:B------:R-:W-:Y:S01]  /*0f60*/  YIELD ;  /* 0x0000000000007946 */ /* 0x000fe20003800000 */
[----:B------:R-:W-:Y:S03]  /*0f70*/  BSSY B0, `(.L_x_1036) ;  /* 0x0000016000007945 */ /* 0x000fe60003800000 */
[----:B------:R-:W-:-:S13]  /*0f80*/  ISETP.NE.AND P0, PT, R0, 0x1, PT ;  /* 0x000000010000780c */ /* 0x000fda0003f05270 */
[----:B--2---:R-:W-:Y:S01]  /*0f90*/  @P0 IMAD.HI.U32 R0, R4, c[0x0][0x564], RZ ;  /* 0x0001590004000a27 */ /* 0x004fe200078e00ff */
[----:B------:R-:W-:-:S04]  /*0fa0*/  MOV R3, R4 ;  /* 0x0000000400037202 */ /* 0x000fc80000000f00 */
[----:B------:R-:W-:-:S04]  /*0fb0*/  @P0 SHF.R.U32.HI R3, RZ, c[0x0][0x568], R0 ;  /* 0x00015a00ff030a19 */ /* 0x000fc80000011600 */
[----:B------:R-:W-:Y:S01]  /*0fc0*/  ISETP.GE.AND P0, PT, R3, c[0x0][0x578], PT ;  /* 0x00015e0003007a0c */ /* 0x000fe20003f06270 */
[----:B------:R-:W-:-:S04]  /*0fd0*/  IMAD.MOV R2, RZ, RZ, -R3 ;  /* 0x000000ffff027224 */ /* 0x000fc800078e0a03 */
[----:B------:R-:W-:-:S08]  /*0fe0*/  IMAD R2, R2, c[0x0][0x560], R4 ;  /* 0x0001580002027a24 */ /* 0x000fd000078e0204 */
[----:B------:R-:W-:Y:S05]  /*0ff0*/  @!P0 BRA `(.L_x_1037) ;  /* 0x0000007000008947 */ /* 0x000fea0003800000 */
[----:B------:R-:W-:-:S04]  /*1000*/  MOV R0, c[0x0][0x56c] ;  /* 0x00015b0000007a02 */ /* 0x000fc80000000f00 */
[----:B------:R-:W-:Y:S02]  /*1010*/  ISETP.NE.AND P0, PT, R0, 0x1, PT ;  /* 0x000000010000780c */ /* 0x000fe40003f05270 */
[----:B------:R-:W-:-:S11]  /*1020*/  MOV R0, R2 ;  /* 0x0000000200007202 */ /* 0x000fd60000000f00 */
[----:B------:R-:W-:-:S05]  /*1030*/  @P0 IMAD.HI.U32 R4, R2, c[0x0][0x570], RZ ;  /* 0x00015c0002040a27 */ /* 0x000fca00078e00ff */
[----:B------:R-:W-:-:S05]  /*1040*/  @P0 SHF.R.U32.HI R0, RZ, c[0x0][0x574], R4 ;  /* 0x00015d00ff000a19 */ /* 0x000fca0000011604 */
[----:B------:R-:W-:Y:S01]  /*1050*/  IMAD R4, R0, c[0x0][0x56c], RZ ;  /* 0x00015b0000047a24 */ /* 0x000fe200078e02ff */
[----:B------:R-:W-:Y:S05]  /*1060*/  BRA `(.L_x_1038) ;  /* 0x0000006000007947 */ /* 0x000fea0003800000 */
.L_x_1037:
[----:B------:R-:W-:-:S04]  /*1070*/  MOV R0, c[0x0][0x554] ;  /* 0x0001550000007a02 */ /* 0x000fc80000000f00 */
[----:B------:R-:W-:Y:S02]  /*1080*/  ISETP.NE.AND P0, PT, R0, 0x1, PT ;  /* 0x000000010000780c */ /* 0x000fe40003f05270 */
[----:B------:R-:W-:-:S11]  /*1090*/  MOV R0, R2 ;  /* 0x0000000200007202 */ /* 0x000fd60000000f00 */
[----:B------:R-:W-:-:S05]  /*10a0*/  @P0 IMAD.HI.U32 R4, R2, c[0x0][0x558], RZ ;  /* 0x0001560002040a27 */ /* 0x000fca00078e00ff */
[----:B------:R-:W-:-:S05]  /*10b0*/  @P0 SHF.R.U32.HI R0, RZ, c[0x0][0x55c], R4 ;  /* 0x00015700ff000a19 */ /* 0x000fca0000011604 */
[----:B------:R-:W-:Y:S02]  /*10c0*/  IMAD R4, R0, c[0x0][0x554], RZ ;  /* 0x0001550000047a24 */ /* 0x000fe400078e02ff */
.L_x_1038:
[----:B------:R-:W-:Y:S05]  /*10d0*/  BSYNC B0 ;  /* 0x0000000000007941 */ /* 0x000fea0003800000 */
.L_x_1036:
[----:B------:R-:W-:Y:S01]  /*10e0*/  IMAD.MOV.U32 R5, RZ, RZ, c[0x0][0x548] ;  /* 0x00015200ff057624 */ /* 0x000fe200078e00ff */
[----:B------:R-:W-:Y:S01]  /*10f0*/  ISETP.NE.U32.AND P0, PT, RZ, c[0x0][0x370], PT ;  /* 0x0000dc00ff007a0c */ /* 0x000fe20003f05070 */
[----:B------:R-:W2:Y:S01]  /*1100*/  LDL.LU R16, [R1+0xec] ;  /* 0x0000ec0001107983 */ /* 0x000ea20000300800 */
[----:B------:R-:W-:Y:S02]  /*1110*/  IMAD.IADD R4, R2, 0x1, -R4 ;  /* 0x0000000102047824 */ /* 0x000fe400078e0a04 */
[----:B------:R-:W-:Y:S01]  /*1120*/  ISETP.NE.AND P1, PT, R5, 0x1, PT ;  /* 0x000000010500780c */ /* 0x000fe20003f25270 */
[----:B------:R-:W-:Y:S01]  /*1130*/  IMAD.MOV.U32 R132, RZ, RZ, RZ ;  /* 0x000000ffff847224 */ /* 0x000fe200078e00ff */
[----:B------:R-:W-:Y:S01]  /*1140*/  ISETP.NE.AND.EX P0, PT, RZ, c[0x0][0x374], PT, P0 ;  /* 0x0000dd00ff007a0c */ /* 0x000fe20003f05300 */
[----:B------:R-:W-:-:S04]  /*1150*/  IMAD R4, R3, c[0x0][0x554], R4 ;  /* 0x0001550003047a24 */ /* 0x000fc800078e0204 */
[----:B------:R-:W-:-:S06]  /*1160*/  IMAD.MOV.U32 R15, RZ, RZ, R4 ;  /* 0x000000ffff0f7224 */ /* 0x000fcc00078e0004 */
[----:B------:R-:W-:-:S04]  /*1170*/  @P1 IMAD.HI.U32 R2, R4, c[0x0][0x54c], RZ ;  /* 0x0001530004021a27 */ /* 0x000fc800078e00ff */
[----:B------:R-:W-:Y:S01]  /*1180*/  @P0 IMAD.MOV.U32 R3, RZ, RZ, 0x4 ;  /* 0x00000004ff030424 */ /* 0x000fe200078e00ff */
[----:B------:R-:W-:-:S05]  /*1190*/  @P1 SHF.R.U32.HI R15, RZ, c[0x0][0x550], R2 ;  /* 0x00015400ff0f1a19 */ /* 0x000fca0000011602 */
[----:B------:R-:W-:Y:S01]  /*11a0*/  @P0 IMAD.WIDE R2, R15, R3, c[0x0][0x370] ;  /* 0x0000dc000f020625 */ /* 0x000fe200078e0203 */
[----:B------:R1:W-:Y:S04]  /*11b0*/  STL [R1+0xe0], R15 ;  /* 0x0000e00f01007387 */ /* 0x0003e80000100800 */
[----:B------:R3:W4:Y:S01]  /*11c0*/  @P0 LDG.E R132, [R2.64] ;  /* 0x0000000602840981 */ /* 0x000722000c1e1900 */
[----:B------:R-:W-:Y:S01]  /*11d0*/  IMAD.MOV.U32 R12, RZ, RZ, R0 ;  /* 0x000000ffff0c7224 */ /* 0x000fe200078e0000 */
[----:B------:R-:W-:Y:S01]  /*11e0*/  BSSY B0, `(.L_x_1039) ;  /* 0x0000047000007945 */ /* 0x000fe20003800000 */
[----:B------:R-:W-:Y:S02]  /*11f0*/  IMAD.MOV.U32 R14, RZ, RZ, c[0x0][0x2c4] ;  /* 0x0000b100ff0e7624 */ /* 0x000fe400078e00ff */
[----:B------:R-:W-:-:S03]  /*1200*/  IMAD.MOV.U32 R28, RZ, RZ, 0x40 ;  /* 0x00000040ff1c7424 */ /* 0x000fc600078e00ff */
[----:B------:R-:W-:Y:S02]  /*1210*/  ISETP.NE.AND P3, PT, R14, 0x1, PT ;  /* 0x000000010e00780c */ /* 0x000fe40003f65270 */
[----:B------:R-:W-:Y:S01]  /*1220*/  IADD3 R5, R28, -c[0x0][0x168], RZ ;  /* 0x80005a001c057a10 */ /* 0x000fe20007ffe0ff */
[----:B---3--:R-:W-:-:S05]  /*1230*/  IMAD.MOV.U32 R2, RZ, RZ, c[0x0][0x53c] ;  /* 0x00014f00ff027624 */ /* 0x008fca00078e00ff */
[----:B------:R-:W-:Y:S02]  /*1240*/  ISETP.NE.AND P0, PT, R2, 0x1, PT ;  /* 0x000000010200780c */ /* 0x000fe40003f05270 */
[----:B------:R-:W-:-:S11]  /*1250*/  LOP3.LUT R2, R0, 0x1ffffff, RZ, 0x3c, !PT ;  /* 0x01ffffff00027812 */ /* 0x000fd600078e3cff */
[----:B------:R-:W-:Y:S01]  /*1260*/  @P0 IMAD.HI.U32 R3, R0, c[0x0][0x540], RZ ;  /* 0x0001500000030a27 */ /* 0x000fe200078e00ff */
[----:B------:R-:W-:-:S03]  /*1270*/  IADD3 R0, R2, c[0x0][0x53c], RZ ;  /* 0x00014f0002007a10 */ /* 0x000fc60007ffe0ff */
[----:B------:R-:W-:Y:S01]  /*1280*/  IMAD.MOV.U32 R2, RZ, RZ, c[0x0][0x2ac] ;  /* 0x0000ab00ff027624 */ /* 0x000fe200078e00ff */
[----:B------:R-:W-:-:S03]  /*1290*/  @P0 SHF.R.U32.HI R12, RZ, c[0x0][0x544], R3 ;  /* 0x00015100ff0c0a19 */ /* 0x000fc60000011603 */
[----:B------:R-:W-:Y:S02]  /*12a0*/  IMAD R169, R2, c[0x0][0x1d0], RZ ;  /* 0x0000740002a97a24 */ /* 0x000fe400078e02ff */
[----:B------:R-:W-:Y:S01]  /*12b0*/  IMAD R0, R12, c[0x0][0x53c], R0 ;  /* 0x00014f000c007a24 */ /* 0x000fe200078e0200 */
[----:B------:R1:W-:Y:S01]  /*12c0*/  STL [R1+0xe8], R12 ;  /* 0x0000e80c01007387 */ /* 0x0003e20000100800 */
[----:B------:R-:W-:Y:S01]  /*12d0*/  IMAD R2, R2, c[0x0][0x1d0], R5 ;  /* 0x0000740002027a24 */ /* 0x000fe200078e0205 */
[----:B------:R-:W-:Y:S01]  /*12e0*/  IADD3 R5, R169, 0x3f, RZ ;  /* 0x0000003fa9057810 */ /* 0x000fe20007ffe0ff */
[----:B------:R-:W-:-:S05]  /*12f0*/  IMAD.SHL.U32 R11, R0, 0x80, RZ ;  /* 0x00000080000b7824 */ /* 0x000fca00078e00ff */
[----:B------:R-:W-:Y:S01]  /*1300*/  IADD3 R0, R11, 0x7f, RZ ;  /* 0x0000007f0b007810 */ /* 0x000fe20007ffe0ff */
[----:B------:R1:W-:Y:S04]  /*1310*/  STL [R1+0xf0], R11 ;  /* 0x0000f00b01007387 */ /* 0x0003e80000100800 */
[----:B------:R-:W-:-:S05]  /*1320*/  @P3 IMAD.HI.U32 R3, R0, c[0x0][0x2c8], RZ ;  /* 0x0000b20000033a27 */ /* 0x000fca00078e00ff */
[----:B------:R-:W-:-:S05]  /*1330*/  @P3 SHF.R.U32.HI R0, RZ, c[0x0][0x2cc], R3 ;  /* 0x0000b300ff003a19 */ /* 0x000fca0000011603 */
[----:B------:R-:W-:Y:S01]  /*1340*/  IMAD.IADD R0, R2, 0x1, R0 ;  /* 0x0000000102007824 */ /* 0x000fe200078e0200 */
[----:B------:R-:W-:-:S04]  /*1350*/  SHF.R.S32.HI R2, RZ, 0x1f, R5 ;  /* 0x0000001fff027819 */ /* 0x000fc80000011405 */
[----:B------:R-:W-:Y:S02]  /*1360*/  SHF.R.S32.HI R3, RZ, 0x1f, R0 ;  /* 0x0000001fff037819 */ /* 0x000fe40000011400 */
[----:B------:R-:W-:Y:S02]  /*1370*/  LEA.HI R2, R2, R5, RZ, 0x6 ;  /* 0x0000000502027211 */ /* 0x000fe400078f30ff */
[----:B------:R-:W-:Y:S02]  /*1380*/  LEA.HI R3, R3, R0, RZ, 0x6 ;  /* 0x0000000003037211 */ /* 0x000fe400078f30ff */
[----:B------:R-:W-:Y:S02]  /*1390*/  SHF.R.S32.HI R0, RZ, 0x6, R2 ;  /* 0x00000006ff007819 */ /* 0x000fe40000011402 */
[----:B------:R-:W-:-:S04]  /*13a0*/  SHF.R.S32.HI R2, RZ, 0x6, R3 ;  /* 0x00000006ff027819 */ /* 0x000fc80000011403 */
[----:B------:R-:W-:Y:S01]  /*13b0*/  IMNMX R7, R0, R2, PT ;  /* 0x0000000200077217 */ /* 0x000fe20003800200 */
[----:B------:R-:W-:Y:S02]  /*13c0*/  IMAD.MOV R0, RZ, RZ, -R15 ;  /* 0x000000ffff007224 */ /* 0x000fe400078e0a0f */
[----:B------:R-:W-:Y:S01]  /*13d0*/  IMAD.MOV.U32 R2, RZ, RZ, RZ ;  /* 0x000000ffff027224 */ /* 0x000fe200078e00ff */
[----:B------:R-:W-:Y:S01]  /*13e0*/  ISETP.GE.AND P0, PT, R7, 0x1, PT ;  /* 0x000000010700780c */ /* 0x000fe20003f06270 */
[----:B------:R-:W-:Y:S01]  /*13f0*/  IMAD R134, R0, c[0x0][0x548], R4 ;  /* 0x0001520000867a24 */ /* 0x000fe200078e0204 */
[----:B--2---:R-:W-:-:S04]  /*1400*/  LOP3.LUT R16, R16, 0xfffffffd, RZ, 0xc0, !PT ;  /* 0xfffffffd10107812 */ /* 0x004fc800078ec0ff */
[----:B------:R-:W-:-:S05]  /*1410*/  @P3 LOP3.LUT R16, R16, 0x2, RZ, 0xfc, !PT ;  /* 0x0000000210103812 */ /* 0x000fca00078efcff */
[----:B------:R1:W-:Y:S04]  /*1420*/  STL [R1+0xec], R16 ;  /* 0x0000ec1001007387 */ /* 0x0003e80000100800 */
[----:B----4-:R1:W-:Y:S04]  /*1430*/  STL [R1+0xb4], R132 ;  /* 0x0000b48401007387 */ /* 0x0103e80000100800 */
[----:B------:R1:W-:Y:S01]  /*1440*/  STL [R1+0xe4], R134 ;  /* 0x0000e48601007387 */ /* 0x0003e20000100800 */
[----:B------:R-:W-:Y:S05]  /*1450*/  @!P0 BRA `(.L_x_1040) ;  /* 0x000001f000008947 */ /* 0x000fea0003800000 */
[----:B------:R-:W-:-:S04]  /*1460*/  SHF.R.U32.HI R0, RZ, 0x10, R12 ;  /* 0x00000010ff007819 */ /* 0x000fc8000001160c */
[----:B------:R-:W-:-:S04]  /*1470*/  ISETP.NE.AND P0, PT, R0, RZ, PT ;  /* 0x000000ff0000720c */ /* 0x000fc80003f05270 */
[----:B------:R-:W-:-:S04]  /*1480*/  SEL R0, R0, c[0x0][0x338], P0 ;  /* 0x0000ce0000007a07 */ /* 0x000fc80000000000 */
[----:B------:R-:W-:Y:S02]  /*1490*/  IABS R3, R0 ;  /* 0x0000000000037213 */ /* 0x000fe40000000000 */
[----:B------:R-:W-:Y:S02]  /*14a0*/  IADD3 R6, R0, -0x1, R7 ;  /* 0xffffffff00067810 */ /* 0x000fe40007ffe007 */
[----:B------:R-:W2:Y:S02]  /*14b0*/  I2F.RP R4, R3 ;  /* 0x0000000300047306 */ /* 0x000ea40000209400 */
[----:B------:R-:W-:Y:S02]  /*14c0*/  IABS R10, R6 ;  /* 0x00000006000a7213 */ /* 0x000fe40000000000 */
[----:B------:R-:W-:-:S04]  /*14d0*/  LOP3.LUT R6, R6, R0, RZ, 0x3c, !PT ;  /* 0x0000000006067212 */ /* 0x000fc800078e3cff */
[----:B------:R-:W-:Y:S01]  /*14e0*/  ISETP.GE.AND P1, PT, R6, RZ, PT ;  /* 0x000000ff0600720c */ /* 0x000fe20003f26270 */
[----:B--2---:R-:W2:Y:S02]  /*14f0*/  MUFU.RCP R4, R4 ;  /* 0x0000000400047308 */ /* 0x004ea40000001000 */
[----:B--2---:R-:W-:-:S06]  /*1500*/  IADD3 R4, R4, 0xffffffe, RZ ;  /* 0x0ffffffe04047810 */ /* 0x004fcc0007ffe0ff */
[----:B------:R-:W2:Y:S02]  /*1510*/  F2I.FTZ.U32.TRUNC.NTZ R5, R4 ;  /* 0x0000000400057305 */ /* 0x000ea4000021f000 */
[----:B--2---:R-:W-:Y:S02]  /*1520*/  IMAD.MOV R2, RZ, RZ, -R5 ;  /* 0x000000ffff027224 */ /* 0x004fe400078e0a05 */
[----:B------:R-:W-:Y:S02]  /*1530*/  IMAD.MOV.U32 R4, RZ, RZ, RZ ;  /* 0x000000ffff047224 */ /* 0x000fe400078e00ff */
        /* <DEDUP_REMOVED lines=13> */
[----:B------:R-:W-:-:S13]  /*1610*/  ISETP.GE.U32.AND P2, PT, R4, R3, PT ;  /* 0x000000030400720c */ /* 0x000fda0003f46070 */
[----:B------:R-:W-:-:S05]  /*1620*/  @P2 IADD3 R2, R2, 0x1, RZ ;  /* 0x0000000102022810 */ /* 0x000fca0007ffe0ff */
[----:B------:R-:W-:Y:S01]  /*1630*/  @!P1 IMAD.MOV R2, RZ, RZ, -R2 ;  /* 0x000000ffff029224 */ /* 0x000fe200078e0a02 */
[----:B------:R-:W-:Y:S02]  /*1640*/  @!P0 LOP3.LUT R2, RZ, R0, RZ, 0x33, !PT ;  /* 0x00000000ff028212 */ /* 0x000fe400078e33ff */
.L_x_1040:
[----:B------:R-:W-:Y:S05]  /*1650*/  BSYNC B0 ;  /* 0x0000000000007941 */ /* 0x000fea0003800000 */
.L_x_1039:
[----:B------:R-:W-:Y:S01]  /*1660*/  LOP3.LUT R0, R12, 0xffff, RZ, 0xc0, !PT ;  /* 0x0000ffff0c007812 */ /* 0x000fe200078ec0ff */
[----:B------:R-:W-:Y:S01]  /*1670*/  CS2R R130, SRZ ;  /* 0x0000000000827805 */ /* 0x000fe2000001ff00 */
[----:B-1----:R-:W-:Y:S01]  /*1680*/  CS2R R12, SRZ ;  /* 0x00000000000c7805 */ /* 0x002fe2000001ff00 */
[----:B------:R-:W-:Y:S01]  /*1690*/  CS2R R128, SRZ ;  /* 0x0000000000807805 */ /* 0x000fe2000001ff00 */
[----:B------:R-:W-:Y:S01]  /*16a0*/  CS2R R126, SRZ ;  /* 0x00000000007e7805 */ /* 0x000fe2000001ff00 */
[----:B------:R-:W-:Y:S01]  /*16b0*/  IMAD R133, R0, R2, RZ ;  /* 0x0000000200857224 */ /* 0x000fe200078e02ff */
[----:B------:R-:W-:Y:S01]  /*16c0*/  PRMT R0, RZ, 0x7610, R0 ;  /* 0x00007610ff007816 */ /* 0x000fe20000000000 */
[----:B------:R-:W-:Y:S01]  /*16d0*/  CS2R R124, SRZ ;  /* 0x00000000007c7805 */ /* 0x000fe2000001ff00 */
        /* <DEDUP_REMOVED lines=66> */
[----:B-1----:R-:W-:-:S04]  /*1b00*/  ISETP.NE.U32.AND P0, PT, RZ, c[0x0][0x340], PT ;  /* 0x0000d000ff007a0c */ /* 0x002fc80003f05070 */
[----:B------:R-:W-:-:S13]  /*1b10*/  ISETP.NE.AND.EX P0, PT, RZ, c[0x0][0x344], PT, P0 ;  /* 0x0000d100ff007a0c */ /* 0x000fda0003f05300 */
[----:B------:R-:W-:-:S04]  /*1b20*/  @P0 IMAD.MOV.U32 R2, RZ, RZ, 0x4 ;  /* 0x00000004ff020424 */ /* 0x000fc800078e00ff */
[----:B------:R-:W-:-:S05]  /*1b30*/  @P0 IMAD.WIDE R2, R15, R2, c[0x0][0x340] ;  /* 0x0000d0000f020625 */ /* 0x000fca00078e0202 */
[----:B------:R1:W5:Y:S01]  /*1b40*/  @P0 LDG.E R0, [R2.64] ;  /* 0x0000000602000981 */ /* 0x000362000c1e1900 */
[----:B------:R-:W-:Y:S01]  /*1b50*/  WARPSYNC 0xffffffff ;  /* 0xffffffff00007948 */ /* 0x000fe20003800000 */
[----:B------:R-:W-:Y:S02]  /*1b60*/  @!P0 MOV R0, R15 ;  /* 0x0000000f00008202 */ /* 0x000fe40000000f00 */
[----:B-1----:R-:W1:Y:S01]  /*1b70*/  S2R R6, SR_TID.X ;  /* 0x0000000000067919 */ /* 0x002e620000002100 */
[----:B------:R-:W-:Y:S01]  /*1b80*/  IMAD.MOV.U32 R87, RZ, RZ, c[0x0][0x2b8] ;  /* 0x0000ae00ff577624 */ /* 0x000fe200078e00ff */
[----:B------:R-:W-:Y:S01]  /*1b90*/  IADD3 R72, R5, -0x1, RZ ;  /* 0xffffffff05487810 */ /* 0x000fe20007ffe0ff */
[----:B------:R-:W-:Y:S01]  /*1ba0*/  IMAD.MOV.U32 R4, RZ, RZ, R16 ;  /* 0x000000ffff047224 */ /* 0x000fe200078e0010 */
[----:B-----5:R-:W-:Y:S01]  /*1bb0*/  SHF.R.S32.HI R3, RZ, 0x1f, R0 ;  /* 0x0000001fff037819 */ /* 0x020fe20000011400 */
[----:B------:R-:W-:Y:S01]  /*1bc0*/  IMAD.WIDE.U32 R88, R0, c[0x0][0x2b0], RZ ;  /* 0x0000ac0000587a25 */ /* 0x000fe200078e00ff */
[----:B------:R-:W-:Y:S01]  /*1bd0*/  ISETP.NE.AND P1, PT, R87, 0x1, PT ;  /* 0x000000015700780c */ /* 0x000fe20003f25270 */
[----:B------:R-:W-:Y:S01]  /*1be0*/  BAR.SYNC.DEFER_BLOCKING 0x0 ;  /* 0x0000000000007b1d */ /* 0x000fe20000010000 */
[----:B------:R-:W-:Y:S01]  /*1bf0*/  LOP3.LUT R4, R4, 0xfffffffe, RZ, 0xc0, !PT ;  /* 0xfffffffe04047812 */ /* 0x000fe200078ec0ff */
[----:B------:R-:W-:-:S10]  /*1c00*/  IMAD.MOV.U32 R36, RZ, RZ, RZ ;  /* 0x000000ffff247224 */ /* 0x000fd400078e00ff */
[----:B------:R-:W-:Y:S02]  /*1c10*/  @P1 LOP3.LUT R4, R4, 0x1, RZ, 0xfc, !PT ;  /* 0x0000000104041812 */ /* 0x000fe400078efcff */
[----:B-1----:R-:W-:-:S03]  /*1c20*/  SHF.R.S32.HI R25, RZ, 0x1f, R6 ;  /* 0x0000001fff197819 */ /* 0x002fc60000011406 */
[----:B------:R1:W-:Y:S01]  /*1c30*/  STL [R1+0xec], R4 ;  /* 0x0000ec0401007387 */ /* 0x0003e20000100800 */
[----:B------:R-:W-:Y:S02]  /*1c40*/  SHF.R.S32.HI R168, RZ, 0x1f, R6 ;  /* 0x0000001fffa87819 */ /* 0x000fe40000011406 */
[-C--:B------:R-:W-:Y:S01]  /*1c50*/  LEA.HI R25, R25, R6.reuse, RZ, 0x3 ;  /* 0x0000000619197211 */ /* 0x080fe200078f18ff */
[----:B------:R-:W-:Y:S01]  /*1c60*/  STL.64 [R1+0xc0], R88 ;  /* 0x0000c05801007387 */ /* 0x000fe20000100a00 */
[----:B------:R-:W-:Y:S02]  /*1c70*/  LEA.HI R168, R168, R6, RZ, 0x3 ;  /* 0x00000006a8a87211 */ /* 0x000fe400078f18ff */
[----:B------:R-:W-:Y:S02]  /*1c80*/  LOP3.LUT R25, R25, 0xfffffff8, RZ, 0xc0, !PT ;  /* 0xfffffff819197812 */ /* 0x000fe400078ec0ff */
[----:B------:R-:W-:-:S03]  /*1c90*/  SHF.R.S32.HI R168, RZ, 0x3, R168 ;  /* 0x00000003ffa87819 */ /* 0x000fc600000114a8 */
[----:B------:R-:W-:-:S04]  /*1ca0*/  IMAD.IADD R25, R6, 0x1, -R25 ;  /* 0x0000000106197824 */ /* 0x000fc800078e0a19 */
[----:B------:R-:W-:-:S04]  /*1cb0*/  IMAD R77, R25, 0x20, R168 ;  /* 0x00000020194d7824 */ /* 0x000fc800078e02a8 */
[----:B------:R-:W-:-:S04]  /*1cc0*/  IMAD R2, R72, 0x40, R77 ;  /* 0x0000004048027824 */ /* 0x000fc800078e024d */
        /* <DEDUP_REMOVED lines=9> */
[----:B------:R-:W-:Y:S01]  /*1d60*/  STL [R1+0xd4], R86 ;  /* 0x0000d45601007387 */ /* 0x000fe20000100800 */
        /* <DEDUP_REMOVED lines=14> */
[----:B------:R-:W-:Y:S01]  /*1e50*/  SHF.R.S32.HI R23, RZ, 0x1f, R134 ;  /* 0x0000001fff177819 */ /* 0x000fe20000011486 */
[----:B-1----:R-:W-:Y:S01]  /*1e60*/  IMAD.IADD R4, R11, 0x1, R77 ;  /* 0x000000010b047824 */ /* 0x002fe200078e024d */
[----:B------:R-:W-:-:S03]  /*1e70*/  SHF.R.S32.HI R6, RZ, 0x1f, R15 ;  /* 0x0000001fff067819 */ /* 0x000fc6000001140f */
[----:B------:R-:W-:Y:S02]  /*1e80*/  IMAD R5, R23, c[0x0][0x1b8], RZ ;  /* 0x00006e0017057a24 */ /* 0x000fe400078e02ff */
[----:B------:R-:W-:-:S04]  /*1e90*/  @P3 IMAD.HI.U32 R7, R4, c[0x0][0x2c8], RZ ;  /* 0x0000b20004073a27 */ /* 0x000fc800078e00ff */
[C---:B------:R-:W-:Y:S02]  /*1ea0*/  IMAD R5, R134.reuse, c[0x0][0x1bc], R5 ;  /* 0x00006f0086057a24 */ /* 0x040fe400078e0205 */
[----:B------:R-:W-:Y:S01]  /*1eb0*/  IMAD.MOV.U32 R0, RZ, RZ, R4 ;  /* 0x000000ffff007224 */ /* 0x000fe200078e0004 */
[----:B------:R-:W-:Y:S01]  /*1ec0*/  @P3 SHF.R.U32.HI R0, RZ, c[0x0][0x2cc], R7 ;  /* 0x0000b300ff003a19 */ /* 0x000fe20000011607 */
[----:B------:R-:W-:-:S04]  /*1ed0*/  IMAD.WIDE.U32 R2, R134, c[0x0][0x1b8], RZ ;  /* 0x00006e0086027a25 */ /* 0x000fc800078e00ff */
[----:B------:R-:W-:Y:S02]  /*1ee0*/  IMAD.IADD R3, R3, 0x1, R5 ;  /* 0x0000000103037824 */ /* 0x000fe400078e0205 */
[----:B------:R-:W-:Y:S01]  /*1ef0*/  IMAD R5, R6, c[0x0][0x1c0], RZ ;  /* 0x0000700006057a24 */ /* 0x000fe200078e02ff */
[----:B------:R-:W-:Y:S01]  /*1f00*/  SHF.R.S32.HI R7, RZ, 0x1f, R0 ;  /* 0x0000001fff077819 */ /* 0x000fe20000011400 */
[----:B------:R-:W-:-:S04]  /*1f10*/  IMAD.WIDE.U32 R2, R15, c[0x0][0x1c0], R2 ;  /* 0x000070000f027a25 */ /* 0x000fc800078e0002 */
[----:B------:R-:W-:Y:S02]  /*1f20*/  IMAD R6, R15, c[0x0][0x1c4], R5 ;  /* 0x000071000f067a24 */ /* 0x000fe400078e0205 */
        /* <DEDUP_REMOVED lines=14> */
[----:B------:R-:W2:Y:S01]  /*2010*/  SHFL.IDX PT, R3, R17, RZ, 0x181f ;  /* 0x00181fff11037589 */ /* 0x000ea200000e0000 */
[----:B------:R-:W-:-:S03]  /*2020*/  IMAD R24, R14, c[0x0][0x168], RZ ;  /* 0x00005a000e187a24 */ /* 0x000fc600078e02ff */
[----:B------:R-:W3:Y:S01]  /*2030*/  SHFL.IDX PT, R4, R16, RZ, 0x181f ;  /* 0x00181fff10047589 */ /* 0x000ee200000e0000 */
[----:B------:R-:W-:-:S05]  /*2040*/  IMAD.IADD R20, R168, 0x1, R11 ;  /* 0x00000001a8147824 */ /* 0x000fca00078e020b */
[C---:B------:R-:W-:Y:S01]  /*2050*/  ISETP.GE.AND P0, PT, R20.reuse, R24, PT ;  /* 0x000000181400720c */ /* 0x040fe20003f06270 */
[----:B------:R-:W1:Y:S01]  /*2060*/  SHFL.IDX PT, R0, R17, 0x1, 0x181f ;  /* 0x00381f0011007f89 */ /* 0x000e6200000e0000 */
[----:B------:R-:W-:-:S03]  /*2070*/  IADD3 R5, R20, 0x20, RZ ;  /* 0x0000002014057810 */ /* 0x000fc60007ffe0ff */
[----:B------:R-:W1:Y:S01]  /*2080*/  SHFL.IDX PT, R2, R16, 0x1, 0x181f ;  /* 0x00381f0010027f89 */ /* 0x000e6200000e0000 */
[----:B------:R-:W-:Y:S01]  /*2090*/  ISETP.GE.AND P1, PT, R5, R24, PT ;  /* 0x000000180500720c */ /* 0x000fe20003f26270 */
[----:B------:R-:W-:-:S06]  /*20a0*/  IMAD.WIDE.U32 R84, R134, c[0x0][0x1e8], RZ ;  /* 0x00007a0086547a25 */ /* 0x000fcc00078e00ff */
[----:B--2---:R-:W-:-:S04]  /*20b0*/  @!P0 LEA R10, P3, R32, R3, 0x1 ;  /* 0x00000003200a8211 */ /* 0x004fc800078608ff */
[-C--:B---3--:R-:W-:Y:S02]  /*20c0*/  @!P0 LEA.HI.X R11, R32, R4.reuse, R35, 0x1, P3 ;  /* 0x00000004200b8211 */ /* 0x088fe400018f0c23 */
[-C--:B----4-:R-:W-:Y:S02]  /*20d0*/  @!P0 LEA R6, P3, R30, R3.reuse, 0x1 ;  /* 0x000000031e068211 */ /* 0x090fe400078608ff */
[----:B------:R-:W-:Y:S02]  /*20e0*/  ISETP.GE.AND P4, PT, R32, c[0x0][0x198], PT ;  /* 0x0000660020007a0c */ /* 0x000fe40003f86270 */
[----:B------:R-:W-:Y:S02]  /*20f0*/  @!P0 LEA.HI.X R7, R30, R4, R33, 0x1, P3 ;  /* 0x000000041e078211 */ /* 0x000fe400018f0c21 */
[C---:B------:R-:W-:Y:S02]  /*2100*/  ISETP.GE.AND P3, PT, R26.reuse, c[0x0][0x198], PT ;  /* 0x000066001a007a0c */ /* 0x040fe40003f66270 */
[----:B------:R-:W-:-:S02]  /*2110*/  @!P0 LEA R12, P2, R26, R3, 0x1 ;  /* 0x000000031a0c8211 */ /* 0x000fc400078408ff */
[C---:B------:R-:W-:Y:S02]  /*2120*/  ISETP.GE.AND P5, PT, R31.reuse, c[0x0][0x198], PT ;  /* 0x000066001f007a0c */ /* 0x040fe40003fa6270 */
        /* <DEDUP_REMOVED lines=18> */
[----:B------:R-:W3:Y:S02]  /*2250*/  SHFL.IDX PT, R0, R17, 0x2, 0x181f ;  /* 0x00581f0011007f89 */ /* 0x000ee400000e0000 */
[----:B------:R-:W-:Y:S02]  /*2260*/  @!P1 LEA.HI.X R5, R30, R2, R33, 0x1, P0 ;  /* 0x000000021e059211 */ /* 0x000fe400000f0c21 */
[----:B------:R-:W4:Y:S01]  /*2270*/  SHFL.IDX PT, R2, R16, 0x2, 0x181f ;  /* 0x00581f0010027f89 */ /* 0x000f2200000e0000 */
[----:B------:R-:W-:-:S03]  /*2280*/  ISETP.GE.AND P0, PT, R3, R24, PT ;  /* 0x000000180300720c */ /* 0x000fc60003f06270 */
[----:B------:R1:W-:Y:S04]  /*2290*/  @!P1 LDGSTS.E.BYPASS.LTC128B.128 [R29+0x9100], [R6.64], !P5 ;  /* 0x09100000061d9fae */ /* 0x0003e8000e901d46 */
[----:B------:R1:W-:Y:S04]  /*22a0*/  @!P1 LDGSTS.E.BYPASS.LTC128B.128 [R29+0xd100], [R4.64], !P6 ;  /* 0x0d100000041d9fae */ /* 0x0003e8000f101d46 */
[----:B------:R-:W1:Y:S02]  /*22b0*/  SHFL.IDX PT, R12, R17, 0x3, 0x181f ;  /* 0x00781f00110c7f89 */ /* 0x000e6400000e0000 */
[----:B---3--:R-:W-:-:S04]  /*22c0*/  @!P0 LEA R10, P1, R32, R0, 0x1 ;  /* 0x00000000200a8211 */ /* 0x008fc800078208ff */
[----:B----4-:R-:W-:Y:S02]  /*22d0*/  @!P0 LEA.HI.X R11, R32, R2, R35, 0x1, P1 ;  /* 0x00000002200b8211 */ /* 0x010fe400008f0c23 */
[CC--:B--2---:R-:W-:Y:S01]  /*22e0*/  @!P0 LEA R8, P1, R31.reuse, R0.reuse, 0x1 ;  /* 0x000000001f088211 */ /* 0x0c4fe200078208ff */
[----:B------:R-:W2:Y:S01]  /*22f0*/  SHFL.IDX PT, R13, R16, 0x3, 0x181f ;  /* 0x00781f00100d7f89 */ /* 0x000ea200000e0000 */
[----:B------:R-:W-:Y:S02]  /*2300*/  @!P0 LEA R14, P2, R26, R0, 0x1 ;  /* 0x000000001a0e8211 */ /* 0x000fe400078408ff */
[----:B------:R-:W-:Y:S02]  /*2310*/  @!P0 LEA.HI.X R9, R31, R2, R34, 0x1, P1 ;  /* 0x000000021f098211 */ /* 0x000fe400008f0c22 */
[----:B------:R-:W-:Y:S02]  /*2320*/  IADD3 R20, R20, 0x60, RZ ;  /* 0x0000006014147810 */ /* 0x000fe40007ffe0ff */
[----:B-1----:R-:W-:Y:S01]  /*2330*/  @!P0 LEA R4, P1, R30, R0, 0x1 ;  /* 0x000000001e048211 */ /* 0x002fe200078208ff */
[----:B------:R-:W-:Y:S01]  /*2340*/  IMAD.MOV R0, RZ, RZ, -R21 ;  /* 0x000000ffff007224 */ /* 0x000fe200078e0a15 */
[----:B------:R-:W-:-:S02]  /*2350*/  @!P0 LEA.HI.X R15, R26, R2, R27, 0x1, P2 ;  /* 0x000000021a0f8211 */ /* 0x000fc400010f0c1b */
[----:B------:R-:W-:Y:S01]  /*2360*/  ISETP.GE.AND P2, PT, R20, R24, PT ;  /* 0x000000181400720c */ /* 0x000fe20003f46270 */
[----:B------:R-:W-:Y:S02]  /*2370*/  IMAD R22, R0, c[0x0][0x2b8], R22 ;  /* 0x0000ae0000167a24 */ /* 0x000fe400078e0216 */
[----:B------:R1:W-:Y:S04]  /*2380*/  @!P0 LDGSTS.E.BYPASS.LTC128B.128 [R29+0x2100], [R14.64], !P3 ;  /* 0x021000000e1d8fae */ /* 0x0003e8000d901d46 */
[----:B------:R3:W-:Y:S04]  /*2390*/  @!P0 LDGSTS.E.BYPASS.LTC128B.128 [R29+0x6100], [R10.64], !P4 ;  /* 0x061000000a1d8fae */ /* 0x0007e8000e101d46 */
[----:B------:R4:W-:Y:S01]  /*23a0*/  @!P0 LDGSTS.E.BYPASS.LTC128B.128 [R29+0xa100], [R8.64], !P5 ;  /* 0x0a100000081d8fae */ /* 0x0009e2000e901d46 */
[----:B------:R-:W-:Y:S01]  /*23b0*/  @!P0 LEA.HI.X R5, R30, R2, R33, 0x1, P1 ;  /* 0x000000021e058211 */ /* 0x000fe200008f0c21 */
[----:B------:R-:W-:Y:S01]  /*23c0*/  IMAD.WIDE.U32 R2, R22, c[0x0][0x1e0], RZ ;  /* 0x0000780016027a25 */ /* 0x000fe200078e00ff */
[----:B------:R-:W-:-:S03]  /*23d0*/  @!P2 LEA R6, P1, R26, R12, 0x1 ;  /* 0x0000000c1a06a211 */ /* 0x000fc600078208ff */
[----:B------:R1:W-:Y:S01]  /*23e0*/  @!P0 LDGSTS.E.BYPASS.LTC128B.128 [R29+0xe100], [R4.64], !P6 ;  /* 0x0e100000041d8fae */ /* 0x0003e2000f101d46 */
[----:B--2---:R-:W-:-:S05]  /*23f0*/  @!P2 LEA.HI.X R7, R26, R13, R27, 0x1, P1 ;  /* 0x0000000d1a07a211 */ /* 0x004fca00008f0c1b */
[----:B------:R2:W-:Y:S01]  /*2400*/  @!P2 LDGSTS.E.BYPASS.LTC128B.128 [R29+0x3100], [R6.64], !P3 ;  /* 0x03100000061dafae */ /* 0x0005e2000d901d46 */
[----:B----4-:R-:W-:-:S05]  /*2410*/  SHF.R.S32.HI R8, RZ, 0x1f, R22 ;  /* 0x0000001fff087819 */ /* 0x010fca0000011416 */
[----:B------:R-:W-:-:S04]  /*2420*/  IMAD R0, R8, c[0x0][0x1e0], RZ ;  /* 0x0000780008007a24 */ /* 0x000fc800078e02ff */
[----:B------:R-:W-:Y:S01]  /*2430*/  IMAD R0, R22, c[0x0][0x1e4], R0 ;  /* 0x0000790016007a24 */ /* 0x000fe200078e0200 */
[----:B-1----:R-:W-:-:S03]  /*2440*/  SHF.R.S32.HI R15, RZ, 0x1f, R36 ;  /* 0x0000001fff0f7819 */ /* 0x002fc60000011424 */
[----:B------:R-:W-:Y:S02]  /*2450*/  IMAD.IADD R3, R3, 0x1, R0 ;  /* 0x0000000103037824 */ /* 0x000fe400078e0200 */
[----:B------:R-:W-:Y:S01]  /*2460*/  IMAD R0, R23, c[0x0][0x1e8], RZ ;  /* 0x00007a0017007a24 */ /* 0x000fe200078e02ff */
[----:B------:R-:W-:Y:S01]  /*2470*/  @!P2 LEA R4, P0, R32, R12, 0x1 ;  /* 0x0000000c2004a211 */ /* 0x000fe200078008ff */
[----:B--2---:R-:W-:Y:S02]  /*2480*/  IMAD R6, R15, c[0x0][0x1f0], RZ ;  /* 0x00007c000f067a24 */ /* 0x004fe400078e02ff */
[----:B------:R-:W-:Y:S02]  /*2490*/  IMAD R0, R134, c[0x0][0x1ec], R0 ;  /* 0x00007b0086007a24 */ /* 0x000fe400078e0200 */
[----:B------:R-:W-:Y:S01]  /*24a0*/  IMAD.WIDE.U32 R2, R36, c[0x0][0x1f0], R2 ;  /* 0x00007c0024027a25 */ /* 0x000fe200078e0002 */
[----:B------:R-:W-:-:S03]  /*24b0*/  @!P2 LEA.HI.X R5, R32, R13, R35, 0x1, P0 ;  /* 0x0000000d2005a211 */ /* 0x000fc600000f0c23 */
[----:B------:R-:W-:Y:S01]  /*24c0*/  IMAD.IADD R83, R85, 0x1, R0 ;  /* 0x0000000155537824 */ /* 0x000fe200078e0200 */
[----:B------:R-:W-:Y:S01]  /*24d0*/  IADD3 R0, P0, R2, R84, RZ ;  /* 0x0000005402007210 */ /* 0x000fe20007f1e0ff */
[----:B------:R-:W-:Y:S01]  /*24e0*/  IMAD R6, R36, c[0x0][0x1f4], R6 ;  /* 0x00007d0024067a24 */ /* 0x000fe200078e0206 */
[----:B------:R1:W-:Y:S04]  /*24f0*/  @!P2 LDGSTS.E.BYPASS.LTC128B.128 [R29+0x7100], [R4.64], !P4 ;  /* 0x07100000041dafae */ /* 0x0003e8000e101d46 */
[----:B------:R-:W-:Y:S02]  /*2500*/  IADD3.X R2, R83, R3, R6, P0, !PT ;  /* 0x0000000353027210 */ /* 0x000fe400007fe406 */
[----:B---3--:R-:W-:-:S04]  /*2510*/  LEA R10, P0, R0, c[0x0][0x1c8], 0x1 ;  /* 0x00007200000a7a11 */ /* 0x008fc800078008ff */
[----:B------:R-:W-:Y:S02]  /*2520*/  LEA.HI.X R11, R0, c[0x0][0x1cc], R2, 0x1, P0 ;  /* 0x00007300000b7a11 */ /* 0x000fe400000f0c02 */
[CC--:B------:R-:W-:Y:S01]  /*2530*/  @!P2 LEA R2, P0, R31.reuse, R12.reuse, 0x1 ;  /* 0x0000000c1f02a211 */ /* 0x0c0fe200078008ff */
[----:B------:R-:W-:Y:S03]  /*2540*/  STL [R1+0x84], R36 ;  /* 0x0000842401007387 */ /* 0x000fe60000100800 */
[----:B------:R-:W-:Y:S01]  /*2550*/  @!P2 LEA.HI.X R3, R31, R13, R34, 0x1, P0 ;  /* 0x0000000d1f03a211 */ /* 0x000fe200000f0c22 */
[----:B------:R-:W-:Y:S04]  /*2560*/  STL [R1+0x8c], R22 ;  /* 0x00008c1601007387 */ /* 0x000fe80000100800 */
[----:B------:R-:W-:Y:S01]  /*2570*/  STL.64 [R1+0xb8], R84 ;  /* 0x0000b85401007387 */ /* 0x000fe20000100a00 */
[----:B-1----:R-:W-:-:S03]  /*2580*/  @!P2 LEA R4, P0, R30, R12, 0x1 ;  /* 0x0000000c1e04a211 */ /* 0x002fc600078008ff */
[----:B------:R-:W-:Y:S01]  /*2590*/  STL [R1+0xd0], R83 ;  /* 0x0000d05301007387 */ /* 0x000fe20000100800 */
[----:B------:R-:W-:-:S03]  /*25a0*/  @!P2 LEA.HI.X R5, R30, R13, R33, 0x1, P0 ;  /* 0x0000000d1e05a211 */ /* 0x000fc600000f0c21 */
[----:B------:R-:W2:Y:S04]  /*25b0*/  LDL R16, [R1+0x48] ;  /* 0x0000480001107983 */ /* 0x000ea80000100800 */
[----:B------:R-:W3:Y:S04]  /*25c0*/  LDL R13, [R1+0x50] ;  /* 0x00005000010d7983 */ /* 0x000ee80000100800 */
[----:B------:R-:W4:Y:S01]  /*25d0*/  LDL R12, [R1+0x4c] ;  /* 0x00004c00010c7983 */ /* 0x000f220000100800 */
[----:B------:R-:W-:-:S03]  /*25e0*/  IMAD R78, R72, -0x40, R169 ;  /* 0xffffffc0484e7824 */ /* 0x000fc600078e02a9 */
[----:B------:R-:W1:Y:S01]  /*25f0*/  SHFL.IDX PT, R0, R10, RZ, 0x181f ;  /* 0x00181fff0a007589 */ /* 0x000e6200000e0000 */
[----:B------:R-:W-:-:S03]  /*2600*/  IMAD.IADD R14, R78, 0x1, -R168 ;  /* 0x000000014e0e7824 */ /* 0x000fc600078e0aa8 */
[----:B------:R-:W1:Y:S02]  /*2610*/  SHFL.IDX PT, R7, R11, RZ, 0x181f ;  /* 0x00181fff0b077589 */ /* 0x000e6400000e0000 */
[----:B------:R-:W-:Y:S02]  /*2620*/  ISETP.GE.AND P1, PT, R14, 0x1, PT ;  /* 0x000000010e00780c */ /* 0x000fe40003f26270 */
[----:B------:R1:W-:Y:S04]  /*2630*/  @!P2 LDGSTS.E.BYPASS.LTC128B.128 [R29+0xb100], [R2.64], !P5 ;  /* 0x0b100000021dafae */ /* 0x0003e8000e901d46 */
[----:B------:R1:W-:Y:S04]  /*2640*/  @!P2 LDGSTS.E.BYPASS.LTC128B.128 [R29+0xf100], [R4.64], !P6 ;  /* 0x0f100000041dafae */ /* 0x0003e8000f101d46 */
[----:B------:R-:W1:Y:S03]  /*2650*/  SHFL.IDX PT, R10, R10, 0x1, 0x181f ;  /* 0x00381f000a0a7f89 */ /* 0x000e6600000e0000 */
[----:B------:R-:W-:Y:S01]  /*2660*/  @P1 ISETP.GE.AND P4, PT, R26, c[0x0][0x1d4], PT ;  /* 0x000075001a001a0c */ /* 0x000fe20003f86270 */
[----:B------:R-:W1:Y:S01]  /*2670*/  SHFL.IDX PT, R11, R11, 0x1, 0x181f ;  /* 0x00381f000b0b7f89 */ /* 0x000e6200000e0000 */
[----:B------:R-:W-:-:S03]  /*2680*/  @P1 ISETP.GE.AND P3, PT, R32, c[0x0][0x1d4], PT ;  /* 0x0000750020001a0c */ /* 0x000fc60003f66270 */
[----:B------:R-:W0:Y:S01]  /*2690*/  LDGDEPBAR ;  /* 0x00000000000079af */ /* 0x000e220000000000 */
[-C--:B-1----:R-:W-:Y:S02]  /*26a0*/  @P1 LEA R2, P0, R26, R0.reuse, 0x1 ;  /* 0x000000001a021211 */ /* 0x082fe400078008ff */
[----:B------:R-:W-:Y:S02]  /*26b0*/  @P1 LEA R4, P2, R32, R0, 0x1 ;  /* 0x0000000020041211 */ /* 0x000fe400078408ff */
[-C--:B------:R-:W-:Y:S02]  /*26c0*/  @P1 LEA.HI.X R3, R26, R7.reuse, R27, 0x1, P0 ;  /* 0x000000071a031211 */ /* 0x080fe400000f0c1b */
[----:B------:R-:W-:-:S03]  /*26d0*/  @P1 LEA.HI.X R5, R32, R7, R35, 0x1, P2 ;  /* 0x0000000720051211 */ /* 0x000fc600010f0c23 */
[----:B------:R1:W-:Y:S01]  /*26e0*/  @P1 LDGSTS.E.BYPASS.LTC128B.128 [R29+0x10100], [R2.64], !P4 ;  /* 0x10100000021d1fae */ /* 0x0003e2000e101d46 */
[C---:B------:R-:W-:Y:S02]  /*26f0*/  @P1 ISETP.GE.AND P4, PT, R31.reuse, c[0x0][0x1d4], PT ;  /* 0x000075001f001a0c */ /* 0x040fe40003f86270 */
[----:B------:R-:W-:Y:S01]  /*2700*/  ISETP.GE.AND P0, PT, R14, 0x21, PT ;  /* 0x000000210e00780c */ /* 0x000fe20003f06270 */
[----:B------:R1:W-:Y:S01]  /*2710*/  @P1 LDGSTS.E.BYPASS.LTC128B.128 [R29+0x12100], [R4.64], !P3 ;  /* 0x12100000041d1fae */ /* 0x0003e2000d901d46 */
[----:B------:R-:W-:Y:S02]  /*2720*/  @P1 ISETP.GE.AND P3, PT, R30, c[0x0][0x1d4], PT ;  /* 0x000075001e001a0c */ /* 0x000fe40003f66270 */
[----:B-1----:R-:W-:-:S04]  /*2730*/  @P1 LEA R2, P2, R31, R0, 0x1 ;  /* 0x000000001f021211 */ /* 0x002fc800078408ff */
[----:B------:R-:W-:Y:S02]  /*2740*/  @P1 LEA.HI.X R3, R31, R7, R34, 0x1, P2 ;  /* 0x000000071f031211 */ /* 0x000fe400010f0c22 */
[----:B------:R-:W-:-:S03]  /*2750*/  @P1 LEA R6, P2, R30, R0, 0x1 ;  /* 0x000000001e061211 */ /* 0x000fc600078408ff */
[----:B------:R1:W-:Y:S01]  /*2760*/  @P1 LDGSTS.E.BYPASS.LTC128B.128 [R29+0x14100], [R2.64], !P4 ;  /* 0x14100000021d1fae */ /* 0x0003e2000e101d46 */
[----:B------:R-:W-:Y:S02]  /*2770*/  @P1 LEA.HI.X R7, R30, R7, R33, 0x1, P2 ;  /* 0x000000071e071211 */ /* 0x000fe400010f0c21 */
[----:B------:R-:W-:-:S03]  /*2780*/  @P0 ISETP.GE.AND P4, PT, R26, c[0x0][0x1d4], PT ;  /* 0x000075001a000a0c */ /* 0x000fc60003f86270 */
[----:B------:R1:W-:Y:S01]  /*2790*/  @P1 LDGSTS.E.BYPASS.LTC128B.128 [R29+0x16100], [R6.64], !P3 ;  /* 0x16100000061d1fae */ /* 0x0003e2000d901d46 */
[----:B------:R-:W-:Y:S01]  /*27a0*/  @P0 ISETP.GE.AND P1, PT, R32, c[0x0][0x1d4], PT ;  /* 0x0000750020000a0c */ /* 0x000fe20003f26270 */
[----:B------:R-:W-:Y:S01]  /*27b0*/  IMAD R0, R8, c[0x0][0x208], RZ ;  /* 0x0000820008007a24 */ /* 0x000fe200078e02ff */
[-C--:B------:R-:W-:Y:S02]  /*27c0*/  @P0 LEA R4, P2, R26, R10.reuse, 0x1 ;  /* 0x0000000a1a040211 */ /* 0x080fe400078408ff */
[----:B------:R-:W-:Y:S02]  /*27d0*/  @P0 LEA R8, P3, R32, R10, 0x1 ;  /* 0x0000000a20080211 */ /* 0x000fe400078608ff */
[----:B------:R-:W-:Y:S02]  /*27e0*/  @P0 ISETP.GE.AND P5, PT, R31, c[0x0][0x1d4], PT ;  /* 0x000075001f000a0c */ /* 0x000fe40003fa6270 */
[-C--:B------:R-:W-:Y:S02]  /*27f0*/  @P0 LEA.HI.X R5, R26, R11.reuse, R27, 0x1, P2 ;  /* 0x0000000b1a050211 */ /* 0x080fe400010f0c1b */
[----:B------:R-:W-:Y:S01]  /*2800*/  @P0 LEA.HI.X R9, R32, R11, R35, 0x1, P3 ;  /* 0x0000000b20090211 */ /* 0x000fe200018f0c23 */
[----:B------:R-:W-:-:S02]  /*2810*/  IMAD R0, R22, c[0x0][0x20c], R0 ;  /* 0x0000830016007a24 */ /* 0x000fc400078e0200 */
[----:B------:R1:W-:Y:S04]  /*2820*/  @P0 LDGSTS.E.BYPASS.LTC128B.128 [R29+0x11100], [R4.64], !P4 ;  /* 0x11100000041d0fae */ /* 0x0003e8000e101d46 */
[----:B------:R2:W-:Y:S01]  /*2830*/  @P0 LDGSTS.E.BYPASS.LTC128B.128 [R29+0x13100], [R8.64], !P1 ;  /* 0x13100000081d0fae */ /* 0x0005e2000c901d46 */
[----:B-1----:R-:W-:Y:S01]  /*2840*/  IMAD.WIDE.U32 R2, R22, c[0x0][0x208], RZ ;  /* 0x0000820016027a25 */ /* 0x002fe200078e00ff */
[----:B------:R-:W-:Y:S02]  /*2850*/  @P0 ISETP.GE.AND P1, PT, R30, c[0x0][0x1d4], PT ;  /* 0x000075001e000a0c */ /* 0x000fe40003f26270 */
[----:B------:R-:W-:Y:S01]  /*2860*/  @P0 LEA R6, P2, R31, R10, 0x1 ;  /* 0x0000000a1f060211 */ /* 0x000fe200078408ff */
[----:B------:R-:W-:-:S03]  /*2870*/  IMAD.IADD R3, R3, 0x1, R0 ;  /* 0x0000000103037824 */ /* 0x000fc600078e0200 */
[----:B------:R-:W-:Y:S01]  /*2880*/  @P0 LEA.HI.X R7, R31, R11, R34, 0x1, P2 ;  /* 0x0000000b1f070211 */ /* 0x000fe200010f0c22 */
[----:B------:R-:W-:-:S04]  /*2890*/  IMAD.WIDE.U32 R18, R134, c[0x0][0x210], RZ ;  /* 0x0000840086127a25 */ /* 0x000fc800078e00ff */
[----:B------:R-:W-:Y:S01]  /*28a0*/  IMAD.WIDE.U32 R2, R36, c[0x0][0x218], R2 ;  /* 0x0000860024027a25 */ /* 0x000fe200078e0002 */
[----:B------:R1:W-:Y:S01]  /*28b0*/  @P0 LDGSTS.E.BYPASS.LTC128B.128 [R29+0x15100], [R6.64], !P5 ;  /* 0x15100000061d0fae */ /* 0x0003e2000e901d46 */
[----:B------:R-:W-:-:S03]  /*28c0*/  @P0 LEA R4, P4, R30, R10, 0x1 ;  /* 0x0000000a1e040211 */ /* 0x000fc600078808ff */
[----:B------:R-:W-:Y:S02]  /*28d0*/  IADD3 R0, P3, R2, R18, RZ ;  /* 0x0000001202007210 */ /* 0x000fe40007f7e0ff */
[----:B------:R-:W-:Y:S01]  /*28e0*/  @P0 LEA.HI.X R5, R30, R11, R33, 0x1, P4 ;  /* 0x0000000b1e050211 */ /* 0x000fe200020f0c21 */
[----:B------:R-:W-:-:S04]  /*28f0*/  IMAD R2, R15, c[0x0][0x218], RZ ;  /* 0x000086000f027a24 */ /* 0x000fc800078e02ff */
[----:B------:R1:W-:Y:S01]  /*2900*/  @P0 LDGSTS.E.BYPASS.LTC128B.128 [R29+0x17100], [R4.64], !P1 ;  /* 0x17100000041d0fae */ /* 0x0003e2000c901d46 */
[----:B------:R-:W-:Y:S02]  /*2910*/  IMAD R2, R36, c[0x0][0x21c], R2 ;  /* 0x0000870024027a24 */ /* 0x000fe400078e0202 */
[----:B-1----:R-:W-:Y:S01]  /*2920*/  IMAD R6, R23, c[0x0][0x210], RZ ;  /* 0x0000840017067a24 */ /* 0x002fe200078e02ff */
[----:B------:R-:W0:Y:S03]  /*2930*/  LDGDEPBAR ;  /* 0x00000000000079af */ /* 0x000e260000000000 */
[----:B------:R-:W-:Y:S01]  /*2940*/  IMAD R6, R134, c[0x0][0x214], R6 ;  /* 0x0000850086067a24 */ /* 0x000fe200078e0206 */
[----:B------:R-:W-:-:S03]  /*2950*/  LEA R10, P2, R0, c[0x0][0x1f8], 0x1 ;  /* 0x00007e00000a7a11 */ /* 0x000fc600078408ff */
[----:B------:R-:W-:-:S05]  /*2960*/  IMAD.IADD R4, R19, 0x1, R6 ;  /* 0x0000000113047824 */ /* 0x000fca00078e0206 */
[----:B------:R-:W-:-:S04]  /*2970*/  IADD3.X R2, R4, R3, R2, P3, !PT ;  /* 0x0000000304027210 */ /* 0x000fc80001ffe402 */
[----:B------:R-:W-:Y:S02]  /*2980*/  LEA.HI.X R0, R0, c[0x0][0x1fc], R2, 0x1, P2 ;  /* 0x00007f0000007a11 */ /* 0x000fe400010f0c02 */
[----:B------:R-:W-:Y:S01]  /*2990*/  R2P PR, R25, 0x6 ;  /* 0x0000000619007804 */ /* 0x000fe20000000000 */
[----:B------:R-:W-:-:S04]  /*29a0*/  DEPBAR.LE SB0, 0x1 ;  /* 0x000080400000791a */ /* 0x000fc80000000000 */
[----:B------:R-:W1:Y:S04]  /*29b0*/  S2R R25, SR_TID.X ;  /* 0x0000000000197919 */ /* 0x000e680000002100 */
[----:B------:R-:W-:Y:S01]  /*29c0*/  BAR.SYNC.DEFER_BLOCKING 0x0 ;  /* 0x0000000000007b1d */ /* 0x000fe20000010000 */
[----:B-1----:R-:W-:-:S04]  /*29d0*/  SHF.R.S32.HI R17, RZ, 0x1f, R25 ;  /* 0x0000001fff117819 */ /* 0x002fc80000011419 */
        /* <DEDUP_REMOVED lines=8> */
[----:B------:R-:W-:Y:S04]  /*2a60*/  STL.64 [R1+0xc8], R18 ;  /* 0x0000c81201007387 */ /* 0x000fe80000100a00 */
[----:B------:R-:W-:Y:S04]  /*2a70*/  STL [R1+0xd8], R4 ;  /* 0x0000d80401007387 */ /* 0x000fe80000100800 */
[----:B--2---:R-:W-:Y:S04]  /*2a80*/  LDSM.16.M88.4 R172, [R16] ;  /* 0x0000000010ac783b */ /* 0x004fe80000000200 */
[----:B---3--:R-:W-:Y:S04]  /*2a90*/  LDSM.16.M88.4 R192, [R13] ;  /* 0x000000000dc0783b */ /* 0x008fe80000000200 */
[----:B----4-:R-:W-:Y:S04]  /*2aa0*/  LDSM.16.M88.4 R196, [R12] ;  /* 0x000000000cc4783b */ /* 0x010fe80000000200 */
[----:B------:R-:W-:Y:S04]  /*2ab0*/  LDSM.16.M88.4 R204, [R16+0x4000] ;  /* 0x0040000010cc783b */ /* 0x000fe80000000200 */
        /* <DEDUP_REMOVED lines=8> */
[----:B------:R-:W-:Y:S06]  /*2b40*/  BAR.SYNC.DEFER_BLOCKING 0x0 ;  /* 0x0000000000007b1d */ /* 0x000fec0000010000 */
[----:B------:R-:W2:Y:S01]  /*2b50*/  SHFL.IDX PT, R4, R0, RZ, 0x181f ;  /* 0x00181fff00047589 */ /* 0x000ea200000e0000 */
[----:B------:R-:W-:-:S04]  /*2b60*/  DEPBAR.LE SB0, 0x0 ;  /* 0x000080000000791a */ /* 0x000fc80000000000 */
[----:B------:R-:W-:Y:S01]  /*2b70*/  BAR.SYNC.DEFER_BLOCKING 0x0 ;  /* 0x0000000000007b1d */ /* 0x000fe20000010000 */
[C---:B------:R-:W-:Y:S01]  /*2b80*/  ISETP.GE.AND P5, PT, R26.reuse, c[0x0][0x1d4], PT ;  /* 0x000075001a007a0c */ /* 0x040fe20003fa6270 */
[----:B------:R-:W-:-:S04]  /*2b90*/  IMAD.SHL.U32 R80, R26, 0x2, RZ ;  /* 0x000000021a507824 */ /* 0x000fc800078e00ff */
[----:B------:R-:W3:Y:S01]  /*2ba0*/  SHFL.IDX PT, R2, R10, 0x1, 0x181f ;  /* 0x00381f000a027f89 */ /* 0x000ee200000e0000 */
[----:B------:R-:W-:-:S03]  /*2bb0*/  ISETP.LT.OR P3, PT, R14, 0x1, P5 ;  /* 0x000000010e00780c */ /* 0x000fc60002f61670 */
[----:B------:R-:W4:Y:S01]  /*2bc0*/  SHFL.IDX PT, R3, R0, 0x1, 0x181f ;  /* 0x00381f0000037f89 */ /* 0x000f2200000e0000 */
[----:B------:R-:W-:Y:S02]  /*2bd0*/  SHF.L.U64.HI R73, R26, 0x1, R27 ;  /* 0x000000011a497819 */ /* 0x000fe4000001021b */
[----:B-1----:R-:W-:Y:S01]  /*2be0*/  IADD3 R8, P0, R7, R80, RZ ;  /* 0x0000005007087210 */ /* 0x002fe20007f1e0ff */
[----:B------:R-:W1:Y:S01]  /*2bf0*/  LDSM.16.M88.4 R20, [R135] ;  /* 0x000000008714783b */ /* 0x000e620000000200 */
[----:B------:R-:W-:-:S03]  /*2c00*/  IADD3 R90, R135, 0x20, RZ ;  /* 0x00000020875a7810 */ /* 0x000fc60007ffe0ff */
[----:B--2---:R-:W-:Y:S01]  /*2c10*/  IMAD.X R9, R4, 0x1, R73, P0 ;  /* 0x0000000104097824 */ /* 0x004fe200000e0649 */
[----:B------:R-:W-:Y:S01]  /*2c20*/  @P1 IADD3 R90, R135, -0x20, RZ ;  /* 0xffffffe0875a1810 */ /* 0x000fe20007ffe0ff */
[----:B------:R-:W-:Y:S01]  /*2c30*/  IMAD.SHL.U32 R79, R32, 0x2, RZ ;  /* 0x00000002204f7824 */ /* 0x000fe200078e00ff */
[----:B------:R-:W2:Y:S01]  /*2c40*/  LDSM.16.M88.4 R24, [R135+0x800] ;  /* 0x000800008718783b */ /* 0x000ea20000000200 */
[----:B------:R-:W-:Y:S02]  /*2c50*/  IMAD.SHL.U32 R81, R31, 0x2, RZ ;  /* 0x000000021f517824 */ /* 0x000fe400078e00ff */
[----:B------:R-:W-:Y:S01]  /*2c60*/  IMAD.SHL.U32 R82, R30, 0x2, RZ ;  /* 0x000000021e527824 */ /* 0x000fe200078e00ff */
[----:B------:R-:W-:Y:S01]  /*2c70*/  LDSM.16.M88.4 R44, [R135+0x1000] ;  /* 0x00100000872c783b */ /* 0x000fe20000000200 */
[----:B------:R-:W-:-:S03]  /*2c80*/  SHF.L.U64.HI R74, R32, 0x1, R35 ;  /* 0x00000001204a7819 */ /* 0x000fc60000010223 */
[----:B------:R-:W-:Y:S01]  /*2c90*/  LDSM.16.M88.4 R64, [R135+0x1800] ;  /* 0x001800008740783b */ /* 0x000fe20000000200 */
[----:B------:R-:W-:-:S03]  /*2ca0*/  SHF.L.U64.HI R75, R31, 0x1, R34 ;  /* 0x000000011f4b7819 */ /* 0x000fc60000010222 */
[----:B------:R-:W1:Y:S01]  /*2cb0*/  LDSM.16.M88.4 R36, [R90] ;  /* 0x000000005a24783b */ /* 0x000e620000000200 */
[----:B------:R-:W-:-:S03]  /*2cc0*/  SHF.L.U64.HI R76, R30, 0x1, R33 ;  /* 0x000000011e4c7819 */ /* 0x000fc60000010221 */
[----:B------:R-:W1:Y:S01]  /*2cd0*/  LDSM.16.M88.4 R40, [R90+0x800] ;  /* 0x000800005a28783b */ /* 0x000e620000000200 */
[----:B------:R-:W-:-:S03]  /*2ce0*/  IADD3 R12, P1, R7, R81, RZ ;  /* 0x00000051070c7210 */ /* 0x000fc60007f3e0ff */
[----:B------:R-:W1:Y:S01]  /*2cf0*/  LDSM.16.M88.4 R52, [R90+0x1000] ;  /* 0x001000005a34783b */ /* 0x000e620000000200 */
[----:B------:R-:W-:-:S03]  /*2d00*/  IADD3 R6, P0, R7, R82, RZ ;  /* 0x0000005207067210 */ /* 0x000fc60007f1e0ff */
[----:B------:R-:W-:Y:S04]  /*2d10*/  LDSM.16.M88.4 R68, [R90+0x1800] ;  /* 0x001800005a44783b */ /* 0x000fe80000000200 */
[----:B------:R-:W-:Y:S01]  /*2d20*/  @!PT LDS RZ, [RZ] ;  /* 0x00000000fffff984 */ /* 0x000fe20000000800 */
[----:B------:R-:W-:Y:S01]  /*2d30*/  @!PT LDS RZ, [RZ] ;  /* 0x00000000fffff984 */ /* 0x000fe20000000800 */
[----:B------:R-:W-:Y:S01]  /*2d40*/  @!PT LDS RZ, [RZ] ;  /* 0x00000000fffff984 */ /* 0x000fe20000000800 */
[----:B------:R2:W-:Y:S01]  /*2d50*/  LDGSTS.E.BYPASS.LTC128B.128 [R29+0x100], [R8.64], !P3 ;  /* 0x00100000081d7fae */ /* 0x0005e2000d901d46 */
[----:B------:R-:W-:Y:S01]  /*2d60*/  IMAD.X R13, R4, 0x1, R75, P1 ;  /* 0x00000001040d7824 */ /* 0x000fe200008e064b */
[----:B------:R-:W-:Y:S02]  /*2d70*/  ISETP.GE.AND P4, PT, R32, c[0x0][0x1d4], PT ;  /* 0x0000750020007a0c */ /* 0x000fe40003f86270 */
[----:B--2---:R-:W-:Y:S01]  /*2d80*/  IADD3 R8, P3, R7, R79, RZ ;  /* 0x0000004f07087210 */ /* 0x004fe20007f7e0ff */
[----:B------:R-:W-:-:S04]  /*2d90*/  IMAD.X R7, R4, 0x1, R76, P0 ;  /* 0x0000000104077824 */ /* 0x000fc800000e064c */
[----:B------:R-:W-:Y:S01]  /*2da0*/  IMAD.X R9, R4, 0x1, R74, P3 ;  /* 0x0000000104097824 */ /* 0x000fe200018e064a */
[----:B---3--:R-:W-:-:S05]  /*2db0*/  IADD3 R4, P0, R2, R79, RZ ;  /* 0x0000004f02047210 */ /* 0x008fca0007f1e0ff */
[----:B----4-:R-:W-:Y:S01]  /*2dc0*/  IMAD.X R5, R3, 0x1, R74, P0 ;  /* 0x0000000103057824 */ /* 0x010fe200000e064a */
[----:B------:R-:W-:Y:S01]  /*2dd0*/  ISETP.LT.OR P0, PT, R14, 0x1, P4 ;  /* 0x000000010e00780c */ /* 0x000fe20002701670 */
[----:B-1----:R-:W-:Y:S01]  /*2de0*/  HMMA.16816.F32 R16, R168, R20, RZ ;  /* 0x00000014a810723c */ /* 0x002fe200000018ff */
[----:B------:R-:W-:-:S04]  /*2df0*/  ISETP.GE.AND P3, PT, R31, c[0x0][0x1d4], PT ;  /* 0x000075001f007a0c */ /* 0x000fc80003f66270 */
[----:B------:R-:W-:Y:S02]  /*2e00*/  ISETP.LT.OR P1, PT, R14, 0x1, P3 ;  /* 0x000000010e00780c */ /* 0x000fe40001f21670 */
[----:B------:R-:W-:-:S05]  /*2e10*/  SEL R0, R28, 0xffffffc0, !P2 ;  /* 0xffffffc01c007807 */ /* 0x000fca0005000000 */
[----:B------:R1:W-:Y:S01]  /*2e20*/  LDGSTS.E.BYPASS.LTC128B.128 [R29+0x2100], [R8.64], !P0 ;  /* 0x02100000081d7fae */ /* 0x0003e2000c101d46 */
[----:B------:R-:W-:Y:S02]  /*2e30*/  IADD3 R10, P2, R2, R80, RZ ;  /* 0x00000050020a7210 */ /* 0x000fe40007f5e0ff */
[----:B------:R-:W-:-:S03]  /*2e40*/  ISETP.LT.OR P5, PT, R14, 0x21, P5 ;  /* 0x000000210e00780c */ /* 0x000fc60002fa1670 */
[----:B------:R-:W-:Y:S01]  /*2e50*/  IMAD.X R11, R3, 0x1, R73, P2 ;  /* 0x00000001030b7824 */ /* 0x000fe200010e0649 */
[C---:B------:R-:W-:Y:S01]  /*2e60*/  ISETP.LT.OR P4, PT, R14.reuse, 0x21, P4 ;  /* 0x000000210e00780c */ /* 0x040fe20002781670 */
[----:B------:R2:W-:Y:S01]  /*2e70*/  LDGSTS.E.BYPASS.LTC128B.128 [R29+0x4100], [R12.64], !P1 ;  /* 0x041000000c1d7fae */ /* 0x0005e2000c901d46 */
[----:B------:R-:W-:Y:S02]  /*2e80*/  ISETP.LT.OR P3, PT, R14, 0x21, P3 ;  /* 0x000000210e00780c */ /* 0x000fe40001f61670 */
[----:B-1----:R-:W-:-:S05]  /*2e90*/  IADD3 R8, P0, R2, R81, RZ ;  /* 0x0000005102087210 */ /* 0x002fca0007f1e0ff */
[----:B------:R-:W-:Y:S01]  /*2ea0*/  IMAD.X R9, R3, 0x1, R75, P0 ;  /* 0x0000000103097824 */ /* 0x000fe200000e064b */
[----:B------:R-:W-:-:S04]  /*2eb0*/  ISETP.GE.AND P0, PT, R30, c[0x0][0x1d4], PT ;  /* 0x000075001e007a0c */ /* 0x000fc80003f06270 */
[C---:B------:R-:W-:Y:S02]  /*2ec0*/  ISETP.LT.OR P2, PT, R14.reuse, 0x1, P0 ;  /* 0x000000010e00780c */ /* 0x040fe40000741670 */
[----:B------:R-:W-:Y:S02]  /*2ed0*/  ISETP.LT.OR P1, PT, R14, 0x21, P0 ;  /* 0x000000210e00780c */ /* 0x000fe40000721670 */
[----:B------:R-:W-:Y:S01]  /*2ee0*/  IADD3 R2, P0, R2, R82, RZ ;  /* 0x0000005202027210 */ /* 0x000fe20007f1e0ff */
[----:B--2---:R-:W-:Y:S01]  /*2ef0*/  HMMA.16816.F32 R12, R168, R24, RZ ;  /* 0x00000018a80c723c */ /* 0x004fe200000018ff */
[----:B------:R-:W-:-:S03]  /*2f00*/  IMAD.IADD R249, R135, 0x1, R0 ;  /* 0x0000000187f97824 */ /* 0x000fc600078e0200 */
[----:B------:R-:W-:-:S04]  /*2f10*/  IMAD.X R3, R3, 0x1, R76, P0 ;  /* 0x0000000103037824 */ /* 0x000fc800000e064c */
[----:B------:R-:W-:Y:S01]  /*2f20*/  HMMA.16816.F32 R48, R172, R36, R16 ;  /* 0x00000024ac30723c */ /* 0x000fe20000001810 */
[----:B------:R1:W-:Y:S04]  /*2f30*/  LDGSTS.E.BYPASS.LTC128B.128 [R29+0x6100], [R6.64], !P2 ;  /* 0x06100000061d7fae */ /* 0x0003e8000d101d46 */
[----:B------:R2:W-:Y:S03]  /*2f40*/  LDGSTS.E.BYPASS.LTC128B.128 [R29+0x1100], [R10.64], !P5 ;  /* 0x011000000a1d7fae */ /* 0x0005e6000e901d46 */
[C---:B------:R-:W-:Y:S01]  /*2f50*/  HMMA.16816.F32 R16, R168.reuse, R22, RZ ;  /* 0x00000016a810723c */ /* 0x040fe200000018ff */
[----:B------:R1:W-:Y:S04]  /*2f60*/  LDGSTS.E.BYPASS.LTC128B.128 [R29+0x3100], [R4.64], !P4 ;  /* 0x03100000041d7fae */ /* 0x0003e8000e101d46 */
[----:B------:R2:W-:Y:S04]  /*2f70*/  LDGSTS.E.BYPASS.LTC128B.128 [R29+0x5100], [R8.64], !P3 ;  /* 0x05100000081d7fae */ /* 0x0005e8000d901d46 */
[----:B------:R2:W-:Y:S04]  /*2f80*/  LDGSTS.E.BYPASS.LTC128B.128 [R29+0x7100], [R2.64], !P1 ;  /* 0x07100000021d7fae */ /* 0x0005e8000c901d46 */
[----:B------:R-:W3:Y:S01]  /*2f90*/  LDSM.16.M88.4 R32, [R249] ;  /* 0x00000000f920783b */ /* 0x000ee20000000200 */
[----:B------:R-:W-:Y:S01]  /*2fa0*/  HMMA.16816.F32 R24, R168, R26, RZ ;  /* 0x0000001aa818723c */ /* 0x000fe200000018ff */
[----:B------:R-:W-:-:S02]  /*2fb0*/  IADD3 R91, R90, 0x6000, RZ ;  /* 0x000060005a5b7810 */ /* 0x000fc40007ffe0ff */
[----:B------:R-:W-:Y:S01]  /*2fc0*/  IADD3 R92, R90, 0x2000, RZ ;  /* 0x000020005a5c7810 */ /* 0x000fe20007ffe0ff */
[----:B------:R-:W-:Y:S04]  /*2fd0*/  STL [R1+0x4], R90 ;  /* 0x0000045a01007387 */ /* 0x000fe80000100800 */
[----:B------:R-:W0:Y:S02]  /*2fe0*/  LDGDEPBAR ;  /* 0x00000000000079af */ /* 0x000e240000000000 */
[C---:B------:R-:W-:Y:S08]  /*2ff0*/  HMMA.16816.F32 R20, R172.reuse, R38, R16 ;  /* 0x00000026ac14723c */ /* 0x040ff00000001810 */
[----:B-1----:R-:W-:Y:S01]  /*3000*/  HMMA.16816.F32 R4, R172, R40, R12 ;  /* 0x00000028ac04723c */ /* 0x002fe2000000180c */
[----:B--2---:R-:W1:Y:S07]  /*3010*/  LDSM.16.M88.4 R28, [R249+0x800] ;  /* 0x00080000f91c783b */ /* 0x004e6e0000000200 */
[C---:B------:R-:W-:Y:S08]  /*3020*/  HMMA.16816.F32 R12, R168.reuse, R44, RZ ;  /* 0x0000002ca80c723c */ /* 0x040ff000000018ff */
[----:B------:R-:W-:Y:S08]  /*3030*/  HMMA.16816.F32 R8, R168, R46, RZ ;  /* 0x0000002ea808723c */ /* 0x000ff000000018ff */
[C---:B------:R-:W-:Y:S08]  /*3040*/  HMMA.16816.F32 R16, R172.reuse, R42, R24 ;  /* 0x0000002aac10723c */ /* 0x040ff00000001818 */
[C---:B------:R-:W-:Y:S08]  /*3050*/  HMMA.16816.F32 R36, R172.reuse, R52, R12 ;  /* 0x00000034ac24723c */ /* 0x040ff0000000180c */
[----:B------:R-:W-:Y:S08]  /*3060*/  HMMA.16816.F32 R24, R172, R54, R8 ;  /* 0x00000036ac18723c */ /* 0x000ff00000001808 */
[----:B---3--:R-:W-:Y:S01]  /*3070*/  HMMA.16816.F32 R52, R192, R34, R20 ;  /* 0x00000022c034723c */ /* 0x008fe20000001814 */
[----:B------:R-:W2:Y:S01]  /*3080*/  LDSM.16.M88.4 R20, [R249+0x1000] ;  /* 0x00100000f914783b */ /* 0x000ea20000000200 */
[----:B------:R-:W-:-:S06]  /*3090*/  IMAD.IADD R248, R91, 0x1, R0 ;  /* 0x000000015bf87824 */ /* 0x000fcc00078e0200 */
[----:B-1----:R-:W-:Y:S08]  /*30a0*/  HMMA.16816.F32 R60, R192, R28, R4 ;  /* 0x0000001cc03c723c */ /* 0x002ff00000001804 */
[C---:B------:R-:W-:Y:S08]  /*30b0*/  HMMA.16816.F32 R4, R168.reuse, R64, RZ ;  /* 0x00000040a804723c */ /* 0x040ff000000018ff */
[----:B------:R-:W-:Y:S08]  /*30c0*/  HMMA.16816.F32 R12, R168, R66, RZ ;  /* 0x00000042a80c723c */ /* 0x000ff000000018ff */
[----:B------:R-:W-:Y:S01]  /*30d0*/  HMMA.16816.F32 R56, R192, R30, R16 ;  /* 0x0000001ec038723c */ /* 0x000fe20000001810 */
[----:B------:R-:W1:Y:S04]  /*30e0*/  LDSM.16.M88.4 R16, [R249+0x1800] ;  /* 0x00180000f910783b */ /* 0x000e680000000200 */
[----:B------:R-:W3:Y:S03]  /*30f0*/  LDSM.16.M88.4 R28, [R248+-0x6000] ;  /* 0xffa00000f81c783b */ /* 0x000ee60000000200 */
[----:B------:R-:W-:Y:S08]  /*3100*/  HMMA.16816.F32 R8, R172, R68, R4 ;  /* 0x00000044ac08723c */ /* 0x000ff00000001804 */
[----:B------:R-:W-:Y:S08]  /*3110*/  HMMA.16816.F32 R48, R192, R32, R48 ;  /* 0x00000020c030723c */ /* 0x000ff00000001830 */
[----:B------:R-:W-:Y:S01]  /*3120*/  HMMA.16816.F32 R4, R172, R70, R12 ;  /* 0x00000046ac04723c */ /* 0x000fe2000000180c */
[----:B------:R-:W-:Y:S07]  /*3130*/  LDSM.16.M88.4 R12, [R135+0x2000] ;  /* 0x00200000870c783b */ /* 0x000fee0000000200 */
[C---:B--2---:R-:W-:Y:S01]  /*3140*/  HMMA.16816.F32 R44, R192.reuse, R20, R36 ;  /* 0x00000014c02c723c */ /* 0x044fe20000001824 */
[----:B------:R-:W2:Y:S07]  /*3150*/  LDSM.16.M88.4 R36, [R248+-0x5800] ;  /* 0xffa80000f824783b */ /* 0x000eae0000000200 */
[C---:B------:R-:W-:Y:S01]  /*3160*/  HMMA.16816.F32 R40, R192.reuse, R22, R24 ;  /* 0x00000016c028723c */ /* 0x040fe20000001818 */
[----:B------:R-:W4:Y:S04]  /*3170*/  LDSM.16.M88.4 R24, [R248+-0x5000] ;  /* 0xffb00000f818783b */ /* 0x000f280000000200 */
[----:B------:R-:W4:Y:S03]  /*3180*/  LDSM.16.M88.4 R20, [R248+-0x4800] ;  /* 0xffb80000f814783b */ /* 0x000f260000000200 */
[C---:B-1----:R-:W-:Y:S08]  /*3190*/  HMMA.16816.F32 R32, R192.reuse, R16, R8 ;  /* 0x00000010c020723c */ /* 0x042ff00000001808 */
[----:B------:R-:W-:Y:S08]  /*31a0*/  HMMA.16816.F32 R16, R192, R18, R4 ;  /* 0x00000012c010723c */ /* 0x000ff00000001804 */
[C---:B---3--:R-:W-:Y:S08]  /*31b0*/  HMMA.16816.F32 R8, R196.reuse, R28, R48 ;  /* 0x0000001cc408723c */ /* 0x048ff00000001830 */
[----:B------:R-:W-:Y:S01]  /*31c0*/  HMMA.16816.F32 R4, R196, R30, R52 ;  /* 0x0000001ec404723c */ /* 0x000fe20000001834 */
[----:B------:R-:W1:Y:S01]  /*31d0*/  LDSM.16.M88.4 R52, [R135+0x2800] ;  /* 0x002800008734783b */ /* 0x000e620000000200 */
[----:B------:R-:W-:-:S06]  /*31e0*/  IADD3 R0, R90, 0x2800, RZ ;  /* 0x000028005a007810 */ /* 0x000fcc0007ffe0ff */
[C---:B--2---:R-:W-:Y:S08]  /*31f0*/  HMMA.16816.F32 R28, R196.reuse, R36, R60 ;  /* 0x00000024c41c723c */ /* 0x044ff0000000183c */
[C---:B------:R-:W-:Y:S08]  /*3200*/  HMMA.16816.F32 R36, R196.reuse, R38, R56 ;  /* 0x00000026c424723c */ /* 0x040ff00000001838 */
[C---:B----4-:R-:W-:Y:S08]  /*3210*/  HMMA.16816.F32 R56, R196.reuse, R24, R44 ;  /* 0x00000018c438723c */ /* 0x050ff0000000182c */
[C---:B------:R-:W-:Y:S08]  /*3220*/  HMMA.16816.F32 R48, R196.reuse, R26, R40 ;  /* 0x0000001ac430723c */ /* 0x040ff00000001828 */
[C---:B------:R-:W-:Y:S01]  /*3230*/  HMMA.16816.F32 R44, R196.reuse, R20, R32 ;  /* 0x00000014c42c723c */ /* 0x040fe20000001820 */
[----:B------:R-:W-:Y:S07]  /*3240*/  LDSM.16.M88.4 R32, [R0] ;  /* 0x000000000020783b */ /* 0x000fee0000000200 */
[----:B------:R-:W-:Y:S08]  /*3250*/  HMMA.16816.F32 R40, R196, R22, R16 ;  /* 0x00000016c428723c */ /* 0x000ff00000001810 */
[C---:B------:R-:W-:Y:S01]  /*3260*/  HMMA.16816.F32 R24, R200.reuse, R12, R8 ;  /* 0x0000000cc818723c */ /* 0x040fe20000001808 */
[----:B------:R-:W2:Y:S07]  /*3270*/  LDSM.16.M88.4 R8, [R135+0x3000] ;  /* 0x003000008708783b */ /* 0x000eae0000000200 */
[C---:B------:R-:W-:Y:S01]  /*3280*/  HMMA.16816.F32 R20, R200.reuse, R14, R4 ;  /* 0x0000000ec814723c */ /* 0x040fe20000001804 */
[----:B------:R-:W3:Y:S04]  /*3290*/  LDSM.16.M88.4 R4, [R135+0x3800] ;  /* 0x003800008704783b */ /* 0x000ee80000000200 */
[----:B------:R-:W4:Y:S03]  /*32a0*/  LDSM.16.M88.4 R12, [R92] ;  /* 0x000000005c0c783b */ /* 0x000f260000000200 */
[C---:B-1----:R-:W-:Y:S01]  /*32b0*/  HMMA.16816.F32 R16, R200.reuse, R52, R28 ;  /* 0x00000034c810723c */ /* 0x042fe2000000181c */
[----:B------:R-:W-:Y:S04]  /*32c0*/  STL [R1+0x8], R91 ;  /* 0x0000085b01007387 */ /* 0x000fe80000100800 */
[----:B------:R-:W-:Y:S04]  /*32d0*/  STL [R1+0x18], R92 ;  /* 0x0000185c01007387 */ /* 0x000fe80000100800 */
[----:B------:R1:W-:Y:S01]  /*32e0*/  STL [R1+0xc], R0 ;  /* 0x00000c0001007387 */ /* 0x0003e20000100800 */
[C---:B------:R-:W-:Y:S08]  /*32f0*/  HMMA.16816.F32 R36, R200.reuse, R54, R36 ;  /* 0x00000036c824723c */ /* 0x040ff00000001824 */
[----:B--2---:R-:W-:Y:S01]  /*3300*/  HMMA.16816.F32 R52, R200, R10, R48 ;  /* 0x0000000ac834723c */ /* 0x004fe20000001830 */
[----:B-1----:R-:W-:-:S07]  /*3310*/  IADD3 R0, R90, 0x3000, RZ ;  /* 0x000030005a007810 */ /* 0x002fce0007ffe0ff */
[C---:B---3--:R-:W-:Y:S01]  /*3320*/  HMMA.16816.F32 R48, R200.reuse, R4, R44 ;  /* 0x00000004c830723c */ /* 0x048fe2000000182c */
[----:B------:R-:W-:Y:S04]  /*3330*/  STL [R1+0x10], R0 ;  /* 0x0000100001007387 */ /* 0x000fe80000100800 */
[----:B------:R1:W2:Y:S03]  /*3340*/  LDSM.16.M88.4 R28, [R0] ;  /* 0x00000000001c783b */ /* 0x0002a60000000200 */
[----:B------:R-:W-:Y:S08]  /*3350*/  HMMA.16816.F32 R44, R200, R6, R40 ;  /* 0x00000006c82c723c */ /* 0x000ff00000001828 */
[----:B----4-:R-:W-:Y:S08]  /*3360*/  HMMA.16816.F32 R40, R204, R12, R24 ;  /* 0x0000000ccc28723c */ /* 0x010ff00000001818 */
[----:B------:R-:W-:Y:S01]  /*3370*/  HMMA.16816.F32 R60, R200, R8, R56 ;  /* 0x00000008c83c723c */ /* 0x000fe20000001838 */
[----:B------:R-:W-:Y:S01]  /*3380*/  LDSM.16.M88.4 R56, [R249+0x3000] ;  /* 0x00300000f938783b */ /* 0x000fe20000000200 */
[----:B-1----:R-:W-:-:S06]  /*3390*/  IADD3 R0, R90, 0x3800, RZ ;  /* 0x000038005a007810 */ /* 0x002fcc0007ffe0ff */
[C---:B------:R-:W-:Y:S01]  /*33a0*/  HMMA.16816.F32 R24, R204.reuse, R14, R20 ;  /* 0x0000000ecc18723c */ /* 0x040fe20000001814 */
[----:B------:R-:W1:Y:S04]  /*33b0*/  LDSM.16.M88.4 R12, [R249+0x2800] ;  /* 0x00280000f90c783b */ /* 0x000e680000000200 */
[----:B------:R-:W3:Y:S03]  /*33c0*/  LDSM.16.M88.4 R20, [R0] ;  /* 0x000000000014783b */ /* 0x000ee60000000200 */
[C---:B------:R-:W-:Y:S01]  /*33d0*/  HMMA.16816.F32 R8, R204.reuse, R32, R16 ;  /* 0x00000020cc08723c */ /* 0x040fe20000001810 */
[----:B------:R-:W4:Y:S07]  /*33e0*/  LDSM.16.M88.4 R16, [R249+0x2000] ;  /* 0x00200000f910783b */ /* 0x000f2e0000000200 */
[C---:B------:R-:W-:Y:S08]  /*33f0*/  HMMA.16816.F32 R4, R204.reuse, R34, R36 ;  /* 0x00000022cc04723c */ /* 0x040ff00000001824 */
[C---:B--2---:R-:W-:Y:S01]  /*3400*/  HMMA.16816.F32 R32, R204.reuse, R28, R60 ;  /* 0x0000001ccc20723c */ /* 0x044fe2000000183c */
[----:B------:R-:W-:Y:S07]  /*3410*/  LDSM.16.M88.4 R60, [R135+0x5800] ;  /* 0x00580000873c783b */ /* 0x000fee0000000200 */
[----:B------:R-:W-:Y:S08]  /*3420*/  HMMA.16816.F32 R52, R204, R30, R52 ;  /* 0x0000001ecc34723c */ /* 0x000ff00000001834 */
[----:B-1----:R-:W-:Y:S08]  /*3430*/  HMMA.16816.F32 R28, R208, R12, R8 ;  /* 0x0000000cd01c723c */ /* 0x002ff00000001808 */
[C---:B---3--:R-:W-:Y:S08]  /*3440*/  HMMA.16816.F32 R48, R204.reuse, R20, R48 ;  /* 0x00000014cc30723c */ /* 0x048ff00000001830 */
[----:B------:R-:W-:Y:S01]  /*3450*/  HMMA.16816.F32 R44, R204, R22, R44 ;  /* 0x00000016cc2c723c */ /* 0x000fe2000000182c */
[----:B------:R-:W1:Y:S07]  /*3460*/  LDSM.16.M88.4 R20, [R249+0x3800] ;  /* 0x00380000f914783b */ /* 0x000e6e0000000200 */
[C---:B----4-:R-:W-:Y:S08]  /*3470*/  HMMA.16816.F32 R40, R208.reuse, R16, R40 ;  /* 0x00000010d028723c */ /* 0x050ff00000001828 */
[C---:B------:R-:W-:Y:S01]  /*3480*/  HMMA.16816.F32 R36, R208.reuse, R18, R24 ;  /* 0x00000012d024723c */ /* 0x040fe20000001818 */
[----:B------:R-:W2:Y:S04]  /*3490*/  LDSM.16.M88.4 R16, [R248+-0x4000] ;  /* 0xffc00000f810783b */ /* 0x000ea80000000200 */
[----:B------:R-:W-:Y:S03]  /*34a0*/  LDSM.16.M88.4 R24, [R248+-0x3000] ;  /* 0xffd00000f818783b */ /* 0x000fe60000000200 */
[C---:B------:R-:W-:Y:S01]  /*34b0*/  HMMA.16816.F32 R8, R208.reuse, R14, R4 ;  /* 0x0000000ed008723c */ /* 0x040fe20000001804 */
[----:B------:R-:W3:Y:S07]  /*34c0*/  LDSM.16.M88.4 R12, [R248+-0x3800] ;  /* 0xffc80000f80c783b */ /* 0x000eee0000000200 */
[C---:B------:R-:W-:Y:S08]  /*34d0*/  HMMA.16816.F32 R4, R208.reuse, R56, R32 ;  /* 0x00000038d004723c */ /* 0x040ff00000001820 */
[C---:B------:R-:W-:Y:S08]  /*34e0*/  HMMA.16816.F32 R32, R208.reuse, R58, R52 ;  /* 0x0000003ad020723c */ /* 0x040ff00000001834 */
[C---:B-1----:R-:W-:Y:S08]  /*34f0*/  HMMA.16816.F32 R56, R208.reuse, R20, R48 ;  /* 0x00000014d038723c */ /* 0x042ff00000001830 */
[----:B------:R-:W-:Y:S01]  /*3500*/  HMMA.16816.F32 R52, R208, R22, R44 ;  /* 0x00000016d034723c */ /* 0x000fe2000000182c */
[----:B------:R-:W-:Y:S07]  /*3510*/  LDSM.16.M88.4 R20, [R135+0x4000] ;  /* 0x004000008714783b */ /* 0x000fee0000000200 */
[C---:B--2---:R-:W-:Y:S08]  /*3520*/  HMMA.16816.F32 R48, R212.reuse, R16, R40 ;  /* 0x00000010d430723c */ /* 0x044ff00000001828 */
[C---:B------:R-:W-:Y:S01]  /*3530*/  HMMA.16816.F32 R44, R212.reuse, R18, R36 ;  /* 0x00000012d42c723c */ /* 0x040fe20000001824 */
[----:B------:R-:W1:Y:S04]  /*3540*/  LDSM.16.M88.4 R16, [R135+0x4800] ;  /* 0x004800008710783b */ /* 0x000e680000000200 */
[----:B------:R-:W2:Y:S03]  /*3550*/  LDSM.16.M88.4 R36, [R248+-0x2800] ;  /* 0xffd80000f824783b */ /* 0x000ea60000000200 */
[C---:B---3--:R-:W-:Y:S08]  /*3560*/  HMMA.16816.F32 R40, R212.reuse, R12, R28 ;  /* 0x0000000cd428723c */ /* 0x048ff0000000181c */
[C---:B------:R-:W-:Y:S01]  /*3570*/  HMMA.16816.F32 R28, R212.reuse, R14, R8 ;  /* 0x0000000ed41c723c */ /* 0x040fe20000001808 */
[----:B------:R-:W3:Y:S07]  /*3580*/  LDSM.16.M88.4 R12, [R135+0x5000] ;  /* 0x00500000870c783b */ /* 0x000eee0000000200 */
[C---:B------:R-:W-:Y:S08]  /*3590*/  HMMA.16816.F32 R8, R212.reuse, R24, R4 ;  /* 0x00000018d408723c */ /* 0x040ff00000001804 */
[----:B------:R-:W-:Y:S01]  /*35a0*/  HMMA.16816.F32 R4, R212, R26, R32 ;  /* 0x0000001ad404723c */ /* 0x000fe20000001820 */
[----:B------:R-:W-:-:S02]  /*35b0*/  IADD3 R2, R90, 0x5000, RZ ;  /* 0x000050005a027810 */ /* 0x000fc40007ffe0ff */
[C---:B------:R-:W-:Y:S02]  /*35c0*/  IADD3 R64, R90.reuse, 0x4000, RZ ;  /* 0x000040005a407810 */ /* 0x040fe40007ffe0ff */
[----:B------:R-:W-:-:S03]  /*35d0*/  IADD3 R3, R90, 0x4800, RZ ;  /* 0x000048005a037810 */ /* 0x000fc60007ffe0ff */
[----:B-1----:R-:W-:Y:S08]  /*35e0*/  HMMA.16816.F32 R32, R216, R18, R28 ;  /* 0x00000012d820723c */ /* 0x002ff0000000181c */
[----:B--2---:R-:W-:Y:S08]  /*35f0*/  HMMA.16816.F32 R24, R212, R36, R56 ;  /* 0x00000024d418723c */ /* 0x004ff00000001838 */
[----:B---3--:R-:W-:Y:S01]  /*3600*/  HMMA.16816.F32 R28, R216, R12, R8 ;  /* 0x0000000cd81c723c */ /* 0x008fe20000001808 */
[----:B------:R-:W1:Y:S07]  /*3610*/  LDSM.16.M88.4 R8, [R2] ;  /* 0x000000000208783b */ /* 0x000e6e0000000200 */
[----:B------:R-:W-:Y:S08]  /*3620*/  HMMA.16816.F32 R56, R212, R38, R52 ;  /* 0x00000026d438723c */ /* 0x000ff00000001834 */
[C---:B------:R-:W-:Y:S01]  /*3630*/  HMMA.16816.F32 R36, R216.reuse, R16, R40 ;  /* 0x00000010d824723c */ /* 0x040fe20000001828 */
[----:B------:R-:W2:Y:S07]  /*3640*/  LDSM.16.M88.4 R16, [R64] ;  /* 0x000000004010783b */ /* 0x000eae0000000200 */
[C---:B------:R-:W-:Y:S01]  /*3650*/  HMMA.16816.F32 R4, R216.reuse, R14, R4 ;  /* 0x0000000ed804723c */ /* 0x040fe20000001804 */
[----:B------:R-:W3:Y:S04]  /*3660*/  LDSM.16.M88.4 R12, [R3] ;  /* 0x00000000030c783b */ /* 0x000ee80000000200 */
[----:B------:R4:W-:Y:S03]  /*3670*/  STL [R1+0x14], R0 ;  /* 0x0000140001007387 */ /* 0x0009e60000100800 */
[C---:B------:R-:W-:Y:S08]  /*3680*/  HMMA.16816.F32 R52, R216.reuse, R20, R48 ;  /* 0x00000014d834723c */ /* 0x040ff00000001830 */
[----:B------:R-:W-:Y:S01]  /*3690*/  HMMA.16816.F32 R44, R216, R22, R44 ;  /* 0x00000016d82c723c */ /* 0x000fe2000000182c */
[----:B----4-:R-:W-:-:S05]  /*36a0*/  IADD3 R0, R90, 0x5800, RZ ;  /* 0x000058005a007810 */ /* 0x010fca0007ffe0ff */
[----:B------:R-:W4:Y:S02]  /*36b0*/  LDSM.16.M88.4 R48, [R0] ;  /* 0x000000000030783b */ /* 0x000f240000000200 */
[----:B------:R-:W-:Y:S08]  /*36c0*/  HMMA.16816.F32 R20, R216, R60, R24 ;  /* 0x0000003cd814723c */ /* 0x000ff00000001818 */
[C---:B-1----:R-:W-:Y:S08]  /*36d0*/  HMMA.16816.F32 R24, R220.reuse, R8, R28 ;  /* 0x00000008dc18723c */ /* 0x042ff0000000181c */
[----:B------:R-:W-:Y:S01]  /*36e0*/  HMMA.16816.F32 R4, R220, R10, R4 ;  /* 0x0000000adc04723c */ /* 0x000fe20000001804 */
[----:B------:R-:W1:Y:S07]  /*36f0*/  LDSM.16.M88.4 R8, [R249+0x5000] ;  /* 0x00500000f908783b */ /* 0x000e6e0000000200 */
[----:B------:R-:W-:Y:S08]  /*3700*/  HMMA.16816.F32 R60, R216, R62, R56 ;  /* 0x0000003ed83c723c */ /* 0x000ff00000001838 */
[C---:B--2---:R-:W-:Y:S01]  /*3710*/  HMMA.16816.F32 R56, R220.reuse, R16, R52 ;  /* 0x00000010dc38723c */ /* 0x044fe20000001834 */
[----:B------:R-:W2:Y:S07]  /*3720*/  LDSM.16.M88.4 R52, [R249+0x5800] ;  /* 0x00580000f934783b */ /* 0x000eae0000000200 */
[C---:B------:R-:W-:Y:S01]  /*3730*/  HMMA.16816.F32 R40, R220.reuse, R18, R44 ;  /* 0x00000012dc28723c */ /* 0x040fe2000000182c */
[----:B------:R-:W2:Y:S07]  /*3740*/  LDSM.16.M88.4 R16, [R249+0x4000] ;  /* 0x00400000f910783b */ /* 0x000eae0000000200 */
[C---:B---3--:R-:W-:Y:S08]  /*3750*/  HMMA.16816.F32 R36, R220.reuse, R12, R36 ;  /* 0x0000000cdc24723c */ /* 0x048ff00000001824 */
[C---:B------:R-:W-:Y:S01]  /*3760*/  HMMA.16816.F32 R32, R220.reuse, R14, R32 ;  /* 0x0000000edc20723c */ /* 0x040fe20000001820 */
[----:B------:R-:W3:Y:S07]  /*3770*/  LDSM.16.M88.4 R12, [R249+0x4800] ;  /* 0x00480000f90c783b */ /* 0x000eee0000000200 */
[----:B----4-:R-:W-:Y:S08]  /*3780*/  HMMA.16816.F32 R20, R220, R48, R20 ;  /* 0x00000030dc14723c */ /* 0x010ff00000001814 */
[C---:B-1----:R-:W-:Y:S08]  /*3790*/  HMMA.16816.F32 R24, R224.reuse, R8, R24 ;  /* 0x00000008e018723c */ /* 0x042ff00000001818 */
[C---:B------:R-:W-:Y:S08]  /*37a0*/  HMMA.16816.F32 R8, R224.reuse, R10, R4 ;  /* 0x0000000ae008723c */ /* 0x040ff00000001804 */
[----:B--2---:R-:W-:Y:S01]  /*37b0*/  HMMA.16816.F32 R4, R224, R52, R20 ;  /* 0x00000034e004723c */ /* 0x004fe20000001814 */
[----:B------:R-:W1:Y:S07]  /*37c0*/  LDSM.16.M88.4 R20, [R248+-0x2000] ;  /* 0xffe00000f814783b */ /* 0x000e6e0000000200 */
[----:B------:R-:W-:Y:S08]  /*37d0*/  HMMA.16816.F32 R60, R220, R50, R60 ;  /* 0x00000032dc3c723c */ /* 0x000ff0000000183c */
[C---:B------:R-:W-:Y:S08]  /*37e0*/  HMMA.16816.F32 R48, R224.reuse, R16, R56 ;  /* 0x00000010e030723c */ /* 0x040ff00000001838 */
[C---:B------:R-:W-:Y:S01]  /*37f0*/  HMMA.16816.F32 R44, R224.reuse, R18, R40 ;  /* 0x00000012e02c723c */ /* 0x040fe20000001828 */
[----:B------:R-:W2:Y:S04]  /*3800*/  LDSM.16.M88.4 R16, [R248+-0x1800] ;  /* 0xffe80000f810783b */ /* 0x000ea80000000200 */
[----:B------:R-:W-:Y:S03]  /*3810*/  LDSM.16.M88.4 R40, [R248+-0x800] ;  /* 0xfff80000f828783b */ /* 0x000fe60000000200 */
[C---:B---3--:R-:W-:Y:S08]  /*3820*/  HMMA.16816.F32 R36, R224.reuse, R12, R36 ;  /* 0x0000000ce024723c */ /* 0x048ff00000001824 */
[C---:B------:R-:W-:Y:S01]  /*3830*/  HMMA.16816.F32 R28, R224.reuse, R14, R32 ;  /* 0x0000000ee01c723c */ /* 0x040fe20000001820 */
[----:B------:R-:W3:Y:S07]  /*3840*/  LDSM.16.M88.4 R12, [R248+-0x1000] ;  /* 0xfff00000f80c783b */ /* 0x000eee0000000200 */
[----:B------:R-:W-:Y:S08]  /*3850*/  HMMA.16816.F32 R56, R224, R54, R60 ;  /* 0x00000036e038723c */ /* 0x000ff0000000183c */
[C---:B-1----:R-:W-:Y:S08]  /*3860*/  HMMA.16816.F32 R52, R228.reuse, R20, R48 ;  /* 0x00000014e434723c */ /* 0x042ff00000001830 */
[C---:B------:R-:W-:Y:S01]  /*3870*/  HMMA.16816.F32 R48, R228.reuse, R22, R44 ;  /* 0x00000016e430723c */ /* 0x040fe2000000182c */
[----:B------:R-:W1:Y:S07]  /*3880*/  LDSM.16.M88.4 R20, [R135+0x6800] ;  /* 0x006800008714783b */ /* 0x000e6e0000000200 */
[C---:B--2---:R-:W-:Y:S08]  /*3890*/  HMMA.16816.F32 R44, R228.reuse, R16, R36 ;  /* 0x00000010e42c723c */ /* 0x044ff00000001824 */
[C---:B------:R-:W-:Y:S01]  /*38a0*/  HMMA.16816.F32 R36, R228.reuse, R18, R28 ;  /* 0x00000012e424723c */ /* 0x040fe2000000181c */
[----:B------:R-:W-:Y:S07]  /*38b0*/  LDSM.16.M88.4 R16, [R135+0x7000] ;  /* 0x007000008710783b */ /* 0x000fee0000000200 */
[C---:B---3--:R-:W-:Y:S01]  /*38c0*/  HMMA.16816.F32 R32, R228.reuse, R12, R24 ;  /* 0x0000000ce420723c */ /* 0x048fe20000001818 */
[----:B------:R-:W2:Y:S07]  /*38d0*/  LDSM.16.M88.4 R24, [R135+0x6000] ;  /* 0x006000008718783b */ /* 0x000eae0000000200 */
[C---:B------:R-:W-:Y:S01]  /*38e0*/  HMMA.16816.F32 R28, R228.reuse, R14, R8 ;  /* 0x0000000ee41c723c */ /* 0x040fe20000001808 */
[----:B------:R-:W3:Y:S07]  /*38f0*/  LDSM.16.M88.4 R12, [R135+0x7800] ;  /* 0x00780000870c783b */ /* 0x000eee0000000200 */
[C---:B------:R-:W-:Y:S08]  /*3900*/  HMMA.16816.F32 R8, R228.reuse, R40, R4 ;  /* 0x00000028e408723c */ /* 0x040ff00000001804 */
[----:B------:R-:W-:Y:S01]  /*3910*/  HMMA.16816.F32 R4, R228, R42, R56 ;  /* 0x0000002ae404723c */ /* 0x000fe20000001838 */
[----:B------:R-:W-:Y:S04]  /*3920*/  STL [R1+0x28], R64 ;  /* 0x0000284001007387 */ /* 0x000fe80000100800 */
[----:B------:R-:W-:Y:S04]  /*3930*/  STL [R1+0x1c], R3 ;  /* 0x00001c0301007387 */ /* 0x000fe80000100800 */
[----:B------:R4:W-:Y:S04]  /*3940*/  STL [R1+0x20], R2 ;  /* 0x0000200201007387 */ /* 0x0009e80000100800 */
[----:B------:R3:W-:Y:S01]  /*3950*/  STL [R1+0x24], R0 ;  /* 0x0000240001007387 */ /* 0x0007e20000100800 */
[C---:B-1----:R-:W-:Y:S08]  /*3960*/  HMMA.16816.F32 R40, R232.reuse, R20, R44 ;  /* 0x00000014e828723c */ /* 0x042ff0000000182c */
[C---:B--2---:R-:W-:Y:S08]  /*3970*/  HMMA.16816.F32 R52, R232.reuse, R24, R52 ;  /* 0x00000018e834723c */ /* 0x044ff00000001834 */
[----:B------:R-:W-:Y:S01]  /*3980*/  HMMA.16816.F32 R48, R232, R26, R48 ;  /* 0x0000001ae830723c */ /* 0x000fe20000001830 */
[----:B----4-:R-:W-:-:S02]  /*3990*/  IADD3 R2, R90, 0x7000, RZ ;  /* 0x000070005a027810 */ /* 0x010fc40007ffe0ff */
[----:B---3--:R-:W-:-:S05]  /*39a0*/  IADD3 R0, R90, 0x7800, RZ ;  /* 0x000078005a007810 */ /* 0x008fca0007ffe0ff */
[C---:B------:R-:W-:Y:S01]  /*39b0*/  HMMA.16816.F32 R36, R232.reuse, R22, R36 ;  /* 0x00000016e824723c */ /* 0x040fe20000001824 */
[----:B------:R-:W1:Y:S07]  /*39c0*/  LDSM.16.M88.4 R20, [R91] ;  /* 0x000000005b14783b */ /* 0x000e6e0000000200 */
[C---:B------:R-:W-:Y:S01]  /*39d0*/  HMMA.16816.F32 R24, R232.reuse, R12, R8 ;  /* 0x0000000ce818723c */ /* 0x040fe20000001808 */
[----:B------:R-:W-:Y:S07]  /*39e0*/  LDSM.16.M88.4 R8, [R0] ;  /* 0x000000000008783b */ /* 0x000fee0000000200 */
[----:B------:R-:W-:Y:S01]  /*39f0*/  HMMA.16816.F32 R4, R232, R14, R4 ;  /* 0x0000000ee804723c */ /* 0x000fe20000001804 */
[----:B------:R-:W2:Y:S01]  /*3a00*/  LDSM.16.M88.4 R12, [R2] ;  /* 0x00000000020c783b */ /* 0x000ea20000000200 */
[----:B------:R-:W-:-:S06]  /*3a10*/  IADD3 R3, R90, 0x6800, RZ ;  /* 0x000068005a037810 */ /* 0x000fcc0007ffe0ff */
[C---:B------:R-:W-:Y:S08]  /*3a20*/  HMMA.16816.F32 R32, R232.reuse, R16, R32 ;  /* 0x00000010e820723c */ /* 0x040ff00000001820 */
[----:B------:R-:W-:Y:S01]  /*3a30*/  HMMA.16816.F32 R28, R232, R18, R28 ;  /* 0x00000012e81c723c */ /* 0x000fe2000000181c */
[----:B------:R-:W3:Y:S07]  /*3a40*/  LDSM.16.M88.4 R16, [R3] ;  /* 0x000000000310783b */ /* 0x000eee0000000200 */
[C---:B-1----:R-:W-:Y:S08]  /*3a50*/  HMMA.16816.F32 R68, R236.reuse, R20, R52 ;  /* 0x00000014ec44723c */ /* 0x042ff00000001834 */
[C---:B------:R-:W-:Y:S08]  /*3a60*/  HMMA.16816.F32 R44, R236.reuse, R22, R48 ;  /* 0x00000016ec2c723c */ /* 0x040ff00000001830 */
[C---:B--2---:R-:W-:Y:S08]  /*3a70*/  HMMA.16816.F32 R32, R236.reuse, R12, R32 ;  /* 0x0000000cec20723c */ /* 0x044ff00000001820 */
[C---:B------:R-:W-:Y:S01]  /*3a80*/  HMMA.16816.F32 R28, R236.reuse, R14, R28 ;  /* 0x0000000eec1c723c */ /* 0x040fe2000000181c */
[----:B------:R-:W1:Y:S07]  /*3a90*/  LDSM.16.M88.4 R12, [R249+0x6000] ;  /* 0x00600000f90c783b */ /* 0x000e6e0000000200 */
[C---:B------:R-:W-:Y:S08]  /*3aa0*/  HMMA.16816.F32 R24, R236.reuse, R8, R24 ;  /* 0x00000008ec18723c */ /* 0x040ff00000001818 */
[C---:B------:R-:W-:Y:S01]  /*3ab0*/  HMMA.16816.F32 R20, R236.reuse, R10, R4 ;  /* 0x0000000aec14723c */ /* 0x040fe20000001804 */
[----:B------:R-:W2:Y:S04]  /*3ac0*/  LDSM.16.M88.4 R8, [R249+0x6800] ;  /* 0x00680000f908783b */ /* 0x000ea80000000200 */
[----:B------:R-:W4:Y:S03]  /*3ad0*/  LDSM.16.M88.4 R4, [R249+0x7000] ;  /* 0x00700000f904783b */ /* 0x000f260000000200 */
        /* <DEDUP_REMOVED lines=9> */
[C---:B----4-:R-:W-:Y:S08]  /*3b70*/  HMMA.16816.F32 R52, R240.reuse, R4, R32 ;  /* 0x00000004f034723c */ /* 0x050ff00000001820 */
[----:B------:R-:W-:Y:S01]  /*3b80*/  HMMA.16816.F32 R48, R240, R6, R28 ;  /* 0x00000006f030723c */ /* 0x000fe2000000181c */
[----:B------:R-:W4:Y:S04]  /*3b90*/  LDSM.16.M88.4 R4, [R248+0x1000] ;  /* 0x00100000f804783b */ /* 0x000f280000000200 */
[----:B------:R-:W4:Y:S01]  /*3ba0*/  LDSM.16.M88.4 R28, [R248+0x1800] ;  /* 0x00180000f81c783b */ /* 0x000f220000000200 */
[----:B------:R-:W-:Y:S01]  /*3bb0*/  ISETP.GT.AND P0, PT, R72, R133, PT ;  /* 0x000000854800720c */ /* 0x000fe20003f04270 */
[----:B------:R-:W-:-:S04]  /*3bc0*/  DEPBAR.LE SB0, 0x0 ;  /* 0x000080000000791a */ /* 0x000fc80000000000 */
[C---:B---3--:R-:W-:Y:S08]  /*3bd0*/  HMMA.16816.F32 R44, R240.reuse, R16, R24 ;  /* 0x00000010f02c723c */ /* 0x048ff00000001818 */
[----:B------:R-:W-:Y:S08]  /*3be0*/  HMMA.16816.F32 R36, R240, R18, R20 ;  /* 0x00000012f024723c */ /* 0x000ff00000001814 */
[C---:B-1----:R-:W-:Y:S08]  /*3bf0*/  HMMA.16816.F32 R40, R244.reuse, R12, R68 ;  /* 0x0000000cf428723c */ /* 0x042ff00000001844 */
[C---:B--2---:R-:W-:Y:S08]  /*3c00*/  HMMA.16816.F32 R24, R244.reuse, R8, R60 ;  /* 0x00000008f418723c */ /* 0x044ff0000000183c */
[C---:B------:R-:W-:Y:S08]  /*3c10*/  HMMA.16816.F32 R32, R244.reuse, R14, R64 ;  /* 0x0000000ef420723c */ /* 0x040ff00000001840 */
[C---:B------:R-:W-:Y:S08]  /*3c20*/  HMMA.16816.F32 R20, R244.reuse, R10, R56 ;  /* 0x0000000af414723c */ /* 0x040ff00000001838 */
[C---:B----4-:R-:W-:Y:S08]  /*3c30*/  HMMA.16816.F32 R16, R244.reuse, R4, R52 ;  /* 0x00000004f410723c */ /* 0x050ff00000001834 */
[C---:B------:R-:W-:Y:S08]  /*3c40*/  HMMA.16816.F32 R12, R244.reuse, R6, R48 ;  /* 0x00000006f40c723c */ /* 0x040ff00000001830 */
[C---:B------:R-:W-:Y:S08]  /*3c50*/  HMMA.16816.F32 R8, R244.reuse, R28, R44 ;  /* 0x0000001cf408723c */ /* 0x040ff0000000182c */
[----:B------:R-:W-:Y:S01]  /*3c60*/  HMMA.16816.F32 R4, R244, R30, R36 ;  /* 0x0000001ef404723c */ /* 0x000fe20000001824 */
[----:B------:R1:W-:Y:S04]  /*3c70*/  STL [R1+0x2c], R3 ;  /* 0x00002c0301007387 */ /* 0x0003e80000100800 */
[----:B------:R2:W-:Y:S04]  /*3c80*/  STL [R1+0x30], R2 ;  /* 0x0000300201007387 */ /* 0x0005e80000100800 */
[----:B------:R3:W-:Y:S01]  /*3c90*/  STL [R1+0x34], R0 ;  /* 0x0000340001007387 */ /* 0x0007e20000100800 */
[----:B------:R-:W-:-:S02]  /*3ca0*/  FMUL.FTZ R40, R40, c[0x0][0x320] ;  /* 0x0000c80028287a20 */ /* 0x000fc40000410000 */
[----:B------:R-:W-:Y:S02]  /*3cb0*/  FMUL.FTZ R42, R42, c[0x0][0x320] ;  /* 0x0000c8002a2a7a20 */ /* 0x000fe40000410000 */
[----:B------:R-:W-:Y:S02]  /*3cc0*/  FMUL.FTZ R43, R43, c[0x0][0x320] ;  /* 0x0000c8002b2b7a20 */ /* 0x000fe40000410000 */
[----:B------:R-:W-:Y:S02]  /*3cd0*/  FMUL.FTZ R24, R24, c[0x0][0x320] ;  /* 0x0000c80018187a20 */ /* 0x000fe40000410000 */
[----:B------:R-:W-:Y:S01]  /*3ce0*/  FMUL.FTZ R25, R25, c[0x0][0x320] ;  /* 0x0000c80019197a20 */ /* 0x000fe20000410000 */
[C---:B-1----:R-:W-:Y:S02]  /*3cf0*/  IADD3 R3, R90.reuse, 0x1800, RZ ;  /* 0x000018005a037810 */ /* 0x042fe40007ffe0ff */
[C---:B--2---:R-:W-:Y:S02]  /*3d00*/  IADD3 R2, R90.reuse, 0x1000, RZ ;  /* 0x000010005a027810 */ /* 0x044fe40007ffe0ff */
[----:B---3--:R-:W-:Y:S01]  /*3d10*/  IADD3 R0, R90, 0x800, RZ ;  /* 0x000008005a007810 */ /* 0x008fe20007ffe0ff */
[----:B------:R1:W-:Y:S01]  /*3d20*/  STL [R1+0x44], R3 ;  /* 0x0000440301007387 */ /* 0x0003e20000100800 */
[----:B------:R-:W-:-:S03]  /*3d30*/  FMUL.FTZ R41, R41, c[0x0][0x320] ;  /* 0x0000c80029297a20 */ /* 0x000fc60000410000 */
[----:B------:R1:W-:Y:S01]  /*3d40*/  STL [R1+0x3c], R0 ;  /* 0x00003c0001007387 */ /* 0x0003e20000100800 */
[----:B------:R-:W-:-:S03]  /*3d50*/  FMUL.FTZ R32, R32, c[0x0][0x320] ;  /* 0x0000c80020207a20 */ /* 0x000fc60000410000 */
[----:B------:R1:W-:Y:S01]  /*3d60*/  STL [R1+0x40], R2 ;  /* 0x0000400201007387 */ /* 0x0003e20000100800 */
[----:B------:R-:W-:Y:S02]  /*3d70*/  FMUL.FTZ R33, R33, c[0x0][0x320] ;  /* 0x0000c80021217a20 */ /* 0x000fe40000410000 */
[----:B------:R-:W-:Y:S02]  /*3d80*/  FMUL.FTZ R34, R34, c[0x0][0x320] ;  /* 0x0000c80022227a20 */ /* 0x000fe40000410000 */
[----:B------:R-:W-:Y:S02]  /*3d90*/  FMUL.FTZ R35, R35, c[0x0][0x320] ;  /* 0x0000c80023237a20 */ /* 0x000fe40000410000 */
[----:B------:R-:W-:Y:S02]  /*3da0*/  FMUL.FTZ R26, R26, c[0x0][0x320] ;  /* 0x0000c8001a1a7a20 */ /* 0x000fe40000410000 */
[----:B------:R-:W-:Y:S02]  /*3db0*/  FMUL.FTZ R27, R27, c[0x0][0x320] ;  /* 0x0000c8001b1b7a20 */ /* 0x000fe40000410000 */
[----:B------:R-:W-:-:S02]  /*3dc0*/  FMUL.FTZ R20, R20, c[0x0][0x320] ;  /* 0x0000c80014147a20 */ /* 0x000fc40000410000 */
        /* <DEDUP_REMOVED lines=18> */
[----:B------:R-:W-:Y:S01]  /*3ef0*/  FMUL.FTZ R7, R7, c[0x0][0x320] ;  /* 0x0000c80007077a20 */ /* 0x000fe20000410000 */
[----:B------:R1:W2:Y:S08]  /*3f00*/  MUFU.TANH R44, R40 ;  /* 0x00000028002c7308 */ /* 0x0002b00000002400 */
[----:B------:R1:W3:Y:S08]  /*3f10*/  MUFU.TANH R49, R42 ;  /* 0x0000002a00317308 */ /* 0x0002f00000002400 */
[----:B------:R1:W4:Y:S08]  /*3f20*/  MUFU.TANH R48, R43 ;  /* 0x0000002b00307308 */ /* 0x0003300000002400 */
[----:B------:R1:W1:Y:S08]  /*3f30*/  MUFU.TANH R31, R24 ;  /* 0x00000018001f7308 */ /* 0x0002700000002400 */
        /* <DEDUP_REMOVED lines=13> */
[----:B------:R-:W1:Y:S08]  /*4010*/  MUFU.TANH R41, R41 ;  /* 0x0000002900297308 */ /* 0x000e700000002400 */
        /* <DEDUP_REMOVED lines=13> */
[----:B------:R1:W1:Y:S01]  /*40f0*/  MUFU.TANH R26, R7 ;  /* 0x00000007001a7308 */ /* 0x0002620000002400 */
[----:B------:R-:W-:Y:S01]  /*4100*/  BSSY B0, `(.L_x_1042) ;  /* 0x000005c000007945 */ /* 0x000fe20003800000 */
[----:B------:R-:W-:Y:S01]  /*4110*/  BAR.SYNC.DEFER_BLOCKING 0x0 ;  /* 0x0000000000007b1d */ /* 0x000fe20000010000 */
[----:B------:R-:W-:-:S05]  /*4120*/  ISETP.GT.AND P6, PT, R77, 0x3f, PT ;  /* 0x0000003f4d00780c */ /* 0x000fca0003fc4270 */
[----:B------:R-:W-:Y:S05]  /*4130*/  @!P0 BRA `(.L_x_1043) ;  /* 0x0000058000008947 */ /* 0x000fea0003800000 */
[----:B--234-:R-:W-:Y:S01]  /*4140*/  ISETP.NE.AND P2, PT, R87, 0x1, PT ;  /* 0x000000015700780c */ /* 0x01cfe20003f45270 */
[----:B-1----:R-:W-:Y:S02]  /*4150*/  IMAD R2, R72, 0x40, R132 ;  /* 0x0000004048027824 */ /* 0x002fe400078e0284 */
[----:B------:R-:W-:-:S03]  /*4160*/  IMAD.MOV.U32 R6, RZ, RZ, RZ ;  /* 0x000000ffff067224 */ /* 0x000fc600078e00ff */
[----:B------:R-:W-:-:S05]  /*4170*/  IADD3 R2, R2, -0x40, R77 ;  /* 0xffffffc002027810 */ /* 0x000fca0007ffe04d */
[----:B------:R-:W-:Y:S02]  /*4180*/  IMAD.MOV.U32 R0, RZ, RZ, R2 ;  /* 0x000000ffff007224 */ /* 0x000fe400078e0002 */
        /* <DEDUP_REMOVED lines=8> */
[----:B------:R-:W-:-:S05]  /*4210*/  IMAD R2, R0, c[0x0][0x2b8], R2 ;  /* 0x0000ae0000027a24 */ /* 0x000fca00078e0202 */
[----:B------:R-:W-:Y:S01]  /*4220*/  SHF.R.S32.HI R0, RZ, 0x1f, R2 ;  /* 0x0000001fff007819 */ /* 0x000fe20000011402 */
[----:B------:R1:W-:Y:S04]  /*4230*/  STL [R1+0x8c], R2 ;  /* 0x00008c0201007387 */ /* 0x0003e80000100800 */
[----:B------:R-:W-:-:S04]  /*4240*/  IMAD R0, R0, c[0x0][0x1e0], RZ ;  /* 0x0000780000007a24 */ /* 0x000fc800078e02ff */
[C---:B------:R-:W-:Y:S02]  /*4250*/  IMAD R0, R2.reuse, c[0x0][0x1e4], R0 ;  /* 0x0000790002007a24 */ /* 0x040fe400078e0200 */
[----:B-1----:R-:W-:-:S04]  /*4260*/  IMAD.WIDE.U32 R2, R2, c[0x0][0x1e0], RZ ;  /* 0x0000780002027a25 */ /* 0x002fc800078e00ff */
[----:B------:R-:W-:Y:S01]  /*4270*/  IMAD.IADD R3, R3, 0x1, R0 ;  /* 0x0000000103037824 */ /* 0x000fe200078e0200 */
[----:B--2---:R1:W-:Y:S01]  /*4280*/  STL [R1+0x84], R6 ;  /* 0x0000840601007387 */ /* 0x0043e20000100800 */
[----:B------:R-:W-:Y:S02]  /*4290*/  SHF.R.S32.HI R0, RZ, 0x1f, R6 ;  /* 0x0000001fff007819 */ /* 0x000fe40000011406 */
[----:B------:R-:W-:-:S04]  /*42a0*/  IMAD.WIDE.U32 R2, R6, c[0x0][0x1f0], R2 ;  /* 0x00007c0006027a25 */ /* 0x000fc800078e0002 */
[----:B------:R-:W-:-:S04]  /*42b0*/  IMAD R0, R0, c[0x0][0x1f0], RZ ;  /* 0x00007c0000007a24 */ /* 0x000fc800078e02ff */
[----:B------:R-:W-:Y:S01]  /*42c0*/  IMAD R5, R6, c[0x0][0x1f4], R0 ;  /* 0x00007d0006057a24 */ /* 0x000fe200078e0200 */
[----:B------:R-:W-:-:S04]  /*42d0*/  IADD3 R0, P0, R84, R2, RZ ;  /* 0x0000000254007210 */ /* 0x000fc80007f1e0ff */
[----:B------:R-:W-:Y:S02]  /*42e0*/  IADD3.X R5, R83, R3, R5, P0, !PT ;  /* 0x0000000353057210 */ /* 0x000fe400007fe405 */
[----:B------:R-:W-:-:S04]  /*42f0*/  LEA R15, P0, R0, c[0x0][0x1c8], 0x1 ;  /* 0x00007200000f7a11 */ /* 0x000fc800078008ff */
[----:B------:R-:W-:Y:S01]  /*4300*/  LEA.HI.X R5, R0, c[0x0][0x1cc], R5, 0x1, P0 ;  /* 0x0000730000057a11 */ /* 0x000fe200000f0c05 */
[----:B------:R-:W-:Y:S06]  /*4310*/  BRA.DIV ~URZ, `(.L_x_1044) ;  /* 0x0000d7a27f007947 */ /* 0x000fec000b800000 */
[----:B------:R2:W3:Y:S02]  /*4320*/  SHFL.IDX PT, R4, R5, RZ, 0x181f ;  /* 0x00181fff05047589 */ /* 0x0004e400000e0000 */
.L_x_1082:
[----:B------:R-:W-:Y:S05]  /*4330*/  BRA.DIV ~URZ, `(.L_x_1045) ;  /* 0x0000d7f27f007947 */ /* 0x000fea000b800000 */
[----:B------:R-:W4:Y:S04]  /*4340*/  LDL R2, [R1+0x88] ;  /* 0x0000880001027983 */ /* 0x000f280000100800 */
[----:B------:R-:W5:Y:S04]  /*4350*/  LDL R51, [R1+0x9c] ;  /* 0x00009c0001337983 */ /* 0x000f680000100800 */
[----:B--2---:R-:W2:Y:S04]  /*4360*/  LDL R50, [R1+0x98] ;  /* 0x0000980001327983 */ /* 0x004ea80000100800 */
[----:B---3--:R-:W3:Y:S04]  /*4370*/  LDL R19, [R1+0x94] ;  /* 0x0000940001137983 */ /* 0x008ee80000100800 */
[----:B------:R-:W3:Y:S04]  /*4380*/  LDL R18, [R1+0x54] ;  /* 0x0000540001127983 */ /* 0x000ee80000100800 */
[----:B------:R-:W1:Y:S02]  /*4390*/  SHFL.IDX PT, R0, R15, RZ, 0x181f ;  /* 0x00181fff0f007589 */ /* 0x000e6400000e0000 */
[----:B-1----:R-:W-:-:S02]  /*43a0*/  IADD3 R10, P1, R0, R80, RZ ;  /* 0x00000050000a7210 */ /* 0x002fc40007f3e0ff */
[C---:B------:R-:W-:Y:S02]  /*43b0*/  IADD3 R8, P0, R0.reuse, R79, RZ ;  /* 0x0000004f00087210 */ /* 0x040fe40007f1e0ff */
[----:B------:R-:W-:Y:S01]  /*43c0*/  IADD3 R6, P5, R0, R81, RZ ;  /* 0x0000005100067210 */ /* 0x000fe20007fbe0ff */
[C---:B------:R-:W-:Y:S02]  /*43d0*/  IMAD.X R11, R4.reuse, 0x1, R73, P1 ;  /* 0x00000001040b7824 */ /* 0x040fe400008e0649 */
[C---:B------:R-:W-:Y:S02]  /*43e0*/  IMAD.X R9, R4.reuse, 0x1, R74, P0 ;  /* 0x0000000104097824 */ /* 0x040fe400000e064a */
[----:B------:R-:W-:Y:S01]  /*43f0*/  IMAD.X R7, R4, 0x1, R75, P5 ;  /* 0x0000000104077824 */ /* 0x000fe200028e064b */
[----:B----4-:R-:W-:Y:S02]  /*4400*/  ISETP.GE.AND P3, PT, R2, c[0x0][0x1d4], PT ;  /* 0x0000750002007a0c */ /* 0x010fe40003f66270 */
[----:B------:R-:W-:-:S02]  /*4410*/  IADD3 R2, P4, R0, R82, RZ ;  /* 0x0000005200027210 */ /* 0x000fc40007f9e0ff */
[----:B-----5:R-:W-:Y:S01]  /*4420*/  ISETP.GE.AND P2, PT, R51, c[0x0][0x1d4], PT ;  /* 0x0000750033007a0c */ /* 0x020fe20003f46270 */
[----:B------:R-:W1:Y:S01]  /*4430*/  SHFL.IDX PT, R0, R15, 0x1, 0x181f ;  /* 0x00381f000f007f89 */ /* 0x000e6200000e0000 */
[----:B------:R-:W-:Y:S01]  /*4440*/  SEL R14, RZ, 0x10, P3 ;  /* 0x00000010ff0e7807 */ /* 0x000fe20001800000 */
[----:B------:R-:W-:Y:S01]  /*4450*/  IMAD.X R3, R4, 0x1, R76, P4 ;  /* 0x0000000104037824 */ /* 0x000fe200020e064c */
[----:B--2---:R-:W-:Y:S01]  /*4460*/  ISETP.GE.AND P1, PT, R50, c[0x0][0x1d4], PT ;  /* 0x0000750032007a0c */ /* 0x004fe20003f26270 */
[----:B------:R2:W4:Y:S01]  /*4470*/  SHFL.IDX PT, R4, R5, 0x1, 0x181f ;  /* 0x00381f0005047f89 */ /* 0x00052200000e0000 */
[----:B------:R-:W-:Y:S02]  /*4480*/  SEL R13, RZ, 0x10, P2 ;  /* 0x00000010ff0d7807 */ /* 0x000fe40001000000 */
[----:B---3--:R-:W-:Y:S02]  /*4490*/  ISETP.GE.AND P0, PT, R19, c[0x0][0x1d4], PT ;  /* 0x0000750013007a0c */ /* 0x008fe40003f06270 */
[----:B------:R-:W-:Y:S01]  /*44a0*/  SEL R12, RZ, 0x10, P1 ;  /* 0x00000010ff0c7807 */ /* 0x000fe20000800000 */
[----:B------:R3:W-:Y:S04]  /*44b0*/  LDGSTS.E.BYPASS.LTC128B.128 [R18+0x10100], [R10.64], !P3 ;  /* 0x101000000a127fae */ /* 0x0007e8000d901d46 */
[----:B------:R3:W-:Y:S04]  /*44c0*/  LDGSTS.E.BYPASS.LTC128B.128 [R18+0x12100], [R8.64], !P2 ;  /* 0x1210000008127fae */ /* 0x0007e8000d101d46 */
[----:B------:R3:W-:Y:S04]  /*44d0*/  LDGSTS.E.BYPASS.LTC128B.128 [R18+0x14100], [R6.64], !P1 ;  /* 0x1410000006127fae */ /* 0x0007e8000c901d46 */
[----:B------:R3:W-:Y:S01]  /*44e0*/  LDGSTS.E.BYPASS.LTC128B.128 [R18+0x16100], [R2.64], !P0 ;  /* 0x1610000002127fae */ /* 0x0007e2000c101d46 */
[----:B--2---:R-:W-:-:S03]  /*44f0*/  SEL R5, RZ, 0x10, P0 ;  /* 0x00000010ff057807 */ /* 0x004fc60000000000 */
.L_x_1083:
[----:B-1----:R-:W2:Y:S01]  /*4500*/  LDL R15, [R1+0x54] ;  /* 0x00005400010f7983 */ /* 0x002ea20000100800 */
[----:B---3--:R-:W-:-:S02]  /*4510*/  IADD3 R2, -R13, 0x10, RZ ;  /* 0x000000100d027810 */ /* 0x008fc40007ffe1ff */
[----:B------:R-:W-:Y:S02]  /*4520*/  IADD3 R10, -R14, 0x10, RZ ;  /* 0x000000100e0a7810 */ /* 0x000fe40007ffe1ff */
[----:B------:R-:W-:Y:S02]  /*4530*/  LOP3.LUT R2, R2, 0xf, RZ, 0xc0, !PT ;  /* 0x0000000f02027812 */ /* 0x000fe400078ec0ff */
[----:B------:R-:W-:Y:S02]  /*4540*/  IADD3 R6, -R12, 0x10, RZ ;  /* 0x000000100c067810 */ /* 0x000fe40007ffe1ff */
[----:B------:R-:W-:Y:S02]  /*4550*/  LOP3.LUT R10, R10, 0xf, RZ, 0xc0, !PT ;  /* 0x0000000f0a0a7812 */ /* 0x000fe400078ec0ff */
[----:B------:R-:W-:Y:S02]  /*4560*/  IADD3 R8, P5, P4, R2, R0, R79 ;  /* 0x0000000002087210 */ /* 0x000fe40007cbe04f */
[----:B------:R-:W-:-:S02]  /*4570*/  IADD3 R2, -R5, 0x10, RZ ;  /* 0x0000001005027810 */ /* 0x000fc40007ffe1ff */
[----:B------:R-:W-:Y:S02]  /*4580*/  LOP3.LUT R6, R6, 0xf, RZ, 0xc0, !PT ;  /* 0x0000000f06067812 */ /* 0x000fe400078ec0ff */
[-C--:B------:R-:W-:Y:S02]  /*4590*/  IADD3 R10, P1, P0, R10, R0.reuse, R80 ;  /* 0x000000000a0a7210 */ /* 0x080fe4000783e050 */
[----:B------:R-:W-:Y:S02]  /*45a0*/  LOP3.LUT R2, R2, 0xf, RZ, 0xc0, !PT ;  /* 0x0000000f02027812 */ /* 0x000fe400078ec0ff */
[----:B------:R-:W-:Y:S02]  /*45b0*/  IADD3 R6, P3, P2, R6, R0, R81 ;  /* 0x0000000006067210 */ /* 0x000fe40007a7e051 */
[----:B----4-:R-:W-:Y:S02]  /*45c0*/  IADD3.X R11, RZ, R4, R73, P1, P0 ;  /* 0x00000004ff0b7210 */ /* 0x010fe40000fe0449 */
[----:B------:R-:W-:-:S02]  /*45d0*/  IADD3 R2, P1, P0, R2, R0, R82 ;  /* 0x0000000002027210 */ /* 0x000fc4000783e052 */
[-C--:B------:R-:W-:Y:S02]  /*45e0*/  IADD3.X R7, RZ, R4.reuse, R75, P3, P2 ;  /* 0x00000004ff077210 */ /* 0x080fe40001fe444b */
[----:B------:R-:W-:Y:S02]  /*45f0*/  ISETP.NE.U32.AND P3, PT, R14, RZ, PT ;  /* 0x000000ff0e00720c */ /* 0x000fe40003f65070 */
[----:B------:R-:W-:Y:S02]  /*4600*/  ISETP.NE.U32.AND P2, PT, R13, RZ, PT ;  /* 0x000000ff0d00720c */ /* 0x000fe40003f45070 */
[----:B------:R-:W-:Y:S02]  /*4610*/  IADD3.X R3, RZ, R4, R76, P1, P0 ;  /* 0x00000004ff037210 */ /* 0x000fe40000fe044c */
[----:B------:R-:W-:Y:S02]  /*4620*/  ISETP.NE.U32.AND P1, PT, R12, RZ, PT ;  /* 0x000000ff0c00720c */ /* 0x000fe40003f25070 */
[----:B------:R-:W-:-:S02]  /*4630*/  ISETP.NE.U32.AND P0, PT, R5, RZ, PT ;  /* 0x000000ff0500720c */ /* 0x000fc40003f05070 */
[----:B------:R-:W-:-:S03]  /*4640*/  IADD3.X R9, RZ, R4, R74, P5, P4 ;  /* 0x00000004ff097210 */ /* 0x000fc60002fe844a */
[----:B------:R-:W-:Y:S01]  /*4650*/  @!PT LDS RZ, [RZ] ;  /* 0x00000000fffff984 */ /* 0x000fe20000000800 */
[----:B------:R-:W-:Y:S01]  /*4660*/  @!PT LDS RZ, [RZ] ;  /* 0x00000000fffff984 */ /* 0x000fe20000000800 */
[----:B------:R-:W-:Y:S01]  /*4670*/  @!PT LDS RZ, [RZ] ;  /* 0x00000000fffff984 */ /* 0x000fe20000000800 */
[----:B--2---:R1:W-:Y:S04]  /*4680*/  LDGSTS.E.BYPASS.LTC128B.128.ZFILL [R15+0x11100], [R10.64], P3 ;  /* 0x111000000a0f7fae */ /* 0x0043e80009941d46 */
[----:B------:R1:W-:Y:S04]  /*4690*/  LDGSTS.E.BYPASS.LTC128B.128.ZFILL [R15+0x13100], [R8.64], P2 ;  /* 0x13100000080f7fae */ /* 0x0003e80009141d46 */
[----:B------:R1:W-:Y:S04]  /*46a0*/  LDGSTS.E.BYPASS.LTC128B.128.ZFILL [R15+0x15100], [R6.64], P1 ;  /* 0x15100000060f7fae */ /* 0x0003e80008941d46 */
[----:B------:R1:W-:Y:S02]  /*46b0*/  LDGSTS.E.BYPASS.LTC128B.128.ZFILL [R15+0x17100], [R2.64], P0 ;  /* 0x17100000020f7fae */ /* 0x0003e40008141d46 */
.L_x_1043:
[----:B--234-:R-:W-:Y:S05]  /*46c0*/  BSYNC B0 ;  /* 0x0000000000007941 */ /* 0x01cfea0003800000 */
.L_x_1042:
[----:B-1----:R-:W2:Y:S04]  /*46d0*/  LDL R3, [R1+0xf0] ;  /* 0x0000f00001037983 */ /* 0x002ea80000100800 */
[----:B------:R-:W2:Y:S01]  /*46e0*/  LDL R2, [R1+0x200] ;  /* 0x0002000001027983 */ /* 0x000ea20000100800 */
[----:B------:R-:W-:-:S03]  /*46f0*/  MOV R4, c[0x0][0x2c4] ;  /* 0x0000b10000047a02 */ /* 0x000fc60000000f00 */
[----:B------:R-:W3:Y:S01]  /*4700*/  LDL R5, [R1+0xdc] ;  /* 0x0000dc0001057983 */ /* 0x000ee20000100800 */
[----:B------:R-:W-:Y:S02]  /*4710*/  ISETP.NE.AND P0, PT, R4, 0x1, PT ;  /* 0x000000010400780c */ /* 0x000fe40003f05270 */
[----:B------:R-:W-:Y:S01]  /*4720*/  MOV R0, 0x1 ;  /* 0x0000000100007802 */ /* 0x000fe20000000f00 */
[----:B------:R-:W0:Y:S04]  /*4730*/  LDGDEPBAR ;  /* 0x00000000000079af */ /* 0x000e280000000000 */
[----:B------:R-:W-:Y:S02]  /*4740*/  IMAD R0, R72, -0x40, R0 ;  /* 0xffffffc048007824 */ /* 0x000fe400078e0200 */
[----:B--2---:R-:W-:Y:S01]  /*4750*/  IMAD.IADD R4, R2, 0x1, R3 ;  /* 0x0000000102047824 */ /* 0x004fe200078e0203 */
[----:B------:R-:W-:-:S03]  /*4760*/  MOV R3, c[0x0][0x2ac] ;  /* 0x0000ab0000037a02 */ /* 0x000fc60000000f00 */
[----:B------:R-:W-:Y:S01]  /*4770*/  @P0 IMAD.HI.U32 R2, R4, c[0x0][0x2c8], RZ ;  /* 0x0000b20004020a27 */ /* 0x000fe200078e00ff */
[----:B------:R1:W-:Y:S03]  /*4780*/  STL [R1+0xac], R4 ;  /* 0x0000ac0401007387 */ /* 0x0003e60000100800 */
[----:B------:R-:W-:Y:S02]  /*4790*/  IMAD R0, R3, c[0x0][0x1d0], R0 ;  /* 0x0000740003007a24 */ /* 0x000fe400078e0200 */
[----:B---3--:R-:W-:-:S03]  /*47a0*/  IMAD.IADD R6, R78, 0x1, -R5 ;  /* 0x000000014e067824 */ /* 0x008fc600078e0a05 */
[----:B------:R-:W-:Y:S02]  /*47b0*/  IADD3 R5, R0, -c[0x0][0x168], -R5 ;  /* 0x80005a0000057a10 */ /* 0x000fe40007ffe805 */
[----:B-1----:R-:W-:Y:S01]  /*47c0*/  @P0 SHF.R.U32.HI R4, RZ, c[0x0][0x2cc], R2 ;  /* 0x0000b300ff040a19 */ /* 0x002fe20000011602 */
[----:B------:R-:W-:Y:S05]  /*47d0*/  BRA.DIV ~URZ, `(.L_x_1046) ;  /* 0x0000d6227f007947 */ /* 0x000fea000b800000 */
[----:B------:R1:W2:Y:S02]  /*47e0*/  SHFL.IDX PT, R0, R4, RZ, 0x1c1f ;  /* 0x001c1fff04007589 */ /* 0x0002a400000e0000 */
.L_x_1084:
[----:B--2---:R-:W-:-:S05]  /*47f0*/  IMAD.IADD R0, R5, 0x1, R0 ;  /* 0x0000000105007824 */ /* 0x004fca00078e0200 */
[----:B------:R-:W-:-:S04]  /*4800*/  IMNMX R0, R6, R0, PT ;  /* 0x0000000006007217 */ /* 0x000fc80003800200 */
[C---:B------:R-:W-:Y:S02]  /*4810*/  ISETP.GT.AND P0, PT, R0.reuse, RZ, PT ;  /* 0x000000ff0000720c */ /* 0x040fe40003f04270 */
[----:B------:R-:W-:Y:S02]  /*4820*/  ISETP.GT.AND P2, PT, R0, 0x1, PT ;  /* 0x000000010000780c */ /* 0x000fe40003f44270 */
[----:B------:R-:W-:Y:S02]  /*4830*/  FSEL R13, R44, -INF , P0 ;  /* 0xff8000002c0d7808 */ /* 0x000fe40000000000 */
[C---:B------:R-:W-:Y:S02]  /*4840*/  ISETP.GT.AND P3, PT, R0.reuse, 0x8, PT ;  /* 0x000000080000780c */ /* 0x040fe40003f64270 */
[C---:B------:R-:W-:Y:S02]  /*4850*/  ISETP.GT.AND P4, PT, R0.reuse, 0x9, PT ;  /* 0x000000090000780c */ /* 0x040fe40003f84270 */
[----:B------:R-:W-:-:S02]  /*4860*/  ISETP.GT.AND P1, PT, R0, 0x10, PT ;  /* 0x000000100000780c */ /* 0x000fc40003f24270 */
[----:B------:R-:W-:Y:S02]  /*4870*/  ISETP.GT.AND P0, PT, R0, 0x11, PT ;  /* 0x000000110000780c */ /* 0x000fe40003f04270 */
[----:B------:R-:W-:Y:S02]  /*4880*/  FSEL R12, R41, -INF , P2 ;  /* 0xff800000290c7808 */ /* 0x000fe40001000000 */
        /* <DEDUP_REMOVED lines=11> */
[----:B------:R-:W-:Y:S02]  /*4940*/  FSEL R87, R25, -INF , P2 ;  /* 0xff80000019577808 */ /* 0x000fe40001000000 */
[----:B------:R-:W-:Y:S02]  /*4950*/  FSEL R86, R24, -INF , P1 ;  /* 0xff80000018567808 */ /* 0x000fe40000800000 */
[----:B------:R-:W-:Y:S02]  /*4960*/  FSEL R85, R23, -INF , P0 ;  /* 0xff80000017557808 */ /* 0x000fe40000000000 */
[C---:B------:R-:W-:Y:S02]  /*4970*/  ISETP.GT.AND P4, PT, R0.reuse, 0x29, PT ;  /* 0x000000290000780c */ /* 0x040fe40003f84270 */
[----:B------:R-:W-:-:S02]  /*4980*/  ISETP.GT.AND P3, PT, R0, 0x30, PT ;  /* 0x000000300000780c */ /* 0x000fc40003f64270 */
[C---:B------:R-:W-:Y:S02]  /*4990*/  ISETP.GT.AND P2, PT, R0.reuse, 0x31, PT ;  /* 0x000000310000780c */ /* 0x040fe40003f44270 */
[C---:B------:R-:W-:Y:S02]  /*49a0*/  ISETP.GT.AND P1, PT, R0.reuse, 0x38, PT ;  /* 0x000000380000780c */ /* 0x040fe40003f24270 */
[----:B------:R-:W-:Y:S02]  /*49b0*/  ISETP.GT.AND P0, PT, R0, 0x39, PT ;  /* 0x000000390000780c */ /* 0x000fe40003f04270 */
[----:B------:R-:W-:Y:S02]  /*49c0*/  FSEL R84, R22, -INF , P4 ;  /* 0xff80000016547808 */ /* 0x000fe40002000000 */
[----:B------:R-:W-:Y:S02]  /*49d0*/  FSEL R83, R21, -INF , P3 ;  /* 0xff80000015537808 */ /* 0x000fe40001800000 */
[----:B------:R-:W-:-:S02]  /*49e0*/  FSEL R82, R20, -INF , P2 ;  /* 0xff80000014527808 */ /* 0x000fc40001000000 */
[----:B------:R-:W-:Y:S02]  /*49f0*/  FSEL R81, R17, -INF , P1 ;  /* 0xff80000011517808 */ /* 0x000fe40000800000 */
[----:B------:R-:W-:Y:S01]  /*4a00*/  FSEL R80, R16, -INF , P0 ;  /* 0xff80000010507808 */ /* 0x000fe20000000000 */
[----:B------:R-:W-:Y:S05]  /*4a10*/  BRA.DIV ~URZ, `(.L_x_1047) ;  /* 0x0000d4427f007947 */ /* 0x000fea000b800000 */
[----:B------:R-:W2:Y:S01]  /*4a20*/  SHFL.IDX PT, R0, R4, 0x1, 0x1c1f ;  /* 0x003c1f0004007f89 */ /* 0x000ea200000e0000 */
[----:B------:R-:W-:-:S04]  /*4a30*/  FMNMX.FTZ R2, R13, R12, !PT ;  /* 0x0000000c0d027209 */ /* 0x000fc80007810000 */
[----:B------:R-:W-:-:S04]  /*4a40*/  FMNMX.FTZ R2, R14, R2, !PT ;  /* 0x000000020e027209 */ /* 0x000fc80007810000 */
[----:B------:R-:W-:-:S04]  /*4a50*/  FMNMX.FTZ R2, R15, R2, !PT ;  /* 0x000000020f027209 */ /* 0x000fc80007810000 */
[----:B------:R-:W-:-:S04]  /*4a60*/  FMNMX.FTZ R2, R18, R2, !PT ;  /* 0x0000000212027209 */ /* 0x000fc80007810000 */
[----:B------:R-:W-:-:S04]  /*4a70*/  FMNMX.FTZ R2, R19, R2, !PT ;  /* 0x0000000213027209 */ /* 0x000fc80007810000 */
[----:B------:R-:W-:Y:S01]  /*4a80*/  FMNMX.FTZ R2, R28, R2, !PT ;  /* 0x000000021c027209 */ /* 0x000fe20007810000 */
[----:B--2---:R-:W-:-:S03]  /*4a90*/  IMAD.IADD R0, R5, 0x1, R0 ;  /* 0x0000000105007824 */ /* 0x004fc600078e0200 */
[----:B------:R-:W-:Y:S02]  /*4aa0*/  FMNMX.FTZ R2, R29, R2, !PT ;  /* 0x000000021d027209 */ /* 0x000fe40007810000 */
[----:B------:R-:W-:Y:S02]  /*4ab0*/  IMNMX R0, R6, R0, PT ;  /* 0x0000000006007217 */ /* 0x000fe40003800200 */
[----:B------:R-:W-:Y:S02]  /*4ac0*/  FMNMX.FTZ R2, R87, R2, !PT ;  /* 0x0000000257027209 */ /* 0x000fe40007810000 */
[C---:B------:R-:W-:Y:S02]  /*4ad0*/  ISETP.GT.AND P1, PT, R0.reuse, RZ, PT ;  /* 0x000000ff0000720c */ /* 0x040fe40003f24270 */
[C---:B------:R-:W-:Y:S02]  /*4ae0*/  ISETP.GT.AND P0, PT, R0.reuse, 0x1, PT ;  /* 0x000000010000780c */ /* 0x040fe40003f04270 */
[----:B------:R-:W-:-:S02]  /*4af0*/  ISETP.GT.AND P2, PT, R0, 0x8, PT ;  /* 0x000000080000780c */ /* 0x000fc40003f44270 */
[----:B------:R-:W-:Y:S02]  /*4b00*/  FSEL R6, R49, -INF , P1 ;  /* 0xff80000031067808 */ /* 0x000fe40000800000 */
[----:B------:R-:W-:Y:S02]  /*4b10*/  FSEL R5, R48, -INF , P0 ;  /* 0xff80000030057808 */ /* 0x000fe40000000000 */
[----:B------:R-:W-:Y:S02]  /*4b20*/  ISETP.GT.AND P0, PT, R0, 0x9, PT ;  /* 0x000000090000780c */ /* 0x000fe40003f04270 */
[----:B------:R-:W-:Y:S02]  /*4b30*/  FSEL R8, R46, -INF , P2 ;  /* 0xff8000002e087808 */ /* 0x000fe40001000000 */
[----:B------:R-:W-:Y:S02]  /*4b40*/  FMNMX.FTZ R3, R6, R5, !PT ;  /* 0x0000000506037209 */ /* 0x000fe40007810000 */
[----:B------:R-:W-:-:S02]  /*4b50*/  ISETP.GT.AND P1, PT, R0, 0x10, PT ;  /* 0x000000100000780c */ /* 0x000fc40003f24270 */
[----:B------:R-:W-:Y:S02]  /*4b60*/  FSEL R7, R47, -INF , P0 ;  /* 0xff8000002f077808 */ /* 0x000fe40000000000 */
[----:B------:R-:W-:Y:S02]  /*4b70*/  FMNMX.FTZ R3, R8, R3, !PT ;  /* 0x0000000308037209 */ /* 0x000fe40007810000 */
[C---:B------:R-:W-:Y:S02]  /*4b80*/  ISETP.GT.AND P0, PT, R0.reuse, 0x11, PT ;  /* 0x000000110000780c */ /* 0x040fe40003f04270 */
[----:B------:R-:W-:Y:S02]  /*4b90*/  FSEL R17, R43, -INF , P1 ;  /* 0xff8000002b117808 */ /* 0x000fe40000800000 */
[----:B------:R-:W-:Y:S02]  /*4ba0*/  FMNMX.FTZ R3, R7, R3, !PT ;  /* 0x0000000307037209 */ /* 0x000fe40007810000 */
[----:B------:R-:W-:-:S02]  /*4bb0*/  ISETP.GT.AND P1, PT, R0, 0x18, PT ;  /* 0x000000180000780c */ /* 0x000fc40003f24270 */
[----:B------:R-:W-:Y:S02]  /*4bc0*/  FSEL R11, R45, -INF , P0 ;  /* 0xff8000002d0b7808 */ /* 0x000fe40000000000 */
[----:B------:R-:W-:Y:S02]  /*4bd0*/  FMNMX.FTZ R3, R17, R3, !PT ;  /* 0x0000000311037209 */ /* 0x000fe40007810000 */
[----:B------:R-:W-:Y:S02]  /*4be0*/  ISETP.GT.AND P0, PT, R0, 0x19, PT ;  /* 0x000000190000780c */ /* 0x000fe40003f04270 */
        /* <DEDUP_REMOVED lines=8> */
[----:B------:R-:W-:-:S02]  /*4c70*/  FMNMX.FTZ R2, R86, R2, !PT ;  /* 0x0000000256027209 */ /* 0x000fc40007810000 */
[----:B------:R-:W-:Y:S02]  /*4c80*/  ISETP.GT.AND P1, PT, R0, 0x28, PT ;  /* 0x000000280000780c */ /* 0x000fe40003f24270 */
[----:B------:R-:W-:Y:S02]  /*4c90*/  FSEL R78, R38, -INF , P0 ;  /* 0xff800000264e7808 */ /* 0x000fe40000000000 */
[----:B------:R-:W-:Y:S02]  /*4ca0*/  FMNMX.FTZ R3, R79, R3, !PT ;  /* 0x000000034f037209 */ /* 0x000fe40007810000 */
[----:B------:R-:W-:Y:S02]  /*4cb0*/  FMNMX.FTZ R2, R85, R2, !PT ;  /* 0x0000000255027209 */ /* 0x000fe40007810000 */
[----:B------:R-:W-:Y:S02]  /*4cc0*/  ISETP.GT.AND P0, PT, R0, 0x29, PT ;  /* 0x000000290000780c */ /* 0x000fe40003f04270 */
[----:B------:R-:W-:-:S02]  /*4cd0*/  FSEL R77, R35, -INF , P1 ;  /* 0xff800000234d7808 */ /* 0x000fc40000800000 */
[----:B------:R-:W-:Y:S02]  /*4ce0*/  FMNMX.FTZ R3, R78, R3, !PT ;  /* 0x000000034e037209 */ /* 0x000fe40007810000 */
        /* <DEDUP_REMOVED lines=17> */
[----:B------:R-:W-:Y:S02]  /*4e00*/  FSEL R72, R26, -INF , P0 ;  /* 0xff8000001a487808 */ /* 0x000fe40000000000 */
[----:B------:R-:W-:Y:S02]  /*4e10*/  FMNMX.FTZ R2, R73, R3, !PT ;  /* 0x0000000349027209 */ /* 0x000fe40007810000 */
[----:B------:R-:W2:Y:S02]  /*4e20*/  SHFL.BFLY PT, R3, R0, 0x2, 0x1f ;  /* 0x0c401f0000037f89 */ /* 0x000ea400000e0000 */
[----:B------:R-:W-:-:S05]  /*4e30*/  FMNMX.FTZ R2, R72, R2, !PT ;  /* 0x0000000248027209 */ /* 0x000fca0007810000 */
[----:B------:R-:W3:Y:S01]  /*4e40*/  SHFL.BFLY PT, R16, R2, 0x2, 0x1f ;  /* 0x0c401f0002107f89 */ /* 0x000ee200000e0000 */
[----:B--2---:R-:W-:-:S05]  /*4e50*/  FMNMX.FTZ R0, R3, R0, !PT ;  /* 0x0000000003007209 */ /* 0x004fca0007810000 */
[----:B------:R-:W2:Y:S01]  /*4e60*/  SHFL.BFLY PT, R132, R0, 0x1, 0x1f ;  /* 0x0c201f0000847f89 */ /* 0x000ea200000e0000 */
[----:B---3--:R-:W-:-:S05]  /*4e70*/  FMNMX.FTZ R16, R2, R16, !PT ;  /* 0x0000001002107209 */ /* 0x008fca0007810000 */
[----:B------:R3:W4:Y:S01]  /*4e80*/  SHFL.BFLY PT, R3, R16, 0x1, 0x1f ;  /* 0x0c201f0010037f89 */ /* 0x00072200000e0000 */
[----:B--2---:R-:W-:-:S03]  /*4e90*/  FMNMX.FTZ R132, R0, R132, !PT ;  /* 0x0000008400847209 */ /* 0x004fc60007810000 */
.L_x_1085:
[----:B------:R-:W2:Y:S04]  /*4ea0*/  LDL R56, [R1+0x38] ;  /* 0x0000380001387983 */ /* 0x000ea80000100800 */
[----:B------:R-:W5:Y:S01]  /*4eb0*/  LDL R93, [R1] ;  /* 0x00000000015d7983 */ /* 0x000f620000100800 */
[C---:B------:R-:W-:Y:S01]  /*4ec0*/  FMUL.FTZ R2, R132.reuse, c[0x0][0x2d0] ;  /* 0x0000b40084027a20 */ /* 0x040fe20000410000 */
[----:B------:R-:W-:Y:S01]  /*4ed0*/  FSETP.NEU.FTZ.AND P0, PT, R132, -INF , PT ;  /* 0xff8000008400780b */ /* 0x000fe20003f1d000 */
[----:B------:R-:W-:Y:S01]  /*4ee0*/  WARPSYNC 0xffffffff ;  /* 0xffffffff00007948 */ /* 0x000fe20003800000 */
[----:B---34-:R-:W-:Y:S01]  /*4ef0*/  FMNMX.FTZ R16, R3, R16, !PT ;  /* 0x0000001003107209 */ /* 0x018fe20007810000 */
[----:B------:R-:W3:Y:S01]  /*4f00*/  LDSM.16.MT88.4 R24, [R250] ;  /* 0x00000000fa18783b */ /* 0x000ee20000004200 */
[----:B------:R-:W-:-:S02]  /*4f10*/  FSEL R2, R2, RZ, P0 ;  /* 0x000000ff02027208 */ /* 0x000fc40000000000 */
[C---:B------:R-:W-:Y:S01]  /*4f20*/  FSETP.NEU.FTZ.AND P0, PT, R16.reuse, -INF , PT ;  /* 0xff8000001000780b */ /* 0x040fe20003f1d000 */
[----:B------:R-:W-:Y:S01]  /*4f30*/  FMUL.FTZ R0, R16, c[0x0][0x2d0] ;  /* 0x0000b40010007a20 */ /* 0x000fe20000410000 */
[----:B------:R-:W4:Y:S01]  /*4f40*/  LDSM.16.MT88.4 R20, [R252] ;  /* 0x00000000fc14783b */ /* 0x000f220000004200 */
[--C-:B------:R-:W-:Y:S02]  /*4f50*/  FFMA.FTZ R3, R14, c[0x0][0x2d0], -R2.reuse ;  /* 0x0000b4000e037a23 */ /* 0x100fe40000010802 */
[--C-:B------:R-:W-:Y:S01]  /*4f60*/  FFMA.FTZ R13, R13, c[0x0][0x2d0], -R2.reuse ;  /* 0x0000b4000d0d7a23 */ /* 0x100fe20000010802 */
[----:B------:R-:W-:Y:S01]  /*4f70*/  FSEL R0, R0, RZ, P0 ;  /* 0x000000ff00007208 */ /* 0x000fe20000000000 */
[----:B------:R1:W-:Y:S01]  /*4f80*/  MUFU.EX2 R117, R3 ;  /* 0x0000000300757308 */ /* 0x0003e20000000800 */
[----:B------:R-:W-:Y:S01]  /*4f90*/  FFMA.FTZ R12, R12, c[0x0][0x2d0], -R2 ;  /* 0x0000b4000c0c7a23 */ /* 0x000fe20000010802 */
[----:B------:R-:W-:Y:S02]  /*4fa0*/  LDSM.16.MT88.4 R44, [R250+0x800] ;  /* 0x00080000fa2c783b */ /* 0x000fe40000004200 */
[----:B------:R-:W-:-:S02]  /*4fb0*/  FFMA.FTZ R6, R6, c[0x0][0x2d0], -R0 ;  /* 0x0000b40006067a23 */ /* 0x000fc40000010800 */
[----:B------:R-:W-:Y:S02]  /*4fc0*/  LDSM.16.MT88.4 R40, [R252+0x800] ;  /* 0x00080000fc28783b */ /* 0x000fe40000004200 */
[----:B------:R-:W-:Y:S02]  /*4fd0*/  MUFU.EX2 R118, R13 ;  /* 0x0000000d00767308 */ /* 0x000fe40000000800 */
[----:B------:R-:W-:Y:S04]  /*4fe0*/  LDSM.16.MT88.4 R32, [R251+0x800] ;  /* 0x00080000fb20783b */ /* 0x000fe80000004200 */
[----:B------:R-:W-:Y:S01]  /*4ff0*/  LDSM.16.MT88.4 R64, [R252+0x2000] ;  /* 0x00200000fc40783b */ /* 0x000fe20000004200 */
[----:B-1----:R-:W-:Y:S01]  /*5000*/  FFMA.FTZ R3, R15, c[0x0][0x2d0], -R2 ;  /* 0x0000b4000f037a23 */ /* 0x002fe20000010802 */
[----:B------:R-:W1:Y:S02]  /*5010*/  MUFU.EX2 R116, R12 ;  /* 0x0000000c00747308 */ /* 0x000e640000000800 */
[----:B------:R-:W-:Y:S04]  /*5020*/  LDSM.16.MT88.4 R60, [R251+0x2800] ;  /* 0x00280000fb3c783b */ /* 0x000fe80000004200 */
[----:B------:R-:W-:Y:S02]  /*5030*/  LDSM.16.MT88.4 R68, [R250+0x4000] ;  /* 0x00400000fa44783b */ /* 0x000fe40000004200 */
[----:B------:R3:W3:Y:S08]  /*5040*/  MUFU.EX2 R121, R3 ;  /* 0x0000000300797308 */ /* 0x0006f00000000800 */
[----:B------:R-:W-:Y:S01]  /*5050*/  MUFU.EX2 R120, R6 ;  /* 0x0000000600787308 */ /* 0x000fe20000000800 */
[----:B-1----:R-:W-:Y:S01]  /*5060*/  F2FP.PACK_AB R12, R116, R118 ;  /* 0x00000076740c723e */ /* 0x002fe200000000ff */
[----:B---3--:R-:W-:Y:S01]  /*5070*/  FFMA.FTZ R3, R5, c[0x0][0x2d0], -R0 ;  /* 0x0000b40005037a23 */ /* 0x008fe20000010800 */
[----:B------:R-:W-:-:S05]  /*5080*/  F2FP.PACK_AB R14, R121, R117 ;  /* 0x00000075790e723e */ /* 0x000fca00000000ff */
[----:B------:R1:W3:Y:S02]  /*5090*/  MUFU.EX2 R119, R3 ;  /* 0x0000000300777308 */ /* 0x0002e40000000800 */
[----:B-1----:R-:W-:Y:S01]  /*50a0*/  FFMA.FTZ R3, R8, c[0x0][0x2d0], -R0 ;  /* 0x0000b40008037a23 */ /* 0x002fe20000010800 */
[----:B---3--:R-:W-:-:S05]  /*50b0*/  F2FP.PACK_AB R13, R119, R120 ;  /* 0x00000078770d723e */ /* 0x008fca00000000ff */
[----:B------:R1:W-:Y:S02]  /*50c0*/  MUFU.EX2 R123, R3 ;  /* 0x00000003007b7308 */ /* 0x0003e40000000800 */
[----:B-1----:R-:W-:Y:S02]  /*50d0*/  FFMA.FTZ R3, R7, c[0x0][0x2d0], -R0 ;  /* 0x0000b40007037a23 */ /* 0x002fe40000010800 */
[----:B------:R-:W1:Y:S04]  /*50e0*/  LDSM.16.MT88.4 R4, [R251] ;  /* 0x00000000fb04783b */ /* 0x000e680000004200 */
[----:B------:R3:W3:Y:S02]  /*50f0*/  MUFU.EX2 R128, R3 ;  /* 0x0000000300807308 */ /* 0x0006e40000000800 */
[----:B---3--:R-:W-:Y:S01]  /*5100*/  FFMA.FTZ R3, R18, c[0x0][0x2d0], -R2 ;  /* 0x0000b40012037a23 */ /* 0x008fe20000010802 */
[----:B------:R-:W-:-:S05]  /*5110*/  F2FP.PACK_AB R15, R128, R123 ;  /* 0x0000007b800f723e */ /* 0x000fca00000000ff */
[----:B------:R3:W-:Y:S02]  /*5120*/  MUFU.EX2 R18, R3 ;  /* 0x0000000300127308 */ /* 0x0007e40000000800 */
[C---:B------:R-:W-:Y:S08]  /*5130*/  HMMA.16816.F32 R48, R12.reuse, R26, RZ ;  /* 0x0000001a0c30723c */ /* 0x040ff000000018ff */
[----:B------:R-:W-:Y:S01]  /*5140*/  HMMA.16816.F32 R52, R12, R24, RZ ;  /* 0x000000180c34723c */ /* 0x000fe200000018ff */
[----:B---3--:R-:W-:-:S04]  /*5150*/  FFMA.FTZ R3, R19, c[0x0][0x2d0], -R2 ;  /* 0x0000b40013037a23 */ /* 0x008fc80000010802 */
[----:B------:R3:W1:Y:S03]  /*5160*/  MUFU.EX2 R129, R3 ;  /* 0x0000000300817308 */ /* 0x0006660000000800 */
[----:B----4-:R-:W-:Y:S01]  /*5170*/  HMMA.16816.F32 R36, R12, R20, RZ ;  /* 0x000000140c24723c */ /* 0x010fe200000018ff */
[----:B---3--:R-:W-:Y:S01]  /*5180*/  FFMA.FTZ R3, R28, c[0x0][0x2d0], -R2 ;  /* 0x0000b4001c037a23 */ /* 0x008fe20000010802 */
[----:B-1----:R-:W-:-:S03]  /*5190*/  F2FP.PACK_AB R8, R129, R18 ;  /* 0x000000128108723e */ /* 0x002fc600000000ff */
[----:B------:R1:W-:Y:S02]  /*51a0*/  MUFU.EX2 R133, R3 ;  /* 0x0000000300857308 */ /* 0x0003e40000000800 */
[----:B-1----:R-:W-:Y:S02]  /*51b0*/  FFMA.FTZ R3, R29, c[0x0][0x2d0], -R2 ;  /* 0x0000b4001d037a23 */ /* 0x002fe40000010802 */
[C---:B------:R-:W-:Y:S04]  /*51c0*/  HMMA.16816.F32 R28, R12.reuse, R22, RZ ;  /* 0x000000160c1c723c */ /* 0x040fe800000018ff */
[----:B------:R1:W3:Y:S04]  /*51d0*/  MUFU.EX2 R92, R3 ;  /* 0x00000003005c7308 */ /* 0x0002e80000000800 */
[C---:B------:R-:W-:Y:S08]  /*51e0*/  HMMA.16816.F32 R20, R12.reuse, R4, RZ ;  /* 0x000000040c14723c */ /* 0x040ff000000018ff */
[----:B------:R-:W-:Y:S01]  /*51f0*/  HMMA.16816.F32 R4, R12, R6, RZ ;  /* 0x000000060c04723c */ /* 0x000fe200000018ff */
[----:B-1----:R-:W-:-:S04]  /*5200*/  FFMA.FTZ R3, R17, c[0x0][0x2d0], -R0 ;  /* 0x0000b40011037a23 */ /* 0x002fc80000010800 */
[----:B------:R1:W-:Y:S02]  /*5210*/  MUFU.EX2 R122, R3 ;  /* 0x00000003007a7308 */ /* 0x0003e40000000800 */
[----:B-1----:R-:W-:-:S06]  /*5220*/  FFMA.FTZ R3, R11, c[0x0][0x2d0], -R0 ;  /* 0x0000b4000b037a23 */ /* 0x002fcc0000010800 */
[----:B------:R1:W4:Y:S02]  /*5230*/  MUFU.EX2 R130, R3 ;  /* 0x0000000300827308 */ /* 0x0003240000000800 */
[----:B-1----:R-:W-:Y:S01]  /*5240*/  FFMA.FTZ R3, R10, c[0x0][0x2d0], -R0 ;  /* 0x0000b4000a037a23 */ /* 0x002fe20000010800 */
[----:B---3--:R-:W-:-:S05]  /*5250*/  F2FP.PACK_AB R10, R92, R133 ;  /* 0x000000855c0a723e */ /* 0x008fca00000000ff */
[----:B------:R1:W-:Y:S02]  /*5260*/  MUFU.EX2 R134, R3 ;  /* 0x0000000300867308 */ /* 0x0003e40000000800 */
[----:B-1----:R-:W-:Y:S01]  /*5270*/  FFMA.FTZ R3, R9, c[0x0][0x2d0], -R0 ;  /* 0x0000b40009037a23 */ /* 0x002fe20000010800 */
[----:B----4-:R-:W-:-:S05]  /*5280*/  F2FP.PACK_AB R9, R130, R122 ;  /* 0x0000007a8209723e */ /* 0x010fca00000000ff */
[----:B------:R-:W1:Y:S02]  /*5290*/  MUFU.EX2 R131, R3 ;  /* 0x0000000300837308 */ /* 0x000e640000000800 */
[----:B-1----:R-:W-:-:S07]  /*52a0*/  F2FP.PACK_AB R11, R131, R134 ;  /* 0x00000086830b723e */ /* 0x002fce00000000ff */
[C---:B------:R-:W-:Y:S08]  /*52b0*/  HMMA.16816.F32 R48, R8.reuse, R46, R48 ;  /* 0x0000002e0830723c */ /* 0x040ff00000001830 */
[C---:B------:R-:W-:Y:S01]  /*52c0*/  HMMA.16816.F32 R164, R8.reuse, R44, R52 ;  /* 0x0000002c08a4723c */ /* 0x040fe20000001834 */
[----:B--2---:R-:W1:Y:S07]  /*52d0*/  LDSM.16.MT88.4 R24, [R56] ;  /* 0x000000003818783b */ /* 0x004e6e0000004200 */
[C---:B------:R-:W-:Y:S01]  /*52e0*/  HMMA.16816.F32 R28, R8.reuse, R42, R28 ;  /* 0x0000002a081c723c */ /* 0x040fe2000000181c */
[----:B------:R-:W2:Y:S04]  /*52f0*/  LDSM.16.MT88.4 R56, [R250+0x2000] ;  /* 0x00200000fa38783b */ /* 0x000ea80000004200 */
[----:B-----5:R-:W3:Y:S03]  /*5300*/  LDSM.16.MT88.4 R52, [R93+0x800] ;  /* 0x000800005d34783b */ /* 0x020ee60000004200 */
[----:B------:R-:W-:Y:S01]  /*5310*/  MOV R98, R51 ;  /* 0x0000003300627202 */ /* 0x000fe20000000f00 */
[----:B------:R-:W-:Y:S01]  /*5320*/  IMAD.MOV.U32 R95, RZ, RZ, R49 ;  /* 0x000000ffff5f7224 */ /* 0x000fe200078e0031 */
[----:B------:R-:W-:Y:S01]  /*5330*/  MOV R97, R48 ;  /* 0x0000003000617202 */ /* 0x000fe20000000f00 */
[----:B------:R-:W-:Y:S01]  /*5340*/  HMMA.16816.F32 R148, R8, R32, R20 ;  /* 0x000000200894723c */ /* 0x000fe20000001814 */
[----:B------:R-:W-:-:S02]  /*5350*/  MOV R96, R50 ;  /* 0x0000003200607202 */ /* 0x000fc40000000f00 */
[----:B------:R-:W4:Y:S05]  /*5360*/  LDSM.16.MT88.4 R48, [R251+0x2000] ;  /* 0x00200000fb30783b */ /* 0x000f2a0000004200 */
[C---:B------:R-:W-:Y:S05]  /*5370*/  HMMA.16816.F32 R4, R8.reuse, R34, R4 ;  /* 0x000000220804723c */ /* 0x040fea0000001804 */
[----:B------:R-:W-:Y:S01]  /*5380*/  MOV R94, R31 ;  /* 0x0000001f005e7202 */ /* 0x000fe20000000f00 */
[----:B------:R-:W-:Y:S01]  /*5390*/  IMAD.MOV.U32 R89, RZ, RZ, R29 ;  /* 0x000000ffff597224 */ /* 0x000fe200078e001d */
[----:B------:R-:W-:Y:S01]  /*53a0*/  MOV R91, R28 ;  /* 0x0000001c005b7202 */ /* 0x000fe20000000f00 */
[----:B------:R-:W-:Y:S01]  /*53b0*/  HMMA.16816.F32 R156, R8, R40, R36 ;  /* 0x00000028089c723c */ /* 0x000fe20000001824 */
[----:B------:R-:W5:Y:S01]  /*53c0*/  LDSM.16.MT88.4 R40, [R250+0x2800] ;  /* 0x00280000fa28783b */ /* 0x000f620000004200 */
[----:B------:R-:W-:-:S03]  /*53d0*/  MOV R90, R30 ;  /* 0x0000001e005a7202 */ /* 0x000fc60000000f00 */
[----:B------:R-:W3:Y:S03]  /*53e0*/  LDSM.16.MT88.4 R36, [R252+0x2800] ;  /* 0x00280000fc24783b */ /* 0x000ee60000004200 */
[C---:B------:R-:W-:Y:S08]  /*53f0*/  HMMA.16816.F32 R20, R12.reuse, R64, RZ ;  /* 0x000000400c14723c */ /* 0x040ff000000018ff */
[----:B-1----:R-:W-:Y:S01]  /*5400*/  HMMA.16816.F32 R32, R12, R26, RZ ;  /* 0x0000001a0c20723c */ /* 0x002fe200000018ff */
[----:B------:R-:W-:Y:S01]  /*5410*/  MOV R88, R4 ;  /* 0x0000000400587202 */ /* 0x000fe20000000f00 */
[----:B------:R-:W-:Y:S01]  /*5420*/  IMAD.MOV.U32 R3, RZ, RZ, R5 ;  /* 0x000000ffff037224 */ /* 0x000fe200078e0005 */
[----:B------:R-:W-:-:S02]  /*5430*/  MOV R19, R6 ;  /* 0x0000000600137202 */ /* 0x000fc40000000f00 */
[----:B------:R-:W-:-:S03]  /*5440*/  MOV R17, R7 ;  /* 0x0000000700117202 */ /* 0x000fc60000000f00 */
[C---:B------:R-:W-:Y:S08]  /*5450*/  HMMA.16816.F32 R44, R12.reuse, R24, RZ ;  /* 0x000000180c2c723c */ /* 0x040ff000000018ff */
[C---:B--2---:R-:W-:Y:S08]  /*5460*/  HMMA.16816.F32 R28, R12.reuse, R56, RZ ;  /* 0x000000380c1c723c */ /* 0x044ff000000018ff */
[----:B------:R-:W-:Y:S01]  /*5470*/  HMMA.16816.F32 R24, R12, R58, RZ ;  /* 0x0000003a0c18723c */ /* 0x000fe200000018ff */
[----:B------:R-:W1:Y:S07]  /*5480*/  LDSM.16.MT88.4 R56, [R93+0x2000] ;  /* 0x002000005d38783b */ /* 0x000e6e0000004200 */
[----:B---3--:R-:W-:Y:S08]  /*5490*/  HMMA.16816.F32 R100, R8, R54, R32 ;  /* 0x000000360864723c */ /* 0x008ff00000001820 */
[----:B------:R-:W-:Y:S01]  /*54a0*/  HMMA.16816.F32 R4, R12, R66, RZ ;  /* 0x000000420c04723c */ /* 0x000fe200000018ff */
[----:B------:R-:W2:Y:S07]  /*54b0*/  LDSM.16.MT88.4 R64, [R93+0x2800] ;  /* 0x002800005d40783b */ /* 0x000eae0000004200 */
[----:B------:R-:W-:Y:S08]  /*54c0*/  HMMA.16816.F32 R140, R8, R52, R44 ;  /* 0x00000034088c723c */ /* 0x000ff0000000182c */
[----:B----4-:R-:W-:Y:S01]  /*54d0*/  HMMA.16816.F32 R44, R12, R48, RZ ;  /* 0x000000300c2c723c */ /* 0x010fe200000018ff */
[----:B------:R-:W-:Y:S01]  /*54e0*/  MOV R35, R103 ;  /* 0x0000006700237202 */ /* 0x000fe20000000f00 */
[----:B------:R-:W-:Y:S01]  /*54f0*/  IMAD.MOV.U32 R32, RZ, RZ, R101 ;  /* 0x000000ffff207224 */ /* 0x000fe200078e0065 */
[----:B------:R-:W-:-:S02]  /*5500*/  MOV R34, R100 ;  /* 0x0000006400227202 */ /* 0x000fc40000000f00 */
[----:B------:R-:W-:-:S03]  /*5510*/  MOV R33, R102 ;  /* 0x0000006600217202 */ /* 0x000fc60000000f00 */
[C---:B-----5:R-:W-:Y:S08]  /*5520*/  HMMA.16816.F32 R100, R8.reuse, R42, R24 ;  /* 0x0000002a0864723c */ /* 0x060ff00000001818 */
[----:B------:R-:W-:Y:S08]  /*5530*/  HMMA.16816.F32 R188, R8, R38, R4 ;  /* 0x0000002608bc723c */ /* 0x000ff00000001804 */
[----:B-1----:R-:W-:Y:S07]  /*5540*/  HMMA.16816.F32 R4, R12, R56, RZ ;  /* 0x000000380c04723c */ /* 0x002fee00000018ff */
[----:B------:R-:W-:Y:S01]  /*5550*/  MOV R56, R35 ;  /* 0x0000002300387202 */ /* 0x000fe20000000f00 */
[C---:B------:R-:W-:Y:S01]  /*5560*/  HMMA.16816.F32 R52, R8.reuse, R40, R28 ;  /* 0x000000280834723c */ /* 0x040fe2000000181c */
[----:B------:R-:W-:Y:S01]  /*5570*/  IMAD.MOV.U32 R57, RZ, RZ, R34 ;  /* 0x000000ffff397224 */ /* 0x000fe200078e0022 */
[----:B------:R-:W-:Y:S01]  /*5580*/  LDSM.16.MT88.4 R40, [R250+0x4800] ;  /* 0x00480000fa28783b */ /* 0x000fe20000004200 */
[----:B------:R-:W-:Y:S01]  /*5590*/  MOV R25, R102 ;  /* 0x0000006600197202 */ /* 0x000fe20000000f00 */
[----:B------:R-:W-:Y:S01]  /*55a0*/  IMAD.MOV.U32 R48, RZ, RZ, R100 ;  /* 0x000000ffff307224 */ /* 0x000fe200078e0064 */
[----:B------:R-:W-:Y:S01]  /*55b0*/  MOV R24, R101 ;  /* 0x0000006500187202 */ /* 0x000fe20000000f00 */
[----:B------:R-:W-:Y:S01]  /*55c0*/  LDSM.16.MT88.4 R28, [R252+0x4800] ;  /* 0x00480000fc1c783b */ /* 0x000fe20000004200 */
[----:B------:R-:W-:Y:S01]  /*55d0*/  MOV R49, R103 ;  /* 0x0000006700317202 */ /* 0x000fe20000000f00 */
[C---:B------:R-:W-:Y:S07]  /*55e0*/  HMMA.16816.F32 R160, R8.reuse, R60, R44 ;  /* 0x0000003c08a0723c */ /* 0x040fee000000182c */
[----:B------:R-:W-:Y:S01]  /*55f0*/  MOV R60, R33 ;  /* 0x00000021003c7202 */ /* 0x000fe20000000f00 */
[----:B------:R-:W-:Y:S01]  /*5600*/  HMMA.16816.F32 R184, R8, R36, R20 ;  /* 0x0000002408b8723c */ /* 0x000fe20000001814 */
[----:B------:R-:W-:Y:S01]  /*5610*/  MOV R61, R32 ;  /* 0x00000020003d7202 */ /* 0x000fe20000000f00 */
[----:B------:R-:W-:Y:S04]  /*5620*/  LDSM.16.MT88.4 R36, [R251+0x4000] ;  /* 0x00400000fb24783b */ /* 0x000fe80000004200 */
[----:B------:R-:W1:Y:S02]  /*5630*/  LDSM.16.MT88.4 R32, [R252+0x4000] ;  /* 0x00400000fc20783b */ /* 0x000e640000004200 */
[----:B------:R-:W-:Y:S07]  /*5640*/  HMMA.16816.F32 R20, R12, R50, RZ ;  /* 0x000000320c14723c */ /* 0x000fee00000018ff */
[----:B------:R-:W-:Y:S01]  /*5650*/  MOV R51, R25 ;  /* 0x0000001900337202 */ /* 0x000fe20000000f00 */
[----:B--2---:R-:W-:Y:S01]  /*5660*/  HMMA.16816.F32 R144, R8, R64, R4 ;  /* 0x000000400890723c */ /* 0x004fe20000001804 */
[----:B------:R-:W-:-:S06]  /*5670*/  MOV R50, R24 ;  /* 0x0000001800327202 */ /* 0x000fcc0000000f00 */
[----:B------:R-:W-:Y:S01]  /*5680*/  MOV R65, R91 ;  /* 0x0000005b00417202 */ /* 0x000fe20000000f00 */
[----:B------:R-:W-:Y:S01]  /*5690*/  HMMA.16816.F32 R24, R12, R58, RZ ;  /* 0x0000003a0c18723c */ /* 0x000fe200000018ff */
[----:B------:R-:W-:-:S06]  /*56a0*/  MOV R64, R94 ;  /* 0x0000005e00407202 */ /* 0x000fcc0000000f00 */
[----:B------:R-:W-:Y:S01]  /*56b0*/  MOV R58, R98 ;  /* 0x00000062003a7202 */ /* 0x000fe20000000f00 */
[----:B------:R-:W-:Y:S01]  /*56c0*/  HMMA.16816.F32 R4, R12, R68, RZ ;  /* 0x000000440c04723c */ /* 0x000fe200000018ff */
[----:B------:R-:W-:-:S06]  /*56d0*/  IMAD.MOV.U32 R59, RZ, RZ, R97 ;  /* 0x000000ffff3b7224 */ /* 0x000fcc00078e0061 */
[----:B------:R-:W-:Y:S01]  /*56e0*/  MOV R68, R88 ;  /* 0x0000005800447202 */ /* 0x000fe20000000f00 */
[----:B------:R-:W-:Y:S01]  /*56f0*/  HMMA.16816.F32 R152, R8, R62, R20 ;  /* 0x0000003e0898723c */ /* 0x000fe20000001814 */
[----:B------:R-:W-:Y:S02]  /*5700*/  IMAD.MOV.U32 R69, RZ, RZ, R3 ;  /* 0x000000ffff457224 */ /* 0x000fe400078e0003 */
[----:B------:R-:W-:-:S04]  /*5710*/  FADD.FTZ R3, R118, R116 ;  /* 0x0000007476037221 */ /* 0x000fc80000010000 */
[----:B------:R-:W-:Y:S01]  /*5720*/  MOV R63, R96 ;  /* 0x00000060003f7202 */ /* 0x000fe20000000f00 */
[----:B------:R-:W-:Y:S01]  /*5730*/  HMMA.16816.F32 R136, R8, R66, R24 ;  /* 0x000000420888723c */ /* 0x000fe20000001818 */
[----:B------:R-:W-:Y:S01]  /*5740*/  MOV R62, R95 ;  /* 0x0000005f003e7202 */ /* 0x000fe20000000f00 */
[----:B------:R-:W-:-:S04]  /*5750*/  FADD.FTZ R3, R117, R3 ;  /* 0x0000000375037221 */ /* 0x000fc80000010000 */
[----:B------:R-:W-:Y:S01]  /*5760*/  FADD.FTZ R3, R121, R3 ;  /* 0x0000000379037221 */ /* 0x000fe20000010000 */
[----:B------:R-:W-:Y:S01]  /*5770*/  MOV R66, R89 ;  /* 0x0000005900427202 */ /* 0x000fe20000000f00 */
[----:B------:R-:W-:Y:S01]  /*5780*/  IMAD.MOV.U32 R67, RZ, RZ, R90 ;  /* 0x000000ffff437224 */ /* 0x000fe200078e005a */
[----:B-1----:R-:W-:Y:S01]  /*5790*/  HMMA.16816.F32 R20, R12, R32, RZ ;  /* 0x000000200c14723c */ /* 0x002fe200000018ff */
[----:B------:R-:W-:Y:S02]  /*57a0*/  FADD.FTZ R3, R18, R3 ;  /* 0x0000000312037221 */ /* 0x000fe40000010000 */
[----:B------:R-:W-:-:S05]  /*57b0*/  FFMA.FTZ R18, R87, c[0x0][0x2d0], -R2 ;  /* 0x0000b40057127a23 */ /* 0x000fca0000010802 */
[----:B------:R-:W-:Y:S07]  /*57c0*/  HMMA.16816.F32 R88, R8, R40, R4 ;  /* 0x000000280858723c */ /* 0x000fee0000001804 */
[----:B------:R-:W-:Y:S01]  /*57d0*/  MOV R41, R17 ;  /* 0x0000001100297202 */ /* 0x000fe20000000f00 */
[----:B------:R-:W-:Y:S01]  /*57e0*/  HMMA.16816.F32 R4, R12, R34, RZ ;  /* 0x000000220c04723c */ /* 0x000fe200000018ff */
[----:B------:R-:W-:Y:S01]  /*57f0*/  FADD.FTZ R17, R120, R119 ;  /* 0x0000007778117221 */ /* 0x000fe20000010000 */
[----:B------:R-:W-:Y:S01]  /*5800*/  MOV R40, R19 ;  /* 0x0000001300287202 */ /* 0x000fe20000000f00 */
[----:B------:R-:W-:-:S05]  /*5810*/  FFMA.FTZ R19, R85, c[0x0][0x2d0], -R2 ;  /* 0x0000b40055137a23 */ /* 0x000fca0000010802 */
[----:B------:R-:W-:Y:S07]  /*5820*/  HMMA.16816.F32 R24, R12, R70, RZ ;  /* 0x000000460c18723c */ /* 0x000fee00000018ff */
[----:B------:R-:W-:Y:S01]  /*5830*/  MOV R71, R93 ;  /* 0x0000005d00477202 */ /* 0x000fe20000000f00 */
[----:B------:R-:W-:Y:S01]  /*5840*/  HMMA.16816.F32 R96, R8, R28, R20 ;  /* 0x0000001c0860723c */ /* 0x000fe20000001814 */
[----:B------:R-:W-:-:S03]  /*5850*/  MOV R70, R92 ;  /* 0x0000005c00467202 */ /* 0x000fc60000000f00 */
[----:B------:R-:W1:Y:S04]  /*5860*/  LDSM.16.MT88.4 R44, [R71+0x4000] ;  /* 0x00400000472c783b */ /* 0x000e680000004200 */
[C---:B------:R-:W-:Y:S01]  /*5870*/  HMMA.16816.F32 R100, R8.reuse, R30, R4 ;  /* 0x0000001e0864723c */ /* 0x040fe20000001804 */
[----:B------:R-:W2:Y:S04]  /*5880*/  LDSM.16.MT88.4 R28, [R251+0x4800] ;  /* 0x00480000fb1c783b */ /* 0x000ea80000004200 */
[----:B------:R-:W3:Y:S03]  /*5890*/  LDSM.16.MT88.4 R32, [R71+0x4800] ;  /* 0x004800004720783b */ /* 0x000ee60000004200 */
[----:B------:R-:W-:Y:S07]  /*58a0*/  HMMA.16816.F32 R92, R8, R42, R24 ;  /* 0x0000002a085c723c */ /* 0x000fee0000001818 */
[----:B------:R-:W-:Y:S01]  /*58b0*/  MOV R42, R67 ;  /* 0x00000043002a7202 */ /* 0x000fe20000000f00 */
[----:B------:R-:W-:Y:S01]  /*58c0*/  HMMA.16816.F32 R24, R12, R36, RZ ;  /* 0x000000240c18723c */ /* 0x000fe200000018ff */
[----:B------:R-:W-:-:S06]  /*58d0*/  MOV R43, R64 ;  /* 0x00000040002b7202 */ /* 0x000fcc0000000f00 */
[--C-:B------:R-:W-:Y:S01]  /*58e0*/  FFMA.FTZ R37, R82, c[0x0][0x2d0], -R2.reuse ;  /* 0x0000b40052257a23 */ /* 0x100fe20000010802 */
[----:B------:R-:W-:Y:S01]  /*58f0*/  HMMA.16816.F32 R20, R12, R38, RZ ;  /* 0x000000260c14723c */ /* 0x000fe200000018ff */
[----:B------:R-:W-:-:S06]  /*5900*/  FFMA.FTZ R36, R81, c[0x0][0x2d0], -R2 ;  /* 0x0000b40051247a23 */ /* 0x000fcc0000010802 */
[----:B------:R-:W-:Y:S01]  /*5910*/  FFMA.FTZ R38, R83, c[0x0][0x2d0], -R2 ;  /* 0x0000b40053267a23 */ /* 0x000fe20000010802 */
[----:B------:R-:W-:Y:S02]  /*5920*/  MOV R39, R58 ;  /* 0x0000003a00277202 */ /* 0x000fe40000000f00 */
[----:B------:R-:W-:Y:S01]  /*5930*/  MOV R58, R51 ;  /* 0x00000033003a7202 */ /* 0x000fe20000000f00 */
[----:B-1----:R-:W-:Y:S07]  /*5940*/  HMMA.16816.F32 R4, R12, R44, RZ ;  /* 0x0000002c0c04723c */ /* 0x002fee00000018ff */
[----:B------:R-:W-:Y:S01]  /*5950*/  IMAD.MOV.U32 R45, RZ, RZ, R62 ;  /* 0x000000ffff2d7224 */ /* 0x000fe200078e003e */
[----:B--2---:R-:W-:Y:S01]  /*5960*/  HMMA.16816.F32 R104, R8, R28, R24 ;  /* 0x0000001c0868723c */ /* 0x004fe20000001818 */
[----:B------:R-:W1:Y:S01]  /*5970*/  LDSM.16.MT88.4 R24, [R250+0x6000] ;  /* 0x00600000fa18783b */ /* 0x000e620000004200 */
[----:B------:R-:W-:-:S02]  /*5980*/  MOV R62, R60 ;  /* 0x0000003c003e7202 */ /* 0x000fc40000000f00 */
[----:B------:R-:W-:Y:S02]  /*5990*/  MOV R44, R59 ;  /* 0x0000003b002c7202 */ /* 0x000fe40000000f00 */
[----:B------:R-:W-:Y:S01]  /*59a0*/  MOV R60, R57 ;  /* 0x00000039003c7202 */ /* 0x000fe20000000f00 */
[----:B------:R-:W-:Y:S01]  /*59b0*/  FFMA.FTZ R28, R84, c[0x0][0x2d0], -R2 ;  /* 0x0000b400541c7a23 */ /* 0x000fe20000010802 */
[----:B------:R-:W-:Y:S01]  /*59c0*/  HMMA.16816.F32 R108, R8, R30, R20 ;  /* 0x0000001e086c723c */ /* 0x000fe20000001814 */
[----:B------:R-:W2:Y:S01]  /*59d0*/  LDSM.16.MT88.4 R20, [R250+0x6800] ;  /* 0x00680000fa14783b */ /* 0x000ea20000004200 */
[----:B------:R-:W-:Y:S02]  /*59e0*/  MOV R57, R50 ;  /* 0x0000003200397202 */ /* 0x000fe40000000f00 */
[----:B------:R-:W-:-:S04]  /*59f0*/  MOV R59, R49 ;  /* 0x00000031003b7202 */ /* 0x000fc80000000f00 */
[----:B---3--:R-:W-:Y:S07]  /*5a00*/  HMMA.16816.F32 R112, R8, R32, R4 ;  /* 0x000000200870723c */ /* 0x008fee0000001804 */
[--C-:B------:R-:W-:Y:S01]  /*5a10*/  FFMA.FTZ R33, R75, c[0x0][0x2d0], -R0.reuse ;  /* 0x0000b4004b217a23 */ /* 0x100fe20000010800 */
[----:B------:R-:W-:Y:S01]  /*5a20*/  HMMA.16816.F32 R4, R12, R46, RZ ;  /* 0x0000002e0c04723c */ /* 0x000fe200000018ff */
[----:B------:R-:W-:-:S06]  /*5a30*/  FFMA.FTZ R32, R74, c[0x0][0x2d0], -R0 ;  /* 0x0000b4004a207a23 */ /* 0x000fcc0000010800 */
[----:B------:R-:W-:Y:S01]  /*5a40*/  MOV R47, R63 ;  /* 0x0000003f002f7202 */ /* 0x000fe20000000f00 */
[----:B------:R-:W-:Y:S02]  /*5a50*/  IMAD.MOV.U32 R63, RZ, RZ, R56 ;  /* 0x000000ffff3f7224 */ /* 0x000fe400078e0038 */
[----:B------:R-:W-:Y:S01]  /*5a60*/  IMAD.MOV.U32 R56, RZ, RZ, R48 ;  /* 0x000000ffff387224 */ /* 0x000fe200078e0030 */
[----:B------:R-:W-:Y:S02]  /*5a70*/  MOV R46, R47 ;  /* 0x0000002f002e7202 */ /* 0x000fe40000000f00 */
[----:B------:R-:W-:-:S11]  /*5a80*/  MOV R47, R39 ;  /* 0x00000027002f7202 */ /* 0x000fd60000000f00 */
[----:B------:R-:W-:Y:S07]  /*5a90*/  HMMA.16816.F32 R180, R8, R34, R4 ;  /* 0x0000002208b4723c */ /* 0x000fee0000001804 */
[----:B------:R-:W-:Y:S01]  /*5aa0*/  FFMA.FTZ R34, R80, c[0x0][0x2d0], -R2 ;  /* 0x0000b40050227a23 */ /* 0x000fe20000010802 */
[----:B-1----:R-:W-:Y:S01]  /*5ab0*/  HMMA.16816.F32 R4, R12, R24, RZ ;  /* 0x000000180c04723c */ /* 0x002fe200000018ff */
[----:B------:R-:W-:Y:S11]  /*5ac0*/  FFMA.FTZ R35, R72, c[0x0][0x2d0], -R0 ;  /* 0x0000b40048237a23 */ /* 0x000ff60000010800 */
[----:B------:R-:W-:Y:S11]  /*5ad0*/  @!UPT UIADD3 URZ, URZ, URZ, URZ ;  /* 0x0000003f3f3ff290 */ /* 0x000ff6000fffe03f */
[----:B------:R-:W-:Y:S01]  /*5ae0*/  @!UPT UIADD3 URZ, URZ, URZ, URZ ;  /* 0x0000003f3f3ff290 */ /* 0x000fe2000fffe03f */
[----:B--2---:R-:W-:Y:S08]  /*5af0*/  HMMA.16816.F32 R176, R8, R20, R4 ;  /* 0x0000001408b0723c */ /* 0x004ff00000001804 */
[----:B------:R-:W-:Y:S01]  /*5b00*/  HMMA.16816.F32 R4, R12, R26, RZ ;  /* 0x0000001a0c04723c */ /* 0x000fe200000018ff */
[----:B------:R-:W-:Y:S11]  /*5b10*/  LDSM.16.MT88.4 R24, [R252+0x6800] ;  /* 0x00680000fc18783b */ /* 0x000ff60000004200 */
[----:B------:R-:W-:Y:S11]  /*5b20*/  @!UPT UIADD3 URZ, URZ, URZ, URZ ;  /* 0x0000003f3f3ff290 */ /* 0x000ff6000fffe03f */
[----:B------:R-:W-:Y:S01]  /*5b30*/  @!UPT UIADD3 URZ, URZ, URZ, URZ ;  /* 0x0000003f3f3ff290 */ /* 0x000fe2000fffe03f */
[----:B------:R-:W-:Y:S01]  /*5b40*/  HMMA.16816.F32 R124, R8, R22, R4 ;  /* 0x00000016087c723c */ /* 0x000fe20000001804 */
[----:B------:R-:W1:Y:S06]  /*5b50*/  LDSM.16.MT88.4 R20, [R252+0x6000] ;  /* 0x00600000fc14783b */ /* 0x000e6c0000004200 */
[----:B------:R-:W-:Y:S02]  /*5b60*/  FADD.FTZ R4, R123, R17 ;  /* 0x000000117b047221 */ /* 0x000fe40000010000 */
[----:B------:R-:W-:Y:S02]  /*5b70*/  FFMA.FTZ R17, R86, c[0x0][0x2d0], -R2 ;  /* 0x0000b40056117a23 */ /* 0x000fe40000010802 */
[----:B------:R-:W-:-:S02]  /*5b80*/  FADD.FTZ R4, R128, R4 ;  /* 0x0000000480047221 */ /* 0x000fc40000010000 */
[----:B------:R-:W-:Y:S02]  /*5b90*/  FADD.FTZ R2, R129, R3 ;  /* 0x0000000381027221 */ /* 0x000fe40000010000 */
[----:B------:R-:W-:Y:S02]  /*5ba0*/  FADD.FTZ R3, R122, R4 ;  /* 0x000000047a037221 */ /* 0x000fe40000010000 */
[----:B------:R-:W-:Y:S01]  /*5bb0*/  FADD.FTZ R2, R133, R2 ;  /* 0x0000000285027221 */ /* 0x000fe20000010000 */
[----:B------:R-:W-:Y:S01]  /*5bc0*/  MOV R133, R71 ;  /* 0x0000004700857202 */ /* 0x000fe20000000f00 */
[----:B------:R-:W-:Y:S01]  /*5bd0*/  IMAD.MOV.U32 R71, RZ, RZ, R41 ;  /* 0x000000ffff477224 */ /* 0x000fe200078e0029 */
[----:B------:R-:W-:Y:S01]  /*5be0*/  MOV R41, R66 ;  /* 0x0000004200297202 */ /* 0x000fe20000000f00 */
[----:B------:R-:W-:Y:S01]  /*5bf0*/  FADD.FTZ R3, R130, R3 ;  /* 0x0000000382037221 */ /* 0x000fe20000010000 */
[----:B-1----:R-:W-:Y:S01]  /*5c00*/  HMMA.16816.F32 R4, R12, R20, RZ ;  /* 0x000000140c04723c */ /* 0x002fe200000018ff */
[----:B------:R1:W-:Y:S08]  /*5c10*/  MUFU.EX2 R21, R17 ;  /* 0x0000001100157308 */ /* 0x0003f00000000800 */
[----:B------:R2:W-:Y:S01]  /*5c20*/  MUFU.EX2 R20, R19 ;  /* 0x0000001300147308 */ /* 0x0005e20000000800 */
[--C-:B-1----:R-:W-:Y:S11]  /*5c30*/  FFMA.FTZ R17, R79, c[0x0][0x2d0], -R0.reuse ;  /* 0x0000b4004f117a23 */ /* 0x102ff60000010800 */
[----:B------:R-:W-:Y:S03]  /*5c40*/  @!UPT UIADD3 URZ, URZ, URZ, URZ ;  /* 0x0000003f3f3ff290 */ /* 0x000fe6000fffe03f */
[----:B------:R-:W-:Y:S01]  /*5c50*/  HMMA.16816.F32 R120, R8, R24, R4 ;  /* 0x000000180878723c */ /* 0x000fe20000001804 */
[----:B--2---:R-:W-:-:S06]  /*5c60*/  FFMA.FTZ R19, R73, c[0x0][0x2d0], -R0 ;  /* 0x0000b40049137a23 */ /* 0x004fcc0000010800 */
[----:B------:R-:W-:Y:S01]  /*5c70*/  MUFU.EX2 R19, R19 ;  /* 0x0000001300137308 */ /* 0x000fe20000000800 */
[----:B------:R-:W-:Y:S07]  /*5c80*/  HMMA.16816.F32 R4, R12, R22, RZ ;  /* 0x000000160c04723c */ /* 0x000fee00000018ff */
[----:B------:R1:W2:Y:S02]  /*5c90*/  MUFU.EX2 R22, R18 ;  /* 0x0000001200167308 */ /* 0x0002a40000000800 */
[--C-:B-1----:R-:W-:Y:S11]  /*5ca0*/  FFMA.FTZ R18, R76, c[0x0][0x2d0], -R0.reuse ;  /* 0x0000b4004c127a23 */ /* 0x102ff60000010800 */
[----:B------:R-:W-:Y:S04]  /*5cb0*/  @!UPT UIADD3 URZ, URZ, URZ, URZ ;  /* 0x0000003f3f3ff290 */ /* 0x000fe8000fffe03f */
[----:B------:R-:W-:Y:S01]  /*5cc0*/  HMMA.16816.F32 R116, R8, R26, R4 ;  /* 0x0000001a0874723c */ /* 0x000fe20000001804 */
[----:B------:R1:W3:Y:S01]  /*5cd0*/  MUFU.EX2 R6, R28 ;  /* 0x0000001c00067308 */ /* 0x0002e20000000800 */
[----:B------:R-:W-:Y:S05]  /*5ce0*/  LDSM.16.MT88.4 R24, [R251+0x6800] ;  /* 0x00680000fb18783b */ /* 0x000fea0000004200 */
[--C-:B------:R-:W-:Y:S01]  /*5cf0*/  FFMA.FTZ R7, R78, c[0x0][0x2d0], -R0.reuse ;  /* 0x0000b4004e077a23 */ /* 0x100fe20000010800 */
[----:B--2---:R-:W-:Y:S01]  /*5d00*/  F2FP.PACK_AB R4, R21, R22 ;  /* 0x000000161504723e */ /* 0x004fe200000000ff */
[----:B------:R-:W-:Y:S02]  /*5d10*/  FFMA.FTZ R5, R77, c[0x0][0x2d0], -R0 ;  /* 0x0000b4004d057a23 */ /* 0x000fe40000010800 */
[----:B------:R-:W-:Y:S01]  /*5d20*/  FADD.FTZ R0, R70, R2 ;  /* 0x0000000246007221 */ /* 0x000fe20000010000 */
[----:B------:R-:W-:Y:S01]  /*5d30*/  MOV R70, R40 ;  /* 0x0000002800467202 */ /* 0x000fe20000000f00 */
[----:B------:R-:W-:Y:S01]  /*5d40*/  MUFU.EX2 R7, R7 ;  /* 0x0000000700077308 */ /* 0x000fe20000000800 */
[----:B------:R-:W-:Y:S01]  /*5d50*/  MOV R40, R65 ;  /* 0x0000004100287202 */ /* 0x000fe20000000f00 */
[----:B------:R-:W-:Y:S01]  /*5d60*/  FADD.FTZ R0, R22, R0 ;  /* 0x0000000016007221 */ /* 0x000fe20000010000 */
[----:B-1----:R-:W1:Y:S01]  /*5d70*/  LDSM.16.MT88.4 R28, [R251+0x6000] ;  /* 0x00600000fb1c783b */ /* 0x002e620000004200 */
[----:B------:R-:W-:-:S02]  /*5d80*/  FADD.FTZ R2, R134, R3 ;  /* 0x0000000386027221 */ /* 0x000fc40000010000 */
[----:B------:R-:W-:Y:S02]  /*5d90*/  FADD.FTZ R0, R21, R0 ;  /* 0x0000000015007221 */ /* 0x000fe40000010000 */
[----:B------:R-:W-:Y:S01]  /*5da0*/  MUFU.EX2 R3, R18 ;  /* 0x0000001200037308 */ /* 0x000fe20000000800 */
[----:B------:R-:W-:Y:S02]  /*5db0*/  FADD.FTZ R2, R131, R2 ;  /* 0x0000000283027221 */ /* 0x000fe40000010000 */
[----:B------:R-:W-:-:S04]  /*5dc0*/  FADD.FTZ R0, R20, R0 ;  /* 0x0000000014007221 */ /* 0x000fc80000010000 */
[C---:B---3--:R-:W-:Y:S01]  /*5dd0*/  FADD.FTZ R0, R6.reuse, R0 ;  /* 0x0000000006007221 */ /* 0x048fe20000010000 */
[----:B------:R-:W-:Y:S02]  /*5de0*/  F2FP.PACK_AB R6, R6, R20 ;  /* 0x000000140606723e */ /* 0x000fe400000000ff */
[----:B-1----:R-:W-:Y:S01]  /*5df0*/  HMMA.16816.F32 R20, R12, R28, RZ ;  /* 0x0000001c0c14723c */ /* 0x002fe200000018ff */
[----:B------:R-:W1:Y:S08]  /*5e00*/  MUFU.EX2 R29, R17 ;  /* 0x00000011001d7308 */ /* 0x000e700000000800 */
[----:B------:R-:W-:Y:S08]  /*5e10*/  MUFU.EX2 R28, R34 ;  /* 0x00000022001c7308 */ /* 0x000ff00000000800 */
[----:B------:R2:W3:Y:S01]  /*5e20*/  MUFU.EX2 R17, R5 ;  /* 0x0000000500117308 */ /* 0x0004e20000000800 */
[----:B-1----:R-:W-:-:S04]  /*5e30*/  FADD.FTZ R2, R29, R2 ;  /* 0x000000021d027221 */ /* 0x002fc80000010000 */
[C---:B------:R-:W-:Y:S02]  /*5e40*/  FADD.FTZ R2, R7.reuse, R2 ;  /* 0x0000000207027221 */ /* 0x040fe40000010000 */
[----:B------:R-:W-:Y:S01]  /*5e50*/  HMMA.16816.F32 R64, R8, R24, R20 ;  /* 0x000000180840723c */ /* 0x000fe20000001814 */
[----:B------:R-:W1:Y:S07]  /*5e60*/  MUFU.EX2 R25, R38 ;  /* 0x0000002600197308 */ /* 0x000e6e0000000800 */
[----:B------:R-:W-:Y:S01]  /*5e70*/  HMMA.16816.F32 R20, R12, R30, RZ ;  /* 0x0000001e0c14723c */ /* 0x000fe200000018ff */
[----:B------:R-:W4:Y:S01]  /*5e80*/  MUFU.EX2 R24, R37 ;  /* 0x0000002500187308 */ /* 0x000f220000000800 */
[----:B--2---:R-:W-:-:S02]  /*5e90*/  F2FP.PACK_AB R5, R7, R29 ;  /* 0x0000001d0705723e */ /* 0x004fc400000000ff */
[----:B---3--:R-:W-:Y:S01]  /*5ea0*/  F2FP.PACK_AB R7, R3, R17 ;  /* 0x000000110307723e */ /* 0x008fe200000000ff */
[----:B-1----:R-:W-:-:S04]  /*5eb0*/  FADD.FTZ R0, R25, R0 ;  /* 0x0000000019007221 */ /* 0x002fc80000010000 */
[----:B------:R-:W1:Y:S01]  /*5ec0*/  MUFU.EX2 R30, R36 ;  /* 0x00000024001e7308 */ /* 0x000e620000000800 */
[C---:B----4-:R-:W-:Y:S01]  /*5ed0*/  FADD.FTZ R0, R24.reuse, R0 ;  /* 0x0000000018007221 */ /* 0x050fe20000010000 */
[----:B------:R-:W-:Y:S11]  /*5ee0*/  F2FP.PACK_AB R128, R24, R25 ;  /* 0x000000191880723e */ /* 0x000ff600000000ff */
[----:B------:R-:W-:Y:S02]  /*5ef0*/  @!UPT UIADD3 URZ, URZ, URZ, URZ ;  /* 0x0000003f3f3ff290 */ /* 0x000fe4000fffe03f */
[----:B------:R-:W-:Y:S01]  /*5f00*/  HMMA.16816.F32 R48, R8, R26, R20 ;  /* 0x0000001a0830723c */ /* 0x000fe20000001814 */
[----:B------:R-:W2:Y:S01]  /*5f10*/  LDSM.16.MT88.4 R20, [R133+0x6000] ;  /* 0x006000008514783b */ /* 0x000ea20000004200 */
[----:B-1----:R-:W-:Y:S01]  /*5f20*/  FADD.FTZ R0, R30, R0 ;  /* 0x000000001e007221 */ /* 0x002fe20000010000 */
[----:B------:R-:W-:-:S03]  /*5f30*/  F2FP.PACK_AB R130, R28, R30 ;  /* 0x0000001e1c82723e */ /* 0x000fc600000000ff */
[----:B------:R-:W-:-:S05]  /*5f40*/  FADD.FTZ R0, R28, R0 ;  /* 0x000000001c007221 */ /* 0x000fca0000010000 */
[----:B------:R1:W-:Y:S02]  /*5f50*/  STL [R1+0xa4], R0 ;  /* 0x0000a40001007387 */ /* 0x0003e40000100800 */
[----:B-1----:R-:W-:Y:S02]  /*5f60*/  FADD.FTZ R0, R17, R2 ;  /* 0x0000000211007221 */ /* 0x002fe40000010000 */
[----:B------:R-:W1:Y:S02]  /*5f70*/  MUFU.EX2 R17, R33 ;  /* 0x0000002100117308 */ /* 0x000e640000000800 */
[----:B------:R-:W-:Y:S01]  /*5f80*/  FADD.FTZ R0, R3, R0 ;  /* 0x0000000003007221 */ /* 0x000fe20000010000 */
[C---:B--2---:R-:W-:Y:S05]  /*5f90*/  HMMA.16816.F32 R24, R12.reuse, R20, RZ ;  /* 0x000000140c18723c */ /* 0x044fea00000018ff */
[----:B------:R-:W2:Y:S03]  /*5fa0*/  MUFU.EX2 R3, R32 ;  /* 0x0000002000037308 */ /* 0x000ea60000000800 */
[----:B------:R-:W-:Y:S01]  /*5fb0*/  HMMA.16816.F32 R20, R12, R22, RZ ;  /* 0x000000160c14723c */ /* 0x000fe200000018ff */
[----:B------:R-:W3:Y:S04]  /*5fc0*/  LDSM.16.MT88.4 R12, [R133+0x6800] ;  /* 0x00680000850c783b */ /* 0x000ee80000004200 */
[----:B------:R-:W4:Y:S01]  /*5fd0*/  MUFU.EX2 R2, R35 ;  /* 0x0000002300027308 */ /* 0x000f220000000800 */
[----:B-1----:R-:W-:-:S04]  /*5fe0*/  FADD.FTZ R0, R17, R0 ;  /* 0x0000000011007221 */ /* 0x002fc80000010000 */
[C---:B--2---:R-:W-:Y:S01]  /*5ff0*/  FADD.FTZ R0, R3.reuse, R0 ;  /* 0x0000000003007221 */ /* 0x044fe20000010000 */
[----:B------:R-:W-:-:S03]  /*6000*/  F2FP.PACK_AB R129, R3, R17 ;  /* 0x000000110381723e */ /* 0x000fc600000000ff */
[----:B------:R-:W-:-:S04]  /*6010*/  FADD.FTZ R0, R19, R0 ;  /* 0x0000000013007221 */ /* 0x000fc80000010000 */
[C---:B----4-:R-:W-:Y:S01]  /*6020*/  FADD.FTZ R0, R2.reuse, R0 ;  /* 0x0000000002007221 */ /* 0x050fe20000010000 */
[----:B------:R-:W-:-:S04]  /*6030*/  F2FP.PACK_AB R131, R2, R19 ;  /* 0x000000130283723e */ /* 0x000fc800000000ff */
[----:B------:R1:W-:Y:S01]  /*6040*/  STL [R1+0xa0], R0 ;  /* 0x0000a00001007387 */ /* 0x0003e20000100800 */
[C---:B---3--:R-:W-:Y:S08]  /*6050*/  HMMA.16816.F32 R32, R8.reuse, R12, R24 ;  /* 0x0000000c0820723c */ /* 0x048ff00000001818 */
[----:B------:R-:W-:Y:S01]  /*6060*/  HMMA.16816.F32 R24, R8, R14, R20 ;  /* 0x0000000e0818723c */ /* 0x000fe20000001814 */
[----:B------:R-:W2:Y:S04]  /*6070*/  LDSM.16.MT88.4 R12, [R252+0x1000] ;  /* 0x00100000fc0c783b */ /* 0x000ea80000004200 */
[----:B------:R-:W3:Y:S04]  /*6080*/  LDSM.16.MT88.4 R8, [R250+0x1000] ;  /* 0x00100000fa08783b */ /* 0x000ee80000004200 */
[----:B-1----:R-:W4:Y:S04]  /*6090*/  LDL R0, [R1+0xf0] ;  /* 0x0000f00001007983 */ /* 0x002f280000100800 */
[----:B------:R-:W5:Y:S04]  /*60a0*/  LDL.LU R3, [R1+0x7c] ;  /* 0x00007c0001037983 */ /* 0x000f680000300800 */
[----:B------:R-:W4:Y:S04]  /*60b0*/  LDL R17, [R1+0xa8] ;  /* 0x0000a80001117983 */ /* 0x000f280000100800 */
[----:B------:R-:W-:Y:S01]  /*60c0*/  LDSM.16.MT88.4 R20, [R252+0x7000] ;  /* 0x00700000fc14783b */ /* 0x000fe20000004200 */
[C---:B--2---:R-:W-:Y:S08]  /*60d0*/  HMMA.16816.F32 R156, R4.reuse, R12, R156 ;  /* 0x0000000c049c723c */ /* 0x044ff0000000189c */
        /* <DEDUP_REMOVED lines=16> */
[----:B------:R-:W-:Y:S07]  /*61e0*/  LDSM.16.MT88.4 R8, [R251+0x3000] ;  /* 0x00300000fb08783b */ /* 0x000fee0000004200 */
[C---:B-1----:R-:W-:Y:S01]  /*61f0*/  HMMA.16816.F32 R80, R4.reuse, R12, R144 ;  /* 0x0000000c0450723c */ /* 0x042fe20000001890 */
[----:B------:R-:W-:Y:S07]  /*6200*/  LDSM.16.MT88.4 R144, [R251+0x1800] ;  /* 0x00180000fb90783b */ /* 0x000fee0000004200 */
[C---:B------:R-:W-:Y:S01]  /*6210*/  HMMA.16816.F32 R84, R4.reuse, R14, R136 ;  /* 0x0000000e0454723c */ /* 0x040fe20000001888 */
[----:B------:R-:W1:Y:S04]  /*6220*/  LDSM.16.MT88.4 R12, [R252+0x5000] ;  /* 0x00500000fc0c783b */ /* 0x000e680000004200 */
[----:B------:R-:W-:Y:S03]  /*6230*/  LDSM.16.MT88.4 R136, [R133+0x1800] ;  /* 0x001800008588783b */ /* 0x000fe60000004200 */
[C---:B-1----:R-:W-:Y:S08]  /*6240*/  HMMA.16816.F32 R96, R4.reuse, R12, R96 ;  /* 0x0000000c0460723c */ /* 0x042ff00000001860 */
[C---:B------:R-:W-:Y:S01]  /*6250*/  HMMA.16816.F32 R100, R4.reuse, R14, R100 ;  /* 0x0000000e0464723c */ /* 0x040fe20000001864 */
[----:B------:R-:W1:Y:S07]  /*6260*/  LDSM.16.MT88.4 R12, [R133+0x5000] ;  /* 0x00500000850c783b */ /* 0x000e6e0000004200 */
[C---:B-1----:R-:W-:Y:S08]  /*6270*/  HMMA.16816.F32 R112, R4.reuse, R12, R112 ;  /* 0x0000000c0470723c */ /* 0x042ff00000001870 */
[C---:B------:R-:W-:Y:S01]  /*6280*/  HMMA.16816.F32 R180, R4.reuse, R14, R180 ;  /* 0x0000000e04b4723c */ /* 0x040fe200000018b4 */
[----:B------:R-:W1:Y:S07]  /*6290*/  LDSM.16.MT88.4 R12, [R251+0x7000] ;  /* 0x00700000fb0c783b */ /* 0x000e6e0000004200 */
[C---:B------:R-:W-:Y:S01]  /*62a0*/  HMMA.16816.F32 R76, R4.reuse, R10, R152 ;  /* 0x0000000a044c723c */ /* 0x040fe20000001898 */
[----:B------:R-:W2:Y:S07]  /*62b0*/  LDSM.16.MT88.4 R152, [R252+0x1800] ;  /* 0x00180000fc98783b */ /* 0x000eae0000004200 */
[----:B------:R-:W-:Y:S08]  /*62c0*/  HMMA.16816.F32 R120, R4, R20, R120 ;  /* 0x000000140478723c */ /* 0x000ff00000001878 */
[----:B------:R-:W-:Y:S08]  /*62d0*/  HMMA.16816.F32 R148, R128, R144, R148 ;  /* 0x000000908094723c */ /* 0x000ff00000001894 */
[----:B------:R-:W-:Y:S08]  /*62e0*/  HMMA.16816.F32 R20, R4, R22, R116 ;  /* 0x000000160414723c */ /* 0x000ff00000001874 */
[----:B------:R-:W-:Y:S01]  /*62f0*/  HMMA.16816.F32 R144, R128, R146, R40 ;  /* 0x000000928090723c */ /* 0x000fe20000001828 */
[----:B------:R-:W3:Y:S07]  /*6300*/  LDSM.16.MT88.4 R40, [R250+0x3800] ;  /* 0x00380000fa28783b */ /* 0x000eee0000004200 */
[C---:B-1----:R-:W-:Y:S01]  /*6310*/  HMMA.16816.F32 R116, R4.reuse, R12, R64 ;  /* 0x0000000c0474723c */ /* 0x042fe20000001840 */
[----:B------:R-:W-:Y:S07]  /*6320*/  LDSM.16.MT88.4 R64, [R133+0x3800] ;  /* 0x003800008540783b */ /* 0x000fee0000004200 */
[C---:B------:R-:W-:Y:S01]  /*6330*/  HMMA.16816.F32 R12, R4.reuse, R14, R48 ;  /* 0x0000000e040c723c */ /* 0x040fe20000001830 */
[----:B------:R-:W1:Y:S07]  /*6340*/  LDSM.16.MT88.4 R48, [R252+0x3800] ;  /* 0x00380000fc30783b */ /* 0x000e6e0000004200 */
[----:B------:R-:W-:Y:S01]  /*6350*/  HMMA.16816.F32 R72, R4, R8, R160 ;  /* 0x000000080448723c */ /* 0x000fe200000018a0 */
[----:B------:R-:W1:Y:S01]  /*6360*/  LDSM.16.MT88.4 R8, [R250+0x5000] ;  /* 0x00500000fa08783b */ /* 0x000e620000004200 */
[----:B------:R-:W-:-:S02]  /*6370*/  MOV R2, c[0x0][0x2c4] ;  /* 0x0000b10000027a02 */ /* 0x000fc40000000f00 */
[----:B------:R-:W-:Y:S01]  /*6380*/  MOV R18, c[0x0][0x2ac] ;  /* 0x0000ab0000127a02 */ /* 0x000fe20000000f00 */
[----:B------:R-:W-:Y:S03]  /*6390*/  LDSM.16.MT88.4 R160, [R250+0x1800] ;  /* 0x00180000faa0783b */ /* 0x000fe60000004200 */
[C---:B--2---:R-:W-:Y:S08]  /*63a0*/  HMMA.16816.F32 R156, R128.reuse, R152, R156 ;  /* 0x00000098809c723c */ /* 0x044ff0000000189c */
[C---:B------:R-:W-:Y:S08]  /*63b0*/  HMMA.16816.F32 R152, R128.reuse, R154, R36 ;  /* 0x0000009a8098723c */ /* 0x040ff00000001824 */
[C---:B------:R-:W-:Y:S08]  /*63c0*/  HMMA.16816.F32 R140, R128.reuse, R136, R140 ;  /* 0x00000088808c723c */ /* 0x040ff0000000188c */
[C---:B---3--:R-:W-:Y:S08]  /*63d0*/  HMMA.16816.F32 R36, R128.reuse, R40, R52 ;  /* 0x000000288024723c */ /* 0x048ff00000001834 */
[C---:B------:R-:W-:Y:S08]  /*63e0*/  HMMA.16816.F32 R136, R128.reuse, R138, R44 ;  /* 0x0000008a8088723c */ /* 0x040ff0000000182c */
[C---:B------:R-:W-:Y:S01]  /*63f0*/  HMMA.16816.F32 R40, R128.reuse, R42, R56 ;  /* 0x0000002a8028723c */ /* 0x040fe20000001838 */
[----:B------:R-:W2:Y:S07]  /*6400*/  LDSM.16.MT88.4 R56, [R251+0x3800] ;  /* 0x00380000fb38783b */ /* 0x000eae0000004200 */
[C---:B-1----:R-:W-:Y:S08]  /*6410*/  HMMA.16816.F32 R44, R128.reuse, R48, R60 ;  /* 0x00000030802c723c */ /* 0x042ff0000000183c */
[----:B------:R-:W-:Y:S01]  /*6420*/  HMMA.16816.F32 R60, R128, R64, R80 ;  /* 0x00000040803c723c */ /* 0x000fe20000001850 */
[----:B------:R-:W1:Y:S07]  /*6430*/  LDSM.16.MT88.4 R80, [R252+0x5800] ;  /* 0x00580000fc50783b */ /* 0x000e6e0000004200 */
[C---:B------:R-:W-:Y:S08]  /*6440*/  HMMA.16816.F32 R88, R4.reuse, R8, R88 ;  /* 0x000000080458723c */ /* 0x040ff00000001858 */
[----:B------:R-:W-:Y:S01]  /*6450*/  HMMA.16816.F32 R92, R4, R10, R92 ;  /* 0x0000000a045c723c */ /* 0x000fe2000000185c */
[----:B------:R-:W3:Y:S07]  /*6460*/  LDSM.16.MT88.4 R8, [R251+0x5000] ;  /* 0x00500000fb08783b */ /* 0x000eee0000004200 */
[C---:B--2---:R-:W-:Y:S01]  /*6470*/  HMMA.16816.F32 R52, R128.reuse, R56, R72 ;  /* 0x000000388034723c */ /* 0x044fe20000001848 */
[----:B------:R-:W2:Y:S07]  /*6480*/  LDSM.16.MT88.4 R72, [R250+0x5800] ;  /* 0x00580000fa48783b */ /* 0x000eae0000004200 */
[C---:B------:R-:W-:Y:S08]  /*6490*/  HMMA.16816.F32 R56, R128.reuse, R58, R76 ;  /* 0x0000003a8038723c */ /* 0x040ff0000000184c */
[----:B-1----:R-:W-:Y:S01]  /*64a0*/  HMMA.16816.F32 R76, R128, R80, R96 ;  /* 0x00000050804c723c */ /* 0x002fe20000001860 */
[----:B------:R-:W1:Y:S07]  /*64b0*/  LDSM.16.MT88.4 R96, [R133+0x5800] ;  /* 0x005800008560783b */ /* 0x000e6e0000004200 */
[C---:B---3--:R-:W-:Y:S08]  /*64c0*/  HMMA.16816.F32 R104, R4.reuse, R8, R104 ;  /* 0x000000080468723c */ /* 0x048ff00000001868 */
[----:B------:R-:W-:Y:S01]  /*64d0*/  HMMA.16816.F32 R108, R4, R10, R108 ;  /* 0x0000000a046c723c */ /* 0x000fe2000000186c */
[----:B------:R-:W3:Y:S07]  /*64e0*/  LDSM.16.MT88.4 R8, [R250+0x7000] ;  /* 0x00700000fa08783b */ /* 0x000eee0000004200 */
[C---:B------:R-:W-:Y:S08]  /*64f0*/  HMMA.16816.F32 R48, R128.reuse, R50, R68 ;  /* 0x000000328030723c */ /* 0x040ff00000001844 */
[C---:B--2---:R-:W-:Y:S01]  /*6500*/  HMMA.16816.F32 R68, R128.reuse, R72, R88 ;  /* 0x000000488044723c */ /* 0x044fe20000001858 */
[----:B------:R-:W2:Y:S07]  /*6510*/  LDSM.16.MT88.4 R88, [R251+0x5800] ;  /* 0x00580000fb58783b */ /* 0x000eae0000004200 */
[C---:B------:R-:W-:Y:S08]  /*6520*/  HMMA.16816.F32 R72, R128.reuse, R74, R92 ;  /* 0x0000004a8048723c */ /* 0x040ff0000000185c */
[----:B-1----:R-:W-:Y:S01]  /*6530*/  HMMA.16816.F32 R92, R128, R96, R112 ;  /* 0x00000060805c723c */ /* 0x002fe20000001870 */
[----:B------:R-:W1:Y:S07]  /*6540*/  LDSM.16.MT88.4 R112, [R252+0x7800] ;  /* 0x00780000fc70783b */ /* 0x000e6e0000004200 */
[C---:B---3--:R-:W-:Y:S08]  /*6550*/  HMMA.16816.F32 R176, R4.reuse, R8, R176 ;  /* 0x0000000804b0723c */ /* 0x048ff000000018b0 */
[----:B------:R-:W-:Y:S01]  /*6560*/  HMMA.16816.F32 R124, R4, R10, R124 ;  /* 0x0000000a047c723c */ /* 0x000fe2000000187c */
[----:B------:R-:W3:Y:S01]  /*6570*/  LDSM.16.MT88.4 R8, [R133+0x7000] ;  /* 0x007000008508783b */ /* 0x000ee20000004200 */
[----:B------:R-:W-:Y:S01]  /*6580*/  ISETP.NE.AND P1, PT, R2, 0x1, PT ;  /* 0x000000010200780c */ /* 0x000fe20003f25270 */
[----:B------:R-:W-:-:S05]  /*6590*/  IMAD R18, R18, c[0x0][0x1d0], RZ ;  /* 0x0000740012127a24 */ /* 0x000fca00078e02ff */
[C---:B------:R-:W-:Y:S07]  /*65a0*/  HMMA.16816.F32 R64, R128.reuse, R66, R84 ;  /* 0x000000428040723c */ /* 0x040fee0000001854 */
[----:B----4-:R-:W-:Y:S01]  /*65b0*/  @P1 IMAD.HI.U32 R2, R0, c[0x0][0x2c8], RZ ;  /* 0x0000b20000021a27 */ /* 0x010fe200078e00ff */
[----:B--2---:R-:W-:Y:S01]  /*65c0*/  HMMA.16816.F32 R84, R128, R88, R104 ;  /* 0x000000588054723c */ /* 0x004fe20000001868 */
[----:B------:R-:W2:Y:S03]  /*65d0*/  LDSM.16.MT88.4 R104, [R250+0x7800] ;  /* 0x00780000fa68783b */ /* 0x000ea60000004200 */
[----:B------:R-:W-:-:S04]  /*65e0*/  @P1 SHF.R.U32.HI R0, RZ, c[0x0][0x2cc], R2 ;  /* 0x0000b300ff001a19 */ /* 0x000fc80000011602 */
[----:B------:R-:W-:Y:S01]  /*65f0*/  HMMA.16816.F32 R88, R128, R90, R108 ;  /* 0x0000005a8058723c */ /* 0x000fe2000000186c */
[----:B------:R-:W-:-:S07]  /*6600*/  IADD3 R0, R0, -c[0x0][0x168], R18 ;  /* 0x80005a0000007a10 */ /* 0x000fce0007ffe012 */
[----:B-1----:R-:W-:Y:S01]  /*6610*/  HMMA.16816.F32 R108, R128, R112, R120 ;  /* 0x00000070806c723c */ /* 0x002fe20000001878 */
[----:B------:R-:W1:Y:S07]  /*6620*/  LDSM.16.MT88.4 R120, [R251+0x7800] ;  /* 0x00780000fb78783b */ /* 0x000e6e0000004200 */
[C---:B---3--:R-:W-:Y:S08]  /*6630*/  HMMA.16816.F32 R32, R4.reuse, R8, R32 ;  /* 0x000000080420723c */ /* 0x048ff00000001820 */
[----:B------:R-:W-:Y:S01]  /*6640*/  HMMA.16816.F32 R24, R4, R10, R24 ;  /* 0x0000000a0418723c */ /* 0x000fe20000001818 */
[----:B------:R-:W3:Y:S01]  /*6650*/  LDSM.16.MT88.4 R4, [R133+0x7800] ;  /* 0x007800008504783b */ /* 0x000ee20000004200 */
[----:B------:R-:W-:-:S04]  /*6660*/  SHF.R.S32.HI R2, RZ, 0x1f, R0 ;  /* 0x0000001fff027819 */ /* 0x000fc80000011400 */
[----:B------:R-:W-:-:S04]  /*6670*/  LEA.HI R0, R2, R0, RZ, 0x6 ;  /* 0x0000000002007211 */ /* 0x000fc800078f30ff */
[----:B------:R-:W-:Y:S02]  /*6680*/  SHF.R.S32.HI R0, RZ, 0x6, R0 ;  /* 0x00000006ff007819 */ /* 0x000fe40000011400 */
[----:B-----5:R-:W-:Y:S02]  /*6690*/  IADD3 R3, R3, -0x2, RZ ;  /* 0xfffffffe03037810 */ /* 0x020fe40007ffe0ff */
[----:B------:R-:W-:-:S03]  /*66a0*/  IMNMX R0, R17, R0, !PT ;  /* 0x0000000011007217 */ /* 0x000fc60007800200 */
[----:B------:R4:W-:Y:S04]  /*66b0*/  STL [R1+0x68], R3 ;  /* 0x0000680301007387 */ /* 0x0009e80000100800 */
[----:B------:R4:W-:Y:S01]  /*66c0*/  STL [R1+0xb0], R0 ;  /* 0x0000b00001007387 */ /* 0x0009e20000100800 */
[----:B------:R-:W-:Y:S01]  /*66d0*/  ISETP.GE.AND P0, PT, R3, R0, PT ;  /* 0x000000000300720c */ /* 0x000fe20003f06270 */
[C---:B------:R-:W-:Y:S08]  /*66e0*/  HMMA.16816.F32 R80, R128.reuse, R82, R100 ;  /* 0x000000528050723c */ /* 0x040ff00000001864 */
[C---:B--2---:R-:W-:Y:S08]  /*66f0*/  HMMA.16816.F32 R100, R128.reuse, R104, R176 ;  /* 0x000000688064723c */ /* 0x044ff000000018b0 */
[C---:B------:R-:W-:Y:S08]  /*6700*/  HMMA.16816.F32 R164, R128.reuse, R160, R164 ;  /* 0x000000a080a4723c */ /* 0x040ff000000018a4 */
[C---:B------:R-:W-:Y:S08]  /*6710*/  HMMA.16816.F32 R104, R128.reuse, R106, R124 ;  /* 0x0000006a8068723c */ /* 0x040ff0000000187c */
[C---:B-1----:R-:W-:Y:S08]  /*6720*/  HMMA.16816.F32 R116, R128.reuse, R120, R116 ;  /* 0x000000788074723c */ /* 0x042ff00000001874 */
[C---:B------:R-:W-:Y:S08]  /*6730*/  HMMA.16816.F32 R160, R128.reuse, R162, R28 ;  /* 0x000000a280a0723c */ /* 0x040ff0000000181c */
[C---:B------:R-:W-:Y:S08]  /*6740*/  HMMA.16816.F32 R96, R128.reuse, R98, R180 ;  /* 0x000000628060723c */ /* 0x040ff000000018b4 */
[C---:B------:R-:W-:Y:S08]  /*6750*/  HMMA.16816.F32 R112, R128.reuse, R114, R20 ;  /* 0x000000728070723c */ /* 0x040ff00000001814 */
[C---:B------:R-:W-:Y:S08]  /*6760*/  HMMA.16816.F32 R120, R128.reuse, R122, R12 ;  /* 0x0000007a8078723c */ /* 0x040ff0000000180c */
[C---:B---3--:R-:W-:Y:S08]  /*6770*/  HMMA.16816.F32 R124, R128.reuse, R4, R32 ;  /* 0x00000004807c723c */ /* 0x048ff00000001820 */
[----:B------:R-:W-:Y:S01]  /*6780*/  HMMA.16816.F32 R128, R128, R6, R24 ;  /* 0x000000068080723c */ /* 0x000fe20000001818 */
[----:B------:R-:W-:Y:S01]  /*6790*/  @!UPT UIADD3 URZ, URZ, URZ, URZ ;  /* 0x0000003f3f3ff290 */ /* 0x000fe2000fffe03f */
[----:B------:R-:W-:Y:S11]  /*67a0*/  @!P0 BRA `(.L_x_1048) ;  /* 0x0000482000008947 */ /* 0x000ff60003800000 */
[----:B----4-:R-:W-:Y:S02]  /*67b0*/  MOV R0, R3 ;  /* 0x0000000300007202 */ /* 0x010fe40000000f00 */
[----:B------:R-:W-:-:S02]  /*67c0*/  MOV R134, R16 ;  /* 0x0000001000867202 */ /* 0x000fc40000000f00 */
[----:B------:R-:W-:Y:S01]  /*67d0*/  MOV R133, R132 ;  /* 0x0000008400857202 */ /* 0x000fe20000000f00 */
[----:B------:R1:W-:Y:S06]  /*67e0*/  STL [R1+0x90], R0 ;  /* 0x0000900001007387 */ /* 0x0003ec0000100800 */
.L_x_1059:
[----:B------:R-:W2:Y:S01]  /*67f0*/  LDL R6, [R1+0x4] ;  /* 0x0000040001067983 */ /* 0x000ea20000100800 */
[----:B------:R-:W-:Y:S04]  /*6800*/  DEPBAR.LE SB0, 0x0 ;  /* 0x000080000000791a */ /* 0x000fe80000000000 */
[----:B------:R-:W3:Y:S01]  /*6810*/  LDL R2, [R1+0x90] ;  /* 0x0000900001027983 */ /* 0x000ee20000100800 */
[----:B------:R-:W-:Y:S01]  /*6820*/  WARPSYNC 0xffffffff ;  /* 0xffffffff00007948 */ /* 0x000fe20003800000 */
[----:B------:R-:W-:Y:S02]  /*6830*/  BSSY B0, `(.L_x_1049) ;  /* 0x0000072000007945 */ /* 0x000fe40003800000 */
[----:B------:R-:W4:Y:S04]  /*6840*/  LDL R5, [R1+0x3c] ;  /* 0x00003c0001057983 */ /* 0x000f280000100800 */
[----:B-1----:R-:W3:Y:S04]  /*6850*/  LDL R0, [R1+0xa8] ;  /* 0x0000a80001007983 */ /* 0x002ee80000100800 */
[----:B------:R-:W5:Y:S04]  /*6860*/  LDL R4, [R1+0x40] ;  /* 0x0000400001047983 */ /* 0x000f680000100800 */
[----:B------:R-:W5:Y:S04]  /*6870*/  LDL R3, [R1+0x44] ;  /* 0x0000440001037983 */ /* 0x000f680000100800 */
[----:B------:R-:W-:Y:S06]  /*6880*/  BAR.SYNC.DEFER_BLOCKING 0x0 ;  /* 0x0000000000007b1d */ /* 0x000fec0000010000 */
[----:B------:R1:W1:Y:S04]  /*6890*/  LDSM.16.M88.4 R8, [R135] ;  /* 0x000000008708783b */ /* 0x0002680000000200 */
[----:B------:R1:W1:Y:S04]  /*68a0*/  LDSM.16.M88.4 R16, [R135+0x800] ;  /* 0x000800008710783b */ /* 0x0002680000000200 */
[----:B------:R1:W1:Y:S04]  /*68b0*/  LDSM.16.M88.4 R24, [R135+0x1000] ;  /* 0x001000008718783b */ /* 0x0002680000000200 */
[----:B------:R1:W1:Y:S04]  /*68c0*/  LDSM.16.M88.4 R32, [R135+0x1800] ;  /* 0x001800008720783b */ /* 0x0002680000000200 */
[----:B--2---:R2:W1:Y:S04]  /*68d0*/  LDSM.16.M88.4 R176, [R6] ;  /* 0x0000000006b0783b */ /* 0x0044680000000200 */
[----:B----4-:R2:W4:Y:S01]  /*68e0*/  LDSM.16.M88.4 R180, [R5] ;  /* 0x0000000005b4783b */ /* 0x0105220000000200 */
[----:B---3--:R-:W-:Y:S03]  /*68f0*/  ISETP.GT.AND P0, PT, R0, R2, PT ;  /* 0x000000020000720c */ /* 0x008fe60003f04270 */
[----:B-----5:R2:W3:Y:S04]  /*6900*/  LDSM.16.M88.4 R184, [R4] ;  /* 0x0000000004b8783b */ /* 0x0204e80000000200 */
[----:B------:R2:W1:Y:S06]  /*6910*/  LDSM.16.M88.4 R188, [R3] ;  /* 0x0000000003bc783b */ /* 0x00046c0000000200 */
[----:B------:R-:W-:-:S05]  /*6920*/  @P0 BRA `(.L_x_1050) ;  /* 0x0000062000000947 */ /* 0x000fca0003800000 */
[----:B--2---:R-:W2:Y:S04]  /*6930*/  LDL R4, [R1+0x8c] ;  /* 0x00008c0001047983 */ /* 0x004ea80000100800 */
[----:B------:R-:W5:Y:S04]  /*6940*/  LDL R28, [R1+0x84] ;  /* 0x00008400011c7983 */ /* 0x000f680000100800 */
[----:B----4-:R-:W4:Y:S04]  /*6950*/  LDL.64 R22, [R1+0xc8] ;  /* 0x0000c80001167983 */ /* 0x010f280000100a00 */
[----:B---3--:R-:W3:Y:S04]  /*6960*/  LDL R5, [R1+0x94] ;  /* 0x0000940001057983 */ /* 0x008ee80000100800 */
[----:B------:R-:W3:Y:S04]  /*6970*/  LDL R21, [R1+0xd8] ;  /* 0x0000d80001157983 */ /* 0x000ee80000100800 */
[----:B------:R-:W3:Y:S04]  /*6980*/  LDL R20, [R1+0x174] ;  /* 0x0001740001147983 */ /* 0x000ee80000100800 */
[----:B------:R-:W4:Y:S04]  /*6990*/  LDL R15, [R1+0x178] ;  /* 0x00017800010f7983 */ /* 0x000f280000100800 */
[----:B------:R-:W4:Y:S04]  /*69a0*/  LDL R14, [R1+0x98] ;  /* 0x00009800010e7983 */ /* 0x000f280000100800 */
[----:B------:R-:W4:Y:S04]  /*69b0*/  LDL R13, [R1+0x17c] ;  /* 0x00017c00010d7983 */ /* 0x000f280000100800 */
[----:B------:R-:W4:Y:S04]  /*69c0*/  LDL R12, [R1+0x9c] ;  /* 0x00009c00010c7983 */ /* 0x000f280000100800 */
[----:B------:R-:W4:Y:S04]  /*69d0*/  LDL R7, [R1+0x180] ;  /* 0x0001800001077983 */ /* 0x000f280000100800 */
[----:B------:R-:W4:Y:S01]  /*69e0*/  LDL R6, [R1+0x88] ;  /* 0x0000880001067983 */ /* 0x000f220000100800 */
[----:B--2---:R-:W-:Y:S01]  /*69f0*/  SHF.R.S32.HI R0, RZ, 0x1f, R4 ;  /* 0x0000001fff007819 */ /* 0x004fe20000011404 */
[----:B------:R-:W-:Y:S04]  /*6a00*/  IMAD.WIDE.U32 R2, R4, c[0x0][0x208], RZ ;  /* 0x0000820004027a25 */ /* 0x000fe800078e00ff */
[----:B------:R-:W-:Y:S04]  /*6a10*/  IMAD R0, R0, c[0x0][0x208], RZ ;  /* 0x0000820000007a24 */ /* 0x000fe800078e02ff */
[----:B------:R-:W-:Y:S01]  /*6a20*/  IMAD R0, R4, c[0x0][0x20c], R0 ;  /* 0x0000830004007a24 */ /* 0x000fe200078e0200 */
[----:B-----5:R-:W-:Y:S03]  /*6a30*/  SHF.R.S32.HI R4, RZ, 0x1f, R28 ;  /* 0x0000001fff047819 */ /* 0x020fe6000001141c */
[----:B------:R-:W-:Y:S02]  /*6a40*/  IMAD.IADD R3, R3, 0x1, R0 ;  /* 0x0000000103037824 */ /* 0x000fe400078e0200 */
[----:B------:R-:W-:Y:S02]  /*6a50*/  IMAD R4, R4, c[0x0][0x218], RZ ;  /* 0x0000860004047a24 */ /* 0x000fe400078e02ff */
[C---:B------:R-:W-:Y:S01]  /*6a60*/  IMAD.WIDE.U32 R2, R28.reuse, c[0x0][0x218], R2 ;  /* 0x000086001c027a25 */ /* 0x040fe200078e0002 */
[C---:B---3--:R-:W-:Y:S03]  /*6a70*/  SHF.L.U64.HI R29, R5.reuse, 0x1, R20 ;  /* 0x00000001051d7819 */ /* 0x048fe60000010214 */
[----:B------:R-:W-:Y:S01]  /*6a80*/  IMAD R4, R28, c[0x0][0x21c], R4 ;  /* 0x000087001c047a24 */ /* 0x000fe200078e0204 */
[----:B----4-:R-:W-:Y:S01]  /*6a90*/  IADD3 R0, P0, R22, R2, RZ ;  /* 0x0000000216007210 */ /* 0x010fe20007f1e0ff */
[----:B------:R-:W-:Y:S03]  /*6aa0*/  IMAD.SHL.U32 R2, R5, 0x2, RZ ;  /* 0x0000000205027824 */ /* 0x000fe600078e00ff */
[----:B------:R-:W-:Y:S02]  /*6ab0*/  IADD3.X R4, R21, R3, R4, P0, !PT ;  /* 0x0000000315047210 */ /* 0x000fe400007fe404 */
[----:B------:R-:W-:Y:S01]  /*6ac0*/  LEA R21, P0, R0, c[0x0][0x1f8], 0x1 ;  /* 0x00007e0000157a11 */ /* 0x000fe200078008ff */
[----:B------:R2:W-:Y:S01]  /*6ad0*/  STL [R1+0x58], R2 ;  /* 0x0000580201007387 */ /* 0x0005e20000100800 */
[----:B------:R-:W-:Y:S02]  /*6ae0*/  SHF.L.U64.HI R28, R14, 0x1, R15 ;  /* 0x000000010e1c7819 */ /* 0x000fe4000001020f */
[----:B------:R-:W-:Y:S02]  /*6af0*/  LEA.HI.X R5, R0, c[0x0][0x1fc], R4, 0x1, P0 ;  /* 0x00007f0000057a11 */ /* 0x000fe400000f0c04 */
[----:B------:R-:W-:Y:S02]  /*6b00*/  SHF.L.U32 R132, R14, 0x1, RZ ;  /* 0x000000010e847819 */ /* 0x000fe400000006ff */
[C---:B------:R-:W-:Y:S01]  /*6b10*/  SHF.L.U64.HI R23, R12.reuse, 0x1, R13 ;  /* 0x000000010c177819 */ /* 0x040fe2000001020d */
[----:B------:R-:W-:Y:S01]  /*6b20*/  IMAD.SHL.U32 R31, R12, 0x2, RZ ;  /* 0x000000020c1f7824 */ /* 0x000fe200078e00ff */
[C---:B------:R-:W-:Y:S02]  /*6b30*/  SHF.L.U64.HI R22, R6.reuse, 0x1, R7 ;  /* 0x0000000106167819 */ /* 0x040fe40000010207 */
[----:B------:R-:W-:Y:S01]  /*6b40*/  SHF.L.U32 R30, R6, 0x1, RZ ;  /* 0x00000001061e7819 */ /* 0x000fe200000006ff */
[----:B------:R-:W-:-:S05]  /*6b50*/  BRA.DIV ~URZ, `(.L_x_1051) ;  /* 0x0000b8a27f007947 */ /* 0x000fca000b800000 */
[----:B------:R3:W4:Y:S02]  /*6b60*/  SHFL.IDX PT, R4, R5, RZ, 0x181f ;  /* 0x00181fff05047589 */ /* 0x00072400000e0000 */
.L_x_1086:
[----:B------:R-:W-:-:S05]  /*6b70*/  BRA.DIV ~URZ, `(.L_x_1052) ;  /* 0x0000b8f27f007947 */ /* 0x000fca000b800000 */
[----:B--2---:R-:W2:Y:S04]  /*6b80*/  LDL R2, [R1+0x88] ;  /* 0x0000880001027983 */ /* 0x004ea80000100800 */
[----:B------:R-:W5:Y:S04]  /*6b90*/  LDL R14, [R1+0x54] ;  /* 0x00005400010e7983 */ /* 0x000f680000100800 */
[----:B---3--:R-:W3:Y:S04]  /*6ba0*/  LDL R7, [R1+0x9c] ;  /* 0x00009c0001077983 */ /* 0x008ee80000100800 */
[----:B----4-:R-:W4:Y:S04]  /*6bb0*/  LDL R20, [R1+0x98] ;  /* 0x0000980001147983 */ /* 0x010f280000100800 */
[----:B------:R-:W2:Y:S04]  /*6bc0*/  LDL R15, [R1+0x94] ;  /* 0x00009400010f7983 */ /* 0x000ea80000100800 */
[----:B------:R-:W2:Y:S04]  /*6bd0*/  LDL R6, [R1+0x58] ;  /* 0x0000580001067983 */ /* 0x000ea80000100800 */
[----:B------:R-:W2:Y:S02]  /*6be0*/  SHFL.IDX PT, R0, R21, RZ, 0x181f ;  /* 0x00181fff15007589 */ /* 0x000ea400000e0000 */
[----:B--2---:R-:W-:Y:S02]  /*6bf0*/  IADD3 R6, P2, R0, R6, RZ ;  /* 0x0000000600067210 */ /* 0x004fe40007f5e0ff */
[----:B------:R-:W-:Y:S02]  /*6c00*/  ISETP.GE.AND P4, PT, R2, c[0x0][0x1d4], PT ;  /* 0x0000750002007a0c */ /* 0x000fe40003f86270 */
[----:B------:R-:W-:Y:S02]  /*6c10*/  IADD3 R2, P0, R0, R30, RZ ;  /* 0x0000001e00027210 */ /* 0x000fe40007f1e0ff */
[----:B---3--:R-:W-:Y:S01]  /*6c20*/  ISETP.GE.AND P3, PT, R7, c[0x0][0x1d4], PT ;  /* 0x0000750007007a0c */ /* 0x008fe20003f66270 */
[----:B------:R-:W-:Y:S01]  /*6c30*/  IMAD.X R7, R4, 0x1, R29, P2 ;  /* 0x0000000104077824 */ /* 0x000fe200010e061d */
[----:B----4-:R-:W-:Y:S01]  /*6c40*/  ISETP.GE.AND P1, PT, R20, c[0x0][0x1d4], PT ;  /* 0x0000750014007a0c */ /* 0x010fe20003f26270 */
[----:B------:R-:W-:Y:S01]  /*6c50*/  IMAD.X R3, R4, 0x1, R22, P0 ;  /* 0x0000000104037824 */ /* 0x000fe200000e0616 */
[----:B------:R-:W-:Y:S02]  /*6c60*/  IADD3 R12, P0, R0, R31, RZ ;  /* 0x0000001f000c7210 */ /* 0x000fe40007f1e0ff */
[----:B------:R-:W-:Y:S03]  /*6c70*/  SEL R20, RZ, 0x10, P3 ;  /* 0x00000010ff147807 */ /* 0x000fe60001800000 */
[----:B------:R-:W-:Y:S01]  /*6c80*/  @!PT LDS RZ, [RZ] ;  /* 0x00000000fffff984 */ /* 0x000fe20000000800 */
[----:B------:R-:W-:Y:S01]  /*6c90*/  @!PT LDS RZ, [RZ] ;  /* 0x00000000fffff984 */ /* 0x000fe20000000800 */
[----:B-----5:R2:W-:Y:S01]  /*6ca0*/  LDGSTS.E.BYPASS.LTC128B.128 [R14+0x100], [R2.64], !P4 ;  /* 0x00100000020e7fae */ /* 0x0205e2000e101d46 */
[----:B------:R-:W-:Y:S05]  /*6cb0*/  IMAD.X R13, R4, 0x1, R23, P0 ;  /* 0x00000001040d7824 */ /* 0x000fea00000e0617 */
[----:B------:R3:W-:Y:S01]  /*6cc0*/  LDGSTS.E.BYPASS.LTC128B.128 [R14+0x2100], [R12.64], !P3 ;  /* 0x021000000c0e7fae */ /* 0x0007e2000d901d46 */
[----:B--2---:R-:W-:Y:S03]  /*6cd0*/  IADD3 R2, P0, R0, R132, RZ ;  /* 0x0000008400027210 */ /* 0x004fe60007f1e0ff */
[----:B------:R-:W2:Y:S02]  /*6ce0*/  SHFL.IDX PT, R0, R21, 0x1, 0x181f ;  /* 0x00381f0015007f89 */ /* 0x000ea400000e0000 */
[----:B------:R-:W-:Y:S01]  /*6cf0*/  IMAD.X R3, R4, 0x1, R28, P0 ;  /* 0x0000000104037824 */ /* 0x000fe200000e061c */
[----:B------:R-:W-:Y:S01]  /*6d00*/  ISETP.GE.AND P0, PT, R15, c[0x0][0x1d4], PT ;  /* 0x000075000f007a0c */ /* 0x000fe20003f06270 */
[----:B------:R4:W1:Y:S01]  /*6d10*/  SHFL.IDX PT, R4, R5, 0x1, 0x181f ;  /* 0x00381f0005047f89 */ /* 0x00086200000e0000 */
[----:B------:R-:W-:Y:S03]  /*6d20*/  SEL R15, RZ, 0x10, P1 ;  /* 0x00000010ff0f7807 */ /* 0x000fe60000800000 */
[----:B------:R3:W-:Y:S08]  /*6d30*/  LDGSTS.E.BYPASS.LTC128B.128 [R14+0x4100], [R2.64], !P1 ;  /* 0x04100000020e7fae */ /* 0x0007f0000c901d46 */
[----:B------:R3:W-:Y:S01]  /*6d40*/  LDGSTS.E.BYPASS.LTC128B.128 [R14+0x6100], [R6.64], !P0 ;  /* 0x06100000060e7fae */ /* 0x0007e2000c101d46 */
[----:B----4-:R-:W-:Y:S02]  /*6d50*/  SEL R5, RZ, 0x10, P4 ;  /* 0x00000010ff057807 */ /* 0x010fe40002000000 */
[----:B---3--:R-:W-:Y:S02]  /*6d60*/  SEL R14, RZ, 0x10, P0 ;  /* 0x00000010ff0e7807 */ /* 0x008fe40000000000 */
.L_x_1087:
[C---:B-12---:R-:W-:Y:S01]  /*6d70*/  ISETP.NE.U32.AND P2, PT, R5.reuse, RZ, PT ;  /* 0x000000ff0500720c */ /* 0x046fe20003f45070 */
[----:B------:R-:W2:Y:S01]  /*6d80*/  LDL R21, [R1+0x54] ;  /* 0x0000540001157983 */ /* 0x000ea20000100800 */
[----:B------:R-:W-:Y:S02]  /*6d90*/  IADD3 R5, -R5, 0x10, RZ ;  /* 0x0000001005057810 */ /* 0x000fe40007ffe1ff */
[----:B------:R-:W-:Y:S02]  /*6da0*/  IADD3 R6, -R15, 0x10, RZ ;  /* 0x000000100f067810 */ /* 0x000fe40007ffe1ff */
[----:B------:R-:W-:Y:S02]  /*6db0*/  LOP3.LUT R5, R5, 0xf, RZ, 0xc0, !PT ;  /* 0x0000000f05057812 */ /* 0x000fe400078ec0ff */
[----:B------:R-:W-:Y:S02]  /*6dc0*/  IADD3 R12, -R20, 0x10, RZ ;  /* 0x00000010140c7810 */ /* 0x000fe40007ffe1ff */
[----:B------:R-:W-:Y:S02]  /*6dd0*/  IADD3 R2, P1, P0, R5, R0, R30 ;  /* 0x0000000005027210 */ /* 0x000fe4000783e01e */
[----:B------:R-:W-:Y:S01]  /*6de0*/  LOP3.LUT R6, R6, 0xf, RZ, 0xc0, !PT ;  /* 0x0000000f06067812 */ /* 0x000fe200078ec0ff */
[----:B------:R-:W3:Y:S01]  /*6df0*/  LDL.LU R30, [R1+0x58] ;  /* 0x00005800011e7983 */ /* 0x000ee20000300800 */
[----:B------:R-:W-:Y:S02]  /*6e00*/  IADD3.X R3, RZ, R4, R22, P1, P0 ;  /* 0x00000004ff037210 */ /* 0x000fe40000fe0416 */
[----:B------:R-:W-:Y:S04]  /*6e10*/  LOP3.LUT R12, R12, 0xf, RZ, 0xc0, !PT ;  /* 0x0000000f0c0c7812 */ /* 0x000fe800078ec0ff */
[----:B------:R-:W-:Y:S04]  /*6e20*/  IADD3 R12, P1, P0, R12, R0, R31 ;  /* 0x000000000c0c7210 */ /* 0x000fe8000783e01f */
[----:B------:R-:W-:Y:S01]  /*6e30*/  IADD3.X R13, RZ, R4, R23, P1, P0 ;  /* 0x00000004ff0d7210 */ /* 0x000fe20000fe0417 */
[----:B------:R-:W-:Y:S01]  /*6e40*/  @!PT LDS RZ, [RZ] ;  /* 0x00000000fffff984 */ /* 0x000fe20000000800 */
[----:B------:R-:W-:Y:S01]  /*6e50*/  @!PT LDS RZ, [RZ] ;  /* 0x00000000fffff984 */ /* 0x000fe20000000800 */
[----:B------:R-:W-:Y:S01]  /*6e60*/  @!PT LDS RZ, [RZ] ;  /* 0x00000000fffff984 */ /* 0x000fe20000000800 */
[----:B--2---:R1:W-:Y:S01]  /*6e70*/  LDGSTS.E.BYPASS.LTC128B.128.ZFILL [R21+0x1100], [R2.64], P2 ;  /* 0x0110000002157fae */ /* 0x0043e20009141d46 */
[----:B------:R-:W-:Y:S04]  /*6e80*/  IADD3 R6, P3, P2, R6, R0, R132 ;  /* 0x0000000006067210 */ /* 0x000fe80007a7e084 */
[----:B------:R-:W-:Y:S02]  /*6e90*/  IADD3.X R7, RZ, R4, R28, P3, P2 ;  /* 0x00000004ff077210 */ /* 0x000fe40001fe441c */
[----:B------:R-:W-:Y:S02]  /*6ea0*/  ISETP.NE.U32.AND P3, PT, R20, RZ, PT ;  /* 0x000000ff1400720c */ /* 0x000fe40003f65070 */
[----:B------:R-:W-:Y:S11]  /*6eb0*/  ISETP.NE.U32.AND P2, PT, R15, RZ, PT ;  /* 0x000000ff0f00720c */ /* 0x000ff60003f45070 */
[----:B------:R2:W-:Y:S04]  /*6ec0*/  LDGSTS.E.BYPASS.LTC128B.128.ZFILL [R21+0x3100], [R12.64], P3 ;  /* 0x031000000c157fae */ /* 0x0005e80009941d46 */
[----:B------:R2:W-:Y:S01]  /*6ed0*/  LDGSTS.E.BYPASS.LTC128B.128.ZFILL [R21+0x5100], [R6.64], P2 ;  /* 0x0510000006157fae */ /* 0x0005e20009141d46 */
[----:B-1----:R-:W-:Y:S04]  /*6ee0*/  IADD3 R2, -R14, 0x10, RZ ;  /* 0x000000100e027810 */ /* 0x002fe80007ffe1ff */
[----:B------:R-:W-:Y:S04]  /*6ef0*/  LOP3.LUT R2, R2, 0xf, RZ, 0xc0, !PT ;  /* 0x0000000f02027812 */ /* 0x000fe800078ec0ff */
[----:B---3--:R-:W-:Y:S04]  /*6f00*/  IADD3 R2, P1, P0, R2, R0, R30 ;  /* 0x0000000002027210 */ /* 0x008fe8000783e01e */
[----:B------:R-:W-:Y:S02]  /*6f10*/  IADD3.X R3, RZ, R4, R29, P1, P0 ;  /* 0x00000004ff037210 */ /* 0x000fe40000fe041d */
[----:B------:R-:W-:Y:S11]  /*6f20*/  ISETP.NE.U32.AND P0, PT, R14, RZ, PT ;  /* 0x000000ff0e00720c */ /* 0x000ff60003f05070 */
[----:B------:R-:W-:Y:S02]  /*6f30*/  @!UPT UIADD3 URZ, URZ, URZ, URZ ;  /* 0x0000003f3f3ff290 */ /* 0x000fe4000fffe03f */
[----:B------:R2:W-:Y:S02]  /*6f40*/  LDGSTS.E.BYPASS.LTC128B.128.ZFILL [R21+0x7100], [R2.64], P0 ;  /* 0x0710000002157fae */ /* 0x0005e40008141d46 */
.L_x_1050:
[----:B------:R-:W-:Y:S05]  /*6f50*/  BSYNC B0 ;  /* 0x0000000000007941 */ /* 0x000fea0003800000 */
.L_x_1049:
[----:B------:R-:W5:Y:S04]  /*6f60*/  LDL R132, [R1+0x18] ;  /* 0x0000180001847983 */ /* 0x000f680000100800 */
[----:B--2---:R-:W2:Y:S04]  /*6f70*/  LDL R3, [R1+0xc] ;  /* 0x00000c0001037983 */ /* 0x004ea80000100800 */
[----:B----4-:R-:W4:Y:S04]  /*6f80*/  LDL R2, [R1+0x10] ;  /* 0x0000100001027983 */ /* 0x010f280000100800 */
[----:B------:R-:W0:Y:S01]  /*6f90*/  LDGDEPBAR ;  /* 0x00000000000079af */ /* 0x000e220000000000 */
[----:B------:R-:W-:Y:S01]  /*6fa0*/  WARPSYNC 0xffffffff ;  /* 0xffffffff00007948 */ /* 0x000fe20003800000 */
[C---:B-1----:R-:W-:Y:S01]  /*6fb0*/  HMMA.16816.F32 R4, R168.reuse, R8, RZ ;  /* 0x00000008a804723c */ /* 0x042fe200000018ff */
[----:B------:R-:W-:Y:S05]  /*6fc0*/  BSSY B0, `(.L_x_1053) ;  /* 0x000018d000007945 */ /* 0x000fea0003800000 */
[----:B---3--:R-:W3:Y:S02]  /*6fd0*/  LDL R0, [R1+0x14] ;  /* 0x0000140001007983 */ /* 0x008ee40000100800 */
[C---:B------:R-:W-:Y:S08]  /*6fe0*/  HMMA.16816.F32 R8, R168.reuse, R10, RZ ;  /* 0x0000000aa808723c */ /* 0x040ff000000018ff */
[C---:B------:R-:W-:Y:S08]  /*6ff0*/  HMMA.16816.F32 R12, R168.reuse, R16, RZ ;  /* 0x00000010a80c723c */ /* 0x040ff000000018ff */
        /* <DEDUP_REMOVED lines=10> */
[----:B------:R-:W1:Y:S07]  /*70a0*/  LDSM.16.M88.4 R180, [R249+0x800] ;  /* 0x00080000f9b4783b */ /* 0x000e6e0000000200 */
[C---:B------:R-:W-:Y:S08]  /*70b0*/  HMMA.16816.F32 R20, R172.reuse, R184, R20 ;  /* 0x000000b8ac14723c */ /* 0x040ff00000001814 */
[C---:B------:R-:W-:Y:S01]  /*70c0*/  HMMA.16816.F32 R24, R172.reuse, R186, R24 ;  /* 0x000000baac18723c */ /* 0x040fe20000001818 */
[----:B------:R-:W1:Y:S07]  /*70d0*/  LDSM.16.M88.4 R184, [R249+0x1000] ;  /* 0x00100000f9b8783b */ /* 0x000e6e0000000200 */
[C---:B------:R-:W-:Y:S08]  /*70e0*/  HMMA.16816.F32 R28, R172.reuse, R188, R28 ;  /* 0x000000bcac1c723c */ /* 0x040ff0000000181c */
[----:B------:R-:W-:Y:S01]  /*70f0*/  HMMA.16816.F32 R32, R172, R190, R32 ;  /* 0x000000beac20723c */ /* 0x000fe20000001820 */
[----:B------:R-:W1:Y:S07]  /*7100*/  LDSM.16.M88.4 R188, [R249+0x1800] ;  /* 0x00180000f9bc783b */ /* 0x000e6e0000000200 */
[C---:B-1----:R-:W-:Y:S08]  /*7110*/  HMMA.16816.F32 R4, R192.reuse, R176, R4 ;  /* 0x000000b0c004723c */ /* 0x042ff00000001804 */
[C---:B------:R-:W-:Y:S01]  /*7120*/  HMMA.16816.F32 R8, R192.reuse, R178, R8 ;  /* 0x000000b2c008723c */ /* 0x040fe20000001808 */
[----:B------:R-:W1:Y:S07]  /*7130*/  LDSM.16.M88.4 R176, [R248+-0x6000] ;  /* 0xffa00000f8b0783b */ /* 0x000e6e0000000200 */
[C---:B------:R-:W-:Y:S08]  /*7140*/  HMMA.16816.F32 R12, R192.reuse, R180, R12 ;  /* 0x000000b4c00c723c */ /* 0x040ff0000000180c */
[C---:B------:R-:W-:Y:S01]  /*7150*/  HMMA.16816.F32 R16, R192.reuse, R182, R16 ;  /* 0x000000b6c010723c */ /* 0x040fe20000001810 */
[----:B------:R-:W1:Y:S07]  /*7160*/  LDSM.16.M88.4 R180, [R248+-0x5800] ;  /* 0xffa80000f8b4783b */ /* 0x000e6e0000000200 */
[C---:B------:R-:W-:Y:S08]  /*7170*/  HMMA.16816.F32 R20, R192.reuse, R184, R20 ;  /* 0x000000b8c014723c */ /* 0x040ff00000001814 */
[C---:B------:R-:W-:Y:S01]  /*7180*/  HMMA.16816.F32 R24, R192.reuse, R186, R24 ;  /* 0x000000bac018723c */ /* 0x040fe20000001818 */
[----:B------:R-:W1:Y:S07]  /*7190*/  LDSM.16.M88.4 R184, [R248+-0x5000] ;  /* 0xffb00000f8b8783b */ /* 0x000e6e0000000200 */
[C---:B------:R-:W-:Y:S08]  /*71a0*/  HMMA.16816.F32 R28, R192.reuse, R188, R28 ;  /* 0x000000bcc01c723c */ /* 0x040ff0000000181c */
[----:B------:R-:W-:Y:S01]  /*71b0*/  HMMA.16816.F32 R32, R192, R190, R32 ;  /* 0x000000bec020723c */ /* 0x000fe20000001820 */
[----:B------:R-:W1:Y:S07]  /*71c0*/  LDSM.16.M88.4 R188, [R248+-0x4800] ;  /* 0xffb80000f8bc783b */ /* 0x000e6e0000000200 */
[C---:B-1----:R-:W-:Y:S08]  /*71d0*/  HMMA.16816.F32 R4, R196.reuse, R176, R4 ;  /* 0x000000b0c404723c */ /* 0x042ff00000001804 */
[C---:B------:R-:W-:Y:S01]  /*71e0*/  HMMA.16816.F32 R8, R196.reuse, R178, R8 ;  /* 0x000000b2c408723c */ /* 0x040fe20000001808 */
[----:B------:R-:W1:Y:S07]  /*71f0*/  LDSM.16.M88.4 R176, [R135+0x2000] ;  /* 0x0020000087b0783b */ /* 0x000e6e0000000200 */
[C---:B------:R-:W-:Y:S08]  /*7200*/  HMMA.16816.F32 R12, R196.reuse, R180, R12 ;  /* 0x000000b4c40c723c */ /* 0x040ff0000000180c */
[C---:B------:R-:W-:Y:S01]  /*7210*/  HMMA.16816.F32 R16, R196.reuse, R182, R16 ;  /* 0x000000b6c410723c */ /* 0x040fe20000001810 */
[----:B------:R-:W1:Y:S07]  /*7220*/  LDSM.16.M88.4 R180, [R135+0x2800] ;  /* 0x0028000087b4783b */ /* 0x000e6e0000000200 */
[C---:B------:R-:W-:Y:S08]  /*7230*/  HMMA.16816.F32 R20, R196.reuse, R184, R20 ;  /* 0x000000b8c414723c */ /* 0x040ff00000001814 */
[C---:B------:R-:W-:Y:S01]  /*7240*/  HMMA.16816.F32 R24, R196.reuse, R186, R24 ;  /* 0x000000bac418723c */ /* 0x040fe20000001818 */
[----:B------:R-:W5:Y:S07]  /*7250*/  LDSM.16.M88.4 R184, [R135+0x3000] ;  /* 0x0030000087b8783b */ /* 0x000f6e0000000200 */
[C---:B------:R-:W-:Y:S08]  /*7260*/  HMMA.16816.F32 R28, R196.reuse, R188, R28 ;  /* 0x000000bcc41c723c */ /* 0x040ff0000000181c */
[----:B------:R-:W-:Y:S01]  /*7270*/  HMMA.16816.F32 R32, R196, R190, R32 ;  /* 0x000000bec420723c */ /* 0x000fe20000001820 */
[----:B------:R-:W2:Y:S07]  /*7280*/  LDSM.16.M88.4 R188, [R135+0x3800] ;  /* 0x0038000087bc783b */ /* 0x000eae0000000200 */
[C---:B-1----:R-:W-:Y:S08]  /*7290*/  HMMA.16816.F32 R4, R200.reuse, R176, R4 ;  /* 0x000000b0c804723c */ /* 0x042ff00000001804 */
[C---:B------:R-:W-:Y:S08]  /*72a0*/  HMMA.16816.F32 R8, R200.reuse, R178, R8 ;  /* 0x000000b2c808723c */ /* 0x040ff00000001808 */
[C---:B------:R-:W-:Y:S08]  /*72b0*/  HMMA.16816.F32 R12, R200.reuse, R180, R12 ;  /* 0x000000b4c80c723c */ /* 0x040ff0000000180c */
[C---:B------:R-:W-:Y:S01]  /*72c0*/  HMMA.16816.F32 R16, R200.reuse, R182, R16 ;  /* 0x000000b6c810723c */ /* 0x040fe20000001810 */
[----:B-----5:R1:W2:Y:S07]  /*72d0*/  LDSM.16.M88.4 R176, [R132] ;  /* 0x0000000084b0783b */ /* 0x0202ae0000000200 */
[C---:B------:R-:W-:Y:S01]  /*72e0*/  HMMA.16816.F32 R20, R200.reuse, R184, R20 ;  /* 0x000000b8c814723c */ /* 0x040fe20000001814 */
[----:B--2---:R2:W2:Y:S07]  /*72f0*/  LDSM.16.M88.4 R180, [R3] ;  /* 0x0000000003b4783b */ /* 0x0044ae0000000200 */
[C---:B------:R-:W-:Y:S01]  /*7300*/  HMMA.16816.F32 R24, R200.reuse, R186, R24 ;  /* 0x000000bac818723c */ /* 0x040fe20000001818 */
[----:B----4-:R4:W2:Y:S07]  /*7310*/  LDSM.16.M88.4 R184, [R2] ;  /* 0x0000000002b8783b */ /* 0x0108ae0000000200 */
[C---:B------:R-:W-:Y:S01]  /*7320*/  HMMA.16816.F32 R28, R200.reuse, R188, R28 ;  /* 0x000000bcc81c723c */ /* 0x040fe2000000181c */
[----:B-1----:R-:W5:Y:S07]  /*7330*/  LDL R132, [R1+0x28] ;  /* 0x0000280001847983 */ /* 0x002f6e0000100800 */
[----:B------:R-:W-:Y:S01]  /*7340*/  HMMA.16816.F32 R32, R200, R190, R32 ;  /* 0x000000bec820723c */ /* 0x000fe20000001820 */
[----:B---3--:R1:W3:Y:S08]  /*7350*/  LDSM.16.M88.4 R188, [R0] ;  /* 0x0000000000bc783b */ /* 0x0082f00000000200 */
[----:B--2---:R-:W2:Y:S01]  /*7360*/  LDL R3, [R1+0x1c] ;  /* 0x00001c0001037983 */ /* 0x004ea20000100800 */
[C---:B------:R-:W-:Y:S03]  /*7370*/  HMMA.16816.F32 R4, R204.reuse, R176, R4 ;  /* 0x000000b0cc04723c */ /* 0x040fe60000001804 */
[----:B----4-:R-:W4:Y:S05]  /*7380*/  LDL R2, [R1+0x20] ;  /* 0x0000200001027983 */ /* 0x010f2a0000100800 */
[C---:B------:R-:W-:Y:S01]  /*7390*/  HMMA.16816.F32 R8, R204.reuse, R178, R8 ;  /* 0x000000b2cc08723c */ /* 0x040fe20000001808 */
[----:B------:R-:W3:Y:S07]  /*73a0*/  LDSM.16.M88.4 R176, [R249+0x2000] ;  /* 0x00200000f9b0783b */ /* 0x000eee0000000200 */
[C---:B------:R-:W-:Y:S01]  /*73b0*/  HMMA.16816.F32 R12, R204.reuse, R180, R12 ;  /* 0x000000b4cc0c723c */ /* 0x040fe2000000180c */
[----:B-1----:R-:W4:Y:S07]  /*73c0*/  LDL R0, [R1+0x24] ;  /* 0x0000240001007983 */ /* 0x002f2e0000100800 */
[C---:B------:R-:W-:Y:S01]  /*73d0*/  HMMA.16816.F32 R16, R204.reuse, R182, R16 ;  /* 0x000000b6cc10723c */ /* 0x040fe20000001810 */
[----:B------:R-:W1:Y:S07]  /*73e0*/  LDSM.16.M88.4 R180, [R249+0x2800] ;  /* 0x00280000f9b4783b */ /* 0x000e6e0000000200 */
[C---:B------:R-:W-:Y:S08]  /*73f0*/  HMMA.16816.F32 R20, R204.reuse, R184, R20 ;  /* 0x000000b8cc14723c */ /* 0x040ff00000001814 */
[C---:B------:R-:W-:Y:S01]  /*7400*/  HMMA.16816.F32 R24, R204.reuse, R186, R24 ;  /* 0x000000bacc18723c */ /* 0x040fe20000001818 */
[----:B------:R-:W1:Y:S07]  /*7410*/  LDSM.16.M88.4 R184, [R249+0x3000] ;  /* 0x00300000f9b8783b */ /* 0x000e6e0000000200 */
[C---:B---3--:R-:W-:Y:S08]  /*7420*/  HMMA.16816.F32 R28, R204.reuse, R188, R28 ;  /* 0x000000bccc1c723c */ /* 0x048ff0000000181c */
[----:B------:R-:W-:Y:S01]  /*7430*/  HMMA.16816.F32 R32, R204, R190, R32 ;  /* 0x000000becc20723c */ /* 0x000fe20000001820 */
[----:B------:R-:W3:Y:S07]  /*7440*/  LDSM.16.M88.4 R188, [R249+0x3800] ;  /* 0x00380000f9bc783b */ /* 0x000eee0000000200 */
[C---:B------:R-:W-:Y:S08]  /*7450*/  HMMA.16816.F32 R4, R208.reuse, R176, R4 ;  /* 0x000000b0d004723c */ /* 0x040ff00000001804 */
[C---:B------:R-:W-:Y:S01]  /*7460*/  HMMA.16816.F32 R8, R208.reuse, R178, R8 ;  /* 0x000000b2d008723c */ /* 0x040fe20000001808 */
[----:B------:R-:W3:Y:S07]  /*7470*/  LDSM.16.M88.4 R176, [R248+-0x4000] ;  /* 0xffc00000f8b0783b */ /* 0x000eee0000000200 */
[C---:B-1----:R-:W-:Y:S08]  /*7480*/  HMMA.16816.F32 R12, R208.reuse, R180, R12 ;  /* 0x000000b4d00c723c */ /* 0x042ff0000000180c */
[C---:B------:R-:W-:Y:S01]  /*7490*/  HMMA.16816.F32 R16, R208.reuse, R182, R16 ;  /* 0x000000b6d010723c */ /* 0x040fe20000001810 */
[----:B------:R-:W1:Y:S07]  /*74a0*/  LDSM.16.M88.4 R180, [R248+-0x3800] ;  /* 0xffc80000f8b4783b */ /* 0x000e6e0000000200 */
[C---:B------:R-:W-:Y:S08]  /*74b0*/  HMMA.16816.F32 R20, R208.reuse, R184, R20 ;  /* 0x000000b8d014723c */ /* 0x040ff00000001814 */
[C---:B------:R-:W-:Y:S01]  /*74c0*/  HMMA.16816.F32 R24, R208.reuse, R186, R24 ;  /* 0x000000bad018723c */ /* 0x040fe20000001818 */
[----:B------:R-:W1:Y:S07]  /*74d0*/  LDSM.16.M88.4 R184, [R248+-0x3000] ;  /* 0xffd00000f8b8783b */ /* 0x000e6e0000000200 */
[C---:B---3--:R-:W-:Y:S08]  /*74e0*/  HMMA.16816.F32 R28, R208.reuse, R188, R28 ;  /* 0x000000bcd01c723c */ /* 0x048ff0000000181c */
[----:B------:R-:W-:Y:S01]  /*74f0*/  HMMA.16816.F32 R32, R208, R190, R32 ;  /* 0x000000bed020723c */ /* 0x000fe20000001820 */
[----:B------:R-:W-:Y:S07]  /*7500*/  LDSM.16.M88.4 R188, [R135+0x4000] ;  /* 0x0040000087bc783b */ /* 0x000fee0000000200 */
[C---:B------:R-:W-:Y:S08]  /*7510*/  HMMA.16816.F32 R4, R212.reuse, R176, R4 ;  /* 0x000000b0d404723c */ /* 0x040ff00000001804 */
[C---:B------:R-:W-:Y:S01]  /*7520*/  HMMA.16816.F32 R8, R212.reuse, R178, R8 ;  /* 0x000000b2d408723c */ /* 0x040fe20000001808 */
[----:B------:R-:W3:Y:S07]  /*7530*/  LDSM.16.M88.4 R176, [R248+-0x2800] ;  /* 0xffd80000f8b0783b */ /* 0x000eee0000000200 */
[C---:B-1----:R-:W-:Y:S08]  /*7540*/  HMMA.16816.F32 R12, R212.reuse, R180, R12 ;  /* 0x000000b4d40c723c */ /* 0x042ff0000000180c */
[C---:B------:R-:W-:Y:S01]  /*7550*/  HMMA.16816.F32 R16, R212.reuse, R182, R16 ;  /* 0x000000b6d410723c */ /* 0x040fe20000001810 */
[----:B------:R-:W1:Y:S07]  /*7560*/  LDSM.16.M88.4 R180, [R135+0x4800] ;  /* 0x0048000087b4783b */ /* 0x000e6e0000000200 */
[C---:B------:R-:W-:Y:S08]  /*7570*/  HMMA.16816.F32 R20, R212.reuse, R184, R20 ;  /* 0x000000b8d414723c */ /* 0x040ff00000001814 */
[C---:B------:R-:W-:Y:S01]  /*7580*/  HMMA.16816.F32 R24, R212.reuse, R186, R24 ;  /* 0x000000bad418723c */ /* 0x040fe20000001818 */
[----:B------:R-:W-:Y:S07]  /*7590*/  LDSM.16.M88.4 R184, [R135+0x5800] ;  /* 0x0058000087b8783b */ /* 0x000fee0000000200 */
[C---:B---3--:R-:W-:Y:S08]  /*75a0*/  HMMA.16816.F32 R28, R212.reuse, R176, R28 ;  /* 0x000000b0d41c723c */ /* 0x048ff0000000181c */
[----:B------:R-:W-:Y:S01]  /*75b0*/  HMMA.16816.F32 R32, R212, R178, R32 ;  /* 0x000000b2d420723c */ /* 0x000fe20000001820 */
[----:B------:R-:W3:Y:S07]  /*75c0*/  LDSM.16.M88.4 R176, [R135+0x5000] ;  /* 0x0050000087b0783b */ /* 0x000eee0000000200 */
[C---:B------:R-:W-:Y:S08]  /*75d0*/  HMMA.16816.F32 R4, R216.reuse, R188, R4 ;  /* 0x000000bcd804723c */ /* 0x040ff00000001804 */
[C---:B------:R-:W-:Y:S08]  /*75e0*/  HMMA.16816.F32 R8, R216.reuse, R190, R8 ;  /* 0x000000bed808723c */ /* 0x040ff00000001808 */
[C---:B-1----:R-:W-:Y:S08]  /*75f0*/  HMMA.16816.F32 R12, R216.reuse, R180, R12 ;  /* 0x000000b4d80c723c */ /* 0x042ff0000000180c */
[C---:B------:R-:W-:Y:S08]  /*7600*/  HMMA.16816.F32 R16, R216.reuse, R182, R16 ;  /* 0x000000b6d810723c */ /* 0x040ff00000001810 */
[C---:B---3--:R-:W-:Y:S08]  /*7610*/  HMMA.16816.F32 R20, R216.reuse, R176, R20 ;  /* 0x000000b0d814723c */ /* 0x048ff00000001814 */
[C---:B------:R-:W-:Y:S08]  /*7620*/  HMMA.16816.F32 R24, R216.reuse, R178, R24 ;  /* 0x000000b2d818723c */ /* 0x040ff00000001818 */
[C---:B------:R-:W-:Y:S08]  /*7630*/  HMMA.16816.F32 R28, R216.reuse, R184, R28 ;  /* 0x000000b8d81c723c */ /* 0x040ff0000000181c */
[----:B------:R-:W-:Y:S01]  /*7640*/  HMMA.16816.F32 R32, R216, R186, R32 ;  /* 0x000000bad820723c */ /* 0x000fe20000001820 */
[----:B-----5:R1:W3:Y:S08]  /*7650*/  LDSM.16.M88.4 R188, [R132] ;  /* 0x0000000084bc783b */ /* 0x0202f00000000200 */
[----:B--2---:R2:W2:Y:S08]  /*7660*/  LDSM.16.M88.4 R176, [R3] ;  /* 0x0000000003b0783b */ /* 0x0044b00000000200 */
[----:B----4-:R4:W2:Y:S08]  /*7670*/  LDSM.16.M88.4 R180, [R2] ;  /* 0x0000000002b4783b */ /* 0x0108b00000000200 */
[----:B-1----:R-:W5:Y:S04]  /*7680*/  LDL R132, [R1+0x8] ;  /* 0x0000080001847983 */ /* 0x002f680000100800 */
[----:B------:R1:W2:Y:S01]  /*7690*/  LDSM.16.M88.4 R184, [R0] ;  /* 0x0000000000b8783b */ /* 0x0002a20000000200 */
[C---:B---3--:R-:W-:Y:S07]  /*76a0*/  HMMA.16816.F32 R4, R220.reuse, R188, R4 ;  /* 0x000000bcdc04723c */ /* 0x048fee0000001804 */
[----:B--2---:R-:W2:Y:S04]  /*76b0*/  LDL R3, [R1+0x2c] ;  /* 0x00002c0001037983 */ /* 0x004ea80000100800 */
[----:B----4-:R-:W3:Y:S01]  /*76c0*/  LDL R2, [R1+0x30] ;  /* 0x0000300001027983 */ /* 0x010ee20000100800 */
[C---:B------:R-:W-:Y:S03]  /*76d0*/  HMMA.16816.F32 R8, R220.reuse, R190, R8 ;  /* 0x000000bedc08723c */ /* 0x040fe60000001808 */
[----:B------:R-:W-:Y:S05]  /*76e0*/  LDSM.16.M88.4 R188, [R249+0x4800] ;  /* 0x00480000f9bc783b */ /* 0x000fea0000000200 */
[C---:B------:R-:W-:Y:S03]  /*76f0*/  HMMA.16816.F32 R12, R220.reuse, R176, R12 ;  /* 0x000000b0dc0c723c */ /* 0x040fe6000000180c */
[----:B-1----:R-:W4:Y:S05]  /*7700*/  LDL R0, [R1+0x34] ;  /* 0x0000340001007983 */ /* 0x002f2a0000100800 */
[C---:B------:R-:W-:Y:S01]  /*7710*/  HMMA.16816.F32 R16, R220.reuse, R178, R16 ;  /* 0x000000b2dc10723c */ /* 0x040fe20000001810 */
[----:B------:R-:W1:Y:S07]  /*7720*/  LDSM.16.M88.4 R176, [R249+0x4000] ;  /* 0x00400000f9b0783b */ /* 0x000e6e0000000200 */
[C---:B------:R-:W-:Y:S08]  /*7730*/  HMMA.16816.F32 R20, R220.reuse, R180, R20 ;  /* 0x000000b4dc14723c */ /* 0x040ff00000001814 */
[C---:B------:R-:W-:Y:S01]  /*7740*/  HMMA.16816.F32 R24, R220.reuse, R182, R24 ;  /* 0x000000b6dc18723c */ /* 0x040fe20000001818 */
[----:B------:R-:W1:Y:S07]  /*7750*/  LDSM.16.M88.4 R180, [R249+0x5000] ;  /* 0x00500000f9b4783b */ /* 0x000e6e0000000200 */
[C---:B------:R-:W-:Y:S08]  /*7760*/  HMMA.16816.F32 R28, R220.reuse, R184, R28 ;  /* 0x000000b8dc1c723c */ /* 0x040ff0000000181c */
[----:B------:R-:W-:Y:S01]  /*7770*/  HMMA.16816.F32 R32, R220, R186, R32 ;  /* 0x000000badc20723c */ /* 0x000fe20000001820 */
[----:B------:R-:W-:Y:S07]  /*7780*/  LDSM.16.M88.4 R184, [R248+-0x2000] ;  /* 0xffe00000f8b8783b */ /* 0x000fee0000000200 */
[C---:B-1----:R-:W-:Y:S08]  /*7790*/  HMMA.16816.F32 R4, R224.reuse, R176, R4 ;  /* 0x000000b0e004723c */ /* 0x042ff00000001804 */
[C---:B------:R-:W-:Y:S01]  /*77a0*/  HMMA.16816.F32 R8, R224.reuse, R178, R8 ;  /* 0x000000b2e008723c */ /* 0x040fe20000001808 */
[----:B------:R-:W1:Y:S07]  /*77b0*/  LDSM.16.M88.4 R176, [R249+0x5800] ;  /* 0x00580000f9b0783b */ /* 0x000e6e0000000200 */
[C---:B------:R-:W-:Y:S08]  /*77c0*/  HMMA.16816.F32 R12, R224.reuse, R188, R12 ;  /* 0x000000bce00c723c */ /* 0x040ff0000000180c */
[C---:B------:R-:W-:Y:S01]  /*77d0*/  HMMA.16816.F32 R16, R224.reuse, R190, R16 ;  /* 0x000000bee010723c */ /* 0x040fe20000001810 */
[----:B------:R-:W1:Y:S07]  /*77e0*/  LDSM.16.M88.4 R188, [R248+-0x1800] ;  /* 0xffe80000f8bc783b */ /* 0x000e6e0000000200 */
[C---:B------:R-:W-:Y:S08]  /*77f0*/  HMMA.16816.F32 R20, R224.reuse, R180, R20 ;  /* 0x000000b4e014723c */ /* 0x040ff00000001814 */
[C---:B------:R-:W-:Y:S01]  /*7800*/  HMMA.16816.F32 R24, R224.reuse, R182, R24 ;  /* 0x000000b6e018723c */ /* 0x040fe20000001818 */
[----:B------:R-:W-:Y:S07]  /*7810*/  LDSM.16.M88.4 R180, [R248+-0x800] ;  /* 0xfff80000f8b4783b */ /* 0x000fee0000000200 */
[C---:B-1----:R-:W-:Y:S08]  /*7820*/  HMMA.16816.F32 R28, R224.reuse, R176, R28 ;  /* 0x000000b0e01c723c */ /* 0x042ff0000000181c */
[----:B------:R-:W-:Y:S01]  /*7830*/  HMMA.16816.F32 R32, R224, R178, R32 ;  /* 0x000000b2e020723c */ /* 0x000fe20000001820 */
[----:B------:R-:W1:Y:S07]  /*7840*/  LDSM.16.M88.4 R176, [R248+-0x1000] ;  /* 0xfff00000f8b0783b */ /* 0x000e6e0000000200 */
[C---:B------:R-:W-:Y:S08]  /*7850*/  HMMA.16816.F32 R4, R228.reuse, R184, R4 ;  /* 0x000000b8e404723c */ /* 0x040ff00000001804 */
[C---:B------:R-:W-:Y:S01]  /*7860*/  HMMA.16816.F32 R8, R228.reuse, R186, R8 ;  /* 0x000000bae408723c */ /* 0x040fe20000001808 */
        /* <DEDUP_REMOVED lines=9> */
[----:B------:R-:W1:Y:S07]  /*7900*/  LDSM.16.M88.4 R180, [R135+0x7800] ;  /* 0x0078000087b4783b */ /* 0x000e6e0000000200 */
        /* <DEDUP_REMOVED lines=8> */
[----:B------:R-:W-:Y:S08]  /*7990*/  LDSM.16.M88.4 R180, [R249+0x6000] ;  /* 0x00600000f9b4783b */ /* 0x000ff00000000200 */
[----:B-----5:R-:W1:Y:S08]  /*79a0*/  LDSM.16.M88.4 R176, [R132] ;  /* 0x0000000084b0783b */ /* 0x020e700000000200 */
[----:B--2---:R-:W2:Y:S08]  /*79b0*/  LDSM.16.M88.4 R184, [R3] ;  /* 0x0000000003b8783b */ /* 0x004eb00000000200 */
[----:B---3--:R-:W3:Y:S01]  /*79c0*/  LDSM.16.M88.4 R188, [R2] ;  /* 0x0000000002bc783b */ /* 0x008ee20000000200 */
[C---:B-1----:R-:W-:Y:S08]  /*79d0*/  HMMA.16816.F32 R4, R236.reuse, R176, R4 ;  /* 0x000000b0ec04723c */ /* 0x042ff00000001804 */
[C---:B------:R-:W-:Y:S01]  /*79e0*/  HMMA.16816.F32 R8, R236.reuse, R178, R8 ;  /* 0x000000b2ec08723c */ /* 0x040fe20000001808 */
[----:B----4-:R-:W1:Y:S07]  /*79f0*/  LDSM.16.M88.4 R176, [R0] ;  /* 0x0000000000b0783b */ /* 0x010e6e0000000200 */
[C---:B--2---:R-:W-:Y:S08]  /*7a00*/  HMMA.16816.F32 R12, R236.reuse, R184, R12 ;  /* 0x000000b8ec0c723c */ /* 0x044ff0000000180c */
[C---:B------:R-:W-:Y:S01]  /*7a10*/  HMMA.16816.F32 R16, R236.reuse, R186, R16 ;  /* 0x000000baec10723c */ /* 0x040fe20000001810 */
[----:B------:R-:W2:Y:S07]  /*7a20*/  LDSM.16.M88.4 R184, [R249+0x6800] ;  /* 0x00680000f9b8783b */ /* 0x000eae0000000200 */
[C---:B---3--:R-:W-:Y:S08]  /*7a30*/  HMMA.16816.F32 R20, R236.reuse, R188, R20 ;  /* 0x000000bcec14723c */ /* 0x048ff00000001814 */
[C---:B------:R-:W-:Y:S01]  /*7a40*/  HMMA.16816.F32 R24, R236.reuse, R190, R24 ;  /* 0x000000beec18723c */ /* 0x040fe20000001818 */
[----:B------:R-:W-:Y:S07]  /*7a50*/  LDSM.16.M88.4 R188, [R248] ;  /* 0x00000000f8bc783b */ /* 0x000fee0000000200 */
[C---:B-1----:R-:W-:Y:S08]  /*7a60*/  HMMA.16816.F32 R28, R236.reuse, R176, R28 ;  /* 0x000000b0ec1c723c */ /* 0x042ff0000000181c */
[----:B------:R-:W-:Y:S01]  /*7a70*/  HMMA.16816.F32 R32, R236, R178, R32 ;  /* 0x000000b2ec20723c */ /* 0x000fe20000001820 */
[----:B------:R-:W1:Y:S07]  /*7a80*/  LDSM.16.M88.4 R176, [R249+0x7000] ;  /* 0x00700000f9b0783b */ /* 0x000e6e0000000200 */
[C---:B------:R-:W-:Y:S08]  /*7a90*/  HMMA.16816.F32 R4, R240.reuse, R180, R4 ;  /* 0x000000b4f004723c */ /* 0x040ff00000001804 */
[C---:B------:R-:W-:Y:S01]  /*7aa0*/  HMMA.16816.F32 R8, R240.reuse, R182, R8 ;  /* 0x000000b6f008723c */ /* 0x040fe20000001808 */
[----:B------:R-:W3:Y:S07]  /*7ab0*/  LDSM.16.M88.4 R180, [R249+0x7800] ;  /* 0x00780000f9b4783b */ /* 0x000eee0000000200 */
[C---:B--2---:R-:W-:Y:S08]  /*7ac0*/  HMMA.16816.F32 R12, R240.reuse, R184, R12 ;  /* 0x000000b8f00c723c */ /* 0x044ff0000000180c */
[C---:B------:R-:W-:Y:S08]  /*7ad0*/  HMMA.16816.F32 R16, R240.reuse, R186, R16 ;  /* 0x000000baf010723c */ /* 0x040ff00000001810 */
[C---:B-1----:R-:W-:Y:S08]  /*7ae0*/  HMMA.16816.F32 R20, R240.reuse, R176, R20 ;  /* 0x000000b0f014723c */ /* 0x042ff00000001814 */
[C---:B------:R-:W-:Y:S01]  /*7af0*/  HMMA.16816.F32 R24, R240.reuse, R178, R24 ;  /* 0x000000b2f018723c */ /* 0x040fe20000001818 */
[----:B------:R-:W1:Y:S07]  /*7b00*/  LDSM.16.M88.4 R176, [R248+0x800] ;  /* 0x00080000f8b0783b */ /* 0x000e6e0000000200 */
[C---:B---3--:R-:W-:Y:S08]  /*7b10*/  HMMA.16816.F32 R28, R240.reuse, R180, R28 ;  /* 0x000000b4f01c723c */ /* 0x048ff0000000181c */
[----:B------:R-:W-:Y:S08]  /*7b20*/  HMMA.16816.F32 R32, R240, R182, R32 ;  /* 0x000000b6f020723c */ /* 0x000ff00000001820 */
[C---:B------:R-:W-:Y:S08]  /*7b30*/  HMMA.16816.F32 R4, R244.reuse, R188, R4 ;  /* 0x000000bcf404723c */ /* 0x040ff00000001804 */
[C---:B------:R-:W-:Y:S08]  /*7b40*/  HMMA.16816.F32 R8, R244.reuse, R190, R8 ;  /* 0x000000bef408723c */ /* 0x040ff00000001808 */
[C---:B-1----:R-:W-:Y:S08]  /*7b50*/  HMMA.16816.F32 R12, R244.reuse, R176, R12 ;  /* 0x000000b0f40c723c */ /* 0x042ff0000000180c */
[----:B------:R-:W-:Y:S01]  /*7b60*/  FMUL.FTZ R4, R4, c[0x0][0x320] ;  /* 0x0000c80004047a20 */ /* 0x000fe20000410000 */
[C---:B------:R-:W-:Y:S03]  /*7b70*/  HMMA.16816.F32 R16, R244.reuse, R178, R16 ;  /* 0x000000b2f410723c */ /* 0x040fe60000001810 */
[----:B------:R-:W1:Y:S01]  /*7b80*/  MUFU.TANH R2, R4 ;  /* 0x0000000400027308 */ /* 0x000e620000002400 */
[----:B------:R-:W-:Y:S02]  /*7b90*/  FMUL.FTZ R5, R5, c[0x0][0x320] ;  /* 0x0000c80005057a20 */ /* 0x000fe40000410000 */
[----:B------:R-:W-:Y:S02]  /*7ba0*/  FMUL.FTZ R6, R6, c[0x0][0x320] ;  /* 0x0000c80006067a20 */ /* 0x000fe40000410000 */
[----:B------:R-:W-:Y:S04]  /*7bb0*/  FMUL.FTZ R7, R7, c[0x0][0x320] ;  /* 0x0000c80007077a20 */ /* 0x000fe80000410000 */
[----:B------:R-:W-:Y:S01]  /*7bc0*/  FMUL.FTZ R10, R10, c[0x0][0x320] ;  /* 0x0000c8000a0a7a20 */ /* 0x000fe20000410000 */
[----:B------:R-:W2:Y:S01]  /*7bd0*/  MUFU.TANH R0, R5 ;  /* 0x0000000500007308 */ /* 0x000ea20000002400 */
[----:B------:R-:W-:Y:S02]  /*7be0*/  FMUL.FTZ R11, R11, c[0x0][0x320] ;  /* 0x0000c8000b0b7a20 */ /* 0x000fe40000410000 */
[----:B------:R-:W-:Y:S02]  /*7bf0*/  FMUL.FTZ R14, R14, c[0x0][0x320] ;  /* 0x0000c8000e0e7a20 */ /* 0x000fe40000410000 */
[----:B------:R-:W-:Y:S02]  /*7c00*/  FMUL.FTZ R8, R8, c[0x0][0x320] ;  /* 0x0000c80008087a20 */ /* 0x000fe40000410000 */
[----:B------:R-:W-:Y:S02]  /*7c10*/  FMUL.FTZ R9, R9, c[0x0][0x320] ;  /* 0x0000c80009097a20 */ /* 0x000fe40000410000 */
[----:B------:R-:W-:Y:S01]  /*7c20*/  FMUL.FTZ R15, R15, c[0x0][0x320] ;  /* 0x0000c8000f0f7a20 */ /* 0x000fe20000410000 */
[----:B------:R-:W-:Y:S01]  /*7c30*/  MUFU.TANH R190, R8 ;  /* 0x0000000800be7308 */ /* 0x000fe20000002400 */
[----:B------:R-:W-:Y:S02]  /*7c40*/  FMUL.FTZ R18, R18, c[0x0][0x320] ;  /* 0x0000c80012127a20 */ /* 0x000fe40000410000 */
[----:B------:R-:W-:Y:S01]  /*7c50*/  FMUL.FTZ R12, R12, c[0x0][0x320] ;  /* 0x0000c8000c0c7a20 */ /* 0x000fe20000410000 */
[----:B-1----:R1:W-:Y:S01]  /*7c60*/  STL [R1+0x70], R2 ;  /* 0x0000700201007387 */ /* 0x0023e20000100800 */
[----:B------:R-:W-:Y:S02]  /*7c70*/  FMUL.FTZ R13, R13, c[0x0][0x320] ;  /* 0x0000c8000d0d7a20 */ /* 0x000fe40000410000 */
[----:B------:R-:W-:Y:S02]  /*7c80*/  FMUL.FTZ R16, R16, c[0x0][0x320] ;  /* 0x0000c80010107a20 */ /* 0x000fe40000410000 */
[----:B------:R-:W-:Y:S01]  /*7c90*/  FMUL.FTZ R17, R17, c[0x0][0x320] ;  /* 0x0000c80011117a20 */ /* 0x000fe20000410000 */
[----:B------:R-:W-:Y:S01]  /*7ca0*/  MUFU.TANH R189, R9 ;  /* 0x0000000900bd7308 */ /* 0x000fe20000002400 */
[----:B------:R-:W-:Y:S01]  /*7cb0*/  FMUL.FTZ R19, R19, c[0x0][0x320] ;  /* 0x0000c80013137a20 */ /* 0x000fe20000410000 */
[----:B--2---:R2:W-:Y:S08]  /*7cc0*/  STL [R1+0x6c], R0 ;  /* 0x00006c0001007387 */ /* 0x0045f00000100800 */
[----:B------:R-:W-:Y:S10]  /*7cd0*/  MUFU.TANH R3, R15 ;  /* 0x0000000f00037308 */ /* 0x000ff40000002400 */
[----:B-1----:R-:W1:Y:S10]  /*7ce0*/  MUFU.TANH R2, R6 ;  /* 0x0000000600027308 */ /* 0x002e740000002400 */
[----:B--2---:R-:W2:Y:S10]  /*7cf0*/  MUFU.TANH R0, R7 ;  /* 0x0000000700007308 */ /* 0x004eb40000002400 */
[----:B------:R-:W-:Y:S01]  /*7d00*/  MUFU.TANH R188, R18 ;  /* 0x0000001200bc7308 */ /* 0x000fe20000002400 */
[----:B-1----:R1:W-:Y:S09]  /*7d10*/  STL [R1+0x80], R2 ;  /* 0x0000800201007387 */ /* 0x0023f20000100800 */
[----:B------:R-:W-:Y:S01]  /*7d20*/  MUFU.TANH R186, R12 ;  /* 0x0000000c00ba7308 */ /* 0x000fe20000002400 */
[----:B--2---:R2:W-:Y:S04]  /*7d30*/  STL [R1+0x7c], R0 ;  /* 0x00007c0001007387 */ /* 0x0045e80000100800 */
[----:B------:R-:W3:Y:S05]  /*7d40*/  LDSM.16.M88.4 R4, [R248+0x1000] ;  /* 0x00100000f804783b */ /* 0x000eea0000000200 */
[----:B------:R-:W-:Y:S10]  /*7d50*/  MUFU.TANH R185, R13 ;  /* 0x0000000d00b97308 */ /* 0x000ff40000002400 */
[----:B-1----:R-:W1:Y:S10]  /*7d60*/  MUFU.TANH R2, R10 ;  /* 0x0000000a00027308 */ /* 0x002e740000002400 */
[----:B--2---:R-:W2:Y:S10]  /*7d70*/  MUFU.TANH R0, R11 ;  /* 0x0000000b00007308 */ /* 0x004eb40000002400 */
[----:B------:R-:W-:Y:S01]  /*7d80*/  MUFU.TANH R182, R16 ;  /* 0x0000001000b67308 */ /* 0x000fe20000002400 */
[----:B-1----:R-:W-:Y:S01]  /*7d90*/  STL [R1+0x78], R2 ;  /* 0x0000780201007387 */ /* 0x002fe20000100800 */
[C---:B---3--:R-:W-:Y:S08]  /*7da0*/  HMMA.16816.F32 R20, R244.reuse, R4, R20 ;  /* 0x00000004f414723c */ /* 0x048ff00000001814 */
[----:B------:R-:W-:Y:S01]  /*7db0*/  MUFU.TANH R181, R17 ;  /* 0x0000001100b57308 */ /* 0x000fe20000002400 */
[----:B--2---:R1:W-:Y:S01]  /*7dc0*/  STL [R1+0x74], R0 ;  /* 0x0000740001007387 */ /* 0x0043e20000100800 */
[C---:B------:R-:W-:Y:S03]  /*7dd0*/  HMMA.16816.F32 R24, R244.reuse, R6, R24 ;  /* 0x00000006f418723c */ /* 0x040fe60000001818 */
[----:B------:R-:W2:Y:S01]  /*7de0*/  LDSM.16.M88.4 R8, [R248+0x1800] ;  /* 0x00180000f808783b */ /* 0x000ea20000000200 */
[----:B------:R-:W-:Y:S04]  /*7df0*/  DEPBAR.LE SB0, 0x0 ;  /* 0x000080000000791a */ /* 0x000fe80000000000 */
[----:B------:R-:W-:Y:S03]  /*7e00*/  MUFU.TANH R187, R19 ;  /* 0x0000001300bb7308 */ /* 0x000fe60000002400 */
[----:B------:R-:W-:Y:S03]  /*7e10*/  BAR.SYNC.DEFER_BLOCKING 0x0 ;  /* 0x0000000000007b1d */ /* 0x000fe60000010000 */
[----:B------:R-:W-:Y:S02]  /*7e20*/  FMUL.FTZ R18, R20, c[0x0][0x320] ;  /* 0x0000c80014127a20 */ /* 0x000fe40000410000 */
[----:B------:R-:W-:Y:S02]  /*7e30*/  FMUL.FTZ R21, R21, c[0x0][0x320] ;  /* 0x0000c80015157a20 */ /* 0x000fe40000410000 */
[----:B------:R-:W-:Y:S02]  /*7e40*/  FMUL.FTZ R22, R22, c[0x0][0x320] ;  /* 0x0000c80016167a20 */ /* 0x000fe40000410000 */
[----:B------:R-:W-:Y:S01]  /*7e50*/  MUFU.TANH R18, R18 ;  /* 0x0000001200127308 */ /* 0x000fe20000002400 */
[----:B------:R-:W-:Y:S03]  /*7e60*/  FMUL.FTZ R23, R23, c[0x0][0x320] ;  /* 0x0000c80017177a20 */ /* 0x000fe60000410000 */
[----:B------:R-:W-:Y:S02]  /*7e70*/  FMUL.FTZ R26, R26, c[0x0][0x320] ;  /* 0x0000c8001a1a7a20 */ /* 0x000fe40000410000 */
[----:B------:R-:W-:Y:S02]  /*7e80*/  FMUL.FTZ R27, R27, c[0x0][0x320] ;  /* 0x0000c8001b1b7a20 */ /* 0x000fe40000410000 */
[----:B------:R-:W-:Y:S02]  /*7e90*/  FMUL.FTZ R24, R24, c[0x0][0x320] ;  /* 0x0000c80018187a20 */ /* 0x000fe40000410000 */
[----:B------:R-:W-:Y:S01]  /*7ea0*/  FMUL.FTZ R25, R25, c[0x0][0x320] ;  /* 0x0000c80019197a20 */ /* 0x000fe20000410000 */
[----:B-1----:R-:W1:Y:S10]  /*7eb0*/  MUFU.TANH R0, R14 ;  /* 0x0000000e00007308 */ /* 0x002e740000002400 */
[----:B------:R-:W-:Y:S01]  /*7ec0*/  MUFU.TANH R180, R26 ;  /* 0x0000001a00b47308 */ /* 0x000fe20000002400 */
[C---:B--2---:R-:W-:Y:S08]  /*7ed0*/  HMMA.16816.F32 R28, R244.reuse, R8, R28 ;  /* 0x00000008f41c723c */ /* 0x044ff0000000181c */
[----:B------:R-:W-:Y:S01]  /*7ee0*/  HMMA.16816.F32 R32, R244, R10, R32 ;  /* 0x0000000af420723c */ /* 0x000fe20000001820 */
[----:B------:R2:W-:Y:S01]  /*7ef0*/  MUFU.TANH R179, R27 ;  /* 0x0000001b00b37308 */ /* 0x0005e20000002400 */
[----:B-1----:R1:W-:Y:S04]  /*7f00*/  STL [R1+0x68], R0 ;  /* 0x0000680001007387 */ /* 0x0023e80000100800 */
[----:B------:R-:W3:Y:S05]  /*7f10*/  LDL R2, [R1+0x90] ;  /* 0x0000900001027983 */ /* 0x000eea0000100800 */
[----:B------:R-:W-:Y:S05]  /*7f20*/  MUFU.TANH R178, R21 ;  /* 0x0000001500b27308 */ /* 0x000fea0000002400 */
[----:B------:R-:W-:Y:S02]  /*7f30*/  FMUL.FTZ R30, R30, c[0x0][0x320] ;  /* 0x0000c8001e1e7a20 */ /* 0x000fe40000410000 */
[----:B------:R-:W-:Y:S02]  /*7f40*/  FMUL.FTZ R31, R31, c[0x0][0x320] ;  /* 0x0000c8001f1f7a20 */ /* 0x000fe40000410000 */
[----:B------:R-:W-:Y:S01]  /*7f50*/  FMUL.FTZ R28, R28, c[0x0][0x320] ;  /* 0x0000c8001c1c7a20 */ /* 0x000fe20000410000 */
[----:B------:R-:W4:Y:S03]  /*7f60*/  MUFU.TANH R4, R30 ;  /* 0x0000001e00047308 */ /* 0x000f260000002400 */
[----:B------:R-:W-:Y:S02]  /*7f70*/  FMUL.FTZ R35, R35, c[0x0][0x320] ;  /* 0x0000c80023237a20 */ /* 0x000fe40000410000 */
[----:B--2---:R-:W-:Y:S02]  /*7f80*/  FMUL.FTZ R27, R32, c[0x0][0x320] ;  /* 0x0000c800201b7a20 */ /* 0x004fe40000410000 */
[----:B------:R-:W-:Y:S01]  /*7f90*/  FMUL.FTZ R26, R33, c[0x0][0x320] ;  /* 0x0000c800211a7a20 */ /* 0x000fe20000410000 */
[----:B-1----:R-:W3:Y:S02]  /*7fa0*/  LDL R0, [R1+0xa8] ;  /* 0x0000a80001007983 */ /* 0x002ee40000100800 */
[----:B------:R1:W-:Y:S01]  /*7fb0*/  MUFU.TANH R132, R28 ;  /* 0x0000001c00847308 */ /* 0x0003e20000002400 */
[----:B------:R-:W-:Y:S01]  /*7fc0*/  FMUL.FTZ R34, R34, c[0x0][0x320] ;  /* 0x0000c80022227a20 */ /* 0x000fe20000410000 */
[----:B------:R2:W-:Y:S08]  /*7fd0*/  STL [R1+0x64], R3 ;  /* 0x0000640301007387 */ /* 0x0005f00000100800 */
[----:B------:R-:W-:Y:S01]  /*7fe0*/  MUFU.TANH R184, R22 ;  /* 0x0000001600b87308 */ /* 0x000fe20000002400 */
[----:B----4-:R-:W-:Y:S09]  /*7ff0*/  STL [R1+0x58], R4 ;  /* 0x0000580401007387 */ /* 0x010ff20000100800 */
[----:B------:R-:W-:Y:S01]  /*8000*/  MUFU.TANH R183, R23 ;  /* 0x0000001700b77308 */ /* 0x000fe20000002400 */
[----:B-1----:R-:W-:Y:S09]  /*8010*/  FMUL.FTZ R28, R29, c[0x0][0x320] ;  /* 0x0000c8001d1c7a20 */ /* 0x002ff20000410000 */
[----:B--2---:R-:W1:Y:S10]  /*8020*/  MUFU.TANH R3, R31 ;  /* 0x0000001f00037308 */ /* 0x004e740000002400 */
[----:B------:R-:W-:Y:S10]  /*8030*/  MUFU.TANH R177, R24 ;  /* 0x0000001800b17308 */ /* 0x000ff40000002400 */
[----:B------:R-:W-:Y:S01]  /*8040*/  MUFU.TANH R176, R25 ;  /* 0x0000001900b07308 */ /* 0x000fe20000002400 */
[----:B-1----:R1:W-:Y:S09]  /*8050*/  STL [R1+0x60], R3 ;  /* 0x0000600301007387 */ /* 0x0023f20000100800 */
[----:B------:R-:W-:Y:S10]  /*8060*/  MUFU.TANH R28, R28 ;  /* 0x0000001c001c7308 */ /* 0x000ff40000002400 */
[----:B------:R-:W-:Y:S10]  /*8070*/  MUFU.TANH R27, R27 ;  /* 0x0000001b001b7308 */ /* 0x000ff40000002400 */
[----:B-1----:R-:W1:Y:S10]  /*8080*/  MUFU.TANH R3, R35 ;  /* 0x0000002300037308 */ /* 0x002e740000002400 */
[----:B------:R-:W2:Y:S10]  /*8090*/  MUFU.TANH R26, R26 ;  /* 0x0000001a001a7308 */ /* 0x000eb40000002400 */
[----:B------:R4:W2:Y:S01]  /*80a0*/  MUFU.TANH R191, R34 ;  /* 0x0000002200bf7308 */ /* 0x0008a20000002400 */
[----:B-1----:R4:W-:Y:S01]  /*80b0*/  STL [R1+0x5c], R3 ;  /* 0x00005c0301007387 */ /* 0x0029e20000100800 */
[----:B---3--:R-:W-:Y:S11]  /*80c0*/  ISETP.GT.AND P0, PT, R2, R0, PT ;  /* 0x000000000200720c */ /* 0x008ff60003f04270 */
[----:B------:R-:W-:Y:S02]  /*80d0*/  @!UPT UIADD3 URZ, URZ, URZ, URZ ;  /* 0x0000003f3f3ff290 */ /* 0x000fe4000fffe03f */
[----:B------:R-:W-:-:S05]  /*80e0*/  @!P0 BRA `(.L_x_1054) ;  /* 0x000007a000008947 */ /* 0x000fca0003800000 */
[----:B--2-4-:R-:W2:Y:S01]  /*80f0*/  LDL R3, [R1+0xb4] ;  /* 0x0000b40001037983 */ /* 0x014ea20000100800 */
[----:B------:R-:W-:Y:S03]  /*8100*/  IMAD.MOV.U32 R11, RZ, RZ, RZ ;  /* 0x000000ffff0b7224 */ /* 0x000fe600078e00ff */
[----:B------:R-:W3:Y:S04]  /*8110*/  LDL.64 R22, [R1+0xc0] ;  /* 0x0000c00001167983 */ /* 0x000ee80000100a00 */
[----:B------:R-:W4:Y:S04]  /*8120*/  LDL R4, [R1+0xd4] ;  /* 0x0000d40001047983 */ /* 0x000f280000100800 */
[----:B------:R-:W1:Y:S04]  /*8130*/  S2R R13, SR_TID.X ;  /* 0x00000000000d7919 */ /* 0x000e680000002100 */
[----:B------:R-:W5:Y:S04]  /*8140*/  LDL.64 R20, [R1+0xb8] ;  /* 0x0000b80001147983 */ /* 0x000f680000100a00 */
[----:B------:R-:W4:Y:S04]  /*8150*/  LDL R10, [R1+0xd0] ;  /* 0x0000d000010a7983 */ /* 0x000f280000100800 */
[----:B------:R-:W5:Y:S04]  /*8160*/  LDL R9, [R1+0x174] ;  /* 0x0001740001097983 */ /* 0x000f680000100800 */
[----:B------:R-:W5:Y:S04]  /*8170*/  LDL R16, [R1+0x94] ;  /* 0x0000940001107983 */ /* 0x000f680000100800 */
[----:B------:R-:W5:Y:S01]  /*8180*/  LDL R8, [R1+0x178] ;  /* 0x0001780001087983 */ /* 0x000f620000100800 */
[--C-:B-1----:R-:W-:Y:S03]  /*8190*/  SHF.R.S32.HI R0, RZ, 0x1f, R13.reuse ;  /* 0x0000001fff007819 */ /* 0x102fe6000001140d */
[----:B------:R-:W5:Y:S01]  /*81a0*/  LDL R15, [R1+0x98] ;  /* 0x00009800010f7983 */ /* 0x000f620000100800 */
[----:B------:R-:W-:Y:S02]  /*81b0*/  SHF.R.S32.HI R12, RZ, 0x1f, R13 ;  /* 0x0000001fff0c7819 */ /* 0x000fe4000001140d */
[-C--:B------:R-:W-:Y:S01]  /*81c0*/  LEA.HI R0, R0, R13.reuse, RZ, 0x3 ;  /* 0x0000000d00007211 */ /* 0x080fe200078f18ff */
[----:B------:R-:W5:Y:S01]  /*81d0*/  LDL R7, [R1+0x17c] ;  /* 0x00017c0001077983 */ /* 0x000f620000100800 */
[----:B------:R-:W-:Y:S02]  /*81e0*/  LEA.HI R12, R12, R13, RZ, 0x3 ;  /* 0x0000000d0c0c7211 */ /* 0x000fe400078f18ff */
[----:B------:R-:W-:Y:S01]  /*81f0*/  LOP3.LUT R0, R0, 0xfffffff8, RZ, 0xc0, !PT ;  /* 0xfffffff800007812 */ /* 0x000fe200078ec0ff */
[----:B------:R-:W5:Y:S01]  /*8200*/  LDL R14, [R1+0x9c] ;  /* 0x00009c00010e7983 */ /* 0x000f620000100800 */
[----:B------:R-:W-:Y:S03]  /*8210*/  SHF.R.S32.HI R12, RZ, 0x3, R12 ;  /* 0x00000003ff0c7819 */ /* 0x000fe6000001140c */
[----:B------:R-:W-:Y:S01]  /*8220*/  IMAD.IADD R0, R13, 0x1, -R0 ;  /* 0x000000010d007824 */ /* 0x000fe200078e0a00 */
[----:B------:R-:W5:Y:S01]  /*8230*/  LDL R6, [R1+0x180] ;  /* 0x0001800001067983 */ /* 0x000f620000100800 */
[----:B------:R-:W-:Y:S02]  /*8240*/  IMAD.MOV.U32 R13, RZ, RZ, c[0x0][0x2b8] ;  /* 0x0000ae00ff0d7624 */ /* 0x000fe400078e00ff */
[----:B------:R-:W-:Y:S02]  /*8250*/  IMAD R0, R0, 0x20, R12 ;  /* 0x0000002000007824 */ /* 0x000fe400078e020c */
[----:B------:R-:W5:Y:S01]  /*8260*/  LDL R12, [R1+0x88] ;  /* 0x00008800010c7983 */ /* 0x000f620000100800 */
[----:B------:R-:W-:Y:S01]  /*8270*/  ISETP.NE.AND P1, PT, R13, 0x1, PT ;  /* 0x000000010d00780c */ /* 0x000fe20003f25270 */
[----:B--2---:R-:W-:Y:S05]  /*8280*/  IMAD R2, R2, 0x40, R3 ;  /* 0x0000004002027824 */ /* 0x004fea00078e0203 */
[----:B------:R-:W-:Y:S07]  /*8290*/  IADD3 R2, R2, -0x40, R0 ;  /* 0xffffffc002027810 */ /* 0x000fee0007ffe000 */
[----:B------:R-:W-:Y:S04]  /*82a0*/  @P1 IMAD.HI.U32 R3, R2, c[0x0][0x2bc], RZ ;  /* 0x0000af0002031a27 */ /* 0x000fe800078e00ff */
[----:B------:R-:W-:Y:S01]  /*82b0*/  IMAD.MOV.U32 R0, RZ, RZ, R2 ;  /* 0x000000ffff007224 */ /* 0x000fe200078e0002 */
[----:B------:R-:W-:Y:S04]  /*82c0*/  @P1 SHF.R.U32.HI R0, RZ, c[0x0][0x2c0], R3 ;  /* 0x0000b000ff001a19 */ /* 0x000fe80000011603 */
[C---:B---3--:R-:W-:Y:S04]  /*82d0*/  @!P6 IADD3 R3, P0, R0.reuse, R22, RZ ;  /* 0x000000160003e210 */ /* 0x048fe80007f1e0ff */
[----:B----4-:R-:W-:Y:S01]  /*82e0*/  @!P6 LEA.HI.X.SX32 R5, R0, R4, 0x1, P0 ;  /* 0x000000040005e211 */ /* 0x010fe200000f0eff */
[----:B------:R-:W-:Y:S01]  /*82f0*/  IMAD.MOV R0, RZ, RZ, -R0 ;  /* 0x000000ffff007224 */ /* 0x000fe200078e0a00 */
[C---:B------:R-:W-:Y:S03]  /*8300*/  @!P6 LEA R4, P0, R3.reuse, c[0x0][0x2a0], 0x2 ;  /* 0x0000a8000304ea11 */ /* 0x040fe600078010ff */
[----:B------:R-:W-:Y:S01]  /*8310*/  IMAD R13, R0, c[0x0][0x2b8], R2 ;  /* 0x0000ae00000d7a24 */ /* 0x000fe200078e0202 */
[----:B------:R-:W-:Y:S01]  /*8320*/  @!P6 LEA.HI.X R5, R3, c[0x0][0x2a4], R5, 0x2, P0 ;  /* 0x0000a9000305ea11 */ /* 0x000fe200000f1405 */
[C---:B-----5:R-:W-:Y:S01]  /*8330*/  IMAD.SHL.U32 R22, R16.reuse, 0x2, RZ ;  /* 0x0000000210167824 */ /* 0x060fe200078e00ff */
[----:B------:R-:W-:Y:S01]  /*8340*/  SHF.L.U64.HI R17, R16, 0x1, R9 ;  /* 0x0000000110117819 */ /* 0x000fe20000010209 */
[----:B------:R-:W-:Y:S01]  /*8350*/  IMAD.WIDE.U32 R2, R13, c[0x0][0x1e0], RZ ;  /* 0x000078000d027a25 */ /* 0x000fe200078e00ff */
[----:B------:R-:W-:Y:S01]  /*8360*/  SHF.R.S32.HI R0, RZ, 0x1f, R13 ;  /* 0x0000001fff007819 */ /* 0x000fe2000001140d */
[----:B------:R-:W2:Y:S02]  /*8370*/  @!P6 LDG.E R11, [R4.64] ;  /* 0x00000006040be981 */ /* 0x000ea4000c1e1900 */
[C---:B------:R-:W-:Y:S02]  /*8380*/  IMAD.SHL.U32 R21, R15.reuse, 0x2, RZ ;  /* 0x000000020f157824 */ /* 0x040fe400078e00ff */
[----:B------:R1:W-:Y:S01]  /*8390*/  STL [R1+0x8c], R13 ;  /* 0x00008c0d01007387 */ /* 0x0003e20000100800 */
[----:B------:R-:W-:Y:S01]  /*83a0*/  IMAD R0, R0, c[0x0][0x1e0], RZ ;  /* 0x0000780000007a24 */ /* 0x000fe200078e02ff */
[----:B------:R-:W-:Y:S03]  /*83b0*/  SHF.L.U64.HI R16, R15, 0x1, R8 ;  /* 0x000000010f107819 */ /* 0x000fe60000010208 */
[----:B------:R-:W-:Y:S01]  /*83c0*/  IMAD R0, R13, c[0x0][0x1e4], R0 ;  /* 0x000079000d007a24 */ /* 0x000fe200078e0200 */
[----:B------:R-:W-:Y:S03]  /*83d0*/  SHF.L.U64.HI R15, R14, 0x1, R7 ;  /* 0x000000010e0f7819 */ /* 0x000fe60000010207 */
[----:B------:R-:W-:Y:S02]  /*83e0*/  IMAD.IADD R3, R3, 0x1, R0 ;  /* 0x0000000103037824 */ /* 0x000fe400078e0200 */
[----:B------:R-:W-:Y:S01]  /*83f0*/  IMAD.SHL.U32 R19, R12, 0x2, RZ ;  /* 0x000000020c137824 */ /* 0x000fe200078e00ff */
[----:B--2---:R-:W-:Y:S01]  /*8400*/  SHF.R.S32.HI R5, RZ, 0x1f, R11 ;  /* 0x0000001fff057819 */ /* 0x004fe2000001140b */
[----:B------:R2:W-:Y:S01]  /*8410*/  STL [R1+0x84], R11 ;  /* 0x0000840b01007387 */ /* 0x0005e20000100800 */
[----:B------:R-:W-:Y:S04]  /*8420*/  IMAD.WIDE.U32 R2, R11, c[0x0][0x1f0], R2 ;  /* 0x00007c000b027a25 */ /* 0x000fe800078e0002 */
[----:B------:R-:W-:Y:S01]  /*8430*/  IMAD R5, R5, c[0x0][0x1f0], RZ ;  /* 0x00007c0005057a24 */ /* 0x000fe200078e02ff */
[----:B------:R-:W-:Y:S01]  /*8440*/  IADD3 R0, P0, R20, R2, RZ ;  /* 0x0000000214007210 */ /* 0x000fe20007f1e0ff */
[----:B------:R-:W-:Y:S01]  /*8450*/  IMAD.SHL.U32 R20, R14, 0x2, RZ ;  /* 0x000000020e147824 */ /* 0x000fe200078e00ff */
[----:B------:R-:W-:Y:S01]  /*8460*/  SHF.L.U64.HI R14, R12, 0x1, R6 ;  /* 0x000000010c0e7819 */ /* 0x000fe20000010206 */
[----:B------:R-:W-:Y:S05]  /*8470*/  IMAD R5, R11, c[0x0][0x1f4], R5 ;  /* 0x00007d000b057a24 */ /* 0x000fea00078e0205 */
[----:B------:R-:W-:Y:S02]  /*8480*/  IADD3.X R5, R10, R3, R5, P0, !PT ;  /* 0x000000030a057210 */ /* 0x000fe400007fe405 */
[C---:B-1----:R-:W-:Y:S04]  /*8490*/  LEA R13, P0, R0.reuse, c[0x0][0x1c8], 0x1 ;  /* 0x00007200000d7a11 */ /* 0x042fe800078008ff */
[----:B------:R-:W-:Y:S01]  /*84a0*/  LEA.HI.X R5, R0, c[0x0][0x1cc], R5, 0x1, P0 ;  /* 0x0000730000057a11 */ /* 0x000fe200000f0c05 */
[----:B------:R-:W-:-:S06]  /*84b0*/  BRA.DIV ~URZ, `(.L_x_1055) ;  /* 0x0000a2927f007947 */ /* 0x000fcc000b800000 */
[----:B------:R1:W3:Y:S02]  /*84c0*/  SHFL.IDX PT, R4, R5, RZ, 0x181f ;  /* 0x00181fff05047589 */ /* 0x0002e400000e0000 */
.L_x_1088:
[----:B------:R-:W-:-:S05]  /*84d0*/  BRA.DIV ~URZ, `(.L_x_1056) ;  /* 0x0000a2e27f007947 */ /* 0x000fca000b800000 */
[----:B------:R-:W4:Y:S04]  /*84e0*/  LDL R2, [R1+0x88] ;  /* 0x0000880001027983 */ /* 0x000f280000100800 */
[----:B------:R-:W5:Y:S04]  /*84f0*/  LDL R23, [R1+0x54] ;  /* 0x0000540001177983 */ /* 0x000f680000100800 */
[----:B--2---:R-:W2:Y:S04]  /*8500*/  LDL R6, [R1+0x9c] ;  /* 0x00009c0001067983 */ /* 0x004ea80000100800 */
[----:B---3--:R-:W3:Y:S04]  /*8510*/  LDL R25, [R1+0x98] ;  /* 0x0000980001197983 */ /* 0x008ee80000100800 */
[----:B------:R-:W5:Y:S04]  /*8520*/  LDL R24, [R1+0x94] ;  /* 0x0000940001187983 */ /* 0x000f680000100800 */
[----:B------:R-:W1:Y:S01]  /*8530*/  SHFL.IDX PT, R0, R13, RZ, 0x181f ;  /* 0x00181fff0d007589 */ /* 0x000e6200000e0000 */
[----:B----4-:R-:W-:Y:S02]  /*8540*/  ISETP.GE.AND P4, PT, R2, c[0x0][0x1d4], PT ;  /* 0x0000750002007a0c */ /* 0x010fe40003f86270 */
[----:B-1----:R-:W-:Y:S05]  /*8550*/  IADD3 R2, P0, R0, R19, RZ ;  /* 0x0000001300027210 */ /* 0x002fea0007f1e0ff */
[----:B------:R-:W-:Y:S01]  /*8560*/  IMAD.X R3, R4, 0x1, R14, P0 ;  /* 0x0000000104037824 */ /* 0x000fe200000e060e */
[----:B------:R-:W-:Y:S02]  /*8570*/  IADD3 R8, P0, R0, R20, RZ ;  /* 0x0000001400087210 */ /* 0x000fe40007f1e0ff */
[----:B--2---:R-:W-:Y:S02]  /*8580*/  ISETP.GE.AND P3, PT, R6, c[0x0][0x1d4], PT ;  /* 0x0000750006007a0c */ /* 0x004fe40003f66270 */
[----:B---3--:R-:W-:Y:S01]  /*8590*/  ISETP.GE.AND P1, PT, R25, c[0x0][0x1d4], PT ;  /* 0x0000750019007a0c */ /* 0x008fe20003f26270 */
[----:B------:R-:W-:Y:S01]  /*85a0*/  @!PT LDS RZ, [RZ] ;  /* 0x00000000fffff984 */ /* 0x000fe20000000800 */
[----:B------:R-:W-:Y:S01]  /*85b0*/  @!PT LDS RZ, [RZ] ;  /* 0x00000000fffff984 */ /* 0x000fe20000000800 */
[----:B-----5:R1:W-:Y:S01]  /*85c0*/  LDGSTS.E.BYPASS.LTC128B.128 [R23+0x10100], [R2.64], !P4 ;  /* 0x1010000002177fae */ /* 0x0203e2000e101d46 */
[----:B------:R-:W-:Y:S01]  /*85d0*/  IMAD.X R9, R4, 0x1, R15, P0 ;  /* 0x0000000104097824 */ /* 0x000fe200000e060f */
[----:B------:R-:W-:Y:S02]  /*85e0*/  IADD3 R6, P2, R0, R22, RZ ;  /* 0x0000001600067210 */ /* 0x000fe40007f5e0ff */
[----:B------:R-:W-:Y:S02]  /*85f0*/  SEL R12, RZ, 0x10, P3 ;  /* 0x00000010ff0c7807 */ /* 0x000fe40001800000 */
[----:B------:R-:W-:Y:S01]  /*8600*/  SEL R11, RZ, 0x10, P1 ;  /* 0x00000010ff0b7807 */ /* 0x000fe20000800000 */
[----:B------:R-:W-:Y:S03]  /*8610*/  IMAD.X R7, R4, 0x1, R17, P2 ;  /* 0x0000000104077824 */ /* 0x000fe600010e0611 */
[----:B------:R2:W-:Y:S01]  /*8620*/  LDGSTS.E.BYPASS.LTC128B.128 [R23+0x12100], [R8.64], !P3 ;  /* 0x1210000008177fae */ /* 0x0005e2000d901d46 */
[----:B-1----:R-:W-:Y:S03]  /*8630*/  IADD3 R2, P0, R0, R21, RZ ;  /* 0x0000001500027210 */ /* 0x002fe60007f1e0ff */
[----:B------:R-:W1:Y:S02]  /*8640*/  SHFL.IDX PT, R0, R13, 0x1, 0x181f ;  /* 0x00381f000d007f89 */ /* 0x000e6400000e0000 */
[----:B------:R-:W-:Y:S01]  /*8650*/  IMAD.X R3, R4, 0x1, R16, P0 ;  /* 0x0000000104037824 */ /* 0x000fe200000e0610 */
[----:B------:R-:W-:Y:S01]  /*8660*/  ISETP.GE.AND P0, PT, R24, c[0x0][0x1d4], PT ;  /* 0x0000750018007a0c */ /* 0x000fe20003f06270 */
[----:B------:R3:W4:Y:S03]  /*8670*/  SHFL.IDX PT, R4, R5, 0x1, 0x181f ;  /* 0x00381f0005047f89 */ /* 0x00072600000e0000 */
[----:B------:R-:W-:Y:S01]  /*8680*/  SEL R10, RZ, 0x10, P0 ;  /* 0x00000010ff0a7807 */ /* 0x000fe20000000000 */
[----:B------:R2:W-:Y:S08]  /*8690*/  LDGSTS.E.BYPASS.LTC128B.128 [R23+0x14100], [R2.64], !P1 ;  /* 0x1410000002177fae */ /* 0x0005f0000c901d46 */
[----:B------:R2:W-:Y:S01]  /*86a0*/  LDGSTS.E.BYPASS.LTC128B.128 [R23+0x16100], [R6.64], !P0 ;  /* 0x1610000006177fae */ /* 0x0005e2000c101d46 */
[----:B---3--:R-:W-:Y:S04]  /*86b0*/  SEL R5, RZ, 0x10, P4 ;  /* 0x00000010ff057807 */ /* 0x008fe80002000000 */
.L_x_1089:
[C---:B-1----:R-:W-:Y:S01]  /*86c0*/  ISETP.NE.U32.AND P2, PT, R5.reuse, RZ, PT ;  /* 0x000000ff0500720c */ /* 0x042fe20003f45070 */
[----:B------:R-:W3:Y:S01]  /*86d0*/  LDL R13, [R1+0x54] ;  /* 0x00005400010d7983 */ /* 0x000ee20000100800 */
[----:B------:R-:W-:Y:S02]  /*86e0*/  IADD3 R5, -R5, 0x10, RZ ;  /* 0x0000001005057810 */ /* 0x000fe40007ffe1ff */
[----:B--2---:R-:W-:Y:S02]  /*86f0*/  IADD3 R6, -R11, 0x10, RZ ;  /* 0x000000100b067810 */ /* 0x004fe40007ffe1ff */
[----:B------:R-:W-:Y:S02]  /*8700*/  LOP3.LUT R5, R5, 0xf, RZ, 0xc0, !PT ;  /* 0x0000000f05057812 */ /* 0x000fe400078ec0ff */
[----:B------:R-:W-:Y:S02]  /*8710*/  IADD3 R8, -R12, 0x10, RZ ;  /* 0x000000100c087810 */ /* 0x000fe40007ffe1ff */
[----:B------:R-:W-:Y:S02]  /*8720*/  IADD3 R2, P1, P0, R5, R0, R19 ;  /* 0x0000000005027210 */ /* 0x000fe4000783e013 */
[----:B------:R-:W-:Y:S02]  /*8730*/  LOP3.LUT R6, R6, 0xf, RZ, 0xc0, !PT ;  /* 0x0000000f06067812 */ /* 0x000fe400078ec0ff */
[----:B----4-:R-:W-:Y:S02]  /*8740*/  IADD3.X R3, RZ, R4, R14, P1, P0 ;  /* 0x00000004ff037210 */ /* 0x010fe40000fe040e */
[----:B------:R-:W-:Y:S04]  /*8750*/  LOP3.LUT R8, R8, 0xf, RZ, 0xc0, !PT ;  /* 0x0000000f08087812 */ /* 0x000fe800078ec0ff */
[----:B------:R-:W-:Y:S04]  /*8760*/  IADD3 R8, P1, P0, R8, R0, R20 ;  /* 0x0000000008087210 */ /* 0x000fe8000783e014 */
[----:B------:R-:W-:Y:S01]  /*8770*/  IADD3.X R9, RZ, R4, R15, P1, P0 ;  /* 0x00000004ff097210 */ /* 0x000fe20000fe040f */
[----:B------:R-:W-:Y:S01]  /*8780*/  @!PT LDS RZ, [RZ] ;  /* 0x00000000fffff984 */ /* 0x000fe20000000800 */
[----:B------:R-:W-:Y:S01]  /*8790*/  @!PT LDS RZ, [RZ] ;  /* 0x00000000fffff984 */ /* 0x000fe20000000800 */
[----:B------:R-:W-:Y:S01]  /*87a0*/  @!PT LDS RZ, [RZ] ;  /* 0x00000000fffff984 */ /* 0x000fe20000000800 */
[----:B---3--:R1:W-:Y:S01]  /*87b0*/  LDGSTS.E.BYPASS.LTC128B.128.ZFILL [R13+0x11100], [R2.64], P2 ;  /* 0x11100000020d7fae */ /* 0x0083e20009141d46 */
        /* <DEDUP_REMOVED lines=8> */
[----:B------:R-:W-:Y:S04]  /*8840*/  IADD3 R2, P1, P0, R2, R0, R22 ;  /* 0x0000000002027210 */ /* 0x000fe8000783e016 */
[----:B------:R-:W-:Y:S02]  /*8850*/  IADD3.X R3, RZ, R4, R17, P1, P0 ;  /* 0x00000004ff037210 */ /* 0x000fe40000fe0411 */
[----:B------:R-:W-:Y:S11]  /*8860*/  ISETP.NE.U32.AND P0, PT, R10, RZ, PT ;  /* 0x000000ff0a00720c */ /* 0x000ff60003f05070 */
[----:B------:R-:W-:Y:S02]  /*8870*/  @!UPT UIADD3 URZ, URZ, URZ, URZ ;  /* 0x0000003f3f3ff290 */ /* 0x000fe4000fffe03f */
[----:B------:R2:W-:Y:S02]  /*8880*/  LDGSTS.E.BYPASS.LTC128B.128.ZFILL [R13+0x17100], [R2.64], P0 ;  /* 0x17100000020d7fae */ /* 0x0005e40008141d46 */
.L_x_1054:
[----:B--2-4-:R-:W-:Y:S05]  /*8890*/  BSYNC B0 ;  /* 0x0000000000007941 */ /* 0x014fea0003800000 */
.L_x_1053:
[----:B------:R-:W2:Y:S01]  /*88a0*/  LDL R4, [R1+0xac] ;  /* 0x0000ac0001047983 */ /* 0x000ea20000100800 */
[----:B------:R-:W-:Y:S02]  /*88b0*/  IMAD.MOV.U32 R0, RZ, RZ, c[0x0][0x2c4] ;  /* 0x0000b100ff007624 */ /* 0x000fe400078e00ff */
[----:B------:R-:W-:Y:S01]  /*88c0*/  IMAD.MOV.U32 R5, RZ, RZ, 0x1 ;  /* 0x00000001ff057424 */ /* 0x000fe200078e00ff */
[----:B------:R-:W3:Y:S02]  /*88d0*/  LDL R3, [R1+0x90] ;  /* 0x0000900001037983 */ /* 0x000ee40000100800 */
[----:B------:R-:W-:Y:S02]  /*88e0*/  ISETP.NE.AND P0, PT, R0, 0x1, PT ;  /* 0x000000010000780c */ /* 0x000fe40003f05270 */
[----:B------:R-:W4:Y:S04]  /*88f0*/  LDL R2, [R1+0xdc] ;  /* 0x0000dc0001027983 */ /* 0x000f280000100800 */
[----:B------:R-:W0:Y:S07]  /*8900*/  LDGDEPBAR ;  /* 0x00000000000079af */ /* 0x000e2e0000000000 */
[----:B--2---:R-:W-:Y:S04]  /*8910*/  @P0 IMAD.HI.U32 R0, R4, c[0x0][0x2c8], RZ ;  /* 0x0000b20004000a27 */ /* 0x004fe800078e00ff */
[----:B---3--:R-:W-:Y:S01]  /*8920*/  IMAD R5, R3, -0x40, R5 ;  /* 0xffffffc003057824 */ /* 0x008fe200078e0205 */
[----:B------:R-:W-:Y:S02]  /*8930*/  @P0 SHF.R.U32.HI R4, RZ, c[0x0][0x2cc], R0 ;  /* 0x0000b300ff040a19 */ /* 0x000fe40000011600 */
[----:B------:R-:W-:Y:S02]  /*8940*/  MOV R0, c[0x0][0x2ac] ;  /* 0x0000ab0000007a02 */ /* 0x000fe40000000f00 */
[----:B----4-:R-:W-:Y:S05]  /*8950*/  IADD3 R5, -R2, R5, RZ ;  /* 0x0000000502057210 */ /* 0x010fea0007ffe1ff */
[----:B------:R-:W-:Y:S05]  /*8960*/  IMAD R5, R0, c[0x0][0x1d0], R5 ;  /* 0x0000740000057a24 */ /* 0x000fea00078e0205 */
[----:B------:R-:W-:Y:S01]  /*8970*/  IADD3 R5, R5, -c[0x0][0x168], RZ ;  /* 0x80005a0005057a10 */ /* 0x000fe20007ffe0ff */
[----:B------:R-:W-:-:S05]  /*8980*/  BRA.DIV ~URZ, `(.L_x_1057) ;  /* 0x0000a1027f007947 */ /* 0x000fca000b800000 */
[----:B------:R1:W2:Y:S02]  /*8990*/  SHFL.IDX PT, R0, R4, RZ, 0x1c1f ;  /* 0x001c1fff04007589 */ /* 0x0002a400000e0000 */
.L_x_1090:
[----:B------:R-:W3:Y:S01]  /*89a0*/  LDL.LU R3, [R1+0x70] ;  /* 0x0000700001037983 */ /* 0x000ee20000300800 */
[----:B--2---:R-:W-:Y:S03]  /*89b0*/  IMAD.IADD R0, R5, 0x1, R0 ;  /* 0x0000000105007824 */ /* 0x004fe600078e0200 */
[----:B------:R-:W2:Y:S02]  /*89c0*/  LDL.LU R2, [R1+0x6c] ;  /* 0x00006c0001027983 */ /* 0x000ea40000300800 */
[C---:B------:R-:W-:Y:S02]  /*89d0*/  ISETP.GT.AND P0, PT, R0.reuse, RZ, PT ;  /* 0x000000ff0000720c */ /* 0x040fe40003f04270 */
[C---:B------:R-:W-:Y:S02]  /*89e0*/  ISETP.GT.AND P2, PT, R0.reuse, 0x1, PT ;  /* 0x000000010000780c */ /* 0x040fe40003f44270 */
[C---:B------:R-:W-:Y:S02]  /*89f0*/  ISETP.GT.AND P3, PT, R0.reuse, 0x8, PT ;  /* 0x000000080000780c */ /* 0x040fe40003f64270 */
[C---:B------:R-:W-:Y:S02]  /*8a00*/  ISETP.GT.AND P4, PT, R0.reuse, 0x9, PT ;  /* 0x000000090000780c */ /* 0x040fe40003f84270 */
[----:B------:R-:W-:Y:S02]  /*8a10*/  ISETP.GT.AND P1, PT, R0, 0x10, PT ;  /* 0x000000100000780c */ /* 0x000fe40003f24270 */
[----:B------:R-:W-:Y:S02]  /*8a20*/  FSEL R24, R190, -INF , P3 ;  /* 0xff800000be187808 */ /* 0x000fe40001800000 */
[C---:B------:R-:W-:Y:S02]  /*8a30*/  ISETP.GT.AND P3, PT, R0.reuse, 0x18, PT ;  /* 0x000000180000780c */ /* 0x040fe40003f64270 */
[----:B------:R-:W-:Y:S02]  /*8a40*/  FSEL R23, R189, -INF , P4 ;  /* 0xff800000bd177808 */ /* 0x000fe40002000000 */
[----:B------:R-:W-:Y:S02]  /*8a50*/  ISETP.GT.AND P4, PT, R0, 0x19, PT ;  /* 0x000000190000780c */ /* 0x000fe40003f84270 */
[----:B------:R-:W-:Y:S02]  /*8a60*/  FSEL R22, R186, -INF , P1 ;  /* 0xff800000ba167808 */ /* 0x000fe40000800000 */
[----:B------:R-:W-:Y:S02]  /*8a70*/  ISETP.GT.AND P1, PT, R0, 0x21, PT ;  /* 0x000000210000780c */ /* 0x000fe40003f24270 */
[----:B------:R-:W-:Y:S02]  /*8a80*/  FSEL R20, R182, -INF , P3 ;  /* 0xff800000b6147808 */ /* 0x000fe40001800000 */
[----:B------:R-:W-:Y:S02]  /*8a90*/  FSEL R19, R181, -INF , P4 ;  /* 0xff800000b5137808 */ /* 0x000fe40002000000 */
[C---:B------:R-:W-:Y:S02]  /*8aa0*/  ISETP.GT.AND P4, PT, R0.reuse, 0x29, PT ;  /* 0x000000290000780c */ /* 0x040fe40003f84270 */
[----:B------:R-:W-:Y:S02]  /*8ab0*/  ISETP.GT.AND P3, PT, R0, 0x30, PT ;  /* 0x000000300000780c */ /* 0x000fe40003f64270 */
[----:B------:R-:W-:Y:S02]  /*8ac0*/  FSEL R17, R178, -INF , P1 ;  /* 0xff800000b2117808 */ /* 0x000fe40000800000 */
[----:B------:R-:W-:Y:S02]  /*8ad0*/  ISETP.GT.AND P1, PT, R0, 0x38, PT ;  /* 0x000000380000780c */ /* 0x000fe40003f24270 */
[----:B------:R-:W-:Y:S02]  /*8ae0*/  FSEL R15, R176, -INF , P4 ;  /* 0xff800000b00f7808 */ /* 0x000fe40002000000 */
[----:B------:R-:W-:Y:S02]  /*8af0*/  FSEL R14, R132, -INF , P3 ;  /* 0xff800000840e7808 */ /* 0x000fe40001800000 */
[----:B------:R-:W-:Y:S02]  /*8b00*/  FSEL R12, R27, -INF , P1 ;  /* 0xff8000001b0c7808 */ /* 0x000fe40000800000 */
[----:B---3--:R-:W-:Y:S02]  /*8b10*/  FSEL R6, R3, -INF , P0 ;  /* 0xff80000003067808 */ /* 0x008fe40000000000 */
[----:B------:R-:W-:Y:S02]  /*8b20*/  ISETP.GT.AND P0, PT, R0, 0x11, PT ;  /* 0x000000110000780c */ /* 0x000fe40003f04270 */
[----:B--2---:R-:W-:Y:S02]  /*8b30*/  FSEL R25, R2, -INF , P2 ;  /* 0xff80000002197808 */ /* 0x004fe40001000000 */
[C---:B------:R-:W-:Y:S02]  /*8b40*/  ISETP.GT.AND P2, PT, R0.reuse, 0x20, PT ;  /* 0x000000200000780c */ /* 0x040fe40003f44270 */
[----:B------:R-:W-:Y:S02]  /*8b50*/  FSEL R21, R185, -INF , P0 ;  /* 0xff800000b9157808 */ /* 0x000fe40000000000 */
[----:B------:R-:W-:Y:S02]  /*8b60*/  ISETP.GT.AND P0, PT, R0, 0x28, PT ;  /* 0x000000280000780c */ /* 0x000fe40003f04270 */
[----:B------:R-:W-:Y:S02]  /*8b70*/  FSEL R18, R18, -INF , P2 ;  /* 0xff80000012127808 */ /* 0x000fe40001000000 */
[C---:B------:R-:W-:Y:S02]  /*8b80*/  ISETP.GT.AND P2, PT, R0.reuse, 0x31, PT ;  /* 0x000000310000780c */ /* 0x040fe40003f44270 */
[----:B------:R-:W-:Y:S02]  /*8b90*/  FSEL R16, R177, -INF , P0 ;  /* 0xff800000b1107808 */ /* 0x000fe40000000000 */
[----:B------:R-:W-:Y:S02]  /*8ba0*/  ISETP.GT.AND P0, PT, R0, 0x39, PT ;  /* 0x000000390000780c */ /* 0x000fe40003f04270 */
[----:B------:R-:W-:Y:S02]  /*8bb0*/  FSEL R13, R28, -INF , P2 ;  /* 0xff8000001c0d7808 */ /* 0x000fe40001000000 */
[----:B------:R-:W-:Y:S01]  /*8bc0*/  FSEL R11, R26, -INF , P0 ;  /* 0xff8000001a0b7808 */ /* 0x000fe20000000000 */
[----:B------:R-:W-:-:S05]  /*8bd0*/  BRA.DIV ~URZ, `(.L_x_1058) ;  /* 0x00009f127f007947 */ /* 0x000fca000b800000 */
[----:B------:R-:W2:Y:S04]  /*8be0*/  LDL.LU R182, [R1+0x80] ;  /* 0x0000800001b67983 */ /* 0x000ea80000300800 */
[----:B------:R-:W3:Y:S04]  /*8bf0*/  LDL.LU R181, [R1+0x7c] ;  /* 0x00007c0001b57983 */ /* 0x000ee80000300800 */
[----:B------:R-:W4:Y:S04]  /*8c00*/  LDL.LU R178, [R1+0x78] ;  /* 0x0000780001b27983 */ /* 0x000f280000300800 */
[----:B------:R-:W5:Y:S04]  /*8c10*/  LDL.LU R176, [R1+0x74] ;  /* 0x0000740001b07983 */ /* 0x000f680000300800 */
[----:B------:R-:W5:Y:S04]  /*8c20*/  LDL.LU R3, [R1+0x68] ;  /* 0x0000680001037983 */ /* 0x000f680000300800 */
[----:B------:R-:W5:Y:S04]  /*8c30*/  LDL.LU R2, [R1+0x64] ;  /* 0x0000640001027983 */ /* 0x000f680000300800 */
[----:B------:R1:W1:Y:S04]  /*8c40*/  SHFL.IDX PT, R0, R4, 0x1, 0x1c1f ;  /* 0x003c1f0004007f89 */ /* 0x00026800000e0000 */
[----:B------:R-:W5:Y:S04]  /*8c50*/  LDL.LU R7, [R1+0x58] ;  /* 0x0000580001077983 */ /* 0x000f680000300800 */
[----:B-1----:R-:W5:Y:S01]  /*8c60*/  LDL.LU R4, [R1+0x60] ;  /* 0x0000600001047983 */ /* 0x002f620000300800 */
[----:B------:R-:W-:Y:S05]  /*8c70*/  IMAD.IADD R0, R5, 0x1, R0 ;  /* 0x0000000105007824 */ /* 0x000fea00078e0200 */
[C---:B------:R-:W-:Y:S02]  /*8c80*/  ISETP.GT.AND P1, PT, R0.reuse, 0x10, PT ;  /* 0x000000100000780c */ /* 0x040fe40003f24270 */
[C---:B------:R-:W-:Y:S02]  /*8c90*/  ISETP.GT.AND P0, PT, R0.reuse, RZ, PT ;  /* 0x000000ff0000720c */ /* 0x040fe40003f04270 */
[C---:B------:R-:W-:Y:S02]  /*8ca0*/  ISETP.GT.AND P2, PT, R0.reuse, 0x1, PT ;  /* 0x000000010000780c */ /* 0x040fe40003f44270 */
[C---:B------:R-:W-:Y:S02]  /*8cb0*/  ISETP.GT.AND P3, PT, R0.reuse, 0x8, PT ;  /* 0x000000080000780c */ /* 0x040fe40003f64270 */
[----:B------:R-:W-:Y:S02]  /*8cc0*/  ISETP.GT.AND P4, PT, R0, 0x9, PT ;  /* 0x000000090000780c */ /* 0x000fe40003f84270 */
[----:B--2---:R-:W-:Y:S02]  /*8cd0*/  FSEL R5, R182, -INF , P0 ;  /* 0xff800000b6057808 */ /* 0x004fe40000000000 */
[C---:B------:R-:W-:Y:S02]  /*8ce0*/  ISETP.GT.AND P0, PT, R0.reuse, 0x11, PT ;  /* 0x000000110000780c */ /* 0x040fe40003f04270 */
[----:B---3--:R-:W-:Y:S02]  /*8cf0*/  FSEL R177, R181, -INF , P2 ;  /* 0xff800000b5b17808 */ /* 0x008fe40001000000 */
[----:B------:R-:W-:Y:S02]  /*8d00*/  ISETP.GT.AND P2, PT, R0, 0x20, PT ;  /* 0x000000200000780c */ /* 0x000fe40003f44270 */
[----:B----4-:R-:W-:Y:S02]  /*8d10*/  FSEL R35, R178, -INF , P3 ;  /* 0xff800000b2237808 */ /* 0x010fe40001800000 */
[----:B------:R-:W-:Y:S02]  /*8d20*/  ISETP.GT.AND P3, PT, R0, 0x18, PT ;  /* 0x000000180000780c */ /* 0x000fe40003f64270 */
[----:B-----5:R-:W-:Y:S02]  /*8d30*/  FSEL R34, R176, -INF , P4 ;  /* 0xff800000b0227808 */ /* 0x020fe40002000000 */
[C---:B------:R-:W-:Y:S02]  /*8d40*/  ISETP.GT.AND P4, PT, R0.reuse, 0x19, PT ;  /* 0x000000190000780c */ /* 0x040fe40003f84270 */
[----:B------:R-:W-:Y:S02]  /*8d50*/  FSEL R33, R3, -INF , P1 ;  /* 0xff80000003217808 */ /* 0x000fe40000800000 */
[----:B------:R-:W-:Y:S01]  /*8d60*/  ISETP.GT.AND P1, PT, R0, 0x21, PT ;  /* 0x000000210000780c */ /* 0x000fe20003f24270 */
[----:B------:R-:W2:Y:S01]  /*8d70*/  LDL.LU R3, [R1+0x5c] ;  /* 0x00005c0001037983 */ /* 0x000ea20000300800 */
[----:B------:R-:W-:Y:S02]  /*8d80*/  FSEL R32, R2, -INF , P0 ;  /* 0xff80000002207808 */ /* 0x000fe40000000000 */
[----:B------:R-:W-:Y:S02]  /*8d90*/  ISETP.GT.AND P0, PT, R0, 0x28, PT ;  /* 0x000000280000780c */ /* 0x000fe40003f04270 */
[----:B------:R-:W-:Y:S02]  /*8da0*/  FSEL R31, R188, -INF , P3 ;  /* 0xff800000bc1f7808 */ /* 0x000fe40001800000 */
[----:B------:R-:W-:Y:S02]  /*8db0*/  FSEL R30, R187, -INF , P4 ;  /* 0xff800000bb1e7808 */ /* 0x000fe40002000000 */
[----:B------:R-:W-:Y:S02]  /*8dc0*/  ISETP.GT.AND P4, PT, R0, 0x29, PT ;  /* 0x000000290000780c */ /* 0x000fe40003f84270 */
[----:B------:R-:W-:Y:S02]  /*8dd0*/  FSEL R29, R184, -INF , P2 ;  /* 0xff800000b81d7808 */ /* 0x000fe40001000000 */
[C---:B------:R-:W-:Y:S02]  /*8de0*/  ISETP.GT.AND P3, PT, R0.reuse, 0x30, PT ;  /* 0x000000300000780c */ /* 0x040fe40003f64270 */
[----:B------:R-:W-:Y:S02]  /*8df0*/  FSEL R28, R183, -INF , P1 ;  /* 0xff800000b71c7808 */ /* 0x000fe40000800000 */
[----:B------:R-:W-:Y:S02]  /*8e00*/  ISETP.GT.AND P2, PT, R0, 0x31, PT ;  /* 0x000000310000780c */ /* 0x000fe40003f44270 */
[----:B------:R-:W-:Y:S02]  /*8e10*/  FSEL R27, R180, -INF , P0 ;  /* 0xff800000b41b7808 */ /* 0x000fe40000000000 */
[C---:B------:R-:W-:Y:S02]  /*8e20*/  ISETP.GT.AND P1, PT, R0.reuse, 0x38, PT ;  /* 0x000000380000780c */ /* 0x040fe40003f24270 */
[----:B------:R-:W-:Y:S02]  /*8e30*/  ISETP.GT.AND P0, PT, R0, 0x39, PT ;  /* 0x000000390000780c */ /* 0x000fe40003f04270 */
[----:B------:R-:W-:Y:S02]  /*8e40*/  FMNMX.FTZ R0, R6, R133, !PT ;  /* 0x0000008506007209 */ /* 0x000fe40007810000 */
[----:B------:R-:W-:Y:S02]  /*8e50*/  FSEL R26, R179, -INF , P4 ;  /* 0xff800000b31a7808 */ /* 0x000fe40002000000 */
[----:B------:R-:W-:Y:S02]  /*8e60*/  FMNMX.FTZ R0, R25, R0, !PT ;  /* 0x0000000019007209 */ /* 0x000fe40007810000 */
[----:B------:R-:W-:Y:S02]  /*8e70*/  FSEL R10, R7, -INF , P3 ;  /* 0xff800000070a7808 */ /* 0x000fe40001800000 */
[----:B------:R-:W-:Y:S02]  /*8e80*/  FMNMX.FTZ R0, R24, R0, !PT ;  /* 0x0000000018007209 */ /* 0x000fe40007810000 */
[----:B------:R-:W-:Y:S02]  /*8e90*/  FSEL R9, R4, -INF , P2 ;  /* 0xff80000004097808 */ /* 0x000fe40001000000 */
[----:B------:R-:W-:Y:S02]  /*8ea0*/  FMNMX.FTZ R0, R23, R0, !PT ;  /* 0x0000000017007209 */ /* 0x000fe40007810000 */
[----:B------:R-:W-:Y:S02]  /*8eb0*/  FSEL R8, R191, -INF , P1 ;  /* 0xff800000bf087808 */ /* 0x000fe40000800000 */
        /* <DEDUP_REMOVED lines=13> */
[----:B-1----:R-:W-:Y:S05]  /*8f90*/  FMNMX.FTZ R0, R2, R0, !PT ;  /* 0x0000000002007209 */ /* 0x002fea0007810000 */
[----:B------:R-:W1:Y:S02]  /*8fa0*/  SHFL.BFLY PT, R132, R0, 0x1, 0x1f ;  /* 0x0c201f0000847f89 */ /* 0x000e6400000e0000 */
[----:B-1----:R-:W-:Y:S02]  /*8fb0*/  FMNMX.FTZ R132, R0, R132, !PT ;  /* 0x0000008400847209 */ /* 0x002fe40007810000 */
        /* <DEDUP_REMOVED lines=15> */
[----:B--2---:R-:W-:Y:S04]  /*90b0*/  FSEL R7, R3, -INF , P0 ;  /* 0xff80000003077808 */ /* 0x004fe80000000000 */
[----:B------:R-:W-:Y:S05]  /*90c0*/  FMNMX.FTZ R4, R7, R4, !PT ;  /* 0x0000000407047209 */ /* 0x000fea0007810000 */
[----:B------:R-:W1:Y:S02]  /*90d0*/  SHFL.BFLY PT, R0, R4, 0x2, 0x1f ;  /* 0x0c401f0004007f89 */ /* 0x000e6400000e0000 */
[----:B-1----:R-:W-:Y:S05]  /*90e0*/  FMNMX.FTZ R4, R4, R0, !PT ;  /* 0x0000000004047209 */ /* 0x002fea0007810000 */
[----:B------:R1:W2:Y:S02]  /*90f0*/  SHFL.BFLY PT, R0, R4, 0x1, 0x1f ;  /* 0x0c201f0004007f89 */ /* 0x0002a400000e0000 */
.L_x_1091:
[----:B------:R-:W3:Y:S01]  /*9100*/  LDL.LU R178, [R1+0xa4] ;  /* 0x0000a40001b27983 */ /* 0x000ee20000300800 */
[C---:B------:R-:W-:Y:S01]  /*9110*/  FSETP.NEU.FTZ.AND P0, PT, R132.reuse, -INF , PT ;  /* 0xff8000008400780b */ /* 0x040fe20003f1d000 */
[----:B------:R-:W-:Y:S01]  /*9120*/  FMUL.FTZ R2, R132, c[0x0][0x2d0] ;  /* 0x0000b40084027a20 */ /* 0x000fe20000410000 */
[----:B--2---:R-:W-:Y:S01]  /*9130*/  FMNMX.FTZ R3, R0, R4, !PT ;  /* 0x0000000400037209 */ /* 0x004fe20007810000 */
[----:B------:R-:W-:Y:S01]  /*9140*/  WARPSYNC 0xffffffff ;  /* 0xffffffff00007948 */ /* 0x000fe20003800000 */
[----:B------:R-:W-:Y:S02]  /*9150*/  FSEL R0, R132, RZ, P0 ;  /* 0x000000ff84007208 */ /* 0x000fe40000000000 */
[----:B------:R-:W-:Y:S01]  /*9160*/  FSEL R2, R2, RZ, P0 ;  /* 0x000000ff02027208 */ /* 0x000fe20000000000 */
[C---:B-1----:R-:W-:Y:S01]  /*9170*/  FMUL.FTZ R4, R3.reuse, c[0x0][0x2d0] ;  /* 0x0000b40003047a20 */ /* 0x042fe20000410000 */
[----:B------:R-:W-:Y:S01]  /*9180*/  FSETP.NEU.FTZ.AND P0, PT, R3, -INF , PT ;  /* 0xff8000000300780b */ /* 0x000fe20003f1d000 */
[----:B------:R-:W-:Y:S02]  /*9190*/  FADD.FTZ R0, -R0, R133 ;  /* 0x0000008500007221 */ /* 0x000fe40000010100 */
[--C-:B------:R-:W-:Y:S01]  /*91a0*/  FFMA.FTZ R6, R6, c[0x0][0x2d0], -R2.reuse ;  /* 0x0000b40006067a23 */ /* 0x100fe20000010802 */
[----:B------:R-:W-:Y:S01]  /*91b0*/  FSEL R4, R4, RZ, P0 ;  /* 0x000000ff04047208 */ /* 0x000fe20000000000 */
[----:B------:R-:W-:Y:S02]  /*91c0*/  FMUL.FTZ R0, R0, c[0x0][0x2d0] ;  /* 0x0000b40000007a20 */ /* 0x000fe40000410000 */
[----:B------:R-:W-:Y:S01]  /*91d0*/  FFMA.FTZ R25, R25, c[0x0][0x2d0], -R2 ;  /* 0x0000b40019197a23 */ /* 0x000fe20000010802 */
[----:B------:R-:W-:Y:S01]  /*91e0*/  MUFU.EX2 R176, R6 ;  /* 0x0000000600b07308 */ /* 0x000fe20000000800 */
[----:B------:R-:W-:Y:S02]  /*91f0*/  FFMA.FTZ R181, R32, c[0x0][0x2d0], -R4 ;  /* 0x0000b40020b57a23 */ /* 0x000fe40000010804 */
        /* <DEDUP_REMOVED lines=8> */
[--C-:B------:R-:W-:Y:S02]  /*9280*/  FFMA.FTZ R17, R17, c[0x0][0x2d0], -R2.reuse ;  /* 0x0000b40011117a23 */ /* 0x100fe40000010802 */
[--C-:B------:R-:W-:Y:S01]  /*9290*/  FFMA.FTZ R16, R16, c[0x0][0x2d0], -R2.reuse ;  /* 0x0000b40010107a23 */ /* 0x100fe20000010802 */
[----:B------:R-:W1:Y:S01]  /*92a0*/  MUFU.EX2 R25, R25 ;  /* 0x0000001900197308 */ /* 0x000e620000000800 */
[--C-:B------:R-:W-:Y:S02]  /*92b0*/  FFMA.FTZ R15, R15, c[0x0][0x2d0], -R2.reuse ;  /* 0x0000b4000f0f7a23 */ /* 0x100fe40000010802 */
[--C-:B------:R-:W-:Y:S02]  /*92c0*/  FFMA.FTZ R19, R12, c[0x0][0x2d0], -R2.reuse ;  /* 0x0000b4000c137a23 */ /* 0x100fe40000010802 */
[--C-:B------:R-:W-:Y:S02]  /*92d0*/  FFMA.FTZ R11, R11, c[0x0][0x2d0], -R2.reuse ;  /* 0x0000b4000b0b7a23 */ /* 0x100fe40000010802 */
[--C-:B------:R-:W-:Y:S02]  /*92e0*/  FFMA.FTZ R24, R24, c[0x0][0x2d0], -R2.reuse ;  /* 0x0000b40018187a23 */ /* 0x100fe40000010802 */
[----:B------:R-:W-:Y:S01]  /*92f0*/  FFMA.FTZ R18, R18, c[0x0][0x2d0], -R2 ;  /* 0x0000b40012127a23 */ /* 0x000fe20000010802 */
[----:B------:R-:W-:Y:S01]  /*9300*/  MUFU.EX2 R23, R23 ;  /* 0x0000001700177308 */ /* 0x000fe20000000800 */
[--C-:B------:R-:W-:Y:S02]  /*9310*/  FFMA.FTZ R10, R10, c[0x0][0x2d0], -R4.reuse ;  /* 0x0000b4000a0a7a23 */ /* 0x100fe40000010804 */
[--C-:B------:R-:W-:Y:S01]  /*9320*/  FFMA.FTZ R133, R35, c[0x0][0x2d0], -R4.reuse ;  /* 0x0000b40023857a23 */ /* 0x100fe20000010804 */
[----:B------:R-:W-:Y:S01]  /*9330*/  MOV R35, R15 ;  /* 0x0000000f00237202 */ /* 0x000fe20000000f00 */
[--C-:B------:R-:W-:Y:S02]  /*9340*/  FFMA.FTZ R15, R9, c[0x0][0x2d0], -R4.reuse ;  /* 0x0000b400090f7a23 */ /* 0x100fe40000010804 */
[--C-:B------:R-:W-:Y:S02]  /*9350*/  FFMA.FTZ R5, R5, c[0x0][0x2d0], -R4.reuse ;  /* 0x0000b40005057a23 */ /* 0x100fe40000010804 */
[--C-:B------:R-:W-:Y:S01]  /*9360*/  FFMA.FTZ R182, R33, c[0x0][0x2d0], -R4.reuse ;  /* 0x0000b40021b67a23 */ /* 0x100fe20000010804 */
[----:B------:R-:W2:Y:S01]  /*9370*/  MUFU.EX2 R24, R24 ;  /* 0x0000001800187308 */ /* 0x000ea20000000800 */
[----:B------:R-:W-:Y:S01]  /*9380*/  MOV R33, R17 ;  /* 0x0000001100217202 */ /* 0x000fe20000000f00 */
[--C-:B------:R-:W-:Y:S02]  /*9390*/  FFMA.FTZ R177, R177, c[0x0][0x2d0], -R4.reuse ;  /* 0x0000b400b1b17a23 */ /* 0x100fe40000010804 */
[--C-:B------:R-:W-:Y:S02]  /*93a0*/  FFMA.FTZ R183, R31, c[0x0][0x2d0], -R4.reuse ;  /* 0x0000b4001fb77a23 */ /* 0x100fe40000010804 */
[--C-:B------:R-:W-:Y:S02]  /*93b0*/  FFMA.FTZ R184, R30, c[0x0][0x2d0], -R4.reuse ;  /* 0x0000b4001eb87a23 */ /* 0x100fe40000010804 */
[--C-:B------:R-:W-:Y:S02]  /*93c0*/  FFMA.FTZ R191, R27, c[0x0][0x2d0], -R4.reuse ;  /* 0x0000b4001bbf7a23 */ /* 0x100fe40000010804 */
[----:B------:R4:W-:Y:S01]  /*93d0*/  MUFU.EX2 R179, R5 ;  /* 0x0000000500b37308 */ /* 0x0009e20000000800 */
[--C-:B------:R-:W-:Y:S02]  /*93e0*/  FFMA.FTZ R26, R26, c[0x0][0x2d0], -R4.reuse ;  /* 0x0000b4001a1a7a23 */ /* 0x100fe40000010804 */
[--C-:B------:R-:W-:Y:S02]  /*93f0*/  FFMA.FTZ R190, R29, c[0x0][0x2d0], -R4.reuse ;  /* 0x0000b4001dbe7a23 */ /* 0x100fe40000010804 */
[--C-:B------:R-:W-:Y:S02]  /*9400*/  FFMA.FTZ R189, R28, c[0x0][0x2d0], -R4.reuse ;  /* 0x0000b4001cbd7a23 */ /* 0x100fe40000010804 */
[----:B------:R-:W-:Y:S03]  /*9410*/  FFMA.FTZ R7, R7, c[0x0][0x2d0], -R4 ;  /* 0x0000b40007077a23 */ /* 0x000fe60000010804 */
[----:B------:R-:W-:Y:S10]  /*9420*/  MUFU.EX2 R190, R190 ;  /* 0x000000be00be7308 */ /* 0x000ff40000000800 */
[----:B------:R-:W-:Y:S10]  /*9430*/  MUFU.EX2 R189, R189 ;  /* 0x000000bd00bd7308 */ /* 0x000ff40000000800 */
[----:B------:R-:W-:Y:S10]  /*9440*/  MUFU.EX2 R191, R191 ;  /* 0x000000bf00bf7308 */ /* 0x000ff40000000800 */
[----:B------:R-:W-:Y:S01]  /*9450*/  MUFU.EX2 R184, R184 ;  /* 0x000000b800b87308 */ /* 0x000fe20000000800 */
[C---:B---3--:R-:W-:Y:S01]  /*9460*/  FFMA.FTZ R2, R0.reuse, R178, R176 ;  /* 0x000000b200027223 */ /* 0x048fe200000100b0 */
[----:B-1----:R-:W-:Y:S01]  /*9470*/  F2FP.PACK_AB R176, R25, R176 ;  /* 0x000000b019b0723e */ /* 0x002fe200000000ff */
[C---:B------:R-:W-:Y:S01]  /*9480*/  FMUL.FTZ R32, R0.reuse, R136 ;  /* 0x0000008800207220 */ /* 0x040fe20000410000 */
[----:B--2---:R-:W-:Y:S01]  /*9490*/  F2FP.PACK_AB R178, R23, R24 ;  /* 0x0000001817b2723e */ /* 0x004fe200000000ff */
[----:B------:R-:W2:Y:S01]  /*94a0*/  LDL.LU R136, [R1+0xa0] ;  /* 0x0000a00001887983 */ /* 0x000ea20000300800 */
[----:B------:R-:W-:Y:S01]  /*94b0*/  FADD.FTZ R6, R25, R2 ;  /* 0x0000000219067221 */ /* 0x000fe20000010000 */
[----:B------:R-:W-:Y:S01]  /*94c0*/  FSEL R2, R3, RZ, P0 ;  /* 0x000000ff03027208 */ /* 0x000fe20000000000 */
[C---:B------:R-:W-:Y:S01]  /*94d0*/  FMUL.FTZ R9, R0.reuse, R161 ;  /* 0x000000a100097220 */ /* 0x040fe20000410000 */
[----:B------:R-:W-:Y:S01]  /*94e0*/  MOV R161, R10 ;  /* 0x0000000a00a17202 */ /* 0x000fe20000000f00 */
[----:B------:R-:W-:Y:S01]  /*94f0*/  FMUL.FTZ R20, R0, R148 ;  /* 0x0000009400147220 */ /* 0x000fe20000410000 */
[----:B------:R-:W-:Y:S01]  /*9500*/  MOV R25, R18 ;  /* 0x0000001200197202 */ /* 0x000fe20000000f00 */
[----:B------:R-:W-:Y:S02]  /*9510*/  FADD.FTZ R2, -R2, R134 ;  /* 0x0000008602027221 */ /* 0x000fe40000010100 */
[--C-:B------:R-:W-:Y:S01]  /*9520*/  FFMA.FTZ R134, R34, c[0x0][0x2d0], -R4.reuse ;  /* 0x0000b40022867a23 */ /* 0x100fe20000010804 */
[----:B------:R-:W-:Y:S01]  /*9530*/  MOV R34, R16 ;  /* 0x0000001000227202 */ /* 0x000fe20000000f00 */
[----:B------:R-:W-:Y:S02]  /*9540*/  FMUL.FTZ R2, R2, c[0x0][0x2d0] ;  /* 0x0000b40002027a20 */ /* 0x000fe40000410000 */
[C---:B------:R-:W-:Y:S01]  /*9550*/  FMUL.FTZ R16, R0.reuse, R152 ;  /* 0x0000009800107220 */ /* 0x040fe20000410000 */
[----:B------:R-:W-:Y:S01]  /*9560*/  MOV R148, R34 ;  /* 0x0000002200947202 */ /* 0x000fe20000000f00 */
[----:B------:R-:W-:Y:S01]  /*9570*/  FMUL.FTZ R28, R0, R140 ;  /* 0x0000008c001c7220 */ /* 0x000fe20000410000 */
[----:B------:R-:W-:Y:S01]  /*9580*/  MOV R140, R35 ;  /* 0x00000023008c7202 */ /* 0x000fe20000000f00 */
[----:B------:R-:W1:Y:S01]  /*9590*/  MUFU.EX2 R2, R2 ;  /* 0x0000000200027308 */ /* 0x000e620000000800 */
[----:B------:R-:W-:Y:S02]  /*95a0*/  FFMA.FTZ R18, R8, c[0x0][0x2d0], -R4 ;  /* 0x0000b40008127a23 */ /* 0x000fe40000010804 */
[----:B------:R-:W-:Y:S02]  /*95b0*/  FADD.FTZ R4, R24, R6 ;  /* 0x0000000618047221 */ /* 0x000fe40000010000 */
        /* <DEDUP_REMOVED lines=9> */
[----:B------:R-:W-:Y:S02]  /*9650*/  FADD.FTZ R180, R23, R4 ;  /* 0x0000000417b47221 */ /* 0x000fe40000010000 */
[C---:B------:R-:W-:Y:S01]  /*9660*/  FMUL.FTZ R4, R0.reuse, R164 ;  /* 0x000000a400047220 */ /* 0x040fe20000410000 */
[----:B------:R-:W3:Y:S01]  /*9670*/  MUFU.EX2 R153, R177 ;  /* 0x000000b100997308 */ /* 0x000ee20000000800 */
[C---:B----4-:R-:W-:Y:S01]  /*9680*/  FMUL.FTZ R5, R0.reuse, R165 ;  /* 0x000000a500057220 */ /* 0x050fe20000410000 */
[----:B------:R-:W-:Y:S01]  /*9690*/  MOV R164, R7 ;  /* 0x0000000700a47202 */ /* 0x000fe20000000f00 */
[----:B------:R-:W-:Y:S01]  /*96a0*/  FMUL.FTZ R21, R0, R149 ;  /* 0x0000009500157220 */ /* 0x000fe20000410000 */
[----:B------:R-:W-:Y:S01]  /*96b0*/  MOV R149, R14 ;  /* 0x0000000e00957202 */ /* 0x000fe20000000f00 */
[C---:B-1----:R-:W-:Y:S01]  /*96c0*/  FMUL.FTZ R10, R2.reuse, R162 ;  /* 0x000000a2020a7220 */ /* 0x042fe20000410000 */
[----:B------:R-:W-:Y:S01]  /*96d0*/  MOV R165, R18 ;  /* 0x0000001200a57202 */ /* 0x000fe20000000f00 */
[----:B------:R-:W4:Y:S01]  /*96e0*/  LDL R162, [R1+0x38] ;  /* 0x0000380001a27983 */ /* 0x000f220000100800 */
[C---:B------:R-:W-:Y:S02]  /*96f0*/  FMUL.FTZ R34, R2.reuse, R138 ;  /* 0x0000008a02227220 */ /* 0x040fe40000410000 */
[C---:B------:R-:W-:Y:S01]  /*9700*/  FMUL.FTZ R35, R2.reuse, R139 ;  /* 0x0000008b02237220 */ /* 0x040fe20000410000 */
[----:B------:R-:W-:Y:S01]  /*9710*/  MUFU.EX2 R156, R133 ;  /* 0x00000085009c7308 */ /* 0x000fe20000000800 */
[C---:B------:R-:W-:Y:S01]  /*9720*/  FMUL.FTZ R6, R2.reuse, R166 ;  /* 0x000000a602067220 */ /* 0x040fe20000410000 */
[----:B------:R-:W-:Y:S01]  /*9730*/  MOV R166, R19 ;  /* 0x0000001300a67202 */ /* 0x000fe20000000f00 */
[C---:B------:R-:W-:Y:S01]  /*9740*/  FMUL.FTZ R7, R2.reuse, R167 ;  /* 0x000000a702077220 */ /* 0x040fe20000410000 */
[----:B------:R-:W-:Y:S01]  /*9750*/  MOV R167, R22 ;  /* 0x0000001600a77202 */ /* 0x000fe20000000f00 */
[----:B------:R-:W-:Y:S02]  /*9760*/  FMUL.FTZ R14, R2, R158 ;  /* 0x0000009e020e7220 */ /* 0x000fe40000410000 */
[----:B------:R-:W5:Y:S01]  /*9770*/  LDL R158, [R1] ;  /* 0x00000000019e7983 */ /* 0x000f620000100800 */
[C---:B------:R-:W-:Y:S01]  /*9780*/  FMUL.FTZ R8, R0.reuse, R160 ;  /* 0x000000a000087220 */ /* 0x040fe20000410000 */
[----:B------:R-:W-:Y:S01]  /*9790*/  MOV R160, R15 ;  /* 0x0000000f00a07202 */ /* 0x000fe20000000f00 */
[----:B------:R-:W1:Y:S01]  /*97a0*/  MUFU.EX2 R157, R134 ;  /* 0x00000086009d7308 */ /* 0x000e620000000800 */
[C---:B------:R-:W-:Y:S01]  /*97b0*/  FMUL.FTZ R29, R0.reuse, R141 ;  /* 0x0000008d001d7220 */ /* 0x040fe20000410000 */
[----:B------:R-:W-:Y:S01]  /*97c0*/  MOV R141, R26 ;  /* 0x0000001a008d7202 */ /* 0x000fe20000000f00 */
[C---:B------:R-:W-:Y:S01]  /*97d0*/  FMUL.FTZ R36, R0.reuse, R36 ;  /* 0x0000002400247220 */ /* 0x040fe20000410000 */
[----:B---3--:R-:W-:Y:S01]  /*97e0*/  F2FP.PACK_AB R177, R153, R179 ;  /* 0x000000b399b1723e */ /* 0x008fe200000000ff */
[C---:B------:R-:W-:Y:S02]  /*97f0*/  FMUL.FTZ R37, R0.reuse, R37 ;  /* 0x0000002500257220 */ /* 0x040fe40000410000 */
[C---:B------:R-:W-:Y:S02]  /*9800*/  FMUL.FTZ R40, R0.reuse, R40 ;  /* 0x0000002800287220 */ /* 0x040fe40000410000 */
[C---:B------:R-:W-:Y:S01]  /*9810*/  FMUL.FTZ R41, R0.reuse, R41 ;  /* 0x0000002900297220 */ /* 0x040fe20000410000 */
[----:B------:R3:W1:Y:S01]  /*9820*/  MUFU.EX2 R133, R188 ;  /* 0x000000bc00857308 */ /* 0x0006620000000800 */
        /* <DEDUP_REMOVED lines=13> */
[C---:B------:R-:W-:Y:S01]  /*9900*/  FMUL.FTZ R65, R0.reuse, R65 ;  /* 0x0000004100417220 */ /* 0x040fe20000410000 */
[----:B---3--:R-:W3:Y:S01]  /*9910*/  LDL.LU R188, [R1+0x90] ;  /* 0x0000900001bc7983 */ /* 0x008ee20000300800 */
        /* <DEDUP_REMOVED lines=49> */
[C---:B------:R-:W-:Y:S01]  /*9c30*/  FMUL.FTZ R38, R2.reuse, R38 ;  /* 0x0000002602267220 */ /* 0x040fe20000410000 */
[----:B------:R-:W-:Y:S01]  /*9c40*/  LDSM.16.MT88.4 R140, [R250+0x800] ;  /* 0x00080000fa8c783b */ /* 0x000fe20000004200 */
        /* <DEDUP_REMOVED lines=50> */
[----:B--2---:R-:W-:Y:S01]  /*9f70*/  FFMA.FTZ R152, R2, R136, R179 ;  /* 0x0000008802987223 */ /* 0x004fe200000100b3 */
[----:B------:R-:W-:Y:S01]  /*9f80*/  F2FP.PACK_AB R179, R157, R156 ;  /* 0x0000009c9db3723e */ /* 0x000fe200000000ff */
[----:B------:R-:W1:Y:S01]  /*9f90*/  LDSM.16.MT88.4 R136, [R250] ;  /* 0x00000000fa88783b */ /* 0x000e620000004200 */
[----:B------:R-:W2:Y:S10]  /*9fa0*/  MUFU.EX2 R2, R187 ;  /* 0x000000bb00027308 */ /* 0x000eb40000000800 */
[----:B------:R-:W1:Y:S10]  /*9fb0*/  MUFU.EX2 R187, R182 ;  /* 0x000000b600bb7308 */ /* 0x000e740000000800 */
[----:B------:R-:W2:Y:S01]  /*9fc0*/  MUFU.EX2 R182, R160 ;  /* 0x000000a000b67308 */ /* 0x000ea20000000800 */
        /* <DEDUP_REMOVED lines=8> */
[----:B----4-:R1:W4:Y:S03]  /*a050*/  LDSM.16.MT88.4 R136, [R162] ;  /* 0x00000000a288783b */ /* 0x0103260000004200 */
[----:B-1----:R-:W-:Y:S02]  /*a060*/  MOV R162, R167 ;  /* 0x000000a700a27202 */ /* 0x002fe40000000f00 */
[----:B------:R-:W-:Y:S02]  /*a070*/  MOV R167, R166 ;  /* 0x000000a600a77202 */ /* 0x000fe40000000f00 */
[----:B------:R-:W-:Y:S01]  /*a080*/  MOV R166, R0 ;  /* 0x0000000000a67202 */ /* 0x000fe20000000f00 */
[----:B------:R-:W-:Y:S02]  /*a090*/  FADD.FTZ R0, R133, R180 ;  /* 0x000000b485007221 */ /* 0x000fe40000010000 */
[----:B------:R-:W-:Y:S02]  /*a0a0*/  MUFU.EX2 R180, R165 ;  /* 0x000000a500b47308 */ /* 0x000fe40000000800 */
[----:B--2---:R-:W-:Y:S04]  /*a0b0*/  FADD.FTZ R0, R2, R0 ;  /* 0x0000000002007221 */ /* 0x004fe80000010000 */
[----:B------:R-:W-:Y:S01]  /*a0c0*/  FADD.FTZ R0, R144, R0 ;  /* 0x0000000090007221 */ /* 0x000fe20000010000 */
[C---:B----4-:R-:W-:Y:S03]  /*a0d0*/  HMMA.16816.F32 R28, R176.reuse, R136, R28 ;  /* 0x00000088b01c723c */ /* 0x050fe6000000181c */
[----:B------:R-:W-:Y:S05]  /*a0e0*/  FADD.FTZ R0, R134, R0 ;  /* 0x0000000086007221 */ /* 0x000fea0000010000 */
        /* <DEDUP_REMOVED lines=10> */
[----:B-----5:R-:W1:Y:S07]  /*a190*/  LDSM.16.MT88.4 R136, [R158+0x2000] ;  /* 0x002000009e88783b */ /* 0x020e6e0000004200 */
        /* <DEDUP_REMOVED lines=30> */
[----:B------:R-:W2:Y:S02]  /*a380*/  LDSM.16.MT88.4 R144, [R252+0x800] ;  /* 0x00080000fc90783b */ /* 0x000ea40000004200 */
[----:B------:R-:W4:Y:S01]  /*a390*/  MUFU.EX2 R2, R154 ;  /* 0x0000009a00027308 */ /* 0x000f220000000800 */
[----:B------:R-:W-:Y:S02]  /*a3a0*/  F2FP.PACK_AB R139, R184, R185 ;  /* 0x000000b9b88b723e */ /* 0x000fe400000000ff */
[----:B------:R-:W-:Y:S05]  /*a3b0*/  F2FP.PACK_AB R177, R182, R181 ;  /* 0x000000b5b6b1723e */ /* 0x000fea00000000ff */
[C---:B------:R-:W-:Y:S02]  /*a3c0*/  HMMA.16816.F32 R4, R136.reuse, R140, R4 ;  /* 0x0000008c8804723c */ /* 0x040fe40000001804 */
[----:B------:R-:W-:Y:S03]  /*a3d0*/  MUFU.EX2 R176, R162 ;  /* 0x000000a200b07308 */ /* 0x000fe60000000800 */
[----:B-1----:R-:W-:Y:S03]  /*a3e0*/  FADD.FTZ R0, R133, R0 ;  /* 0x0000000085007221 */ /* 0x002fe60000010000 */
[C---:B------:R-:W-:Y:S01]  /*a3f0*/  HMMA.16816.F32 R8, R136.reuse, R142, R8 ;  /* 0x0000008e8808723c */ /* 0x040fe20000001808 */
[----:B------:R-:W1:Y:S03]  /*a400*/  LDSM.16.MT88.4 R140, [R251+0x800] ;  /* 0x00080000fb8c783b */ /* 0x000e660000004200 */
[----:B------:R-:W5:Y:S01]  /*a410*/  MUFU.EX2 R134, R159 ;  /* 0x0000009f00867308 */ /* 0x000f620000000800 */
[----:B----4-:R-:W-:Y:S04]  /*a420*/  FADD.FTZ R0, R2, R0 ;  /* 0x0000000002007221 */ /* 0x010fe80000010000 */
[----:B------:R-:W-:Y:S05]  /*a430*/  FADD.FTZ R0, R148, R0 ;  /* 0x0000000094007221 */ /* 0x000fea0000010000 */
[----:B------:R-:W-:Y:S01]  /*a440*/  MUFU.EX2 R178, R166 ;  /* 0x000000a600b27308 */ /* 0x000fe20000000800 */
[C---:B--2---:R-:W-:Y:S03]  /*a450*/  HMMA.16816.F32 R12, R136.reuse, R144, R12 ;  /* 0x00000090880c723c */ /* 0x044fe6000000180c */
[C---:B-----5:R-:W-:Y:S05]  /*a460*/  FADD.FTZ R0, R134.reuse, R0 ;  /* 0x0000000086007221 */ /* 0x060fea0000010000 */
        /* <DEDUP_REMOVED lines=45> */
[----:B------:R-:W4:Y:S01]  /*a740*/  LDSM.16.MT88.4 R148, [R251+0x1000] ;  /* 0x00100000fb94783b */ /* 0x000f220000004200 */
[----:B------:R-:W5:Y:S02]  /*a750*/  MUFU.EX2 R134, R164 ;  /* 0x000000a400867308 */ /* 0x000f640000000800 */
[----:B------:R-:W-:Y:S02]  /*a760*/  F2FP.PACK_AB R136, R2, R133 ;  /* 0x000000850288723e */ /* 0x000fe400000000ff */
[----:B------:R-:W-:Y:S02]  /*a770*/  F2FP.PACK_AB R137, R189, R190 ;  /* 0x000000bebd89723e */ /* 0x000fe400000000ff */
[----:B------:R-:W-:Y:S04]  /*a780*/  F2FP.PACK_AB R139, R183, R191 ;  /* 0x000000bfb78b723e */ /* 0x000fe800000000ff */
[----:B------:R3:W3:Y:S03]  /*a790*/  MUFU.EX2 R2, R163 ;  /* 0x000000a300027308 */ /* 0x0006e60000000800 */
[C---:B-1----:R-:W-:Y:S07]  /*a7a0*/  HMMA.16816.F32 R4, R136.reuse, R140, R4 ;  /* 0x0000008c8804723c */ /* 0x042fee0000001804 */
[----:B------:R-:W1:Y:S01]  /*a7b0*/  MUFU.EX2 R133, R167 ;  /* 0x000000a700857308 */ /* 0x000e620000000800 */
[C---:B------:R-:W-:Y:S01]  /*a7c0*/  HMMA.16816.F32 R8, R136.reuse, R142, R8 ;  /* 0x0000008e8808723c */ /* 0x040fe20000001808 */
[----:B------:R-:W1:Y:S03]  /*a7d0*/  LDSM.16.MT88.4 R140, [R158+0x1000] ;  /* 0x001000009e8c783b */ /* 0x000e660000004200 */
[----:B-----5:R-:W-:Y:S04]  /*a7e0*/  F2FP.PACK_AB R179, R134, R180 ;  /* 0x000000b486b3723e */ /* 0x020fe800000000ff */
[C---:B--2---:R-:W-:Y:S01]  /*a7f0*/  HMMA.16816.F32 R12, R136.reuse, R144, R12 ;  /* 0x00000090880c723c */ /* 0x044fe2000000180c */
[----:B---3--:R-:W-:Y:S03]  /*a800*/  LDSM.16.MT88.4 R160, [R250+0x1800] ;  /* 0x00180000faa0783b */ /* 0x008fe60000004200 */
[----:B------:R-:W-:Y:S04]  /*a810*/  FADD.FTZ R0, R2, R0 ;  /* 0x0000000002007221 */ /* 0x000fe80000010000 */
[C---:B------:R-:W-:Y:S01]  /*a820*/  HMMA.16816.F32 R16, R136.reuse, R146, R16 ;  /* 0x000000928810723c */ /* 0x040fe20000001810 */
[----:B------:R-:W2:Y:S03]  /*a830*/  LDSM.16.MT88.4 R144, [R250+0x3000] ;  /* 0x00300000fa90783b */ /* 0x000ea60000004200 */
[C---:B------:R-:W-:Y:S01]  /*a840*/  FADD.FTZ R0, R176.reuse, R0 ;  /* 0x00000000b0007221 */ /* 0x040fe20000010000 */
[----:B------:R-:W-:Y:S01]  /*a850*/  F2FP.PACK_AB R176, R176, R2 ;  /* 0x00000002b0b0723e */ /* 0x000fe200000000ff */
[----:B------:R-:W-:Y:S02]  /*a860*/  FADD.FTZ R2, R153, R152 ;  /* 0x0000009899027221 */ /* 0x000fe40000010000 */
[C---:B----4-:R-:W-:Y:S01]  /*a870*/  HMMA.16816.F32 R20, R136.reuse, R148, R20 ;  /* 0x000000948814723c */ /* 0x050fe20000001814 */
[----:B------:R-:W-:Y:S03]  /*a880*/  LDSM.16.MT88.4 R152, [R252+0x1800] ;  /* 0x00180000fc98783b */ /* 0x000fe60000004200 */
[----:B-1----:R-:W-:Y:S04]  /*a890*/  FADD.FTZ R0, R133, R0 ;  /* 0x0000000085007221 */ /* 0x002fe80000010000 */
[C---:B------:R-:W-:Y:S01]  /*a8a0*/  HMMA.16816.F32 R24, R136.reuse, R150, R24 ;  /* 0x000000968818723c */ /* 0x040fe20000001818 */
[----:B------:R-:W1:Y:S03]  /*a8b0*/  LDSM.16.MT88.4 R148, [R252+0x3000] ;  /* 0x00300000fc94783b */ /* 0x000e660000004200 */
[C---:B------:R-:W-:Y:S01]  /*a8c0*/  FADD.FTZ R0, R178.reuse, R0 ;  /* 0x00000000b2007221 */ /* 0x040fe20000010000 */
[----:B------:R-:W-:Y:S03]  /*a8d0*/  F2FP.PACK_AB R178, R178, R133 ;  /* 0x00000085b2b2723e */ /* 0x000fe600000000ff */
[C---:B------:R-:W-:Y:S01]  /*a8e0*/  HMMA.16816.F32 R28, R136.reuse, R140, R28 ;  /* 0x0000008c881c723c */ /* 0x040fe2000000181c */
[----:B------:R3:W-:Y:S04]  /*a8f0*/  STL [R1+0xa4], R0 ;  /* 0x0000a40001007387 */ /* 0x0007e80000100800 */
[----:B------:R-:W4:Y:S03]  /*a900*/  LDL R133, [R1+0xb0] ;  /* 0x0000b00001857983 */ /* 0x000f260000100800 */
[C---:B------:R-:W-:Y:S01]  /*a910*/  HMMA.16816.F32 R32, R136.reuse, R142, R32 ;  /* 0x0000008e8820723c */ /* 0x040fe20000001820 */
[----:B------:R-:W5:Y:S07]  /*a920*/  LDSM.16.MT88.4 R140, [R251+0x3000] ;  /* 0x00300000fb8c783b */ /* 0x000f6e0000004200 */
[C---:B--2---:R-:W-:Y:S08]  /*a930*/  HMMA.16816.F32 R36, R136.reuse, R144, R36 ;  /* 0x000000908824723c */ /* 0x044ff00000001824 */
[C---:B------:R-:W-:Y:S01]  /*a940*/  HMMA.16816.F32 R40, R136.reuse, R146, R40 ;  /* 0x000000928828723c */ /* 0x040fe20000001828 */
[----:B------:R-:W2:Y:S03]  /*a950*/  LDSM.16.MT88.4 R144, [R158+0x3000] ;  /* 0x003000009e90783b */ /* 0x000ea60000004200 */
[----:B---3--:R-:W-:Y:S01]  /*a960*/  FADD.FTZ R0, R156, R2 ;  /* 0x000000029c007221 */ /* 0x008fe20000010000 */
[----:B------:R-:W-:Y:S03]  /*a970*/  MOV R2, R157 ;  /* 0x0000009d00027202 */ /* 0x000fe60000000f00 */
[C---:B-1----:R-:W-:Y:S04]  /*a980*/  HMMA.16816.F32 R44, R136.reuse, R148, R44 ;  /* 0x00000094882c723c */ /* 0x042fe8000000182c */
[----:B------:R-:W-:Y:S01]  /*a990*/  FADD.FTZ R0, R2, R0 ;  /* 0x0000000002007221 */ /* 0x000fe20000010000 */
[----:B------:R-:W-:Y:S03]  /*a9a0*/  IADD3 R2, R188, -0x1, RZ ;  /* 0xffffffffbc027810 */ /* 0x000fe60007ffe0ff */
[C---:B------:R-:W-:Y:S01]  /*a9b0*/  HMMA.16816.F32 R48, R136.reuse, R150, R48 ;  /* 0x000000968830723c */ /* 0x040fe20000001830 */
[----:B------:R-:W1:Y:S03]  /*a9c0*/  LDSM.16.MT88.4 R148, [R250+0x5000] ;  /* 0x00500000fa94783b */ /* 0x000e660000004200 */
[----:B------:R-:W-:Y:S04]  /*a9d0*/  FADD.FTZ R0, R187, R0 ;  /* 0x00000000bb007221 */ /* 0x000fe80000010000 */
[C---:B-----5:R-:W-:Y:S01]  /*a9e0*/  HMMA.16816.F32 R52, R136.reuse, R140, R52 ;  /* 0x0000008c8834723c */ /* 0x060fe20000001834 */
[----:B------:R-:W-:Y:S03]  /*a9f0*/  STL [R1+0x68], R2 ;  /* 0x0000680201007387 */ /* 0x000fe60000100800 */
[----:B------:R-:W-:Y:S04]  /*aa00*/  FADD.FTZ R0, R186, R0 ;  /* 0x00000000ba007221 */ /* 0x000fe80000010000 */
[C---:B------:R-:W-:Y:S01]  /*aa10*/  HMMA.16816.F32 R56, R136.reuse, R142, R56 ;  /* 0x0000008e8838723c */ /* 0x040fe20000001838 */
[----:B------:R-:W3:Y:S03]  /*aa20*/  LDSM.16.MT88.4 R140, [R252+0x5000] ;  /* 0x00500000fc8c783b */ /* 0x000ee60000004200 */
[----:B------:R-:W-:Y:S04]  /*aa30*/  FADD.FTZ R0, R185, R0 ;  /* 0x00000000b9007221 */ /* 0x000fe80000010000 */
[----:B------:R-:W-:Y:S01]  /*aa40*/  FADD.FTZ R0, R184, R0 ;  /* 0x00000000b8007221 */ /* 0x000fe20000010000 */
[C---:B--2---:R-:W-:Y:S03]  /*aa50*/  HMMA.16816.F32 R60, R136.reuse, R144, R60 ;  /* 0x00000090883c723c */ /* 0x044fe6000000183c */
[----:B------:R-:W-:Y:S04]  /*aa60*/  FADD.FTZ R0, R190, R0 ;  /* 0x00000000be007221 */ /* 0x000fe80000010000 */
[----:B------:R-:W-:Y:S01]  /*aa70*/  FADD.FTZ R0, R189, R0 ;  /* 0x00000000bd007221 */ /* 0x000fe20000010000 */
[C---:B------:R-:W-:Y:S01]  /*aa80*/  HMMA.16816.F32 R64, R136.reuse, R146, R64 ;  /* 0x000000928840723c */ /* 0x040fe20000001840 */
[----:B------:R-:W2:Y:S03]  /*aa90*/  LDSM.16.MT88.4 R144, [R251+0x5000] ;  /* 0x00500000fb90783b */ /* 0x000ea60000004200 */
[----:B------:R-:W-:Y:S04]  /*aaa0*/  FADD.FTZ R0, R191, R0 ;  /* 0x00000000bf007221 */ /* 0x000fe80000010000 */
[C---:B-1----:R-:W-:Y:S04]  /*aab0*/  HMMA.16816.F32 R68, R136.reuse, R148, R68 ;  /* 0x000000948844723c */ /* 0x042fe80000001844 */
[----:B------:R-:W-:Y:S04]  /*aac0*/  FADD.FTZ R0, R183, R0 ;  /* 0x00000000b7007221 */ /* 0x000fe80000010000 */
[C---:B------:R-:W-:Y:S01]  /*aad0*/  HMMA.16816.F32 R72, R136.reuse, R150, R72 ;  /* 0x000000968848723c */ /* 0x040fe20000001848 */
[----:B------:R-:W1:Y:S03]  /*aae0*/  LDSM.16.MT88.4 R148, [R158+0x5000] ;  /* 0x005000009e94783b */ /* 0x000e660000004200 */
[----:B------:R-:W-:Y:S04]  /*aaf0*/  FADD.FTZ R0, R181, R0 ;  /* 0x00000000b5007221 */ /* 0x000fe80000010000 */
[C---:B---3--:R-:W-:Y:S04]  /*ab00*/  HMMA.16816.F32 R76, R136.reuse, R140, R76 ;  /* 0x0000008c884c723c */ /* 0x048fe8000000184c */
[----:B------:R-:W-:Y:S04]  /*ab10*/  FADD.FTZ R0, R182, R0 ;  /* 0x00000000b6007221 */ /* 0x000fe80000010000 */
[C---:B------:R-:W-:Y:S01]  /*ab20*/  HMMA.16816.F32 R80, R136.reuse, R142, R80 ;  /* 0x0000008e8850723c */ /* 0x040fe20000001850 */
[----:B------:R-:W3:Y:S03]  /*ab30*/  LDSM.16.MT88.4 R140, [R250+0x7000] ;  /* 0x00700000fa8c783b */ /* 0x000ee60000004200 */
[----:B------:R-:W-:Y:S04]  /*ab40*/  FADD.FTZ R0, R180, R0 ;  /* 0x00000000b4007221 */ /* 0x000fe80000010000 */
[----:B------:R-:W-:Y:S01]  /*ab50*/  FADD.FTZ R0, R134, R0 ;  /* 0x0000000086007221 */ /* 0x000fe20000010000 */
[C---:B--2---:R-:W-:Y:S03]  /*ab60*/  HMMA.16816.F32 R84, R136.reuse, R144, R84 ;  /* 0x000000908854723c */ /* 0x044fe60000001854 */
[----:B------:R-:W-:Y:S01]  /*ab70*/  MOV R134, R3 ;  /* 0x0000000300867202 */ /* 0x000fe20000000f00 */
[----:B------:R2:W-:Y:S04]  /*ab80*/  STL [R1+0xa0], R0 ;  /* 0x0000a00001007387 */ /* 0x0005e80000100800 */
[C---:B------:R-:W-:Y:S01]  /*ab90*/  HMMA.16816.F32 R88, R136.reuse, R146, R88 ;  /* 0x000000928858723c */ /* 0x040fe20000001858 */
[----:B------:R-:W5:Y:S07]  /*aba0*/  LDSM.16.MT88.4 R144, [R252+0x7000] ;  /* 0x00700000fc90783b */ /* 0x000f6e0000004200 */
[C---:B-1----:R-:W-:Y:S08]  /*abb0*/  HMMA.16816.F32 R92, R136.reuse, R148, R92 ;  /* 0x00000094885c723c */ /* 0x042ff0000000185c */
[C---:B------:R-:W-:Y:S01]  /*abc0*/  HMMA.16816.F32 R96, R136.reuse, R150, R96 ;  /* 0x000000968860723c */ /* 0x040fe20000001860 */
[----:B------:R-:W1:Y:S03]  /*abd0*/  LDSM.16.MT88.4 R148, [R251+0x7000] ;  /* 0x00700000fb94783b */ /* 0x000e660000004200 */
[----:B--2---:R-:W-:Y:S04]  /*abe0*/  MOV R0, R2 ;  /* 0x0000000200007202 */ /* 0x004fe80000000f00 */
[C---:B---3--:R-:W-:Y:S01]  /*abf0*/  HMMA.16816.F32 R100, R136.reuse, R140, R100 ;  /* 0x0000008c8864723c */ /* 0x048fe20000001864 */
[----:B------:R-:W-:Y:S07]  /*ac00*/  STL [R1+0x90], R0 ;  /* 0x0000900001007387 */ /* 0x000fee0000100800 */
[C---:B------:R-:W-:Y:S01]  /*ac10*/  HMMA.16816.F32 R104, R136.reuse, R142, R104 ;  /* 0x0000008e8868723c */ /* 0x040fe20000001868 */
[----:B------:R-:W2:Y:S07]  /*ac20*/  LDSM.16.MT88.4 R140, [R158+0x7000] ;  /* 0x007000009e8c783b */ /* 0x000eae0000004200 */
[C---:B-----5:R-:W-:Y:S08]  /*ac30*/  HMMA.16816.F32 R108, R136.reuse, R144, R108 ;  /* 0x00000090886c723c */ /* 0x060ff0000000186c */
[C---:B------:R-:W-:Y:S01]  /*ac40*/  HMMA.16816.F32 R112, R136.reuse, R146, R112 ;  /* 0x000000928870723c */ /* 0x040fe20000001870 */
[----:B------:R-:W3:Y:S07]  /*ac50*/  LDSM.16.MT88.4 R144, [R251+0x1800] ;  /* 0x00180000fb90783b */ /* 0x000eee0000004200 */
[C---:B-1----:R-:W-:Y:S08]  /*ac60*/  HMMA.16816.F32 R116, R136.reuse, R148, R116 ;  /* 0x000000948874723c */ /* 0x042ff00000001874 */
[C---:B------:R-:W-:Y:S08]  /*ac70*/  HMMA.16816.F32 R120, R136.reuse, R150, R120 ;  /* 0x000000968878723c */ /* 0x040ff00000001878 */
[C---:B--2---:R-:W-:Y:S07]  /*ac80*/  HMMA.16816.F32 R124, R136.reuse, R140, R124 ;  /* 0x0000008c887c723c */ /* 0x044fee000000187c */
[----:B------:R-:W-:Y:S01]  /*ac90*/  MOV R141, R158 ;  /* 0x0000009e008d7202 */ /* 0x000fe20000000f00 */
[----:B------:R-:W-:Y:S04]  /*aca0*/  HMMA.16816.F32 R128, R136, R142, R128 ;  /* 0x0000008e8880723c */ /* 0x000fe80000001880 */
[----:B------:R-:W1:Y:S04]  /*acb0*/  LDSM.16.MT88.4 R136, [R141+0x1800] ;  /* 0x001800008d88783b */ /* 0x000e680000004200 */
[C---:B------:R-:W-:Y:S04]  /*acc0*/  HMMA.16816.F32 R164, R176.reuse, R160, R4 ;  /* 0x000000a0b0a4723c */ /* 0x040fe80000001804 */
[----:B------:R-:W2:Y:S04]  /*acd0*/  LDSM.16.MT88.4 R4, [R250+0x3800] ;  /* 0x00380000fa04783b */ /* 0x000ea80000004200 */
[C---:B------:R-:W-:Y:S04]  /*ace0*/  HMMA.16816.F32 R160, R176.reuse, R162, R8 ;  /* 0x000000a2b0a0723c */ /* 0x040fe80000001808 */
[----:B------:R-:W5:Y:S04]  /*acf0*/  LDSM.16.MT88.4 R8, [R252+0x3800] ;  /* 0x00380000fc08783b */ /* 0x000f680000004200 */
[C---:B------:R-:W-:Y:S04]  /*ad00*/  HMMA.16816.F32 R156, R176.reuse, R152, R12 ;  /* 0x00000098b09c723c */ /* 0x040fe8000000180c */
[----:B------:R-:W2:Y:S04]  /*ad10*/  LDSM.16.MT88.4 R12, [R251+0x3800] ;  /* 0x00380000fb0c783b */ /* 0x000ea80000004200 */
[C---:B------:R-:W-:Y:S08]  /*ad20*/  HMMA.16816.F32 R152, R176.reuse, R154, R16 ;  /* 0x0000009ab098723c */ /* 0x040ff00000001810 */
[C---:B---3--:R-:W-:Y:S07]  /*ad30*/  HMMA.16816.F32 R148, R176.reuse, R144, R20 ;  /* 0x00000090b094723c */ /* 0x048fee0000001814 */
[----:B------:R-:W-:Y:S01]  /*ad40*/  MOV R23, R141 ;  /* 0x0000008d00177202 */ /* 0x000fe20000000f00 */
[C---:B------:R-:W-:Y:S04]  /*ad50*/  HMMA.16816.F32 R144, R176.reuse, R146, R24 ;  /* 0x00000092b090723c */ /* 0x040fe80000001818 */
[----:B------:R-:W3:Y:S04]  /*ad60*/  LDSM.16.MT88.4 R16, [R23+0x3800] ;  /* 0x003800001710783b */ /* 0x000ee80000004200 */
[C---:B-1----:R-:W-:Y:S08]  /*ad70*/  HMMA.16816.F32 R140, R176.reuse, R136, R28 ;  /* 0x00000088b08c723c */ /* 0x042ff0000000181c */
[C---:B------:R-:W-:Y:S08]  /*ad80*/  HMMA.16816.F32 R136, R176.reuse, R138, R32 ;  /* 0x0000008ab088723c */ /* 0x040ff00000001820 */
[C---:B--2---:R-:W-:Y:S08]  /*ad90*/  HMMA.16816.F32 R36, R176.reuse, R4, R36 ;  /* 0x00000004b024723c */ /* 0x044ff00000001824 */
[C---:B------:R-:W-:Y:S01]  /*ada0*/  HMMA.16816.F32 R40, R176.reuse, R6, R40 ;  /* 0x00000006b028723c */ /* 0x040fe20000001828 */
[----:B------:R-:W1:Y:S07]  /*adb0*/  LDSM.16.MT88.4 R4, [R250+0x5800] ;  /* 0x00580000fa04783b */ /* 0x000e6e0000004200 */
[C---:B-----5:R-:W-:Y:S08]  /*adc0*/  HMMA.16816.F32 R44, R176.reuse, R8, R44 ;  /* 0x00000008b02c723c */ /* 0x060ff0000000182c */
[C---:B------:R-:W-:Y:S01]  /*add0*/  HMMA.16816.F32 R48, R176.reuse, R10, R48 ;  /* 0x0000000ab030723c */ /* 0x040fe20000001830 */
[----:B------:R-:W2:Y:S02]  /*ade0*/  LDSM.16.MT88.4 R8, [R252+0x5800] ;  /* 0x00580000fc08783b */ /* 0x000ea40000004200 */
[----:B----4-:R-:W-:Y:S02]  /*adf0*/  ISETP.GT.AND P0, PT, R188, R133, PT ;  /* 0x00000085bc00720c */ /* 0x010fe40003f04270 */
[----:B------:R-:W-:Y:S03]  /*ae00*/  MOV R133, R132 ;  /* 0x0000008400857202 */ /* 0x000fe60000000f00 */
[C---:B------:R-:W-:Y:S08]  /*ae10*/  HMMA.16816.F32 R52, R176.reuse, R12, R52 ;  /* 0x0000000cb034723c */ /* 0x040ff00000001834 */
[C---:B------:R-:W-:Y:S01]  /*ae20*/  HMMA.16816.F32 R56, R176.reuse, R14, R56 ;  /* 0x0000000eb038723c */ /* 0x040fe20000001838 */
[----:B------:R-:W4:Y:S07]  /*ae30*/  LDSM.16.MT88.4 R12, [R251+0x5800] ;  /* 0x00580000fb0c783b */ /* 0x000f2e0000004200 */
        /* <DEDUP_REMOVED lines=9> */
[C---:B----4-:R-:W-:Y:S08]  /*aed0*/  HMMA.16816.F32 R84, R176.reuse, R12, R84 ;  /* 0x0000000cb054723c */ /* 0x050ff00000001854 */
[C---:B------:R-:W-:Y:S01]  /*aee0*/  HMMA.16816.F32 R88, R176.reuse, R14, R88 ;  /* 0x0000000eb058723c */ /* 0x040fe20000001858 */
[----:B------:R-:W4:Y:S07]  /*aef0*/  LDSM.16.MT88.4 R12, [R251+0x7800] ;  /* 0x00780000fb0c783b */ /* 0x000f2e0000004200 */
[C---:B---3--:R-:W-:Y:S08]  /*af00*/  HMMA.16816.F32 R92, R176.reuse, R16, R92 ;  /* 0x00000010b05c723c */ /* 0x048ff0000000185c */
[C---:B------:R-:W-:Y:S01]  /*af10*/  HMMA.16816.F32 R96, R176.reuse, R18, R96 ;  /* 0x00000012b060723c */ /* 0x040fe20000001860 */
[----:B------:R-:W3:Y:S07]  /*af20*/  LDSM.16.MT88.4 R16, [R23+0x7800] ;  /* 0x007800001710783b */ /* 0x000eee0000004200 */
[C---:B-1----:R-:W-:Y:S08]  /*af30*/  HMMA.16816.F32 R100, R176.reuse, R4, R100 ;  /* 0x00000004b064723c */ /* 0x042ff00000001864 */
[C---:B------:R-:W-:Y:S08]  /*af40*/  HMMA.16816.F32 R104, R176.reuse, R6, R104 ;  /* 0x00000006b068723c */ /* 0x040ff00000001868 */
[C---:B--2---:R-:W-:Y:S08]  /*af50*/  HMMA.16816.F32 R108, R176.reuse, R8, R108 ;  /* 0x00000008b06c723c */ /* 0x044ff0000000186c */
[C---:B------:R-:W-:Y:S08]  /*af60*/  HMMA.16816.F32 R112, R176.reuse, R10, R112 ;  /* 0x0000000ab070723c */ /* 0x040ff00000001870 */
[C---:B----4-:R-:W-:Y:S08]  /*af70*/  HMMA.16816.F32 R116, R176.reuse, R12, R116 ;  /* 0x0000000cb074723c */ /* 0x050ff00000001874 */
[C---:B------:R-:W-:Y:S08]  /*af80*/  HMMA.16816.F32 R120, R176.reuse, R14, R120 ;  /* 0x0000000eb078723c */ /* 0x040ff00000001878 */
[C---:B---3--:R-:W-:Y:S07]  /*af90*/  HMMA.16816.F32 R124, R176.reuse, R16, R124 ;  /* 0x00000010b07c723c */ /* 0x048fee000000187c */
[----:B------:R-:W-:Y:S01]  /*afa0*/  MOV R16, R3 ;  /* 0x0000000300107202 */ /* 0x000fe20000000f00 */
[----:B------:R-:W-:Y:S01]  /*afb0*/  HMMA.16816.F32 R128, R176, R18, R128 ;  /* 0x00000012b080723c */ /* 0x000fe20000001880 */
[----:B------:R-:W-:-:S07]  /*afc0*/  @P0 BRA `(.L_x_1059) ;  /* 0xffffb82000000947 */ /* 0x000fce000383ffff */
.L_x_1048:
[----:B----4-:R-:W2:Y:S04]  /*afd0*/  LDL R2, [R1+0xa8] ;  /* 0x0000a80001027983 */ /* 0x010ea80000100800 */
[----:B------:R-:W2:Y:S02]  /*afe0*/  LDL R0, [R1+0x68] ;  /* 0x0000680001007983 */ /* 0x000ea40000100800 */
[----:B--2---:R-:W-:-:S13]  /*aff0*/  ISETP.GE.AND P0, PT, R0, R2, PT ;  /* 0x000000020000720c */ /* 0x004fda0003f06270 */
[----:B------:R-:W-:Y:S05]  /*b000*/  @!P0 BRA `(.L_x_1060) ;  /* 0x00003fe000008947 */ /* 0x000fea0003800000 */
[----:B------:R-:W-:Y:S02]  /*b010*/  MOV R134, R16 ;  /* 0x0000001000867202 */ /* 0x000fe40000000f00 */
[----:B------:R-:W-:Y:S02]  /*b020*/  MOV R133, R132 ;  /* 0x0000008400857202 */ /* 0x000fe40000000f00 */
.L_x_1067:
[----:B------:R-:W2:Y:S01]  /*b030*/  LDL R6, [R1+0x8c] ;  /* 0x00008c0001067983 */ /* 0x000ea20000100800 */
[----:B------:R-:W-:Y:S04]  /*b040*/  DEPBAR.LE SB0, 0x0 ;  /* 0x000080000000791a */ /* 0x000fe80000000000 */
[----:B------:R-:W3:Y:S01]  /*b050*/  LDL R12, [R1+0x4] ;  /* 0x00000400010c7983 */ /* 0x000ee20000100800 */
[----:B------:R-:W-:Y:S03]  /*b060*/  WARPSYNC 0xffffffff ;  /* 0xffffffff00007948 */ /* 0x000fe60003800000 */
[----:B------:R-:W4:Y:S04]  /*b070*/  LDL R28, [R1+0x84] ;  /* 0x00008400011c7983 */ /* 0x000f280000100800 */
[----:B------:R-:W5:Y:S04]  /*b080*/  LDL R7, [R1+0x3c] ;  /* 0x00003c0001077983 */ /* 0x000f680000100800 */
[----:B------:R-:W4:Y:S04]  /*b090*/  LDL.64 R22, [R1+0xc8] ;  /* 0x0000c80001167983 */ /* 0x000f280000100a00 */
[----:B------:R-:W4:Y:S04]  /*b0a0*/  LDL R4, [R1+0x44] ;  /* 0x0000440001047983 */ /* 0x000f280000100800 */
[----:B------:R-:W4:Y:S04]  /*b0b0*/  LDL R20, [R1+0x94] ;  /* 0x0000940001147983 */ /* 0x000f280000100800 */
[----:B------:R-:W4:Y:S04]  /*b0c0*/  LDL R5, [R1+0x40] ;  /* 0x0000400001057983 */ /* 0x000f280000100800 */
[----:B------:R-:W4:Y:S04]  /*b0d0*/  LDL R21, [R1+0x174] ;  /* 0x0001740001157983 */ /* 0x000f280000100800 */
[----:B------:R-:W4:Y:S04]  /*b0e0*/  LDL R15, [R1+0x178] ;  /* 0x00017800010f7983 */ /* 0x000f280000100800 */
[----:B------:R-:W4:Y:S04]  /*b0f0*/  LDL R14, [R1+0x98] ;  /* 0x00009800010e7983 */ /* 0x000f280000100800 */
[----:B------:R-:W4:Y:S04]  /*b100*/  LDL R13, [R1+0x17c] ;  /* 0x00017c00010d7983 */ /* 0x000f280000100800 */
[----:B------:R-:W-:Y:S06]  /*b110*/  BAR.SYNC.DEFER_BLOCKING 0x0 ;  /* 0x0000000000007b1d */ /* 0x000fec0000010000 */
[----:B------:R-:W1:Y:S04]  /*b120*/  LDSM.16.M88.4 R8, [R135] ;  /* 0x000000008708783b */ /* 0x000e680000000200 */
[----:B------:R-:W1:Y:S04]  /*b130*/  LDSM.16.M88.4 R16, [R135+0x800] ;  /* 0x000800008710783b */ /* 0x000e680000000200 */
[----:B------:R-:W1:Y:S04]  /*b140*/  LDSM.16.M88.4 R24, [R135+0x1000] ;  /* 0x001000008718783b */ /* 0x000e680000000200 */
[----:B------:R-:W1:Y:S04]  /*b150*/  LDSM.16.M88.4 R32, [R135+0x1800] ;  /* 0x001800008720783b */ /* 0x000e680000000200 */
[----:B---3--:R3:W1:Y:S01]  /*b160*/  LDSM.16.M88.4 R176, [R12] ;  /* 0x000000000cb0783b */ /* 0x0086620000000200 */
[----:B--2---:R-:W-:Y:S01]  /*b170*/  SHF.R.S32.HI R0, RZ, 0x1f, R6 ;  /* 0x0000001fff007819 */ /* 0x004fe20000011406 */
[----:B------:R-:W-:Y:S04]  /*b180*/  IMAD.WIDE.U32 R2, R6, c[0x0][0x208], RZ ;  /* 0x0000820006027a25 */ /* 0x000fe800078e00ff */
[----:B------:R-:W-:Y:S01]  /*b190*/  IMAD R0, R0, c[0x0][0x208], RZ ;  /* 0x0000820000007a24 */ /* 0x000fe200078e02ff */
[----:B-----5:R2:W1:Y:S03]  /*b1a0*/  LDSM.16.M88.4 R180, [R7] ;  /* 0x0000000007b4783b */ /* 0x0204660000000200 */
[----:B------:R-:W-:Y:S02]  /*b1b0*/  IMAD R0, R6, c[0x0][0x20c], R0 ;  /* 0x0000830006007a24 */ /* 0x000fe400078e0200 */
[----:B------:R-:W5:Y:S02]  /*b1c0*/  LDL R6, [R1+0xd8] ;  /* 0x0000d80001067983 */ /* 0x000f640000100800 */
[----:B------:R-:W-:Y:S02]  /*b1d0*/  IMAD.IADD R3, R3, 0x1, R0 ;  /* 0x0000000103037824 */ /* 0x000fe400078e0200 */
[----:B----4-:R4:W1:Y:S02]  /*b1e0*/  LDSM.16.M88.4 R188, [R4] ;  /* 0x0000000004bc783b */ /* 0x0108640000000200 */
[----:B------:R-:W-:Y:S05]  /*b1f0*/  IMAD.WIDE.U32 R2, R28, c[0x0][0x218], R2 ;  /* 0x000086001c027a25 */ /* 0x000fea00078e0002 */
[----:B------:R-:W-:Y:S01]  /*b200*/  IADD3 R0, P0, R22, R2, RZ ;  /* 0x0000000216007210 */ /* 0x000fe20007f1e0ff */
[----:B---3--:R-:W3:Y:S01]  /*b210*/  LDL R12, [R1+0x9c] ;  /* 0x00009c00010c7983 */ /* 0x008ee20000100800 */
[----:B------:R-:W-:Y:S03]  /*b220*/  SHF.L.U64.HI R29, R20, 0x1, R21 ;  /* 0x00000001141d7819 */ /* 0x000fe60000010215 */
[----:B------:R1:W3:Y:S04]  /*b230*/  LDSM.16.M88.4 R184, [R5] ;  /* 0x0000000005b8783b */ /* 0x0002e80000000200 */
[----:B--2---:R-:W2:Y:S01]  /*b240*/  LDL R7, [R1+0x180] ;  /* 0x0001800001077983 */ /* 0x004ea20000100800 */
[----:B------:R-:W-:Y:S03]  /*b250*/  SHF.L.U32 R31, R14, 0x1, RZ ;  /* 0x000000010e1f7819 */ /* 0x000fe600000006ff */
[----:B----4-:R-:W2:Y:S01]  /*b260*/  LDL R4, [R1+0x88] ;  /* 0x0000880001047983 */ /* 0x010ea20000100800 */
[----:B-1----:R-:W-:Y:S05]  /*b270*/  SHF.R.S32.HI R5, RZ, 0x1f, R28 ;  /* 0x0000001fff057819 */ /* 0x002fea000001141c */
[----:B------:R-:W-:Y:S04]  /*b280*/  IMAD R5, R5, c[0x0][0x218], RZ ;  /* 0x0000860005057a24 */ /* 0x000fe800078e02ff */
[----:B------:R-:W-:Y:S01]  /*b290*/  IMAD R5, R28, c[0x0][0x21c], R5 ;  /* 0x000087001c057a24 */ /* 0x000fe200078e0205 */
[----:B------:R-:W-:Y:S04]  /*b2a0*/  SHF.L.U64.HI R28, R14, 0x1, R15 ;  /* 0x000000010e1c7819 */ /* 0x000fe8000001020f */
[----:B-----5:R-:W-:Y:S02]  /*b2b0*/  IADD3.X R5, R6, R3, R5, P0, !PT ;  /* 0x0000000306057210 */ /* 0x020fe400007fe405 */
[C---:B------:R-:W-:Y:S04]  /*b2c0*/  LEA R6, P0, R0.reuse, c[0x0][0x1f8], 0x1 ;  /* 0x00007e0000067a11 */ /* 0x040fe800078008ff */
[----:B------:R-:W-:Y:S01]  /*b2d0*/  LEA.HI.X R5, R0, c[0x0][0x1fc], R5, 0x1, P0 ;  /* 0x00007f0000057a11 */ /* 0x000fe200000f0c05 */
[----:B------:R-:W-:Y:S01]  /*b2e0*/  IMAD.SHL.U32 R0, R20, 0x2, RZ ;  /* 0x0000000214007824 */ /* 0x000fe200078e00ff */
[C---:B---3--:R-:W-:Y:S04]  /*b2f0*/  SHF.L.U64.HI R15, R12.reuse, 0x1, R13 ;  /* 0x000000010c0f7819 */ /* 0x048fe8000001020d */
[----:B------:R1:W-:Y:S01]  /*b300*/  STL [R1+0x58], R0 ;  /* 0x0000580001007387 */ /* 0x0003e20000100800 */
[----:B------:R-:W-:Y:S01]  /*b310*/  IMAD.SHL.U32 R23, R12, 0x2, RZ ;  /* 0x000000020c177824 */ /* 0x000fe200078e00ff */
[C---:B--2---:R-:W-:Y:S02]  /*b320*/  SHF.L.U64.HI R14, R4.reuse, 0x1, R7 ;  /* 0x00000001040e7819 */ /* 0x044fe40000010207 */
[----:B------:R-:W-:Y:S01]  /*b330*/  SHF.L.U32 R20, R4, 0x1, RZ ;  /* 0x0000000104147819 */ /* 0x000fe200000006ff */
[----:B------:R-:W-:-:S05]  /*b340*/  BRA.DIV ~URZ, `(.L_x_1061) ;  /* 0x00007da27f007947 */ /* 0x000fca000b800000 */
[----:B-1----:R1:W2:Y:S02]  /*b350*/  SHFL.IDX PT, R0, R5, RZ, 0x181f ;  /* 0x00181fff05007589 */ /* 0x0022a400000e0000 */
.L_x_1092:
[----:B------:R-:W3:Y:S01]  /*b360*/  LDL R2, [R1+0x88] ;  /* 0x0000880001027983 */ /* 0x000ee20000100800 */
[----:B------:R-:W-:Y:S04]  /*b370*/  BSSY B0, `(.L_x_1062) ;  /* 0x00001b2000007945 */ /* 0x000fe80003800000 */
[----:B------:R-:W4:Y:S05]  /*b380*/  LDL R12, [R1+0x9c] ;  /* 0x00009c00010c7983 */ /* 0x000f2a0000100800 */
[----:B--2---:R-:W2:Y:S05]  /*b390*/  LDL R7, [R1+0x98] ;  /* 0x0000980001077983 */ /* 0x004eaa0000100800 */
[----:B------:R-:W2:Y:S05]  /*b3a0*/  LDL R22, [R1+0x94] ;  /* 0x0000940001167983 */ /* 0x000eaa0000100800 */
[----:B------:R-:W2:Y:S05]  /*b3b0*/  LDL.LU R21, [R1+0x58] ;  /* 0x0000580001157983 */ /* 0x000eaa0000300800 */
[----:B------:R1:W-:Y:S05]  /*b3c0*/  STL [R1+0x20c], R36 ;  /* 0x00020c2401007387 */ /* 0x0003ea0000100800 */
[----:B------:R-:W3:Y:S05]  /*b3d0*/  SHFL.IDX PT, R4, R6, RZ, 0x181f ;  /* 0x00181fff06047589 */ /* 0x000eea00000e0000 */
[----:B-1----:R-:W2:Y:S01]  /*b3e0*/  LDL R36, [R1+0x54] ;  /* 0x0000540001247983 */ /* 0x002ea20000100800 */
[----:B---3--:R-:W-:Y:S02]  /*b3f0*/  ISETP.GE.AND P1, PT, R2, c[0x0][0x1d4], PT ;  /* 0x0000750002007a0c */ /* 0x008fe40003f26270 */
[----:B------:R-:W-:Y:S02]  /*b400*/  IADD3 R2, P0, R4, R20, RZ ;  /* 0x0000001404027210 */ /* 0x000fe40007f1e0ff */
[----:B------:R-:W-:Y:S02]  /*b410*/  SEL R132, RZ, 0x10, P1 ;  /* 0x00000010ff847807 */ /* 0x000fe40000800000 */
[----:B----4-:R-:W-:Y:S01]  /*b420*/  ISETP.GE.AND P5, PT, R12, c[0x0][0x1d4], PT ;  /* 0x000075000c007a0c */ /* 0x010fe20003fa6270 */
[----:B------:R-:W-:Y:S01]  /*b430*/  IMAD.X R3, R0, 0x1, R14, P0 ;  /* 0x0000000100037824 */ /* 0x000fe200000e060e */
[----:B------:R-:W-:Y:S02]  /*b440*/  IADD3 R12, P0, R4, R23, RZ ;  /* 0x00000017040c7210 */ /* 0x000fe40007f1e0ff */
[----:B--2---:R-:W-:Y:S02]  /*b450*/  ISETP.GE.AND P4, PT, R7, c[0x0][0x1d4], PT ;  /* 0x0000750007007a0c */ /* 0x004fe40003f86270 */
[----:B------:R-:W-:Y:S02]  /*b460*/  IADD3.X R13, R0, R15, RZ, P0, !PT ;  /* 0x0000000f000d7210 */ /* 0x000fe400007fe4ff */
[----:B------:R-:W-:Y:S01]  /*b470*/  ISETP.GE.AND P3, PT, R22, c[0x0][0x1d4], PT ;  /* 0x0000750016007a0c */ /* 0x000fe20003f66270 */
[----:B------:R-:W-:Y:S01]  /*b480*/  @!PT LDS RZ, [RZ] ;  /* 0x00000000fffff984 */ /* 0x000fe20000000800 */
[----:B------:R-:W-:Y:S01]  /*b490*/  @!PT LDS RZ, [RZ] ;  /* 0x00000000fffff984 */ /* 0x000fe20000000800 */
[----:B------:R1:W-:Y:S05]  /*b4a0*/  LDGSTS.E.BYPASS.LTC128B.128 [R36+0x100], [R2.64], !P1 ;  /* 0x0010000002247fae */ /* 0x0003ea000c901d46 */
[----:B------:R2:W-:Y:S05]  /*b4b0*/  LDGSTS.E.BYPASS.LTC128B.128 [R36+0x2100], [R12.64], !P5 ;  /* 0x021000000c247fae */ /* 0x0005ea000e901d46 */
[----:B-1----:R1:W3:Y:S05]  /*b4c0*/  SHFL.IDX PT, R2, R6, 0x1, 0x181f ;  /* 0x00381f0006027f89 */ /* 0x0022ea00000e0000 */
[----:B------:R4:W3:Y:S01]  /*b4d0*/  SHFL.IDX PT, R3, R5, 0x1, 0x181f ;  /* 0x00381f0005037f89 */ /* 0x0008e200000e0000 */
[----:B--2---:R-:W-:Y:S04]  /*b4e0*/  IADD3 R12, -R132, 0x10, RZ ;  /* 0x00000010840c7810 */ /* 0x004fe80007ffe1ff */
[----:B------:R-:W-:Y:S02]  /*b4f0*/  LOP3.LUT R12, R12, 0xf, RZ, 0xc0, !PT ;  /* 0x0000000f0c0c7812 */ /* 0x000fe400078ec0ff */
[----:B-1----:R-:W-:Y:S05]  /*b500*/  IADD3 R6, P0, R4, R31, RZ ;  /* 0x0000001f04067210 */ /* 0x002fea0007f1e0ff */
[----:B------:R-:W-:Y:S01]  /*b510*/  IMAD.X R7, R0, 0x1, R28, P0 ;  /* 0x0000000100077824 */ /* 0x000fe200000e061c */
[----:B------:R-:W-:Y:S04]  /*b520*/  IADD3 R4, P0, R4, R21, RZ ;  /* 0x0000001504047210 */ /* 0x000fe80007f1e0ff */
[----:B------:R1:W-:Y:S01]  /*b530*/  LDGSTS.E.BYPASS.LTC128B.128 [R36+0x4100], [R6.64], !P4 ;  /* 0x0410000006247fae */ /* 0x0003e2000e101d46 */
[----:B----4-:R-:W-:Y:S02]  /*b540*/  IADD3.X R5, R0, R29, RZ, P0, !PT ;  /* 0x0000001d00057210 */ /* 0x010fe400007fe4ff */
[----:B------:R-:W-:Y:S02]  /*b550*/  SEL R0, RZ, 0x10, P5 ;  /* 0x00000010ff007807 */ /* 0x000fe40002800000 */
[-C--:B---3--:R-:W-:Y:S01]  /*b560*/  IADD3 R12, P1, P0, R12, R2.reuse, R20 ;  /* 0x000000020c0c7210 */ /* 0x088fe2000783e014 */
[----:B------:R2:W-:Y:S01]  /*b570*/  LDGSTS.E.BYPASS.LTC128B.128 [R36+0x6100], [R4.64], !P3 ;  /* 0x0610000004247fae */ /* 0x0005e2000d901d46 */
[----:B------:R-:W-:Y:S02]  /*b580*/  IADD3 R22, -R0, 0x10, RZ ;  /* 0x0000001000167810 */ /* 0x000fe40007ffe1ff */
[----:B------:R-:W-:Y:S02]  /*b590*/  SEL R20, RZ, 0x10, P3 ;  /* 0x00000010ff147807 */ /* 0x000fe40001800000 */
[----:B------:R-:W-:Y:S02]  /*b5a0*/  LOP3.LUT R22, R22, 0xf, RZ, 0xc0, !PT ;  /* 0x0000000f16167812 */ /* 0x000fe400078ec0ff */
[-C--:B------:R-:W-:Y:S02]  /*b5b0*/  IADD3.X R13, RZ, R3.reuse, R14, P1, P0 ;  /* 0x00000003ff0d7210 */ /* 0x080fe40000fe040e */
[-C--:B------:R-:W-:Y:S04]  /*b5c0*/  IADD3 R22, P1, P0, R22, R2.reuse, R23 ;  /* 0x0000000216167210 */ /* 0x080fe8000783e017 */
[-C--:B------:R-:W-:Y:S01]  /*b5d0*/  IADD3.X R23, RZ, R3.reuse, R15, P1, P0 ;  /* 0x00000003ff177210 */ /* 0x080fe20000fe040f */
[----:B-1----:R-:W-:Y:S01]  /*b5e0*/  IMAD.MOV.U32 R7, RZ, RZ, R21 ;  /* 0x000000ffff077224 */ /* 0x002fe200078e0015 */
[----:B------:R-:W-:Y:S04]  /*b5f0*/  SEL R21, RZ, 0x10, P4 ;  /* 0x00000010ff157807 */ /* 0x000fe80002000000 */
[C---:B------:R-:W-:Y:S02]  /*b600*/  IADD3 R30, -R21.reuse, 0x10, RZ ;  /* 0x00000010151e7810 */ /* 0x040fe40007ffe1ff */
[----:B--2---:R-:W-:Y:S02]  /*b610*/  IADD3 R4, -R20, 0x10, RZ ;  /* 0x0000001014047810 */ /* 0x004fe40007ffe1ff */
[----:B------:R-:W-:Y:S02]  /*b620*/  LOP3.LUT R30, R30, 0xf, RZ, 0xc0, !PT ;  /* 0x0000000f1e1e7812 */ /* 0x000fe400078ec0ff */
[----:B------:R-:W-:Y:S02]  /*b630*/  LOP3.LUT R4, R4, 0xf, RZ, 0xc0, !PT ;  /* 0x0000000f04047812 */ /* 0x000fe400078ec0ff */
[-C--:B------:R-:W-:Y:S04]  /*b640*/  IADD3 R30, P1, P0, R30, R2.reuse, R31 ;  /* 0x000000021e1e7210 */ /* 0x080fe8000783e01f */
[-C--:B------:R-:W-:Y:S02]  /*b650*/  IADD3.X R31, RZ, R3.reuse, R28, P1, P0 ;  /* 0x00000003ff1f7210 */ /* 0x080fe40000fe041c */
[----:B------:R-:W-:Y:S02]  /*b660*/  IADD3 R2, P1, P0, R4, R2, R7 ;  /* 0x0000000204027210 */ /* 0x000fe4000783e007 */
[C---:B------:R-:W-:Y:S03]  /*b670*/  HMMA.16816.F32 R4, R168.reuse, R8, RZ ;  /* 0x00000008a804723c */ /* 0x040fe600000018ff */
[----:B------:R-:W-:Y:S02]  /*b680*/  IADD3.X R3, RZ, R3, R29, P1, P0 ;  /* 0x00000003ff037210 */ /* 0x000fe40000fe041d */
[----:B------:R-:W-:Y:S02]  /*b690*/  ISETP.NE.U32.AND P1, PT, R132, RZ, PT ;  /* 0x000000ff8400720c */ /* 0x000fe40003f25070 */
[----:B------:R-:W-:Y:S01]  /*b6a0*/  ISETP.NE.U32.AND P0, PT, R0, RZ, PT ;  /* 0x000000ff0000720c */ /* 0x000fe20003f05070 */
[C---:B------:R-:W-:Y:S10]  /*b6b0*/  HMMA.16816.F32 R8, R168.reuse, R10, RZ ;  /* 0x0000000aa808723c */ /* 0x040ff400000018ff */
[----:B------:R1:W-:Y:S01]  /*b6c0*/  LDGSTS.E.BYPASS.LTC128B.128.ZFILL [R36+0x1100], [R12.64], P1 ;  /* 0x011000000c247fae */ /* 0x0003e20008941d46 */
[----:B------:R-:W-:Y:S04]  /*b6d0*/  ISETP.NE.U32.AND P1, PT, R21, RZ, PT ;  /* 0x000000ff1500720c */ /* 0x000fe80003f25070 */
[----:B------:R2:W-:Y:S01]  /*b6e0*/  LDGSTS.E.BYPASS.LTC128B.128.ZFILL [R36+0x3100], [R22.64], P0 ;  /* 0x0310000016247fae */ /* 0x0005e20008141d46 */
[----:B------:R-:W-:Y:S08]  /*b6f0*/  ISETP.NE.U32.AND P0, PT, R20, RZ, PT ;  /* 0x000000ff1400720c */ /* 0x000ff00003f05070 */
[----:B------:R3:W-:Y:S05]  /*b700*/  LDGSTS.E.BYPASS.LTC128B.128.ZFILL [R36+0x5100], [R30.64], P1 ;  /* 0x051000001e247fae */ /* 0x0007ea0008941d46 */
[----:B------:R3:W-:Y:S05]  /*b710*/  LDGSTS.E.BYPASS.LTC128B.128.ZFILL [R36+0x7100], [R2.64], P0 ;  /* 0x0710000002247fae */ /* 0x0007ea0008141d46 */
[----:B------:R-:W0:Y:S01]  /*b720*/  LDGDEPBAR ;  /* 0x00000000000079af */ /* 0x000e220000000000 */
[C---:B-1----:R-:W-:Y:S08]  /*b730*/  HMMA.16816.F32 R12, R168.reuse, R16, RZ ;  /* 0x00000010a80c723c */ /* 0x042ff000000018ff */
[C---:B------:R-:W-:Y:S08]  /*b740*/  HMMA.16816.F32 R16, R168.reuse, R18, RZ ;  /* 0x00000012a810723c */ /* 0x040ff000000018ff */
[C---:B--2---:R-:W-:Y:S01]  /*b750*/  HMMA.16816.F32 R20, R168.reuse, R24, RZ ;  /* 0x00000018a814723c */ /* 0x044fe200000018ff */
[----:B---3--:R1:W5:Y:S07]  /*b760*/  LDL.LU R36, [R1+0x20c] ;  /* 0x00020c0001247983 */ /* 0x00836e0000300800 */
[C---:B------:R-:W-:Y:S01]  /*b770*/  HMMA.16816.F32 R24, R168.reuse, R26, RZ ;  /* 0x0000001aa818723c */ /* 0x040fe200000018ff */
[----:B------:R-:W2:Y:S05]  /*b780*/  LDL R2, [R1+0xc] ;  /* 0x00000c0001027983 */ /* 0x000eaa0000100800 */
[----:B------:R-:W3:Y:S02]  /*b790*/  LDL R3, [R1+0x10] ;  /* 0x0000100001037983 */ /* 0x000ee40000100800 */
[C---:B------:R-:W-:Y:S03]  /*b7a0*/  HMMA.16816.F32 R28, R168.reuse, R32, RZ ;  /* 0x00000020a81c723c */ /* 0x040fe600000018ff */
[----:B------:R-:W3:Y:S05]  /*b7b0*/  LDL R0, [R1+0x14] ;  /* 0x0000140001007983 */ /* 0x000eea0000100800 */
        /* <DEDUP_REMOVED lines=37> */
[C---:B-1----:R-:W-:Y:S01]  /*ba10*/  HMMA.16816.F32 R4, R200.reuse, R176, R4 ;  /* 0x000000b0c804723c */ /* 0x042fe20000001804 */
[----:B------:R-:W4:Y:S07]  /*ba20*/  LDL R177, [R1+0x18] ;  /* 0x0000180001b17983 */ /* 0x000f2e0000100800 */
[C---:B------:R-:W-:Y:S08]  /*ba30*/  HMMA.16816.F32 R8, R200.reuse, R178, R8 ;  /* 0x000000b2c808723c */ /* 0x040ff00000001808 */
[C---:B------:R-:W-:Y:S08]  /*ba40*/  HMMA.16816.F32 R12, R200.reuse, R180, R12 ;  /* 0x000000b4c80c723c */ /* 0x040ff0000000180c */
[C---:B------:R-:W-:Y:S08]  /*ba50*/  HMMA.16816.F32 R16, R200.reuse, R182, R16 ;  /* 0x000000b6c810723c */ /* 0x040ff00000001810 */
[C---:B------:R-:W-:Y:S08]  /*ba60*/  HMMA.16816.F32 R20, R200.reuse, R184, R20 ;  /* 0x000000b8c814723c */ /* 0x040ff00000001814 */
[C---:B------:R-:W-:Y:S08]  /*ba70*/  HMMA.16816.F32 R24, R200.reuse, R186, R24 ;  /* 0x000000bac818723c */ /* 0x040ff00000001818 */
[C---:B------:R-:W-:Y:S08]  /*ba80*/  HMMA.16816.F32 R28, R200.reuse, R188, R28 ;  /* 0x000000bcc81c723c */ /* 0x040ff0000000181c */
[----:B------:R-:W-:Y:S01]  /*ba90*/  HMMA.16816.F32 R32, R200, R190, R32 ;  /* 0x000000bec820723c */ /* 0x000fe20000001820 */
[----:B--2---:R1:W-:Y:S05]  /*baa0*/  LDSM.16.M88.4 R180, [R2] ;  /* 0x0000000002b4783b */ /* 0x0043ea0000000200 */
[----:B---3--:R2:W-:Y:S05]  /*bab0*/  LDSM.16.M88.4 R184, [R3] ;  /* 0x0000000003b8783b */ /* 0x0085ea0000000200 */
[----:B------:R3:W-:Y:S05]  /*bac0*/  LDSM.16.M88.4 R188, [R0] ;  /* 0x0000000000bc783b */ /* 0x0007ea0000000200 */
[----:B-1----:R-:W4:Y:S05]  /*bad0*/  LDL R2, [R1+0x20] ;  /* 0x0000200001027983 */ /* 0x002f2a0000100800 */
[----:B--2---:R-:W2:Y:S05]  /*bae0*/  LDL R3, [R1+0x1c] ;  /* 0x00001c0001037983 */ /* 0x004eaa0000100800 */
[----:B---3--:R-:W3:Y:S05]  /*baf0*/  LDL R0, [R1+0x24] ;  /* 0x0000240001007983 */ /* 0x008eea0000100800 */
[----:B----4-:R-:W1:Y:S02]  /*bb00*/  LDSM.16.M88.4 R176, [R177] ;  /* 0x00000000b1b0783b */ /* 0x010e640000000200 */
[C---:B-1----:R-:W-:Y:S08]  /*bb10*/  HMMA.16816.F32 R4, R204.reuse, R176, R4 ;  /* 0x000000b0cc04723c */ /* 0x042ff00000001804 */
[C---:B------:R-:W-:Y:S01]  /*bb20*/  HMMA.16816.F32 R8, R204.reuse, R178, R8 ;  /* 0x000000b2cc08723c */ /* 0x040fe20000001808 */
[----:B------:R-:W1:Y:S07]  /*bb30*/  LDSM.16.M88.4 R176, [R249+0x2000] ;  /* 0x00200000f9b0783b */ /* 0x000e6e0000000200 */
[C---:B------:R-:W-:Y:S08]  /*bb40*/  HMMA.16816.F32 R12, R204.reuse, R180, R12 ;  /* 0x000000b4cc0c723c */ /* 0x040ff0000000180c */
[C---:B------:R-:W-:Y:S01]  /*bb50*/  HMMA.16816.F32 R16, R204.reuse, R182, R16 ;  /* 0x000000b6cc10723c */ /* 0x040fe20000001810 */
[----:B------:R-:W4:Y:S07]  /*bb60*/  LDSM.16.M88.4 R180, [R249+0x2800] ;  /* 0x00280000f9b4783b */ /* 0x000f2e0000000200 */
        /* <DEDUP_REMOVED lines=8> */
[----:B------:R-:W1:Y:S07]  /*bbf0*/  LDSM.16.M88.4 R176, [R248+-0x4000] ;  /* 0xffc00000f8b0783b */ /* 0x000e6e0000000200 */
[C---:B----4-:R-:W-:Y:S08]  /*bc00*/  HMMA.16816.F32 R12, R208.reuse, R180, R12 ;  /* 0x000000b4d00c723c */ /* 0x050ff0000000180c */
[C---:B------:R-:W-:Y:S01]  /*bc10*/  HMMA.16816.F32 R16, R208.reuse, R182, R16 ;  /* 0x000000b6d010723c */ /* 0x040fe20000001810 */
[----:B------:R-:W4:Y:S07]  /*bc20*/  LDSM.16.M88.4 R180, [R248+-0x3800] ;  /* 0xffc80000f8b4783b */ /* 0x000f2e0000000200 */
[C---:B--2---:R-:W-:Y:S08]  /*bc30*/  HMMA.16816.F32 R20, R208.reuse, R184, R20 ;  /* 0x000000b8d014723c */ /* 0x044ff00000001814 */
[C---:B------:R-:W-:Y:S01]  /*bc40*/  HMMA.16816.F32 R24, R208.reuse, R186, R24 ;  /* 0x000000bad018723c */ /* 0x040fe20000001818 */
[----:B------:R-:W2:Y:S07]  /*bc50*/  LDSM.16.M88.4 R184, [R248+-0x3000] ;  /* 0xffd00000f8b8783b */ /* 0x000eae0000000200 */
[C---:B---3--:R-:W-:Y:S08]  /*bc60*/  HMMA.16816.F32 R28, R208.reuse, R188, R28 ;  /* 0x000000bcd01c723c */ /* 0x048ff0000000181c */
[----:B------:R-:W-:Y:S01]  /*bc70*/  HMMA.16816.F32 R32, R208, R190, R32 ;  /* 0x000000bed020723c */ /* 0x000fe20000001820 */
[----:B------:R-:W-:Y:S07]  /*bc80*/  LDSM.16.M88.4 R188, [R135+0x4000] ;  /* 0x0040000087bc783b */ /* 0x000fee0000000200 */
[C---:B-1----:R-:W-:Y:S08]  /*bc90*/  HMMA.16816.F32 R4, R212.reuse, R176, R4 ;  /* 0x000000b0d404723c */ /* 0x042ff00000001804 */
[C---:B------:R-:W-:Y:S01]  /*bca0*/  HMMA.16816.F32 R8, R212.reuse, R178, R8 ;  /* 0x000000b2d408723c */ /* 0x040fe20000001808 */
[----:B------:R-:W1:Y:S07]  /*bcb0*/  LDSM.16.M88.4 R176, [R248+-0x2800] ;  /* 0xffd80000f8b0783b */ /* 0x000e6e0000000200 */
[C---:B----4-:R-:W-:Y:S08]  /*bcc0*/  HMMA.16816.F32 R12, R212.reuse, R180, R12 ;  /* 0x000000b4d40c723c */ /* 0x050ff0000000180c */
[C---:B------:R-:W-:Y:S01]  /*bcd0*/  HMMA.16816.F32 R16, R212.reuse, R182, R16 ;  /* 0x000000b6d410723c */ /* 0x040fe20000001810 */
[----:B------:R-:W3:Y:S07]  /*bce0*/  LDSM.16.M88.4 R180, [R135+0x4800] ;  /* 0x0048000087b4783b */ /* 0x000eee0000000200 */
[C---:B--2---:R-:W-:Y:S08]  /*bcf0*/  HMMA.16816.F32 R20, R212.reuse, R184, R20 ;  /* 0x000000b8d414723c */ /* 0x044ff00000001814 */
[C---:B------:R-:W-:Y:S01]  /*bd00*/  HMMA.16816.F32 R24, R212.reuse, R186, R24 ;  /* 0x000000bad418723c */ /* 0x040fe20000001818 */
[----:B------:R-:W-:Y:S07]  /*bd10*/  LDSM.16.M88.4 R184, [R135+0x5800] ;  /* 0x0058000087b8783b */ /* 0x000fee0000000200 */
[C---:B-1----:R-:W-:Y:S08]  /*bd20*/  HMMA.16816.F32 R28, R212.reuse, R176, R28 ;  /* 0x000000b0d41c723c */ /* 0x042ff0000000181c */
[----:B------:R-:W-:Y:S01]  /*bd30*/  HMMA.16816.F32 R32, R212, R178, R32 ;  /* 0x000000b2d420723c */ /* 0x000fe20000001820 */
[----:B------:R-:W1:Y:S07]  /*bd40*/  LDSM.16.M88.4 R176, [R135+0x5000] ;  /* 0x0050000087b0783b */ /* 0x000e6e0000000200 */
[C---:B------:R-:W-:Y:S01]  /*bd50*/  HMMA.16816.F32 R4, R216.reuse, R188, R4 ;  /* 0x000000bcd804723c */ /* 0x040fe20000001804 */
[----:B------:R-:W2:Y:S07]  /*bd60*/  LDL R189, [R1+0x28] ;  /* 0x0000280001bd7983 */ /* 0x000eae0000100800 */
[C---:B------:R-:W-:Y:S08]  /*bd70*/  HMMA.16816.F32 R8, R216.reuse, R190, R8 ;  /* 0x000000bed808723c */ /* 0x040ff00000001808 */
[C---:B---3--:R-:W-:Y:S08]  /*bd80*/  HMMA.16816.F32 R12, R216.reuse, R180, R12 ;  /* 0x000000b4d80c723c */ /* 0x048ff0000000180c */
[C---:B------:R-:W-:Y:S01]  /*bd90*/  HMMA.16816.F32 R16, R216.reuse, R182, R16 ;  /* 0x000000b6d810723c */ /* 0x040fe20000001810 */
[----:B------:R3:W-:Y:S07]  /*bda0*/  LDSM.16.M88.4 R180, [R2] ;  /* 0x0000000002b4783b */ /* 0x0007ee0000000200 */
[C---:B-1----:R-:W-:Y:S08]  /*bdb0*/  HMMA.16816.F32 R20, R216.reuse, R176, R20 ;  /* 0x000000b0d814723c */ /* 0x042ff00000001814 */
[C---:B------:R-:W-:Y:S01]  /*bdc0*/  HMMA.16816.F32 R24, R216.reuse, R178, R24 ;  /* 0x000000b2d818723c */ /* 0x040fe20000001818 */
[----:B------:R1:W-:Y:S05]  /*bdd0*/  LDSM.16.M88.4 R176, [R3] ;  /* 0x0000000003b0783b */ /* 0x0003ea0000000200 */
[----:B---3--:R-:W3:Y:S02]  /*bde0*/  LDL R2, [R1+0x30] ;  /* 0x0000300001027983 */ /* 0x008ee40000100800 */
[C---:B------:R-:W-:Y:S08]  /*bdf0*/  HMMA.16816.F32 R28, R216.reuse, R184, R28 ;  /* 0x000000b8d81c723c */ /* 0x040ff0000000181c */
[----:B------:R-:W-:Y:S01]  /*be00*/  HMMA.16816.F32 R32, R216, R186, R32 ;  /* 0x000000bad820723c */ /* 0x000fe20000001820 */
[----:B------:R4:W-:Y:S05]  /*be10*/  LDSM.16.M88.4 R184, [R0] ;  /* 0x0000000000b8783b */ /* 0x0009ea0000000200 */
[----:B-1----:R-:W3:Y:S05]  /*be20*/  LDL R3, [R1+0x2c] ;  /* 0x00002c0001037983 */ /* 0x002eea0000100800 */
[----:B----4-:R-:W4:Y:S05]  /*be30*/  LDL R0, [R1+0x34] ;  /* 0x0000340001007983 */ /* 0x010f2a0000100800 */
[----:B--2---:R-:W1:Y:S02]  /*be40*/  LDSM.16.M88.4 R188, [R189] ;  /* 0x00000000bdbc783b */ /* 0x004e640000000200 */
[C---:B-1----:R-:W-:Y:S08]  /*be50*/  HMMA.16816.F32 R4, R220.reuse, R188, R4 ;  /* 0x000000bcdc04723c */ /* 0x042ff00000001804 */
[C---:B------:R-:W-:Y:S01]  /*be60*/  HMMA.16816.F32 R8, R220.reuse, R190, R8 ;  /* 0x000000bedc08723c */ /* 0x040fe20000001808 */
[----:B------:R-:W-:Y:S07]  /*be70*/  LDSM.16.M88.4 R188, [R249+0x4800] ;  /* 0x00480000f9bc783b */ /* 0x000fee0000000200 */
[C---:B------:R-:W-:Y:S08]  /*be80*/  HMMA.16816.F32 R12, R220.reuse, R176, R12 ;  /* 0x000000b0dc0c723c */ /* 0x040ff0000000180c */
[C---:B------:R-:W-:Y:S01]  /*be90*/  HMMA.16816.F32 R16, R220.reuse, R178, R16 ;  /* 0x000000b2dc10723c */ /* 0x040fe20000001810 */
[----:B------:R-:W1:Y:S07]  /*bea0*/  LDSM.16.M88.4 R176, [R249+0x4000] ;  /* 0x00400000f9b0783b */ /* 0x000e6e0000000200 */
[C---:B------:R-:W-:Y:S08]  /*beb0*/  HMMA.16816.F32 R20, R220.reuse, R180, R20 ;  /* 0x000000b4dc14723c */ /* 0x040ff00000001814 */
[C---:B------:R-:W-:Y:S01]  /*bec0*/  HMMA.16816.F32 R24, R220.reuse, R182, R24 ;  /* 0x000000b6dc18723c */ /* 0x040fe20000001818 */
[----:B------:R-:W2:Y:S07]  /*bed0*/  LDSM.16.M88.4 R180, [R249+0x5000] ;  /* 0x00500000f9b4783b */ /* 0x000eae0000000200 */
        /* <DEDUP_REMOVED lines=8> */
[----:B------:R-:W3:Y:S07]  /*bf60*/  LDSM.16.M88.4 R188, [R248+-0x1800] ;  /* 0xffe80000f8bc783b */ /* 0x000eee0000000200 */
[C---:B--2---:R-:W-:Y:S08]  /*bf70*/  HMMA.16816.F32 R20, R224.reuse, R180, R20 ;  /* 0x000000b4e014723c */ /* 0x044ff00000001814 */
[C---:B------:R-:W-:Y:S01]  /*bf80*/  HMMA.16816.F32 R24, R224.reuse, R182, R24 ;  /* 0x000000b6e018723c */ /* 0x040fe20000001818 */
[----:B------:R-:W-:Y:S07]  /*bf90*/  LDSM.16.M88.4 R180, [R248+-0x800] ;  /* 0xfff80000f8b4783b */ /* 0x000fee0000000200 */
[C---:B-1----:R-:W-:Y:S08]  /*bfa0*/  HMMA.16816.F32 R28, R224.reuse, R176, R28 ;  /* 0x000000b0e01c723c */ /* 0x042ff0000000181c */
[----:B------:R-:W-:Y:S01]  /*bfb0*/  HMMA.16816.F32 R32, R224, R178, R32 ;  /* 0x000000b2e020723c */ /* 0x000fe20000001820 */
[----:B------:R-:W1:Y:S07]  /*bfc0*/  LDSM.16.M88.4 R176, [R248+-0x1000] ;  /* 0xfff00000f8b0783b */ /* 0x000e6e0000000200 */
[C---:B------:R-:W-:Y:S08]  /*bfd0*/  HMMA.16816.F32 R4, R228.reuse, R184, R4 ;  /* 0x000000b8e404723c */ /* 0x040ff00000001804 */
[C---:B------:R-:W-:Y:S01]  /*bfe0*/  HMMA.16816.F32 R8, R228.reuse, R186, R8 ;  /* 0x000000bae408723c */ /* 0x040fe20000001808 */
[----:B------:R-:W2:Y:S07]  /*bff0*/  LDSM.16.M88.4 R184, [R135+0x6000] ;  /* 0x0060000087b8783b */ /* 0x000eae0000000200 */
[C---:B---3--:R-:W-:Y:S08]  /*c000*/  HMMA.16816.F32 R12, R228.reuse, R188, R12 ;  /* 0x000000bce40c723c */ /* 0x048ff0000000180c */
[C---:B------:R-:W-:Y:S01]  /*c010*/  HMMA.16816.F32 R16, R228.reuse, R190, R16 ;  /* 0x000000bee410723c */ /* 0x040fe20000001810 */
[----:B------:R-:W-:Y:S07]  /*c020*/  LDSM.16.M88.4 R188, [R135+0x7000] ;  /* 0x0070000087bc783b */ /* 0x000fee0000000200 */
[C---:B-1----:R-:W-:Y:S08]  /*c030*/  HMMA.16816.F32 R20, R228.reuse, R176, R20 ;  /* 0x000000b0e414723c */ /* 0x042ff00000001814 */
[C---:B------:R-:W-:Y:S01]  /*c040*/  HMMA.16816.F32 R24, R228.reuse, R178, R24 ;  /* 0x000000b2e418723c */ /* 0x040fe20000001818 */
[----:B------:R-:W1:Y:S07]  /*c050*/  LDSM.16.M88.4 R176, [R135+0x6800] ;  /* 0x0068000087b0783b */ /* 0x000e6e0000000200 */
[C---:B------:R-:W-:Y:S08]  /*c060*/  HMMA.16816.F32 R28, R228.reuse, R180, R28 ;  /* 0x000000b4e41c723c */ /* 0x040ff0000000181c */
[----:B------:R-:W-:Y:S01]  /*c070*/  HMMA.16816.F32 R32, R228, R182, R32 ;  /* 0x000000b6e420723c */ /* 0x000fe20000001820 */
[----:B------:R-:W3:Y:S07]  /*c080*/  LDSM.16.M88.4 R180, [R135+0x7800] ;  /* 0x0078000087b4783b */ /* 0x000eee0000000200 */
[C---:B--2---:R-:W-:Y:S01]  /*c090*/  HMMA.16816.F32 R4, R232.reuse, R184, R4 ;  /* 0x000000b8e804723c */ /* 0x044fe20000001804 */
[----:B------:R-:W2:Y:S07]  /*c0a0*/  LDL R185, [R1+0x8] ;  /* 0x0000080001b97983 */ /* 0x000eae0000100800 */
[C---:B------:R-:W-:Y:S08]  /*c0b0*/  HMMA.16816.F32 R8, R232.reuse, R186, R8 ;  /* 0x000000bae808723c */ /* 0x040ff00000001808 */
[C---:B-1----:R-:W-:Y:S08]  /*c0c0*/  HMMA.16816.F32 R12, R232.reuse, R176, R12 ;  /* 0x000000b0e80c723c */ /* 0x042ff0000000180c */
[C---:B------:R-:W-:Y:S08]  /*c0d0*/  HMMA.16816.F32 R16, R232.reuse, R178, R16 ;  /* 0x000000b2e810723c */ /* 0x040ff00000001810 */
[C---:B------:R-:W-:Y:S08]  /*c0e0*/  HMMA.16816.F32 R20, R232.reuse, R188, R20 ;  /* 0x000000bce814723c */ /* 0x040ff00000001814 */
[C---:B------:R-:W-:Y:S01]  /*c0f0*/  HMMA.16816.F32 R24, R232.reuse, R190, R24 ;  /* 0x000000bee818723c */ /* 0x040fe20000001818 */
[----:B------:R-:W-:Y:S07]  /*c100*/  LDSM.16.M88.4 R188, [R2] ;  /* 0x0000000002bc783b */ /* 0x000fee0000000200 */
[C---:B---3--:R-:W-:Y:S08]  /*c110*/  HMMA.16816.F32 R28, R232.reuse, R180, R28 ;  /* 0x000000b4e81c723c */ /* 0x048ff0000000181c */
[----:B------:R-:W-:Y:S01]  /*c120*/  HMMA.16816.F32 R32, R232, R182, R32 ;  /* 0x000000b6e820723c */ /* 0x000fe20000001820 */
[----:B------:R-:W-:Y:S05]  /*c130*/  LDSM.16.M88.4 R180, [R249+0x6000] ;  /* 0x00600000f9b4783b */ /* 0x000fea0000000200 */
[----:B--2---:R-:W1:Y:S05]  /*c140*/  LDSM.16.M88.4 R176, [R185] ;  /* 0x00000000b9b0783b */ /* 0x004e6a0000000200 */
[----:B------:R-:W2:Y:S01]  /*c150*/  LDSM.16.M88.4 R184, [R3] ;  /* 0x0000000003b8783b */ /* 0x000ea20000000200 */
[C---:B-1----:R-:W-:Y:S08]  /*c160*/  HMMA.16816.F32 R4, R236.reuse, R176, R4 ;  /* 0x000000b0ec04723c */ /* 0x042ff00000001804 */
[C---:B------:R-:W-:Y:S01]  /*c170*/  HMMA.16816.F32 R8, R236.reuse, R178, R8 ;  /* 0x000000b2ec08723c */ /* 0x040fe20000001808 */
[----:B----4-:R-:W1:Y:S07]  /*c180*/  LDSM.16.M88.4 R176, [R0] ;  /* 0x0000000000b0783b */ /* 0x010e6e0000000200 */
[C---:B--2---:R-:W-:Y:S08]  /*c190*/  HMMA.16816.F32 R12, R236.reuse, R184, R12 ;  /* 0x000000b8ec0c723c */ /* 0x044ff0000000180c */
[C---:B------:R-:W-:Y:S01]  /*c1a0*/  HMMA.16816.F32 R16, R236.reuse, R186, R16 ;  /* 0x000000baec10723c */ /* 0x040fe20000001810 */
[----:B------:R-:W2:Y:S07]  /*c1b0*/  LDSM.16.M88.4 R184, [R249+0x6800] ;  /* 0x00680000f9b8783b */ /* 0x000eae0000000200 */
[C---:B------:R-:W-:Y:S08]  /*c1c0*/  HMMA.16816.F32 R20, R236.reuse, R188, R20 ;  /* 0x000000bcec14723c */ /* 0x040ff00000001814 */
        /* <DEDUP_REMOVED lines=43> */
[----:B------:R-:W3:Y:S10]  /*c480*/  MUFU.TANH R3, R10 ;  /* 0x0000000a00037308 */ /* 0x000ef40000002400 */
[----:B------:R4:W3:Y:S01]  /*c490*/  MUFU.TANH R190, R11 ;  /* 0x0000000b00be7308 */ /* 0x0008e20000002400 */
[----:B-1----:R1:W-:Y:S05]  /*c4a0*/  STL [R1+0x64], R0 ;  /* 0x0000640001007387 */ /* 0x0023ea0000100800 */
[----:B--2---:R-:W2:Y:S04]  /*c4b0*/  LDL R2, [R1+0x68] ;  /* 0x0000680001027983 */ /* 0x004ea80000100800 */
[----:B------:R-:W2:Y:S01]  /*c4c0*/  MUFU.TANH R184, R13 ;  /* 0x0000000d00b87308 */ /* 0x000ea20000002400 */
[----:B------:R-:W3:Y:S09]  /*c4d0*/  LDSM.16.M88.4 R4, [R248+0x1000] ;  /* 0x00100000f804783b */ /* 0x000ef20000000200 */
[----:B------:R-:W2:Y:S01]  /*c4e0*/  MUFU.TANH R187, R14 ;  /* 0x0000000e00bb7308 */ /* 0x000ea20000002400 */
[----:B----4-:R-:W4:Y:S01]  /*c4f0*/  LDSM.16.M88.4 R8, [R248+0x1800] ;  /* 0x00180000f808783b */ /* 0x010f220000000200 */
[----:B------:R-:W-:Y:S04]  /*c500*/  DEPBAR.LE SB0, 0x0 ;  /* 0x000080000000791a */ /* 0x000fe80000000000 */
[----:B-1----:R-:W2:Y:S04]  /*c510*/  LDL R0, [R1+0xa8] ;  /* 0x0000a80001007983 */ /* 0x002ea80000100800 */
[----:B------:R-:W1:Y:S01]  /*c520*/  MUFU.TANH R186, R15 ;  /* 0x0000000f00ba7308 */ /* 0x000e620000002400 */
[----:B---3--:R3:W-:Y:S09]  /*c530*/  STL [R1+0x5c], R3 ;  /* 0x00005c0301007387 */ /* 0x0087f20000100800 */
[----:B------:R-:W1:Y:S01]  /*c540*/  MUFU.TANH R183, R16 ;  /* 0x0000001000b77308 */ /* 0x000e620000002400 */
[----:B------:R-:W-:Y:S09]  /*c550*/  BAR.SYNC.DEFER_BLOCKING 0x0 ;  /* 0x0000000000007b1d */ /* 0x000ff20000010000 */
[----:B------:R1:W1:Y:S01]  /*c560*/  MUFU.TANH R180, R17 ;  /* 0x0000001100b47308 */ /* 0x0002620000002400 */
[C---:B------:R-:W-:Y:S09]  /*c570*/  HMMA.16816.F32 R20, R244.reuse, R4, R20 ;  /* 0x00000004f414723c */ /* 0x040ff20000001814 */
[----:B------:R-:W1:Y:S01]  /*c580*/  MUFU.TANH R182, R18 ;  /* 0x0000001200b67308 */ /* 0x000e620000002400 */
[C---:B------:R-:W-:Y:S09]  /*c590*/  HMMA.16816.F32 R24, R244.reuse, R6, R24 ;  /* 0x00000006f418723c */ /* 0x040ff20000001818 */
[----:B------:R1:W1:Y:S01]  /*c5a0*/  MUFU.TANH R181, R19 ;  /* 0x0000001300b57308 */ /* 0x0002620000002400 */
[C---:B----4-:R-:W-:Y:S04]  /*c5b0*/  HMMA.16816.F32 R28, R244.reuse, R8, R28 ;  /* 0x00000008f41c723c */ /* 0x050fe8000000181c */
[----:B------:R-:W-:Y:S04]  /*c5c0*/  FMUL.FTZ R20, R20, c[0x0][0x320] ;  /* 0x0000c80014147a20 */ /* 0x000fe80000410000 */
[----:B------:R-:W-:Y:S01]  /*c5d0*/  HMMA.16816.F32 R32, R244, R10, R32 ;  /* 0x0000000af420723c */ /* 0x000fe20000001820 */
[----:B------:R-:W4:Y:S03]  /*c5e0*/  MUFU.TANH R185, R12 ;  /* 0x0000000c00b97308 */ /* 0x000f260000002400 */
[----:B------:R-:W-:Y:S02]  /*c5f0*/  FMUL.FTZ R21, R21, c[0x0][0x320] ;  /* 0x0000c80015157a20 */ /* 0x000fe40000410000 */
[----:B------:R-:W-:Y:S02]  /*c600*/  FMUL.FTZ R22, R22, c[0x0][0x320] ;  /* 0x0000c80016167a20 */ /* 0x000fe40000410000 */
[----:B------:R-:W-:Y:S03]  /*c610*/  FMUL.FTZ R23, R23, c[0x0][0x320] ;  /* 0x0000c80017177a20 */ /* 0x000fe60000410000 */
[----:B------:R3:W2:Y:S05]  /*c620*/  MUFU.TANH R179, R20 ;  /* 0x0000001400b37308 */ /* 0x0006aa0000002400 */
[----:B-1----:R-:W-:Y:S02]  /*c630*/  FMUL.FTZ R17, R29, c[0x0][0x320] ;  /* 0x0000c8001d117a20 */ /* 0x002fe40000410000 */
[----:B------:R-:W-:Y:S02]  /*c640*/  FMUL.FTZ R19, R30, c[0x0][0x320] ;  /* 0x0000c8001e137a20 */ /* 0x000fe40000410000 */
[----:B------:R-:W-:Y:S01]  /*c650*/  FMUL.FTZ R18, R31, c[0x0][0x320] ;  /* 0x0000c8001f127a20 */ /* 0x000fe20000410000 */
[----:B------:R1:W1:Y:S03]  /*c660*/  MUFU.TANH R176, R21 ;  /* 0x0000001500b07308 */ /* 0x0002660000002400 */
[----:B------:R-:W-:Y:S02]  /*c670*/  FMUL.FTZ R14, R32, c[0x0][0x320] ;  /* 0x0000c800200e7a20 */ /* 0x000fe40000410000 */
[----:B------:R-:W-:Y:S02]  /*c680*/  FMUL.FTZ R13, R33, c[0x0][0x320] ;  /* 0x0000c800210d7a20 */ /* 0x000fe40000410000 */
[----:B------:R-:W-:Y:S02]  /*c690*/  FMUL.FTZ R16, R34, c[0x0][0x320] ;  /* 0x0000c80022107a20 */ /* 0x000fe40000410000 */
[----:B------:R-:W-:Y:S01]  /*c6a0*/  FMUL.FTZ R15, R35, c[0x0][0x320] ;  /* 0x0000c800230f7a20 */ /* 0x000fe20000410000 */
[----:B------:R4:W2:Y:S01]  /*c6b0*/  MUFU.TANH R178, R22 ;  /* 0x0000001600b27308 */ /* 0x0008a20000002400 */
[----:B---3--:R-:W-:Y:S09]  /*c6c0*/  FMUL.FTZ R20, R28, c[0x0][0x320] ;  /* 0x0000c8001c147a20 */ /* 0x008ff20000410000 */
[----:B------:R3:W2:Y:S01]  /*c6d0*/  MUFU.TANH R177, R23 ;  /* 0x0000001700b17308 */ /* 0x0006a20000002400 */
[----:B-1----:R-:W-:Y:S09]  /*c6e0*/  FMUL.FTZ R21, R25, c[0x0][0x320] ;  /* 0x0000c80019157a20 */ /* 0x002ff20000410000 */
[----:B------:R-:W1:Y:S01]  /*c6f0*/  MUFU.TANH R21, R21 ;  /* 0x0000001500157308 */ /* 0x000e620000002400 */
[----:B----4-:R-:W-:Y:S02]  /*c700*/  FMUL.FTZ R22, R24, c[0x0][0x320] ;  /* 0x0000c80018167a20 */ /* 0x010fe40000410000 */
[----:B------:R-:W-:Y:S07]  /*c710*/  FMUL.FTZ R24, R26, c[0x0][0x320] ;  /* 0x0000c8001a187a20 */ /* 0x000fee0000410000 */
[----:B------:R-:W4:Y:S01]  /*c720*/  MUFU.TANH R22, R22 ;  /* 0x0000001600167308 */ /* 0x000f220000002400 */
[----:B---3--:R-:W-:Y:S09]  /*c730*/  FMUL.FTZ R23, R27, c[0x0][0x320] ;  /* 0x0000c8001b177a20 */ /* 0x008ff20000410000 */
[----:B------:R-:W3:Y:S10]  /*c740*/  MUFU.TANH R24, R24 ;  /* 0x0000001800187308 */ /* 0x000ef40000002400 */
        /* <DEDUP_REMOVED lines=9> */
[----:B--2---:R-:W-:Y:S11]  /*c7e0*/  ISETP.GT.AND P0, PT, R2, R0, PT ;  /* 0x000000000200720c */ /* 0x004ff60003f04270 */
[----:B------:R-:W-:Y:S02]  /*c7f0*/  @!UPT UIADD3 URZ, URZ, URZ, URZ ;  /* 0x0000003f3f3ff290 */ /* 0x000fe4000fffe03f */
[----:B------:R-:W-:-:S05]  /*c800*/  @!P0 BRA `(.L_x_1063) ;  /* 0x0000068000008947 */ /* 0x000fca0003800000 */
[----:B-1-34-:R-:W1:Y:S01]  /*c810*/  S2R R12, SR_TID.X ;  /* 0x00000000000c7919 */ /* 0x01ae620000002100 */
[----:B------:R-:W-:Y:S03]  /*c820*/  IMAD.MOV.U32 R6, RZ, RZ, c[0x0][0x2b8] ;  /* 0x0000ae00ff067624 */ /* 0x000fe600078e00ff */
[----:B------:R-:W2:Y:S02]  /*c830*/  LDL R3, [R1+0xb4] ;  /* 0x0000b40001037983 */ /* 0x000ea40000100800 */
[----:B------:R-:W-:Y:S02]  /*c840*/  ISETP.NE.AND P2, PT, R6, 0x1, PT ;  /* 0x000000010600780c */ /* 0x000fe40003f45270 */
[----:B------:R-:W3:Y:S04]  /*c850*/  LDL.64 R4, [R1+0xc0] ;  /* 0x0000c00001047983 */ /* 0x000ee80000100a00 */
[----:B------:R-:W4:Y:S04]  /*c860*/  LDL.64 R28, [R1+0xb8] ;  /* 0x0000b800011c7983 */ /* 0x000f280000100a00 */
[----:B------:R-:W3:Y:S04]  /*c870*/  LDL R8, [R1+0xd0] ;  /* 0x0000d00001087983 */ /* 0x000ee80000100800 */
[----:B------:R-:W3:Y:S04]  /*c880*/  LDL R11, [R1+0x174] ;  /* 0x00017400010b7983 */ /* 0x000ee80000100800 */
[----:B------:R-:W4:Y:S01]  /*c890*/  LDL R26, [R1+0x94] ;  /* 0x00009400011a7983 */ /* 0x000f220000100800 */
[--C-:B-1----:R-:W-:Y:S02]  /*c8a0*/  SHF.R.S32.HI R0, RZ, 0x1f, R12.reuse ;  /* 0x0000001fff007819 */ /* 0x102fe4000001140c */
[----:B------:R-:W-:Y:S01]  /*c8b0*/  SHF.R.S32.HI R7, RZ, 0x1f, R12 ;  /* 0x0000001fff077819 */ /* 0x000fe2000001140c */
[----:B------:R-:W4:Y:S01]  /*c8c0*/  LDL R10, [R1+0x178] ;  /* 0x00017800010a7983 */ /* 0x000f220000100800 */
[-C--:B------:R-:W-:Y:S02]  /*c8d0*/  LEA.HI R0, R0, R12.reuse, RZ, 0x3 ;  /* 0x0000000c00007211 */ /* 0x080fe400078f18ff */
[----:B------:R-:W-:Y:S01]  /*c8e0*/  LEA.HI R7, R7, R12, RZ, 0x3 ;  /* 0x0000000c07077211 */ /* 0x000fe200078f18ff */
[----:B------:R-:W4:Y:S01]  /*c8f0*/  LDL R25, [R1+0x98] ;  /* 0x0000980001197983 */ /* 0x000f220000100800 */
[----:B------:R-:W-:Y:S02]  /*c900*/  LOP3.LUT R0, R0, 0xfffffff8, RZ, 0xc0, !PT ;  /* 0xfffffff800007812 */ /* 0x000fe400078ec0ff */
[----:B------:R-:W-:Y:S01]  /*c910*/  SHF.R.S32.HI R7, RZ, 0x3, R7 ;  /* 0x00000003ff077819 */ /* 0x000fe20000011407 */
[----:B------:R-:W4:Y:S02]  /*c920*/  LDL R6, [R1+0x9c] ;  /* 0x00009c0001067983 */ /* 0x000f240000100800 */
[----:B------:R-:W-:Y:S02]  /*c930*/  IMAD.IADD R0, R12, 0x1, -R0 ;  /* 0x000000010c007824 */ /* 0x000fe400078e0a00 */
[----:B------:R-:W4:Y:S02]  /*c940*/  LDL R12, [R1+0xd4] ;  /* 0x0000d400010c7983 */ /* 0x000f240000100800 */
[----:B------:R-:W-:Y:S02]  /*c950*/  IMAD R0, R0, 0x20, R7 ;  /* 0x0000002000007824 */ /* 0x000fe400078e0207 */
[----:B------:R-:W4:Y:S04]  /*c960*/  LDL R7, [R1+0x88] ;  /* 0x0000880001077983 */ /* 0x000f280000100800 */
[----:B------:R-:W4:Y:S01]  /*c970*/  LDL R9, [R1+0x17c] ;  /* 0x00017c0001097983 */ /* 0x000f220000100800 */
[----:B--2---:R-:W-:Y:S05]  /*c980*/  IMAD R2, R2, 0x40, R3 ;  /* 0x0000004002027824 */ /* 0x004fea00078e0203 */
[----:B------:R-:W-:Y:S05]  /*c990*/  IADD3 R2, R2, -0x40, R0 ;  /* 0xffffffc002027810 */ /* 0x000fea0007ffe000 */
[----:B------:R-:W-:Y:S04]  /*c9a0*/  @P2 IMAD.HI.U32 R3, R2, c[0x0][0x2bc], RZ ;  /* 0x0000af0002032a27 */ /* 0x000fe800078e00ff */
[----:B------:R-:W-:Y:S01]  /*c9b0*/  IMAD.MOV.U32 R0, RZ, RZ, R2 ;  /* 0x000000ffff007224 */ /* 0x000fe200078e0002 */
[----:B------:R-:W-:Y:S04]  /*c9c0*/  @P2 SHF.R.U32.HI R0, RZ, c[0x0][0x2c0], R3 ;  /* 0x0000b000ff002a19 */ /* 0x000fe80000011603 */
[C---:B---3--:R-:W-:Y:S04]  /*c9d0*/  @!P6 IADD3 R3, P0, R0.reuse, R4, RZ ;  /* 0x000000040003e210 */ /* 0x048fe80007f1e0ff */
[----:B----4-:R-:W-:Y:S01]  /*c9e0*/  @!P6 LEA.HI.X.SX32 R5, R0, R12, 0x1, P0 ;  /* 0x0000000c0005e211 */ /* 0x010fe200000f0eff */
[----:B------:R-:W-:Y:S01]  /*c9f0*/  IMAD.MOV.U32 R12, RZ, RZ, RZ ;  /* 0x000000ffff0c7224 */ /* 0x000fe200078e00ff */
[C---:B------:R-:W-:Y:S01]  /*ca00*/  @!P6 LEA R4, P0, R3.reuse, c[0x0][0x2a0], 0x2 ;  /* 0x0000a8000304ea11 */ /* 0x040fe200078010ff */
[----:B------:R-:W-:Y:S03]  /*ca10*/  IMAD.MOV R0, RZ, RZ, -R0 ;  /* 0x000000ffff007224 */ /* 0x000fe600078e0a00 */
[----:B------:R-:W-:Y:S01]  /*ca20*/  @!P6 LEA.HI.X R5, R3, c[0x0][0x2a4], R5, 0x2, P0 ;  /* 0x0000a9000305ea11 */ /* 0x000fe200000f1405 */
[----:B------:R-:W-:Y:S04]  /*ca30*/  IMAD R27, R0, c[0x0][0x2b8], R2 ;  /* 0x0000ae00001b7a24 */ /* 0x000fe800078e0202 */
[C---:B------:R-:W-:Y:S01]  /*ca40*/  IMAD.WIDE.U32 R2, R27.reuse, c[0x0][0x1e0], RZ ;  /* 0x000078001b027a25 */ /* 0x040fe200078e00ff */
[----:B------:R1:W2:Y:S01]  /*ca50*/  @!P6 LDG.E R12, [R4.64] ;  /* 0x00000006040ce981 */ /* 0x0002a2000c1e1900 */
[----:B------:R-:W-:Y:S03]  /*ca60*/  SHF.R.S32.HI R0, RZ, 0x1f, R27 ;  /* 0x0000001fff007819 */ /* 0x000fe6000001141b */
[----:B------:R3:W-:Y:S02]  /*ca70*/  STL [R1+0x8c], R27 ;  /* 0x00008c1b01007387 */ /* 0x0007e40000100800 */
[----:B------:R-:W-:Y:S04]  /*ca80*/  IMAD R0, R0, c[0x0][0x1e0], RZ ;  /* 0x0000780000007a24 */ /* 0x000fe800078e02ff */
[----:B------:R-:W-:Y:S04]  /*ca90*/  IMAD R0, R27, c[0x0][0x1e4], R0 ;  /* 0x000079001b007a24 */ /* 0x000fe800078e0200 */
[----:B------:R-:W-:Y:S01]  /*caa0*/  IMAD.IADD R3, R3, 0x1, R0 ;  /* 0x0000000103037824 */ /* 0x000fe200078e0200 */
[----:B-1----:R-:W4:Y:S01]  /*cab0*/  LDL R4, [R1+0x180] ;  /* 0x0001800001047983 */ /* 0x002f220000100800 */
[----:B---3--:R-:W-:Y:S01]  /*cac0*/  IMAD.SHL.U32 R27, R25, 0x2, RZ ;  /* 0x00000002191b7824 */ /* 0x008fe200078e00ff */
[----:B--2---:R-:W-:Y:S02]  /*cad0*/  SHF.R.S32.HI R5, RZ, 0x1f, R12 ;  /* 0x0000001fff057819 */ /* 0x004fe4000001140c */
[----:B------:R1:W-:Y:S01]  /*cae0*/  STL [R1+0x84], R12 ;  /* 0x0000840c01007387 */ /* 0x0003e20000100800 */
[----:B------:R-:W-:Y:S04]  /*caf0*/  IMAD.WIDE.U32 R2, R12, c[0x0][0x1f0], R2 ;  /* 0x00007c000c027a25 */ /* 0x000fe800078e0002 */
[----:B------:R-:W-:Y:S01]  /*cb00*/  IMAD R5, R5, c[0x0][0x1f0], RZ ;  /* 0x00007c0005057a24 */ /* 0x000fe200078e02ff */
[----:B------:R-:W-:Y:S01]  /*cb10*/  IADD3 R0, P0, R28, R2, RZ ;  /* 0x000000021c007210 */ /* 0x000fe20007f1e0ff */
[----:B------:R-:W-:Y:S02]  /*cb20*/  IMAD.SHL.U32 R28, R26, 0x2, RZ ;  /* 0x000000021a1c7824 */ /* 0x000fe400078e00ff */
[----:B------:R-:W-:Y:S05]  /*cb30*/  IMAD R5, R12, c[0x0][0x1f4], R5 ;  /* 0x00007d000c057a24 */ /* 0x000fea00078e0205 */
[----:B------:R-:W-:Y:S02]  /*cb40*/  IADD3.X R5, R8, R3, R5, P0, !PT ;  /* 0x0000000308057210 */ /* 0x000fe400007fe405 */
[C---:B------:R-:W-:Y:S04]  /*cb50*/  LEA R8, P0, R0.reuse, c[0x0][0x1c8], 0x1 ;  /* 0x0000720000087a11 */ /* 0x040fe800078008ff */
[----:B------:R-:W-:Y:S02]  /*cb60*/  LEA.HI.X R5, R0, c[0x0][0x1cc], R5, 0x1, P0 ;  /* 0x0000730000057a11 */ /* 0x000fe400000f0c05 */
[----:B-1----:R-:W-:Y:S01]  /*cb70*/  SHF.L.U64.HI R12, R26, 0x1, R11 ;  /* 0x000000011a0c7819 */ /* 0x002fe2000001020b */
[C---:B------:R-:W-:Y:S01]  /*cb80*/  IMAD.SHL.U32 R26, R6.reuse, 0x2, RZ ;  /* 0x00000002061a7824 */ /* 0x040fe200078e00ff */
[----:B------:R-:W-:Y:S01]  /*cb90*/  SHF.L.U64.HI R11, R25, 0x1, R10 ;  /* 0x00000001190b7819 */ /* 0x000fe2000001020a */
[C---:B------:R-:W-:Y:S01]  /*cba0*/  IMAD.SHL.U32 R25, R7.reuse, 0x2, RZ ;  /* 0x0000000207197824 */ /* 0x040fe200078e00ff */
[----:B------:R-:W-:Y:S02]  /*cbb0*/  SHF.L.U64.HI R10, R6, 0x1, R9 ;  /* 0x00000001060a7819 */ /* 0x000fe40000010209 */
[----:B----4-:R-:W-:Y:S01]  /*cbc0*/  SHF.L.U64.HI R9, R7, 0x1, R4 ;  /* 0x0000000107097819 */ /* 0x010fe20000010204 */
[----:B------:R-:W-:-:S05]  /*cbd0*/  BRA.DIV ~URZ, `(.L_x_1064) ;  /* 0x000065727f007947 */ /* 0x000fca000b800000 */
[----:B------:R1:W2:Y:S02]  /*cbe0*/  SHFL.IDX PT, R4, R5, RZ, 0x181f ;  /* 0x00181fff05047589 */ /* 0x0002a400000e0000 */
.L_x_1093:
[----:B------:R-:W-:-:S05]  /*cbf0*/  BRA.DIV ~URZ, `(.L_x_1065) ;  /* 0x000065c27f007947 */ /* 0x000fca000b800000 */
[----:B------:R-:W3:Y:S01]  /*cc00*/  LDL R29, [R1+0x54] ;  /* 0x00005400011d7983 */ /* 0x000ee20000100800 */
[----:B------:R-:W-:Y:S03]  /*cc10*/  IADD3 R2, -R132, 0x10, RZ ;  /* 0x0000001084027810 */ /* 0x000fe60007ffe1ff */
[----:B------:R-:W4:Y:S01]  /*cc20*/  SHFL.IDX PT, R0, R8, RZ, 0x181f ;  /* 0x00181fff08007589 */ /* 0x000f2200000e0000 */
[----:B------:R-:W-:Y:S04]  /*cc30*/  LOP3.LUT R2, R2, 0xf, RZ, 0xc0, !PT ;  /* 0x0000000f02027812 */ /* 0x000fe800078ec0ff */
[----:B----4-:R-:W-:Y:S04]  /*cc40*/  IADD3 R2, P1, P0, R2, R0, R25 ;  /* 0x0000000002027210 */ /* 0x010fe8000783e019 */
[----:B--2---:R-:W-:Y:S02]  /*cc50*/  IADD3.X R3, RZ, R4, R9, P1, P0 ;  /* 0x00000004ff037210 */ /* 0x004fe40000fe0409 */
[----:B------:R-:W-:Y:S11]  /*cc60*/  ISETP.NE.U32.AND P0, PT, R132, RZ, PT ;  /* 0x000000ff8400720c */ /* 0x000ff60003f05070 */
[----:B------:R-:W-:Y:S02]  /*cc70*/  @!UPT UIADD3 URZ, URZ, URZ, URZ ;  /* 0x0000003f3f3ff290 */ /* 0x000fe4000fffe03f */
[----:B------:R-:W-:Y:S01]  /*cc80*/  @!PT LDS RZ, [RZ] ;  /* 0x00000000fffff984 */ /* 0x000fe20000000800 */
[----:B------:R-:W-:Y:S01]  /*cc90*/  @!PT LDS RZ, [RZ] ;  /* 0x00000000fffff984 */ /* 0x000fe20000000800 */
[----:B---3--:R2:W-:Y:S02]  /*cca0*/  LDGSTS.E.BYPASS.LTC128B.128.ZFILL [R29+0x10100], [R2.64], P0 ;  /* 0x10100000021d7fae */ /* 0x0085e40008141d46 */
[----:B--2---:R-:W-:Y:S05]  /*ccb0*/  IADD3 R2, P0, R0, R26, RZ ;  /* 0x0000001a00027210 */ /* 0x004fea0007f1e0ff */
[----:B------:R-:W-:Y:S05]  /*ccc0*/  IMAD.X R3, R4, 0x1, R10, P0 ;  /* 0x0000000104037824 */ /* 0x000fea00000e060a */
[----:B------:R2:W-:Y:S02]  /*ccd0*/  LDGSTS.E.BYPASS.LTC128B.128 [R29+0x12100], [R2.64], !P5 ;  /* 0x12100000021d7fae */ /* 0x0005e4000e901d46 */
[----:B--2---:R-:W-:Y:S05]  /*cce0*/  IADD3 R2, P0, R0, R27, RZ ;  /* 0x0000001b00027210 */ /* 0x004fea0007f1e0ff */
[----:B------:R-:W-:Y:S01]  /*ccf0*/  IMAD.X R3, R4, 0x1, R11, P0 ;  /* 0x0000000104037824 */ /* 0x000fe200000e060b */
[----:B------:R-:W-:Y:S02]  /*cd00*/  IADD3 R6, P0, R0, R28, RZ ;  /* 0x0000001c00067210 */ /* 0x000fe40007f1e0ff */
[----:B------:R2:W3:Y:S03]  /*cd10*/  SHFL.IDX PT, R0, R8, 0x1, 0x181f ;  /* 0x00381f0008007f89 */ /* 0x0004e600000e0000 */
[----:B------:R-:W-:Y:S01]  /*cd20*/  IMAD.X R7, R4, 0x1, R12, P0 ;  /* 0x0000000104077824 */ /* 0x000fe200000e060c */
[----:B------:R2:W-:Y:S04]  /*cd30*/  LDGSTS.E.BYPASS.LTC128B.128 [R29+0x14100], [R2.64], !P4 ;  /* 0x14100000021d7fae */ /* 0x0005e8000e101d46 */
[----:B------:R2:W4:Y:S04]  /*cd40*/  SHFL.IDX PT, R4, R5, 0x1, 0x181f ;  /* 0x00381f0005047f89 */ /* 0x00052800000e0000 */
[----:B------:R2:W-:Y:S02]  /*cd50*/  LDGSTS.E.BYPASS.LTC128B.128 [R29+0x16100], [R6.64], !P3 ;  /* 0x16100000061d7fae */ /* 0x0005e4000d901d46 */
.L_x_1094:
[----:B-12---:R-:W2:Y:S01]  /*cd60*/  LDL R5, [R1+0x54] ;  /* 0x0000540001057983 */ /* 0x006ea20000100800 */
[C---:B------:R-:W-:Y:S02]  /*cd70*/  IADD3 R2, -R132.reuse, 0x10, RZ ;  /* 0x0000001084027810 */ /* 0x040fe40007ffe1ff */
[----:B------:R-:W-:Y:S02]  /*cd80*/  ISETP.NE.U32.AND P0, PT, R132, RZ, PT ;  /* 0x000000ff8400720c */ /* 0x000fe40003f05070 */
[----:B------:R-:W-:Y:S04]  /*cd90*/  LOP3.LUT R2, R2, 0xf, RZ, 0xc0, !PT ;  /* 0x0000000f02027812 */ /* 0x000fe800078ec0ff */
[----:B---3--:R-:W-:Y:S04]  /*cda0*/  IADD3 R2, P2, P1, R2, R0, R25 ;  /* 0x0000000002027210 */ /* 0x008fe8000795e019 */
[----:B----4-:R-:W-:Y:S02]  /*cdb0*/  IADD3.X R3, RZ, R4, R9, P2, P1 ;  /* 0x00000004ff037210 */ /* 0x010fe400017e2409 */
[----:B------:R-:W-:Y:S05]  /*cdc0*/  IADD3 R6, P1, R0, R27, RZ ;  /* 0x0000001b00067210 */ /* 0x000fea0007f3e0ff */
[----:B------:R-:W-:Y:S01]  /*cdd0*/  IMAD.X R7, R4, 0x1, R11, P1 ;  /* 0x0000000104077824 */ /* 0x000fe200008e060b */
[----:B------:R-:W-:Y:S01]  /*cde0*/  @!PT LDS RZ, [RZ] ;  /* 0x00000000fffff984 */ /* 0x000fe20000000800 */
[----:B------:R-:W-:Y:S01]  /*cdf0*/  @!PT LDS RZ, [RZ] ;  /* 0x00000000fffff984 */ /* 0x000fe20000000800 */
[----:B------:R-:W-:Y:S01]  /*ce00*/  @!PT LDS RZ, [RZ] ;  /* 0x00000000fffff984 */ /* 0x000fe20000000800 */
[----:B--2---:R1:W-:Y:S01]  /*ce10*/  LDGSTS.E.BYPASS.LTC128B.128.ZFILL [R5+0x11100], [R2.64], P0 ;  /* 0x1110000002057fae */ /* 0x0043e20008141d46 */
[----:B------:R-:W-:Y:S05]  /*ce20*/  IADD3 R8, P0, R0, R26, RZ ;  /* 0x0000001a00087210 */ /* 0x000fea0007f1e0ff */
[----:B------:R-:W-:Y:S05]  /*ce30*/  IMAD.X R9, R4, 0x1, R10, P0 ;  /* 0x0000000104097824 */ /* 0x000fea00000e060a */
[----:B------:R2:W-:Y:S04]  /*ce40*/  LDGSTS.E.BYPASS.LTC128B.128 [R5+0x13100], [R8.64], !P5 ;  /* 0x1310000008057fae */ /* 0x0005e8000e901d46 */
[----:B------:R2:W-:Y:S01]  /*ce50*/  LDGSTS.E.BYPASS.LTC128B.128 [R5+0x15100], [R6.64], !P4 ;  /* 0x1510000006057fae */ /* 0x0005e2000e101d46 */
[----:B-1----:R-:W-:Y:S05]  /*ce60*/  IADD3 R2, P0, R0, R28, RZ ;  /* 0x0000001c00027210 */ /* 0x002fea0007f1e0ff */
[----:B------:R-:W-:Y:S05]  /*ce70*/  IMAD.X R3, R4, 0x1, R12, P0 ;  /* 0x0000000104037824 */ /* 0x000fea00000e060c */
[----:B------:R2:W-:Y:S03]  /*ce80*/  LDGSTS.E.BYPASS.LTC128B.128 [R5+0x17100], [R2.64], !P3 ;  /* 0x1710000002057fae */ /* 0x0005e6000d901d46 */
.L_x_1063:
[----:B-1-34-:R-:W-:Y:S05]  /*ce90*/  BSYNC B0 ;  /* 0x0000000000007941 */ /* 0x01afea0003800000 */
.L_x_1062:
[----:B--2---:R-:W-:Y:S01]  /*cea0*/  FMNMX.FTZ R2, R188, R133, !PT ;  /* 0x00000085bc027209 */ /* 0x004fe20007810000 */
[----:B------:R-:W2:Y:S04]  /*ceb0*/  LDL R0, [R1+0x58] ;  /* 0x0000580001007983 */ /* 0x000ea80000100800 */
[----:B------:R-:W3:Y:S04]  /*cec0*/  LDL R5, [R1+0x60] ;  /* 0x0000600001057983 */ /* 0x000ee80000100800 */
[----:B------:R-:W4:Y:S04]  /*ced0*/  LDL R4, [R1+0x64] ;  /* 0x0000640001047983 */ /* 0x000f280000100800 */
[----:B------:R-:W4:Y:S04]  /*cee0*/  LDL R3, [R1+0x5c] ;  /* 0x00005c0001037983 */ /* 0x000f280000100800 */
[----:B------:R-:W0:Y:S01]  /*cef0*/  LDGDEPBAR ;  /* 0x00000000000079af */ /* 0x000e220000000000 */
[----:B--2---:R-:W-:Y:S02]  /*cf00*/  FMNMX.FTZ R0, R0, R134, !PT ;  /* 0x0000008600007209 */ /* 0x004fe40007810000 */
[----:B---3--:R-:W-:Y:S02]  /*cf10*/  FMNMX.FTZ R2, R5, R2, !PT ;  /* 0x0000000205027209 */ /* 0x008fe40007810000 */
[----:B----4-:R-:W-:Y:S02]  /*cf20*/  FMNMX.FTZ R0, R4, R0, !PT ;  /* 0x0000000004007209 */ /* 0x010fe40007810000 */
        /* <DEDUP_REMOVED lines=36> */
.L_x_1095:
[----:B------:R-:W3:Y:S01]  /*d170*/  LDL.LU R2, [R1+0x60] ;  /* 0x0000600001027983 */ /* 0x000ee20000300800 */
[----:B--2---:R-:W-:Y:S01]  /*d180*/  FMNMX.FTZ R3, R0, R4, !PT ;  /* 0x0000000400037209 */ /* 0x004fe20007810000 */
[C---:B-1----:R-:W-:Y:S01]  /*d190*/  FMUL.FTZ R4, R132.reuse, c[0x0][0x2d0] ;  /* 0x0000b40084047a20 */ /* 0x042fe20000410000 */
[----:B------:R-:W-:Y:S01]  /*d1a0*/  WARPSYNC 0xffffffff ;  /* 0xffffffff00007948 */ /* 0x000fe20003800000 */
[----:B------:R-:W2:Y:S01]  /*d1b0*/  LDL.LU R32, [R1+0xa4] ;  /* 0x0000a40001207983 */ /* 0x000ea20000300800 */
[----:B------:R-:W-:Y:S02]  /*d1c0*/  FADD.FTZ R0, -R132, R133 ;  /* 0x0000008584007221 */ /* 0x000fe40000010100 */
[--C-:B------:R-:W-:Y:S01]  /*d1d0*/  FFMA.FTZ R7, R188, c[0x0][0x2d0], -R4.reuse ;  /* 0x0000b400bc077a23 */ /* 0x100fe20000010804 */
[----:B------:R-:W4:Y:S01]  /*d1e0*/  LDL.LU R31, [R1+0x58] ;  /* 0x00005800011f7983 */ /* 0x000f220000300800 */
[----:B------:R-:W-:Y:S02]  /*d1f0*/  FMUL.FTZ R0, R0, c[0x0][0x2d0] ;  /* 0x0000b40000007a20 */ /* 0x000fe40000410000 */
[--C-:B------:R-:W-:Y:S01]  /*d200*/  FFMA.FTZ R29, R176, c[0x0][0x2d0], -R4.reuse ;  /* 0x0000b400b01d7a23 */ /* 0x100fe20000010804 */
[----:B------:R-:W2:Y:S01]  /*d210*/  LDL.LU R30, [R1+0x64] ;  /* 0x00006400011e7983 */ /* 0x000ea20000300800 */
[----:B------:R-:W-:Y:S01]  /*d220*/  MUFU.EX2 R7, R7 ;  /* 0x0000000700077308 */ /* 0x000fe20000000800 */
[--C-:B------:R-:W-:Y:S02]  /*d230*/  FFMA.FTZ R10, R20, c[0x0][0x2d0], -R4.reuse ;  /* 0x0000b400140a7a23 */ /* 0x100fe40000010804 */
[----:B------:R-:W2:Y:S01]  /*d240*/  LDL.LU R27, [R1+0x5c] ;  /* 0x00005c00011b7983 */ /* 0x000ea20000300800 */
[--C-:B------:R-:W-:Y:S02]  /*d250*/  FFMA.FTZ R28, R21, c[0x0][0x2d0], -R4.reuse ;  /* 0x0000b400151c7a23 */ /* 0x100fe40000010804 */
[--C-:B------:R-:W-:Y:S02]  /*d260*/  FFMA.FTZ R5, R191, c[0x0][0x2d0], -R4.reuse ;  /* 0x0000b400bf057a23 */ /* 0x100fe40000010804 */
[--C-:B------:R-:W-:Y:S02]  /*d270*/  FFMA.FTZ R183, R183, c[0x0][0x2d0], -R4.reuse ;  /* 0x0000b400b7b77a23 */ /* 0x100fe40000010804 */
[----:B------:R4:W-:Y:S01]  /*d280*/  MUFU.EX2 R9, R5 ;  /* 0x0000000500097308 */ /* 0x0009e20000000800 */
[--C-:B------:R-:W-:Y:S02]  /*d290*/  FFMA.FTZ R14, R14, c[0x0][0x2d0], -R4.reuse ;  /* 0x0000b4000e0e7a23 */ /* 0x100fe40000010804 */
[--C-:B------:R-:W-:Y:S02]  /*d2a0*/  FFMA.FTZ R26, R13, c[0x0][0x2d0], -R4.reuse ;  /* 0x0000b4000d1a7a23 */ /* 0x100fe40000010804 */
        /* <DEDUP_REMOVED lines=8> */
[----:B---3--:R-:W-:Y:S03]  /*d330*/  FFMA.FTZ R6, R2, c[0x0][0x2d0], -R4 ;  /* 0x0000b40002067a23 */ /* 0x008fe60000010804 */
[----:B------:R-:W1:Y:S01]  /*d340*/  MUFU.EX2 R2, R0 ;  /* 0x0000000000027308 */ /* 0x000e620000000800 */
[----:B------:R-:W-:Y:S04]  /*d350*/  FMUL.FTZ R4, R3, c[0x0][0x2d0] ;  /* 0x0000b40003047a20 */ /* 0x000fe80000410000 */
[--C-:B------:R-:W-:Y:S02]  /*d360*/  FFMA.FTZ R189, R177, c[0x0][0x2d0], -R4.reuse ;  /* 0x0000b400b1bd7a23 */ /* 0x100fe40000010804 */
[--C-:B----4-:R-:W-:Y:S02]  /*d370*/  FFMA.FTZ R5, R31, c[0x0][0x2d0], -R4.reuse ;  /* 0x0000b4001f057a23 */ /* 0x110fe40000010804 */
[--C-:B------:R-:W-:Y:S01]  /*d380*/  FFMA.FTZ R22, R16, c[0x0][0x2d0], -R4.reuse ;  /* 0x0000b40010167a23 */ /* 0x100fe20000010804 */
[----:B------:R-:W3:Y:S01]  /*d390*/  MUFU.EX2 R176, R6 ;  /* 0x0000000600b07308 */ /* 0x000ee20000000800 */
[--C-:B------:R-:W-:Y:S02]  /*d3a0*/  FFMA.FTZ R190, R190, c[0x0][0x2d0], -R4.reuse ;  /* 0x0000b400bebe7a23 */ /* 0x100fe40000010804 */
[--C-:B------:R-:W-:Y:S02]  /*d3b0*/  FFMA.FTZ R182, R182, c[0x0][0x2d0], -R4.reuse ;  /* 0x0000b400b6b67a23 */ /* 0x100fe40000010804 */
[--C-:B--2---:R-:W-:Y:S02]  /*d3c0*/  FFMA.FTZ R133, R27, c[0x0][0x2d0], -R4.reuse ;  /* 0x0000b4001b857a23 */ /* 0x104fe40000010804 */
[--C-:B------:R-:W-:Y:S02]  /*d3d0*/  FFMA.FTZ R181, R181, c[0x0][0x2d0], -R4.reuse ;  /* 0x0000b400b5b57a23 */ /* 0x100fe40000010804 */
[--C-:B------:R-:W-:Y:S01]  /*d3e0*/  FFMA.FTZ R27, R24, c[0x0][0x2d0], -R4.reuse ;  /* 0x0000b400181b7a23 */ /* 0x100fe20000010804 */
[----:B------:R2:W-:Y:S01]  /*d3f0*/  MUFU.EX2 R177, R5 ;  /* 0x0000000500b17308 */ /* 0x0005e20000000800 */
[--C-:B------:R-:W-:Y:S02]  /*d400*/  FFMA.FTZ R23, R23, c[0x0][0x2d0], -R4.reuse ;  /* 0x0000b40017177a23 */ /* 0x100fe40000010804 */
[----:B------:R-:W-:Y:S02]  /*d410*/  FFMA.FTZ R19, R19, c[0x0][0x2d0], -R4 ;  /* 0x0000b40013137a23 */ /* 0x000fe40000010804 */
[C---:B-1----:R-:W-:Y:S02]  /*d420*/  FFMA.FTZ R0, R2.reuse, R32, R7 ;  /* 0x0000002002007223 */ /* 0x042fe40000010007 */
[C---:B------:R-:W-:Y:S02]  /*d430*/  FMUL.FTZ R32, R2.reuse, R136 ;  /* 0x0000008802207220 */ /* 0x040fe40000410000 */
[----:B------:R-:W4:Y:S01]  /*d440*/  LDL.LU R136, [R1+0xa0] ;  /* 0x0000a00001887983 */ /* 0x000f220000300800 */
[C---:B------:R-:W-:Y:S01]  /*d450*/  FMUL.FTZ R21, R2.reuse, R149 ;  /* 0x0000009502157220 */ /* 0x040fe20000410000 */
[----:B------:R-:W-:Y:S01]  /*d460*/  MOV R149, R10 ;  /* 0x0000000a00957202 */ /* 0x000fe20000000f00 */
[----:B------:R-:W-:Y:S01]  /*d470*/  FMUL.FTZ R33, R2, R137 ;  /* 0x0000008902217220 */ /* 0x000fe20000410000 */
[----:B------:R-:W-:Y:S01]  /*d480*/  MUFU.EX2 R189, R189 ;  /* 0x000000bd00bd7308 */ /* 0x000fe20000000800 */
[C---:B---3--:R-:W-:Y:S01]  /*d490*/  FADD.FTZ R6, R176.reuse, R0 ;  /* 0x00000000b0067221 */ /* 0x048fe20000010000 */
[----:B------:R-:W-:Y:S01]  /*d4a0*/  F2FP.PACK_AB R176, R176, R7 ;  /* 0x00000007b0b0723e */ /* 0x000fe200000000ff */
[----:B------:R-:W-:Y:S01]  /*d4b0*/  FADD.FTZ R0, -R3, R134 ;  /* 0x0000008603007221 */ /* 0x000fe20000010100 */
[----:B------:R-:W-:Y:S01]  /*d4c0*/  MOV R134, R12 ;  /* 0x0000000c00867202 */ /* 0x000fe20000000f00 */
[----:B------:R-:W-:Y:S02]  /*d4d0*/  FMUL.FTZ R16, R2, R152 ;  /* 0x0000009802107220 */ /* 0x000fe40000410000 */
[----:B------:R-:W-:Y:S02]  /*d4e0*/  FMUL.FTZ R0, R0, c[0x0][0x2d0] ;  /* 0x0000b40000007a20 */ /* 0x000fe40000410000 */
[----:B------:R-:W-:Y:S02]  /*d4f0*/  FFMA.FTZ R7, R30, c[0x0][0x2d0], -R4 ;  /* 0x0000b4001e077a23 */ /* 0x000fe40000010804 */
[C---:B------:R-:W-:Y:S02]  /*d500*/  FMUL.FTZ R12, R2.reuse, R156 ;  /* 0x0000009c020c7220 */ /* 0x040fe40000410000 */
[----:B------:R-:W1:Y:S01]  /*d510*/  MUFU.EX2 R0, R0 ;  /* 0x0000000000007308 */ /* 0x000e620000000800 */
[C---:B------:R-:W-:Y:S02]  /*d520*/  FMUL.FTZ R13, R2.reuse, R157 ;  /* 0x0000009d020d7220 */ /* 0x040fe40000410000 */
[----:B------:R-:W-:Y:S02]  /*d530*/  FMUL.FTZ R17, R2, R153 ;  /* 0x0000009902117220 */ /* 0x000fe40000410000 */
[----:B------:R-:W-:Y:S02]  /*d540*/  FADD.FTZ R6, R9, R6 ;  /* 0x0000000609067221 */ /* 0x000fe40000010000 */
[----:B------:R-:W-:Y:S02]  /*d550*/  FFMA.FTZ R18, R18, c[0x0][0x2d0], -R4 ;  /* 0x0000b40012127a23 */ /* 0x000fe40000010804 */
[----:B------:R-:W-:Y:S01]  /*d560*/  FADD.FTZ R188, R8, R6 ;  /* 0x0000000608bc7221 */ /* 0x000fe20000010000 */
[----:B------:R3:W-:Y:S01]  /*d570*/  MUFU.EX2 R153, R7 ;  /* 0x0000000700997308 */ /* 0x0007e20000000800 */
[----:B--2---:R-:W-:Y:S01]  /*d580*/  FMUL.FTZ R5, R2, R165 ;  /* 0x000000a502057220 */ /* 0x004fe20000410000 */
[----:B------:R-:W-:Y:S01]  /*d590*/  MOV R165, R22 ;  /* 0x0000001600a57202 */ /* 0x000fe20000000f00 */
[--C-:B------:R-:W-:Y:S02]  /*d5a0*/  FFMA.FTZ R187, R187, c[0x0][0x2d0], -R4.reuse ;  /* 0x0000b400bbbb7a23 */ /* 0x100fe40000010804 */
[--C-:B------:R-:W-:Y:S02]  /*d5b0*/  FFMA.FTZ R186, R186, c[0x0][0x2d0], -R4.reuse ;  /* 0x0000b400baba7a23 */ /* 0x100fe40000010804 */
[--C-:B------:R-:W-:Y:S01]  /*d5c0*/  FFMA.FTZ R191, R178, c[0x0][0x2d0], -R4.reuse ;  /* 0x0000b400b2bf7a23 */ /* 0x100fe20000010804 */
[----:B------:R-:W-:Y:S01]  /*d5d0*/  F2FP.PACK_AB R178, R8, R9 ;  /* 0x0000000908b2723e */ /* 0x000fe200000000ff */
[----:B------:R-:W-:Y:S01]  /*d5e0*/  FFMA.FTZ R15, R15, c[0x0][0x2d0], -R4 ;  /* 0x0000b4000f0f7a23 */ /* 0x000fe20000010804 */
[----:B------:R-:W-:Y:S01]  /*d5f0*/  MUFU.EX2 R156, R133 ;  /* 0x00000085009c7308 */ /* 0x000fe20000000800 */
[C---:B------:R-:W-:Y:S02]  /*d600*/  FMUL.FTZ R4, R2.reuse, R164 ;  /* 0x000000a402047220 */ /* 0x040fe40000410000 */
[----:B------:R-:W-:Y:S01]  /*d610*/  FMUL.FTZ R8, R2, R160 ;  /* 0x000000a002087220 */ /* 0x000fe20000410000 */
[----:B------:R-:W-:Y:S01]  /*d620*/  MOV R164, R15 ;  /* 0x0000000f00a47202 */ /* 0x000fe20000000f00 */
[C---:B-1----:R-:W-:Y:S01]  /*d630*/  FMUL.FTZ R10, R0.reuse, R162 ;  /* 0x000000a2000a7220 */ /* 0x042fe20000410000 */
[----:B------:R-:W-:Y:S01]  /*d640*/  MOV R160, R18 ;  /* 0x0000001200a07202 */ /* 0x000fe20000000f00 */
[----:B------:R-:W2:Y:S01]  /*d650*/  LDL R162, [R1+0x38] ;  /* 0x0000380001a27983 */ /* 0x000ea20000100800 */
[C---:B------:R-:W-:Y:S02]  /*d660*/  FMUL.FTZ R34, R0.reuse, R138 ;  /* 0x0000008a00227220 */ /* 0x040fe40000410000 */
[C---:B------:R-:W-:Y:S01]  /*d670*/  FMUL.FTZ R35, R0.reuse, R139 ;  /* 0x0000008b00237220 */ /* 0x040fe20000410000 */
[----:B------:R-:W1:Y:S01]  /*d680*/  MUFU.EX2 R157, R190 ;  /* 0x000000be009d7308 */ /* 0x000e620000000800 */
[C---:B------:R-:W-:Y:S01]  /*d690*/  FMUL.FTZ R6, R0.reuse, R166 ;  /* 0x000000a600067220 */ /* 0x040fe20000410000 */
[----:B------:R-:W-:Y:S01]  /*d6a0*/  MOV R166, R14 ;  /* 0x0000000e00a67202 */ /* 0x000fe20000000f00 */
[C---:B---3--:R-:W-:Y:S01]  /*d6b0*/  FMUL.FTZ R7, R0.reuse, R167 ;  /* 0x000000a700077220 */ /* 0x048fe20000410000 */
[----:B------:R-:W-:Y:S01]  /*d6c0*/  MOV R167, R11 ;  /* 0x0000000b00a77202 */ /* 0x000fe20000000f00 */
[----:B------:R-:W-:Y:S02]  /*d6d0*/  FMUL.FTZ R14, R0, R158 ;  /* 0x0000009e000e7220 */ /* 0x000fe40000410000 */
[----:B------:R-:W3:Y:S01]  /*d6e0*/  LDL R158, [R1] ;  /* 0x00000000019e7983 */ /* 0x000ee20000100800 */
[----:B------:R-:W-:Y:S01]  /*d6f0*/  FMUL.FTZ R9, R2, R161 ;  /* 0x000000a102097220 */ /* 0x000fe20000410000 */
[----:B------:R-:W-:Y:S01]  /*d700*/  MOV R161, R19 ;  /* 0x0000001300a17202 */ /* 0x000fe20000000f00 */
[C---:B------:R-:W-:Y:S01]  /*d710*/  FMUL.FTZ R11, R0.reuse, R163 ;  /* 0x000000a3000b7220 */ /* 0x040fe20000410000 */
[----:B------:R-:W4:Y:S01]  /*d720*/  MUFU.EX2 R133, R185 ;  /* 0x000000b900857308 */ /* 0x000f220000000800 */
[C---:B------:R-:W-:Y:S02]  /*d730*/  FMUL.FTZ R15, R0.reuse, R159 ;  /* 0x0000009f000f7220 */ /* 0x040fe40000410000 */
[C---:B------:R-:W-:Y:S02]  /*d740*/  FMUL.FTZ R18, R0.reuse, R154 ;  /* 0x0000009a00127220 */ /* 0x040fe40000410000 */
[----:B------:R-:W-:Y:S02]  /*d750*/  FMUL.FTZ R19, R0, R155 ;  /* 0x0000009b00137220 */ /* 0x000fe40000410000 */
[C---:B------:R-:W-:Y:S01]  /*d760*/  FMUL.FTZ R20, R2.reuse, R148 ;  /* 0x0000009402147220 */ /* 0x040fe20000410000 */
[----:B------:R-:W-:Y:S01]  /*d770*/  MOV R148, R25 ;  /* 0x0000001900947202 */ /* 0x000fe20000000f00 */
[C---:B------:R-:W-:Y:S01]  /*d780*/  FMUL.FTZ R24, R2.reuse, R144 ;  /* 0x0000009002187220 */ /* 0x040fe20000410000 */
[----:B------:R-:W-:Y:S01]  /*d790*/  MOV R144, R29 ;  /* 0x0000001d00907202 */ /* 0x000fe20000000f00 */
[----:B------:R-:W-:Y:S01]  /*d7a0*/  FMUL.FTZ R29, R2, R141 ;  /* 0x0000008d021d7220 */ /* 0x000fe20000410000 */
[----:B------:R-:W-:Y:S01]  /*d7b0*/  MOV R141, R23 ;  /* 0x00000017008d7202 */ /* 0x000fe20000000f00 */
[C---:B------:R-:W-:Y:S01]  /*d7c0*/  FMUL.FTZ R23, R0.reuse, R151 ;  /* 0x0000009700177220 */ /* 0x040fe20000410000 */
[----:B-1----:R-:W-:Y:S01]  /*d7d0*/  F2FP.PACK_AB R179, R157, R156 ;  /* 0x0000009c9db3723e */ /* 0x002fe200000000ff */
[----:B------:R-:W-:Y:S01]  /*d7e0*/  FMUL.FTZ R22, R0, R150 ;  /* 0x0000009600167220 */ /* 0x000fe20000410000 */
[----:B------:R-:W-:Y:S01]  /*d7f0*/  MOV R155, R144 ;  /* 0x00000090009b7202 */ /* 0x000fe20000000f00 */
[C---:B------:R-:W-:Y:S01]  /*d800*/  FMUL.FTZ R25, R2.reuse, R145 ;  /* 0x0000009102197220 */ /* 0x040fe20000410000 */
[----:B------:R-:W-:Y:S01]  /*d810*/  MOV R145, R28 ;  /* 0x0000001c00917202 */ /* 0x000fe20000000f00 */
[----:B------:R-:W-:Y:S01]  /*d820*/  FMUL.FTZ R28, R2, R140 ;  /* 0x0000008c021c7220 */ /* 0x000fe20000410000 */
[----:B------:R-:W-:Y:S01]  /*d830*/  MOV R140, R27 ;  /* 0x0000001b008c7202 */ /* 0x000fe20000000f00 */
[----:B------:R-:W-:Y:S01]  /*d840*/  FMUL.FTZ R27, R0, R147 ;  /* 0x00000093001b7220 */ /* 0x000fe20000410000 */
[----:B------:R-:W-:Y:S01]  /*d850*/  MOV R150, R134 ;  /* 0x0000008600967202 */ /* 0x000fe20000000f00 */
[C---:B-----5:R-:W-:Y:S01]  /*d860*/  FMUL.FTZ R36, R2.reuse, R36 ;  /* 0x0000002402247220 */ /* 0x060fe20000410000 */
[----:B------:R-:W-:Y:S01]  /*d870*/  MUFU.EX2 R144, R183 ;  /* 0x000000b700907308 */ /* 0x000fe20000000800 */
[C---:B------:R-:W-:Y:S01]  /*d880*/  FMUL.FTZ R37, R2.reuse, R37 ;  /* 0x0000002502257220 */ /* 0x040fe20000410000 */
[----:B------:R-:W-:Y:S01]  /*d890*/  MOV R163, R141 ;  /* 0x0000008d00a37202 */ /* 0x000fe20000000f00 */
[C---:B------:R-:W-:Y:S01]  /*d8a0*/  FMUL.FTZ R40, R2.reuse, R40 ;  /* 0x0000002802287220 */ /* 0x040fe20000410000 */
[----:B------:R-:W-:Y:S01]  /*d8b0*/  MOV R159, R140 ;  /* 0x0000008c009f7202 */ /* 0x000fe20000000f00 */
[C---:B------:R-:W-:Y:S01]  /*d8c0*/  FMUL.FTZ R41, R2.reuse, R41 ;  /* 0x0000002902297220 */ /* 0x040fe20000410000 */
[----:B------:R-:W-:Y:S01]  /*d8d0*/  MOV R154, R145 ;  /* 0x00000091009a7202 */ /* 0x000fe20000000f00 */
        /* <DEDUP_REMOVED lines=41> */
[----:B-1----:R-:W-:Y:S01]  /*db70*/  MOV R163, R149 ;  /* 0x0000009500a37202 */ /* 0x002fe20000000f00 */
        /* <DEDUP_REMOVED lines=12> */
[----:B------:R-:W-:Y:S01]  /*dc40*/  MOV R2, R26 ;  /* 0x0000001a00027202 */ /* 0x000fe20000000f00 */
        /* <DEDUP_REMOVED lines=54> */
[----:B----4-:R-:W-:Y:S01]  /*dfb0*/  FFMA.FTZ R152, R0, R136, R177 ;  /* 0x0000008800987223 */ /* 0x010fe200000100b1 */
[----:B------:R-:W-:Y:S01]  /*dfc0*/  F2FP.PACK_AB R177, R153, R177 ;  /* 0x000000b199b1723e */ /* 0x000fe200000000ff */
[----:B------:R-:W1:Y:S01]  /*dfd0*/  LDSM.16.MT88.4 R136, [R250] ;  /* 0x00000000fa88783b */ /* 0x000e620000004200 */
[----:B------:R-:W-:Y:S07]  /*dfe0*/  FADD.FTZ R0, R133, R188 ;  /* 0x000000bc85007221 */ /* 0x000fee0000010000 */
[----:B------:R-:W4:Y:S01]  /*dff0*/  LDL.LU R188, [R1+0x68] ;  /* 0x0000680001bc7983 */ /* 0x000f220000300800 */
        /* <DEDUP_REMOVED lines=9> */
[----:B-1----:R-:W-:Y:S02]  /*e090*/  MOV R162, R167 ;  /* 0x000000a700a27202 */ /* 0x002fe40000000f00 */
[----:B------:R-:W-:Y:S02]  /*e0a0*/  MOV R167, R166 ;  /* 0x000000a600a77202 */ /* 0x000fe40000000f00 */
[----:B------:R-:W-:Y:S02]  /*e0b0*/  MOV R166, R2 ;  /* 0x0000000200a67202 */ /* 0x000fe40000000f00 */
[----:B------:R-:W1:Y:S10]  /*e0c0*/  MUFU.EX2 R2, R184 ;  /* 0x000000b800027308 */ /* 0x000e740000000800 */
[----:B------:R-:W-:Y:S01]  /*e0d0*/  MUFU.EX2 R184, R159 ;  /* 0x0000009f00b87308 */ /* 0x000fe20000000800 */
[C---:B--2---:R-:W-:Y:S08]  /*e0e0*/  HMMA.16816.F32 R28, R176.reuse, R136, R28 ;  /* 0x00000088b01c723c */ /* 0x044ff0000000181c */
[C---:B------:R-:W-:Y:S01]  /*e0f0*/  HMMA.16816.F32 R32, R176.reuse, R138, R32 ;  /* 0x0000008ab020723c */ /* 0x040fe20000001820 */
[----:B------:R-:W2:Y:S03]  /*e100*/  LDSM.16.MT88.4 R136, [R250+0x2000] ;  /* 0x00200000fa88783b */ /* 0x000ea60000004200 */
[----:B-1----:R-:W-:Y:S04]  /*e110*/  FADD.FTZ R0, R2, R0 ;  /* 0x0000000002007221 */ /* 0x002fe80000010000 */
[----:B------:R-:W-:Y:S04]  /*e120*/  FADD.FTZ R0, R144, R0 ;  /* 0x0000000090007221 */ /* 0x000fe80000010000 */
[----:B------:R-:W-:Y:S01]  /*e130*/  FADD.FTZ R0, R134, R0 ;  /* 0x0000000086007221 */ /* 0x000fe20000010000 */
        /* <DEDUP_REMOVED lines=8> */
[----:B---3--:R-:W1:Y:S07]  /*e1c0*/  LDSM.16.MT88.4 R136, [R158+0x2000] ;  /* 0x002000009e88783b */ /* 0x008e6e0000004200 */
        /* <DEDUP_REMOVED lines=31> */
[----:B------:R-:W3:Y:S01]  /*e3c0*/  MUFU.EX2 R2, R155 ;  /* 0x0000009b00027308 */ /* 0x000ee20000000800 */
[----:B------:R-:W-:Y:S02]  /*e3d0*/  F2FP.PACK_AB R139, R185, R186 ;  /* 0x000000bab98b723e */ /* 0x000fe400000000ff */
[----:B------:R-:W-:Y:S05]  /*e3e0*/  F2FP.PACK_AB R177, R182, R181 ;  /* 0x000000b5b6b1723e */ /* 0x000fea00000000ff */
[C---:B------:R-:W-:Y:S02]  /*e3f0*/  HMMA.16816.F32 R4, R136.reuse, R140, R4 ;  /* 0x0000008c8804723c */ /* 0x040fe40000001804 */
[----:B------:R-:W4:Y:S03]  /*e400*/  MUFU.EX2 R134, R154 ;  /* 0x0000009a00867308 */ /* 0x000f260000000800 */
[----:B-1----:R-:W-:Y:S03]  /*e410*/  FADD.FTZ R0, R133, R0 ;  /* 0x0000000085007221 */ /* 0x002fe60000010000 */
[C---:B------:R-:W-:Y:S01]  /*e420*/  HMMA.16816.F32 R8, R136.reuse, R142, R8 ;  /* 0x0000008e8808723c */ /* 0x040fe20000001808 */
[----:B------:R-:W1:Y:S03]  /*e430*/  LDSM.16.MT88.4 R140, [R251+0x800] ;  /* 0x00080000fb8c783b */ /* 0x000e660000004200 */
[----:B------:R-:W-:Y:S01]  /*e440*/  MUFU.EX2 R176, R162 ;  /* 0x000000a200b07308 */ /* 0x000fe20000000800 */
[----:B---3--:R-:W-:Y:S04]  /*e450*/  FADD.FTZ R0, R2, R0 ;  /* 0x0000000002007221 */ /* 0x008fe80000010000 */
[----:B------:R-:W-:Y:S05]  /*e460*/  FADD.FTZ R0, R148, R0 ;  /* 0x0000000094007221 */ /* 0x000fea0000010000 */
[----:B------:R-:W-:Y:S01]  /*e470*/  MUFU.EX2 R178, R166 ;  /* 0x000000a600b27308 */ /* 0x000fe20000000800 */
[C---:B----4-:R-:W-:Y:S01]  /*e480*/  FADD.FTZ R0, R134.reuse, R0 ;  /* 0x0000000086007221 */ /* 0x050fe20000010000 */
        /* <DEDUP_REMOVED lines=47> */
[----:B------:R-:W4:Y:S02]  /*e780*/  MUFU.EX2 R134, R164 ;  /* 0x000000a400867308 */ /* 0x000f240000000800 */
[----:B------:R-:W-:Y:S02]  /*e790*/  F2FP.PACK_AB R136, R2, R133 ;  /* 0x000000850288723e */ /* 0x000fe400000000ff */
[----:B------:R-:W-:Y:S02]  /*e7a0*/  F2FP.PACK_AB R137, R189, R191 ;  /* 0x000000bfbd89723e */ /* 0x000fe400000000ff */
[----:B------:R-:W-:Y:S04]  /*e7b0*/  F2FP.PACK_AB R139, R183, R184 ;  /* 0x000000b8b78b723e */ /* 0x000fe800000000ff */
[----:B------:R2:W2:Y:S03]  /*e7c0*/  MUFU.EX2 R2, R163 ;  /* 0x000000a300027308 */ /* 0x0004a60000000800 */
[C---:B-1----:R-:W-:Y:S07]  /*e7d0*/  HMMA.16816.F32 R4, R136.reuse, R140, R4 ;  /* 0x0000008c8804723c */ /* 0x042fee0000001804 */
[----:B------:R-:W1:Y:S01]  /*e7e0*/  MUFU.EX2 R133, R167 ;  /* 0x000000a700857308 */ /* 0x000e620000000800 */
[C---:B------:R-:W-:Y:S01]  /*e7f0*/  HMMA.16816.F32 R8, R136.reuse, R142, R8 ;  /* 0x0000008e8808723c */ /* 0x040fe20000001808 */
[----:B------:R-:W1:Y:S03]  /*e800*/  LDSM.16.MT88.4 R140, [R158+0x1000] ;  /* 0x001000009e8c783b */ /* 0x000e660000004200 */
[----:B----4-:R-:W-:Y:S04]  /*e810*/  F2FP.PACK_AB R179, R134, R180 ;  /* 0x000000b486b3723e */ /* 0x010fe800000000ff */
[C---:B--2---:R-:W-:Y:S01]  /*e820*/  HMMA.16816.F32 R12, R136.reuse, R144, R12 ;  /* 0x00000090880c723c */ /* 0x044fe2000000180c */
[----:B------:R-:W-:Y:S03]  /*e830*/  LDSM.16.MT88.4 R160, [R250+0x1800] ;  /* 0x00180000faa0783b */ /* 0x000fe60000004200 */
[----:B------:R-:W-:Y:S04]  /*e840*/  FADD.FTZ R0, R2, R0 ;  /* 0x0000000002007221 */ /* 0x000fe80000010000 */
[C---:B------:R-:W-:Y:S01]  /*e850*/  HMMA.16816.F32 R16, R136.reuse, R146, R16 ;  /* 0x000000928810723c */ /* 0x040fe20000001810 */
[----:B------:R-:W2:Y:S03]  /*e860*/  LDSM.16.MT88.4 R144, [R250+0x3000] ;  /* 0x00300000fa90783b */ /* 0x000ea60000004200 */
[C---:B------:R-:W-:Y:S01]  /*e870*/  FADD.FTZ R0, R176.reuse, R0 ;  /* 0x00000000b0007221 */ /* 0x040fe20000010000 */
[----:B------:R-:W-:Y:S01]  /*e880*/  F2FP.PACK_AB R176, R176, R2 ;  /* 0x00000002b0b0723e */ /* 0x000fe200000000ff */
[----:B------:R-:W-:Y:S02]  /*e890*/  FADD.FTZ R2, R153, R152 ;  /* 0x0000009899027221 */ /* 0x000fe40000010000 */
[C---:B---3--:R-:W-:Y:S01]  /*e8a0*/  HMMA.16816.F32 R20, R136.reuse, R148, R20 ;  /* 0x000000948814723c */ /* 0x048fe20000001814 */
        /* <DEDUP_REMOVED lines=10> */
[----:B------:R-:W1:Y:S07]  /*e950*/  LDSM.16.MT88.4 R140, [R251+0x3000] ;  /* 0x00300000fb8c783b */ /* 0x000e6e0000004200 */
[C---:B--2---:R-:W-:Y:S08]  /*e960*/  HMMA.16816.F32 R36, R136.reuse, R144, R36 ;  /* 0x000000908824723c */ /* 0x044ff00000001824 */
[C---:B------:R-:W-:Y:S01]  /*e970*/  HMMA.16816.F32 R40, R136.reuse, R146, R40 ;  /* 0x000000928828723c */ /* 0x040fe20000001828 */
[----:B------:R-:W2:Y:S03]  /*e980*/  LDSM.16.MT88.4 R144, [R158+0x3000] ;  /* 0x003000009e90783b */ /* 0x000ea60000004200 */
[----:B---3--:R-:W-:Y:S01]  /*e990*/  FADD.FTZ R0, R156, R2 ;  /* 0x000000029c007221 */ /* 0x008fe20000010000 */
[----:B------:R-:W-:Y:S03]  /*e9a0*/  MOV R2, R157 ;  /* 0x0000009d00027202 */ /* 0x000fe60000000f00 */
[C---:B-1----:R-:W-:Y:S04]  /*e9b0*/  HMMA.16816.F32 R44, R136.reuse, R148, R44 ;  /* 0x00000094882c723c */ /* 0x042fe8000000182c */
[----:B------:R-:W-:Y:S04]  /*e9c0*/  FADD.FTZ R0, R2, R0 ;  /* 0x0000000002007221 */ /* 0x000fe80000010000 */
[C---:B------:R-:W-:Y:S01]  /*e9d0*/  HMMA.16816.F32 R48, R136.reuse, R150, R48 ;  /* 0x000000968830723c */ /* 0x040fe20000001830 */
[----:B------:R-:W1:Y:S03]  /*e9e0*/  LDSM.16.MT88.4 R148, [R250+0x5000] ;  /* 0x00500000fa94783b */ /* 0x000e660000004200 */
[----:B------:R-:W-:Y:S04]  /*e9f0*/  FADD.FTZ R0, R190, R0 ;  /* 0x00000000be007221 */ /* 0x000fe80000010000 */
[C---:B------:R-:W-:Y:S04]  /*ea00*/  HMMA.16816.F32 R52, R136.reuse, R140, R52 ;  /* 0x0000008c8834723c */ /* 0x040fe80000001834 */
        /* <DEDUP_REMOVED lines=20> */
[----:B------:R-:W-:Y:S01]  /*eb50*/  FADD.FTZ R2, R180, R0 ;  /* 0x00000000b4027221 */ /* 0x000fe20000010000 */
[----:B------:R-:W-:Y:S03]  /*eb60*/  IADD3 R0, R188, -0x1, RZ ;  /* 0xffffffffbc007810 */ /* 0x000fe60007ffe0ff */
[----:B------:R-:W-:Y:S01]  /*eb70*/  FADD.FTZ R2, R134, R2 ;  /* 0x0000000286027221 */ /* 0x000fe20000010000 */
[C---:B--2---:R-:W-:Y:S01]  /*eb80*/  HMMA.16816.F32 R84, R136.reuse, R144, R84 ;  /* 0x000000908854723c */ /* 0x044fe20000001854 */
[----:B------:R-:W-:Y:S02]  /*eb90*/  STL [R1+0x68], R0 ;  /* 0x0000680001007387 */ /* 0x000fe40000100800 */
[----:B------:R-:W-:Y:S02]  /*eba0*/  MOV R134, R3 ;  /* 0x0000000300867202 */ /* 0x000fe40000000f00 */
[----:B------:R-:W-:Y:S03]  /*ebb0*/  STL [R1+0xa0], R2 ;  /* 0x0000a00201007387 */ /* 0x000fe60000100800 */
        /* <DEDUP_REMOVED lines=12> */
[C---:B------:R-:W-:Y:S08]  /*ec80*/  HMMA.16816.F32 R120, R136.reuse, R150, R120 ;  /* 0x000000968878723c */ /* 0x040ff00000001878 */
[C---:B---3--:R-:W-:Y:S07]  /*ec90*/  HMMA.16816.F32 R124, R136.reuse, R140, R124 ;  /* 0x0000008c887c723c */ /* 0x048fee000000187c */
[----:B------:R-:W-:Y:S01]  /*eca0*/  MOV R141, R158 ;  /* 0x0000009e008d7202 */ /* 0x000fe20000000f00 */
[----:B------:R-:W-:Y:S04]  /*ecb0*/  HMMA.16816.F32 R128, R136, R142, R128 ;  /* 0x0000008e8880723c */ /* 0x000fe80000001880 */
[----:B------:R-:W1:Y:S04]  /*ecc0*/  LDSM.16.MT88.4 R136, [R141+0x1800] ;  /* 0x001800008d88783b */ /* 0x000e680000004200 */
[C---:B------:R-:W-:Y:S04]  /*ecd0*/  HMMA.16816.F32 R164, R176.reuse, R160, R4 ;  /* 0x000000a0b0a4723c */ /* 0x040fe80000001804 */
[----:B------:R-:W3:Y:S04]  /*ece0*/  LDSM.16.MT88.4 R4, [R250+0x3800] ;  /* 0x00380000fa04783b */ /* 0x000ee80000004200 */
[C---:B------:R-:W-:Y:S04]  /*ecf0*/  HMMA.16816.F32 R160, R176.reuse, R162, R8 ;  /* 0x000000a2b0a0723c */ /* 0x040fe80000001808 */
[----:B------:R-:W3:Y:S04]  /*ed00*/  LDSM.16.MT88.4 R8, [R252+0x3800] ;  /* 0x00380000fc08783b */ /* 0x000ee80000004200 */
[C---:B------:R-:W-:Y:S04]  /*ed10*/  HMMA.16816.F32 R156, R176.reuse, R152, R12 ;  /* 0x00000098b09c723c */ /* 0x040fe8000000180c */
[----:B------:R-:W3:Y:S04]  /*ed20*/  LDSM.16.MT88.4 R12, [R251+0x3800] ;  /* 0x00380000fb0c783b */ /* 0x000ee80000004200 */
[C---:B------:R-:W-:Y:S08]  /*ed30*/  HMMA.16816.F32 R152, R176.reuse, R154, R16 ;  /* 0x0000009ab098723c */ /* 0x040ff00000001810 */
[C---:B--2---:R-:W-:Y:S07]  /*ed40*/  HMMA.16816.F32 R148, R176.reuse, R144, R20 ;  /* 0x00000090b094723c */ /* 0x044fee0000001814 */
[----:B------:R-:W-:Y:S01]  /*ed50*/  MOV R23, R141 ;  /* 0x0000008d00177202 */ /* 0x000fe20000000f00 */
[C---:B------:R-:W-:Y:S04]  /*ed60*/  HMMA.16816.F32 R144, R176.reuse, R146, R24 ;  /* 0x00000092b090723c */ /* 0x040fe80000001818 */
[----:B------:R-:W2:Y:S04]  /*ed70*/  LDSM.16.MT88.4 R16, [R23+0x3800] ;  /* 0x003800001710783b */ /* 0x000ea80000004200 */
[C---:B-1----:R-:W-:Y:S08]  /*ed80*/  HMMA.16816.F32 R140, R176.reuse, R136, R28 ;  /* 0x00000088b08c723c */ /* 0x042ff0000000181c */
[C---:B------:R-:W-:Y:S08]  /*ed90*/  HMMA.16816.F32 R136, R176.reuse, R138, R32 ;  /* 0x0000008ab088723c */ /* 0x040ff00000001820 */
[C---:B---3--:R-:W-:Y:S08]  /*eda0*/  HMMA.16816.F32 R36, R176.reuse, R4, R36 ;  /* 0x00000004b024723c */ /* 0x048ff00000001824 */
[C---:B------:R-:W-:Y:S01]  /*edb0*/  HMMA.16816.F32 R40, R176.reuse, R6, R40 ;  /* 0x00000006b028723c */ /* 0x040fe20000001828 */
[----:B------:R-:W1:Y:S07]  /*edc0*/  LDSM.16.MT88.4 R4, [R250+0x5800] ;  /* 0x00580000fa04783b */ /* 0x000e6e0000004200 */
[C---:B------:R-:W-:Y:S08]  /*edd0*/  HMMA.16816.F32 R44, R176.reuse, R8, R44 ;  /* 0x00000008b02c723c */ /* 0x040ff0000000182c */
[C---:B------:R-:W-:Y:S01]  /*ede0*/  HMMA.16816.F32 R48, R176.reuse, R10, R48 ;  /* 0x0000000ab030723c */ /* 0x040fe20000001830 */
[----:B------:R-:W3:Y:S02]  /*edf0*/  LDSM.16.MT88.4 R8, [R252+0x5800] ;  /* 0x00580000fc08783b */ /* 0x000ee40000004200 */
[----:B----4-:R-:W-:Y:S02]  /*ee00*/  ISETP.GT.AND P0, PT, R188, R133, PT ;  /* 0x00000085bc00720c */ /* 0x010fe40003f04270 */
[----:B------:R-:W-:Y:S03]  /*ee10*/  MOV R133, R132 ;  /* 0x0000008400857202 */ /* 0x000fe60000000f00 */
[C---:B------:R-:W-:Y:S08]  /*ee20*/  HMMA.16816.F32 R52, R176.reuse, R12, R52 ;  /* 0x0000000cb034723c */ /* 0x040ff00000001834 */
[C---:B------:R-:W-:Y:S01]  /*ee30*/  HMMA.16816.F32 R56, R176.reuse, R14, R56 ;  /* 0x0000000eb038723c */ /* 0x040fe20000001838 */
[----:B------:R-:W4:Y:S07]  /*ee40*/  LDSM.16.MT88.4 R12, [R251+0x5800] ;  /* 0x00580000fb0c783b */ /* 0x000f2e0000004200 */
        /* <DEDUP_REMOVED lines=9> */
[C---:B----4-:R-:W-:Y:S08]  /*eee0*/  HMMA.16816.F32 R84, R176.reuse, R12, R84 ;  /* 0x0000000cb054723c */ /* 0x050ff00000001854 */
[C---:B------:R-:W-:Y:S01]  /*eef0*/  HMMA.16816.F32 R88, R176.reuse, R14, R88 ;  /* 0x0000000eb058723c */ /* 0x040fe20000001858 */
[----:B------:R-:W4:Y:S07]  /*ef00*/  LDSM.16.MT88.4 R12, [R251+0x7800] ;  /* 0x00780000fb0c783b */ /* 0x000f2e0000004200 */
[C---:B--2---:R-:W-:Y:S08]  /*ef10*/  HMMA.16816.F32 R92, R176.reuse, R16, R92 ;  /* 0x00000010b05c723c */ /* 0x044ff0000000185c */
[C---:B------:R-:W-:Y:S01]  /*ef20*/  HMMA.16816.F32 R96, R176.reuse, R18, R96 ;  /* 0x00000012b060723c */ /* 0x040fe20000001860 */
[----:B------:R-:W2:Y:S07]  /*ef30*/  LDSM.16.MT88.4 R16, [R23+0x7800] ;  /* 0x007800001710783b */ /* 0x000eae0000004200 */
[C---:B-1----:R-:W-:Y:S08]  /*ef40*/  HMMA.16816.F32 R100, R176.reuse, R4, R100 ;  /* 0x00000004b064723c */ /* 0x042ff00000001864 */
[C---:B------:R-:W-:Y:S08]  /*ef50*/  HMMA.16816.F32 R104, R176.reuse, R6, R104 ;  /* 0x00000006b068723c */ /* 0x040ff00000001868 */
[C---:B---3--:R-:W-:Y:S08]  /*ef60*/  HMMA.16816.F32 R108, R176.reuse, R8, R108 ;  /* 0x00000008b06c723c */ /* 0x048ff0000000186c */
[C---:B------:R-:W-:Y:S08]  /*ef70*/  HMMA.16816.F32 R112, R176.reuse, R10, R112 ;  /* 0x0000000ab070723c */ /* 0x040ff00000001870 */
[C---:B----4-:R-:W-:Y:S08]  /*ef80*/  HMMA.16816.F32 R116, R176.reuse, R12, R116 ;  /* 0x0000000cb074723c */ /* 0x050ff00000001874 */
[C---:B------:R-:W-:Y:S08]  /*ef90*/  HMMA.16816.F32 R120, R176.reuse, R14, R120 ;  /* 0x0000000eb078723c */ /* 0x040ff00000001878 */
[C---:B--2---:R-:W-:Y:S07]  /*efa0*/  HMMA.16816.F32 R124, R176.reuse, R16, R124 ;  /* 0x00000010b07c723c */ /* 0x044fee000000187c */
[----:B------:R-:W-:Y:S01]  /*efb0*/  MOV R16, R3 ;  /* 0x0000000300107202 */ /* 0x000fe20000000f00 */
[----:B------:R-:W-:Y:S01]  /*efc0*/  HMMA.16816.F32 R128, R176, R18, R128 ;  /* 0x00000012b080723c */ /* 0x000fe20000001880 */
[----:B------:R-:W-:Y:S07]  /*efd0*/  @!UPT UIADD3 URZ, URZ, URZ, URZ ;  /* 0x0000003f3f3ff290 */ /* 0x000fee000fffe03f */
[----:B------:R-:W-:-:S11]  /*efe0*/  @P0 BRA `(.L_x_1067) ;  /* 0xffffc04000000947 */ /* 0x000fd6000383ffff */
.L_x_1060:
[----:B------:R-:W-:Y:S05]  /*eff0*/  BRA.DIV ~URZ, `(.L_x_1068) ;  /* 0x000045227f007947 */ /* 0x000fea000b800000 */
[----:B------:R-:W2:Y:S04]  /*f000*/  LDL R0, [R1+0xa4] ;  /* 0x0000a40001007983 */ /* 0x000ea80000100800 */
[----:B--2---:R1:W2:Y:S02]  /*f010*/  SHFL.BFLY PT, R5, R0, 0x2, 0x1f ;  /* 0x0c401f0000057f89 */ /* 0x0042a400000e0000 */
.L_x_1096:
[----:B-1----:R-:W3:Y:S02]  /*f020*/  LDL.LU R0, [R1+0xa4] ;  /* 0x0000a40001007983 */ /* 0x002ee40000300800 */
[----:B--23--:R-:W-:Y:S01]  /*f030*/  FADD.FTZ R5, R5, R0 ;  /* 0x0000000005057221 */ /* 0x00cfe20000010000 */
[----:B------:R-:W-:Y:S05]  /*f040*/  BRA.DIV ~URZ, `(.L_x_1069) ;  /* 0x000045327f007947 */ /* 0x000fea000b800000 */
[----:B------:R-:W2:Y:S04]  /*f050*/  LDL.LU R2, [R1+0xa0] ;  /* 0x0000a00001027983 */ /* 0x000ea80000300800 */
[----:B------:R-:W1:Y:S02]  /*f060*/  SHFL.BFLY PT, R0, R5, 0x1, 0x1f ;  /* 0x0c201f0005007f89 */ /* 0x000e6400000e0000 */
[----:B-1----:R-:W-:-:S02]  /*f070*/  FADD.FTZ R5, R5, R0 ;  /* 0x0000000005057221 */ /* 0x002fc40000010000 */
[----:B--2---:R-:W1:Y:S02]  /*f080*/  SHFL.BFLY PT, R4, R2, 0x2, 0x1f ;  /* 0x0c401f0002047f89 */ /* 0x004e6400000e0000 */
[----:B-1----:R-:W-:-:S05]  /*f090*/  FADD.FTZ R4, R4, R2 ;  /* 0x0000000204047221 */ /* 0x002fca0000010000 */
[----:B------:R1:W2:Y:S02]  /*f0a0*/  SHFL.BFLY PT, R3, R4, 0x1, 0x1f ;  /* 0x0c201f0004037f89 */ /* 0x0002a400000e0000 */
.L_x_1097:
[----:B------:R-:W-:Y:S01]  /*f0b0*/  FSETP.NE.FTZ.AND P1, PT, R5, RZ, PT ;  /* 0x000000ff0500720b */ /* 0x000fe20003f35000 */
[----:B--2---:R-:W-:Y:S01]  /*f0c0*/  FADD.FTZ R3, R3, R4 ;  /* 0x0000000403037221 */ /* 0x004fe20000010000 */
[----:B------:R-:W-:Y:S02]  /*f0d0*/  MOV R2, RZ ;  /* 0x000000ff00027202 */ /* 0x000fe40000000f00 */
[----:B------:R-:W-:Y:S02]  /*f0e0*/  MOV R0, RZ ;  /* 0x000000ff00007202 */ /* 0x000fe40000000f00 */
[----:B------:R-:W-:Y:S02]  /*f0f0*/  FSETP.NE.FTZ.AND P0, PT, R3, RZ, PT ;  /* 0x000000ff0300720b */ /* 0x000fe40003f15000 */
[----:B------:R-:W-:Y:S02]  /*f100*/  MOV R13, 0xff800000 ;  /* 0xff800000000d7802 */ /* 0x000fe40000000f00 */
[----:B------:R-:W-:-:S03]  /*f110*/  MOV R12, 0xff800000 ;  /* 0xff800000000c7802 */ /* 0x000fc60000000f00 */
[----:B------:R-:W2:Y:S01]  /*f120*/  @P1 MUFU.RCP R2, R5 ;  /* 0x0000000500021308 */ /* 0x000ea20000001000 */
[----:B-1----:R-:W-:-:S05]  /*f130*/  @P1 MOV R4, 0x3f317218 ;  /* 0x3f31721800041802 */ /* 0x002fca0000000f00 */
[----:B------:R-:W-:Y:S02]  /*f140*/  @P1 FMUL.FTZ R4, R4, c[0x0][0x2d0] ;  /* 0x0000b40004041a20 */ /* 0x000fe40000410000 */
[----:B------:R-:W1:Y:S01]  /*f150*/  @P1 MUFU.LG2 R6, R5 ;  /* 0x0000000500061308 */ /* 0x000e620000000c00 */
[----:B--2---:R-:W-:-:S07]  /*f160*/  FMUL.FTZ R164, R2, R164 ;  /* 0x000000a402a47220 */ /* 0x004fce0000410000 */
[----:B------:R-:W2:Y:S01]  /*f170*/  @P0 MUFU.RCP R0, R3 ;  /* 0x0000000300000308 */ /* 0x000ea20000001000 */
        /* <DEDUP_REMOVED lines=63> */
[----:B------:R3:W4:Y:S01]  /*f570*/  @P0 MUFU.LG2 R2, R3 ;  /* 0x0000000300020308 */ /* 0x0007220000000c00 */
[----:B-1----:R-:W-:Y:S02]  /*f580*/  @P1 FMUL.FTZ R6, R6, 0.69314718246459960938 ;  /* 0x3f31721806061820 */ /* 0x002fe40000410000 */
[----:B--2---:R-:W-:Y:S02]  /*f590*/  FMUL.FTZ R166, R0, R166 ;  /* 0x000000a600a67220 */ /* 0x004fe40000410000 */
[----:B------:R-:W-:Y:S01]  /*f5a0*/  @P1 FFMA.FTZ R13, R4, R132, R6 ;  /* 0x00000084040d1223 */ /* 0x000fe20000010006 */
[----:B------:R-:W-:Y:S01]  /*f5b0*/  MOV R4, 0x1 ;  /* 0x0000000100047802 */ /* 0x000fe20000000f00 */
[----:B------:R-:W-:-:S02]  /*f5c0*/  FMUL.FTZ R167, R0, R167 ;  /* 0x000000a700a77220 */ /* 0x000fc40000410000 */
[C---:B------:R-:W-:Y:S02]  /*f5d0*/  FMUL.FTZ R162, R0.reuse, R162 ;  /* 0x000000a200a27220 */ /* 0x040fe40000410000 */
[C---:B------:R-:W-:Y:S02]  /*f5e0*/  FMUL.FTZ R163, R0.reuse, R163 ;  /* 0x000000a300a37220 */ /* 0x040fe40000410000 */
[C---:B------:R-:W-:Y:S02]  /*f5f0*/  FMUL.FTZ R158, R0.reuse, R158 ;  /* 0x0000009e009e7220 */ /* 0x040fe40000410000 */
[----:B------:R-:W-:Y:S01]  /*f600*/  FMUL.FTZ R159, R0, R159 ;  /* 0x0000009f009f7220 */ /* 0x000fe20000410000 */
[----:B---3--:R-:W-:Y:S01]  /*f610*/  @P0 MOV R3, 0x3f317218 ;  /* 0x3f31721800030802 */ /* 0x008fe20000000f00 */
[----:B----4-:R-:W-:Y:S02]  /*f620*/  @P0 FMUL.FTZ R2, R2, 0.69314718246459960938 ;  /* 0x3f31721802020820 */ /* 0x010fe40000410000 */
[----:B------:R-:W-:-:S02]  /*f630*/  FMUL.FTZ R154, R0, R154 ;  /* 0x0000009a009a7220 */ /* 0x000fc40000410000 */
[----:B------:R-:W-:Y:S02]  /*f640*/  @P0 FMUL.FTZ R3, R3, c[0x0][0x2d0] ;  /* 0x0000b40003030a20 */ /* 0x000fe40000410000 */
        /* <DEDUP_REMOVED lines=57> */
[----:B------:R-:W-:Y:S01]  /*f9e0*/  PRMT R0, R4, 0x7610, R0 ;  /* 0x0000761004007816 */ /* 0x000fe20000000000 */
[----:B------:R-:W-:Y:S02]  /*f9f0*/  @P0 FFMA.FTZ R12, R3, R16, R2 ;  /* 0x00000010030c0223 */ /* 0x000fe40000010002 */
.L_x_1041:
[----:B-1----:R-:W2:Y:S04]  /*fa00*/  LDL.LU R2, [R1+0xec] ;  /* 0x0000ec0001027983 */ /* 0x002ea80000300800 */
[----:B------:R-:W1:Y:S04]  /*fa10*/  S2R R6, SR_TID.X ;  /* 0x0000000000067919 */ /* 0x000e680000002100 */
[----:B------:R3:W5:Y:S01]  /*fa20*/  LDL R7, [R1+0xf4] ;  /* 0x0000f40001077983 */ /* 0x0007620000100800 */
[----:B------:R-:W-:Y:S01]  /*fa30*/  BSSY B0, `(.L_x_1070) ;  /* 0x0000014000007945 */ /* 0x000fe20003800000 */
[----:B-1----:R-:W-:-:S02]  /*fa40*/  LOP3.LUT P0, RZ, R6, 0xff, RZ, 0xc0, !PT ;  /* 0x000000ff06ff7812 */ /* 0x002fc4000780c0ff */
[----:B--2---:R-:W-:-:S11]  /*fa50*/  LOP3.LUT R2, R2, 0xfffffffd, RZ, 0xc0, !PT ;  /* 0xfffffffd02027812 */ /* 0x004fd600078ec0ff */
[----:B------:R-:W-:-:S05]  /*fa60*/  @P0 LOP3.LUT R2, R2, 0x2, RZ, 0xfc, !PT ;  /* 0x0000000202020812 */ /* 0x000fca00078efcff */
[----:B------:R3:W-:Y:S01]  /*fa70*/  STL [R1+0xec], R2 ;  /* 0x0000ec0201007387 */ /* 0x0007e20000100800 */
[----:B------:R-:W-:Y:S05]  /*fa80*/  @P0 BRA `(.L_x_1071) ;  /* 0x000000e000000947 */ /* 0x000fea0003800000 */
[----:B------:R-:W1:Y:S01]  /*fa90*/  S2R R4, SR_LANEID ;  /* 0x0000000000047919 */ /* 0x000e620000000000 */
[----:B------:R-:W-:Y:S01]  /*faa0*/  VOTEU.ANY UR4, UPT, PT ;  /* 0x0000000000047886 */ /* 0x000fe200038e0100 */
[----:B------:R-:W-:Y:S01]  /*fab0*/  IMAD.MOV.U32 R5, RZ, RZ, c[0x0][0x584] ;  /* 0x00016100ff057624 */ /* 0x000fe200078e00ff */
[----:B------:R-:W1:Y:S08]  /*fac0*/  FLO.U32 R3, UR4 ;  /* 0x0000000400037d00 */ /* 0x000e7000080e0000 */
[----:B---3--:R-:W2:Y:S01]  /*fad0*/  POPC R2, UR4 ;  /* 0x0000000400027d09 */ /* 0x008ea20008000000 */
[----:B-1----:R-:W-:Y:S01]  /*fae0*/  ISETP.EQ.U32.AND P0, PT, R3, R4, PT ;  /* 0x000000040300720c */ /* 0x002fe20003f02070 */
[----:B------:R-:W-:-:S12]  /*faf0*/  IMAD.MOV.U32 R4, RZ, RZ, c[0x0][0x580] ;  /* 0x00016000ff047624 */ /* 0x000fd800078e00ff */
[----:B--2---:R1:W2:Y:S04]  /*fb00*/  @P0 ATOMG.E.ADD.STRONG.GPU PT, R2, [R4.64], R2 ;  /* 0x00000002040209a8 */ /* 0x0042a800081ee1c6 */
[----:B-1----:R-:W1:Y:S04]  /*fb10*/  S2R R4, SR_LTMASK ;  /* 0x0000000000047919 */ /* 0x002e680000003900 */
[----:B--2---:R1:W2:Y:S02]  /*fb20*/  SHFL.IDX PT, R3, R2, R3, 0x1f ;  /* 0x00001f0302037589 */ /* 0x0042a400000e0000 */
[----:B-1----:R-:W-:-:S06]  /*fb30*/  LOP3.LUT R2, R4, UR4, RZ, 0xc0, !PT ;  /* 0x0000000404027c12 */ /* 0x002fcc000f8ec0ff */
[----:B------:R-:W2:Y:S02]  /*fb40*/  POPC R2, R2 ;  /* 0x0000000200027309 */ /* 0x000ea40000000000 */
[----:B--2--5:R-:W-:-:S05]  /*fb50*/  IADD3 R7, R3, c[0x0][0xc], R2 ;  /* 0x0000030003077a10 */ /* 0x024fca0007ffe002 */
[----:B------:R1:W-:Y:S02]  /*fb60*/  STL [R1+0xf4], R7 ;  /* 0x0000f40701007387 */ /* 0x0003e40000100800 */
.L_x_1071:
[----:B------:R-:W-:Y:S05]  /*fb70*/  BSYNC B0 ;  /* 0x0000000000007941 */ /* 0x000fea0003800000 */
.L_x_1070:
[----:B------:R-:W-:Y:S01]  /*fb80*/  PRMT R0, R0, 0x9910, RZ ;  /* 0x0000991000007816 */ /* 0x000fe200000000ff */
[----:B------:R-:W-:Y:S01]  /*fb90*/  BSSY B1, `(.L_x_1072) ;  /* 0x00001dc000017945 */ /* 0x000fe20003800000 */
[----:B-----5:R-:W-:Y:S02]  /*fba0*/  IMAD.MOV.U32 R14, RZ, RZ, R7 ;  /* 0x000000ffff0e7224 */ /* 0x020fe400078e0007 */
[----:B------:R-:W-:-:S13]  /*fbb0*/  ISETP.NE.AND P0, PT, R0, RZ, PT ;  /* 0x000000ff0000720c */ /* 0x000fda0003f05270 */
[----:B------:R-:W-:Y:S05]  /*fbc0*/  @!P0 BRA `(.L_x_1073) ;  /* 0x00001ac000008947 */ /* 0x000fea0003800000 */
[----:B------:R-:W-:Y:S01]  /*fbd0*/  WARPSYNC 0xffffffff ;  /* 0xffffffff00007948 */ /* 0x000fe20003800000 */
[----:B------:R-:W-:Y:S06]  /*fbe0*/  BAR.SYNC.DEFER_BLOCKING 0x1, 0x100 ;  /* 0x0044000000007b1d */ /* 0x000fec0000010000 */
[----:B------:R-:W-:Y:S05]  /*fbf0*/  BRA.CONV ~URZ, `(.L_x_1074) ;  /* 0x000000837f007947 */ /* 0x000fea000b800000 */
[----:B---3--:R-:W-:Y:S01]  /*fc00*/  SHF.R.S32.HI R2, RZ, 0x1f, R6 ;  /* 0x0000001fff027819 */ /* 0x008fe20000011406 */
[----:B-1----:R-:W-:Y:S02]  /*fc10*/  IMAD.MOV.U32 R7, RZ, RZ, RZ ;  /* 0x000000ffff077224 */ /* 0x002fe400078e00ff */
[----:B------:R-:W-:Y:S01]  /*fc20*/  IMAD.MOV.U32 R3, RZ, RZ, 0x1f ;  /* 0x0000001fff037424 */ /* 0x000fe200078e00ff */
[----:B------:R-:W-:-:S04]  /*fc30*/  LEA.HI R2, R2, R6, RZ, 0x7 ;  /* 0x0000000602027211 */ /* 0x000fc800078f38ff */
[----:B------:R-:W-:-:S05]  /*fc40*/  SHF.R.S32.HI R2, RZ, 0x7, R2 ;  /* 0x00000007ff027819 */ /* 0x000fca0000011402 */
[----:B------:R-:W-:Y:S01]  /*fc50*/  IMAD.MOV.U32 R0, RZ, RZ, R2 ;  /* 0x000000ffff007224 */ /* 0x000fe200078e0002 */
[----:B------:R-:W-:Y:S02]  /*fc60*/  MOV R2, 0xfc80 ;  /* 0x0000fc8000027802 */ /* 0x000fe40000000f00 */
[----:B------:R-:W-:Y:S05]  /*fc70*/  CALL.REL.NOINC `($__internal_18_$__cuda_sm70_shflsync_idx_p) ;  /* 0x00003ae000007944 */ /* 0x000fea0003c00000 */
.L_x_1074:
[----:B------:R-:W2:Y:S04]  /*fc80*/  LDL R6, [R1+0x200] ;  /* 0x0002000001067983 */ /* 0x000ea80000100800 */
[----:B------:R-:W4:Y:S04]  /*fc90*/  LDL.LU R18, [R1+0xe4] ;  /* 0x0000e40001127983 */ /* 0x000f280000300800 */
[----:B---3--:R-:W3:Y:S04]  /*fca0*/  LDL.LU R16, [R1+0xe0] ;  /* 0x0000e00001107983 */ /* 0x008ee80000300800 */
[----:B------:R-:W2:Y:S04]  /*fcb0*/  LDL.LU R15, [R1+0xe8] ;  /* 0x0000e800010f7983 */ /* 0x000ea80000300800 */
[----:B------:R-:W2:Y:S01]  /*fcc0*/  LDL.LU R17, [R1+0xf0] ;  /* 0x0000f00001117983 */ /* 0x000ea20000300800 */
[----:B------:R-:W-:-:S03]  /*fcd0*/  MOV R5, 0x1 ;  /* 0x0000000100057802 */ /* 0x000fc60000000f00 */
[----:B------:R1:W5:Y:S01]  /*fce0*/  LDL R206, [R1+0xdc] ;  /* 0x0000dc0001ce7983 */ /* 0x0003620000100800 */
[----:B------:R-:W-:-:S03]  /*fcf0*/  ISETP.NE.AND P0, PT, R5, c[0x0][0x4e8], PT ;  /* 0x00013a0005007a0c */ /* 0x000fc60003f05270 */
[----:B------:R1:W5:Y:S04]  /*fd00*/  LDL R205, [R1+0x1fc] ;  /* 0x0001fc0001cd7983 */ /* 0x0003680000100800 */
        /* <DEDUP_REMOVED lines=56> */
[----:B------:R1:W5:Y:S02]  /*10090*/  LDL R19, [R1+0x100] ;  /* 0x0001000001137983 */ /* 0x0003640000100800 */
[----:B-1--4-:R-:W-:Y:S01]  /*100a0*/  SHF.R.S32.HI R7, RZ, 0x1f, R18 ;  /* 0x0000001fff077819 */ /* 0x012fe20000011412 */
[----:B------:R-:W-:Y:S01]  /*100b0*/  IMAD.WIDE.U32 R2, R18, c[0x0][0x4d0], RZ ;  /* 0x0001340012027a25 */ /* 0x000fe200078e00ff */
[----:B---3--:R-:W-:-:S03]  /*100c0*/  SHF.R.S32.HI R10, RZ, 0x1f, R16 ;  /* 0x0000001fff0a7819 */ /* 0x008fc60000011410 */
[----:B------:R-:W-:Y:S01]  /*100d0*/  IMAD R0, R7, c[0x0][0x4d0], RZ ;  /* 0x0001340007007a24 */ /* 0x000fe200078e02ff */
[----:B--2---:R-:W-:-:S03]  /*100e0*/  SHF.R.S32.HI R11, RZ, 0x1f, R15 ;  /* 0x0000001fff0b7819 */ /* 0x004fc6000001140f */
[----:B------:R-:W-:Y:S02]  /*100f0*/  IMAD R0, R18, c[0x0][0x4d4], R0 ;  /* 0x0001350012007a24 */ /* 0x000fe400078e0200 */
[----:B-----5:R-:W-:Y:S01]  /*10100*/  IMAD R4, R10, c[0x0][0x4d8], RZ ;  /* 0x000136000a047a24 */ /* 0x020fe200078e02ff */
[----:B------:R-:W-:Y:S02]  /*10110*/  IADD3 R6, R6, R17, RZ ;  /* 0x0000001106067210 */ /* 0x000fe40007ffe0ff */
[----:B------:R-:W-:Y:S01]  /*10120*/  IADD3 R3, R3, R0, RZ ;  /* 0x0000000003037210 */ /* 0x000fe20007ffe0ff */
[C---:B------:R-:W-:Y:S02]  /*10130*/  IMAD R4, R16.reuse, c[0x0][0x4dc], R4 ;  /* 0x0001370010047a24 */ /* 0x040fe400078e0204 */
[----:B------:R-:W-:Y:S02]  /*10140*/  IMAD.MOV.U32 R0, RZ, RZ, R6 ;  /* 0x000000ffff007224 */ /* 0x000fe400078e0006 */
[----:B------:R-:W-:-:S04]  /*10150*/  IMAD.WIDE.U32 R2, R16, c[0x0][0x4d8], R2 ;  /* 0x0001360010027a25 */ /* 0x000fc800078e0002 */
[----:B------:R-:W-:Y:S02]  /*10160*/  IMAD.IADD R3, R3, 0x1, R4 ;  /* 0x0000000103037824 */ /* 0x000fe400078e0204 */
[----:B------:R-:W-:-:S04]  /*10170*/  @P0 IMAD.HI.U32 R4, R6, c[0x0][0x4ec], RZ ;  /* 0x00013b0006040a27 */ /* 0x000fc800078e00ff */
[----:B------:R-:W-:Y:S01]  /*10180*/  IMAD.WIDE.U32 R2, R15, c[0x0][0x4e0], R2 ;  /* 0x000138000f027a25 */ /* 0x000fe200078e0002 */
[----:B------:R-:W-:-:S03]  /*10190*/  @P0 SHF.R.U32.HI R0, RZ, c[0x0][0x4f0], R4 ;  /* 0x00013c00ff000a19 */ /* 0x000fc60000011604 */
[----:B------:R-:W-:Y:S01]  /*101a0*/  IMAD R4, R11, c[0x0][0x4e0], RZ ;  /* 0x000138000b047a24 */ /* 0x000fe200078e02ff */
[----:B------:R-:W-:Y:S02]  /*101b0*/  SHF.R.S32.HI R5, RZ, 0x1f, R0 ;  /* 0x0000001fff057819 */ /* 0x000fe40000011400 */
[----:B------:R-:W-:Y:S01]  /*101c0*/  IADD3 R8, P1, R0, R2, RZ ;  /* 0x0000000200087210 */ /* 0x000fe20007f3e0ff */
[----:B------:R-:W-:Y:S02]  /*101d0*/  IMAD R4, R15, c[0x0][0x4e4], R4 ;  /* 0x000139000f047a24 */ /* 0x000fe400078e0204 */
[----:B------:R-:W-:-:S03]  /*101e0*/  IMAD R2, R7, c[0x0][0x438], RZ ;  /* 0x00010e0007027a24 */ /* 0x000fc600078e02ff */
[----:B------:R-:W-:Y:S01]  /*101f0*/  IADD3.X R9, R5, R3, R4, P1, !PT ;  /* 0x0000000305097210 */ /* 0x000fe20000ffe404 */
[C---:B------:R-:W-:Y:S02]  /*10200*/  IMAD R4, R18.reuse, c[0x0][0x43c], R2 ;  /* 0x00010f0012047a24 */ /* 0x040fe400078e0202 */
[----:B------:R-:W-:-:S05]  /*10210*/  IMAD.WIDE.U32 R2, R18, c[0x0][0x438], RZ ;  /* 0x00010e0012027a25 */ /* 0x000fca00078e00ff */
[----:B------:R-:W-:Y:S01]  /*10220*/  IADD3 R3, R3, R4, RZ ;  /* 0x0000000403037210 */ /* 0x000fe20007ffe0ff */
[----:B------:R-:W-:-:S04]  /*10230*/  IMAD R4, R10, c[0x0][0x440], RZ ;  /* 0x000110000a047a24 */ /* 0x000fc800078e02ff */
[C---:B------:R-:W-:Y:S01]  /*10240*/  IMAD R5, R16.reuse, c[0x0][0x444], R4 ;  /* 0x0001110010057a24 */ /* 0x040fe200078e0204 */
[----:B------:R-:W1:Y:S01]  /*10250*/  S2R R18, SR_TID.X ;  /* 0x0000000000127919 */ /* 0x000e620000002100 */
[----:B------:R-:W-:Y:S01]  /*10260*/  IMAD.WIDE.U32 R2, R16, c[0x0][0x440], R2 ;  /* 0x0001100010027a25 */ /* 0x000fe200078e0002 */
[----:B------:R-:W-:Y:S02]  /*10270*/  IADD3 R4, -R0, RZ, RZ ;  /* 0x000000ff00047210 */ /* 0x000fe40007ffe1ff */
[----:B------:R-:W2:Y:S01]  /*10280*/  LDL R16, [R1+0x208] ;  /* 0x0002080001107983 */ /* 0x000ea20000100800 */
[----:B------:R-:W-:Y:S01]  /*10290*/  IMAD.IADD R3, R3, 0x1, R5 ;  /* 0x0000000103037824 */ /* 0x000fe200078e0205 */
[----:B------:R-:W-:Y:S01]  /*102a0*/  MOV R0, R6 ;  /* 0x0000000600007202 */ /* 0x000fe20000000f00 */
[----:B------:R-:W-:Y:S01]  /*102b0*/  IMAD R4, R4, c[0x0][0x4e8], R6 ;  /* 0x00013a0004047a24 */ /* 0x000fe200078e0206 */
[----:B------:R-:W-:Y:S01]  /*102c0*/  ULDC UR5, c[0x0][0x4e8] ;  /* 0x00013a0000057ab9 */ /* 0x000fe20000000800 */
[----:B------:R-:W-:Y:S01]  /*102d0*/  IMAD R7, R11, c[0x0][0x448], RZ ;  /* 0x000112000b077a24 */ /* 0x000fe200078e02ff */
[----:B------:R-:W-:Y:S01]  /*102e0*/  ULDC UR4, c[0x0][0x388] ;  /* 0x0000e20000047ab9 */ /* 0x000fe20000000800 */
[----:B------:R-:W-:Y:S01]  /*102f0*/  @P0 IMAD.HI.U32 R5, R6, c[0x0][0x4ec], RZ ;  /* 0x00013b0006050a27 */ /* 0x000fe200078e00ff */
[----:B------:R-:W-:Y:S01]  /*10300*/  SHF.R.S32.HI R10, RZ, 0x1f, R4 ;  /* 0x0000001fff0a7819 */ /* 0x000fe20000011404 */
[----:B------:R-:W-:-:S02]  /*10310*/  UIMAD UR4, UR5, UR4, URZ ;  /* 0x00000004050472a4 */ /* 0x000fc4000f8e023f */
[C---:B------:R-:W-:Y:S01]  /*10320*/  IMAD R7, R15.reuse, c[0x0][0x44c], R7 ;  /* 0x000113000f077a24 */ /* 0x040fe200078e0207 */
[----:B------:R-:W-:Y:S01]  /*10330*/  @P0 SHF.R.U32.HI R0, RZ, c[0x0][0x4f0], R5 ;  /* 0x00013c00ff000a19 */ /* 0x000fe20000011605 */
[----:B------:R-:W-:-:S03]  /*10340*/  IMAD.WIDE.U32 R2, R15, c[0x0][0x448], R2 ;  /* 0x000112000f027a25 */ /* 0x000fc600078e0002 */
[----:B------:R-:W-:Y:S01]  /*10350*/  SHF.R.S32.HI R11, RZ, 0x1f, R0 ;  /* 0x0000001fff0b7819 */ /* 0x000fe20000011400 */
[----:B------:R-:W-:Y:S02]  /*10360*/  IMAD R10, R10, c[0x0][0x4c8], RZ ;  /* 0x000132000a0a7a24 */ /* 0x000fe400078e02ff */
[----:B------:R-:W-:Y:S01]  /*10370*/  IMAD.IADD R3, R3, 0x1, R7 ;  /* 0x0000000103037824 */ /* 0x000fe200078e0207 */
[----:B-1----:R-:W-:Y:S01]  /*10380*/  SHF.R.S32.HI R15, RZ, 0x1f, R18 ;  /* 0x0000001fff0f7819 */ /* 0x002fe20000011412 */
[C---:B------:R-:W-:Y:S02]  /*10390*/  IMAD R10, R4.reuse, c[0x0][0x4cc], R10 ;  /* 0x00013300040a7a24 */ /* 0x040fe400078e020a */
[----:B------:R-:W-:Y:S01]  /*103a0*/  IMAD.WIDE.U32 R4, R4, c[0x0][0x4c8], R8 ;  /* 0x0001320004047a25 */ /* 0x000fe200078e0008 */
[----:B------:R-:W-:Y:S02]  /*103b0*/  LEA.HI R15, R15, R18, RZ, 0x5 ;  /* 0x000000120f0f7211 */ /* 0x000fe400078f28ff */
[C---:B------:R-:W-:Y:S01]  /*103c0*/  IADD3 R8, -R0.reuse, RZ, RZ ;  /* 0x000000ff00087210 */ /* 0x040fe20007ffe1ff */
[----:B------:R-:W-:Y:S01]  /*103d0*/  IMAD.WIDE.U32 R2, R0, c[0x0][0x430], R2 ;  /* 0x00010c0000027a25 */ /* 0x000fe200078e0002 */
[----:B------:R-:W-:-:S02]  /*103e0*/  LOP3.LUT R15, R15, 0xffffffe0, RZ, 0xc0, !PT ;  /* 0xffffffe00f0f7812 */ /* 0x000fc400078ec0ff */
[----:B------:R-:W-:Y:S01]  /*103f0*/  IADD3 R7, R5, R10, RZ ;  /* 0x0000000a05077210 */ /* 0x000fe20007ffe0ff */
[----:B------:R-:W-:Y:S01]  /*10400*/  IMAD R5, R11, c[0x0][0x430], RZ ;  /* 0x00010c000b057a24 */ /* 0x000fe200078e02ff */
[----:B------:R-:W-:Y:S01]  /*10410*/  LEA R9, P0, R4, c[0x0][0x4a8], 0x2 ;  /* 0x00012a0004097a11 */ /* 0x000fe200078010ff */
[----:B------:R-:W-:Y:S01]  /*10420*/  IMAD R8, R8, c[0x0][0x4e8], R6 ;  /* 0x00013a0008087a24 */ /* 0x000fe200078e0206 */
[----:B------:R-:W-:Y:S01]  /*10430*/  IADD3 R15, -R15, R18, RZ ;  /* 0x000000120f0f7210 */ /* 0x000fe20007ffe1ff */
[----:B------:R-:W-:Y:S01]  /*10440*/  IMAD R10, R0, c[0x0][0x434], R5 ;  /* 0x00010d00000a7a24 */ /* 0x000fe200078e0205 */
[----:B------:R-:W-:Y:S01]  /*10450*/  LEA.HI.X R7, R4, c[0x0][0x4ac], R7, 0x2, P0 ;  /* 0x00012b0004077a11 */ /* 0x000fe200000f1407 */
[----:B------:R1:W5:Y:S01]  /*10460*/  LDL R18, [R1+0x188] ;  /* 0x0001880001127983 */ /* 0x0003620000100800 */
[----:B------:R-:W-:Y:S01]  /*10470*/  LOP3.LUT P0, RZ, R15, 0x3, RZ, 0xc0, !PT ;  /* 0x000000030fff7812 */ /* 0x000fe2000780c0ff */
[----:B------:R-:W-:Y:S02]  /*10480*/  IMAD.IADD R3, R3, 0x1, R10 ;  /* 0x0000000103037824 */ /* 0x000fe400078e020a */
[----:B------:R1:W5:Y:S04]  /*10490*/  LDL R15, [R1+0xf8] ;  /* 0x0000f800010f7983 */ /* 0x0003680000100800 */
[----:B------:R-:W-:Y:S04]  /*104a0*/  SHFL.IDX PT, R4, R9, RZ, 0x1c1f ;  /* 0x001c1fff09047589 */ /* 0x000fe800000e0000 */
[----:B------:R3:W-:Y:S04]  /*104b0*/  SHFL.IDX PT, R6, R9, 0x1, 0x1c1f ;  /* 0x003c1f0009067f89 */ /* 0x0007e800000e0000 */
[----:B------:R-:W4:Y:S04]  /*104c0*/  SHFL.IDX PT, R5, R7, RZ, 0x1c1f ;  /* 0x001c1fff07057589 */ /* 0x000f2800000e0000 */
[----:B------:R-:W1:Y:S01]  /*104d0*/  SHFL.IDX PT, R7, R7, 0x1, 0x1c1f ;  /* 0x003c1f0007077f89 */ /* 0x000e6200000e0000 */
[----:B--2---:R-:W-:-:S03]  /*104e0*/  IADD3 R0, R16, R17, RZ ;  /* 0x0000001110007210 */ /* 0x004fc60007ffe0ff */
[----:B------:R2:W5:Y:S01]  /*104f0*/  LDL R17, [R1+0xfc] ;  /* 0x0000fc0001117983 */ /* 0x0005620000100800 */
[----:B---3--:R-:W-:-:S03]  /*10500*/  SHF.R.S32.HI R9, RZ, 0x1f, R8 ;  /* 0x0000001fff097819 */ /* 0x008fc60000011408 */
[----:B------:R2:W5:Y:S02]  /*10510*/  LDL R16, [R1+0x184] ;  /* 0x0001840001107983 */ /* 0x0005640000100800 */
[----:B------:R-:W-:Y:S01]  /*10520*/  IMAD R10, R9, c[0x0][0x428], RZ ;  /* 0x00010a00090a7a24 */ /* 0x000fe200078e02ff */
[----:B------:R-:W-:Y:S01]  /*10530*/  IADD3 R9, R0, 0x8, RZ ;  /* 0x0000000800097810 */ /* 0x000fe20007ffe0ff */
[----:B------:R-:W-:-:S04]  /*10540*/  IMAD.WIDE.U32 R2, R8, c[0x0][0x428], R2 ;  /* 0x00010a0008027a25 */ /* 0x000fc800078e0002 */
[----:B------:R-:W-:Y:S01]  /*10550*/  IMAD R10, R8, c[0x0][0x42c], R10 ;  /* 0x00010b00080a7a24 */ /* 0x000fe200078e020a */
[----:B------:R-:W-:Y:S02]  /*10560*/  ISETP.GE.OR P2, PT, R0, UR4, P0 ;  /* 0x0000000400007c0c */ /* 0x000fe40008746670 */
[----:B------:R-:W-:Y:S02]  /*10570*/  ISETP.GE.OR P1, PT, R9, UR4, P0 ;  /* 0x0000000409007c0c */ /* 0x000fe40008726670 */
[----:B------:R-:W-:Y:S02]  /*10580*/  IADD3 R3, R3, R10, RZ ;  /* 0x0000000a03037210 */ /* 0x000fe40007ffe0ff */
[----:B------:R-:W-:-:S04]  /*10590*/  LEA R11, P0, R2, c[0x0][0x400], 0x2 ;  /* 0x00010000020b7a11 */ /* 0x000fc800078010ff */
[----:B------:R-:W-:Y:S02]  /*105a0*/  LEA.HI.X R10, R2, c[0x0][0x404], R3, 0x2, P0 ;  /* 0x00010100020a7a11 */ /* 0x000fe400000f1403 */
[----:B------:R-:W-:Y:S01]  /*105b0*/  ISETP.GE.AND P0, PT, R0, UR4, PT ;  /* 0x0000000400007c0c */ /* 0x000fe2000bf06270 */
[----:B----4-:R2:W-:Y:S01]  /*105c0*/  @!P2 ST.E [R4.64], R13 ;  /* 0x0000000d0400a985 */ /* 0x0105e2000c101906 */
[----:B------:R-:W-:Y:S03]  /*105d0*/  BSSY B0, `(.L_x_1075) ;  /* 0x0000086000007945 */ /* 0x000fe60003800000 */
[----:B-1----:R2:W-:Y:S01]  /*105e0*/  @!P1 ST.E [R6.64], R12 ;  /* 0x0000000c06009985 */ /* 0x0025e2000c101906 */
[----:B------:R-:W-:-:S03]  /*105f0*/  ISETP.GE.AND P1, PT, R9, UR4, PT ;  /* 0x0000000409007c0c */ /* 0x000fc6000bf26270 */
[----:B------:R2:W1:Y:S01]  /*10600*/  SHFL.IDX PT, R2, R11, RZ, 0x1c1f ;  /* 0x001c1fff0b027589 */ /* 0x00046200000e0000 */
[----:B------:R-:W-:-:S03]  /*10610*/  P2R R0, PR, RZ, 0x2 ;  /* 0x00000002ff007803 */ /* 0x000fc60000000000 */
[----:B------:R2:W3:Y:S01]  /*10620*/  SHFL.IDX PT, R3, R10, RZ, 0x1c1f ;  /* 0x001c1fff0a037589 */ /* 0x0004e200000e0000 */
[----:B------:R-:W-:Y:S05]  /*10630*/  @P0 BRA `(.L_x_1076) ;  /* 0x000007f000000947 */ /* 0x000fea0003800000 */
[----:B------:R-:W-:Y:S02]  /*10640*/  ISETP.GE.AND P1, PT, R204, c[0x0][0x3c8], PT ;  /* 0x0000f200cc007a0c */ /* 0x000fe40003f26270 */
[----:B------:R-:W-:Y:S02]  /*10650*/  ISETP.GE.AND P0, PT, R206, c[0x0][0x3c8], PT ;  /* 0x0000f200ce007a0c */ /* 0x000fe40003f06270 */
[----:B------:R-:W-:Y:S02]  /*10660*/  ISETP.GE.AND P2, PT, R202, c[0x0][0x3c8], PT ;  /* 0x0000f200ca007a0c */ /* 0x000fe40003f46270 */
[----:B------:R-:W-:Y:S02]  /*10670*/  ISETP.GE.AND P4, PT, R200, c[0x0][0x3c8], PT ;  /* 0x0000f200c8007a0c */ /* 0x000fe40003f86270 */
[----:B------:R-:W-:Y:S02]  /*10680*/  ISETP.GE.AND P5, PT, R196, c[0x0][0x3c8], PT ;  /* 0x0000f200c4007a0c */ /* 0x000fe40003fa6270 */
[----:B------:R-:W-:-:S03]  /*10690*/  ISETP.GE.AND P6, PT, R21, c[0x0][0x3c8], PT ;  /* 0x0000f20015007a0c */ /* 0x000fc60003fc6270 */
[----:B-12---:R-:W-:Y:S02]  /*106a0*/  @!P1 LEA R4, P3, R204, R2, 0x2 ;  /* 0x00000002cc049211 */ /* 0x006fe400078610ff */
[----:B---3--:R-:W-:Y:S02]  /*106b0*/  @!P0 IMAD.WIDE R6, R206, 0x4, R2 ;  /* 0x00000004ce068825 */ /* 0x008fe400078e0202 */
[----:B------:R-:W-:Y:S02]  /*106c0*/  @!P1 LEA.HI.X R5, R204, R3, R205, 0x2, P3 ;  /* 0x00000003cc059211 */ /* 0x000fe400018f14cd */
[----:B------:R-:W-:Y:S01]  /*106d0*/  ISETP.GE.AND P3, PT, R198, c[0x0][0x3c8], PT ;  /* 0x0000f200c6007a0c */ /* 0x000fe20003f66270 */
[----:B------:R1:W-:Y:S04]  /*106e0*/  @!P0 ST.E.64 [R6.64], R164 ;  /* 0x000000a406008985 */ /* 0x0003e8000c101b06 */
[----:B------:R2:W-:Y:S01]  /*106f0*/  @!P1 ST.E.64 [R4.64], R160 ;  /* 0x000000a004009985 */ /* 0x0005e2000c101b06 */
[----:B------:R-:W-:-:S02]  /*10700*/  ISETP.GE.AND P1, PT, R194, c[0x0][0x3c8], PT ;  /* 0x0000f200c2007a0c */ /* 0x000fc40003f26270 */
[----:B-1----:R-:W-:-:S04]  /*10710*/  @!P2 LEA R6, P0, R202, R2, 0x2 ;  /* 0x00000002ca06a211 */ /* 0x002fc800078010ff */
[----:B------:R-:W-:Y:S02]  /*10720*/  @!P2 LEA.HI.X R7, R202, R3, R203, 0x2, P0 ;  /* 0x00000003ca07a211 */ /* 0x000fe400000f14cb */
[----:B--2---:R-:W-:-:S03]  /*10730*/  @!P4 LEA R4, P0, R200, R2, 0x2 ;  /* 0x00000002c804c211 */ /* 0x004fc600078010ff */
[----:B------:R1:W-:Y:S01]  /*10740*/  @!P2 ST.E.64 [R6.64], R156 ;  /* 0x0000009c0600a985 */ /* 0x0003e2000c101b06 */
[----:B------:R-:W-:Y:S02]  /*10750*/  @!P4 LEA.HI.X R5, R200, R3, R201, 0x2, P0 ;  /* 0x00000003c805c211 */ /* 0x000fe400000f14c9 */
[----:B------:R-:W-:-:S03]  /*10760*/  ISETP.GE.AND P2, PT, R190, c[0x0][0x3c8], PT ;  /* 0x0000f200be007a0c */ /* 0x000fc60003f46270 */
[----:B------:R2:W-:Y:S01]  /*10770*/  @!P4 ST.E.64 [R4.64], R152 ;  /* 0x000000980400c985 */ /* 0x0005e2000c101b06 */
[----:B------:R-:W-:Y:S02]  /*10780*/  ISETP.GE.AND P4, PT, R192, c[0x0][0x3c8], PT ;  /* 0x0000f200c0007a0c */ /* 0x000fe40003f86270 */
        /* <DEDUP_REMOVED lines=12> */
[----:B------:R-:W-:Y:S02]  /*10850*/  ISETP.GE.AND P1, PT, R186, c[0x0][0x3c8], PT ;  /* 0x0000f200ba007a0c */ /* 0x000fe40003f26270 */
[----:B------:R-:W-:-:S05]  /*10860*/  @!P4 LEA.HI.X R5, R192, R3, R193, 0x2, P0 ;  /* 0x00000003c005c211 */ /* 0x000fca00000f14c1 */
        /* <DEDUP_REMOVED lines=72> */
[----:B-1----:R-:W-:-:S04]  /*10cf0*/  @!P2 LEA R6, P1, R25, R2, 0x2 ;  /* 0x000000021906a211 */ /* 0x002fc800078210ff */
[-C--:B------:R-:W-:Y:S02]  /*10d00*/  @!P2 LEA.HI.X R7, R25, R3.reuse, R26, 0x2, P1 ;  /* 0x000000031907a211 */ /* 0x080fe400008f141a */
[----:B-----5:R-:W-:Y:S02]  /*10d10*/  ISETP.GE.AND P1, PT, R15, c[0x0][0x3c8], PT ;  /* 0x0000f2000f007a0c */ /* 0x020fe40003f26270 */
[-C--:B--2---:R-:W-:Y:S01]  /*10d20*/  @!P5 LEA R4, P0, R23, R2.reuse, 0x2 ;  /* 0x000000021704d211 */ /* 0x084fe200078010ff */
[----:B------:R1:W-:Y:S01]  /*10d30*/  @!P2 ST.E.64 [R6.64], R108 ;  /* 0x0000006c0600a985 */ /* 0x0003e2000c101b06 */
[----:B------:R-:W-:Y:S02]  /*10d40*/  ISETP.GE.AND P2, PT, R17, c[0x0][0x3c8], PT ;  /* 0x0000f20011007a0c */ /* 0x000fe40003f46270 */
[----:B------:R-:W-:Y:S02]  /*10d50*/  @!P5 LEA.HI.X R5, R23, R3, R24, 0x2, P0 ;  /* 0x000000031705d211 */ /* 0x000fe400000f1418 */
[----:B------:R-:W-:-:S03]  /*10d60*/  @!P6 LEA R8, P0, R21, R2, 0x2 ;  /* 0x000000021508e211 */ /* 0x000fc600078010ff */
[----:B------:R2:W-:Y:S01]  /*10d70*/  @!P5 ST.E.64 [R4.64], R112 ;  /* 0x000000700400d985 */ /* 0x0005e2000c101b06 */
[----:B------:R-:W-:-:S05]  /*10d80*/  @!P6 LEA.HI.X R9, R21, R3, R22, 0x2, P0 ;  /* 0x000000031509e211 */ /* 0x000fca00000f1416 */
[----:B------:R3:W-:Y:S01]  /*10d90*/  @!P6 ST.E.64 [R8.64], R116 ;  /* 0x000000740800e985 */ /* 0x0007e2000c101b06 */
[----:B-1----:R-:W-:-:S04]  /*10da0*/  @!P3 LEA R6, P0, R19, R2, 0x2 ;  /* 0x000000021306b211 */ /* 0x002fc800078010ff */
[----:B------:R-:W-:Y:S02]  /*10db0*/  @!P3 LEA.HI.X R7, R19, R3, R20, 0x2, P0 ;  /* 0x000000031307b211 */ /* 0x000fe400000f1414 */
[----:B--2---:R-:W-:-:S03]  /*10dc0*/  @!P2 LEA R4, P0, R17, R2, 0x2 ;  /* 0x000000021104a211 */ /* 0x004fc600078010ff */
[----:B------:R3:W-:Y:S01]  /*10dd0*/  @!P3 ST.E.64 [R6.64], R120 ;  /* 0x000000780600b985 */ /* 0x0007e2000c101b06 */
[----:B------:R-:W-:Y:S02]  /*10de0*/  @!P2 LEA.HI.X R5, R17, R3, R18, 0x2, P0 ;  /* 0x000000031105a211 */ /* 0x000fe400000f1412 */
[----:B------:R-:W-:-:S03]  /*10df0*/  @!P1 LEA R2, P0, R15, R2, 0x2 ;  /* 0x000000020f029211 */ /* 0x000fc600078010ff */
[----:B------:R3:W-:Y:S01]  /*10e00*/  @!P2 ST.E.64 [R4.64], R124 ;  /* 0x0000007c0400a985 */ /* 0x0007e2000c101b06 */
[----:B------:R-:W-:-:S05]  /*10e10*/  @!P1 LEA.HI.X R3, R15, R3, R16, 0x2, P0 ;  /* 0x000000030f039211 */ /* 0x000fca00000f1410 */
[----:B------:R3:W-:Y:S04]  /*10e20*/  @!P1 ST.E.64 [R2.64], R128 ;  /* 0x0000008002009985 */ /* 0x0007e8000c101b06 */
.L_x_1076:
[----:B------:R-:W-:Y:S05]  /*10e30*/  BSYNC B0 ;  /* 0x0000000000007941 */ /* 0x000fea0003800000 */
.L_x_1075:
[----:B------:R-:W-:Y:S01]  /*10e40*/  ISETP.NE.AND P0, PT, R0, RZ, PT ;  /* 0x000000ff0000720c */ /* 0x000fe20003f05270 */
[----:B---3--:R3:W4:Y:S04]  /*10e50*/  SHFL.IDX PT, R3, R10, 0x1, 0x1c1f ;  /* 0x003c1f000a037f89 */ /* 0x00872800000e0000 */
[----:B-1----:R3:W1:Y:S08]  /*10e60*/  SHFL.IDX PT, R2, R11, 0x1, 0x1c1f ;  /* 0x003c1f000b027f89 */ /* 0x00267000000e0000 */
[----:B------:R-:W-:Y:S05]  /*10e70*/  @P0 BRA `(.L_x_1077) ;  /* 0x00000ad000000947 */ /* 0x000fea0003800000 */
[----:B------:R-:W-:Y:S02]  /*10e80*/  ISETP.GE.AND P0, PT, R206, c[0x0][0x3c8], PT ;  /* 0x0000f200ce007a0c */ /* 0x000fe40003f06270 */
[----:B------:R-:W-:-:S02]  /*10e90*/  ISETP.GE.AND P1, PT, R204, c[0x0][0x3c8], PT ;  /* 0x0000f200cc007a0c */ /* 0x000fc40003f26270 */
[----:B------:R-:W-:Y:S02]  /*10ea0*/  ISETP.GE.AND P2, PT, R202, c[0x0][0x3c8], PT ;  /* 0x0000f200ca007a0c */ /* 0x000fe40003f46270 */
[----:B------:R-:W-:Y:S02]  /*10eb0*/  ISETP.GE.AND P4, PT, R200, c[0x0][0x3c8], PT ;  /* 0x0000f200c8007a0c */ /* 0x000fe40003f86270 */
[----:B------:R-:W-:-:S05]  /*10ec0*/  ISETP.GE.AND P6, PT, R27, c[0x0][0x3c8], PT ;  /* 0x0000f2001b007a0c */ /* 0x000fca0003fc6270 */
[----:B-12-4-:R-:W-:Y:S02]  /*10ed0*/  @!P0 IMAD.WIDE R6, R206, 0x4, R2 ;  /* 0x00000004ce068825 */ /* 0x016fe400078e0202 */
[----:B------:R-:W-:-:S03]  /*10ee0*/  @!P1 LEA R4, P5, R204, R2, 0x2 ;  /* 0x00000002cc049211 */ /* 0x000fc600078a10ff */
[----:B------:R1:W-:Y:S01]  /*10ef0*/  @!P0 ST.E.64 [R6.64], R166 ;  /* 0x000000a606008985 */ /* 0x0003e2000c101b06 */
[----:B------:R-:W-:Y:S02]  /*10f00*/  ISETP.GE.AND P0, PT, R198, c[0x0][0x3c8], PT ;  /* 0x0000f200c6007a0c */ /* 0x000fe40003f06270 */
[----:B------:R-:W-:-:S05]  /*10f10*/  @!P1 LEA.HI.X R5, R204, R3, R205, 0x2, P5 ;  /* 0x00000003cc059211 */ /* 0x000fca00028f14cd */
[----:B------:R2:W-:Y:S01]  /*10f20*/  @!P1 ST.E.64 [R4.64], R162 ;  /* 0x000000a204009985 */ /* 0x0005e2000c101b06 */
[----:B------:R-:W-:Y:S02]  /*10f30*/  ISETP.GE.AND P1, PT, R196, c[0x0][0x3c8], PT ;  /* 0x0000f200c4007a0c */ /* 0x000fe40003f26270 */
[----:B-1----:R-:W-:-:S04]  /*10f40*/  @!P2 LEA R6, P3, R202, R2, 0x2 ;  /* 0x00000002ca06a211 */ /* 0x002fc800078610ff */
[-C--:B------:R-:W-:Y:S02]  /*10f50*/  @!P2 LEA.HI.X R7, R202, R3.reuse, R203, 0x2, P3 ;  /* 0x00000003ca07a211 */ /* 0x080fe400018f14cb */
[----:B------:R-:W-:Y:S02]  /*10f60*/  ISETP.GE.AND P3, PT, R194, c[0x0][0x3c8], PT ;  /* 0x0000f200c2007a0c */ /* 0x000fe40003f66270 */
[C---:B--2---:R-:W-:Y:S01]  /*10f70*/  @!P4 LEA R4, P5, R200.reuse, R2, 0x2 ;  /* 0x00000002c804c211 */ /* 0x044fe200078a10ff */
[----:B------:R1:W-:Y:S03]  /*10f80*/  @!P2 ST.E.64 [R6.64], R158 ;  /* 0x0000009e0600a985 */ /* 0x0003e6000c101b06 */
        /* <DEDUP_REMOVED lines=12> */
[----:B------:R-:W-:Y:S02]  /*11050*/  ISETP.GE.AND P2, PT, R188, c[0x0][0x3c8], PT ;  /* 0x0000f200bc007a0c */ /* 0x000fe40003f46270 */
[----:B--2---:R-:W-:Y:S01]  /*11060*/  @!P4 LEA R4, P5, R192, R2, 0x2 ;  /* 0x00000002c004c211 */ /* 0x004fe200078a10ff */
        /* <DEDUP_REMOVED lines=48> */
[CC--:B--2---:R-:W-:Y:S01]  /*11370*/  @!P4 LEA R4, P5, R168.reuse, R2.reuse, 0x2 ;  /* 0x00000002a804c211 */ /* 0x0c4fe200078a10ff */
[----:B------:R1:W-:Y:S01]  /*11380*/  @!P0 ST.E.64 [R6.64], R78 ;  /* 0x0000004e06008985 */ /* 0x0003e2000c101b06 */
[C---:B------:R-:W-:Y:S02]  /*11390*/  @!P3 LEA R8, P0, R133.reuse, R2, 0x2 ;  /* 0x000000028508b211 */ /* 0x040fe400078010ff */
[-C--:B------:R-:W-:Y:S02]  /*113a0*/  @!P4 LEA.HI.X R5, R168, R3.reuse, R169, 0x2, P5 ;  /* 0x00000003a805c211 */ /* 0x080fe400028f14a9 */
[----:B------:R-:W-:-:S02]  /*113b0*/  @!P3 LEA.HI.X R9, R133, R3, R134, 0x2, P0 ;  /* 0x000000038509b211 */ /* 0x000fc400000f1486 */
[----:B------:R-:W-:Y:S01]  /*113c0*/  ISETP.GE.AND P0, PT, R31, c[0x0][0x3c8], PT ;  /* 0x0000f2001f007a0c */ /* 0x000fe20003f06270 */
[----:B------:R2:W-:Y:S01]  /*113d0*/  @!P4 ST.E.64 [R4.64], R82 ;  /* 0x000000520400c985 */ /* 0x0005e2000c101b06 */
[----:B------:R-:W-:-:S03]  /*113e0*/  ISETP.GE.AND P4, PT, R29, c[0x0][0x3c8], PT ;  /* 0x0000f2001d007a0c */ /* 0x000fc60003f86270 */
[----:B------:R4:W-:Y:S01]  /*113f0*/  @!P3 ST.E.64 [R8.64], R86 ;  /* 0x000000560800b985 */ /* 0x0009e2000c101b06 */
[----:B-1----:R-:W-:-:S04]  /*11400*/  @!P2 LEA R6, P5, R35, R2, 0x2 ;  /* 0x000000022306a211 */ /* 0x002fc800078a10ff */
[-C--:B------:R-:W-:Y:S02]  /*11410*/  @!P2 LEA.HI.X R7, R35, R3.reuse, R132, 0x2, P5 ;  /* 0x000000032307a211 */ /* 0x080fe400028f1484 */
[----:B------:R-:W-:Y:S02]  /*11420*/  ISETP.GE.AND P5, PT, R25, c[0x0][0x3c8], PT ;  /* 0x0000f20019007a0c */ /* 0x000fe40003fa6270 */
[-C--:B--2---:R-:W-:Y:S01]  /*11430*/  @!P1 LEA R4, P3, R33, R2.reuse, 0x2 ;  /* 0x0000000221049211 */ /* 0x084fe200078610ff */
[----:B------:R1:W-:Y:S01]  /*11440*/  @!P2 ST.E.64 [R6.64], R90 ;  /* 0x0000005a0600a985 */ /* 0x0003e2000c101b06 */
[----:B----4-:R-:W-:Y:S02]  /*11450*/  @!P0 LEA R8, P2, R31, R2, 0x2 ;  /* 0x000000021f088211 */ /* 0x010fe400078410ff */
[-C--:B------:R-:W-:Y:S02]  /*11460*/  @!P1 LEA.HI.X R5, R33, R3.reuse, R34, 0x2, P3 ;  /* 0x0000000321059211 */ /* 0x080fe400018f1422 */
[----:B------:R-:W-:-:S02]  /*11470*/  @!P0 LEA.HI.X R9, R31, R3, R32, 0x2, P2 ;  /* 0x000000031f098211 */ /* 0x000fc400010f1420 */
[----:B------:R-:W-:Y:S01]  /*11480*/  ISETP.GE.AND P3, PT, R23, c[0x0][0x3c8], PT ;  /* 0x0000f20017007a0c */ /* 0x000fe20003f66270 */
[----:B------:R2:W-:Y:S04]  /*11490*/  @!P1 ST.E.64 [R4.64], R94 ;  /* 0x0000005e04009985 */ /* 0x0005e8000c101b06 */
[----:B------:R-:W-:Y:S01]  /*114a0*/  @!P0 ST.E.64 [R8.64], R98 ;  /* 0x0000006208008985 */ /* 0x000fe2000c101b06 */
[----:B-----5:R-:W-:Y:S02]  /*114b0*/  ISETP.GE.AND P0, PT, R17, c[0x0][0x3c8], PT ;  /* 0x0000f20011007a0c */ /* 0x020fe40003f06270 */
[----:B-1----:R-:W-:-:S04]  /*114c0*/  @!P6 LEA R6, P2, R27, R2, 0x2 ;  /* 0x000000021b06e211 */ /* 0x002fc800078410ff */
[----:B------:R-:W-:Y:S02]  /*114d0*/  @!P6 LEA.HI.X R7, R27, R3, R28, 0x2, P2 ;  /* 0x000000031b07e211 */ /* 0x000fe400010f141c */
[----:B------:R-:W-:Y:S02]  /*114e0*/  ISETP.GE.AND P2, PT, R21, c[0x0][0x3c8], PT ;  /* 0x0000f20015007a0c */ /* 0x000fe40003f46270 */
[----:B--2---:R-:W-:-:S04]  /*114f0*/  @!P4 LEA R4, P1, R29, R2, 0x2 ;  /* 0x000000021d04c211 */ /* 0x004fc800078210ff */
[----:B------:R-:W-:Y:S02]  /*11500*/  @!P4 LEA.HI.X R5, R29, R3, R30, 0x2, P1 ;  /* 0x000000031d05c211 */ /* 0x000fe400008f141e */
[----:B------:R-:W-:-:S03]  /*11510*/  ISETP.GE.AND P1, PT, R19, c[0x0][0x3c8], PT ;  /* 0x0000f20013007a0c */ /* 0x000fc60003f26270 */
[----:B------:R1:W-:Y:S04]  /*11520*/  @!P4 ST.E.64 [R4.64], R102 ;  /* 0x000000660400c985 */ /* 0x0003e8000c101b06 */
[----:B------:R2:W-:Y:S01]  /*11530*/  @!P6 ST.E.64 [R6.64], R106 ;  /* 0x0000006a0600e985 */ /* 0x0005e2000c101b06 */
[----:B---3--:R-:W-:-:S04]  /*11540*/  @!P3 LEA R10, P6, R23, R2, 0x2 ;  /* 0x00000002170ab211 */ /* 0x008fc800078c10ff */
[----:B------:R-:W-:Y:S02]  /*11550*/  @!P3 LEA.HI.X R11, R23, R3, R24, 0x2, P6 ;  /* 0x00000003170bb211 */ /* 0x000fe400030f1418 */
[----:B-1----:R-:W-:-:S04]  /*11560*/  @!P5 LEA R4, P4, R25, R2, 0x2 ;  /* 0x000000021904d211 */ /* 0x002fc800078810ff */
[----:B------:R-:W-:Y:S02]  /*11570*/  @!P5 LEA.HI.X R5, R25, R3, R26, 0x2, P4 ;  /* 0x000000031905d211 */ /* 0x000fe400020f141a */
[----:B------:R-:W-:-:S03]  /*11580*/  @!P2 LEA R8, P4, R21, R2, 0x2 ;  /* 0x000000021508a211 */ /* 0x000fc600078810ff */
[----:B------:R1:W-:Y:S01]  /*11590*/  @!P5 ST.E.64 [R4.64], R110 ;  /* 0x0000006e0400d985 */ /* 0x0003e2000c101b06 */
[----:B--2---:R-:W-:Y:S02]  /*115a0*/  @!P1 LEA R6, P5, R19, R2, 0x2 ;  /* 0x0000000213069211 */ /* 0x004fe400078a10ff */
[-C--:B------:R-:W-:Y:S01]  /*115b0*/  @!P2 LEA.HI.X R9, R21, R3.reuse, R22, 0x2, P4 ;  /* 0x000000031509a211 */ /* 0x080fe200020f1416 */
[----:B------:R2:W-:Y:S01]  /*115c0*/  @!P3 ST.E.64 [R10.64], R114 ;  /* 0x000000720a00b985 */ /* 0x0005e2000c101b06 */
[----:B------:R-:W-:-:S03]  /*115d0*/  @!P1 LEA.HI.X R7, R19, R3, R20, 0x2, P5 ;  /* 0x0000000313079211 */ /* 0x000fc600028f1414 */
[----:B------:R2:W-:Y:S04]  /*115e0*/  @!P2 ST.E.64 [R8.64], R118 ;  /* 0x000000760800a985 */ /* 0x0005e8000c101b06 */
[----:B------:R2:W-:Y:S01]  /*115f0*/  @!P1 ST.E.64 [R6.64], R122 ;  /* 0x0000007a06009985 */ /* 0x0005e2000c101b06 */
[----:B-1----:R-:W-:-:S04]  /*11600*/  @!P0 LEA R4, P4, R17, R2, 0x2 ;  /* 0x0000000211048211 */ /* 0x002fc800078810ff */
[----:B------:R-:W-:-:S05]  /*11610*/  @!P0 LEA.HI.X R5, R17, R3, R18, 0x2, P4 ;  /* 0x0000000311058211 */ /* 0x000fca00020f1412 */
[----:B------:R2:W-:Y:S01]  /*11620*/  @!P0 ST.E.64 [R4.64], R126 ;  /* 0x0000007e04008985 */ /* 0x0005e2000c101b06 */
[----:B------:R-:W-:-:S13]  /*11630*/  ISETP.GE.AND P0, PT, R15, c[0x0][0x3c8], PT ;  /* 0x0000f2000f007a0c */ /* 0x000fda0003f06270 */
[----:B------:R-:W-:Y:S05]  /*11640*/  @P0 BRA `(.L_x_1077) ;  /* 0x0000030000000947 */ /* 0x000fea0003800000 */
[----:B------:R-:W-:-:S04]  /*11650*/  LEA R2, P0, R15, R2, 0x2 ;  /* 0x000000020f027211 */ /* 0x000fc800078010ff */
[----:B------:R-:W-:-:S05]  /*11660*/  LEA.HI.X R3, R15, R3, R16, 0x2, P0 ;  /* 0x000000030f037211 */ /* 0x000fca00000f1410 */
[----:B------:R1:W-:Y:S01]  /*11670*/  ST.E.64 [R2.64], R130 ;  /* 0x0000008202007985 */ /* 0x0003e2000c101b06 */
[----:B------:R-:W-:Y:S05]  /*11680*/  BRA `(.L_x_1077) ;  /* 0x000002c000007947 */ /* 0x000fea0003800000 */
.L_x_1073:
[----:B------:R-:W2:Y:S02]  /*11690*/  S2R R4, SR_TID.X ;  /* 0x0000000000047919 */ /* 0x000ea40000002100 */
[----:B--2---:R-:W-:-:S13]  /*116a0*/  ISETP.GT.AND P0, PT, R4, 0x7f, PT ;  /* 0x0000007f0400780c */ /* 0x004fda0003f04270 */
[----:B------:R-:W-:Y:S05]  /*116b0*/  @P0 BRA `(.L_x_1077) ;  /* 0x0000029000000947 */ /* 0x000fea0003800000 */
[----:B------:R-:W2:Y:S01]  /*116c0*/  LDL.LU R3, [R1+0xf0] ;  /* 0x0000f00001037983 */ /* 0x000ea20000300800 */
[----:B---3--:R-:W-:-:S05]  /*116d0*/  MOV R2, c[0x0][0x4e8] ;  /* 0x00013a0000027a02 */ /* 0x008fca0000000f00 */
[----:B------:R-:W-:Y:S01]  /*116e0*/  IMAD R0, R2, c[0x0][0x388], RZ ;  /* 0x0000e20002007a24 */ /* 0x000fe200078e02ff */
[----:B--2---:R-:W-:-:S04]  /*116f0*/  IADD3 R6, R3, R4, RZ ;  /* 0x0000000403067210 */ /* 0x004fc80007ffe0ff */
[----:B------:R-:W-:-:S13]  /*11700*/  ISETP.GE.AND P0, PT, R6, R0, PT ;  /* 0x000000000600720c */ /* 0x000fda0003f06270 */
[----:B------:R-:W-:Y:S05]  /*11710*/  @P0 BRA `(.L_x_1077) ;  /* 0x0000023000000947 */ /* 0x000fea0003800000 */
[----:B------:R-:W2:Y:S04]  /*11720*/  LDL.LU R3, [R1+0xe4] ;  /* 0x0000e40001037983 */ /* 0x000ea80000300800 */
[----:B------:R-:W3:Y:S04]  /*11730*/  LDL.LU R9, [R1+0xe0] ;  /* 0x0000e00001097983 */ /* 0x000ee80000300800 */
[----:B------:R-:W4:Y:S01]  /*11740*/  LDL.LU R8, [R1+0xe8] ;  /* 0x0000e80001087983 */ /* 0x000f220000300800 */
[----:B------:R-:W-:-:S13]  /*11750*/  ISETP.NE.AND P0, PT, R2, 0x1, PT ;  /* 0x000000010200780c */ /* 0x000fda0003f05270 */
[----:B-1----:R-:W-:Y:S01]  /*11760*/  @P0 IMAD.HI.U32 R7, R6, c[0x0][0x4ec], RZ ;  /* 0x00013b0006070a27 */ /* 0x002fe200078e00ff */
[----:B--2---:R-:W-:Y:S02]  /*11770*/  SHF.R.S32.HI R0, RZ, 0x1f, R3 ;  /* 0x0000001fff007819 */ /* 0x004fe40000011403 */
[----:B---3--:R-:W-:-:S03]  /*11780*/  SHF.R.S32.HI R5, RZ, 0x1f, R9 ;  /* 0x0000001fff057819 */ /* 0x008fc60000011409 */
[----:B------:R-:W-:-:S04]  /*11790*/  IMAD R0, R0, c[0x0][0x4d0], RZ ;  /* 0x0001340000007a24 */ /* 0x000fc800078e02ff */
[C---:B------:R-:W-:Y:S01]  /*117a0*/  IMAD R4, R3.reuse, c[0x0][0x4d4], R0 ;  /* 0x0001350003047a24 */ /* 0x040fe200078e0200 */
[----:B------:R-:W-:Y:S01]  /*117b0*/  MOV R0, R6 ;  /* 0x0000000600007202 */ /* 0x000fe20000000f00 */
[----:B------:R-:W-:Y:S01]  /*117c0*/  IMAD.WIDE.U32 R2, R3, c[0x0][0x4d0], RZ ;  /* 0x0001340003027a25 */ /* 0x000fe200078e00ff */
[----:B------:R-:W-:-:S03]  /*117d0*/  @P0 SHF.R.U32.HI R0, RZ, c[0x0][0x4f0], R7 ;  /* 0x00013c00ff000a19 */ /* 0x000fc60000011607 */
[----:B------:R-:W-:Y:S01]  /*117e0*/  IMAD R5, R5, c[0x0][0x4d8], RZ ;  /* 0x0001360005057a24 */ /* 0x000fe200078e02ff */
[----:B------:R-:W-:Y:S02]  /*117f0*/  IADD3 R3, R3, R4, RZ ;  /* 0x0000000403037210 */ /* 0x000fe40007ffe0ff */
[----:B----4-:R-:W-:Y:S01]  /*11800*/  SHF.R.S32.HI R4, RZ, 0x1f, R8 ;  /* 0x0000001fff047819 */ /* 0x010fe20000011408 */
[C---:B------:R-:W-:Y:S01]  /*11810*/  IMAD R7, R9.reuse, c[0x0][0x4dc], R5 ;  /* 0x0001370009077a24 */ /* 0x040fe200078e0205 */
[----:B------:R-:W-:Y:S01]  /*11820*/  IADD3 R5, -R0, RZ, RZ ;  /* 0x000000ff00057210 */ /* 0x000fe20007ffe1ff */
[----:B------:R-:W-:-:S05]  /*11830*/  IMAD.WIDE.U32 R2, R9, c[0x0][0x4d8], R2 ;  /* 0x0001360009027a25 */ /* 0x000fca00078e0002 */
[----:B------:R-:W-:Y:S01]  /*11840*/  IADD3 R3, R3, R7, RZ ;  /* 0x0000000703037210 */ /* 0x000fe20007ffe0ff */
[----:B------:R-:W-:Y:S02]  /*11850*/  IMAD R7, R4, c[0x0][0x4e0], RZ ;  /* 0x0001380004077a24 */ /* 0x000fe400078e02ff */
[----:B------:R-:W-:Y:S02]  /*11860*/  IMAD R4, R5, c[0x0][0x4e8], R6 ;  /* 0x00013a0005047a24 */ /* 0x000fe400078e0206 */
[----:B------:R-:W-:-:S03]  /*11870*/  IMAD.WIDE.U32 R2, R8, c[0x0][0x4e0], R2 ;  /* 0x0001380008027a25 */ /* 0x000fc600078e0002 */
[----:B------:R-:W-:Y:S01]  /*11880*/  SHF.R.S32.HI R5, RZ, 0x1f, R4 ;  /* 0x0000001fff057819 */ /* 0x000fe20000011404 */
[----:B------:R-:W-:Y:S01]  /*11890*/  IMAD R6, R8, c[0x0][0x4e4], R7 ;  /* 0x0001390008067a24 */ /* 0x000fe200078e0207 */
[----:B------:R-:W-:Y:S02]  /*118a0*/  SHF.R.S32.HI R7, RZ, 0x1f, R0 ;  /* 0x0000001fff077819 */ /* 0x000fe40000011400 */
[----:B------:R-:W-:Y:S01]  /*118b0*/  IADD3 R2, P0, R0, R2, RZ ;  /* 0x0000000200027210 */ /* 0x000fe20007f1e0ff */
[----:B------:R-:W-:-:S03]  /*118c0*/  IMAD R0, R5, c[0x0][0x4c8], RZ ;  /* 0x0001320005007a24 */ /* 0x000fc600078e02ff */
[----:B------:R-:W-:Y:S01]  /*118d0*/  IADD3.X R3, R7, R3, R6, P0, !PT ;  /* 0x0000000307037210 */ /* 0x000fe200007fe406 */
[----:B------:R-:W-:-:S04]  /*118e0*/  IMAD R0, R4, c[0x0][0x4cc], R0 ;  /* 0x0001330004007a24 */ /* 0x000fc800078e0200 */
[----:B------:R-:W-:-:S05]  /*118f0*/  IMAD.WIDE.U32 R2, R4, c[0x0][0x4c8], R2 ;  /* 0x0001320004027a25 */ /* 0x000fca00078e0002 */
[----:B------:R-:W-:Y:S02]  /*11900*/  IADD3 R0, R3, R0, RZ ;  /* 0x0000000003007210 */ /* 0x000fe40007ffe0ff */
[----:B------:R-:W-:-:S04]  /*11910*/  LEA R4, P0, R2, c[0x0][0x4a8], 0x2 ;  /* 0x00012a0002047a11 */ /* 0x000fc800078010ff */
[----:B------:R-:W-:Y:S02]  /*11920*/  LEA.HI.X R5, R2, c[0x0][0x4ac], R0, 0x2, P0 ;  /* 0x00012b0002057a11 */ /* 0x000fe400000f1400 */
[----:B------:R-:W-:-:S05]  /*11930*/  MOV R0, 0xff800000 ;  /* 0xff80000000007802 */ /* 0x000fca0000000f00 */
[----:B------:R1:W-:Y:S02]  /*11940*/  STG.E [R4.64], R0 ;  /* 0x0000000004007986 */ /* 0x0003e4000c101906 */
.L_x_1077:
[----:B------:R-:W-:Y:S05]  /*11950*/  BSYNC B1 ;  /* 0x0000000000017941 */ /* 0x000fea0003800000 */
.L_x_1072:
[----:B-12---:R-:W2:Y:S02]  /*11960*/  LDL R0, [R1+0x204] ;  /* 0x0002040001007983 */ /* 0x006ea40000100800 */
[----:B--2---:R-:W-:-:S13]  /*11970*/  ISETP.NE.AND P0, PT, R0, RZ, PT ;  /* 0x000000ff0000720c */ /* 0x004fda0003f05270 */
[----:B------:R-:W-:Y:S01]  /*11980*/  @P0 WARPSYNC 0xffffffff ;  /* 0xffffffff00000948 */ /* 0x000fe20003800000 */
[----:B------:R-:W-:Y:S06]  /*11990*/  @P0 BAR.SYNC.DEFER_BLOCKING 0x5, 0x100 ;  /* 0x0144000000000b1d */ /* 0x000fec0000010000 */
[----:B------:R-:W1:Y:S04]  /*119a0*/  @P0 LDS R0, [0x18100] ;  /* 0x01810000ff000984 */ /* 0x000e680000000800 */
[----:B-1----:R1:W-:Y:S04]  /*119b0*/  @P0 STL [R1+0xf4], R0 ;  /* 0x0000f40001000387 */ /* 0x0023e80000100800 */
[----:B------:R-:W-:Y:S06]  /*119c0*/  @P0 BAR.ARV 0x4, 0x100 ;  /* 0x0104000000000b1d */ /* 0x000fec0000002000 */
[----:B------:R-:W-:Y:S05]  /*119d0*/  @P0 BRA `(.L_x_1078) ;  /* 0x0000009000000947 */ /* 0x000fea0003800000 */
[----:B------:R-:W-:Y:S05]  /*119e0*/  BRA.DIV ~URZ, `(.L_x_1079) ;  /* 0x00001c927f007947 */ /* 0x000fea000b800000 */
[----:B-1----:R1:W2:Y:S02]  /*119f0*/  SHFL.IDX PT, R0, R14, RZ, 0x1f ;  /* 0x00001fff0e007589 */ /* 0x0022a400000e0000 */
.L_x_1098:
[----:B---3--:R-:W3:Y:S01]  /*11a00*/  S2R R2, SR_TID.X ;  /* 0x0000000000027919 */ /* 0x008ee20000002100 */
[----:B------:R-:W-:Y:S03]  /*11a10*/  WARPSYNC 0xffffffff ;  /* 0xffffffff00007948 */ /* 0x000fe60003800000 */
[----:B------:R-:W-:Y:S06]  /*11a20*/  BAR.SYNC.DEFER_BLOCKING 0x4, 0x100 ;  /* 0x0104000000007b1d */ /* 0x000fec0000010000 */
[----:B--2---:R2:W-:Y:S01]  /*11a30*/  STL [R1+0xf4], R0 ;  /* 0x0000f40001007387 */ /* 0x0045e20000100800 */
[----:B---3--:R-:W-:-:S13]  /*11a40*/  LOP3.LUT P0, RZ, R2, 0xff, RZ, 0xc0, !PT ;  /* 0x000000ff02ff7812 */ /* 0x008fda000780c0ff */
[----:B------:R2:W-:Y:S04]  /*11a50*/  @!P0 STS [0x18100], R14 ;  /* 0x0181000eff008388 */ /* 0x0005e80000000800 */
[----:B------:R-:W-:Y:S06]  /*11a60*/  BAR.ARV 0x5, 0x100 ;  /* 0x0144000000007b1d */ /* 0x000fec0000002000 */
.L_x_1078:
[----:B-12---:R-:W2:Y:S02]  /*11a70*/  LDL R0, [R1+0xf4] ;  /* 0x0000f40001007983 */ /* 0x006ea40000100800 */
[----:B--2---:R-:W-:-:S13]  /*11a80*/  ISETP.GE.AND P0, PT, R0, c[0x0][0x538], PT ;  /* 0x00014e0000007a0c */ /* 0x004fda0003f06270 */
[----:B---345:R-:W-:Y:S01]  /*11a90*/  @P0 CALL.REL.NOINC `(.L_x_1080) ;  /* 0x0000001000000944 */ /* 0x038fe20003c00000 */
[----:B------:R-:W-:Y:S05]  /*11aa0*/  BRA `(.L_x_1081) ;  /* 0xfffef49000007947 */ /* 0x000fea000383ffff */
.L_x_1080:
[----:B------:R-:W-:Y:S05]  /*11ab0*/  EXIT ;  /* 0x000000000000794d */ /* 0x000fea0003800000 */
.L_x_1044:
[----:B------:R-:W-:Y:S01]  /*11ac0*/  IMAD.MOV.U32 R0, RZ, RZ, R5 ;  /* 0x000000ffff007224 */ /* 0x000fe200078e0005 */
[----:B------:R-:W-:Y:S01]  /*11ad0*/  MOV R7, RZ ;  /* 0x000000ff00077202 */ /* 0x000fe20000000f00 */
[----:B------:R-:W-:Y:S01]  /*11ae0*/  IMAD.MOV.U32 R3, RZ, RZ, 0x181f ;  /* 0x0000181fff037424 */ /* 0x000fe200078e00ff */
[----:B------:R-:W-:Y:S02]  /*11af0*/  MOV R2, 0x11b10 ;  /* 0x00011b1000027802 */ /* 0x000fe40000000f00 */
[----:B-1----:R-:W-:Y:S05]  /*11b00*/  CALL.REL.NOINC `($__internal_18_$__cuda_sm70_shflsync_idx_p) ;  /* 0x00001c5000007944 */ /* 0x002fea0003c00000 */
[----:B-----5:R-:W-:Y:S01]  /*11b10*/  MOV R4, R0 ;  /* 0x0000000000047202 */ /* 0x020fe20000000f00 */
[----:B-1----:R-:W-:Y:S05]  /*11b20*/  BRA `(.L_x_1082) ;  /* 0xffff280000007947 */ /* 0x002fea000383ffff */
.L_x_1045:
[----:B------:R-:W-:Y:S01]  /*11b30*/  IMAD.MOV.U32 R0, RZ, RZ, R15 ;  /* 0x000000ffff007224 */ /* 0x000fe200078e000f */
[----:B------:R-:W-:Y:S01]  /*11b40*/  MOV R7, RZ ;  /* 0x000000ff00077202 */ /* 0x000fe20000000f00 */
[----:B------:R-:W-:Y:S01]  /*11b50*/  IMAD.MOV.U32 R3, RZ, RZ, 0x181f ;  /* 0x0000181fff037424 */ /* 0x000fe200078e00ff */
[----:B------:R-:W-:Y:S02]  /*11b60*/  MOV R2, 0x11b80 ;  /* 0x00011b8000027802 */ /* 0x000fe40000000f00 */
[----:B-123--:R-:W-:Y:S05]  /*11b70*/  CALL.REL.NOINC `($__internal_18_$__cuda_sm70_shflsync_idx_p) ;  /* 0x00001be000007944 */ /* 0x00efea0003c00000 */
[----:B------:R-:W2:Y:S04]  /*11b80*/  LDL R2, [R1+0x88] ;  /* 0x0000880001027983 */ /* 0x000ea80000100800 */
[----:B------:R-:W3:Y:S04]  /*11b90*/  LDL R9, [R1+0x9c] ;  /* 0x00009c0001097983 */ /* 0x000ee80000100800 */
[----:B------:R-:W4:Y:S04]  /*11ba0*/  LDL R6, [R1+0x54] ;  /* 0x0000540001067983 */ /* 0x000f280000100800 */
[----:B------:R-:W4:Y:S04]  /*11bb0*/  LDL R8, [R1+0x98] ;  /* 0x0000980001087983 */ /* 0x000f280000100800 */
[----:B------:R-:W4:Y:S01]  /*11bc0*/  LDL R7, [R1+0x94] ;  /* 0x0000940001077983 */ /* 0x000f220000100800 */
[----:B--2---:R-:W-:-:S02]  /*11bd0*/  ISETP.GE.AND P3, PT, R2, c[0x0][0x1d4], PT ;  /* 0x0000750002007a0c */ /* 0x004fc40003f66270 */
[----:B------:R-:W-:Y:S02]  /*11be0*/  IADD3 R2, P0, R0, R80, RZ ;  /* 0x0000005000027210 */ /* 0x000fe40007f1e0ff */
[----:B---3--:R-:W-:-:S03]  /*11bf0*/  ISETP.GE.AND P2, PT, R9, c[0x0][0x1d4], PT ;  /* 0x0000750009007a0c */ /* 0x008fc60003f46270 */
[----:B-----5:R-:W-:-:S06]  /*11c00*/  IMAD.X R3, R4, 0x1, R73, P0 ;  /* 0x0000000104037824 */ /* 0x020fcc00000e0649 */
[----:B------:R-:W-:Y:S01]  /*11c10*/  @!PT LDS RZ, [RZ] ;  /* 0x00000000fffff984 */ /* 0x000fe20000000800 */
[----:B------:R-:W-:Y:S01]  /*11c20*/  @!PT LDS RZ, [RZ] ;  /* 0x00000000fffff984 */ /* 0x000fe20000000800 */
[----:B------:R-:W-:Y:S01]  /*11c30*/  @!PT LDS RZ, [RZ] ;  /* 0x00000000fffff984 */ /* 0x000fe20000000800 */
[----:B----4-:R2:W-:Y:S01]  /*11c40*/  LDGSTS.E.BYPASS.LTC128B.128 [R6+0x10100], [R2.64], !P3 ;  /* 0x1010000002067fae */ /* 0x0105e2000d901d46 */
[----:B------:R-:W-:Y:S02]  /*11c50*/  ISETP.GE.AND P1, PT, R8, c[0x0][0x1d4], PT ;  /* 0x0000750008007a0c */ /* 0x000fe40003f26270 */
[----:B--2---:R-:W-:-:S05]  /*11c60*/  IADD3 R2, P0, R0, R79, RZ ;  /* 0x0000004f00027210 */ /* 0x004fca0007f1e0ff */
[----:B------:R-:W-:-:S05]  /*11c70*/  IMAD.X R3, R4, 0x1, R74, P0 ;  /* 0x0000000104037824 */ /* 0x000fca00000e064a */
[----:B------:R2:W-:Y:S02]  /*11c80*/  LDGSTS.E.BYPASS.LTC128B.128 [R6+0x12100], [R2.64], !P2 ;  /* 0x1210000002067fae */ /* 0x0005e4000d101d46 */
[----:B--2---:R-:W-:-:S05]  /*11c90*/  IADD3 R2, P0, R0, R81, RZ ;  /* 0x0000005100027210 */ /* 0x004fca0007f1e0ff */
[----:B------:R-:W-:-:S05]  /*11ca0*/  IMAD.X R3, R4, 0x1, R75, P0 ;  /* 0x0000000104037824 */ /* 0x000fca00000e064b */
[----:B------:R2:W-:Y:S01]  /*11cb0*/  LDGSTS.E.BYPASS.LTC128B.128 [R6+0x14100], [R2.64], !P1 ;  /* 0x1410000002067fae */ /* 0x0005e2000c901d46 */
[----:B------:R-:W-:Y:S02]  /*11cc0*/  SEL R14, RZ, 0x10, P3 ;  /* 0x00000010ff0e7807 */ /* 0x000fe40001800000 */
[----:B------:R-:W-:Y:S02]  /*11cd0*/  SEL R13, RZ, 0x10, P2 ;  /* 0x00000010ff0d7807 */ /* 0x000fe40001000000 */
[----:B------:R-:W-:Y:S02]  /*11ce0*/  SEL R12, RZ, 0x10, P1 ;  /* 0x00000010ff0c7807 */ /* 0x000fe40000800000 */
[----:B--2---:R-:W-:-:S05]  /*11cf0*/  IADD3 R2, P0, R0, R82, RZ ;  /* 0x0000005200027210 */ /* 0x004fca0007f1e0ff */
[----:B------:R-:W-:Y:S01]  /*11d00*/  IMAD.X R3, R4, 0x1, R76, P0 ;  /* 0x0000000104037824 */ /* 0x000fe200000e064c */
[----:B------:R-:W-:Y:S01]  /*11d10*/  ISETP.GE.AND P0, PT, R7, c[0x0][0x1d4], PT ;  /* 0x0000750007007a0c */ /* 0x000fe20003f06270 */
[----:B------:R-:W-:Y:S02]  /*11d20*/  IMAD.MOV.U32 R0, RZ, RZ, R5 ;  /* 0x000000ffff007224 */ /* 0x000fe400078e0005 */
[----:B------:R-:W-:Y:S01]  /*11d30*/  IMAD.MOV.U32 R7, RZ, RZ, 0x1 ;  /* 0x00000001ff077424 */ /* 0x000fe200078e00ff */
[----:B------:R-:W-:-:S09]  /*11d40*/  SEL R5, RZ, 0x10, P0 ;  /* 0x00000010ff057807 */ /* 0x000fd20000000000 */
[----:B------:R2:W-:Y:S02]  /*11d50*/  LDGSTS.E.BYPASS.LTC128B.128 [R6+0x16100], [R2.64], !P0 ;  /* 0x1610000002067fae */ /* 0x0005e4000c101d46 */
[----:B--2---:R-:W-:Y:S01]  /*11d60*/  IMAD.MOV.U32 R3, RZ, RZ, 0x181f ;  /* 0x0000181fff037424 */ /* 0x004fe200078e00ff */
[----:B------:R-:W-:Y:S02]  /*11d70*/  MOV R2, 0x11d90 ;  /* 0x00011d9000027802 */ /* 0x000fe40000000f00 */
[----:B-1----:R-:W-:Y:S05]  /*11d80*/  CALL.REL.NOINC `($__internal_18_$__cuda_sm70_shflsync_idx_p) ;  /* 0x000019d000007944 */ /* 0x002fea0003c00000 */
[----:B-----5:R-:W-:Y:S01]  /*11d90*/  IMAD.MOV.U32 R4, RZ, RZ, R0 ;  /* 0x000000ffff047224 */ /* 0x020fe200078e0000 */
[----:B------:R-:W-:Y:S01]  /*11da0*/  MOV R7, 0x1 ;  /* 0x0000000100077802 */ /* 0x000fe20000000f00 */
[----:B------:R-:W-:Y:S01]  /*11db0*/  IMAD.MOV.U32 R0, RZ, RZ, R15 ;  /* 0x000000ffff007224 */ /* 0x000fe200078e000f */
[----:B------:R-:W-:Y:S02]  /*11dc0*/  MOV R3, 0x181f ;  /* 0x0000181f00037802 */ /* 0x000fe40000000f00 */
[----:B------:R-:W-:Y:S02]  /*11dd0*/  MOV R2, 0x11df0 ;  /* 0x00011df000027802 */ /* 0x000fe40000000f00 */
[----:B-1----:R-:W-:Y:S05]  /*11de0*/  CALL.REL.NOINC `($__internal_18_$__cuda_sm70_shflsync_idx_p) ;  /* 0x0000197000007944 */ /* 0x002fea0003c00000 */
[----:B-1---5:R-:W-:Y:S05]  /*11df0*/  BRA `(.L_x_1083) ;  /* 0xffff270000007947 */ /* 0x022fea000383ffff */
.L_x_1046:
[----:B------:R-:W-:Y:S01]  /*11e00*/  IMAD.MOV.U32 R0, RZ, RZ, R4 ;  /* 0x000000ffff007224 */ /* 0x000fe200078e0004 */
[----:B------:R-:W-:Y:S01]  /*11e10*/  MOV R7, RZ ;  /* 0x000000ff00077202 */ /* 0x000fe20000000f00 */
[----:B------:R-:W-:Y:S01]  /*11e20*/  IMAD.MOV.U32 R3, RZ, RZ, 0x1c1f ;  /* 0x00001c1fff037424 */ /* 0x000fe200078e00ff */
[----:B------:R-:W-:-:S02]  /*11e30*/  MOV R2, 0x11e50 ;  /* 0x00011e5000027802 */ /* 0x000fc40000000f00 */
[----:B------:R-:W-:Y:S05]  /*11e40*/  CALL.REL.NOINC `($__internal_18_$__cuda_sm70_shflsync_idx_p) ;  /* 0x0000191000007944 */ /* 0x000fea0003c00000 */
[----:B-1---5:R-:W-:Y:S05]  /*11e50*/  BRA `(.L_x_1084) ;  /* 0xffff299000007947 */ /* 0x022fea000383ffff */
.L_x_1047:
[----:B------:R-:W-:Y:S01]  /*11e60*/  IMAD.MOV.U32 R0, RZ, RZ, R4 ;  /* 0x000000ffff007224 */ /* 0x000fe200078e0004 */
[----:B------:R-:W-:Y:S01]  /*11e70*/  MOV R7, 0x1 ;  /* 0x0000000100077802 */ /* 0x000fe20000000f00 */
[----:B------:R-:W-:Y:S01]  /*11e80*/  IMAD.MOV.U32 R3, RZ, RZ, 0x1c1f ;  /* 0x00001c1fff037424 */ /* 0x000fe200078e00ff */
[----:B------:R-:W-:-:S02]  /*11e90*/  MOV R2, 0x11eb0 ;  /* 0x00011eb000027802 */ /* 0x000fc40000000f00 */
[----:B-1----:R-:W-:Y:S05]  /*11ea0*/  CALL.REL.NOINC `($__internal_18_$__cuda_sm70_shflsync_idx_p) ;  /* 0x000018b000007944 */ /* 0x002fea0003c00000 */
[----:B------:R-:W-:-:S05]  /*11eb0*/  IMAD.IADD R0, R5, 0x1, R0 ;  /* 0x0000000105007824 */ /* 0x000fca00078e0200 */
[----:B------:R-:W-:-:S04]  /*11ec0*/  IMNMX R0, R6, R0, PT ;  /* 0x0000000006007217 */ /* 0x000fc80003800200 */
[C---:B------:R-:W-:Y:S02]  /*11ed0*/  ISETP.GT.AND P0, PT, R0.reuse, RZ, PT ;  /* 0x000000ff0000720c */ /* 0x040fe40003f04270 */
[C---:B------:R-:W-:Y:S02]  /*11ee0*/  ISETP.GT.AND P2, PT, R0.reuse, 0x1, PT ;  /* 0x000000010000780c */ /* 0x040fe40003f44270 */
        /* <DEDUP_REMOVED lines=44> */
[----:B------:R-:W-:Y:S02]  /*121b0*/  FSEL R76, R34, -INF , P4 ;  /* 0xff800000224c7808 */ /* 0x000fe40002000000 */
[----:B------:R-:W-:-:S02]  /*121c0*/  FMNMX.FTZ R0, R84, R0, !PT ;  /* 0x0000000054007209 */ /* 0x000fc40007810000 */
[----:B------:R-:W-:Y:S02]  /*121d0*/  FMNMX.FTZ R3, R77, R2, !PT ;  /* 0x000000024d037209 */ /* 0x000fe40007810000 */
[----:B------:R-:W-:Y:S02]  /*121e0*/  FMNMX.FTZ R0, R83, R0, !PT ;  /* 0x0000000053007209 */ /* 0x000fe40007810000 */
[----:B------:R-:W-:Y:S02]  /*121f0*/  FSEL R75, R33, -INF , P3 ;  /* 0xff800000214b7808 */ /* 0x000fe40001800000 */
[----:B------:R-:W-:Y:S02]  /*12200*/  FMNMX.FTZ R16, R76, R3, !PT ;  /* 0x000000034c107209 */ /* 0x000fe40007810000 */
[----:B------:R-:W-:Y:S02]  /*12210*/  FMNMX.FTZ R0, R82, R0, !PT ;  /* 0x0000000052007209 */ /* 0x000fe40007810000 */
[----:B------:R-:W-:-:S02]  /*12220*/  FSEL R74, R32, -INF , P2 ;  /* 0xff800000204a7808 */ /* 0x000fc40001000000 */
[----:B------:R-:W-:Y:S02]  /*12230*/  FMNMX.FTZ R16, R75, R16, !PT ;  /* 0x000000104b107209 */ /* 0x000fe40007810000 */
[----:B------:R-:W-:Y:S02]  /*12240*/  FMNMX.FTZ R0, R81, R0, !PT ;  /* 0x0000000051007209 */ /* 0x000fe40007810000 */
[----:B------:R-:W-:Y:S02]  /*12250*/  FSEL R73, R27, -INF , P1 ;  /* 0xff8000001b497808 */ /* 0x000fe40000800000 */
[----:B------:R-:W-:Y:S02]  /*12260*/  FMNMX.FTZ R16, R74, R16, !PT ;  /* 0x000000104a107209 */ /* 0x000fe40007810000 */
[----:B------:R-:W-:Y:S01]  /*12270*/  FMNMX.FTZ R132, R80, R0, !PT ;  /* 0x0000000050847209 */ /* 0x000fe20007810000 */
[----:B------:R-:W-:Y:S01]  /*12280*/  IMAD.MOV.U32 R0, RZ, RZ, 0x2 ;  /* 0x00000002ff007424 */ /* 0x000fe200078e00ff */
[----:B------:R-:W-:-:S02]  /*12290*/  FSEL R72, R26, -INF , P0 ;  /* 0xff8000001a487808 */ /* 0x000fc40000000000 */
[----:B------:R-:W-:Y:S01]  /*122a0*/  FMNMX.FTZ R16, R73, R16, !PT ;  /* 0x0000001049107209 */ /* 0x000fe20007810000 */
[----:B-----5:R-:W-:Y:S01]  /*122b0*/  IMAD.MOV.U32 R4, RZ, RZ, R132 ;  /* 0x000000ffff047224 */ /* 0x020fe200078e0084 */
[----:B------:R-:W-:Y:S02]  /*122c0*/  MOV R2, 0x122f0 ;  /* 0x000122f000027802 */ /* 0x000fe40000000f00 */
[----:B------:R-:W-:Y:S02]  /*122d0*/  FMNMX.FTZ R16, R72, R16, !PT ;  /* 0x0000001048107209 */ /* 0x000fe40007810000 */
[----:B-1----:R-:W-:Y:S05]  /*122e0*/  CALL.REL.NOINC `($__internal_17_$__cuda_sm70_shflsync_bfly_p) ;  /* 0x000013f000007944 */ /* 0x002fea0003c00000 */
[----:B------:R-:W-:Y:S01]  /*122f0*/  FMNMX.FTZ R132, R132, R0, !PT ;  /* 0x0000000084847209 */ /* 0x000fe20007810000 */
[----:B------:R-:W-:Y:S01]  /*12300*/  IMAD.MOV.U32 R0, RZ, RZ, 0x1 ;  /* 0x00000001ff007424 */ /* 0x000fe200078e00ff */
[----:B------:R-:W-:-:S03]  /*12310*/  MOV R2, 0x12340 ;  /* 0x0001234000027802 */ /* 0x000fc60000000f00 */
[----:B------:R-:W-:Y:S02]  /*12320*/  IMAD.MOV.U32 R4, RZ, RZ, R132 ;  /* 0x000000ffff047224 */ /* 0x000fe400078e0084 */
[----:B-1---5:R-:W-:Y:S05]  /*12330*/  CALL.REL.NOINC `($__internal_17_$__cuda_sm70_shflsync_bfly_p) ;  /* 0x000013a000007944 */ /* 0x022fea0003c00000 */
[----:B------:R-:W-:Y:S01]  /*12340*/  FMNMX.FTZ R132, R132, R0, !PT ;  /* 0x0000000084847209 */ /* 0x000fe20007810000 */
[----:B------:R-:W-:Y:S01]  /*12350*/  IMAD.MOV.U32 R4, RZ, RZ, R16 ;  /* 0x000000ffff047224 */ /* 0x000fe200078e0010 */
[----:B------:R-:W-:Y:S01]  /*12360*/  MOV R2, 0x12390 ;  /* 0x0001239000027802 */ /* 0x000fe20000000f00 */
[----:B------:R-:W-:Y:S02]  /*12370*/  IMAD.MOV.U32 R0, RZ, RZ, 0x2 ;  /* 0x00000002ff007424 */ /* 0x000fe400078e00ff */
[----:B-1---5:R-:W-:Y:S05]  /*12380*/  CALL.REL.NOINC `($__internal_17_$__cuda_sm70_shflsync_bfly_p) ;  /* 0x0000135000007944 */ /* 0x022fea0003c00000 */
[----:B------:R-:W-:Y:S01]  /*12390*/  FMNMX.FTZ R16, R16, R0, !PT ;  /* 0x0000000010107209 */ /* 0x000fe20007810000 */
[----:B------:R-:W-:Y:S01]  /*123a0*/  IMAD.MOV.U32 R0, RZ, RZ, 0x1 ;  /* 0x00000001ff007424 */ /* 0x000fe200078e00ff */
[----:B------:R-:W-:-:S03]  /*123b0*/  MOV R2, 0x123e0 ;  /* 0x000123e000027802 */ /* 0x000fc60000000f00 */
[----:B------:R-:W-:Y:S02]  /*123c0*/  IMAD.MOV.U32 R4, RZ, RZ, R16 ;  /* 0x000000ffff047224 */ /* 0x000fe400078e0010 */
[----:B-1---5:R-:W-:Y:S05]  /*123d0*/  CALL.REL.NOINC `($__internal_17_$__cuda_sm70_shflsync_bfly_p) ;  /* 0x0000130000007944 */ /* 0x022fea0003c00000 */
[----:B------:R-:W-:Y:S01]  /*123e0*/  MOV R3, R0 ;  /* 0x0000000000037202 */ /* 0x000fe20000000f00 */
[----:B-1---5:R-:W-:Y:S05]  /*123f0*/  BRA `(.L_x_1085) ;  /* 0xffff2aa000007947 */ /* 0x022fea000383ffff */
.L_x_1051:
[----:B------:R-:W-:Y:S01]  /*12400*/  MOV R7, RZ ;  /* 0x000000ff00077202 */ /* 0x000fe20000000f00 */
[----:B------:R-:W-:Y:S01]  /*12410*/  IMAD.MOV.U32 R0, RZ, RZ, R5 ;  /* 0x000000ffff007224 */ /* 0x000fe200078e0005 */
[----:B--2---:R-:W-:Y:S01]  /*12420*/  MOV R2, 0x12450 ;  /* 0x0001245000027802 */ /* 0x004fe20000000f00 */
[----:B------:R-:W-:Y:S02]  /*12430*/  IMAD.MOV.U32 R3, RZ, RZ, 0x181f ;  /* 0x0000181fff037424 */ /* 0x000fe400078e00ff */
[----:B-1----:R-:W-:Y:S05]  /*12440*/  CALL.REL.NOINC `($__internal_18_$__cuda_sm70_shflsync_idx_p) ;  /* 0x0000131000007944 */ /* 0x002fea0003c00000 */
[----:B-----5:R-:W-:Y:S01]  /*12450*/  MOV R4, R0 ;  /* 0x0000000000047202 */ /* 0x020fe20000000f00 */
[----:B-1----:R-:W-:-:S05]  /*12460*/  BRA `(.L_x_1086) ;  /* 0xffff470000007947 */ /* 0x002fca000383ffff */
.L_x_1052:
[----:B------:R-:W-:Y:S01]  /*12470*/  MOV R7, RZ ;  /* 0x000000ff00077202 */ /* 0x000fe20000000f00 */
[----:B------:R-:W-:Y:S01]  /*12480*/  IMAD.MOV.U32 R0, RZ, RZ, R21 ;  /* 0x000000ffff007224 */ /* 0x000fe200078e0015 */
[----:B--2---:R-:W-:Y:S01]  /*12490*/  MOV R2, 0x124c0 ;  /* 0x000124c000027802 */ /* 0x004fe20000000f00 */
[----:B------:R-:W-:Y:S02]  /*124a0*/  IMAD.MOV.U32 R3, RZ, RZ, 0x181f ;  /* 0x0000181fff037424 */ /* 0x000fe400078e00ff */
[----:B-1-34-:R-:W-:Y:S05]  /*124b0*/  CALL.REL.NOINC `($__internal_18_$__cuda_sm70_shflsync_idx_p) ;  /* 0x000012a000007944 */ /* 0x01afea0003c00000 */
[----:B------:R-:W2:Y:S01]  /*124c0*/  LDL R3, [R1+0x88] ;  /* 0x0000880001037983 */ /* 0x000ea20000100800 */
[----:B------:R-:W-:Y:S03]  /*124d0*/  IADD3 R6, P0, R0, R30, RZ ;  /* 0x0000001e00067210 */ /* 0x000fe60007f1e0ff */
[----:B------:R-:W3:Y:S02]  /*124e0*/  LDL R2, [R1+0x9c] ;  /* 0x00009c0001027983 */ /* 0x000ee40000100800 */
[----:B-----5:R-:W-:Y:S02]  /*124f0*/  IMAD.X R7, R4, 0x1, R22, P0 ;  /* 0x0000000104077824 */ /* 0x020fe400000e0616 */
[----:B------:R-:W4:Y:S04]  /*12500*/  LDL R12, [R1+0x54] ;  /* 0x00005400010c7983 */ /* 0x000f280000100800 */
[----:B------:R-:W4:Y:S04]  /*12510*/  LDL R15, [R1+0x98] ;  /* 0x00009800010f7983 */ /* 0x000f280000100800 */
[----:B------:R-:W4:Y:S04]  /*12520*/  LDL R14, [R1+0x58] ;  /* 0x00005800010e7983 */ /* 0x000f280000100800 */
[----:B------:R-:W4:Y:S01]  /*12530*/  LDL R13, [R1+0x94] ;  /* 0x00009400010d7983 */ /* 0x000f220000100800 */
[----:B--2---:R-:W-:Y:S02]  /*12540*/  ISETP.GE.AND P3, PT, R3, c[0x0][0x1d4], PT ;  /* 0x0000750003007a0c */ /* 0x004fe40003f66270 */
[----:B---3--:R-:W-:Y:S02]  /*12550*/  ISETP.GE.AND P2, PT, R2, c[0x0][0x1d4], PT ;  /* 0x0000750002007a0c */ /* 0x008fe40003f46270 */
[----:B------:R-:W-:Y:S02]  /*12560*/  IADD3 R2, P0, R0, R31, RZ ;  /* 0x0000001f00027210 */ /* 0x000fe40007f1e0ff */
[----:B------:R-:W-:Y:S03]  /*12570*/  SEL R20, RZ, 0x10, P2 ;  /* 0x00000010ff147807 */ /* 0x000fe60001000000 */
[----:B------:R-:W-:Y:S01]  /*12580*/  IMAD.X R3, R4, 0x1, R23, P0 ;  /* 0x0000000104037824 */ /* 0x000fe200000e0617 */
[----:B----4-:R-:W-:Y:S03]  /*12590*/  ISETP.GE.AND P1, PT, R15, c[0x0][0x1d4], PT ;  /* 0x000075000f007a0c */ /* 0x010fe60003f26270 */
[----:B------:R-:W-:Y:S01]  /*125a0*/  @!PT LDS RZ, [RZ] ;  /* 0x00000000fffff984 */ /* 0x000fe20000000800 */
[----:B------:R-:W-:Y:S01]  /*125b0*/  @!PT LDS RZ, [RZ] ;  /* 0x00000000fffff984 */ /* 0x000fe20000000800 */
[----:B------:R-:W-:Y:S01]  /*125c0*/  @!PT LDS RZ, [RZ] ;  /* 0x00000000fffff984 */ /* 0x000fe20000000800 */
[----:B------:R2:W-:Y:S01]  /*125d0*/  LDGSTS.E.BYPASS.LTC128B.128 [R12+0x100], [R6.64], !P3 ;  /* 0x00100000060c7fae */ /* 0x0005e2000d901d46 */
[----:B------:R-:W-:Y:S03]  /*125e0*/  SEL R15, RZ, 0x10, P1 ;  /* 0x00000010ff0f7807 */ /* 0x000fe60000800000 */
[----:B------:R3:W-:Y:S01]  /*125f0*/  LDGSTS.E.BYPASS.LTC128B.128 [R12+0x2100], [R2.64], !P2 ;  /* 0x02100000020c7fae */ /* 0x0007e2000d101d46 */
[----:B--2---:R-:W-:Y:S01]  /*12600*/  IMAD.MOV.U32 R7, RZ, RZ, 0x1 ;  /* 0x00000001ff077424 */ /* 0x004fe200078e00ff */
[----:B---3--:R-:W-:Y:S05]  /*12610*/  IADD3 R2, P0, R0, R132, RZ ;  /* 0x0000008400027210 */ /* 0x008fea0007f1e0ff */
[----:B------:R-:W-:Y:S05]  /*12620*/  IMAD.X R3, R4, 0x1, R28, P0 ;  /* 0x0000000104037824 */ /* 0x000fea00000e061c */
[----:B------:R2:W-:Y:S02]  /*12630*/  LDGSTS.E.BYPASS.LTC128B.128 [R12+0x4100], [R2.64], !P1 ;  /* 0x04100000020c7fae */ /* 0x0005e4000c901d46 */
[----:B--2---:R-:W-:Y:S01]  /*12640*/  IADD3 R2, P0, R0, R14, RZ ;  /* 0x0000000e00027210 */ /* 0x004fe20007f1e0ff */
[----:B------:R-:W-:Y:S01]  /*12650*/  IMAD.MOV.U32 R0, RZ, RZ, R5 ;  /* 0x000000ffff007224 */ /* 0x000fe200078e0005 */
[----:B------:R-:W-:Y:S03]  /*12660*/  SEL R5, RZ, 0x10, P3 ;  /* 0x00000010ff057807 */ /* 0x000fe60001800000 */
[----:B------:R-:W-:Y:S01]  /*12670*/  IMAD.X R3, R4, 0x1, R29, P0 ;  /* 0x0000000104037824 */ /* 0x000fe200000e061d */
[----:B------:R-:W-:Y:S04]  /*12680*/  ISETP.GE.AND P0, PT, R13, c[0x0][0x1d4], PT ;  /* 0x000075000d007a0c */ /* 0x000fe80003f06270 */
[----:B------:R-:W-:Y:S09]  /*12690*/  SEL R14, RZ, 0x10, P0 ;  /* 0x00000010ff0e7807 */ /* 0x000ff20000000000 */
[----:B------:R2:W-:Y:S02]  /*126a0*/  LDGSTS.E.BYPASS.LTC128B.128 [R12+0x6100], [R2.64], !P0 ;  /* 0x06100000020c7fae */ /* 0x0005e4000c101d46 */
[----:B--2---:R-:W-:Y:S01]  /*126b0*/  MOV R2, 0x126e0 ;  /* 0x000126e000027802 */ /* 0x004fe20000000f00 */
[----:B------:R-:W-:Y:S02]  /*126c0*/  IMAD.MOV.U32 R3, RZ, RZ, 0x181f ;  /* 0x0000181fff037424 */ /* 0x000fe400078e00ff */
[----:B-1----:R-:W-:Y:S05]  /*126d0*/  CALL.REL.NOINC `($__internal_18_$__cuda_sm70_shflsync_idx_p) ;  /* 0x0000108000007944 */ /* 0x002fea0003c00000 */
[----:B------:R-:W-:Y:S01]  /*126e0*/  MOV R7, 0x1 ;  /* 0x0000000100077802 */ /* 0x000fe20000000f00 */
[----:B-----5:R-:W-:Y:S01]  /*126f0*/  IMAD.MOV.U32 R4, RZ, RZ, R0 ;  /* 0x000000ffff047224 */ /* 0x020fe200078e0000 */
[----:B------:R-:W-:Y:S01]  /*12700*/  MOV R3, 0x181f ;  /* 0x0000181f00037802 */ /* 0x000fe20000000f00 */
[----:B------:R-:W-:Y:S01]  /*12710*/  IMAD.MOV.U32 R0, RZ, RZ, R21 ;  /* 0x000000ffff007224 */ /* 0x000fe200078e0015 */
[----:B------:R-:W-:Y:S02]  /*12720*/  MOV R2, 0x12740 ;  /* 0x0001274000027802 */ /* 0x000fe40000000f00 */
[----:B-1----:R-:W-:Y:S05]  /*12730*/  CALL.REL.NOINC `($__internal_18_$__cuda_sm70_shflsync_idx_p) ;  /* 0x0000102000007944 */ /* 0x002fea0003c00000 */
[----:B-1---5:R-:W-:-:S05]  /*12740*/  BRA `(.L_x_1087) ;  /* 0xffff462000007947 */ /* 0x022fca000383ffff */
.L_x_1055:
[----:B------:R-:W-:Y:S01]  /*12750*/  MOV R7, RZ ;  /* 0x000000ff00077202 */ /* 0x000fe20000000f00 */
[----:B------:R-:W-:Y:S01]  /*12760*/  IMAD.MOV.U32 R0, RZ, RZ, R5 ;  /* 0x000000ffff007224 */ /* 0x000fe200078e0005 */
[----:B------:R-:W-:Y:S01]  /*12770*/  MOV R2, 0x127a0 ;  /* 0x000127a000027802 */ /* 0x000fe20000000f00 */
[----:B------:R-:W-:Y:S02]  /*12780*/  IMAD.MOV.U32 R3, RZ, RZ, 0x181f ;  /* 0x0000181fff037424 */ /* 0x000fe400078e00ff */
[----:B--2---:R-:W-:Y:S05]  /*12790*/  CALL.REL.NOINC `($__internal_18_$__cuda_sm70_shflsync_idx_p) ;  /* 0x00000fc000007944 */ /* 0x004fea0003c00000 */
[----:B-----5:R-:W-:Y:S01]  /*127a0*/  MOV R4, R0 ;  /* 0x0000000000047202 */ /* 0x020fe20000000f00 */
[----:B-1----:R-:W-:-:S05]  /*127b0*/  BRA `(.L_x_1088) ;  /* 0xffff5d1000007947 */ /* 0x002fca000383ffff */
.L_x_1056:
[----:B------:R-:W-:Y:S01]  /*127c0*/  MOV R7, RZ ;  /* 0x000000ff00077202 */ /* 0x000fe20000000f00 */
[----:B------:R-:W-:Y:S01]  /*127d0*/  IMAD.MOV.U32 R0, RZ, RZ, R13 ;  /* 0x000000ffff007224 */ /* 0x000fe200078e000d */
[----:B------:R-:W-:Y:S01]  /*127e0*/  MOV R2, 0x12810 ;  /* 0x0001281000027802 */ /* 0x000fe20000000f00 */
[----:B------:R-:W-:Y:S02]  /*127f0*/  IMAD.MOV.U32 R3, RZ, RZ, 0x181f ;  /* 0x0000181fff037424 */ /* 0x000fe400078e00ff */
[----:B-123--:R-:W-:Y:S05]  /*12800*/  CALL.REL.NOINC `($__internal_18_$__cuda_sm70_shflsync_idx_p) ;  /* 0x00000f5000007944 */ /* 0x00efea0003c00000 */
[----:B------:R-:W2:Y:S01]  /*12810*/  LDL R3, [R1+0x88] ;  /* 0x0000880001037983 */ /* 0x000ea20000100800 */
[----:B------:R-:W-:Y:S03]  /*12820*/  IADD3 R6, P0, R0, R19, RZ ;  /* 0x0000001300067210 */ /* 0x000fe60007f1e0ff */
[----:B------:R-:W3:Y:S02]  /*12830*/  LDL R2, [R1+0x9c] ;  /* 0x00009c0001027983 */ /* 0x000ee40000100800 */
[----:B-----5:R-:W-:Y:S02]  /*12840*/  IMAD.X R7, R4, 0x1, R14, P0 ;  /* 0x0000000104077824 */ /* 0x020fe400000e060e */
        /* <DEDUP_REMOVED lines=36> */
.L_x_1057:
[----:B------:R-:W-:Y:S01]  /*12a90*/  MOV R7, RZ ;  /* 0x000000ff00077202 */ /* 0x000fe20000000f00 */
[----:B------:R-:W-:Y:S01]  /*12aa0*/  IMAD.MOV.U32 R0, RZ, RZ, R4 ;  /* 0x000000ffff007224 */ /* 0x000fe200078e0004 */
[----:B------:R-:W-:Y:S01]  /*12ab0*/  MOV R2, 0x12ae0 ;  /* 0x00012ae000027802 */ /* 0x000fe20000000f00 */
[----:B------:R-:W-:Y:S02]  /*12ac0*/  IMAD.MOV.U32 R3, RZ, RZ, 0x1c1f ;  /* 0x00001c1fff037424 */ /* 0x000fe400078e00ff */
[----:B------:R-:W-:Y:S05]  /*12ad0*/  CALL.REL.NOINC `($__internal_18_$__cuda_sm70_shflsync_idx_p) ;  /* 0x00000c8000007944 */ /* 0x000fea0003c00000 */
[----:B-1---5:R-:W-:-:S05]  /*12ae0*/  BRA `(.L_x_1090) ;  /* 0xffff5eb000007947 */ /* 0x022fca000383ffff */
.L_x_1058:
[----:B------:R-:W-:Y:S01]  /*12af0*/  MOV R7, 0x1 ;  /* 0x0000000100077802 */ /* 0x000fe20000000f00 */
[----:B------:R-:W-:Y:S01]  /*12b00*/  IMAD.MOV.U32 R0, RZ, RZ, R4 ;  /* 0x000000ffff007224 */ /* 0x000fe200078e0004 */
[----:B------:R-:W-:Y:S01]  /*12b10*/  MOV R2, 0x12b40 ;  /* 0x00012b4000027802 */ /* 0x000fe20000000f00 */
[----:B------:R-:W-:Y:S02]  /*12b20*/  IMAD.MOV.U32 R3, RZ, RZ, 0x1c1f ;  /* 0x00001c1fff037424 */ /* 0x000fe400078e00ff */
[----:B-1----:R-:W-:Y:S05]  /*12b30*/  CALL.REL.NOINC `($__internal_18_$__cuda_sm70_shflsync_idx_p) ;  /* 0x00000c2000007944 */ /* 0x002fea0003c00000 */
[----:B------:R-:W2:Y:S01]  /*12b40*/  LDL.LU R9, [R1+0x80] ;  /* 0x0000800001097983 */ /* 0x000ea20000300800 */
[----:B------:R-:W-:Y:S03]  /*12b50*/  IMAD.IADD R0, R5, 0x1, R0 ;  /* 0x0000000105007824 */ /* 0x000fe600078e0200 */
[----:B------:R-:W3:Y:S02]  /*12b60*/  LDL.LU R8, [R1+0x7c] ;  /* 0x00007c0001087983 */ /* 0x000ee40000300800 */
[C---:B------:R-:W-:Y:S02]  /*12b70*/  ISETP.GT.AND P4, PT, R0.reuse, 0x9, PT ;  /* 0x000000090000780c */ /* 0x040fe40003f84270 */
[C---:B------:R-:W-:Y:S01]  /*12b80*/  ISETP.GT.AND P3, PT, R0.reuse, 0x8, PT ;  /* 0x000000080000780c */ /* 0x040fe20003f64270 */
[----:B------:R-:W4:Y:S01]  /*12b90*/  LDL.LU R7, [R1+0x78] ;  /* 0x0000780001077983 */ /* 0x000f220000300800 */
[C---:B------:R-:W-:Y:S02]  /*12ba0*/  ISETP.GT.AND P1, PT, R0.reuse, 0x10, PT ;  /* 0x000000100000780c */ /* 0x040fe40003f24270 */
[C---:B------:R-:W-:Y:S01]  /*12bb0*/  ISETP.GT.AND P0, PT, R0.reuse, RZ, PT ;  /* 0x000000ff0000720c */ /* 0x040fe20003f04270 */
[----:B-----5:R-:W4:Y:S01]  /*12bc0*/  LDL.LU R4, [R1+0x74] ;  /* 0x0000740001047983 */ /* 0x020f220000300800 */
[C---:B------:R-:W-:Y:S03]  /*12bd0*/  ISETP.GT.AND P2, PT, R0.reuse, 0x1, PT ;  /* 0x000000010000780c */ /* 0x040fe60003f44270 */
[----:B------:R-:W4:Y:S04]  /*12be0*/  LDL.LU R3, [R1+0x68] ;  /* 0x0000680001037983 */ /* 0x000f280000300800 */
[----:B------:R-:W4:Y:S01]  /*12bf0*/  LDL.LU R2, [R1+0x64] ;  /* 0x0000640001027983 */ /* 0x000f220000300800 */
[----:B--2---:R-:W-:Y:S02]  /*12c00*/  FSEL R5, R9, -INF , P0 ;  /* 0xff80000009057808 */ /* 0x004fe40000000000 */
[----:B------:R-:W-:Y:S02]  /*12c10*/  ISETP.GT.AND P0, PT, R0, 0x11, PT ;  /* 0x000000110000780c */ /* 0x000fe40003f04270 */
[----:B---3--:R-:W-:Y:S02]  /*12c20*/  FSEL R177, R8, -INF , P2 ;  /* 0xff80000008b17808 */ /* 0x008fe40001000000 */
[C---:B------:R-:W-:Y:S02]  /*12c30*/  ISETP.GT.AND P2, PT, R0.reuse, 0x20, PT ;  /* 0x000000200000780c */ /* 0x040fe40003f44270 */
[----:B----4-:R-:W-:Y:S02]  /*12c40*/  FSEL R35, R7, -INF , P3 ;  /* 0xff80000007237808 */ /* 0x010fe40001800000 */
[----:B------:R-:W-:Y:S02]  /*12c50*/  ISETP.GT.AND P3, PT, R0, 0x18, PT ;  /* 0x000000180000780c */ /* 0x000fe40003f64270 */
[----:B------:R-:W-:Y:S02]  /*12c60*/  FSEL R34, R4, -INF , P4 ;  /* 0xff80000004227808 */ /* 0x000fe40002000000 */
[C---:B------:R-:W-:Y:S01]  /*12c70*/  ISETP.GT.AND P4, PT, R0.reuse, 0x19, PT ;  /* 0x000000190000780c */ /* 0x040fe20003f84270 */
[----:B------:R-:W2:Y:S01]  /*12c80*/  LDL.LU R4, [R1+0x58] ;  /* 0x0000580001047983 */ /* 0x000ea20000300800 */
[----:B------:R-:W-:Y:S02]  /*12c90*/  FSEL R33, R3, -INF , P1 ;  /* 0xff80000003217808 */ /* 0x000fe40000800000 */
[----:B------:R-:W-:Y:S01]  /*12ca0*/  ISETP.GT.AND P1, PT, R0, 0x21, PT ;  /* 0x000000210000780c */ /* 0x000fe20003f24270 */
[----:B------:R-:W3:Y:S01]  /*12cb0*/  LDL.LU R7, [R1+0x60] ;  /* 0x0000600001077983 */ /* 0x000ee20000300800 */
[----:B------:R-:W-:Y:S02]  /*12cc0*/  FSEL R32, R2, -INF , P0 ;  /* 0xff80000002207808 */ /* 0x000fe40000000000 */
[----:B------:R-:W-:Y:S01]  /*12cd0*/  ISETP.GT.AND P0, PT, R0, 0x28, PT ;  /* 0x000000280000780c */ /* 0x000fe20003f04270 */
[----:B------:R-:W4:Y:S01]  /*12ce0*/  LDL.LU R3, [R1+0x5c] ;  /* 0x00005c0001037983 */ /* 0x000f220000300800 */
        /* <DEDUP_REMOVED lines=30> */
[----:B------:R-:W-:Y:S02]  /*12ed0*/  FSEL R26, R179, -INF , P4 ;  /* 0xff800000b31a7808 */ /* 0x000fe40002000000 */
[----:B------:R-:W-:Y:S02]  /*12ee0*/  FMNMX.FTZ R0, R16, R0, !PT ;  /* 0x0000000010007209 */ /* 0x000fe40007810000 */
[----:B------:R-:W-:Y:S02]  /*12ef0*/  FMNMX.FTZ R2, R27, R2, !PT ;  /* 0x000000021b027209 */ /* 0x000fe40007810000 */
[----:B------:R-:W-:Y:S02]  /*12f00*/  FMNMX.FTZ R0, R15, R0, !PT ;  /* 0x000000000f007209 */ /* 0x000fe40007810000 */
[----:B------:R-:W-:Y:S02]  /*12f10*/  FMNMX.FTZ R176, R26, R2, !PT ;  /* 0x000000021ab07209 */ /* 0x000fe40007810000 */
[----:B------:R-:W-:Y:S02]  /*12f20*/  FSEL R8, R191, -INF , P1 ;  /* 0xff800000bf087808 */ /* 0x000fe40000800000 */
[----:B------:R-:W-:Y:S02]  /*12f30*/  MOV R2, 0x13010 ;  /* 0x0001301000027802 */ /* 0x000fe40000000f00 */
[----:B--2---:R-:W-:Y:S02]  /*12f40*/  FSEL R10, R4, -INF , P3 ;  /* 0xff800000040a7808 */ /* 0x004fe40001800000 */
[----:B------:R-:W-:Y:S01]  /*12f50*/  FMNMX.FTZ R4, R14, R0, !PT ;  /* 0x000000000e047209 */ /* 0x000fe20007810000 */
[----:B------:R-:W-:Y:S01]  /*12f60*/  IMAD.MOV.U32 R0, RZ, RZ, 0x2 ;  /* 0x00000002ff007424 */ /* 0x000fe200078e00ff */
[----:B---3--:R-:W-:Y:S02]  /*12f70*/  FSEL R9, R7, -INF , P2 ;  /* 0xff80000007097808 */ /* 0x008fe40001000000 */
[----:B------:R-:W-:Y:S02]  /*12f80*/  FMNMX.FTZ R176, R10, R176, !PT ;  /* 0x000000b00ab07209 */ /* 0x000fe40007810000 */
[----:B------:R-:W-:Y:S02]  /*12f90*/  FMNMX.FTZ R4, R13, R4, !PT ;  /* 0x000000040d047209 */ /* 0x000fe40007810000 */
[----:B------:R-:W-:Y:S02]  /*12fa0*/  FMNMX.FTZ R176, R9, R176, !PT ;  /* 0x000000b009b07209 */ /* 0x000fe40007810000 */
[----:B------:R-:W-:Y:S02]  /*12fb0*/  FMNMX.FTZ R4, R12, R4, !PT ;  /* 0x000000040c047209 */ /* 0x000fe40007810000 */
[----:B----4-:R-:W-:Y:S02]  /*12fc0*/  FSEL R7, R3, -INF , P0 ;  /* 0xff80000003077808 */ /* 0x010fe40000000000 */
[----:B------:R-:W-:Y:S02]  /*12fd0*/  FMNMX.FTZ R176, R8, R176, !PT ;  /* 0x000000b008b07209 */ /* 0x000fe40007810000 */
[----:B------:R-:W-:Y:S02]  /*12fe0*/  FMNMX.FTZ R4, R11, R4, !PT ;  /* 0x000000040b047209 */ /* 0x000fe40007810000 */
[----:B------:R-:W-:Y:S02]  /*12ff0*/  FMNMX.FTZ R176, R7, R176, !PT ;  /* 0x000000b007b07209 */ /* 0x000fe40007810000 */
[----:B-1----:R-:W-:Y:S05]  /*13000*/  CALL.REL.NOINC `($__internal_17_$__cuda_sm70_shflsync_bfly_p) ;  /* 0x000006d000007944 */ /* 0x002fea0003c00000 */
[----:B------:R-:W-:Y:S01]  /*13010*/  FMNMX.FTZ R4, R4, R0, !PT ;  /* 0x0000000004047209 */ /* 0x000fe20007810000 */
[----:B------:R-:W-:Y:S01]  /*13020*/  IMAD.MOV.U32 R0, RZ, RZ, 0x1 ;  /* 0x00000001ff007424 */ /* 0x000fe200078e00ff */
[----:B------:R-:W-:Y:S02]  /*13030*/  MOV R2, 0x13050 ;  /* 0x0001305000027802 */ /* 0x000fe40000000f00 */
        /* <DEDUP_REMOVED lines=8> */
[----:B------:R-:W-:Y:S02]  /*130c0*/  MOV R2, 0x130e0 ;  /* 0x000130e000027802 */ /* 0x000fe40000000f00 */
[----:B-1---5:R-:W-:Y:S05]  /*130d0*/  CALL.REL.NOINC `($__internal_17_$__cuda_sm70_shflsync_bfly_p) ;  /* 0x0000060000007944 */ /* 0x022fea0003c00000 */
[----:B-1---5:R-:W-:-:S05]  /*130e0*/  BRA `(.L_x_1091) ;  /* 0xffff601000007947 */ /* 0x022fca000383ffff */
.L_x_1061:
[----:B------:R-:W-:Y:S01]  /*130f0*/  MOV R7, RZ ;  /* 0x000000ff00077202 */ /* 0x000fe20000000f00 */
[----:B-1----:R-:W-:Y:S01]  /*13100*/  IMAD.MOV.U32 R0, RZ, RZ, R5 ;  /* 0x000000ffff007224 */ /* 0x002fe200078e0005 */
[----:B------:R-:W-:Y:S01]  /*13110*/  MOV R2, 0x13140 ;  /* 0x0001314000027802 */ /* 0x000fe20000000f00 */
[----:B------:R-:W-:Y:S02]  /*13120*/  IMAD.MOV.U32 R3, RZ, RZ, 0x181f ;  /* 0x0000181fff037424 */ /* 0x000fe400078e00ff */
[----:B------:R-:W-:Y:S05]  /*13130*/  CALL.REL.NOINC `($__internal_18_$__cuda_sm70_shflsync_idx_p) ;  /* 0x0000062000007944 */ /* 0x000fea0003c00000 */
[----:B-1---5:R-:W-:-:S05]  /*13140*/  BRA `(.L_x_1092) ;  /* 0xffff821000007947 */ /* 0x022fca000383ffff */
.L_x_1064:
[----:B------:R-:W-:Y:S01]  /*13150*/  MOV R7, RZ ;  /* 0x000000ff00077202 */ /* 0x000fe20000000f00 */
[----:B------:R-:W-:Y:S01]  /*13160*/  IMAD.MOV.U32 R0, RZ, RZ, R5 ;  /* 0x000000ffff007224 */ /* 0x000fe200078e0005 */
[----:B------:R-:W-:Y:S01]  /*13170*/  MOV R2, 0x131a0 ;  /* 0x000131a000027802 */ /* 0x000fe20000000f00 */
[----:B------:R-:W-:Y:S02]  /*13180*/  IMAD.MOV.U32 R3, RZ, RZ, 0x181f ;  /* 0x0000181fff037424 */ /* 0x000fe400078e00ff */
[----:B-----5:R-:W-:Y:S05]  /*13190*/  CALL.REL.NOINC `($__internal_18_$__cuda_sm70_shflsync_idx_p) ;  /* 0x000005c000007944 */ /* 0x020fea0003c00000 */
[----:B-----5:R-:W-:Y:S01]  /*131a0*/  MOV R4, R0 ;  /* 0x0000000000047202 */ /* 0x020fe20000000f00 */
[----:B-1----:R-:W-:-:S05]  /*131b0*/  BRA `(.L_x_1093) ;  /* 0xffff9a3000007947 */ /* 0x002fca000383ffff */
.L_x_1065:
[----:B------:R-:W-:Y:S01]  /*131c0*/  MOV R7, RZ ;  /* 0x000000ff00077202 */ /* 0x000fe20000000f00 */
[----:B------:R-:W-:Y:S01]  /*131d0*/  IMAD.MOV.U32 R0, RZ, RZ, R8 ;  /* 0x000000ffff007224 */ /* 0x000fe200078e0008 */
[----:B------:R-:W-:Y:S01]  /*131e0*/  MOV R2, 0x13210 ;  /* 0x0001321000027802 */ /* 0x000fe20000000f00 */
[----:B------:R-:W-:Y:S02]  /*131f0*/  IMAD.MOV.U32 R3, RZ, RZ, 0x181f ;  /* 0x0000181fff037424 */ /* 0x000fe400078e00ff */
[----:B-12--5:R-:W-:Y:S05]  /*13200*/  CALL.REL.NOINC `($__internal_18_$__cuda_sm70_shflsync_idx_p) ;  /* 0x0000055000007944 */ /* 0x026fea0003c00000 */
[----:B------:R-:W2:Y:S01]  /*13210*/  LDL R29, [R1+0x54] ;  /* 0x00005400011d7983 */ /* 0x000ea20000100800 */
[----:B------:R-:W-:Y:S04]  /*13220*/  IADD3 R2, -R132, 0x10, RZ ;  /* 0x0000001084027810 */ /* 0x000fe80007ffe1ff */
[----:B------:R-:W-:Y:S04]  /*13230*/  LOP3.LUT R2, R2, 0xf, RZ, 0xc0, !PT ;  /* 0x0000000f02027812 */ /* 0x000fe800078ec0ff */
[----:B------:R-:W-:Y:S04]  /*13240*/  IADD3 R2, P1, P0, R2, R0, R25 ;  /* 0x0000000002027210 */ /* 0x000fe8000783e019 */
[----:B-----5:R-:W-:Y:S02]  /*13250*/  IADD3.X R3, RZ, R4, R9, P1, P0 ;  /* 0x00000004ff037210 */ /* 0x020fe40000fe0409 */
[----:B------:R-:W-:Y:S11]  /*13260*/  ISETP.NE.U32.AND P0, PT, R132, RZ, PT ;  /* 0x000000ff8400720c */ /* 0x000ff60003f05070 */
[----:B------:R-:W-:Y:S02]  /*13270*/  @!UPT UIADD3 URZ, URZ, URZ, URZ ;  /* 0x0000003f3f3ff290 */ /* 0x000fe4000fffe03f */
[----:B------:R-:W-:Y:S01]  /*13280*/  @!PT LDS RZ, [RZ] ;  /* 0x00000000fffff984 */ /* 0x000fe20000000800 */
[----:B------:R-:W-:Y:S01]  /*13290*/  @!PT LDS RZ, [RZ] ;  /* 0x00000000fffff984 */ /* 0x000fe20000000800 */
[----:B------:R-:W-:Y:S01]  /*132a0*/  @!PT LDS RZ, [RZ] ;  /* 0x00000000fffff984 */ /* 0x000fe20000000800 */
[----:B--2---:R2:W-:Y:S02]  /*132b0*/  LDGSTS.E.BYPASS.LTC128B.128.ZFILL [R29+0x10100], [R2.64], P0 ;  /* 0x10100000021d7fae */ /* 0x0045e40008141d46 */
[----:B--2---:R-:W-:Y:S05]  /*132c0*/  IADD3 R2, P0, R0, R26, RZ ;  /* 0x0000001a00027210 */ /* 0x004fea0007f1e0ff */
[----:B------:R-:W-:Y:S01]  /*132d0*/  IMAD.X R3, R4, 0x1, R10, P0 ;  /* 0x0000000104037824 */ /* 0x000fe200000e060a */
[----:B------:R-:W-:Y:S04]  /*132e0*/  IADD3 R6, P0, R0, R27, RZ ;  /* 0x0000001b00067210 */ /* 0x000fe80007f1e0ff */
[----:B------:R2:W-:Y:S01]  /*132f0*/  LDGSTS.E.BYPASS.LTC128B.128 [R29+0x12100], [R2.64], !P5 ;  /* 0x12100000021d7fae */ /* 0x0005e2000e901d46 */
[----:B------:R-:W-:Y:S05]  /*13300*/  IMAD.X R7, R4, 0x1, R11, P0 ;  /* 0x0000000104077824 */ /* 0x000fea00000e060b */
[----:B------:R3:W-:Y:S01]  /*13310*/  LDGSTS.E.BYPASS.LTC128B.128 [R29+0x14100], [R6.64], !P4 ;  /* 0x14100000061d7fae */ /* 0x0007e2000e101d46 */
[----:B--2---:R-:W-:Y:S01]  /*13320*/  IADD3 R2, P0, R0, R28, RZ ;  /* 0x0000001c00027210 */ /* 0x004fe20007f1e0ff */
[----:B------:R-:W-:Y:S04]  /*13330*/  IMAD.MOV.U32 R0, RZ, RZ, R5 ;  /* 0x000000ffff007224 */ /* 0x000fe800078e0005 */
[----:B------:R-:W-:Y:S02]  /*13340*/  IMAD.X R3, R4, 0x1, R12, P0 ;  /* 0x0000000104037824 */ /* 0x000fe400000e060c */
[----:B---3--:R-:W-:Y:S03]  /*13350*/  IMAD.MOV.U32 R7, RZ, RZ, 0x1 ;  /* 0x00000001ff077424 */ /* 0x008fe600078e00ff */
        /* <DEDUP_REMOVED lines=11> */
.L_x_1066:
[----:B------:R-:W-:Y:S02]  /*13410*/  MOV R0, 0x2 ;  /* 0x0000000200007802 */ /* 0x000fe40000000f00 */
[----:B------:R-:W-:Y:S02]  /*13420*/  MOV R2, 0x13440 ;  /* 0x0001344000027802 */ /* 0x000fe40000000f00 */
[----:B-----5:R-:W-:Y:S05]  /*13430*/  CALL.REL.NOINC `($__internal_17_$__cuda_sm70_shflsync_bfly_p) ;  /* 0x000002a000007944 */ /* 0x020fea0003c00000 */
[----:B------:R-:W-:Y:S01]  /*13440*/  FMNMX.FTZ R4, R4, R0, !PT ;  /* 0x0000000004047209 */ /* 0x000fe20007810000 */
[----:B------:R-:W-:Y:S01]  /*13450*/  IMAD.MOV.U32 R0, RZ, RZ, 0x1 ;  /* 0x00000001ff007424 */ /* 0x000fe200078e00ff */
[----:B------:R-:W-:Y:S02]  /*13460*/  MOV R2, 0x13480 ;  /* 0x0001348000027802 */ /* 0x000fe40000000f00 */
[----:B-1---5:R-:W-:Y:S05]  /*13470*/  CALL.REL.NOINC `($__internal_17_$__cuda_sm70_shflsync_bfly_p) ;  /* 0x0000026000007944 */ /* 0x022fea0003c00000 */
[----:B------:R-:W-:Y:S01]  /*13480*/  FMNMX.FTZ R132, R4, R0, !PT ;  /* 0x0000000004847209 */ /* 0x000fe20007810000 */
[----:B-----5:R-:W-:Y:S01]  /*13490*/  IMAD.MOV.U32 R4, RZ, RZ, R5 ;  /* 0x000000ffff047224 */ /* 0x020fe200078e0005 */
[----:B------:R-:W-:Y:S01]  /*134a0*/  MOV R2, 0x134d0 ;  /* 0x000134d000027802 */ /* 0x000fe20000000f00 */
[----:B------:R-:W-:Y:S02]  /*134b0*/  IMAD.MOV.U32 R0, RZ, RZ, 0x2 ;  /* 0x00000002ff007424 */ /* 0x000fe400078e00ff */
[----:B-1----:R-:W-:Y:S05]  /*134c0*/  CALL.REL.NOINC `($__internal_17_$__cuda_sm70_shflsync_bfly_p) ;  /* 0x0000021000007944 */ /* 0x002fea0003c00000 */
[----:B-----5:R-:W-:Y:S01]  /*134d0*/  FMNMX.FTZ R4, R5, R0, !PT ;  /* 0x0000000005047209 */ /* 0x020fe20007810000 */
[----:B------:R-:W-:Y:S01]  /*134e0*/  IMAD.MOV.U32 R0, RZ, RZ, 0x1 ;  /* 0x00000001ff007424 */ /* 0x000fe200078e00ff */
[----:B------:R-:W-:Y:S02]  /*134f0*/  MOV R2, 0x13510 ;  /* 0x0001351000027802 */ /* 0x000fe40000000f00 */
[----:B-1----:R-:W-:Y:S05]  /*13500*/  CALL.REL.NOINC `($__internal_17_$__cuda_sm70_shflsync_bfly_p) ;  /* 0x000001d000007944 */ /* 0x002fea0003c00000 */
[----:B-1---5:R-:W-:-:S05]  /*13510*/  BRA `(.L_x_1095) ;  /* 0xffff9c5000007947 */ /* 0x022fca000383ffff */
.L_x_1068:
[----:B------:R1:W5:Y:S01]  /*13520*/  LDL R4, [R1+0xa4] ;  /* 0x0000a40001047983 */ /* 0x0003620000100800 */
[----:B------:R-:W-:-:S02]  /*13530*/  MOV R0, 0x2 ;  /* 0x0000000200007802 */ /* 0x000fc40000000f00 */
[----:B------:R-:W-:Y:S02]  /*13540*/  MOV R2, 0x13560 ;  /* 0x0001356000027802 */ /* 0x000fe40000000f00 */
[----:B-1---5:R-:W-:Y:S05]  /*13550*/  CALL.REL.NOINC `($__internal_17_$__cuda_sm70_shflsync_bfly_p) ;  /* 0x0000018000007944 */ /* 0x022fea0003c00000 */
[----:B-----5:R-:W-:Y:S01]  /*13560*/  MOV R5, R0 ;  /* 0x0000000000057202 */ /* 0x020fe20000000f00 */
[----:B-1----:R-:W-:Y:S05]  /*13570*/  BRA `(.L_x_1096) ;  /* 0xffffbaa000007947 */ /* 0x002fea000383ffff */
.L_x_1069:
[----:B------:R-:W-:Y:S01]  /*13580*/  IMAD.MOV.U32 R4, RZ, RZ, R5 ;  /* 0x000000ffff047224 */ /* 0x000fe200078e0005 */
[----:B------:R-:W-:Y:S02]  /*13590*/  MOV R0, 0x1 ;  /* 0x0000000100007802 */ /* 0x000fe40000000f00 */
[----:B------:R-:W-:Y:S02]  /*135a0*/  MOV R2, 0x135c0 ;  /* 0x000135c000027802 */ /* 0x000fe40000000f00 */
[----:B------:R-:W-:Y:S05]  /*135b0*/  CALL.REL.NOINC `($__internal_17_$__cuda_sm70_shflsync_bfly_p) ;  /* 0x0000012000007944 */ /* 0x000fea0003c00000 */
[----:B------:R2:W5:Y:S02]  /*135c0*/  LDL R4, [R1+0xa0] ;  /* 0x0000a00001047983 */ /* 0x0005640000100800 */
[----:B-----5:R-:W-:Y:S01]  /*135d0*/  FADD.FTZ R5, R5, R0 ;  /* 0x0000000005057221 */ /* 0x020fe20000010000 */
[----:B------:R-:W-:Y:S02]  /*135e0*/  MOV R0, 0x2 ;  /* 0x0000000200007802 */ /* 0x000fe40000000f00 */
[----:B------:R-:W-:Y:S02]  /*135f0*/  MOV R2, 0x13610 ;  /* 0x0001361000027802 */ /* 0x000fe40000000f00 */
[----:B-12---:R-:W-:Y:S05]  /*13600*/  CALL.REL.NOINC `($__internal_17_$__cuda_sm70_shflsync_bfly_p) ;  /* 0x000000d000007944 */ /* 0x006fea0003c00000 */
[----:B------:R-:W2:Y:S02]  /*13610*/  LDL.LU R2, [R1+0xa0] ;  /* 0x0000a00001027983 */ /* 0x000ea40000300800 */
[----:B--2---:R-:W-:Y:S01]  /*13620*/  FADD.FTZ R4, R2, R0 ;  /* 0x0000000002047221 */ /* 0x004fe20000010000 */
[----:B------:R-:W-:-:S02]  /*13630*/  MOV R0, 0x1 ;  /* 0x0000000100007802 */ /* 0x000fc40000000f00 */
[----:B------:R-:W-:Y:S02]  /*13640*/  MOV R2, 0x13660 ;  /* 0x0001366000027802 */ /* 0x000fe40000000f00 */
[----:B-1---5:R-:W-:Y:S05]  /*13650*/  CALL.REL.NOINC `($__internal_17_$__cuda_sm70_shflsync_bfly_p) ;  /* 0x0000008000007944 */ /* 0x022fea0003c00000 */
[----:B------:R-:W-:Y:S01]  /*13660*/  MOV R3, R0 ;  /* 0x0000000000037202 */ /* 0x000fe20000000f00 */
[----:B-1---5:R-:W-:Y:S05]  /*13670*/  BRA `(.L_x_1097) ;  /* 0xffffba3000007947 */ /* 0x022fea000383ffff */
.L_x_1079:
[----:B-1----:R-:W-:Y:S01]  /*13680*/  IMAD.MOV.U32 R0, RZ, RZ, R14 ;  /* 0x000000ffff007224 */ /* 0x002fe200078e000e */
[----:B------:R-:W-:Y:S01]  /*13690*/  MOV R7, RZ ;  /* 0x000000ff00077202 */ /* 0x000fe20000000f00 */
[----:B----4-:R-:W-:Y:S01]  /*136a0*/  IMAD.MOV.U32 R3, RZ, RZ, 0x1f ;  /* 0x0000001fff037424 */ /* 0x010fe200078e00ff */
[----:B---3--:R-:W-:Y:S02]  /*136b0*/  MOV R2, 0x136d0 ;  /* 0x000136d000027802 */ /* 0x008fe40000000f00 */
[----:B-----5:R-:W-:Y:S05]  /*136c0*/  CALL.REL.NOINC `($__internal_18_$__cuda_sm70_shflsync_idx_p) ;  /* 0x0000009000007944 */ /* 0x020fea0003c00000 */
[----:B-1---5:R-:W-:Y:S05]  /*136d0*/  BRA `(.L_x_1098) ;  /* 0xffffe32000007947 */ /* 0x022fea000383ffff */
        .weak           $__internal_17_$__cuda_sm70_shflsync_bfly_p
        .type           $__internal_17_$__cuda_sm70_shflsync_bfly_p,@function
        .size           $__internal_17_$__cuda_sm70_shflsync_bfly_p,($__internal_18_$__cuda_sm70_shflsync_idx_p - $__internal_17_$__cuda_sm70_shflsync_bfly_p)
$__internal_17_$__cuda_sm70_shflsync_bfly_p:
[----:B------:R1:W-:Y:S01]  /*136e0*/  STL [R1+0x20c], R5 ;  /* 0x00020c0501007387 */ /* 0x0003e20000100800 */
[----:B------:R-:W-:Y:S02]  /*136f0*/  MOV R3, 0x1f ;  /* 0x0000001f00037802 */ /* 0x000fe40000000f00 */
[----:B-1----:R-:W-:-:S04]  /*13700*/  MOV R5, 0xffffffff ;  /* 0xffffffff00057802 */ /* 0x002fc80000000f00 */
[----:B------:R-:W-:Y:S04]  /*13710*/  WARPSYNC R5 ;  /* 0x0000000500007348 */ /* 0x000fe80003800000 */
[----:B------:R1:W2:Y:S04]  /*13720*/  SHFL.BFLY PT, R0, R4, R0, R3 ;  /* 0x0c00000004007389 */ /* 0x0002a800000e0003 */
[----:B-1----:R1:W5:Y:S01]  /*13730*/  LDL.LU R5, [R1+0x20c] ;  /* 0x00020c0001057983 */ /* 0x0023620000300800 */
[----:B------:R-:W-:-:S04]  /*13740*/  MOV R3, 0x0 ;  /* 0x0000000000037802 */ /* 0x000fc80000000f00 */
[----:B--2---:R-:W-:Y:S05]  /*13750*/  RET.REL.NODEC R2 `(_ZN7cutlass13device_kernelIN5flash19enable_sm80_to_sm89INS1_16FlashAttnFwdSm80INS1_25CollectiveMainloopFwdSm80ILi8ELi1ELb1EN4cute5tupleIJNS5_1CILi128EEENS7_ILi64EEENS7_ILi256EEEEEELi256ENS_6half_tEfNS_4arch4Sm80ELb1ELb0ELb1ELb0ELb1ELb0ELb1ELb1EEENS1_21CollectiveEpilogueFwdINS6_IJS8_SA_S9_EEENS6_IJNS7_ILi1EEESI_SI_EEESC_SE_Li256ELb0ELb1ELb1ELb0EEENS1_30DynamicPersistentTileSchedulerILi256ELi256ELb1ELb1ELb0EEEEEEEEEvNT_6ParamsE) ;  /* 0xfffec8a002007950 */ /* 0x004fea0003c3ffff */
        .weak           $__internal_18_$__cuda_sm70_shflsync_idx_p
        .type           $__internal_18_$__cuda_sm70_shflsync_idx_p,@function
        .size           $__internal_18_$__cuda_sm70_shflsync_idx_p,(.L_x_6479 - $__internal_18_$__cuda_sm70_shflsync_idx_p)
$__internal_18_$__cuda_sm70_shflsync_idx_p:
[----:B------:R1:W-:Y:S02]  /*13760*/  STL [R1+0x20c], R4 ;  /* 0x00020c0401007387 */ /* 0x0003e40000100800 */
[----:B-1----:R-:W-:-:S04]  /*13770*/  MOV R4, 0xffffffff ;  /* 0xffffffff00047802 */ /* 0x002fc80000000f00 */
[----:B------:R-:W-:Y:S04]  /*13780*/  WARPSYNC R4 ;  /* 0x0000000400007348 */ /* 0x000fe80003800000 */
[----:B------:R1:W2:Y:S04]  /*13790*/  SHFL.IDX PT, R0, R0, R7, R3 ;  /* 0x0000000700007389 */ /* 0x0002a800000e0003 */
[----:B-1----:R1:W5:Y:S01]  /*137a0*/  LDL.LU R4, [R1+0x20c] ;  /* 0x00020c0001047983 */ /* 0x0023620000300800 */
[----:B------:R-:W-:-:S04]  /*137b0*/  MOV R3, 0x0 ;  /* 0x0000000000037802 */ /* 0x000fc80000000f00 */
[----:B--2---:R-:W-:Y:S05]  /*137c0*/  RET.REL.NODEC R2 `(_ZN7cutlass13device_kernelIN5flash19enable_sm80_to_sm89INS1_16FlashAttnFwdSm80INS1_25CollectiveMainloopFwdSm80ILi8ELi1ELb1EN4cute5tupleIJNS5_1CILi128EEENS7_ILi64EEENS7_ILi256EEEEEELi256ENS_6half_tEfNS_4arch4Sm80ELb1ELb0ELb1ELb0ELb1ELb0ELb1ELb1EEENS1_21CollectiveEpilogueFwdINS6_IJS8_SA_S9_EEENS6_IJNS7_ILi1EEESI_SI_EEESC_SE_Li256ELb0ELb1ELb1ELb0EEENS1_30DynamicPersistentTileSchedulerILi256ELi256ELb1ELb1ELb0EEEEEEEEEvNT_6ParamsE) ;  /* 0xfffec83002007950 */ /* 0x004fea0003c3ffff */
.L_x_1099:
        /* <DEDUP_REMOVED lines=11> */
.L_x_6479:


//--------------------- .text._ZN7cutlass13device_kernelIN5flash19enable_sm80_to_sm89INS1_16FlashAttnFwdSm80INS1_25CollectiveMainloopFwdSm80ILi8ELi1ELb1EN4cute5tupleIJNS5_1CILi128EEENS7_ILi48EEENS7_ILi256EEEEEELi256ENS_6half_tEfNS_4arch4Sm80ELb1ELb0ELb1ELb1ELb1ELb0ELb1ELb1EEENS1_21CollectiveEpilogueFwdINS6_IJS8_SA_S9_EEENS6_IJNS7_ILi1EEESI_SI_EEESC_SE_Li256ELb1ELb1ELb1ELb0EEENS1_36VarlenDynamicPersistentTileSchedulerILi128ELi48ELi256ELi256ELb1ELb1ELb0ELb1ELb1ELb1EEEEEEEEEvNT_6ParamsE --------------------------
	.section	.text._ZN7cutlass13device_kernelIN5flash19enable_sm80_to_sm89INS1_16FlashAttnFwdSm80INS1_25CollectiveMainloopFwdSm80ILi8ELi1ELb1EN4cute5tupleIJNS5_1CILi128EEENS7_ILi48EEENS7_ILi256EEEEEELi256ENS_6half_tEfNS_4arch4Sm80ELb1ELb0ELb1ELb1ELb1ELb0ELb1ELb1EEENS1_21CollectiveEpilogueFwdINS6_IJS8_SA_S9_EEENS6_IJNS7_ILi1EEESI_SI_EEESC_SE_Li256ELb1ELb1ELb1ELb0EEENS1_36VarlenDynamicPersistentTileSchedulerILi128ELi48ELi256ELi256ELb1ELb1ELb0ELb1ELb1ELb1EEEEEEEEEvNT_6ParamsE,"ax",@progbits
	.sectioninfo	@"SHI_REGISTERS=255"
	.align	128
.text._ZN7cutlass13device_kernelIN5flash19enable_sm80_to_sm89INS1_16FlashAttnFwdSm80INS1_25CollectiveMainloopFwdSm80ILi8ELi1ELb1EN4cute5tupleIJNS5_1CILi128EEENS7_ILi48EEENS7_ILi256EEEEEELi256ENS_6half_tEfNS_4arch4Sm80ELb1ELb0ELb1ELb1ELb1ELb0ELb1ELb1EEENS1_21CollectiveEpilogueFwdINS6_IJS8_SA_S9_EEENS6_IJNS7_ILi1EEESI_SI_EEESC_SE_Li256ELb1ELb1ELb1ELb0EEENS1_36VarlenDynamicPersistentTileSchedulerILi128ELi48ELi256ELi256ELb1ELb1ELb0ELb1ELb1ELb1EEEEEEEEEvNT_6ParamsE:
        .type           _ZN7cutlass13device_kernelIN5flash19enable_sm80_to_sm89INS1_16FlashAttnFwdSm80INS1_25CollectiveMainloopFwdSm80ILi8ELi1ELb1EN4cute5tupleIJNS5_1CILi128EEENS7_ILi48EEENS7_ILi256EEEEEELi256ENS_6half_tEfNS_4arch4Sm80ELb1ELb0ELb1ELb1ELb1ELb0ELb1ELb1EEENS1_21CollectiveEpilogueFwdINS6_IJS8_SA_S9_EEENS6_IJNS7_ILi1EEESI_SI_EEESC_SE_Li256ELb1ELb1ELb1ELb0EEENS1_36VarlenDynamicPersistentTileSchedulerILi128ELi48ELi256ELi256ELb1ELb1ELb0ELb1ELb1ELb1EEEEEEEEEvNT_6ParamsE,@function
        .size           _ZN7cutlass13device_kernelIN5flash19enable_sm80_to_sm89INS1_16FlashAttnFwdSm80INS1_25CollectiveMainloopFwdSm80ILi8ELi1ELb1EN4cute5tupleIJNS5_1CILi128EEENS7_ILi48EEENS7_ILi256EEEEEELi256ENS_6half_tEfNS_4arch4Sm80ELb1ELb0ELb1ELb1ELb1ELb0ELb1ELb1EEENS1_21CollectiveEpilogueFwdINS6_IJS8_SA_S9_EEENS6_IJNS7_ILi1EEESI_SI_EEESC_SE_Li256ELb1ELb1ELb1ELb0EEENS1_36VarlenDynamicPersistentTileSchedulerILi128ELi48ELi256ELi256ELb1ELb1ELb0ELb1ELb1ELb1EEEEEEEEEvNT_6ParamsE,(.L_x_6482 - _ZN7cutlass13device_kernelIN5flash19enable_sm80_to_sm89INS1_16FlashAttnFwdSm80INS1_25CollectiveMainloopFwdSm80ILi8ELi1ELb1EN4cute5tupleIJNS5_1CILi128EEENS7_ILi48EEENS7_ILi256EEEEEELi256ENS_6half_tEfNS_4arch4Sm80ELb1ELb0ELb1ELb1ELb1ELb0ELb1ELb1EEENS1_21CollectiveEpilogueFwdINS6_IJS8_SA_S9_EEENS6_IJNS7_ILi1EEESI_SI_EEESC_SE_Li256ELb1ELb1ELb1ELb0EEENS1_36VarlenDynamicPersistentTileSchedulerILi128ELi48ELi256ELi256ELb1ELb1ELb0ELb1ELb1ELb1EEEEEEEEEvNT_6ParamsE)
        .other          _ZN7cutlass13device_kernelIN5flash19enable_sm80_to_sm89INS1_16FlashAttnFwdSm80INS1_25CollectiveMainloopFwdSm80ILi8ELi1ELb1EN4cute5tupleIJNS5_1CILi128EEENS7_ILi48EEENS7_ILi256EEEEEELi256ENS_6half_tEfNS_4arch4Sm80ELb1ELb0ELb1ELb1ELb1ELb0ELb1ELb1EEENS1_21CollectiveEpilogueFwdINS6_IJS8_SA_S9_EEENS6_IJNS7_ILi1EEESI_SI_EEESC_SE_Li256ELb1ELb1ELb1ELb0EEENS1_36VarlenDynamicPersistentTileSchedulerILi128ELi48ELi256ELi256ELb1ELb1ELb0ELb1ELb1ELb1EEEEEEEEEvNT_6ParamsE,@"STO_CUDA_ENTRY STV_DEFAULT"
_ZN7cutlass13device_kernelIN5flash19enable_sm80_to_sm89INS1_16FlashAttnFwdSm80INS1_25CollectiveMainloopFwdSm80ILi8ELi1ELb1EN4cute5tupleIJNS5_1CILi128EEENS7_ILi48EEENS7_ILi256EEEEEELi256ENS_6half_tEfNS_4arch4Sm80ELb1ELb0ELb1ELb1ELb1ELb0ELb1ELb1EEENS1_21CollectiveEpilogueFwdINS6_IJS8_SA_S9_EEENS6_IJNS7_ILi1EEESI_SI_EEESC_SE_Li256ELb1ELb1ELb1ELb0EEENS1_36VarlenDynamicPersistentTileSchedulerILi128ELi48ELi256ELi256ELb1ELb1ELb0ELb1ELb1ELb1EEEEEEEEEvNT_6ParamsE:
        /* <DEDUP_REMOVED lines=54> */
.L_x_1105:
        /* <DEDUP_REMOVED lines=16> */
.L_x_1223:
        /* <DEDUP_REMOVED lines=16> */
.L_x_1224:
[----:B--2---:R-:W-:-:S05]  /*0560*/  IMAD R0, R0, c[0x0][0x538], RZ ;  /* 0x00014e0000007a24 */ /* 0x004fca00078e02ff */
[----:B------:R-:W-:-:S04]  /*0570*/  IADD3 R6, R0, R6, RZ ;  /* 0x0000000600067210 */ /* 0x000fc80007ffe0ff */
[----:B------:R-:W-:-:S13]  /*0580*/  ISETP.GT.AND P0, PT, R6, UR4, PT ;  /* 0x0000000406007c0c */ /* 0x000fda000bf04270 */
[----:B-1----:R-:W-:Y:S05]  /*0590*/  @!P0 BRA `(.L_x_1105) ;  /* 0xfffffdc000008947 */ /* 0x002fea000383ffff */
.L_x_1101:
[----:B------:R-:W-:-:S05]  /*05a0*/  IADD3 R11, -R0, R6, RZ ;  /* 0x00000006000b7210 */ /* 0x000fca0007ffe1ff */
[----:B------:R-:W-:-:S05]  /*05b0*/  IMAD R0, R4, c[0x0][0x538], R11 ;  /* 0x00014e0004007a24 */ /* 0x000fca00078e020b */
[----:B------:R-:W-:Y:S01]  /*05c0*/  ISETP.GT.AND P0, PT, R0, UR4, PT ;  /* 0x0000000400007c0c */ /* 0x000fe2000bf04270 */
[----:B------:R-:W-:-:S12]  /*05d0*/  BRA.DIV ~URZ, `(.L_x_1106) ;  /* 0x000140627f007947 */ /* 0x000fd8000b800000 */
[----:B------:R-:W-:-:S04]  /*05e0*/  VOTE.ANY R10, PT, !P0 ;  /* 0x00000000000a7806 */ /* 0x000fc800040e0100 */
.L_x_1225:
[----:B------:R-:W1:Y:S02]  /*05f0*/  POPC R5, R10 ;  /* 0x0000000a00057309 */ /* 0x000e640000000000 */
[----:B-1----:R-:W-:-:S05]  /*0600*/  IADD3 R0, R5, R7, RZ ;  /* 0x0000000705007210 */ /* 0x002fca0007ffe0ff */
[----:B------:R1:W-:Y:S01]  /*0610*/  STL [R1+0xb4], R0 ;  /* 0x0000b40001007387 */ /* 0x0003e20000100800 */
[----:B------:R-:W-:Y:S05]  /*0620*/  BRA.DIV ~URZ, `(.L_x_1107) ;  /* 0x000140627f007947 */ /* 0x000fea000b800000 */
[----:B------:R2:W3:Y:S01]  /*0630*/  SHFL.IDX PT, R12, R9, R5, 0x1f ;  /* 0x00001f05090c7589 */ /* 0x0004e200000e0000 */
[----:B------:R-:W-:-:S03]  /*0640*/  MOV R6, RZ ;  /* 0x000000ff00067202 */ /* 0x000fc60000000f00 */
[----:B------:R2:W4:Y:S04]  /*0650*/  SHFL.IDX PT, R9, R8, R5, 0x1f ;  /* 0x00001f0508097589 */ /* 0x00052800000e0000 */
.L_x_1226:
[----:B------:R-:W-:Y:S01]  /*0660*/  ISETP.NE.AND P0, PT, R10, RZ, PT ;  /* 0x000000ff0a00720c */ /* 0x000fe20003f05270 */
[----:B------:R-:W-:-:S12]  /*0670*/  BSSY B0, `(.L_x_1108) ;  /* 0x0000005000007945 */ /* 0x000fd80003800000 */
[----:B------:R-:W-:Y:S05]  /*0680*/  @!P0 BRA `(.L_x_1109) ;  /* 0x0000003000008947 */ /* 0x000fea0003800000 */
[----:B-1----:R-:W-:Y:S01]  /*0690*/  IADD3 R0, R5, -0x1, RZ ;  /* 0xffffffff05007810 */ /* 0x002fe20007ffe0ff */
[----:B------:R-:W-:Y:S05]  /*06a0*/  BRA.DIV ~URZ, `(.L_x_1110) ;  /* 0x000140c27f007947 */ /* 0x000fea000b800000 */
[----:B------:R1:W2:Y:S02]  /*06b0*/  SHFL.IDX PT, R6, R4, R0, 0x1f ;  /* 0x00001f0004067589 */ /* 0x0002a400000e0000 */
.L_x_1109:
[----:B------:R-:W-:Y:S05]  /*06c0*/  BSYNC B0 ;  /* 0x0000000000007941 */ /* 0x000fea0003800000 */
.L_x_1108:
        /* <DEDUP_REMOVED lines=69> */
.L_x_1112:
        /* <DEDUP_REMOVED lines=70> */
.L_x_1113:
[----:B------:R-:W-:Y:S05]  /*0f80*/  BSYNC B0 ;  /* 0x0000000000007941 */ /* 0x000fea0003800000 */
.L_x_1111:
[----:B------:R-:W-:-:S04]  /*0f90*/  LOP3.LUT R0, RZ, R0, RZ, 0x33, !PT ;  /* 0x00000000ff007212 */ /* 0x000fc800078e33ff */
[----:B------:R-:W-:-:S05]  /*0fa0*/  IADD3 R0, R0, R12, RZ ;  /* 0x0000000c00007210 */ /* 0x000fca0007ffe0ff */
[----:B------:R2:W-:Y:S01]  /*0fb0*/  STL [R1+0xac], R0 ;  /* 0x0000ac0001007387 */ /* 0x0005e20000100800 */
[----:B------:R-:W-:Y:S05]  /*0fc0*/  BRA `(.L_x_1114) ;  /* 0x0000006000007947 */ /* 0x000fea0003800000 */
.L_x_1102:
[----:B------:R-:W-:Y:S01]  /*0fd0*/  MOV R0, UR4 ;  /* 0x0000000400007c02 */ /* 0x000fe20008000f00 */
[----:B------:R-:W-:Y:S04]  /*0fe0*/  STL [R1+0xac], RZ ;  /* 0x0000acff01007387 */ /* 0x000fe80000100800 */
[----:B------:R-:W-:Y:S04]  /*0ff0*/  STL [R1+0xb0], RZ ;  /* 0x0000b0ff01007387 */ /* 0x000fe80000100800 */
[----:B------:R1:W-:Y:S02]  /*1000*/  STL [R1+0xa8], R0 ;  /* 0x0000a80001007387 */ /* 0x0003e40000100800 */
[----:B-1----:R-:W-:-:S05]  /*1010*/  MOV R0, c[0x0][0x53c] ;  /* 0x00014f0000007a02 */ /* 0x002fca0000000f00 */
[----:B------:R1:W-:Y:S02]  /*1020*/  STL [R1+0xb4], R0 ;  /* 0x0000b40001007387 */ /* 0x0003e40000100800 */
.L_x_1114:
        /* <DEDUP_REMOVED lines=8> */
.L_x_1100:
        /* <DEDUP_REMOVED lines=39> */
[----:B------:R-:W-:Y:S02]  /*1320*/  LOP3.LUT R3, R10, 0xffffffe0, RZ, 0xc0, !PT ;  /* 0xffffffe00a037812 */ /* 0x000fe400078ec0ff */
[----:B------:R-:W-:Y:S01]  /*1330*/  LOP3.LUT R0, R6, 0x1c0, RZ, 0xc0, !PT ;  /* 0x000001c006007812 */ /* 0x000fe200078ec0ff */
[----:B------:R-:W-:Y:S01]  /*1340*/  IMAD.IADD R6, R2, 0x1, -R4 ;  /* 0x0000000102067824 */ /* 0x000fe200078e0a04 */
        /* <DEDUP_REMOVED lines=17> */
[----:B------:R-:W-:Y:S02]  /*1460*/  LEA.HI R0, R3, R3, RZ, 0x1 ;  /* 0x0000000303007211 */ /* 0x000fe400078f08ff */
[----:B------:R-:W-:Y:S01]  /*1470*/  ISETP.NE.U32.AND P4, PT, R5, 0x1, PT ;  /* 0x000000010500780c */ /* 0x000fe20003f85070 */
[----:B------:R-:W-:Y:S01]  /*1480*/  IMAD R17, R4, 0x10, R2 ;  /* 0x0000001004117824 */ /* 0x000fe200078e0202 */
[----:B------:R-:W-:Y:S01]  /*1490*/  LOP3.LUT R4, R0, 0x1ffffffe, RZ, 0xc0, !PT ;  /* 0x1ffffffe00047812 */ /* 0x000fe200078ec0ff */
[----:B------:R-:W-:Y:S01]  /*14a0*/  IMAD.SHL.U32 R2, R6, 0x40, RZ ;  /* 0x0000004006027824 */ /* 0x000fe200078e00ff */
[C---:B------:R-:W-:Y:S01]  /*14b0*/  R2P PR, R8.reuse, 0x6 ;  /* 0x0000000608007804 */ /* 0x040fe20000000000 */
[----:B------:R-:W-:Y:S01]  /*14c0*/  IMAD.SHL.U32 R5, R8, 0x40, RZ ;  /* 0x0000004008057824 */ /* 0x000fe200078e00ff */
[C---:B------:R-:W-:Y:S01]  /*14d0*/  LOP3.LUT P3, RZ, R6.reuse, 0x2, RZ, 0xc0, !PT ;  /* 0x0000000206ff7812 */ /* 0x040fe2000786c0ff */
[----:B------:R-:W-:Y:S01]  /*14e0*/  IMAD.IADD R8, R3, 0x1, -R4 ;  /* 0x0000000103087824 */ /* 0x000fe200078e0a04 */
[----:B------:R-:W-:Y:S01]  /*14f0*/  LOP3.LUT P0, RZ, R6, 0x4, RZ, 0xc0, !PT ;  /* 0x0000000406ff7812 */ /* 0x000fe2000780c0ff */
[----:B------:R-:W-:Y:S01]  /*1500*/  IMAD.SHL.U32 R6, R13, 0x8, RZ ;  /* 0x000000080d067824 */ /* 0x000fe200078e00ff */
[----:B------:R-:W-:Y:S01]  /*1510*/  LOP3.LUT R2, R2, 0x1c0, RZ, 0xc0, !PT ;  /* 0x000001c002027812 */ /* 0x000fe200078ec0ff */
[----:B------:R-:W-:Y:S01]  /*1520*/  STL [R1+0x204], R17 ;  /* 0x0002041101007387 */ /* 0x000fe20000100800 */
        /* <DEDUP_REMOVED lines=198> */
.L_x_1222:
[----:B--2---:R-:W2:Y:S01]  /*2190*/  LDL R0, [R1+0xb4] ;  /* 0x0000b40001007983 */ /* 0x004ea20000100800 */
[----:B------:R-:W-:Y:S01]  /*21a0*/  IMAD.MOV.U32 R8, RZ, RZ, 0x4 ;  /* 0x00000004ff087424 */ /* 0x000fe200078e00ff */
[----:B------:R-:W-:-:S02]  /*21b0*/  ISETP.NE.U32.AND P0, PT, RZ, c[0x0][0x370], PT ;  /* 0x0000dc00ff007a0c */ /* 0x000fc40003f05070 */
[----:B------:R-:W-:Y:S01]  /*21c0*/  ISETP.NE.U32.AND P1, PT, RZ, c[0x0][0x360], PT ;  /* 0x0000d800ff007a0c */ /* 0x000fe20003f25070 */
[----:B--2---:R-:W-:-:S05]  /*21d0*/  IMAD.WIDE R2, R0, R8, c[0x0][0x588] ;  /* 0x0001620000027625 */ /* 0x004fca00078e0208 */
[----:B------:R-:W2:Y:S01]  /*21e0*/  LDG.E R17, [R2.64] ;  /* 0x0000000602117981 */ /* 0x000ea2000c1e1900 */
[----:B------:R-:W-:Y:S01]  /*21f0*/  ISETP.NE.AND.EX P3, PT, RZ, c[0x0][0x374], PT, P0 ;  /* 0x0000dd00ff007a0c */ /* 0x000fe20003f65300 */
[----:B------:R-:W-:Y:S01]  /*2200*/  IMAD.MOV.U32 R15, RZ, RZ, RZ ;  /* 0x000000ffff0f7224 */ /* 0x000fe200078e00ff */
[----:B------:R-:W-:Y:S01]  /*2210*/  ISETP.NE.AND.EX P1, PT, RZ, c[0x0][0x364], PT, P1 ;  /* 0x0000d900ff007a0c */ /* 0x000fe20003f25310 */
[----:B------:R-:W-:Y:S01]  /*2220*/  IMAD.MOV.U32 R11, RZ, RZ, RZ ;  /* 0x000000ffff0b7224 */ /* 0x000fe200078e00ff */
[----:B------:R-:W-:-:S04]  /*2230*/  ISETP.NE.U32.AND P4, PT, RZ, c[0x0][0x348], PT ;  /* 0x0000d200ff007a0c */ /* 0x000fc80003f85070 */
[----:B------:R-:W-:Y:S01]  /*2240*/  ISETP.NE.AND.EX P4, PT, RZ, c[0x0][0x34c], PT, P4 ;  /* 0x0000d300ff007a0c */ /* 0x000fe20003f85340 */
[C---:B--2---:R-:W-:Y:S01]  /*2250*/  IMAD.SHL.U32 R114, R17.reuse, 0x4, RZ ;  /* 0x0000000411727824 */ /* 0x044fe200078e00ff */
[----:B------:R-:W-:Y:S01]  /*2260*/  SHF.R.S32.HI R106, RZ, 0x1f, R17 ;  /* 0x0000001fff6a7819 */ /* 0x000fe20000011411 */
[----:B------:R1:W-:Y:S02]  /*2270*/  STL [R1+0xc0], R17 ;  /* 0x0000c01101007387 */ /* 0x0003e40000100800 */
[C---:B------:R-:W-:Y:S02]  /*2280*/  @P3 LEA R6, P0, R17.reuse, c[0x0][0x370], 0x2 ;  /* 0x0000dc0011063a11 */ /* 0x040fe400078010ff */
[C-C-:B------:R-:W-:Y:S01]  /*2290*/  SHF.L.U64.HI R107, R17.reuse, 0x2, R106.reuse ;  /* 0x00000002116b7819 */ /* 0x140fe2000001026a */
[----:B------:R1:W-:Y:S01]  /*22a0*/  STL [R1+0xfc], R106 ;  /* 0x0000fc6a01007387 */ /* 0x0003e20000100800 */
[----:B------:R-:W-:Y:S02]  /*22b0*/  @P1 IADD3 R4, P2, R114, c[0x0][0x360], RZ ;  /* 0x0000d80072041a10 */ /* 0x000fe40007f5e0ff */
[----:B------:R-:W-:Y:S01]  /*22c0*/  @P3 LEA.HI.X R7, R17, c[0x0][0x374], R106, 0x2, P0 ;  /* 0x0000dd0011073a11 */ /* 0x000fe200000f146a */
[----:B------:R1:W-:Y:S01]  /*22d0*/  STL [R1+0xc8], R114 ;  /* 0x0000c87201007387 */ /* 0x0003e20000100800 */
[----:B------:R-:W-:-:S02]  /*22e0*/  @P1 IADD3.X R5, R107, c[0x0][0x364], RZ, P2, !PT ;  /* 0x0000d9006b051a10 */ /* 0x000fc400017fe4ff */
[----:B------:R-:W-:Y:S01]  /*22f0*/  IADD3 R2, P0, R114, c[0x0][0x348], RZ ;  /* 0x0000d20072027a10 */ /* 0x000fe20007f1e0ff */
[----:B------:R-:W2:Y:S03]  /*2300*/  @P3 LDG.E R15, [R6.64] ;  /* 0x00000006060f3981 */ /* 0x000ea6000c1e1900 */
[----:B------:R-:W-:Y:S01]  /*2310*/  IADD3.X R3, R107, c[0x0][0x34c], RZ, P0, !PT ;  /* 0x0000d3006b037a10 */ /* 0x000fe200007fe4ff */
[----:B------:R-:W3:Y:S04]  /*2320*/  @P1 LDG.E R0, [R4.64] ;  /* 0x0000000604001981 */ /* 0x000ee8000c1e1900 */
[----:B------:R1:W5:Y:S04]  /*2330*/  @P4 LDG.E R11, [R2.64] ;  /* 0x00000006020b4981 */ /* 0x000368000c1e1900 */
[----:B------:R1:W-:Y:S01]  /*2340*/  STL [R1+0xcc], R107 ;  /* 0x0000cc6b01007387 */ /* 0x0003e20000100800 */
        /* <DEDUP_REMOVED lines=11> */
.L_x_1115:
[----:B------:R-:W-:-:S04]  /*2400*/  ISETP.NE.U32.AND P0, PT, RZ, c[0x0][0x368], PT ;  /* 0x0000da00ff007a0c */ /* 0x000fc80003f05070 */
[----:B------:R-:W-:-:S13]  /*2410*/  ISETP.NE.AND.EX P0, PT, RZ, c[0x0][0x36c], PT, P0 ;  /* 0x0000db00ff007a0c */ /* 0x000fda0003f05300 */
[----:B------:R-:W-:Y:S05]  /*2420*/  @!P0 BRA `(.L_x_1116) ;  /* 0x0000004000008947 */ /* 0x000fea0003800000 */
[----:B-1----:R-:W-:-:S04]  /*2430*/  IADD3 R2, P0, R114, c[0x0][0x368], RZ ;  /* 0x0000da0072027a10 */ /* 0x002fc80007f1e0ff */
[----:B------:R-:W-:-:S05]  /*2440*/  IADD3.X R3, R107, c[0x0][0x36c], RZ, P0, !PT ;  /* 0x0000db006b037a10 */ /* 0x000fca00007fe4ff */
[----:B------:R1:W5:Y:S01]  /*2450*/  LDG.E R0, [R2.64] ;  /* 0x0000000602007981 */ /* 0x000362000c1e1900 */
[----:B------:R-:W-:Y:S05]  /*2460*/  BRA `(.L_x_1117) ;  /* 0x0000008000007947 */ /* 0x000fea0003800000 */
.L_x_1116:
        /* <DEDUP_REMOVED lines=8> */
.L_x_1117:
[----:B-1----:R-:W2:Y:S04]  /*24f0*/  LDL R3, [R1+0x9c] ;  /* 0x00009c0001037983 */ /* 0x002ea80000100800 */
[----:B------:R-:W3:Y:S04]  /*2500*/  LDL.LU R2, [R1+0xac] ;  /* 0x0000ac0001027983 */ /* 0x000ee80000300800 */
[----:B------:R-:W4:Y:S04]  /*2510*/  LDL.LU R16, [R1+0xc4] ;  /* 0x0000c40001107983 */ /* 0x000f280000300800 */
[----:B------:R-:W4:Y:S01]  /*2520*/  LDL R14, [R1+0xb0] ;  /* 0x0000b000010e7983 */ /* 0x000f220000100800 */
[----:B-----5:R-:W-:Y:S01]  /*2530*/  IMAD.IADD R110, R0, 0x1, -R15 ;  /* 0x00000001006e7824 */ /* 0x020fe200078e0a0f */
[----:B------:R-:W-:Y:S01]  /*2540*/  BSSY B0, `(.L_x_1118) ;  /* 0x0000041000007945 */ /* 0x000fe20003800000 */
[----:B--2---:R-:W-:-:S02]  /*2550*/  IMAD.MOV.U32 R13, RZ, RZ, R3 ;  /* 0x000000ffff0d7224 */ /* 0x004fc400078e0003 */
[----:B------:R-:W-:Y:S02]  /*2560*/  IMAD.MOV.U32 R3, RZ, RZ, c[0x0][0x2c4] ;  /* 0x0000b100ff037624 */ /* 0x000fe400078e00ff */
[----:B---3--:R-:W-:-:S03]  /*2570*/  IMAD.SHL.U32 R12, R2, 0x80, RZ ;  /* 0x00000080020c7824 */ /* 0x008fc600078e00ff */
[----:B------:R-:W-:Y:S02]  /*2580*/  ISETP.NE.AND P3, PT, R3, 0x1, PT ;  /* 0x000000010300780c */ /* 0x000fe40003f65270 */
[----:B------:R-:W-:Y:S01]  /*2590*/  IADD3 R2, R12, 0x7f, RZ ;  /* 0x0000007f0c027810 */ /* 0x000fe20007ffe0ff */
[----:B------:R1:W-:Y:S01]  /*25a0*/  STL [R1+0xa4], R12 ;  /* 0x0000a40c01007387 */ /* 0x0003e20000100800 */
[----:B----4-:R-:W-:-:S03]  /*25b0*/  LOP3.LUT R16, R16, 0xfffffffb, RZ, 0xc0, !PT ;  /* 0xfffffffb10107812 */ /* 0x010fc600078ec0ff */
[----:B------:R-:W-:Y:S01]  /*25c0*/  IMAD.MOV.U32 R0, RZ, RZ, R2 ;  /* 0x000000ffff007224 */ /* 0x000fe200078e0002 */
[----:B------:R1:W-:Y:S05]  /*25d0*/  STL [R1+0xa0], R110 ;  /* 0x0000a06e01007387 */ /* 0x0003ea0000100800 */
[----:B------:R-:W-:Y:S01]  /*25e0*/  @P3 IMAD.HI.U32 R3, R2, c[0x0][0x2c8], RZ ;  /* 0x0000b20002033a27 */ /* 0x000fe200078e00ff */
[----:B------:R-:W-:Y:S02]  /*25f0*/  IADD3 R2, R110, 0x30, -R13 ;  /* 0x000000306e027810 */ /* 0x000fe40007ffe80d */
[----:B------:R-:W-:Y:S02]  /*2600*/  @P3 LOP3.LUT R16, R16, 0x4, RZ, 0xfc, !PT ;  /* 0x0000000410103812 */ /* 0x000fe400078efcff */
[----:B------:R-:W-:-:S02]  /*2610*/  @P3 SHF.R.U32.HI R0, RZ, c[0x0][0x2cc], R3 ;  /* 0x0000b300ff003a19 */ /* 0x000fc40000011603 */
[----:B------:R-:W-:Y:S01]  /*2620*/  IADD3 R3, R110, 0x2f, RZ ;  /* 0x0000002f6e037810 */ /* 0x000fe20007ffe0ff */
[----:B------:R1:W-:Y:S02]  /*2630*/  STL [R1+0xc4], R16 ;  /* 0x0000c41001007387 */ /* 0x0003e40000100800 */
[----:B------:R-:W-:Y:S02]  /*2640*/  IMAD.IADD R0, R2, 0x1, R0 ;  /* 0x0000000102007824 */ /* 0x000fe400078e0200 */
[----:B------:R-:W-:-:S04]  /*2650*/  IMAD.HI R2, R3, 0x2aaaaaab, RZ ;  /* 0x2aaaaaab03027827 */ /* 0x000fc800078e02ff */
[----:B------:R-:W-:Y:S01]  /*2660*/  IMAD.HI R0, R0, 0x2aaaaaab, RZ ;  /* 0x2aaaaaab00007827 */ /* 0x000fe200078e02ff */
[----:B------:R-:W-:-:S04]  /*2670*/  SHF.R.U32.HI R4, RZ, 0x1f, R2 ;  /* 0x0000001fff047819 */ /* 0x000fc80000011602 */
[----:B------:R-:W-:Y:S02]  /*2680*/  SHF.R.U32.HI R3, RZ, 0x1f, R0 ;  /* 0x0000001fff037819 */ /* 0x000fe40000011600 */
[----:B------:R-:W-:Y:S02]  /*2690*/  LEA.HI.SX32 R4, R2, R4, 0x1d ;  /* 0x0000000402047211 */ /* 0x000fe400078feaff */
[----:B------:R-:W-:Y:S02]  /*26a0*/  LEA.HI.SX32 R0, R0, R3, 0x1d ;  /* 0x0000000300007211 */ /* 0x000fe400078feaff */
[----:B------:R-:W-:Y:S02]  /*26b0*/  LOP3.LUT R2, R14, 0xff000000, RZ, 0xc0, !PT ;  /* 0xff0000000e027812 */ /* 0x000fe400078ec0ff */
[----:B------:R-:W-:Y:S02]  /*26c0*/  IMNMX R7, R4, R0, PT ;  /* 0x0000000004077217 */ /* 0x000fe40003800200 */
[----:B------:R-:W-:-:S02]  /*26d0*/  LOP3.LUT R3, R14, 0xff0000, RZ, 0xc0, !PT ;  /* 0x00ff00000e037812 */ /* 0x000fc400078ec0ff */
[----:B------:R-:W-:Y:S01]  /*26e0*/  SHF.R.U32.HI R0, RZ, 0x8, R2 ;  /* 0x00000008ff007819 */ /* 0x000fe20000011602 */
[----:B------:R-:W-:Y:S01]  /*26f0*/  IMAD.MOV.U32 R2, RZ, RZ, RZ ;  /* 0x000000ffff027224 */ /* 0x000fe200078e00ff */
[----:B------:R-:W-:Y:S02]  /*2700*/  ISETP.GE.AND P0, PT, R7, 0x1, PT ;  /* 0x000000010700780c */ /* 0x000fe40003f06270 */
        /* <DEDUP_REMOVED lines=36> */
.L_x_1119:
[----:B------:R-:W-:Y:S05]  /*2950*/  BSYNC B0 ;  /* 0x0000000000007941 */ /* 0x000fea0003800000 */
.L_x_1118:
        /* <DEDUP_REMOVED lines=75> */
[----:B------:R-:W-:-:S04]  /*2e10*/  @P0 IADD3 R2, P1, R114, c[0x0][0x340], RZ ;  /* 0x0000d00072020a10 */ /* 0x000fc80007f3e0ff */
[----:B------:R-:W-:-:S05]  /*2e20*/  @P0 IADD3.X R3, R107, c[0x0][0x344], RZ, P1, !PT ;  /* 0x0000d1006b030a10 */ /* 0x000fca0000ffe4ff */
[----:B------:R1:W5:Y:S01]  /*2e30*/  @P0 LDG.E R0, [R2.64] ;  /* 0x0000000602000981 */ /* 0x000362000c1e1900 */
[----:B------:R-:W-:Y:S01]  /*2e40*/  WARPSYNC 0xffffffff ;  /* 0xffffffff00007948 */ /* 0x000fe20003800000 */
[----:B------:R-:W-:Y:S02]  /*2e50*/  SEL R7, R17, RZ, !P4 ;  /* 0x000000ff11077207 */ /* 0x000fe40006000000 */
[----:B------:R-:W-:Y:S01]  /*2e60*/  SEL R6, R106, RZ, !P4 ;  /* 0x000000ff6a067207 */ /* 0x000fe20006000000 */
[----:B------:R-:W-:Y:S02]  /*2e70*/  @!P0 IMAD.MOV.U32 R0, RZ, RZ, R17 ;  /* 0x000000ffff008224 */ /* 0x000fe400078e0011 */
[----:B-1----:R-:W2:Y:S01]  /*2e80*/  LDL R106, [R1+0x68] ;  /* 0x00006800016a7983 */ /* 0x002ea20000100800 */
[----:B------:R-:W-:Y:S02]  /*2e90*/  IMAD.MOV.U32 R54, RZ, RZ, 0x30 ;  /* 0x00000030ff367424 */ /* 0x000fe400078e00ff */
[----:B------:R-:W-:Y:S02]  /*2ea0*/  IMAD.MOV.U32 R2, RZ, RZ, c[0x0][0x2b8] ;  /* 0x0000ae00ff027624 */ /* 0x000fe400078e00ff */
[----:B------:R-:W-:Y:S01]  /*2eb0*/  IMAD R54, R111, R54, -0x30 ;  /* 0xffffffd06f367424 */ /* 0x000fe200078e0236 */
[----:B-----5:R-:W-:Y:S01]  /*2ec0*/  SHF.R.S32.HI R3, RZ, 0x1f, R0 ;  /* 0x0000001fff037819 */ /* 0x020fe20000011400 */
[----:B------:R-:W-:Y:S01]  /*2ed0*/  IMAD.MOV.U32 R107, RZ, RZ, R16 ;  /* 0x000000ffff6b7224 */ /* 0x000fe200078e0010 */
[----:B------:R-:W-:Y:S01]  /*2ee0*/  ISETP.NE.AND P1, PT, R2, 0x1, PT ;  /* 0x000000010200780c */ /* 0x000fe20003f25270 */
[----:B------:R-:W-:-:S05]  /*2ef0*/  IMAD.WIDE.U32 R8, R0, c[0x0][0x2b0], RZ ;  /* 0x0000ac0000087a25 */ /* 0x000fca00078e00ff */
[----:B------:R-:W-:Y:S01]  /*2f00*/  STL.64 [R1+0x80], R8 ;  /* 0x0000800801007387 */ /* 0x000fe20000100a00 */
[----:B------:R-:W-:-:S06]  /*2f10*/  LOP3.LUT R107, R107, 0xfffffffd, RZ, 0xc0, !PT ;  /* 0xfffffffd6b6b7812 */ /* 0x000fcc00078ec0ff */
[----:B------:R-:W-:Y:S01]  /*2f20*/  @P1 LOP3.LUT R107, R107, 0x2, RZ, 0xfc, !PT ;  /* 0x000000026b6b1812 */ /* 0x000fe200078efcff */
[----:B------:R-:W-:Y:S01]  /*2f30*/  IMAD.MOV.U32 R34, RZ, RZ, RZ ;  /* 0x000000ffff227224 */ /* 0x000fe200078e00ff */
[----:B------:R-:W-:Y:S01]  /*2f40*/  LOP3.LUT R24, R14, 0xffff, RZ, 0xc0, !PT ;  /* 0x0000ffff0e187812 */ /* 0x000fe200078ec0ff */
[----:B------:R-:W-:-:S04]  /*2f50*/  IMAD R6, R6, c[0x0][0x1c0], RZ ;  /* 0x0000700006067a24 */ /* 0x000fc800078e02ff */
[----:B------:R-:W-:Y:S01]  /*2f60*/  IMAD R6, R7, c[0x0][0x1c4], R6 ;  /* 0x0000710007067a24 */ /* 0x000fe200078e0206 */
[----:B------:R-:W-:Y:S01]  /*2f70*/  BAR.SYNC.DEFER_BLOCKING 0x0 ;  /* 0x0000000000007b1d */ /* 0x000fe20000010000 */
[----:B--2---:R-:W-:-:S04]  /*2f80*/  IMAD.IADD R2, R106, 0x1, R54 ;  /* 0x000000016a027824 */ /* 0x004fc800078e0236 */
[C---:B------:R-:W-:Y:S01]  /*2f90*/  IMAD.IADD R23, R2.reuse, 0x1, R15 ;  /* 0x0000000102177824 */ /* 0x040fe200078e020f */
[----:B------:R-:W-:Y:S01]  /*2fa0*/  ISETP.GE.AND P0, PT, R2, R110, PT ;  /* 0x0000006e0200720c */ /* 0x000fe20003f06270 */
[----:B------:R-:W-:-:S04]  /*2fb0*/  IMAD R2, R3, c[0x0][0x2b0], RZ ;  /* 0x0000ac0003027a24 */ /* 0x000fc800078e02ff */
[----:B------:R-:W-:-:S04]  /*2fc0*/  IMAD R2, R0, c[0x0][0x2b4], R2 ;  /* 0x0000ad0000027a24 */ /* 0x000fc800078e0202 */
[----:B------:R-:W-:-:S05]  /*2fd0*/  IMAD.IADD R4, R9, 0x1, R2 ;  /* 0x0000000109047824 */ /* 0x000fca00078e0202 */
[----:B------:R1:W-:Y:S04]  /*2fe0*/  STL [R1+0x94], R4 ;  /* 0x0000940401007387 */ /* 0x0003e80000100800 */
[----:B------:R-:W2:Y:S04]  /*2ff0*/  LDL R25, [R1+0x5c] ;  /* 0x00005c0001197983 */ /* 0x000ea80000100800 */
[----:B------:R-:W3:Y:S04]  /*3000*/  LDL R27, [R1+0x210] ;  /* 0x00021000011b7983 */ /* 0x000ee80000100800 */
[----:B------:R-:W4:Y:S04]  /*3010*/  LDL R29, [R1+0x60] ;  /* 0x00006000011d7983 */ /* 0x000f280000100800 */
[----:B------:R-:W4:Y:S04]  /*3020*/  LDL R30, [R1+0x208] ;  /* 0x00020800011e7983 */ /* 0x000f280000100800 */
[----:B------:R-:W4:Y:S04]  /*3030*/  LDL R32, [R1+0x38] ;  /* 0x0000380001207983 */ /* 0x000f280000100800 */
[----:B------:R-:W4:Y:S04]  /*3040*/  LDL R31, [R1+0x58] ;  /* 0x00005800011f7983 */ /* 0x000f280000100800 */
[----:B------:R-:W4:Y:S04]  /*3050*/  LDL R33, [R1+0x214] ;  /* 0x0002140001217983 */ /* 0x000f280000100800 */
[----:B------:R-:W4:Y:S04]  /*3060*/  LDL R36, [R1+0x20c] ;  /* 0x00020c0001247983 */ /* 0x000f280000100800 */
[----:B------:R-:W4:Y:S01]  /*3070*/  LDL R28, [R1+0x18] ;  /* 0x00001800011c7983 */ /* 0x000f220000100800 */
[----:B------:R-:W-:Y:S01]  /*3080*/  ISETP.GT.OR P0, PT, R106, 0x2f, P0 ;  /* 0x0000002f6a00780c */ /* 0x000fe20000704670 */
[----:B------:R-:W-:-:S04]  /*3090*/  @P1 IMAD.HI.U32 R3, R23, c[0x0][0x2bc], RZ ;  /* 0x0000af0017031a27 */ /* 0x000fc800078e00ff */
[----:B------:R-:W-:Y:S01]  /*30a0*/  IMAD.MOV.U32 R22, RZ, RZ, R23 ;  /* 0x000000ffff167224 */ /* 0x000fe200078e0017 */
[----:B------:R-:W-:-:S07]  /*30b0*/  @P1 SHF.R.U32.HI R22, RZ, c[0x0][0x2c0], R3 ;  /* 0x0000b000ff161a19 */ /* 0x000fce0000011603 */
[----:B------:R-:W-:-:S04]  /*30c0*/  @!P0 IADD3 R0, P1, R22, R8, RZ ;  /* 0x0000000816008210 */ /* 0x000fc80007f3e0ff */
[----:B------:R-:W-:Y:S02]  /*30d0*/  @!P0 LEA.HI.X.SX32 R3, R22, R4, 0x1, P1 ;  /* 0x0000000416038211 */ /* 0x000fe400008f0eff */
[----:B------:R-:W-:-:S04]  /*30e0*/  @!P0 LEA R2, P1, R0, c[0x0][0x2a0], 0x2 ;  /* 0x0000a80000028a11 */ /* 0x000fc800078210ff */
[----:B------:R-:W-:-:S05]  /*30f0*/  @!P0 LEA.HI.X R3, R0, c[0x0][0x2a4], R3, 0x2, P1 ;  /* 0x0000a90000038a11 */ /* 0x000fca00008f1403 */
        /* <DEDUP_REMOVED lines=12> */
[----:B------:R-:W1:Y:S03]  /*31c0*/  S2R R8, SR_TID.X ;  /* 0x0000000000087919 */ /* 0x000e660000002100 */
        /* <DEDUP_REMOVED lines=21> */
[----:B------:R-:W3:Y:S02]  /*3320*/  SHFL.IDX PT, R4, R16, RZ, 0x181f ;  /* 0x00181fff10047589 */ /* 0x000ee400000e0000 */
[----:B------:R-:W-:-:S05]  /*3330*/  IMAD.IADD R20, R26, 0x1, R12 ;  /* 0x000000011a147824 */ /* 0x000fca00078e020c */
[C---:B------:R-:W-:Y:S01]  /*3340*/  ISETP.GE.AND P0, PT, R20.reuse, R21, PT ;  /* 0x000000151400720c */ /* 0x040fe20003f06270 */
[----:B------:R-:W1:Y:S01]  /*3350*/  SHFL.IDX PT, R0, R17, 0x1, 0x181f ;  /* 0x00381f0011007f89 */ /* 0x000e6200000e0000 */
[----:B------:R-:W-:-:S03]  /*3360*/  IADD3 R5, R20, 0x20, RZ ;  /* 0x0000002014057810 */ /* 0x000fc60007ffe0ff */
[----:B------:R-:W1:Y:S01]  /*3370*/  SHFL.IDX PT, R2, R16, 0x1, 0x181f ;  /* 0x00381f0010027f89 */ /* 0x000e6200000e0000 */
[----:B------:R-:W-:Y:S01]  /*3380*/  ISETP.GE.AND P1, PT, R5, R21, PT ;  /* 0x000000150500720c */ /* 0x000fe20003f26270 */
[----:B------:R-:W-:Y:S01]  /*3390*/  IMAD.WIDE.U32 R38, R24, c[0x0][0x1e8], RZ ;  /* 0x00007a0018267a25 */ /* 0x000fe200078e00ff */
[----:B------:R-:W-:-:S05]  /*33a0*/  IADD3 R53, R111, -0x1, RZ ;  /* 0xffffffff6f357810 */ /* 0x000fca0007ffe0ff */
[----:B------:R-:W-:Y:S01]  /*33b0*/  IMAD R52, R53, -0x30, R110 ;  /* 0xffffffd035347824 */ /* 0x000fe200078e026e */
[----:B--2---:R-:W-:-:S04]  /*33c0*/  @!P0 LEA R10, P3, R25, R3, 0x1 ;  /* 0x00000003190a8211 */ /* 0x004fc800078608ff */
[-C--:B---3--:R-:W-:Y:S02]  /*33d0*/  @!P0 LEA.HI.X R11, R25, R4.reuse, R27, 0x1, P3 ;  /* 0x00000004190b8211 */ /* 0x088fe400018f0c1b */
[-C--:B----4-:R-:W-:Y:S02]  /*33e0*/  @!P0 LEA R6, P3, R29, R3.reuse, 0x1 ;  /* 0x000000031d068211 */ /* 0x090fe400078608ff */
[----:B------:R-:W-:Y:S02]  /*33f0*/  ISETP.GE.AND P4, PT, R25, c[0x0][0x198], PT ;  /* 0x0000660019007a0c */ /* 0x000fe40003f86270 */
[----:B------:R-:W-:Y:S02]  /*3400*/  @!P0 LEA.HI.X R7, R29, R4, R30, 0x1, P3 ;  /* 0x000000041d078211 */ /* 0x000fe400018f0c1e */
[C---:B------:R-:W-:Y:S02]  /*3410*/  ISETP.GE.AND P3, PT, R32.reuse, c[0x0][0x198], PT ;  /* 0x0000660020007a0c */ /* 0x040fe40003f66270 */
[----:B------:R-:W-:-:S02]  /*3420*/  @!P0 LEA R12, P2, R32, R3, 0x1 ;  /* 0x00000003200c8211 */ /* 0x000fc400078408ff */
[----:B------:R-:W-:Y:S02]  /*3430*/  ISETP.GE.AND P5, PT, R31, c[0x0][0x198], PT ;  /* 0x000066001f007a0c */ /* 0x000fe40003fa6270 */
        /* <DEDUP_REMOVED lines=23> */
[----:B------:R3:W-:Y:S06]  /*35b0*/  @!P1 LDGSTS.E.BYPASS.LTC128B.128 [R28+0x11080], [R4.64], !P6 ;  /* 0x11080000041c9fae */ /* 0x0007ec000f101d46 */
[----:B--2---:R-:W-:-:S04]  /*35c0*/  @!P0 LEA R8, P1, R25, R0, 0x1 ;  /* 0x0000000019088211 */ /* 0x004fc800078208ff */
[----:B----4-:R-:W-:Y:S02]  /*35d0*/  @!P0 LEA.HI.X R9, R25, R2, R27, 0x1, P1 ;  /* 0x0000000219098211 */ /* 0x010fe400008f0c1b */
[-C--:B------:R-:W-:Y:S02]  /*35e0*/  @!P0 LEA R14, P2, R32, R0.reuse, 0x1 ;  /* 0x00000000200e8211 */ /* 0x080fe400078408ff */
[----:B-1----:R-:W-:-:S04]  /*35f0*/  @!P0 LEA R6, P1, R31, R0, 0x1 ;  /* 0x000000001f068211 */ /* 0x002fc800078208ff */
[----:B------:R-:W-:Y:S02]  /*3600*/  @!P0 LEA.HI.X R7, R31, R2, R36, 0x1, P1 ;  /* 0x000000021f078211 */ /* 0x000fe400008f0c24 */
[C---:B---3--:R-:W-:Y:S02]  /*3610*/  @!P0 LEA R4, P1, R29.reuse, R0, 0x1 ;  /* 0x000000001d048211 */ /* 0x048fe400078208ff */
[----:B------:R-:W-:Y:S02]  /*3620*/  IADD3 R0, R20, 0x60, RZ ;  /* 0x0000006014007810 */ /* 0x000fe40007ffe0ff */
[-C--:B------:R-:W-:Y:S02]  /*3630*/  @!P0 LEA.HI.X R15, R32, R2.reuse, R33, 0x1, P2 ;  /* 0x00000002200f8211 */ /* 0x080fe400010f0c21 */
[----:B------:R-:W-:Y:S01]  /*3640*/  ISETP.GE.AND P2, PT, R0, R21, PT ;  /* 0x000000150000720c */ /* 0x000fe20003f46270 */
[----:B------:R-:W-:Y:S01]  /*3650*/  IMAD.MOV R0, RZ, RZ, -R22 ;  /* 0x000000ffff007224 */ /* 0x000fe200078e0a16 */
[----:B------:R-:W1:Y:S03]  /*3660*/  SHFL.IDX PT, R12, R17, 0x3, 0x181f ;  /* 0x00781f00110c7f89 */ /* 0x000e6600000e0000 */
[----:B------:R-:W-:Y:S01]  /*3670*/  IMAD R23, R0, c[0x0][0x2b8], R23 ;  /* 0x0000ae0000177a24 */ /* 0x000fe200078e0217 */
[----:B------:R2:W-:Y:S04]  /*3680*/  @!P0 LDGSTS.E.BYPASS.LTC128B.128 [R28+0x6080], [R14.64], !P3 ;  /* 0x060800000e1c8fae */ /* 0x0005e8000d901d46 */
[----:B------:R3:W-:Y:S04]  /*3690*/  @!P0 LDGSTS.E.BYPASS.LTC128B.128 [R28+0xa080], [R8.64], !P4 ;  /* 0x0a080000081c8fae */ /* 0x0007e8000e101d46 */
[----:B------:R4:W-:Y:S04]  /*36a0*/  @!P0 LDGSTS.E.BYPASS.LTC128B.128 [R28+0xe080], [R6.64], !P5 ;  /* 0x0e080000061c8fae */ /* 0x0009e8000e901d46 */
[----:B------:R-:W1:Y:S01]  /*36b0*/  SHFL.IDX PT, R13, R16, 0x3, 0x181f ;  /* 0x00781f00100d7f89 */ /* 0x000e6200000e0000 */
[----:B------:R-:W-:Y:S01]  /*36c0*/  @!P0 LEA.HI.X R5, R29, R2, R30, 0x1, P1 ;  /* 0x000000021d058211 */ /* 0x000fe200008f0c1e */
[----:B------:R-:W-:-:S04]  /*36d0*/  IMAD.WIDE.U32 R2, R23, c[0x0][0x1e0], RZ ;  /* 0x0000780017027a25 */ /* 0x000fc800078e00ff */
[----:B------:R1:W-:Y:S01]  /*36e0*/  @!P0 LDGSTS.E.BYPASS.LTC128B.128 [R28+0x12080], [R4.64], !P6 ;  /* 0x12080000041c8fae */ /* 0x0003e2000f101d46 */
[----:B----4-:R-:W-:-:S05]  /*36f0*/  SHF.R.S32.HI R7, RZ, 0x1f, R23 ;  /* 0x0000001fff077819 */ /* 0x010fca0000011417 */
[----:B------:R-:W-:Y:S01]  /*3700*/  IMAD R0, R7, c[0x0][0x1e0], RZ ;  /* 0x0000780007007a24 */ /* 0x000fe200078e02ff */
[----:B--2---:R-:W-:-:S03]  /*3710*/  SHF.R.S32.HI R14, RZ, 0x1f, R34 ;  /* 0x0000001fff0e7819 */ /* 0x004fc60000011422 */
[----:B------:R-:W-:-:S04]  /*3720*/  IMAD R0, R23, c[0x0][0x1e4], R0 ;  /* 0x0000790017007a24 */ /* 0x000fc800078e0200 */
[----:B------:R-:W-:Y:S02]  /*3730*/  IMAD.IADD R3, R3, 0x1, R0 ;  /* 0x0000000103037824 */ /* 0x000fe400078e0200 */
[----:B------:R-:W-:Y:S02]  /*3740*/  IMAD R0, R14, c[0x0][0x1f0], RZ ;  /* 0x00007c000e007a24 */ /* 0x000fe400078e02ff */
[----:B------:R-:W-:Y:S01]  /*3750*/  IMAD.WIDE.U32 R2, R34, c[0x0][0x1f0], R2 ;  /* 0x00007c0022027a25 */ /* 0x000fe200078e0002 */
[----:B-1----:R-:W-:-:S03]  /*3760*/  @!P2 LEA R10, P1, R32, R12, 0x1 ;  /* 0x0000000c200aa211 */ /* 0x002fc600078208ff */
[----:B------:R-:W-:Y:S02]  /*3770*/  IMAD R5, R24, c[0x0][0x1ec], R39 ;  /* 0x00007b0018057a24 */ /* 0x000fe400078e0227 */
[----:B------:R-:W-:Y:S01]  /*3780*/  IMAD R4, R34, c[0x0][0x1f4], R0 ;  /* 0x00007d0022047a24 */ /* 0x000fe200078e0200 */
[----:B------:R-:W-:Y:S02]  /*3790*/  IADD3 R0, P0, R2, R38, RZ ;  /* 0x0000002602007210 */ /* 0x000fe40007f1e0ff */
[----:B------:R-:W-:Y:S02]  /*37a0*/  @!P2 LEA.HI.X R11, R32, R13, R33, 0x1, P1 ;  /* 0x0000000d200ba211 */ /* 0x000fe400008f0c21 */
[----:B------:R-:W-:Y:S02]  /*37b0*/  IADD3.X R2, R5, R3, R4, P0, !PT ;  /* 0x0000000305027210 */ /* 0x000fe400007fe404 */
[----:B------:R-:W-:Y:S01]  /*37c0*/  LEA R6, P0, R0, c[0x0][0x1c8], 0x1 ;  /* 0x0000720000067a11 */ /* 0x000fe200078008ff */
[----:B------:R1:W-:Y:S01]  /*37d0*/  @!P2 LDGSTS.E.BYPASS.LTC128B.128 [R28+0x7080], [R10.64], !P3 ;  /* 0x070800000a1cafae */ /* 0x0003e2000d901d46 */
[----:B------:R-:W-:-:S05]  /*37e0*/  IMNMX R3, R52, 0x30, PT ;  /* 0x0000003034037817 */ /* 0x000fca0003800200 */
[----:B---3--:R-:W-:-:S05]  /*37f0*/  IMAD.IADD R8, R3, 0x1, -R26 ;  /* 0x0000000103087824 */ /* 0x008fca00078e0a1a */
[----:B------:R-:W-:Y:S02]  /*3800*/  ISETP.GE.AND P1, PT, R8, 0x1, PT ;  /* 0x000000010800780c */ /* 0x000fe40003f26270 */
[----:B-1----:R-:W-:Y:S02]  /*3810*/  LEA.HI.X R11, R0, c[0x0][0x1cc], R2, 0x1, P0 ;  /* 0x00007300000b7a11 */ /* 0x002fe400000f0c02 */
[----:B------:R-:W1:Y:S01]  /*3820*/  SHFL.IDX PT, R0, R6, RZ, 0x181f ;  /* 0x00181fff06007589 */ /* 0x000e6200000e0000 */
[----:B------:R-:W-:-:S03]  /*3830*/  @!P2 LEA R2, P0, R25, R12, 0x1 ;  /* 0x0000000c1902a211 */ /* 0x000fc600078008ff */
[----:B------:R-:W2:Y:S01]  /*3840*/  SHFL.IDX PT, R9, R11, RZ, 0x181f ;  /* 0x00181fff0b097589 */ /* 0x000ea200000e0000 */
[----:B------:R-:W-:-:S05]  /*3850*/  @!P2 LEA.HI.X R3, R25, R13, R27, 0x1, P0 ;  /* 0x0000000d1903a211 */ /* 0x000fca00000f0c1b */
[----:B------:R3:W-:Y:S01]  /*3860*/  @!P2 LDGSTS.E.BYPASS.LTC128B.128 [R28+0xb080], [R2.64], !P4 ;  /* 0x0b080000021cafae */ /* 0x0007e2000e101d46 */
[----:B------:R-:W-:-:S03]  /*3870*/  @P1 ISETP.GE.AND P3, PT, R32, c[0x0][0x1d4], PT ;  /* 0x0000750020001a0c */ /* 0x000fc60003f66270 */
[----:B------:R-:W-:Y:S04]  /*3880*/  STL [R1+0x2c], R34 ;  /* 0x00002c2201007387 */ /* 0x000fe80000100800 */
[----:B------:R-:W-:Y:S04]  /*3890*/  STL [R1+0x30], R23 ;  /* 0x0000301701007387 */ /* 0x000fe80000100800 */
[----:B------:R-:W-:Y:S04]  /*38a0*/  STL.64 [R1+0x78], R38 ;  /* 0x0000782601007387 */ /* 0x000fe80000100a00 */
[----:B------:R4:W-:Y:S01]  /*38b0*/  STL [R1+0x90], R5 ;  /* 0x0000900501007387 */ /* 0x0009e20000100800 */
[----:B---3--:R-:W-:-:S04]  /*38c0*/  @!P2 LEA R2, P0, R31, R12, 0x1 ;  /* 0x0000000c1f02a211 */ /* 0x008fc800078008ff */
[----:B------:R-:W-:Y:S02]  /*38d0*/  @!P2 LEA.HI.X R3, R31, R13, R36, 0x1, P0 ;  /* 0x0000000d1f03a211 */ /* 0x000fe400000f0c24 */
[----:B------:R-:W-:-:S03]  /*38e0*/  @!P2 LEA R4, P0, R29, R12, 0x1 ;  /* 0x0000000c1d04a211 */ /* 0x000fc600078008ff */
[----:B------:R1:W-:Y:S01]  /*38f0*/  @!P2 LDGSTS.E.BYPASS.LTC128B.128 [R28+0xf080], [R2.64], !P5 ;  /* 0x0f080000021cafae */ /* 0x0003e2000e901d46 */
[----:B----4-:R-:W-:-:S05]  /*3900*/  @!P2 LEA.HI.X R5, R29, R13, R30, 0x1, P0 ;  /* 0x0000000d1d05a211 */ /* 0x010fca00000f0c1e */
[----:B------:R3:W-:Y:S01]  /*3910*/  @!P2 LDGSTS.E.BYPASS.LTC128B.128 [R28+0x13080], [R4.64], !P6 ;  /* 0x13080000041cafae */ /* 0x0007e2000f101d46 */
[----:B------:R-:W-:-:S03]  /*3920*/  @P1 ISETP.GE.AND P4, PT, R25, c[0x0][0x1d4], PT ;  /* 0x0000750019001a0c */ /* 0x000fc60003f86270 */
[----:B------:R-:W0:Y:S01]  /*3930*/  LDGDEPBAR ;  /* 0x00000000000079af */ /* 0x000e220000000000 */
[----:B-1----:R-:W-:-:S04]  /*3940*/  @P1 LEA R2, P0, R32, R0, 0x1 ;  /* 0x0000000020021211 */ /* 0x002fc800078008ff */
[----:B--2---:R-:W-:Y:S01]  /*3950*/  @P1 LEA.HI.X R3, R32, R9, R33, 0x1, P0 ;  /* 0x0000000920031211 */ /* 0x004fe200000f0c21 */
[----:B------:R1:W3:Y:S04]  /*3960*/  SHFL.IDX PT, R10, R6, 0x1, 0x181f ;  /* 0x00381f00060a7f89 */ /* 0x0002e800000e0000 */
[----:B------:R4:W-:Y:S01]  /*3970*/  @P1 LDGSTS.E.BYPASS.LTC128B.128 [R28+0x14080], [R2.64], !P3 ;  /* 0x14080000021c1fae */ /* 0x0009e2000d901d46 */
[----:B---3--:R-:W-:Y:S01]  /*3980*/  IMAD R4, R7, c[0x0][0x208], RZ ;  /* 0x0000820007047a24 */ /* 0x008fe200078e02ff */
[----:B------:R-:W-:-:S03]  /*3990*/  @P1 ISETP.GE.AND P3, PT, R31, c[0x0][0x1d4], PT ;  /* 0x000075001f001a0c */ /* 0x000fc60003f66270 */
[----:B------:R-:W-:Y:S02]  /*39a0*/  IMAD R4, R23, c[0x0][0x20c], R4 ;  /* 0x0000830017047a24 */ /* 0x000fe400078e0204 */
[----:B------:R-:W-:Y:S01]  /*39b0*/  IMAD.WIDE.U32 R16, R24, c[0x0][0x210], RZ ;  /* 0x0000840018107a25 */ /* 0x000fe200078e00ff */
[----:B-1----:R-:W-:-:S03]  /*39c0*/  @P1 LEA R6, P0, R25, R0, 0x1 ;  /* 0x0000000019061211 */ /* 0x002fc600078008ff */
[----:B----4-:R-:W-:-:S04]  /*39d0*/  IMAD.WIDE.U32 R2, R23, c[0x0][0x208], RZ ;  /* 0x0000820017027a25 */ /* 0x010fc800078e00ff */
[----:B------:R-:W-:Y:S01]  /*39e0*/  IMAD.IADD R3, R3, 0x1, R4 ;  /* 0x0000000103037824 */ /* 0x000fe200078e0204 */
[----:B------:R-:W-:Y:S02]  /*39f0*/  @P1 LEA R4, P2, R31, R0, 0x1 ;  /* 0x000000001f041211 */ /* 0x000fe400078408ff */
[-C--:B------:R-:W-:Y:S02]  /*3a00*/  @P1 LEA.HI.X R7, R25, R9.reuse, R27, 0x1, P0 ;  /* 0x0000000919071211 */ /* 0x080fe400000f0c1b */
[----:B------:R-:W-:Y:S01]  /*3a10*/  @P1 LEA.HI.X R5, R31, R9, R36, 0x1, P2 ;  /* 0x000000091f051211 */ /* 0x000fe200010f0c24 */
[----:B------:R-:W-:Y:S02]  /*3a20*/  IMAD R12, R24, c[0x0][0x214], R17 ;  /* 0x00008500180c7a24 */ /* 0x000fe400078e0211 */
[----:B------:R1:W-:Y:S01]  /*3a30*/  @P1 LDGSTS.E.BYPASS.LTC128B.128 [R28+0x15880], [R6.64], !P4 ;  /* 0x15880000061c1fae */ /* 0x0003e2000e101d46 */
[----:B------:R-:W-:-:S03]  /*3a40*/  IMAD.WIDE.U32 R2, R34, c[0x0][0x218], R2 ;  /* 0x0000860022027a25 */ /* 0x000fc600078e0002 */
[----:B------:R3:W-:Y:S04]  /*3a50*/  @P1 LDGSTS.E.BYPASS.LTC128B.128 [R28+0x17080], [R4.64], !P3 ;  /* 0x17080000041c1fae */ /* 0x0007e8000d901d46 */
[----:B------:R4:W-:Y:S04]  /*3a60*/  STL.64 [R1+0x88], R16 ;  /* 0x0000881001007387 */ /* 0x0009e80000100a00 */
[----:B------:R-:W-:Y:S04]  /*3a70*/  STL [R1+0x98], R12 ;  /* 0x0000980c01007387 */ /* 0x000fe80000100800 */
[----:B------:R-:W2:Y:S01]  /*3a80*/  LDL R15, [R1+0x14] ;  /* 0x00001400010f7983 */ /* 0x000ea20000100800 */
[----:B---3--:R-:W-:Y:S01]  /*3a90*/  @P1 LEA R4, P2, R29, R0, 0x1 ;  /* 0x000000001d041211 */ /* 0x008fe200078408ff */
[----:B-1----:R-:W-:-:S02]  /*3aa0*/  IMAD R6, R14, c[0x0][0x218], RZ ;  /* 0x000086000e067a24 */ /* 0x002fc400078e02ff */
[----:B------:R-:W3:Y:S01]  /*3ab0*/  LDL R14, [R1+0x10] ;  /* 0x00001000010e7983 */ /* 0x000ee20000100800 */
[----:B------:R-:W-:Y:S02]  /*3ac0*/  @P1 LEA.HI.X R5, R29, R9, R30, 0x1, P2 ;  /* 0x000000091d051211 */ /* 0x000fe400010f0c1e */
[----:B------:R-:W-:Y:S02]  /*3ad0*/  IADD3 R0, P2, R2, R16, RZ ;  /* 0x0000001002007210 */ /* 0x000fe40007f5e0ff */
[----:B----4-:R-:W4:Y:S04]  /*3ae0*/  LDL R16, [R1+0xc] ;  /* 0x00000c0001107983 */ /* 0x010f280000100800 */
[----:B------:R-:W1:Y:S01]  /*3af0*/  SHFL.IDX PT, R11, R11, 0x1, 0x181f ;  /* 0x00381f000b0b7f89 */ /* 0x000e6200000e0000 */
[----:B------:R-:W-:-:S02]  /*3b00*/  ISETP.GE.AND P0, PT, R8, 0x21, PT ;  /* 0x000000210800780c */ /* 0x000fc40003f06270 */
[----:B------:R-:W-:Y:S01]  /*3b10*/  @P1 ISETP.GE.AND P4, PT, R29, c[0x0][0x1d4], PT ;  /* 0x000075001d001a0c */ /* 0x000fe20003f86270 */
[----:B------:R-:W-:-:S10]  /*3b20*/  IMAD R6, R34, c[0x0][0x21c], R6 ;  /* 0x0000870022067a24 */ /* 0x000fd400078e0206 */
[C---:B------:R-:W-:Y:S02]  /*3b30*/  @P0 LEA R8, P3, R32.reuse, R10, 0x1 ;  /* 0x0000000a20080211 */ /* 0x040fe400078608ff */
[----:B------:R1:W-:Y:S02]  /*3b40*/  @P1 LDGSTS.E.BYPASS.LTC128B.128 [R28+0x18880], [R4.64], !P4 ;  /* 0x18880000041c1fae */ /* 0x0003e4000e101d46 */
[C---:B-1----:R-:W-:Y:S02]  /*3b50*/  @P0 LEA.HI.X R9, R32.reuse, R11, R33, 0x1, P3 ;  /* 0x0000000b20090211 */ /* 0x042fe400018f0c21 */
[----:B------:R-:W-:Y:S02]  /*3b60*/  @P0 ISETP.GE.AND P3, PT, R32, c[0x0][0x1d4], PT ;  /* 0x0000750020000a0c */ /* 0x000fe40003f66270 */
[----:B------:R-:W-:Y:S02]  /*3b70*/  IADD3.X R2, R12, R3, R6, P2, !PT ;  /* 0x000000030c027210 */ /* 0x000fe400017fe406 */
[----:B------:R-:W-:-:S02]  /*3b80*/  LEA R13, P2, R0, c[0x0][0x1f8], 0x1 ;  /* 0x00007e00000d7a11 */ /* 0x000fc400078408ff */
[C---:B------:R-:W-:Y:S02]  /*3b90*/  @P0 ISETP.GE.AND P4, PT, R25.reuse, c[0x0][0x1d4], PT ;  /* 0x0000750019000a0c */ /* 0x040fe40003f86270 */
[----:B------:R-:W-:Y:S02]  /*3ba0*/  LEA.HI.X R12, R0, c[0x0][0x1fc], R2, 0x1, P2 ;  /* 0x00007f00000c7a11 */ /* 0x000fe400010f0c02 */
[----:B------:R-:W-:-:S03]  /*3bb0*/  @P0 LEA R6, P2, R25, R10, 0x1 ;  /* 0x0000000a19060211 */ /* 0x000fc600078408ff */
[----:B------:R1:W-:Y:S01]  /*3bc0*/  @P0 LDGSTS.E.BYPASS.LTC128B.128 [R28+0x15080], [R8.64], !P3 ;  /* 0x15080000081c0fae */ /* 0x0003e2000d901d46 */
[CC--:B------:R-:W-:Y:S02]  /*3bd0*/  @P0 LEA R4, P1, R31.reuse, R10.reuse, 0x1 ;  /* 0x0000000a1f040211 */ /* 0x0c0fe400078208ff */
[C---:B------:R-:W-:Y:S02]  /*3be0*/  @P0 ISETP.GE.AND P3, PT, R31.reuse, c[0x0][0x1d4], PT ;  /* 0x000075001f000a0c */ /* 0x040fe40003f66270 */
[-C--:B------:R-:W-:Y:S02]  /*3bf0*/  @P0 LEA.HI.X R5, R31, R11.reuse, R36, 0x1, P1 ;  /* 0x0000000b1f050211 */ /* 0x080fe400008f0c24 */
[----:B------:R-:W-:Y:S01]  /*3c00*/  @P0 ISETP.GE.AND P1, PT, R29, c[0x0][0x1d4], PT ;  /* 0x000075001d000a0c */ /* 0x000fe20003f26270 */
[----:B------:R-:W1:Y:S01]  /*3c10*/  S2R R18, SR_TID.X ;  /* 0x0000000000127919 */ /* 0x000e620000002100 */
[----:B------:R-:W-:Y:S02]  /*3c20*/  @P0 LEA.HI.X R7, R25, R11, R27, 0x1, P2 ;  /* 0x0000000b19070211 */ /* 0x000fe400010f0c1b */
[----:B------:R-:W-:-:S03]  /*3c30*/  @P0 LEA R2, P2, R29, R10, 0x1 ;  /* 0x0000000a1d020211 */ /* 0x000fc600078408ff */
[----:B------:R1:W-:Y:S01]  /*3c40*/  @P0 LDGSTS.E.BYPASS.LTC128B.128 [R28+0x16880], [R6.64], !P4 ;  /* 0x16880000061c0fae */ /* 0x0003e2000e101d46 */
[----:B------:R-:W-:-:S03]  /*3c50*/  @P0 LEA.HI.X R3, R29, R11, R30, 0x1, P2 ;  /* 0x0000000b1d030211 */ /* 0x000fc600010f0c1e */
[----:B------:R1:W-:Y:S04]  /*3c60*/  @P0 LDGSTS.E.BYPASS.LTC128B.128 [R28+0x18080], [R4.64], !P3 ;  /* 0x18080000041c0fae */ /* 0x0003e8000d901d46 */
[----:B------:R1:W-:Y:S04]  /*3c70*/  @P0 LDGSTS.E.BYPASS.LTC128B.128 [R28+0x19880], [R2.64], !P1 ;  /* 0x19880000021c0fae */ /* 0x0003e8000c901d46 */
[----:B------:R-:W0:Y:S01]  /*3c80*/  LDGDEPBAR ;  /* 0x00000000000079af */ /* 0x000e220000000000 */
[----:B-1----:R-:W-:-:S04]  /*3c90*/  SHF.R.S32.HI R17, RZ, 0x1f, R18 ;  /* 0x0000001fff117819 */ /* 0x002fc80000011412 */
        /* <DEDUP_REMOVED lines=16> */
[----:B------:R-:W-:Y:S01]  /*3da0*/  ISETP.GE.AND P6, PT, R25, c[0x0][0x1d4], PT ;  /* 0x0000750019007a0c */ /* 0x000fe20003fc6270 */
[----:B------:R-:W-:Y:S01]  /*3db0*/  IMAD.IADD R4, R52, 0x1, -R26 ;  /* 0x0000000134047824 */ /* 0x000fe200078e0a1a */
[C---:B------:R-:W-:Y:S01]  /*3dc0*/  ISETP.GE.AND P5, PT, R32.reuse, c[0x0][0x1d4], PT ;  /* 0x0000750020007a0c */ /* 0x040fe20003fa6270 */
[----:B------:R-:W-:Y:S01]  /*3dd0*/  IMAD.SHL.U32 R2, R32, 0x2, RZ ;  /* 0x0000000220027824 */ /* 0x000fe200078e00ff */
[----:B------:R-:W-:-:S02]  /*3de0*/  LOP3.LUT R107, R107, 0xfffffffe, RZ, 0xc0, !PT ;  /* 0xfffffffe6b6b7812 */ /* 0x000fc400078ec0ff */
[----:B------:R-:W-:Y:S02]  /*3df0*/  IADD3 R243, R236, 0x20, RZ ;  /* 0x00000020ecf37810 */ /* 0x000fe40007ffe0ff */
[----:B------:R-:W-:Y:S02]  /*3e00*/  SHF.L.U64.HI R3, R32, 0x1, R33 ;  /* 0x0000000120037819 */ /* 0x000fe40000010221 */
[----:B------:R-:W-:Y:S01]  /*3e10*/  @P1 IADD3 R243, R236, -0x20, RZ ;  /* 0xffffffe0ecf31810 */ /* 0x000fe20007ffe0ff */
[----:B------:R1:W-:Y:S01]  /*3e20*/  STL [R1+0x108], R2 ;  /* 0x0001080201007387 */ /* 0x0003e20000100800 */
[----:B------:R-:W-:Y:S02]  /*3e30*/  ISETP.LT.OR P1, PT, R4, 0x1, P5 ;  /* 0x000000010400780c */ /* 0x000fe40002f21670 */
[----:B------:R-:W-:Y:S02]  /*3e40*/  @P6 LOP3.LUT R107, R107, 0x1, RZ, 0xfc, !PT ;  /* 0x000000016b6b6812 */ /* 0x000fe400078efcff */
[----:B------:R-:W-:-:S02]  /*3e50*/  SHF.L.U64.HI R5, R25, 0x1, R27 ;  /* 0x0000000119057819 */ /* 0x000fc4000001021b */
[----:B-1----:R-:W-:Y:S01]  /*3e60*/  IADD3 R6, P0, R8, R2, RZ ;  /* 0x0000000208067210 */ /* 0x002fe20007f1e0ff */
[----:B------:R-:W-:Y:S01]  /*3e70*/  STL [R1+0x3c], R3 ;  /* 0x00003c0301007387 */ /* 0x000fe20000100800 */
[----:B------:R-:W-:-:S03]  /*3e80*/  ISETP.LT.OR P2, PT, R4, 0x1, P6 ;  /* 0x000000010400780c */ /* 0x000fc60003741670 */
[----:B------:R-:W-:Y:S01]  /*3e90*/  STL [R1+0xc4], R107 ;  /* 0x0000c46b01007387 */ /* 0x000fe20000100800 */
[----:B------:R-:W-:-:S03]  /*3ea0*/  IMAD.X R7, R0, 0x1, R3, P0 ;  /* 0x0000000100077824 */ /* 0x000fc600000e0603 */
[----:B------:R-:W-:Y:S01]  /*3eb0*/  STL [R1+0x40], R5 ;  /* 0x0000400501007387 */ /* 0x000fe20000100800 */
[----:B------:R-:W-:-:S05]  /*3ec0*/  IMAD.SHL.U32 R2, R25, 0x2, RZ ;  /* 0x0000000219027824 */ /* 0x000fca00078e00ff */
[----:B------:R1:W-:Y:S01]  /*3ed0*/  STL [R1+0x10c], R2 ;  /* 0x00010c0201007387 */ /* 0x0003e20000100800 */
[----:B------:R-:W-:Y:S02]  /*3ee0*/  ISETP.GE.AND P4, PT, R31, c[0x0][0x1d4], PT ;  /* 0x000075001f007a0c */ /* 0x000fe40003f86270 */
[----:B-1----:R-:W-:-:S05]  /*3ef0*/  IADD3 R2, P0, R8, R2, RZ ;  /* 0x0000000208027210 */ /* 0x002fca0007f1e0ff */
[----:B------:R-:W-:Y:S01]  /*3f00*/  IMAD.X R3, R0, 0x1, R5, P0 ;  /* 0x0000000100037824 */ /* 0x000fe200000e0605 */
[----:B------:R-:W-:Y:S01]  /*3f10*/  SHF.L.U64.HI R5, R31, 0x1, R36 ;  /* 0x000000011f057819 */ /* 0x000fe20000010224 */
[----:B--2---:R-:W1:Y:S04]  /*3f20*/  LDSM.16.M88.4 R180, [R15] ;  /* 0x000000000fb4783b */ /* 0x004e680000000200 */
[----:B------:R-:W2:Y:S04]  /*3f30*/  LDSM.16.M88.4 R196, [R15+0x4000] ;  /* 0x004000000fc4783b */ /* 0x000ea80000000200 */
[----:B------:R-:W1:Y:S04]  /*3f40*/  LDSM.16.M88.4 R212, [R15+0x8000] ;  /* 0x008000000fd4783b */ /* 0x000e680000000200 */
[----:B------:R-:W1:Y:S04]  /*3f50*/  LDSM.16.M88.4 R228, [R15+0xc000] ;  /* 0x00c000000fe4783b */ /* 0x000e680000000200 */
[----:B---3--:R-:W3:Y:S04]  /*3f60*/  LDSM.16.M88.4 R184, [R14] ;  /* 0x000000000eb8783b */ /* 0x008ee80000000200 */
[----:B------:R-:W1:Y:S04]  /*3f70*/  LDSM.16.M88.4 R200, [R14+0x4000] ;  /* 0x004000000ec8783b */ /* 0x000e680000000200 */
[----:B----4-:R-:W4:Y:S04]  /*3f80*/  LDSM.16.M88.4 R164, [R16] ;  /* 0x0000000010a4783b */ /* 0x010f280000000200 */
[----:B------:R-:W1:Y:S04]  /*3f90*/  LDSM.16.M88.4 R192, [R16+0x4000] ;  /* 0x0040000010c0783b */ /* 0x000e680000000200 */
[----:B------:R-:W1:Y:S04]  /*3fa0*/  LDSM.16.M88.4 R208, [R16+0x8000] ;  /* 0x0080000010d0783b */ /* 0x000e680000000200 */
[----:B------:R-:W1:Y:S04]  /*3fb0*/  LDSM.16.M88.4 R216, [R14+0x8000] ;  /* 0x008000000ed8783b */ /* 0x000e680000000200 */
[----:B------:R-:W1:Y:S04]  /*3fc0*/  LDSM.16.M88.4 R224, [R16+0xc000] ;  /* 0x00c0000010e0783b */ /* 0x000e680000000200 */
[----:B------:R-:W1:Y:S04]  /*3fd0*/  LDSM.16.M88.4 R232, [R14+0xc000] ;  /* 0x00c000000ee8783b */ /* 0x000e680000000200 */
[----:B------:R-:W-:Y:S06]  /*3fe0*/  BAR.SYNC.DEFER_BLOCKING 0x0 ;  /* 0x0000000000007b1d */ /* 0x000fec0000010000 */
[----:B------:R-:W-:-:S04]  /*3ff0*/  DEPBAR.LE SB0, 0x0 ;  /* 0x000080000000791a */ /* 0x000fc80000000000 */
[----:B------:R-:W-:Y:S01]  /*4000*/  BAR.SYNC.DEFER_BLOCKING 0x0 ;  /* 0x0000000000007b1d */ /* 0x000fe20000010000 */
[----:B------:R-:W-:-:S05]  /*4010*/  ISETP.GE.AND P3, PT, R29, c[0x0][0x1d4], PT ;  /* 0x000075001d007a0c */ /* 0x000fca0003f66270 */
[----:B------:R-:W1:Y:S04]  /*4020*/  LDSM.16.M88.4 R16, [R236] ;  /* 0x00000000ec10783b */ /* 0x000e680000000200 */
[----:B------:R-:W1:Y:S04]  /*4030*/  LDSM.16.M88.4 R20, [R236+0x800] ;  /* 0x00080000ec14783b */ /* 0x000e680000000200 */
[----:B------:R-:W1:Y:S04]  /*4040*/  LDSM.16.M88.4 R40, [R236+0x1000] ;  /* 0x00100000ec28783b */ /* 0x000e680000000200 */
[----:B------:R-:W1:Y:S04]  /*4050*/  LDSM.16.M88.4 R24, [R243] ;  /* 0x00000000f318783b */ /* 0x000e680000000200 */
[----:B------:R-:W1:Y:S04]  /*4060*/  LDSM.16.M88.4 R32, [R243+0x800] ;  /* 0x00080000f320783b */ /* 0x000e680000000200 */
[----:B------:R-:W1:Y:S04]  /*4070*/  LDSM.16.M88.4 R48, [R243+0x1000] ;  /* 0x00100000f330783b */ /* 0x000e680000000200 */
[----:B------:R-:W-:Y:S01]  /*4080*/  @!PT LDS RZ, [RZ] ;  /* 0x00000000fffff984 */ /* 0x000fe20000000800 */
[----:B------:R-:W-:Y:S01]  /*4090*/  @!PT LDS RZ, [RZ] ;  /* 0x00000000fffff984 */ /* 0x000fe20000000800 */
[----:B------:R-:W-:Y:S01]  /*40a0*/  @!PT LDS RZ, [RZ] ;  /* 0x00000000fffff984 */ /* 0x000fe20000000800 */
[----:B------:R2:W-:Y:S01]  /*40b0*/  LDGSTS.E.BYPASS.LTC128B.128 [R28+0x4080], [R6.64], !P1 ;  /* 0x04080000061c7fae */ /* 0x0005e2000c901d46 */
[----:B------:R-:W-:-:S03]  /*40c0*/  ISETP.LT.OR P1, PT, R4, 0x1, P4 ;  /* 0x000000010400780c */ /* 0x000fc60002721670 */
[----:B------:R3:W-:Y:S01]  /*40d0*/  LDGSTS.E.BYPASS.LTC128B.128 [R28+0x5880], [R2.64], !P2 ;  /* 0x05880000021c7fae */ /* 0x0007e2000d101d46 */
[----:B--2---:R-:W-:-:S05]  /*40e0*/  IMAD.SHL.U32 R6, R31, 0x2, RZ ;  /* 0x000000021f067824 */ /* 0x004fca00078e00ff */
[----:B---3--:R-:W-:Y:S01]  /*40f0*/  IADD3 R2, P0, R8, R6, RZ ;  /* 0x0000000608027210 */ /* 0x008fe20007f1e0ff */
[----:B------:R2:W-:Y:S04]  /*4100*/  STL [R1+0x104], R6 ;  /* 0x0001040601007387 */ /* 0x0005e80000100800 */
[----:B------:R-:W-:Y:S01]  /*4110*/  IMAD.X R3, R0, 0x1, R5, P0 ;  /* 0x0000000100037824 */ /* 0x000fe200000e0605 */
[----:B------:R3:W-:Y:S04]  /*4120*/  STL [R1+0x44], R5 ;  /* 0x0000440501007387 */ /* 0x0007e80000100800 */
[----:B------:R1:W-:Y:S01]  /*4130*/  LDGSTS.E.BYPASS.LTC128B.128 [R28+0x7080], [R2.64], !P1 ;  /* 0x07080000021c7fae */ /* 0x0003e2000c901d46 */
[C---:B--2---:R-:W-:Y:S01]  /*4140*/  IMAD.SHL.U32 R6, R29.reuse, 0x2, RZ ;  /* 0x000000021d067824 */ /* 0x044fe200078e00ff */
[----:B---3--:R-:W-:-:S04]  /*4150*/  SHF.L.U64.HI R5, R29, 0x1, R30 ;  /* 0x000000011d057819 */ /* 0x008fc8000001021e */
[----:B------:R-:W-:Y:S01]  /*4160*/  STL [R1+0x100], R6 ;  /* 0x0001000601007387 */ /* 0x000fe20000100800 */
[----:B-1----:R-:W-:-:S03]  /*4170*/  IADD3 R2, P0, R8, R6, RZ ;  /* 0x0000000608027210 */ /* 0x002fc60007f1e0ff */
[----:B------:R1:W-:Y:S02]  /*4180*/  STL [R1+0x48], R5 ;  /* 0x0000480501007387 */ /* 0x0003e40000100800 */
[----:B------:R-:W-:Y:S01]  /*4190*/  IMAD.X R3, R0, 0x1, R5, P0 ;  /* 0x0000000100037824 */ /* 0x000fe200000e0605 */
[----:B------:R-:W-:Y:S02]  /*41a0*/  ISETP.LT.OR P0, PT, R4, 0x1, P3 ;  /* 0x000000010400780c */ /* 0x000fe40001f01670 */
[----:B------:R-:W-:-:S11]  /*41b0*/  IADD3 R0, R243, 0x800, RZ ;  /* 0x00000800f3007810 */ /* 0x000fd60007ffe0ff */
[----:B------:R2:W-:Y:S04]  /*41c0*/  LDGSTS.E.BYPASS.LTC128B.128 [R28+0x8880], [R2.64], !P0 ;  /* 0x08880000021c7fae */ /* 0x0005e8000c101d46 */
[----:B-1----:R-:W1:Y:S01]  /*41d0*/  S2R R5, SR_TID.X ;  /* 0x0000000000057919 */ /* 0x002e620000002100 */
[----:B--2---:R-:W-:-:S05]  /*41e0*/  IADD3 R2, R243, 0x1000, RZ ;  /* 0x00001000f3027810 */ /* 0x004fca0007ffe0ff */
[----:B------:R2:W-:Y:S04]  /*41f0*/  STL [R1+0x8], R2 ;  /* 0x0000080201007387 */ /* 0x0005e80000100800 */
[----:B------:R2:W-:Y:S01]  /*4200*/  STL [R1+0x4], R0 ;  /* 0x0000040001007387 */ /* 0x0005e20000100800 */
[----:B-1----:R-:W-:Y:S01]  /*4210*/  ISETP.GT.AND P0, PT, R5, 0x7f, PT ;  /* 0x0000007f0500780c */ /* 0x002fe20003f04270 */
[----:B------:R-:W-:Y:S01]  /*4220*/  BSSY B0, `(.L_x_1121) ;  /* 0x0000024000007945 */ /* 0x000fe20003800000 */
[----:B------:R-:W-:-:S11]  /*4230*/  ISETP.GT.AND P6, PT, R106, 0x2f, PT ;  /* 0x0000002f6a00780c */ /* 0x000fd60003fc4270 */
[----:B------:R-:W-:Y:S05]  /*4240*/  @P0 BRA `(.L_x_1122) ;  /* 0x0000021000000947 */ /* 0x000fea0003800000 */
[----:B----4-:R-:W-:Y:S05]  /*4250*/  BRA.DIV ~URZ, `(.L_x_1123) ;  /* 0x000105727f007947 */ /* 0x010fea000b800000 */
[----:B------:R1:W3:Y:S04]  /*4260*/  SHFL.IDX PT, R5, R12, 0x1, 0x181f ;  /* 0x00381f000c057f89 */ /* 0x0002e800000e0000 */
[----:B--2---:R1:W2:Y:S02]  /*4270*/  SHFL.IDX PT, R0, R13, 0x1, 0x181f ;  /* 0x00381f000d007f89 */ /* 0x0042a400000e0000 */
.L_x_1227:
[----:B------:R-:W4:Y:S04]  /*4280*/  LDL R2, [R1+0x10c] ;  /* 0x00010c0001027983 */ /* 0x000f280000100800 */
[----:B------:R-:W5:Y:S04]  /*4290*/  LDL R14, [R1+0x40] ;  /* 0x00004000010e7983 */ /* 0x000f680000100800 */
[----:B---3--:R-:W3:Y:S04]  /*42a0*/  LDL R6, [R1+0x108] ;  /* 0x0001080001067983 */ /* 0x008ee80000100800 */
[----:B--2---:R-:W2:Y:S04]  /*42b0*/  LDL R7, [R1+0x5c] ;  /* 0x00005c0001077983 */ /* 0x004ea80000100800 */
[----:B-1----:R-:W2:Y:S04]  /*42c0*/  LDL R13, [R1+0x3c] ;  /* 0x00003c00010d7983 */ /* 0x002ea80000100800 */
[----:B------:R-:W2:Y:S04]  /*42d0*/  LDL R8, [R1+0x18] ;  /* 0x0000180001087983 */ /* 0x000ea80000100800 */
[----:B------:R-:W2:Y:S04]  /*42e0*/  LDL R12, [R1+0x104] ;  /* 0x00010400010c7983 */ /* 0x000ea80000100800 */
[----:B------:R-:W2:Y:S04]  /*42f0*/  LDL R11, [R1+0x44] ;  /* 0x00004400010b7983 */ /* 0x000ea80000100800 */
[----:B------:R-:W2:Y:S04]  /*4300*/  LDL R10, [R1+0x100] ;  /* 0x00010000010a7983 */ /* 0x000ea80000100800 */
[----:B------:R-:W2:Y:S01]  /*4310*/  LDL R9, [R1+0x48] ;  /* 0x0000480001097983 */ /* 0x000ea20000100800 */
[----:B------:R-:W-:-:S02]  /*4320*/  ISETP.LT.OR P1, PT, R4, 0x21, P5 ;  /* 0x000000210400780c */ /* 0x000fc40002f21670 */
[----:B----4-:R-:W-:-:S05]  /*4330*/  IADD3 R2, P0, R0, R2, RZ ;  /* 0x0000000200027210 */ /* 0x010fca0007f1e0ff */
[----:B-----5:R-:W-:Y:S01]  /*4340*/  IMAD.X R3, R5, 0x1, R14, P0 ;  /* 0x0000000105037824 */ /* 0x020fe200000e060e */
[----:B---3--:R-:W-:Y:S02]  /*4350*/  IADD3 R6, P0, R0, R6, RZ ;  /* 0x0000000600067210 */ /* 0x008fe40007f1e0ff */
[----:B--2---:R-:W-:-:S03]  /*4360*/  ISETP.GE.AND P2, PT, R7, c[0x0][0x1d4], PT ;  /* 0x0000750007007a0c */ /* 0x004fc60003f46270 */
[----:B------:R-:W-:Y:S01]  /*4370*/  IMAD.X R7, R5, 0x1, R13, P0 ;  /* 0x0000000105077824 */ /* 0x000fe200000e060d */
[----:B------:R-:W-:-:S04]  /*4380*/  ISETP.LT.OR P0, PT, R4, 0x21, P2 ;  /* 0x000000210400780c */ /* 0x000fc80001701670 */
[----:B------:R-:W-:Y:S01]  /*4390*/  @!PT LDS RZ, [RZ] ;  /* 0x00000000fffff984 */ /* 0x000fe20000000800 */
[----:B------:R-:W-:Y:S01]  /*43a0*/  @!PT LDS RZ, [RZ] ;  /* 0x00000000fffff984 */ /* 0x000fe20000000800 */
[----:B------:R-:W-:Y:S01]  /*43b0*/  @!PT LDS RZ, [RZ] ;  /* 0x00000000fffff984 */ /* 0x000fe20000000800 */
[----:B------:R1:W-:Y:S01]  /*43c0*/  LDGSTS.E.BYPASS.LTC128B.128 [R8+0x5080], [R6.64], !P1 ;  /* 0x0508000006087fae */ /* 0x0003e2000c901d46 */
[C---:B------:R-:W-:Y:S02]  /*43d0*/  ISETP.LT.OR P2, PT, R4.reuse, 0x21, P4 ;  /* 0x000000210400780c */ /* 0x040fe40002741670 */
[----:B------:R-:W-:-:S06]  /*43e0*/  ISETP.LT.OR P1, PT, R4, 0x21, P3 ;  /* 0x000000210400780c */ /* 0x000fcc0001f21670 */
[----:B------:R2:W-:Y:S01]  /*43f0*/  LDGSTS.E.BYPASS.LTC128B.128 [R8+0x6880], [R2.64], !P0 ;  /* 0x0688000002087fae */ /* 0x0005e2000c101d46 */
[----:B-1----:R-:W-:-:S05]  /*4400*/  IADD3 R6, P0, R0, R12, RZ ;  /* 0x0000000c00067210 */ /* 0x002fca0007f1e0ff */
[----:B------:R-:W-:Y:S01]  /*4410*/  IMAD.X R7, R5, 0x1, R11, P0 ;  /* 0x0000000105077824 */ /* 0x000fe200000e060b */
[----:B--2---:R-:W-:-:S04]  /*4420*/  IADD3 R2, P0, R0, R10, RZ ;  /* 0x0000000a00027210 */ /* 0x004fc80007f1e0ff */
[----:B------:R1:W-:Y:S01]  /*4430*/  LDGSTS.E.BYPASS.LTC128B.128 [R8+0x8080], [R6.64], !P2 ;  /* 0x0808000006087fae */ /* 0x0003e2000d101d46 */
[----:B------:R-:W-:-:S05]  /*4440*/  IMAD.X R3, R5, 0x1, R9, P0 ;  /* 0x0000000105037824 */ /* 0x000fca00000e0609 */
[----:B------:R1:W-:Y:S03]  /*4450*/  LDGSTS.E.BYPASS.LTC128B.128 [R8+0x9880], [R2.64], !P1 ;  /* 0x0988000002087fae */ /* 0x0003e6000c901d46 */
.L_x_1122:
[----:B----4-:R-:W-:Y:S05]  /*4460*/  BSYNC B0 ;  /* 0x0000000000007941 */ /* 0x010fea0003800000 */
.L_x_1121:
[----:B-12---:R-:W1:Y:S04]  /*4470*/  S2R R2, SR_TID.X ;  /* 0x0000000000027919 */ /* 0x006e680000002100 */
[----:B------:R-:W0:Y:S01]  /*4480*/  LDGDEPBAR ;  /* 0x00000000000079af */ /* 0x000e220000000000 */
[----:B------:R-:W-:Y:S01]  /*4490*/  WARPSYNC 0xffffffff ;  /* 0xffffffff00007948 */ /* 0x000fe20003800000 */
[C---:B------:R-:W-:Y:S08]  /*44a0*/  HMMA.16816.F32 R4, R160.reuse, R16, RZ ;  /* 0x00000010a004723c */ /* 0x040ff000000018ff */
[C---:B------:R-:W-:Y:S08]  /*44b0*/  HMMA.16816.F32 R12, R160.reuse, R22, RZ ;  /* 0x00000016a00c723c */ /* 0x040ff000000018ff */
[----:B------:R-:W-:Y:S01]  /*44c0*/  HMMA.16816.F32 R8, R160, R18, RZ ;  /* 0x00000012a008723c */ /* 0x000fe200000018ff */
[----:B-1----:R-:W-:-:S04]  /*44d0*/  SHF.R.S32.HI R0, RZ, 0x1f, R2 ;  /* 0x0000001fff007819 */ /* 0x002fc80000011402 */
[----:B------:R-:W-:-:S03]  /*44e0*/  LEA.HI R0, R0, R2, RZ, 0x3 ;  /* 0x0000000200007211 */ /* 0x000fc600078f18ff */
[----:B------:R-:W-:Y:S01]  /*44f0*/  HMMA.16816.F32 R28, R164, R24, R4 ;  /* 0x00000018a41c723c */ /* 0x000fe20000001804 */
[----:B------:R-:W-:-:S04]  /*4500*/  LOP3.LUT R0, R0, 0xfffffff8, RZ, 0xc0, !PT ;  /* 0xfffffff800007812 */ /* 0x000fc800078ec0ff */
[----:B------:R-:W-:-:S03]  /*4510*/  IADD3 R0, -R0, R2, RZ ;  /* 0x0000000200007210 */ /* 0x000fc60007ffe1ff */
[----:B------:R-:W-:Y:S01]  /*4520*/  HMMA.16816.F32 R4, R160, R20, RZ ;  /* 0x00000014a004723c */ /* 0x000fe200000018ff */
[----:B------:R-:W2:Y:S01]  /*4530*/  LDL R2, [R1+0x64] ;  /* 0x0000640001027983 */ /* 0x000ea20000100800 */
[----:B------:R-:W-:Y:S02]  /*4540*/  LOP3.LUT P0, RZ, R0, 0x4, RZ, 0xc0, !PT ;  /* 0x0000000400ff7812 */ /* 0x000fe4000780c0ff */
[----:B------:R-:W-:-:S04]  /*4550*/  MOV R0, 0x40 ;  /* 0x0000004000007802 */ /* 0x000fc80000000f00 */
[----:B------:R-:W-:Y:S01]  /*4560*/  SEL R0, R0, 0xffffffc0, !P0 ;  /* 0xffffffc000007807 */ /* 0x000fe20004000000 */
[----:B------:R-:W-:Y:S03]  /*4570*/  HMMA.16816.F32 R24, R164, R26, R8 ;  /* 0x0000001aa418723c */ /* 0x000fe60000001808 */
[----:B------:R-:W-:-:S05]  /*4580*/  IADD3 R238, R236, R0, RZ ;  /* 0x00000000ecee7210 */ /* 0x000fca0007ffe0ff */
[----:B------:R-:W1:Y:S07]  /*4590*/  LDSM.16.M88.4 R8, [R238+0x800] ;  /* 0x00080000ee08783b */ /* 0x000e6e0000000200 */
[C---:B------:R-:W-:Y:S08]  /*45a0*/  HMMA.16816.F32 R20, R164.reuse, R32, R4 ;  /* 0x00000020a414723c */ /* 0x040ff00000001804 */
[----:B------:R-:W-:Y:S01]  /*45b0*/  HMMA.16816.F32 R4, R164, R34, R12 ;  /* 0x00000022a404723c */ /* 0x000fe2000000180c */
[----:B------:R-:W3:Y:S07]  /*45c0*/  LDSM.16.M88.4 R12, [R238] ;  /* 0x00000000ee0c783b */ /* 0x000eee0000000200 */
[----:B------:R-:W-:Y:S01]  /*45d0*/  HMMA.16816.F32 R16, R160, R40, RZ ;  /* 0x00000028a010723c */ /* 0x000fe200000018ff */
[----:B------:R-:W-:-:S07]  /*45e0*/  IADD3 R237, R243, R0, RZ ;  /* 0x00000000f3ed7210 */ /* 0x000fce0007ffe0ff */
[C---:B-1----:R-:W-:Y:S01]  /*45f0*/  HMMA.16816.F32 R32, R180.reuse, R8, R20 ;  /* 0x00000008b420723c */ /* 0x042fe20000001814 */
[----:B------:R-:W-:Y:S07]  /*4600*/  LDSM.16.M88.4 R20, [R237] ;  /* 0x00000000ed14783b */ /* 0x000fee0000000200 */
[C---:B---3--:R-:W-:Y:S08]  /*4610*/  HMMA.16816.F32 R44, R180.reuse, R12, R28 ;  /* 0x0000000cb42c723c */ /* 0x048ff0000000181c */
[C---:B------:R-:W-:Y:S01]  /*4620*/  HMMA.16816.F32 R36, R180.reuse, R14, R24 ;  /* 0x0000000eb424723c */ /* 0x040fe20000001818 */
[----:B------:R-:W1:Y:S04]  /*4630*/  LDSM.16.M88.4 R12, [R238+0x1000] ;  /* 0x00100000ee0c783b */ /* 0x000e680000000200 */
[----:B------:R-:W-:Y:S03]  /*4640*/  LDSM.16.M88.4 R24, [R237+0x1000] ;  /* 0x00100000ed18783b */ /* 0x000fe60000000200 */
[----:B------:R-:W-:Y:S08]  /*4650*/  HMMA.16816.F32 R28, R180, R10, R4 ;  /* 0x0000000ab41c723c */ /* 0x000ff00000001804 */
[----:B------:R-:W-:Y:S08]  /*4660*/  HMMA.16816.F32 R4, R160, R42, RZ ;  /* 0x0000002aa004723c */ /* 0x000ff000000018ff */
[C---:B------:R-:W-:Y:S01]  /*4670*/  HMMA.16816.F32 R8, R164.reuse, R48, R16 ;  /* 0x00000030a408723c */ /* 0x040fe20000001810 */
[----:B------:R-:W3:Y:S11]  /*4680*/  LDSM.16.M88.4 R16, [R237+0x800] ;  /* 0x00080000ed10783b */ /* 0x000ef60000000200 */
[----:B------:R-:W-:Y:S04]  /*4690*/  @!UPT UIADD3 URZ, URZ, URZ, URZ ;  /* 0x0000003f3f3ff290 */ /* 0x000fe8000fffe03f */
[----:B------:R-:W-:Y:S08]  /*46a0*/  HMMA.16816.F32 R4, R164, R50, R4 ;  /* 0x00000032a404723c */ /* 0x000ff00000001804 */
[C---:B-1----:R-:W-:Y:S11]  /*46b0*/  HMMA.16816.F32 R8, R180.reuse, R12, R8 ;  /* 0x0000000cb408723c */ /* 0x042ff60000001808 */
[----:B------:R-:W-:Y:S05]  /*46c0*/  @!UPT UIADD3 URZ, URZ, URZ, URZ ;  /* 0x0000003f3f3ff290 */ /* 0x000fea000fffe03f */
[----:B------:R-:W-:Y:S08]  /*46d0*/  HMMA.16816.F32 R4, R180, R14, R4 ;  /* 0x0000000eb404723c */ /* 0x000ff00000001804 */
[C---:B---3--:R-:W-:Y:S08]  /*46e0*/  HMMA.16816.F32 R40, R184.reuse, R16, R32 ;  /* 0x00000010b828723c */ /* 0x048ff00000001820 */
[C---:B------:R-:W-:Y:S01]  /*46f0*/  HMMA.16816.F32 R32, R184.reuse, R24, R8 ;  /* 0x00000018b820723c */ /* 0x040fe20000001808 */
[----:B------:R-:W1:Y:S07]  /*4700*/  LDSM.16.M88.4 R8, [R236+0x1800] ;  /* 0x00180000ec08783b */ /* 0x000e6e0000000200 */
[C---:B------:R-:W-:Y:S08]  /*4710*/  HMMA.16816.F32 R12, R184.reuse, R22, R36 ;  /* 0x00000016b80c723c */ /* 0x040ff00000001824 */
[C---:B------:R-:W-:Y:S01]  /*4720*/  HMMA.16816.F32 R36, R184.reuse, R18, R28 ;  /* 0x00000012b824723c */ /* 0x040fe2000000181c */
[----:B------:R-:W-:Y:S07]  /*4730*/  LDSM.16.M88.4 R28, [R243+0x1800] ;  /* 0x00180000f31c783b */ /* 0x000fee0000000200 */
[C---:B------:R-:W-:Y:S01]  /*4740*/  HMMA.16816.F32 R44, R184.reuse, R20, R44 ;  /* 0x00000014b82c723c */ /* 0x040fe2000000182c */
[----:B------:R-:W-:Y:S07]  /*4750*/  LDSM.16.M88.4 R20, [R236+0x2800] ;  /* 0x00280000ec14783b */ /* 0x000fee0000000200 */
[----:B------:R-:W-:Y:S01]  /*4760*/  HMMA.16816.F32 R16, R184, R26, R4 ;  /* 0x0000001ab810723c */ /* 0x000fe20000001804 */
[----:B------:R-:W3:Y:S07]  /*4770*/  LDSM.16.M88.4 R24, [R236+0x2000] ;  /* 0x00200000ec18783b */ /* 0x000eee0000000200 */
[C---:B-1----:R-:W-:Y:S08]  /*4780*/  HMMA.16816.F32 R12, R188.reuse, R10, R12 ;  /* 0x0000000abc0c723c */ /* 0x042ff0000000180c */
[C---:B------:R-:W-:Y:S01]  /*4790*/  HMMA.16816.F32 R4, R188.reuse, R8, R44 ;  /* 0x00000008bc04723c */ /* 0x040fe2000000182c */
[----:B------:R-:W1:Y:S07]  /*47a0*/  LDSM.16.M88.4 R8, [R243+0x2000] ;  /* 0x00200000f308783b */ /* 0x000e6e0000000200 */
[C---:B---3--:R-:W-:Y:S08]  /*47b0*/  HMMA.16816.F32 R48, R188.reuse, R24, R40 ;  /* 0x00000018bc30723c */ /* 0x048ff00000001828 */
[C---:B------:R-:W-:Y:S01]  /*47c0*/  HMMA.16816.F32 R44, R188.reuse, R26, R36 ;  /* 0x0000001abc2c723c */ /* 0x040fe20000001824 */
[----:B------:R-:W3:Y:S07]  /*47d0*/  LDSM.16.M88.4 R24, [R243+0x2800] ;  /* 0x00280000f318783b */ /* 0x000eee0000000200 */
[C---:B------:R-:W-:Y:S08]  /*47e0*/  HMMA.16816.F32 R40, R188.reuse, R20, R32 ;  /* 0x00000014bc28723c */ /* 0x040ff00000001820 */
[----:B------:R-:W-:Y:S01]  /*47f0*/  HMMA.16816.F32 R36, R188, R22, R16 ;  /* 0x00000016bc24723c */ /* 0x000fe20000001810 */
[----:B------:R-:W4:Y:S07]  /*4800*/  LDSM.16.M88.4 R20, [R238+0x1800] ;  /* 0x00180000ee14783b */ /* 0x000f2e0000000200 */
[C---:B------:R-:W-:Y:S08]  /*4810*/  HMMA.16816.F32 R32, R192.reuse, R28, R4 ;  /* 0x0000001cc020723c */ /* 0x040ff00000001804 */
[C---:B------:R-:W-:Y:S01]  /*4820*/  HMMA.16816.F32 R16, R192.reuse, R30, R12 ;  /* 0x0000001ec010723c */ /* 0x040fe2000000180c */
[----:B------:R-:W5:Y:S07]  /*4830*/  LDSM.16.M88.4 R28, [R238+0x2000] ;  /* 0x00200000ee1c783b */ /* 0x000f6e0000000200 */
        /* <DEDUP_REMOVED lines=8> */
[----:B------:R-:W4:Y:S07]  /*48c0*/  LDSM.16.M88.4 R20, [R237+0x2000] ;  /* 0x00200000ed14783b */ /* 0x000f2e0000000200 */
[C---:B-----5:R-:W-:Y:S08]  /*48d0*/  HMMA.16816.F32 R32, R196.reuse, R28, R4 ;  /* 0x0000001cc420723c */ /* 0x060ff00000001804 */
[C---:B------:R-:W-:Y:S01]  /*48e0*/  HMMA.16816.F32 R16, R196.reuse, R30, R12 ;  /* 0x0000001ec410723c */ /* 0x040fe2000000180c */
[----:B------:R-:W5:Y:S07]  /*48f0*/  LDSM.16.M88.4 R28, [R237+0x2800] ;  /* 0x00280000ed1c783b */ /* 0x000f6e0000000200 */
[C---:B-1----:R-:W-:Y:S08]  /*4900*/  HMMA.16816.F32 R4, R196.reuse, R8, R48 ;  /* 0x00000008c404723c */ /* 0x042ff00000001830 */
[----:B------:R-:W-:Y:S01]  /*4910*/  HMMA.16816.F32 R12, R196, R10, R44 ;  /* 0x0000000ac40c723c */ /* 0x000fe2000000182c */
[----:B------:R-:W1:Y:S07]  /*4920*/  LDSM.16.M88.4 R8, [R236+0x3000] ;  /* 0x00300000ec08783b */ /* 0x000e6e0000000200 */
[C---:B---3--:R-:W-:Y:S08]  /*4930*/  HMMA.16816.F32 R48, R200.reuse, R24, R40 ;  /* 0x00000018c830723c */ /* 0x048ff00000001828 */
[C---:B------:R-:W-:Y:S01]  /*4940*/  HMMA.16816.F32 R44, R200.reuse, R26, R36 ;  /* 0x0000001ac82c723c */ /* 0x040fe20000001824 */
[----:B------:R-:W3:Y:S07]  /*4950*/  LDSM.16.M88.4 R24, [R236+0x3800] ;  /* 0x00380000ec18783b */ /* 0x000eee0000000200 */
[C---:B----4-:R-:W-:Y:S08]  /*4960*/  HMMA.16816.F32 R40, R200.reuse, R20, R32 ;  /* 0x00000014c828723c */ /* 0x050ff00000001820 */
[C---:B------:R-:W-:Y:S01]  /*4970*/  HMMA.16816.F32 R36, R200.reuse, R22, R16 ;  /* 0x00000016c824723c */ /* 0x040fe20000001810 */
[----:B------:R-:W4:Y:S07]  /*4980*/  LDSM.16.M88.4 R20, [R236+0x4000] ;  /* 0x00400000ec14783b */ /* 0x000f2e0000000200 */
[C---:B-----5:R-:W-:Y:S08]  /*4990*/  HMMA.16816.F32 R32, R200.reuse, R28, R4 ;  /* 0x0000001cc820723c */ /* 0x060ff00000001804 */
[----:B------:R-:W-:Y:S01]  /*49a0*/  HMMA.16816.F32 R16, R200, R30, R12 ;  /* 0x0000001ec810723c */ /* 0x000fe2000000180c */
[----:B------:R-:W5:Y:S07]  /*49b0*/  LDSM.16.M88.4 R28, [R243+0x3000] ;  /* 0x00300000f31c783b */ /* 0x000f6e0000000200 */
[C---:B-1----:R-:W-:Y:S08]  /*49c0*/  HMMA.16816.F32 R4, R204.reuse, R8, R48 ;  /* 0x00000008cc04723c */ /* 0x042ff00000001830 */
[C---:B------:R-:W-:Y:S01]  /*49d0*/  HMMA.16816.F32 R12, R204.reuse, R10, R44 ;  /* 0x0000000acc0c723c */ /* 0x040fe2000000182c */
[----:B------:R-:W1:Y:S07]  /*49e0*/  LDSM.16.M88.4 R8, [R243+0x3800] ;  /* 0x00380000f308783b */ /* 0x000e6e0000000200 */
[C---:B---3--:R-:W-:Y:S08]  /*49f0*/  HMMA.16816.F32 R48, R204.reuse, R24, R40 ;  /* 0x00000018cc30723c */ /* 0x048ff00000001828 */
[C---:B------:R-:W-:Y:S01]  /*4a00*/  HMMA.16816.F32 R44, R204.reuse, R26, R36 ;  /* 0x0000001acc2c723c */ /* 0x040fe20000001824 */
[----:B------:R-:W3:Y:S07]  /*4a10*/  LDSM.16.M88.4 R24, [R243+0x4000] ;  /* 0x00400000f318783b */ /* 0x000eee0000000200 */
[C---:B----4-:R-:W-:Y:S08]  /*4a20*/  HMMA.16816.F32 R40, R204.reuse, R20, R32 ;  /* 0x00000014cc28723c */ /* 0x050ff00000001820 */
[----:B------:R-:W-:Y:S01]  /*4a30*/  HMMA.16816.F32 R36, R204, R22, R16 ;  /* 0x00000016cc24723c */ /* 0x000fe20000001810 */
[----:B------:R-:W4:Y:S07]  /*4a40*/  LDSM.16.M88.4 R20, [R238+0x3000] ;  /* 0x00300000ee14783b */ /* 0x000f2e0000000200 */
[C---:B-----5:R-:W-:Y:S08]  /*4a50*/  HMMA.16816.F32 R32, R208.reuse, R28, R4 ;  /* 0x0000001cd020723c */ /* 0x060ff00000001804 */
        /* <DEDUP_REMOVED lines=21> */
[C---:B-----5:R-:W-:Y:S08]  /*4bb0*/  HMMA.16816.F32 R32, R216.reuse, R28, R4 ;  /* 0x0000001cd820723c */ /* 0x060ff00000001804 */
[----:B------:R-:W-:Y:S01]  /*4bc0*/  HMMA.16816.F32 R36, R216, R22, R16 ;  /* 0x00000016d824723c */ /* 0x000fe20000001810 */
[----:B------:R-:W4:Y:S04]  /*4bd0*/  LDSM.16.M88.4 R20, [R236+0x5000] ;  /* 0x00500000ec14783b */ /* 0x000f280000000200 */
[----:B------:R-:W5:Y:S03]  /*4be0*/  LDSM.16.M88.4 R16, [R236+0x5800] ;  /* 0x00580000ec10783b */ /* 0x000f660000000200 */
[----:B-1----:R-:W-:Y:S08]  /*4bf0*/  HMMA.16816.F32 R4, R220, R8, R48 ;  /* 0x00000008dc04723c */ /* 0x002ff00000001830 */
[----:B------:R-:W-:Y:S08]  /*4c00*/  HMMA.16816.F32 R12, R216, R30, R12 ;  /* 0x0000001ed80c723c */ /* 0x000ff0000000180c */
[----:B------:R-:W-:Y:S08]  /*4c10*/  HMMA.16816.F32 R8, R220, R10, R44 ;  /* 0x0000000adc08723c */ /* 0x000ff0000000182c */
[----:B---3--:R-:W-:Y:S01]  /*4c20*/  HMMA.16816.F32 R28, R224, R24, R4 ;  /* 0x00000018e01c723c */ /* 0x008fe20000001804 */
[----:B------:R-:W1:Y:S07]  /*4c30*/  LDSM.16.M88.4 R4, [R243+0x5000] ;  /* 0x00500000f304783b */ /* 0x000e6e0000000200 */
[C---:B----4-:R-:W-:Y:S08]  /*4c40*/  HMMA.16816.F32 R44, R220.reuse, R20, R40 ;  /* 0x00000014dc2c723c */ /* 0x050ff00000001828 */
[C---:B------:R-:W-:Y:S01]  /*4c50*/  HMMA.16816.F32 R36, R220.reuse, R22, R36 ;  /* 0x00000016dc24723c */ /* 0x040fe20000001824 */
[----:B------:R-:W3:Y:S07]  /*4c60*/  LDSM.16.M88.4 R20, [R243+0x5800] ;  /* 0x00580000f314783b */ /* 0x000eee0000000200 */
[C---:B-----5:R-:W-:Y:S08]  /*4c70*/  HMMA.16816.F32 R40, R220.reuse, R16, R32 ;  /* 0x00000010dc28723c */ /* 0x060ff00000001820 */
[----:B------:R-:W-:Y:S01]  /*4c80*/  HMMA.16816.F32 R32, R220, R18, R12 ;  /* 0x00000012dc20723c */ /* 0x000fe2000000180c */
[----:B------:R-:W-:Y:S07]  /*4c90*/  LDSM.16.M88.4 R16, [R238+0x4800] ;  /* 0x00480000ee10783b */ /* 0x000fee0000000200 */
[C---:B------:R-:W-:Y:S01]  /*4ca0*/  HMMA.16816.F32 R12, R224.reuse, R26, R8 ;  /* 0x0000001ae00c723c */ /* 0x040fe20000001808 */
[----:B------:R-:W4:Y:S07]  /*4cb0*/  LDSM.16.M88.4 R24, [R238+0x5000] ;  /* 0x00500000ee18783b */ /* 0x000f2e0000000200 */
[C---:B-1----:R-:W-:Y:S08]  /*4cc0*/  HMMA.16816.F32 R8, R224.reuse, R4, R44 ;  /* 0x00000004e008723c */ /* 0x042ff0000000182c */
[C---:B------:R-:W-:Y:S08]  /*4cd0*/  HMMA.16816.F32 R4, R224.reuse, R6, R36 ;  /* 0x00000006e004723c */ /* 0x040ff00000001824 */
[C---:B---3--:R-:W-:Y:S08]  /*4ce0*/  HMMA.16816.F32 R40, R224.reuse, R20, R40 ;  /* 0x00000014e028723c */ /* 0x048ff00000001828 */
[----:B------:R-:W-:Y:S08]  /*4cf0*/  HMMA.16816.F32 R44, R224, R22, R32 ;  /* 0x00000016e02c723c */ /* 0x000ff00000001820 */
[C---:B----4-:R-:W-:Y:S01]  /*4d00*/  HMMA.16816.F32 R20, R228.reuse, R26, R4 ;  /* 0x0000001ae414723c */ /* 0x050fe20000001804 */
[----:B------:R-:W1:Y:S07]  /*4d10*/  LDSM.16.M88.4 R4, [R237+0x4800] ;  /* 0x00480000ed04783b */ /* 0x000e6e0000000200 */
[C---:B------:R-:W-:Y:S08]  /*4d20*/  HMMA.16816.F32 R36, R228.reuse, R16, R28 ;  /* 0x00000010e424723c */ /* 0x040ff0000000181c */
[C---:B------:R-:W-:Y:S01]  /*4d30*/  HMMA.16816.F32 R16, R228.reuse, R18, R12 ;  /* 0x00000012e410723c */ /* 0x040fe2000000180c */
[----:B------:R-:W3:Y:S07]  /*4d40*/  LDSM.16.M88.4 R12, [R238+0x5800] ;  /* 0x00580000ee0c783b */ /* 0x000eee0000000200 */
[----:B------:R-:W-:Y:S01]  /*4d50*/  HMMA.16816.F32 R32, R228, R24, R8 ;  /* 0x00000018e420723c */ /* 0x000fe20000001808 */
[----:B------:R-:W4:Y:S07]  /*4d60*/  LDSM.16.M88.4 R8, [R237+0x5000] ;  /* 0x00500000ed08783b */ /* 0x000f2e0000000200 */
[----:B-1----:R-:W-:Y:S08]  /*4d70*/  HMMA.16816.F32 R36, R232, R4, R36 ;  /* 0x00000004e824723c */ /* 0x002ff00000001824 */
[----:B---3--:R-:W-:Y:S01]  /*4d80*/  HMMA.16816.F32 R28, R228, R12, R40 ;  /* 0x0000000ce41c723c */ /* 0x008fe20000001828 */
[----:B------:R-:W1:Y:S01]  /*4d90*/  LDSM.16.M88.4 R40, [R237+0x5800] ;  /* 0x00580000ed28783b */ /* 0x000e620000000200 */
[----:B--2---:R-:W-:Y:S01]  /*4da0*/  ISETP.GT.AND P0, PT, R53, R2, PT ;  /* 0x000000023500720c */ /* 0x004fe20003f04270 */
[----:B------:R-:W-:-:S05]  /*4db0*/  DEPBAR.LE SB0, 0x0 ;  /* 0x000080000000791a */ /* 0x000fca0000000000 */
[C---:B------:R-:W-:Y:S08]  /*4dc0*/  HMMA.16816.F32 R16, R232.reuse, R6, R16 ;  /* 0x00000006e810723c */ /* 0x040ff00000001810 */
[----:B------:R-:W-:Y:S01]  /*4dd0*/  FMUL.FTZ R0, R36, c[0x0][0x320] ;  /* 0x0000c80024007a20 */ /* 0x000fe20000410000 */
[----:B----4-:R-:W-:Y:S03]  /*4de0*/  HMMA.16816.F32 R4, R232, R8, R32 ;  /* 0x00000008e804723c */ /* 0x010fe60000001820 */
[----:B------:R2:W3:Y:S02]  /*4df0*/  MUFU.TANH R35, R0 ;  /* 0x0000000000237308 */ /* 0x0004e40000002400 */
[----:B--2---:R-:W-:-:S06]  /*4e00*/  FMUL.FTZ R0, R37, c[0x0][0x320] ;  /* 0x0000c80025007a20 */ /* 0x004fcc0000410000 */
[----:B------:R2:W4:Y:S01]  /*4e10*/  MUFU.TANH R33, R0 ;  /* 0x0000000000217308 */ /* 0x0005220000002400 */
[----:B------:R-:W-:Y:S01]  /*4e20*/  HMMA.16816.F32 R24, R228, R14, R44 ;  /* 0x0000000ee418723c */ /* 0x000fe2000000182c */
[----:B--2---:R-:W-:-:S06]  /*4e30*/  FMUL.FTZ R0, R38, c[0x0][0x320] ;  /* 0x0000c80026007a20 */ /* 0x004fcc0000410000 */
[----:B------:R2:W2:Y:S01]  /*4e40*/  MUFU.TANH R38, R0 ;  /* 0x0000000000267308 */ /* 0x0004a20000002400 */
[----:B-1----:R-:W-:Y:S01]  /*4e50*/  HMMA.16816.F32 R12, R232, R40, R28 ;  /* 0x00000028e80c723c */ /* 0x002fe2000000181c */
[----:B--2---:R-:W-:-:S06]  /*4e60*/  FMUL.FTZ R0, R39, c[0x0][0x320] ;  /* 0x0000c80027007a20 */ /* 0x004fcc0000410000 */
        /* <DEDUP_REMOVED lines=99> */
.L_x_1228:
[----:B------:R-:W-:Y:S05]  /*54a0*/  BRA.DIV ~URZ, `(.L_x_1127) ;  /* 0x0000f4527f007947 */ /* 0x000fea000b800000 */
[----:B------:R4:W1:Y:S02]  /*54b0*/  SHFL.IDX PT, R0, R6, RZ, 0x181f ;  /* 0x00181fff06007589 */ /* 0x00086400000e0000 */
.L_x_1229:
        /* <DEDUP_REMOVED lines=34> */
.L_x_1129:
[----:B------:R-:W-:Y:S05]  /*56e0*/  BSYNC B0 ;  /* 0x0000000000007941 */ /* 0x000fea0003800000 */
.L_x_1128:
[----:B------:R-:W-:Y:S01]  /*56f0*/  ISETP.GE.AND P0, PT, R7, 0x21, PT ;  /* 0x000000210700780c */ /* 0x000fe20003f06270 */
[----:B------:R-:W-:Y:S06]  /*5700*/  BRA.DIV ~URZ, `(.L_x_1130) ;  /* 0x0000f2527f007947 */ /* 0x000fec000b800000 */
[----:B---3--:R3:W2:Y:S04]  /*5710*/  SHFL.IDX PT, R4, R5, 0x1, 0x181f ;  /* 0x00381f0005047f89 */ /* 0x0086a800000e0000 */
[----:B-1----:R3:W1:Y:S02]  /*5720*/  SHFL.IDX PT, R0, R6, 0x1, 0x181f ;  /* 0x00381f0006007f89 */ /* 0x00266400000e0000 */
.L_x_1230:
        /* <DEDUP_REMOVED lines=33> */
.L_x_1125:
[----:B-1234-:R-:W-:Y:S05]  /*5940*/  BSYNC B1 ;  /* 0x0000000000017941 */ /* 0x01efea0003800000 */
.L_x_1124:
[----:B------:R-:W2:Y:S01]  /*5950*/  LDL R2, [R1+0xa4] ;  /* 0x0000a40001027983 */ /* 0x000ea20000100800 */
[----:B------:R-:W-:-:S03]  /*5960*/  IMAD.MOV.U32 R4, RZ, RZ, c[0x0][0x2c4] ;  /* 0x0000b100ff047624 */ /* 0x000fc600078e00ff */
[----:B------:R-:W2:Y:S04]  /*5970*/  LDL R0, [R1+0xbc] ;  /* 0x0000bc0001007983 */ /* 0x000ea80000100800 */
[----:B------:R-:W3:Y:S04]  /*5980*/  LDL R5, [R1+0xb8] ;  /* 0x0000b80001057983 */ /* 0x000ee80000100800 */
[----:B------:R-:W4:Y:S01]  /*5990*/  LDL R3, [R1+0x9c] ;  /* 0x00009c0001037983 */ /* 0x000f220000100800 */
[----:B------:R-:W-:-:S03]  /*59a0*/  ISETP.NE.AND P0, PT, R4, 0x1, PT ;  /* 0x000000010400780c */ /* 0x000fc60003f05270 */
[----:B------:R-:W0:Y:S01]  /*59b0*/  LDGDEPBAR ;  /* 0x00000000000079af */ /* 0x000e220000000000 */
[----:B--2---:R-:W-:Y:S02]  /*59c0*/  IADD3 R0, R0, R2, RZ ;  /* 0x0000000200007210 */ /* 0x004fe40007ffe0ff */
[----:B---3--:R-:W-:-:S07]  /*59d0*/  IADD3 R6, -R5, R52, RZ ;  /* 0x0000003405067210 */ /* 0x008fce0007ffe1ff */
[----:B------:R-:W-:-:S04]  /*59e0*/  @P0 IMAD.HI.U32 R2, R0, c[0x0][0x2c8], RZ ;  /* 0x0000b20000020a27 */ /* 0x000fc800078e00ff */
[----:B------:R-:W-:Y:S01]  /*59f0*/  IMAD.MOV.U32 R4, RZ, RZ, R0 ;  /* 0x000000ffff047224 */ /* 0x000fe200078e0000 */
[----:B------:R-:W-:Y:S02]  /*5a00*/  IADD3 R0, -R5, 0x1, R52 ;  /* 0x0000000105007810 */ /* 0x000fe40007ffe134 */
[----:B------:R-:W-:-:S03]  /*5a10*/  @P0 SHF.R.U32.HI R4, RZ, c[0x0][0x2cc], R2 ;  /* 0x0000b300ff040a19 */ /* 0x000fc60000011602 */
[----:B----4-:R-:W-:Y:S01]  /*5a20*/  IMAD.IADD R5, R0, 0x1, -R3 ;  /* 0x0000000100057824 */ /* 0x010fe200078e0a03 */
[----:B------:R-:W-:Y:S05]  /*5a30*/  BRA.DIV ~URZ, `(.L_x_1131) ;  /* 0x0000efe27f007947 */ /* 0x000fea000b800000 */
[----:B------:R1:W2:Y:S02]  /*5a40*/  SHFL.IDX PT, R0, R4, RZ, 0x1c1f ;  /* 0x001c1fff04007589 */ /* 0x0002a400000e0000 */
.L_x_1231:
[----:B--2---:R-:W-:-:S05]  /*5a50*/  IMAD.IADD R0, R5, 0x1, R0 ;  /* 0x0000000105007824 */ /* 0x004fca00078e0200 */
[----:B------:R-:W-:-:S04]  /*5a60*/  IMNMX R0, R6, R0, PT ;  /* 0x0000000006007217 */ /* 0x000fc80003800200 */
[C---:B------:R-:W-:Y:S02]  /*5a70*/  ISETP.GT.AND P1, PT, R0.reuse, RZ, PT ;  /* 0x000000ff0000720c */ /* 0x040fe40003f24270 */
[C---:B------:R-:W-:Y:S02]  /*5a80*/  ISETP.GT.AND P0, PT, R0.reuse, 0x1, PT ;  /* 0x000000010000780c */ /* 0x040fe40003f04270 */
        /* <DEDUP_REMOVED lines=11> */
[----:B------:R-:W-:Y:S02]  /*5b40*/  FSEL R18, R18, -INF , P0 ;  /* 0xff80000012127808 */ /* 0x000fe40000000000 */
[C---:B------:R-:W-:Y:S02]  /*5b50*/  ISETP.GT.AND P4, PT, R0.reuse, 0x19, PT ;  /* 0x000000190000780c */ /* 0x040fe40003f84270 */
        /* <DEDUP_REMOVED lines=8> */
[----:B------:R-:W-:Y:S01]  /*5be0*/  FSEL R72, R8, -INF , P0 ;  /* 0xff80000008487808 */ /* 0x000fe20000000000 */
[----:B------:R-:W-:Y:S05]  /*5bf0*/  BRA.DIV ~URZ, `(.L_x_1132) ;  /* 0x0000ee827f007947 */ /* 0x000fea000b800000 */
[----:B------:R-:W2:Y:S02]  /*5c00*/  SHFL.IDX PT, R0, R4, 0x1, 0x1c1f ;  /* 0x003c1f0004007f89 */ /* 0x000ea400000e0000 */
[----:B--2---:R-:W-:-:S05]  /*5c10*/  IMAD.IADD R0, R5, 0x1, R0 ;  /* 0x0000000105007824 */ /* 0x004fca00078e0200 */
[----:B------:R-:W-:-:S04]  /*5c20*/  IMNMX R0, R6, R0, PT ;  /* 0x0000000006007217 */ /* 0x000fc80003800200 */
[C---:B------:R-:W-:Y:S02]  /*5c30*/  ISETP.GT.AND P1, PT, R0.reuse, RZ, PT ;  /* 0x000000ff0000720c */ /* 0x040fe40003f24270 */
[----:B------:R-:W-:Y:S02]  /*5c40*/  ISETP.GT.AND P0, PT, R0, 0x1, PT ;  /* 0x000000010000780c */ /* 0x000fe40003f04270 */
        /* <DEDUP_REMOVED lines=28> */
[----:B------:R-:W-:Y:S02]  /*5e10*/  FSEL R12, R22, -INF , P4 ;  /* 0xff800000160c7808 */ /* 0x000fe40002000000 */
[----:B------:R-:W-:Y:S02]  /*5e20*/  FMNMX.FTZ R0, R20, R0, !PT ;  /* 0x0000000014007209 */ /* 0x000fe40007810000 */
[----:B------:R-:W-:Y:S02]  /*5e30*/  FMNMX.FTZ R2, R13, R2, !PT ;  /* 0x000000020d027209 */ /* 0x000fe40007810000 */
[----:B------:R-:W-:Y:S02]  /*5e40*/  FSEL R71, R26, -INF , P3 ;  /* 0xff8000001a477808 */ /* 0x000fe40001800000 */
        /* <DEDUP_REMOVED lines=10> */
[----:B------:R-:W-:-:S03]  /*5ef0*/  FMNMX.FTZ R2, R69, R2, !PT ;  /* 0x0000000245027209 */ /* 0x000fc60007810000 */
[----:B------:R-:W2:Y:S01]  /*5f00*/  SHFL.BFLY PT, R3, R0, 0x2, 0x1f ;  /* 0x0c401f0000037f89 */ /* 0x000ea200000e0000 */
[----:B------:R-:W-:-:S05]  /*5f10*/  FMNMX.FTZ R2, R68, R2, !PT ;  /* 0x0000000244027209 */ /* 0x000fca0007810000 */
[----:B-1----:R-:W1:Y:S01]  /*5f20*/  SHFL.BFLY PT, R4, R2, 0x2, 0x1f ;  /* 0x0c401f0002047f89 */ /* 0x002e6200000e0000 */
[----:B--2---:R-:W-:Y:S02]  /*5f30*/  FMNMX.FTZ R0, R3, R0, !PT ;  /* 0x0000000003007209 */ /* 0x004fe40007810000 */
[----:B-1----:R-:W-:-:S03]  /*5f40*/  FMNMX.FTZ R4, R2, R4, !PT ;  /* 0x0000000402047209 */ /* 0x002fc60007810000 */
[----:B------:R-:W1:Y:S04]  /*5f50*/  SHFL.BFLY PT, R2, R0, 0x1, 0x1f ;  /* 0x0c201f0000027f89 */ /* 0x000e6800000e0000 */
[----:B------:R2:W3:Y:S01]  /*5f60*/  SHFL.BFLY PT, R3, R4, 0x1, 0x1f ;  /* 0x0c201f0004037f89 */ /* 0x0004e200000e0000 */
[----:B-1----:R-:W-:-:S04]  /*5f70*/  FMNMX.FTZ R133, R0, R2, !PT ;  /* 0x0000000200857209 */ /* 0x002fc80007810000 */
.L_x_1232:
[----:B------:R-:W4:Y:S01]  /*5f80*/  LDL R44, [R1] ;  /* 0x00000000012c7983 */ /* 0x000f220000100800 */
[C---:B------:R-:W-:Y:S01]  /*5f90*/  FMUL.FTZ R2, R133.reuse, c[0x0][0x2d0] ;  /* 0x0000b40085027a20 */ /* 0x040fe20000410000 */
[----:B------:R-:W-:Y:S01]  /*5fa0*/  FSETP.NEU.FTZ.AND P0, PT, R133, -INF , PT ;  /* 0xff8000008500780b */ /* 0x000fe20003f1d000 */
[----:B------:R-:W-:Y:S01]  /*5fb0*/  WARPSYNC 0xffffffff ;  /* 0xffffffff00007948 */ /* 0x000fe20003800000 */
[----:B---3--:R-:W-:Y:S01]  /*5fc0*/  FMNMX.FTZ R132, R3, R4, !PT ;  /* 0x0000000403847209 */ /* 0x008fe20007810000 */
[----:B------:R-:W-:Y:S01]  /*5fd0*/  LDSM.16.MT88.4 R32, [R241] ;  /* 0x00000000f120783b */ /* 0x000fe20000004200 */
[----:B------:R-:W-:-:S02]  /*5fe0*/  FSEL R2, R2, RZ, P0 ;  /* 0x000000ff02027208 */ /* 0x000fc40000000000 */
[C---:B------:R-:W-:Y:S01]  /*5ff0*/  FSETP.NEU.FTZ.AND P0, PT, R132.reuse, -INF , PT ;  /* 0xff8000008400780b */ /* 0x040fe20003f1d000 */
[----:B--2---:R-:W-:Y:S01]  /*6000*/  FMUL.FTZ R4, R132, c[0x0][0x2d0] ;  /* 0x0000b40084047a20 */ /* 0x004fe20000410000 */
[----:B------:R-:W-:Y:S01]  /*6010*/  LDSM.16.MT88.4 R36, [R241+0x800] ;  /* 0x00080000f124783b */ /* 0x000fe20000004200 */
[--C-:B------:R-:W-:Y:S02]  /*6020*/  FFMA.FTZ R0, R11, c[0x0][0x2d0], -R2.reuse ;  /* 0x0000b4000b007a23 */ /* 0x100fe40000010802 */
[--C-:B------:R-:W-:Y:S01]  /*6030*/  FFMA.FTZ R3, R18, c[0x0][0x2d0], -R2.reuse ;  /* 0x0000b40012037a23 */ /* 0x100fe20000010802 */
[----:B------:R-:W-:Y:S01]  /*6040*/  LDSM.16.MT88.4 R40, [R239+0x800] ;  /* 0x00080000ef28783b */ /* 0x000fe20000004200 */
[----:B------:R1:W-:Y:S03]  /*6050*/  MUFU.EX2 R101, R0 ;  /* 0x0000000000657308 */ /* 0x0003e60000000800 */
[----:B------:R-:W-:Y:S04]  /*6060*/  LDSM.16.MT88.4 R24, [R240] ;  /* 0x00000000f018783b */ /* 0x000fe80000004200 */
[----:B------:R-:W-:Y:S01]  /*6070*/  LDSM.16.MT88.4 R60, [R239+0x1800] ;  /* 0x00180000ef3c783b */ /* 0x000fe20000004200 */
[----:B------:R-:W-:Y:S03]  /*6080*/  MUFU.EX2 R127, R3 ;  /* 0x00000003007f7308 */ /* 0x000fe60000000800 */
[----:B------:R-:W-:Y:S04]  /*6090*/  LDSM.16.MT88.4 R48, [R240+0x800] ;  /* 0x00080000f030783b */ /* 0x000fe80000004200 */
[----:B------:R-:W-:Y:S01]  /*60a0*/  LDSM.16.MT88.4 R56, [R241+0x1800] ;  /* 0x00180000f138783b */ /* 0x000fe20000004200 */
[----:B-1----:R-:W-:-:S03]  /*60b0*/  FFMA.FTZ R0, R10, c[0x0][0x2d0], -R2 ;  /* 0x0000b4000a007a23 */ /* 0x002fc60000010802 */
[----:B------:R-:W-:Y:S01]  /*60c0*/  LDSM.16.MT88.4 R64, [R241+0x2000] ;  /* 0x00200000f140783b */ /* 0x000fe20000004200 */
[----:B------:R1:W-:Y:S02]  /*60d0*/  MUFU.EX2 R100, R0 ;  /* 0x0000000000647308 */ /* 0x0003e40000000800 */
[----:B-1----:R-:W-:-:S06]  /*60e0*/  FFMA.FTZ R0, R17, c[0x0][0x2d0], -R2 ;  /* 0x0000b40011007a23 */ /* 0x002fcc0000010802 */
[----:B------:R1:W-:Y:S02]  /*60f0*/  MUFU.EX2 R116, R0 ;  /* 0x0000000000747308 */ /* 0x0003e40000000800 */
[----:B-1----:R-:W-:-:S06]  /*6100*/  FFMA.FTZ R0, R16, c[0x0][0x2d0], -R2 ;  /* 0x0000b40010007a23 */ /* 0x002fcc0000010802 */
[----:B------:R1:W2:Y:S02]  /*6110*/  MUFU.EX2 R111, R0 ;  /* 0x00000000006f7308 */ /* 0x0002a40000000800 */
[----:B-1----:R-:W-:Y:S01]  /*6120*/  FFMA.FTZ R0, R15, c[0x0][0x2d0], -R2 ;  /* 0x0000b4000f007a23 */ /* 0x002fe20000010802 */
[----:B--2---:R-:W-:-:S05]  /*6130*/  F2FP.PACK_AB R10, R111, R116 ;  /* 0x000000746f0a723e */ /* 0x004fca00000000ff */
[----:B------:R1:W-:Y:S02]  /*6140*/  MUFU.EX2 R117, R0 ;  /* 0x0000000000757308 */ /* 0x0003e40000000800 */
[----:B-1----:R-:W-:Y:S02]  /*6150*/  FFMA.FTZ R0, R19, c[0x0][0x2d0], -R2 ;  /* 0x0000b40013007a23 */ /* 0x002fe40000010802 */
[----:B------:R-:W1:Y:S04]  /*6160*/  LDSM.16.MT88.4 R16, [R239] ;  /* 0x00000000ef10783b */ /* 0x000e680000004200 */
[----:B------:R2:W3:Y:S02]  /*6170*/  MUFU.EX2 R126, R0 ;  /* 0x00000000007e7308 */ /* 0x0004e40000000800 */
[----:B--2---:R-:W-:-:S02]  /*6180*/  FSEL R0, R4, RZ, P0 ;  /* 0x000000ff04007208 */ /* 0x004fc40000000000 */
[----:B---3--:R-:W-:-:S03]  /*6190*/  F2FP.PACK_AB R4, R126, R117 ;  /* 0x000000757e04723e */ /* 0x008fc600000000ff */
[----:B------:R-:W-:-:S04]  /*61a0*/  FFMA.FTZ R3, R6, c[0x0][0x2d0], -R0 ;  /* 0x0000b40006037a23 */ /* 0x000fc80000010800 */
[----:B------:R2:W-:Y:S02]  /*61b0*/  MUFU.EX2 R109, R3 ;  /* 0x00000003006d7308 */ /* 0x0005e40000000800 */
[----:B--2---:R-:W-:-:S06]  /*61c0*/  FFMA.FTZ R3, R5, c[0x0][0x2d0], -R0 ;  /* 0x0000b40005037a23 */ /* 0x004fcc0000010800 */
[----:B------:R2:W3:Y:S02]  /*61d0*/  MUFU.EX2 R108, R3 ;  /* 0x00000003006c7308 */ /* 0x0004e40000000800 */
[----:B--2---:R-:W-:Y:S01]  /*61e0*/  FFMA.FTZ R3, R9, c[0x0][0x2d0], -R0 ;  /* 0x0000b40009037a23 */ /* 0x004fe20000010800 */
[----:B---3--:R-:W-:-:S05]  /*61f0*/  F2FP.PACK_AB R9, R108, R109 ;  /* 0x0000006d6c09723e */ /* 0x008fca00000000ff */
[----:B------:R2:W-:Y:S02]  /*6200*/  MUFU.EX2 R110, R3 ;  /* 0x00000003006e7308 */ /* 0x0005e40000000800 */
[----:B--2---:R-:W-:Y:S01]  /*6210*/  FFMA.FTZ R3, R8, c[0x0][0x2d0], -R0 ;  /* 0x0000b40008037a23 */ /* 0x004fe20000010800 */
[----:B------:R-:W-:-:S05]  /*6220*/  F2FP.PACK_AB R8, R100, R101 ;  /* 0x000000656408723e */ /* 0x000fca00000000ff */
[----:B------:R2:W3:Y:S02]  /*6230*/  MUFU.EX2 R118, R3 ;  /* 0x0000000300767308 */ /* 0x0004e40000000800 */
[----:B--2---:R-:W-:Y:S01]  /*6240*/  FFMA.FTZ R3, R20, c[0x0][0x2d0], -R2 ;  /* 0x0000b40014037a23 */ /* 0x004fe20000010802 */
[----:B---3--:R-:W-:-:S05]  /*6250*/  F2FP.PACK_AB R11, R118, R110 ;  /* 0x0000006e760b723e */ /* 0x008fca00000000ff */
[----:B------:R2:W3:Y:S02]  /*6260*/  MUFU.EX2 R125, R3 ;  /* 0x00000003007d7308 */ /* 0x0004e40000000800 */
[C---:B-1----:R-:W-:Y:S08]  /*6270*/  HMMA.16816.F32 R28, R8.reuse, R16, RZ ;  /* 0x00000010081c723c */ /* 0x042ff000000018ff */
[----:B------:R-:W-:Y:S01]  /*6280*/  HMMA.16816.F32 R20, R8, R18, RZ ;  /* 0x000000120814723c */ /* 0x000fe200000018ff */
[----:B--2---:R-:W-:Y:S01]  /*6290*/  FFMA.FTZ R3, R7, c[0x0][0x2d0], -R0 ;  /* 0x0000b40007037a23 */ /* 0x004fe20000010800 */
[----:B---3--:R-:W-:-:S03]  /*62a0*/  F2FP.PACK_AB R6, R125, R127 ;  /* 0x0000007f7d06723e */ /* 0x008fc600000000ff */
[----:B------:R1:W-:Y:S03]  /*62b0*/  MUFU.EX2 R119, R3 ;  /* 0x0000000300777308 */ /* 0x0003e60000000800 */
[----:B------:R-:W-:Y:S01]  /*62c0*/  HMMA.16816.F32 R16, R8, R32, RZ ;  /* 0x000000200810723c */ /* 0x000fe200000018ff */
[----:B-1----:R-:W-:-:S04]  /*62d0*/  FFMA.FTZ R3, R14, c[0x0][0x2d0], -R0 ;  /* 0x0000b4000e037a23 */ /* 0x002fc80000010800 */
[----:B------:R1:W2:Y:S02]  /*62e0*/  MUFU.EX2 R124, R3 ;  /* 0x00000003007c7308 */ /* 0x0002a40000000800 */
[----:B-1----:R-:W-:Y:S01]  /*62f0*/  FFMA.FTZ R3, R13, c[0x0][0x2d0], -R0 ;  /* 0x0000b4000d037a23 */ /* 0x002fe20000010800 */
[----:B--2---:R-:W-:-:S05]  /*6300*/  F2FP.PACK_AB R5, R124, R119 ;  /* 0x000000777c05723e */ /* 0x004fca00000000ff */
[----:B------:R1:W-:Y:S02]  /*6310*/  MUFU.EX2 R129, R3 ;  /* 0x0000000300817308 */ /* 0x0003e40000000800 */
[----:B-1----:R-:W-:Y:S02]  /*6320*/  FFMA.FTZ R3, R12, c[0x0][0x2d0], -R0 ;  /* 0x0000b4000c037a23 */ /* 0x002fe40000010800 */
[----:B------:R-:W-:Y:S01]  /*6330*/  HMMA.16816.F32 R12, R8, R34, RZ ;  /* 0x00000022080c723c */ /* 0x000fe200000018ff */
[----:B------:R-:W-:Y:S03]  /*6340*/  LDSM.16.MT88.4 R32, [R239+0x2000] ;  /* 0x00200000ef20783b */ /* 0x000fe60000004200 */
[----:B------:R-:W1:Y:S01]  /*6350*/  MUFU.EX2 R128, R3 ;  /* 0x0000000300807308 */ /* 0x000e620000000800 */
[----:B----4-:R-:W2:Y:S01]  /*6360*/  LDSM.16.MT88.4 R44, [R44] ;  /* 0x000000002c2c783b */ /* 0x010ea20000004200 */
[----:B-1----:R-:W-:-:S07]  /*6370*/  F2FP.PACK_AB R7, R128, R129 ;  /* 0x000000818007723e */ /* 0x002fce00000000ff */
[C---:B------:R-:W-:Y:S11]  /*6380*/  HMMA.16816.F32 R148, R4.reuse, R36, R16 ;  /* 0x000000240494723c */ /* 0x040ff60000001810 */
[C---:B------:R-:W-:Y:S01]  /*6390*/  HMMA.16816.F32 R52, R4.reuse, R38, R12 ;  /* 0x000000260434723c */ /* 0x040fe2000000180c */
[----:B------:R-:W1:Y:S07]  /*63a0*/  LDSM.16.MT88.4 R36, [R242+0x800] ;  /* 0x00080000f224783b */ /* 0x000e6e0000004200 */
[C---:B------:R-:W-:Y:S08]  /*63b0*/  HMMA.16816.F32 R156, R4.reuse, R40, R28 ;  /* 0x00000028049c723c */ /* 0x040ff0000000181c */
[----:B------:R-:W-:Y:S08]  /*63c0*/  HMMA.16816.F32 R136, R4, R42, R20 ;  /* 0x0000002a0488723c */ /* 0x000ff00000001814 */
[----:B------:R-:W-:Y:S01]  /*63d0*/  HMMA.16816.F32 R40, R8, R24, RZ ;  /* 0x000000180828723c */ /* 0x000fe200000018ff */
[----:B------:R-:W-:Y:S01]  /*63e0*/  MOV R155, R52 ;  /* 0x00000034009b7202 */ /* 0x000fe20000000f00 */
[----:B------:R-:W-:Y:S01]  /*63f0*/  IMAD.MOV.U32 R153, RZ, RZ, R54 ;  /* 0x000000ffff997224 */ /* 0x000fe200078e0036 */
[----:B------:R-:W-:-:S02]  /*6400*/  MOV R154, R53 ;  /* 0x00000035009a7202 */ /* 0x000fc40000000f00 */
[----:B------:R-:W-:Y:S02]  /*6410*/  MOV R152, R55 ;  /* 0x0000003700987202 */ /* 0x000fe40000000f00 */
[----:B------:R-:W-:Y:S01]  /*6420*/  LDSM.16.MT88.4 R52, [R242+0x1800] ;  /* 0x00180000f234783b */ /* 0x000fe20000004200 */
[C---:B------:R-:W-:Y:S08]  /*6430*/  HMMA.16816.F32 R28, R8.reuse, R26, RZ ;  /* 0x0000001a081c723c */ /* 0x040ff000000018ff */
[C---:B--2---:R-:W-:Y:S08]  /*6440*/  HMMA.16816.F32 R24, R8.reuse, R44, RZ ;  /* 0x0000002c0818723c */ /* 0x044ff000000018ff */
[C---:B------:R-:W-:Y:S01]  /*6450*/  HMMA.16816.F32 R20, R8.reuse, R46, RZ ;  /* 0x0000002e0814723c */ /* 0x040fe200000018ff */
[----:B------:R-:W2:Y:S07]  /*6460*/  LDSM.16.MT88.4 R44, [R240+0x1800] ;  /* 0x00180000f02c783b */ /* 0x000eae0000004200 */
[C---:B------:R-:W-:Y:S08]  /*6470*/  HMMA.16816.F32 R16, R8.reuse, R60, RZ ;  /* 0x0000003c0810723c */ /* 0x040ff000000018ff */
[----:B------:R-:W-:Y:S01]  /*6480*/  HMMA.16816.F32 R12, R8, R62, RZ ;  /* 0x0000003e080c723c */ /* 0x000fe200000018ff */
[----:B------:R-:W3:Y:S07]  /*6490*/  LDSM.16.MT88.4 R60, [R240+0x2000] ;  /* 0x00200000f03c783b */ /* 0x000eee0000004200 */
        /* <DEDUP_REMOVED lines=20> */
[C---:B------:R-:W-:Y:S08]  /*65e0*/  HMMA.16816.F32 R16, R4.reuse, R32, R16 ;  /* 0x000000200410723c */ /* 0x040ff00000001810 */
[----:B------:R-:W-:Y:S08]  /*65f0*/  HMMA.16816.F32 R12, R4, R34, R12 ;  /* 0x00000022040c723c */ /* 0x000ff0000000180c */
[C---:B--2---:R-:W-:Y:S08]  /*6600*/  HMMA.16816.F32 R24, R8.reuse, R44, RZ ;  /* 0x0000002c0818723c */ /* 0x044ff000000018ff */
        /* <DEDUP_REMOVED lines=12> */
[----:B------:R-:W4:Y:S07]  /*66d0*/  LDSM.16.MT88.4 R40, [R239+0x3800] ;  /* 0x00380000ef28783b */ /* 0x000f2e0000004200 */
[C---:B------:R-:W-:Y:S08]  /*66e0*/  HMMA.16816.F32 R16, R8.reuse, R52, RZ ;  /* 0x000000340810723c */ /* 0x040ff000000018ff */
[----:B------:R-:W-:Y:S01]  /*66f0*/  HMMA.16816.F32 R12, R8, R54, RZ ;  /* 0x00000036080c723c */ /* 0x000fe200000018ff */
[----:B------:R-:W5:Y:S01]  /*6700*/  LDSM.16.MT88.4 R52, [R240+0x3000] ;  /* 0x00300000f034783b */ /* 0x000f620000004200 */
[----:B------:R-:W-:Y:S01]  /*6710*/  MOV R84, R33 ;  /* 0x0000002100547202 */ /* 0x000fe20000000f00 */
[----:B------:R-:W-:Y:S01]  /*6720*/  IMAD.MOV.U32 R92, RZ, RZ, R35 ;  /* 0x000000ffff5c7224 */ /* 0x000fe200078e0023 */
[----:B------:R-:W-:-:S02]  /*6730*/  MOV R93, R34 ;  /* 0x00000022005d7202 */ /* 0x000fc40000000f00 */
[----:B------:R-:W-:Y:S02]  /*6740*/  MOV R3, R32 ;  /* 0x0000002000037202 */ /* 0x000fe40000000f00 */
[----:B------:R-:W4:Y:S01]  /*6750*/  LDSM.16.MT88.4 R32, [R241+0x3800] ;  /* 0x00380000f120783b */ /* 0x000f220000004200 */
[----:B---3--:R-:W-:Y:S08]  /*6760*/  HMMA.16816.F32 R64, R4, R60, R24 ;  /* 0x0000003c0440723c */ /* 0x008ff00000001818 */
        /* <DEDUP_REMOVED lines=12> */
[----:B----4-:R-:W-:Y:S01]  /*6830*/  HMMA.16816.F32 R88, R4, R42, R24 ;  /* 0x0000002a0458723c */ /* 0x010fe20000001818 */
        /* <DEDUP_REMOVED lines=26> */
[----:B------:R-:W-:-:S06]  /*69e0*/  IMAD.MOV.U32 R37, RZ, RZ, R134 ;  /* 0x000000ffff257224 */ /* 0x000fcc00078e0086 */
[----:B------:R-:W-:Y:S01]  /*69f0*/  MOV R39, R130 ;  /* 0x0000008200277202 */ /* 0x000fe20000000f00 */
[----:B------:R-:W-:Y:S01]  /*6a00*/  HMMA.16816.F32 R20, R8, R54, RZ ;  /* 0x000000360814723c */ /* 0x000fe200000018ff */
[----:B------:R-:W-:-:S06]  /*6a10*/  MOV R38, R131 ;  /* 0x0000008300267202 */ /* 0x000fcc0000000f00 */
[----:B------:R-:W-:Y:S01]  /*6a20*/  IMAD.MOV.U32 R54, RZ, RZ, R48 ;  /* 0x000000ffff367224 */ /* 0x000fe200078e0030 */
[C---:B--2---:R-:W-:Y:S01]  /*6a30*/  HMMA.16816.F32 R92, R4.reuse, R24, R16 ;  /* 0x00000018045c723c */ /* 0x044fe20000001810 */
[----:B------:R-:W1:Y:S01]  /*6a40*/  LDSM.16.MT88.4 R16, [R239+0x5000] ;  /* 0x00500000ef10783b */ /* 0x000e620000004200 */
[----:B------:R-:W-:Y:S01]  /*6a50*/  MOV R55, R49 ;  /* 0x0000003100377202 */ /* 0x000fe20000000f00 */
[----:B------:R-:W-:Y:S01]  /*6a60*/  IMAD.MOV.U32 R49, RZ, RZ, R35 ;  /* 0x000000ffff317224 */ /* 0x000fe200078e0023 */
[----:B------:R-:W-:Y:S02]  /*6a70*/  MOV R48, R34 ;  /* 0x0000002200307202 */ /* 0x000fe40000000f00 */
[----:B------:R-:W-:Y:S01]  /*6a80*/  MOV R34, R153 ;  /* 0x0000009900227202 */ /* 0x000fe20000000f00 */
[----:B------:R-:W-:Y:S01]  /*6a90*/  FADD.FTZ R25, R117, R3 ;  /* 0x0000000375197221 */ /* 0x000fe20000010000 */
[----:B------:R-:W-:Y:S01]  /*6aa0*/  HMMA.16816.F32 R112, R4, R26, R12 ;  /* 0x0000001a0470723c */ /* 0x000fe2000000180c */
[----:B------:R-:W-:-:S06]  /*6ab0*/  MOV R35, R152 ;  /* 0x0000009800237202 */ /* 0x000fcc0000000f00 */
[--C-:B------:R-:W-:Y:S01]  /*6ac0*/  FFMA.FTZ R27, R74, c[0x0][0x2d0], -R2.reuse ;  /* 0x0000b4004a1b7a23 */ /* 0x100fe20000010802 */
[----:B---3--:R-:W-:Y:S01]  /*6ad0*/  HMMA.16816.F32 R12, R8, R28, RZ ;  /* 0x0000001c080c723c */ /* 0x008fe200000018ff */
[----:B------:R-:W-:Y:S01]  /*6ae0*/  FFMA.FTZ R26, R73, c[0x0][0x2d0], -R2 ;  /* 0x0000b400491a7a23 */ /* 0x000fe20000010802 */
[----:B------:R-:W-:Y:S01]  /*6af0*/  MOV R74, R145 ;  /* 0x00000091004a7202 */ /* 0x000fe20000000f00 */
[----:B------:R-:W-:-:S04]  /*6b00*/  IMAD.MOV.U32 R73, RZ, RZ, R146 ;  /* 0x000000ffff497224 */ /* 0x000fc800078e0092 */
[----:B------:R-:W-:Y:S01]  /*6b10*/  FFMA.FTZ R28, R75, c[0x0][0x2d0], -R2 ;  /* 0x0000b4004b1c7a23 */ /* 0x000fe20000010802 */
[----:B------:R-:W-:Y:S01]  /*6b20*/  HMMA.16816.F32 R104, R4, R50, R20 ;  /* 0x000000320468723c */ /* 0x000fe20000001814 */
[----:B------:R-:W2:Y:S01]  /*6b30*/  LDSM.16.MT88.4 R20, [R241+0x4800] ;  /* 0x00480000f114783b */ /* 0x000ea20000004200 */
[----:B------:R-:W-:Y:S01]  /*6b40*/  FFMA.FTZ R29, R70, c[0x0][0x2d0], -R0 ;  /* 0x0000b400461d7a23 */ /* 0x000fe20000010800 */
[----:B------:R-:W-:-:S04]  /*6b50*/  MOV R75, R144 ;  /* 0x00000090004b7202 */ /* 0x000fc80000000f00 */
[----:B------:R-:W-:Y:S02]  /*6b60*/  MOV R50, R32 ;  /* 0x0000002000327202 */ /* 0x000fe40000000f00 */
[----:B------:R-:W-:Y:S01]  /*6b70*/  MOV R51, R33 ;  /* 0x0000002100337202 */ /* 0x000fe20000000f00 */
[----:B------:R-:W-:Y:S01]  /*6b80*/  IMAD.MOV.U32 R33, RZ, RZ, R154 ;  /* 0x000000ffff217224 */ /* 0x000fe200078e009a */
        /* <DEDUP_REMOVED lines=78> */
[----:B------:R-:W4:Y:S07]  /*7070*/  LDL R9, [R1+0xa0] ;  /* 0x0000a00001097983 */ /* 0x000f2e0000100800 */
[----:B------:R-:W-:Y:S01]  /*7080*/  HMMA.16816.F32 R12, R4, R10, R12 ;  /* 0x0000000a040c723c */ /* 0x000fe2000000180c */
[----:B------:R-:W4:Y:S04]  /*7090*/  LDL R10, [R1+0x9c] ;  /* 0x00009c00010a7983 */ /* 0x000f280000100800 */
[----:B------:R-:W4:Y:S04]  /*70a0*/  LDL.LU R3, [R1+0x34] ;  /* 0x0000340001037983 */ /* 0x000f280000300800 */
[----:B------:R-:W4:Y:S01]  /*70b0*/  LDL R8, [R1+0x64] ;  /* 0x0000640001087983 */ /* 0x000f220000100800 */
[----:B---3--:R-:W-:Y:S03]  /*70c0*/  HMMA.16816.F32 R68, R128, R72, R80 ;  /* 0x000000488044723c */ /* 0x008fe60000001850 */
[----:B------:R-:W3:Y:S01]  /*70d0*/  LDSM.16.MT88.4 R80, [R241+0x4000] ;  /* 0x00400000f150783b */ /* 0x000ee20000004200 */
[----:B------:R-:W-:-:S03]  /*70e0*/  MOV R2, c[0x0][0x2c4] ;  /* 0x0000b10000027a02 */ /* 0x000fc60000000f00 */
[----:B------:R-:W-:Y:S01]  /*70f0*/  LDSM.16.MT88.4 R4, [R242+0x5800] ;  /* 0x00580000f204783b */ /* 0x000fe20000004200 */
[C---:B------:R-:W-:Y:S03]  /*7100*/  HMMA.16816.F32 R72, R128.reuse, R74, R88 ;  /* 0x0000004a8048723c */ /* 0x040fe60000001858 */
[----:B------:R-:W3:Y:S05]  /*7110*/  LDSM.16.MT88.4 R88, [R240+0x4000] ;  /* 0x00400000f058783b */ /* 0x000eea0000004200 */
[C---:B-1----:R-:W-:Y:S08]  /*7120*/  HMMA.16816.F32 R36, R128.reuse, R40, R36 ;  /* 0x000000288024723c */ /* 0x042ff00000001824 */
[C---:B------:R-:W-:Y:S08]  /*7130*/  HMMA.16816.F32 R40, R128.reuse, R42, R44 ;  /* 0x0000002a8028723c */ /* 0x040ff0000000182c */
[C---:B--2---:R-:W-:Y:S01]  /*7140*/  HMMA.16816.F32 R44, R128.reuse, R48, R56 ;  /* 0x00000030802c723c */ /* 0x044fe20000001838 */
[----:B------:R-:W1:Y:S07]  /*7150*/  LDSM.16.MT88.4 R56, [R240+0x2800] ;  /* 0x00280000f038783b */ /* 0x000e6e0000004200 */
[C---:B---3--:R-:W-:Y:S08]  /*7160*/  HMMA.16816.F32 R76, R128.reuse, R80, R76 ;  /* 0x00000050804c723c */ /* 0x048ff0000000184c */
[C---:B------:R-:W-:Y:S08]  /*7170*/  HMMA.16816.F32 R84, R128.reuse, R88, R84 ;  /* 0x000000588054723c */ /* 0x040ff00000001854 */
[C---:B------:R-:W-:Y:S01]  /*7180*/  HMMA.16816.F32 R88, R128.reuse, R90, R104 ;  /* 0x0000005a8058723c */ /* 0x040fe20000001868 */
[----:B------:R-:W2:Y:S07]  /*7190*/  LDSM.16.MT88.4 R104, [R239+0x5800] ;  /* 0x00580000ef68783b */ /* 0x000eae0000004200 */
[----:B------:R-:W-:Y:S01]  /*71a0*/  HMMA.16816.F32 R80, R128, R82, R96 ;  /* 0x000000528050723c */ /* 0x000fe20000001860 */
[----:B------:R-:W3:Y:S01]  /*71b0*/  LDSM.16.MT88.4 R96, [R242+0x4000] ;  /* 0x00400000f260783b */ /* 0x000ee20000004200 */
[----:B------:R-:W-:-:S06]  /*71c0*/  ISETP.NE.AND P1, PT, R2, 0x1, PT ;  /* 0x000000010200780c */ /* 0x000fcc0003f25270 */
[C---:B------:R-:W-:Y:S08]  /*71d0*/  HMMA.16816.F32 R48, R128.reuse, R50, R52 ;  /* 0x000000328030723c */ /* 0x040ff00000001834 */
[C---:B-1----:R-:W-:Y:S01]  /*71e0*/  HMMA.16816.F32 R52, R128.reuse, R56, R64 ;  /* 0x000000388034723c */ /* 0x042fe20000001840 */
[----:B------:R-:W1:Y:S07]  /*71f0*/  LDSM.16.MT88.4 R64, [R242+0x2800] ;  /* 0x00280000f240783b */ /* 0x000e6e0000004200 */
[C---:B--2---:R-:W-:Y:S08]  /*7200*/  HMMA.16816.F32 R100, R128.reuse, R104, R100 ;  /* 0x000000688064723c */ /* 0x044ff00000001864 */
[C---:B---3--:R-:W-:Y:S08]  /*7210*/  HMMA.16816.F32 R92, R128.reuse, R96, R92 ;  /* 0x00000060805c723c */ /* 0x048ff0000000185c */
[C---:B------:R-:W-:Y:S01]  /*7220*/  HMMA.16816.F32 R104, R128.reuse, R106, R120 ;  /* 0x0000006a8068723c */ /* 0x040fe20000001878 */
[----:B------:R-:W2:Y:S07]  /*7230*/  LDSM.16.MT88.4 R120, [R240+0x5800] ;  /* 0x00580000f078783b */ /* 0x000eae0000004200 */
[C---:B------:R-:W-:Y:S01]  /*7240*/  HMMA.16816.F32 R96, R128.reuse, R98, R112 ;  /* 0x000000628060723c */ /* 0x040fe20000001870 */
[----:B------:R-:W3:Y:S07]  /*7250*/  LDSM.16.MT88.4 R112, [R241+0x5800] ;  /* 0x00580000f170783b */ /* 0x000eee0000004200 */
        /* <DEDUP_REMOVED lines=10> */
[----:B------:R-:W-:-:S04]  /*7300*/  @P1 SHF.R.U32.HI R0, RZ, c[0x0][0x2cc], R2 ;  /* 0x0000b300ff001a19 */ /* 0x000fc80000011602 */
[----:B----4-:R-:W-:-:S05]  /*7310*/  IADD3 R0, R0, R9, -R10 ;  /* 0x0000000900007210 */ /* 0x010fca0007ffe80a */
[----:B------:R-:W-:-:S05]  /*7320*/  IMAD.HI R0, R0, 0x2aaaaaab, RZ ;  /* 0x2aaaaaab00007827 */ /* 0x000fca00078e02ff */
[----:B------:R-:W-:-:S04]  /*7330*/  SHF.R.U32.HI R2, RZ, 0x1f, R0 ;  /* 0x0000001fff027819 */ /* 0x000fc80000011600 */
[----:B------:R-:W-:Y:S02]  /*7340*/  LEA.HI.SX32 R0, R0, R2, 0x1d ;  /* 0x0000000200007211 */ /* 0x000fe400078feaff */
[----:B------:R-:W-:Y:S02]  /*7350*/  IADD3 R3, R3, -0x2, RZ ;  /* 0xfffffffe03037810 */ /* 0x000fe40007ffe0ff */
[----:B------:R-:W-:-:S03]  /*7360*/  IMNMX R0, R8, R0, !PT ;  /* 0x0000000008007217 */ /* 0x000fc60007800200 */
[----:B------:R1:W-:Y:S04]  /*7370*/  STL [R1+0x24], R3 ;  /* 0x0000240301007387 */ /* 0x0003e80000100800 */
[----:B------:R1:W-:Y:S01]  /*7380*/  STL [R1+0x6c], R0 ;  /* 0x00006c0001007387 */ /* 0x0003e20000100800 */
[----:B------:R-:W-:Y:S11]  /*7390*/  ISETP.GE.AND P0, PT, R3, R0, PT ;  /* 0x000000000300720c */ /* 0x000ff60003f06270 */
[----:B------:R-:W-:Y:S02]  /*73a0*/  @!UPT UIADD3 URZ, URZ, URZ, URZ ;  /* 0x0000003f3f3ff290 */ /* 0x000fe4000fffe03f */
[----:B------:R-:W-:Y:S05]  /*73b0*/  @!P0 BRA `(.L_x_1133) ;  /* 0x00003a1000008947 */ /* 0x000fea0003800000 */
[----:B-1----:R-:W-:Y:S02]  /*73c0*/  MOV R0, R3 ;  /* 0x0000000300007202 */ /* 0x002fe40000000f00 */
[----:B------:R-:W-:Y:S02]  /*73d0*/  MOV R135, R132 ;  /* 0x0000008400877202 */ /* 0x000fe40000000f00 */
[----:B------:R-:W-:Y:S01]  /*73e0*/  MOV R134, R133 ;  /* 0x0000008500867202 */ /* 0x000fe20000000f00 */
[----:B------:R1:W-:Y:S04]  /*73f0*/  STL [R1+0x34], R0 ;  /* 0x0000340001007387 */ /* 0x0003e80000100800 */
.L_x_1146:
[----:B------:R-:W2:Y:S01]  /*7400*/  LDL R4, [R1+0x4] ;  /* 0x0000040001047983 */ /* 0x000ea20000100800 */
[----:B------:R-:W-:Y:S04]  /*7410*/  DEPBAR.LE SB0, 0x0 ;  /* 0x000080000000791a */ /* 0x000fe80000000000 */
[----:B------:R-:W3:Y:S01]  /*7420*/  LDL R2, [R1+0x34] ;  /* 0x0000340001027983 */ /* 0x000ee20000100800 */
[----:B------:R-:W-:Y:S01]  /*7430*/  WARPSYNC 0xffffffff ;  /* 0xffffffff00007948 */ /* 0x000fe20003800000 */
[----:B------:R-:W-:Y:S02]  /*7440*/  BSSY B0, `(.L_x_1134) ;  /* 0x0000061000007945 */ /* 0x000fe40003800000 */
[----:B------:R-:W4:Y:S04]  /*7450*/  LDL R3, [R1+0x8] ;  /* 0x0000080001037983 */ /* 0x000f280000100800 */
[----:B-1----:R-:W3:Y:S04]  /*7460*/  LDL R0, [R1+0x64] ;  /* 0x0000640001007983 */ /* 0x002ee80000100800 */
        /* <DEDUP_REMOVED lines=29> */
.L_x_1233:
[----:B------:R-:W-:-:S05]  /*7640*/  BRA.DIV ~URZ, `(.L_x_1137) ;  /* 0x0000d9327f007947 */ /* 0x000fca000b800000 */
[----:B------:R4:W2:Y:S02]  /*7650*/  SHFL.IDX PT, R0, R12, RZ, 0x181f ;  /* 0x00181fff0c007589 */ /* 0x0008a400000e0000 */
.L_x_1234:
        /* <DEDUP_REMOVED lines=27> */
[----:B------:R-:W-:Y:S05]  /*7810*/  IMAD.X R3, R4, 0x1, R21, P0 ;  /* 0x0000000104037824 */ /* 0x000fea00000e0615 */
[----:B------:R3:W-:Y:S02]  /*7820*/  LDGSTS.E.BYPASS.LTC128B.128 [R14+0x7080], [R2.64], !P4 ;  /* 0x07080000020e7fae */ /* 0x0007e4000e101d46 */
[----:B---3--:R-:W-:Y:S02]  /*7830*/  IADD3 R2, P0, R0, R13, RZ ;  /* 0x0000000d00027210 */ /* 0x008fe40007f1e0ff */
[----:B------:R-:W3:Y:S03]  /*7840*/  S2R R13, SR_TID.X ;  /* 0x00000000000d7919 */ /* 0x000ee60000002100 */
[----:B------:R-:W-:Y:S05]  /*7850*/  IMAD.X R3, R4, 0x1, R20, P0 ;  /* 0x0000000104037824 */ /* 0x000fea00000e0614 */
[----:B------:R2:W-:Y:S01]  /*7860*/  LDGSTS.E.BYPASS.LTC128B.128 [R14+0x8880], [R2.64], !P1 ;  /* 0x08880000020e7fae */ /* 0x0005e2000c901d46 */
[----:B---3--:R-:W-:Y:S11]  /*7870*/  ISETP.GT.AND P0, PT, R13, 0x7f, PT ;  /* 0x0000007f0d00780c */ /* 0x008ff60003f04270 */
[----:B------:R-:W-:Y:S02]  /*7880*/  @!UPT UIADD3 URZ, URZ, URZ, URZ ;  /* 0x0000003f3f3ff290 */ /* 0x000fe4000fffe03f */
[----:B------:R-:W-:-:S05]  /*7890*/  @P0 BRA `(.L_x_1135) ;  /* 0x000001b000000947 */ /* 0x000fca0003800000 */
[----:B--2---:R-:W-:-:S05]  /*78a0*/  BRA.DIV ~URZ, `(.L_x_1138) ;  /* 0x0000d7327f007947 */ /* 0x004fca000b800000 */
[----:B------:R2:W3:Y:S04]  /*78b0*/  SHFL.IDX PT, R4, R5, 0x1, 0x181f ;  /* 0x00381f0005047f89 */ /* 0x0004e800000e0000 */
[----:B------:R2:W4:Y:S02]  /*78c0*/  SHFL.IDX PT, R0, R12, 0x1, 0x181f ;  /* 0x00381f000c007f89 */ /* 0x00052400000e0000 */
.L_x_1235:
        /* <DEDUP_REMOVED lines=8> */
[----:B------:R-:W3:Y:S01]  /*7950*/  LDL R12, [R1+0x48] ;  /* 0x00004800010c7983 */ /* 0x000ee20000100800 */
[----:B-----5:R-:W-:Y:S05]  /*7960*/  IADD3 R2, P0, R0, R2, RZ ;  /* 0x0000000200027210 */ /* 0x020fea0007f1e0ff */
[----:B--2---:R-:W-:Y:S05]  /*7970*/  IMAD.X R3, R4, 0x1, R20, P0 ;  /* 0x0000000104037824 */ /* 0x004fea00000e0614 */
[----:B------:R-:W-:Y:S01]  /*7980*/  @!PT LDS RZ, [RZ] ;  /* 0x00000000fffff984 */ /* 0x000fe20000000800 */
[----:B------:R-:W-:Y:S01]  /*7990*/  @!PT LDS RZ, [RZ] ;  /* 0x00000000fffff984 */ /* 0x000fe20000000800 */
[----:B------:R-:W-:Y:S01]  /*79a0*/  @!PT LDS RZ, [RZ] ;  /* 0x00000000fffff984 */ /* 0x000fe20000000800 */
[----:B----4-:R3:W-:Y:S02]  /*79b0*/  LDGSTS.E.BYPASS.LTC128B.128 [R5+0x5080], [R2.64], !P3 ;  /* 0x0508000002057fae */ /* 0x0107e4000d901d46 */
[----:B---3--:R-:W-:Y:S05]  /*79c0*/  IADD3 R2, P0, R0, R15, RZ ;  /* 0x0000000f00027210 */ /* 0x008fea0007f1e0ff */
[----:B------:R-:W-:Y:S01]  /*79d0*/  IMAD.X R3, R4, 0x1, R7, P0 ;  /* 0x0000000104037824 */ /* 0x000fe200000e0607 */
[----:B------:R-:W-:Y:S04]  /*79e0*/  IADD3 R6, P0, R0, R6, RZ ;  /* 0x0000000600067210 */ /* 0x000fe80007f1e0ff */
[----:B------:R2:W-:Y:S01]  /*79f0*/  LDGSTS.E.BYPASS.LTC128B.128 [R5+0x6880], [R2.64], !P2 ;  /* 0x0688000002057fae */ /* 0x0005e2000d101d46 */
[----:B------:R-:W-:Y:S05]  /*7a00*/  IMAD.X R7, R4, 0x1, R14, P0 ;  /* 0x0000000104077824 */ /* 0x000fea00000e060e */
[----:B------:R3:W-:Y:S01]  /*7a10*/  LDGSTS.E.BYPASS.LTC128B.128 [R5+0x8080], [R6.64], !P4 ;  /* 0x0808000006057fae */ /* 0x0007e2000e101d46 */
[----:B--2---:R-:W-:Y:S05]  /*7a20*/  IADD3 R2, P0, R0, R13, RZ ;  /* 0x0000000d00027210 */ /* 0x004fea0007f1e0ff */
[----:B------:R-:W-:Y:S05]  /*7a30*/  IMAD.X R3, R4, 0x1, R12, P0 ;  /* 0x0000000104037824 */ /* 0x000fea00000e060c */
[----:B------:R3:W-:Y:S03]  /*7a40*/  LDGSTS.E.BYPASS.LTC128B.128 [R5+0x9880], [R2.64], !P1 ;  /* 0x0988000002057fae */ /* 0x0007e6000c901d46 */
.L_x_1135:
[----:B--2---:R-:W-:Y:S05]  /*7a50*/  BSYNC B0 ;  /* 0x0000000000007941 */ /* 0x004fea0003800000 */
.L_x_1134:
[----:B------:R-:W0:Y:S01]  /*7a60*/  LDGDEPBAR ;  /* 0x00000000000079af */ /* 0x000e220000000000 */
[----:B------:R-:W-:Y:S01]  /*7a70*/  WARPSYNC 0xffffffff ;  /* 0xffffffff00007948 */ /* 0x000fe20003800000 */
[C---:B-1-3--:R-:W-:Y:S01]  /*7a80*/  HMMA.16816.F32 R4, R160.reuse, R8, RZ ;  /* 0x00000008a004723c */ /* 0x04afe200000018ff */
        /* <DEDUP_REMOVED lines=164> */
[----:B------:R-:W1:Y:S01]  /*84d0*/  MUFU.TANH R132, R2 ;  /* 0x0000000200847308 */ /* 0x000e620000002400 */
[----:B--2---:R-:W-:Y:S09]  /*84e0*/  FMUL.FTZ R0, R12, c[0x0][0x320] ;  /* 0x0000c8000c007a20 */ /* 0x004ff20000410000 */
[----:B------:R2:W4:Y:S02]  /*84f0*/  MUFU.TANH R133, R0 ;  /* 0x0000000000857308 */ /* 0x0005240000002400 */
        /* <DEDUP_REMOVED lines=31> */
[----:B------:R-:W-:Y:S02]  /*86f0*/  IMAD.MOV.U32 R5, RZ, RZ, RZ ;  /* 0x000000ffff057224 */ /* 0x000fe400078e00ff */
[----:B------:R-:W-:Y:S01]  /*8700*/  IMAD.MOV.U32 R2, RZ, RZ, c[0x0][0x2b8] ;  /* 0x0000ae00ff027624 */ /* 0x000fe200078e00ff */
[----:B------:R-:W4:Y:S04]  /*8710*/  LDL R3, [R1+0x68] ;  /* 0x0000680001037983 */ /* 0x000f280000100800 */
[----:B------:R-:W-:Y:S01]  /*8720*/  ISETP.NE.AND P1, PT, R2, 0x1, PT ;  /* 0x000000010200780c */ /* 0x000fe20003f25270 */
[----:B------:R-:W5:Y:S04]  /*8730*/  LDL.64 R18, [R1+0x80] ;  /* 0x0000800001127983 */ /* 0x000f680000100a00 */
[----:B--2---:R-:W2:Y:S04]  /*8740*/  LDL R16, [R1+0x94] ;  /* 0x0000940001107983 */ /* 0x004ea80000100800 */
[----:B------:R-:W2:Y:S04]  /*8750*/  LDL R6, [R1+0x90] ;  /* 0x0000900001067983 */ /* 0x000ea80000100800 */
[----:B------:R-:W1:Y:S01]  /*8760*/  S2R R7, SR_TID.X ;  /* 0x0000000000077919 */ /* 0x000e620000002100 */
[----:B---3--:R-:W-:Y:S03]  /*8770*/  IMAD R2, R8, 0x30, R9 ;  /* 0x0000003008027824 */ /* 0x008fe600078e0209 */
[----:B------:R-:W3:Y:S02]  /*8780*/  LDL.64 R8, [R1+0x78] ;  /* 0x0000780001087983 */ /* 0x000ee40000100a00 */
[----:B----4-:R-:W-:Y:S05]  /*8790*/  IADD3 R2, R2, -0x30, R3 ;  /* 0xffffffd002027810 */ /* 0x010fea0007ffe003 */
[----:B------:R-:W-:Y:S04]  /*87a0*/  @P1 IMAD.HI.U32 R3, R2, c[0x0][0x2bc], RZ ;  /* 0x0000af0002031a27 */ /* 0x000fe800078e00ff */
[----:B------:R-:W-:Y:S01]  /*87b0*/  IMAD.MOV.U32 R0, RZ, RZ, R2 ;  /* 0x000000ffff007224 */ /* 0x000fe200078e0002 */
[----:B------:R-:W-:Y:S04]  /*87c0*/  @P1 SHF.R.U32.HI R0, RZ, c[0x0][0x2c0], R3 ;  /* 0x0000b000ff001a19 */ /* 0x000fe80000011603 */
[C---:B-----5:R-:W-:Y:S01]  /*87d0*/  @!P6 IADD3 R3, P0, R0.reuse, R18, RZ ;  /* 0x000000120003e210 */ /* 0x060fe20007f1e0ff */
[----:B------:R-:W-:Y:S03]  /*87e0*/  IMAD.MOV R4, RZ, RZ, -R0 ;  /* 0x000000ffff047224 */ /* 0x000fe600078e0a00 */
[----:B--2---:R-:W-:Y:S01]  /*87f0*/  @!P6 LEA.HI.X.SX32 R0, R0, R16, 0x1, P0 ;  /* 0x000000100000e211 */ /* 0x004fe200000f0eff */
[----:B------:R-:W-:Y:S01]  /*8800*/  IMAD R4, R4, c[0x0][0x2b8], R2 ;  /* 0x0000ae0004047a24 */ /* 0x000fe200078e0202 */
[C---:B------:R-:W-:Y:S04]  /*8810*/  @!P6 LEA R2, P0, R3.reuse, c[0x0][0x2a0], 0x2 ;  /* 0x0000a8000302ea11 */ /* 0x040fe800078010ff */
[----:B------:R-:W-:Y:S01]  /*8820*/  @!P6 LEA.HI.X R3, R3, c[0x0][0x2a4], R0, 0x2, P0 ;  /* 0x0000a9000303ea11 */ /* 0x000fe200000f1400 */
[----:B------:R2:W-:Y:S01]  /*8830*/  STL [R1+0x30], R4 ;  /* 0x0000300401007387 */ /* 0x0005e20000100800 */
[----:B------:R-:W-:Y:S03]  /*8840*/  SHF.R.S32.HI R0, RZ, 0x1f, R4 ;  /* 0x0000001fff007819 */ /* 0x000fe60000011404 */
[----:B------:R4:W5:Y:S02]  /*8850*/  @!P6 LDG.E R5, [R2.64] ;  /* 0x000000060205e981 */ /* 0x000964000c1e1900 */
[----:B------:R-:W-:Y:S04]  /*8860*/  IMAD R0, R0, c[0x0][0x1e0], RZ ;  /* 0x0000780000007a24 */ /* 0x000fe800078e02ff */
[C---:B------:R-:W-:Y:S02]  /*8870*/  IMAD R0, R4.reuse, c[0x0][0x1e4], R0 ;  /* 0x0000790004007a24 */ /* 0x040fe400078e0200 */
[----:B----4-:R-:W-:Y:S04]  /*8880*/  IMAD.WIDE.U32 R2, R4, c[0x0][0x1e0], RZ ;  /* 0x0000780004027a25 */ /* 0x010fe800078e00ff */
[----:B------:R-:W-:Y:S01]  /*8890*/  IMAD.IADD R3, R3, 0x1, R0 ;  /* 0x0000000103037824 */ /* 0x000fe200078e0200 */
[----:B-----5:R-:W-:Y:S01]  /*88a0*/  SHF.R.S32.HI R0, RZ, 0x1f, R5 ;  /* 0x0000001fff007819 */ /* 0x020fe20000011405 */
[----:B------:R1:W-:Y:S02]  /*88b0*/  STL [R1+0x2c], R5 ;  /* 0x00002c0501007387 */ /* 0x0003e40000100800 */
[C---:B------:R-:W-:Y:S04]  /*88c0*/  IMAD.WIDE.U32 R2, R5.reuse, c[0x0][0x1f0], R2 ;  /* 0x00007c0005027a25 */ /* 0x040fe800078e0002 */
[----:B--2---:R-:W-:Y:S01]  /*88d0*/  IMAD R4, R0, c[0x0][0x1f0], RZ ;  /* 0x00007c0000047a24 */ /* 0x004fe200078e02ff */
[----:B---3--:R-:W-:Y:S03]  /*88e0*/  IADD3 R0, P0, R8, R2, RZ ;  /* 0x0000000208007210 */ /* 0x008fe60007f1e0ff */
[----:B------:R-:W-:Y:S05]  /*88f0*/  IMAD R4, R5, c[0x0][0x1f4], R4 ;  /* 0x00007d0005047a24 */ /* 0x000fea00078e0204 */
[----:B------:R-:W-:Y:S02]  /*8900*/  IADD3.X R2, R6, R3, R4, P0, !PT ;  /* 0x0000000306027210 */ /* 0x000fe400007fe404 */
[C---:B------:R-:W-:Y:S04]  /*8910*/  LEA R9, P0, R0.reuse, c[0x0][0x1c8], 0x1 ;  /* 0x0000720000097a11 */ /* 0x040fe800078008ff */
[----:B------:R-:W-:Y:S02]  /*8920*/  LEA.HI.X R8, R0, c[0x0][0x1cc], R2, 0x1, P0 ;  /* 0x0000730000087a11 */ /* 0x000fe400000f0c02 */
[----:B-1----:R-:W-:Y:S04]  /*8930*/  SHF.R.S32.HI R5, RZ, 0x1f, R7 ;  /* 0x0000001fff057819 */ /* 0x002fe80000011407 */
[----:B------:R-:W-:Y:S04]  /*8940*/  LEA.HI R5, R5, R7, RZ, 0x3 ;  /* 0x0000000705057211 */ /* 0x000fe800078f18ff */
[----:B------:R-:W-:Y:S04]  /*8950*/  SHF.R.S32.HI R5, RZ, 0x3, R5 ;  /* 0x00000003ff057819 */ /* 0x000fe80000011405 */
[----:B------:R-:W-:Y:S04]  /*8960*/  IADD3 R5, -R5, 0x30, RZ ;  /* 0x0000003005057810 */ /* 0x000fe80007ffe1ff */
[----:B------:R-:W-:Y:S01]  /*8970*/  ISETP.GE.AND P0, PT, R5, 0x1, PT ;  /* 0x000000010500780c */ /* 0x000fe20003f06270 */
[----:B------:R-:W-:-:S10]  /*8980*/  BRA.DIV ~URZ, `(.L_x_1141) ;  /* 0x0000c7127f007947 */ /* 0x000fd4000b800000 */
[----:B------:R1:W2:Y:S02]  /*8990*/  SHFL.IDX PT, R4, R8, RZ, 0x181f ;  /* 0x00181fff08047589 */ /* 0x0002a400000e0000 */
.L_x_1236:
[----:B------:R-:W-:-:S05]  /*89a0*/  BRA.DIV ~URZ, `(.L_x_1142) ;  /* 0x0000c7627f007947 */ /* 0x000fca000b800000 */
[----:B------:R3:W4:Y:S02]  /*89b0*/  SHFL.IDX PT, R0, R9, RZ, 0x181f ;  /* 0x00181fff09007589 */ /* 0x00072400000e0000 */
.L_x_1237:
        /* <DEDUP_REMOVED lines=13> */
[----:B-----5:R-:W-:Y:S02]  /*8a90*/  @P0 ISETP.GE.AND P1, PT, R7, c[0x0][0x1d4], PT ;  /* 0x0000750007000a0c */ /* 0x020fe40003f26270 */
[----:B---3--:R-:W-:Y:S05]  /*8aa0*/  @P0 IADD3 R6, P2, R0, R6, RZ ;  /* 0x0000000600060210 */ /* 0x008fea0007f5e0ff */
[----:B----4-:R-:W-:Y:S06]  /*8ab0*/  @P0 IMAD.X R7, R4, 0x1, R24, P2 ;  /* 0x0000000104070824 */ /* 0x010fec00010e0618 */
[----:B------:R-:W-:Y:S01]  /*8ac0*/  @!PT LDS RZ, [RZ] ;  /* 0x00000000fffff984 */ /* 0x000fe20000000800 */
[----:B------:R-:W-:Y:S01]  /*8ad0*/  @!PT LDS RZ, [RZ] ;  /* 0x00000000fffff984 */ /* 0x000fe20000000800 */
[----:B------:R-:W-:Y:S01]  /*8ae0*/  @!PT LDS RZ, [RZ] ;  /* 0x00000000fffff984 */ /* 0x000fe20000000800 */
[----:B--2---:R2:W-:Y:S01]  /*8af0*/  @P0 LDGSTS.E.BYPASS.LTC128B.128 [R16+0x14080], [R6.64], !P1 ;  /* 0x1408000006100fae */ /* 0x0045e2000c901d46 */
[----:B------:R-:W-:Y:S02]  /*8b00*/  @P0 ISETP.GE.AND P1, PT, R3, c[0x0][0x1d4], PT ;  /* 0x0000750003000a0c */ /* 0x000fe40003f26270 */
[----:B------:R-:W-:Y:S05]  /*8b10*/  @P0 IADD3 R2, P2, R0, R2, RZ ;  /* 0x0000000200020210 */ /* 0x000fea0007f5e0ff */
[----:B------:R-:W-:Y:S06]  /*8b20*/  @P0 IMAD.X R3, R4, 0x1, R23, P2 ;  /* 0x0000000104030824 */ /* 0x000fec00010e0617 */
[----:B------:R3:W-:Y:S01]  /*8b30*/  @P0 LDGSTS.E.BYPASS.LTC128B.128 [R16+0x15880], [R2.64], !P1 ;  /* 0x1588000002100fae */ /* 0x0007e2000c901d46 */
[----:B------:R-:W-:Y:S02]  /*8b40*/  @P0 ISETP.GE.AND P1, PT, R22, c[0x0][0x1d4], PT ;  /* 0x0000750016000a0c */ /* 0x000fe40003f26270 */
[----:B---3--:R-:W-:Y:S05]  /*8b50*/  @P0 IADD3 R2, P2, R0, R21, RZ ;  /* 0x0000001500020210 */ /* 0x008fea0007f5e0ff */
[----:B------:R-:W-:Y:S06]  /*8b60*/  @P0 IMAD.X R3, R4, 0x1, R20, P2 ;  /* 0x0000000104030824 */ /* 0x000fec00010e0614 */
[----:B------:R3:W-:Y:S01]  /*8b70*/  @P0 LDGSTS.E.BYPASS.LTC128B.128 [R16+0x17080], [R2.64], !P1 ;  /* 0x1708000002100fae */ /* 0x0007e2000c901d46 */
[----:B------:R-:W-:Y:S02]  /*8b80*/  @P0 ISETP.GE.AND P1, PT, R19, c[0x0][0x1d4], PT ;  /* 0x0000750013000a0c */ /* 0x000fe40003f26270 */
[----:B---3--:R-:W-:Y:S05]  /*8b90*/  @P0 IADD3 R2, P2, R0, R18, RZ ;  /* 0x0000001200020210 */ /* 0x008fea0007f5e0ff */
[----:B------:R-:W-:Y:S06]  /*8ba0*/  @P0 IMAD.X R3, R4, 0x1, R17, P2 ;  /* 0x0000000104030824 */ /* 0x000fec00010e0611 */
[----:B------:R2:W-:Y:S01]  /*8bb0*/  @P0 LDGSTS.E.BYPASS.LTC128B.128 [R16+0x18880], [R2.64], !P1 ;  /* 0x1888000002100fae */ /* 0x0005e2000c901d46 */
[----:B------:R-:W-:Y:S01]  /*8bc0*/  ISETP.GE.AND P0, PT, R5, 0x21, PT ;  /* 0x000000210500780c */ /* 0x000fe20003f06270 */
[----:B------:R-:W-:-:S06]  /*8bd0*/  BRA.DIV ~URZ, `(.L_x_1143) ;  /* 0x0000c5927f007947 */ /* 0x000fcc000b800000 */
[----:B------:R3:W4:Y:S04]  /*8be0*/  SHFL.IDX PT, R4, R8, 0x1, 0x181f ;  /* 0x00381f0008047f89 */ /* 0x00072800000e0000 */
[----:B------:R3:W1:Y:S02]  /*8bf0*/  SHFL.IDX PT, R0, R9, 0x1, 0x181f ;  /* 0x00381f0009007f89 */ /* 0x00066400000e0000 */
.L_x_1238:
        /* <DEDUP_REMOVED lines=13> */
[----:B--2---:R-:W-:Y:S02]  /*8cd0*/  @P0 ISETP.GE.AND P1, PT, R7, c[0x0][0x1d4], PT ;  /* 0x0000750007000a0c */ /* 0x004fe40003f26270 */
[----:B-----5:R-:W-:Y:S05]  /*8ce0*/  @P0 IADD3 R6, P2, R0, R6, RZ ;  /* 0x0000000600060210 */ /* 0x020fea0007f5e0ff */
[----:B---3--:R-:W-:Y:S06]  /*8cf0*/  @P0 IMAD.X R7, R4, 0x1, R21, P2 ;  /* 0x0000000104070824 */ /* 0x008fec00010e0615 */
[----:B------:R-:W-:Y:S01]  /*8d00*/  @!PT LDS RZ, [RZ] ;  /* 0x00000000fffff984 */ /* 0x000fe20000000800 */
[----:B------:R-:W-:Y:S01]  /*8d10*/  @!PT LDS RZ, [RZ] ;  /* 0x00000000fffff984 */ /* 0x000fe20000000800 */
[----:B------:R-:W-:Y:S01]  /*8d20*/  @!PT LDS RZ, [RZ] ;  /* 0x00000000fffff984 */ /* 0x000fe20000000800 */
[----:B----4-:R1:W-:Y:S01]  /*8d30*/  @P0 LDGSTS.E.BYPASS.LTC128B.128 [R5+0x15080], [R6.64], !P1 ;  /* 0x1508000006050fae */ /* 0x0103e2000c901d46 */
[----:B------:R-:W-:Y:S02]  /*8d40*/  @P0 ISETP.GE.AND P1, PT, R3, c[0x0][0x1d4], PT ;  /* 0x0000750003000a0c */ /* 0x000fe40003f26270 */
[----:B------:R-:W-:Y:S05]  /*8d50*/  @P0 IADD3 R2, P2, R0, R2, RZ ;  /* 0x0000000200020210 */ /* 0x000fea0007f5e0ff */
[----:B------:R-:W-:Y:S06]  /*8d60*/  @P0 IMAD.X R3, R4, 0x1, R20, P2 ;  /* 0x0000000104030824 */ /* 0x000fec00010e0614 */
[----:B------:R2:W-:Y:S01]  /*8d70*/  @P0 LDGSTS.E.BYPASS.LTC128B.128 [R5+0x16880], [R2.64], !P1 ;  /* 0x1688000002050fae */ /* 0x0005e2000c901d46 */
[----:B------:R-:W-:Y:S02]  /*8d80*/  @P0 ISETP.GE.AND P1, PT, R19, c[0x0][0x1d4], PT ;  /* 0x0000750013000a0c */ /* 0x000fe40003f26270 */
[----:B--2---:R-:W-:Y:S05]  /*8d90*/  @P0 IADD3 R2, P2, R0, R18, RZ ;  /* 0x0000001200020210 */ /* 0x004fea0007f5e0ff */
[----:B------:R-:W-:Y:S06]  /*8da0*/  @P0 IMAD.X R3, R4, 0x1, R17, P2 ;  /* 0x0000000104030824 */ /* 0x000fec00010e0611 */
[----:B------:R2:W-:Y:S01]  /*8db0*/  @P0 LDGSTS.E.BYPASS.LTC128B.128 [R5+0x18080], [R2.64], !P1 ;  /* 0x1808000002050fae */ /* 0x0005e2000c901d46 */
[----:B------:R-:W-:Y:S02]  /*8dc0*/  @P0 ISETP.GE.AND P1, PT, R16, c[0x0][0x1d4], PT ;  /* 0x0000750010000a0c */ /* 0x000fe40003f26270 */
[----:B--2---:R-:W-:Y:S05]  /*8dd0*/  @P0 IADD3 R2, P2, R0, R9, RZ ;  /* 0x0000000900020210 */ /* 0x004fea0007f5e0ff */
[----:B------:R-:W-:Y:S06]  /*8de0*/  @P0 IMAD.X R3, R4, 0x1, R8, P2 ;  /* 0x0000000104030824 */ /* 0x000fec00010e0608 */
[----:B------:R1:W-:Y:S02]  /*8df0*/  @P0 LDGSTS.E.BYPASS.LTC128B.128 [R5+0x19880], [R2.64], !P1 ;  /* 0x1988000002050fae */ /* 0x0003e4000c901d46 */
.L_x_1140:
[----:B---34-:R-:W-:Y:S05]  /*8e00*/  BSYNC B0 ;  /* 0x0000000000007941 */ /* 0x018fea0003800000 */
.L_x_1139:
[----:B------:R-:W3:Y:S01]  /*8e10*/  LDL R4, [R1+0xa4] ;  /* 0x0000a40001047983 */ /* 0x000ee20000100800 */
[----:B-1----:R-:W-:Y:S03]  /*8e20*/  IMAD.MOV.U32 R7, RZ, RZ, c[0x0][0x2c4] ;  /* 0x0000b100ff077624 */ /* 0x002fe600078e00ff */
[----:B--2---:R-:W3:Y:S02]  /*8e30*/  LDL R0, [R1+0xbc] ;  /* 0x0000bc0001007983 */ /* 0x004ee40000100800 */
[----:B------:R-:W-:Y:S02]  /*8e40*/  ISETP.NE.AND P0, PT, R7, 0x1, PT ;  /* 0x000000010700780c */ /* 0x000fe40003f05270 */
[----:B------:R-:W2:Y:S04]  /*8e50*/  LDL R6, [R1+0x34] ;  /* 0x0000340001067983 */ /* 0x000ea80000100800 */
[----:B------:R-:W4:Y:S04]  /*8e60*/  LDL R5, [R1+0xb8] ;  /* 0x0000b80001057983 */ /* 0x000f280000100800 */
[----:B------:R-:W5:Y:S04]  /*8e70*/  LDL R3, [R1+0xa0] ;  /* 0x0000a00001037983 */ /* 0x000f680000100800 */
[----:B------:R-:W5:Y:S04]  /*8e80*/  LDL R2, [R1+0x9c] ;  /* 0x00009c0001027983 */ /* 0x000f680000100800 */
[----:B------:R-:W0:Y:S01]  /*8e90*/  LDGDEPBAR ;  /* 0x00000000000079af */ /* 0x000e220000000000 */
[----:B---3--:R-:W-:Y:S04]  /*8ea0*/  IMAD.IADD R4, R0, 0x1, R4 ;  /* 0x0000000100047824 */ /* 0x008fe800078e0204 */
[----:B------:R-:W-:Y:S05]  /*8eb0*/  @P0 IMAD.HI.U32 R0, R4, c[0x0][0x2c8], RZ ;  /* 0x0000b20004000a27 */ /* 0x000fea00078e00ff */
[----:B------:R-:W-:Y:S01]  /*8ec0*/  @P0 SHF.R.U32.HI R4, RZ, c[0x0][0x2cc], R0 ;  /* 0x0000b300ff040a19 */ /* 0x000fe20000011600 */
[----:B--2---:R-:W-:Y:S05]  /*8ed0*/  IMAD R0, R6, -0x30, RZ ;  /* 0xffffffd006007824 */ /* 0x004fea00078e02ff */
[----:B----4-:R-:W-:Y:S04]  /*8ee0*/  IADD3 R0, -R5, 0x1, R0 ;  /* 0x0000000105007810 */ /* 0x010fe80007ffe100 */
[----:B-----5:R-:W-:Y:S01]  /*8ef0*/  IADD3 R5, -R2, R0, R3 ;  /* 0x0000000002057210 */ /* 0x020fe20007ffe103 */
[----:B------:R-:W-:-:S05]  /*8f00*/  BRA.DIV ~URZ, `(.L_x_1144) ;  /* 0x0000c3227f007947 */ /* 0x000fca000b800000 */
[----:B------:R1:W2:Y:S02]  /*8f10*/  SHFL.IDX PT, R0, R4, RZ, 0x1c1f ;  /* 0x001c1fff04007589 */ /* 0x0002a400000e0000 */
.L_x_1239:
[----:B--2---:R-:W-:Y:S05]  /*8f20*/  IMAD.IADD R0, R5, 0x1, R0 ;  /* 0x0000000105007824 */ /* 0x004fea00078e0200 */
[C---:B------:R-:W-:Y:S02]  /*8f30*/  ISETP.GT.AND P1, PT, R0.reuse, RZ, PT ;  /* 0x000000ff0000720c */ /* 0x040fe40003f24270 */
[C---:B------:R-:W-:Y:S02]  /*8f40*/  ISETP.GT.AND P0, PT, R0.reuse, 0x1, PT ;  /* 0x000000010000780c */ /* 0x040fe40003f04270 */
[C---:B------:R-:W-:Y:S02]  /*8f50*/  ISETP.GT.AND P3, PT, R0.reuse, 0x8, PT ;  /* 0x000000080000780c */ /* 0x040fe40003f64270 */
[C---:B------:R-:W-:Y:S02]  /*8f60*/  ISETP.GT.AND P4, PT, R0.reuse, 0x9, PT ;  /* 0x000000090000780c */ /* 0x040fe40003f84270 */
[----:B------:R-:W-:Y:S02]  /*8f70*/  FSEL R6, R175, -INF , P1 ;  /* 0xff800000af067808 */ /* 0x000fe40000800000 */
[----:B------:R-:W-:Y:S02]  /*8f80*/  ISETP.GT.AND P2, PT, R0, 0x10, PT ;  /* 0x000000100000780c */ /* 0x000fe40003f44270 */
[----:B------:R-:W-:Y:S02]  /*8f90*/  FSEL R21, R174, -INF , P0 ;  /* 0xff800000ae157808 */ /* 0x000fe40000000000 */
[C---:B------:R-:W-:Y:S02]  /*8fa0*/  ISETP.GT.AND P1, PT, R0.reuse, 0x11, PT ;  /* 0x000000110000780c */ /* 0x040fe40003f24270 */
[----:B------:R-:W-:Y:S02]  /*8fb0*/  ISETP.GT.AND P0, PT, R0, 0x18, PT ;  /* 0x000000180000780c */ /* 0x000fe40003f04270 */
[----:B------:R-:W-:Y:S02]  /*8fc0*/  FSEL R20, R173, -INF , P3 ;  /* 0xff800000ad147808 */ /* 0x000fe40001800000 */
[----:B------:R-:W-:Y:S02]  /*8fd0*/  FSEL R19, R172, -INF , P4 ;  /* 0xff800000ac137808 */ /* 0x000fe40002000000 */
[C---:B------:R-:W-:Y:S02]  /*8fe0*/  ISETP.GT.AND P4, PT, R0.reuse, 0x19, PT ;  /* 0x000000190000780c */ /* 0x040fe40003f84270 */
[----:B------:R-:W-:Y:S02]  /*8ff0*/  FSEL R18, R133, -INF , P2 ;  /* 0xff80000085127808 */ /* 0x000fe40001000000 */
[----:B------:R-:W-:Y:S02]  /*9000*/  ISETP.GT.AND P3, PT, R0, 0x20, PT ;  /* 0x000000200000780c */ /* 0x000fe40003f64270 */
[----:B------:R-:W-:Y:S02]  /*9010*/  FSEL R17, R132, -INF , P1 ;  /* 0xff80000084117808 */ /* 0x000fe40000800000 */
[----:B------:R-:W-:Y:S02]  /*9020*/  ISETP.GT.AND P2, PT, R0, 0x21, PT ;  /* 0x000000210000780c */ /* 0x000fe40003f44270 */
[----:B------:R-:W-:Y:S02]  /*9030*/  FSEL R16, R12, -INF , P0 ;  /* 0xff8000000c107808 */ /* 0x000fe40000000000 */
[C---:B------:R-:W-:Y:S02]  /*9040*/  ISETP.GT.AND P1, PT, R0.reuse, 0x28, PT ;  /* 0x000000280000780c */ /* 0x040fe40003f24270 */
[----:B------:R-:W-:Y:S02]  /*9050*/  ISETP.GT.AND P0, PT, R0, 0x29, PT ;  /* 0x000000290000780c */ /* 0x000fe40003f04270 */
[----:B------:R-:W-:Y:S02]  /*9060*/  FSEL R15, R15, -INF , P4 ;  /* 0xff8000000f0f7808 */ /* 0x000fe40002000000 */
[----:B------:R-:W-:Y:S02]  /*9070*/  FSEL R14, R14, -INF , P3 ;  /* 0xff8000000e0e7808 */ /* 0x000fe40001800000 */
[----:B------:R-:W-:Y:S02]  /*9080*/  FSEL R13, R13, -INF , P2 ;  /* 0xff8000000d0d7808 */ /* 0x000fe40001000000 */
[----:B------:R-:W-:Y:S02]  /*9090*/  FSEL R12, R10, -INF , P1 ;  /* 0xff8000000a0c7808 */ /* 0x000fe40000800000 */
[----:B------:R-:W-:Y:S01]  /*90a0*/  FSEL R11, R11, -INF , P0 ;  /* 0xff8000000b0b7808 */ /* 0x000fe20000000000 */
[----:B------:R-:W-:-:S05]  /*90b0*/  BRA.DIV ~URZ, `(.L_x_1145) ;  /* 0x0000c1d27f007947 */ /* 0x000fca000b800000 */
[----:B------:R-:W2:Y:S04]  /*90c0*/  LDL.LU R173, [R1+0x28] ;  /* 0x0000280001ad7983 */ /* 0x000ea80000300800 */
[----:B------:R-:W3:Y:S04]  /*90d0*/  LDL.LU R172, [R1+0x24] ;  /* 0x0000240001ac7983 */ /* 0x000ee80000300800 */
[----:B------:R-:W4:Y:S04]  /*90e0*/  LDL.LU R3, [R1+0x20] ;  /* 0x0000200001037983 */ /* 0x000f280000300800 */
[----:B------:R-:W5:Y:S04]  /*90f0*/  LDL.LU R2, [R1+0x1c] ;  /* 0x00001c0001027983 */ /* 0x000f680000300800 */
[----:B------:R-:W1:Y:S02]  /*9100*/  SHFL.IDX PT, R0, R4, 0x1, 0x1c1f ;  /* 0x003c1f0004007f89 */ /* 0x000e6400000e0000 */
[----:B-1----:R-:W-:Y:S05]  /*9110*/  IMAD.IADD R0, R5, 0x1, R0 ;  /* 0x0000000105007824 */ /* 0x002fea00078e0200 */
[C---:B------:R-:W-:Y:S02]  /*9120*/  ISETP.GT.AND P1, PT, R0.reuse, RZ, PT ;  /* 0x000000ff0000720c */ /* 0x040fe40003f24270 */
[C---:B------:R-:W-:Y:S02]  /*9130*/  ISETP.GT.AND P0, PT, R0.reuse, 0x1, PT ;  /* 0x000000010000780c */ /* 0x040fe40003f04270 */
[C---:B------:R-:W-:Y:S02]  /*9140*/  ISETP.GT.AND P3, PT, R0.reuse, 0x8, PT ;  /* 0x000000080000780c */ /* 0x040fe40003f64270 */
[C---:B------:R-:W-:Y:S02]  /*9150*/  ISETP.GT.AND P4, PT, R0.reuse, 0x9, PT ;  /* 0x000000090000780c */ /* 0x040fe40003f84270 */
[C---:B------:R-:W-:Y:S04]  /*9160*/  ISETP.GT.AND P2, PT, R0.reuse, 0x10, PT ;  /* 0x000000100000780c */ /* 0x040fe80003f44270 */
[----:B------:R-:W-:Y:S02]  /*9170*/  FSEL R25, R171, -INF , P2 ;  /* 0xff800000ab197808 */ /* 0x000fe40001000000 */
[C---:B------:R-:W-:Y:S04]  /*9180*/  ISETP.GT.AND P2, PT, R0.reuse, 0x21, PT ;  /* 0x000000210000780c */ /* 0x040fe80003f44270 */
[----:B------:R-:W-:Y:S02]  /*9190*/  FSEL R9, R179, -INF , P2 ;  /* 0xff800000b3097808 */ /* 0x000fe40001000000 */
[----:B--2---:R-:W-:Y:S02]  /*91a0*/  FSEL R5, R173, -INF , P1 ;  /* 0xff800000ad057808 */ /* 0x004fe40000800000 */
[----:B------:R-:W-:Y:S02]  /*91b0*/  ISETP.GT.AND P1, PT, R0, 0x11, PT ;  /* 0x000000110000780c */ /* 0x000fe40003f24270 */
[----:B---3--:R-:W-:Y:S02]  /*91c0*/  FSEL R132, R172, -INF , P0 ;  /* 0xff800000ac847808 */ /* 0x008fe40000000000 */
[C---:B------:R-:W-:Y:S02]  /*91d0*/  ISETP.GT.AND P0, PT, R0.reuse, 0x18, PT ;  /* 0x000000180000780c */ /* 0x040fe40003f04270 */
[----:B----4-:R-:W-:Y:S02]  /*91e0*/  FSEL R27, R3, -INF , P3 ;  /* 0xff800000031b7808 */ /* 0x010fe40001800000 */
[----:B------:R-:W-:Y:S02]  /*91f0*/  ISETP.GT.AND P3, PT, R0, 0x20, PT ;  /* 0x000000200000780c */ /* 0x000fe40003f64270 */
[----:B-----5:R-:W-:Y:S02]  /*9200*/  FSEL R26, R2, -INF , P4 ;  /* 0xff800000021a7808 */ /* 0x020fe40002000000 */
[----:B------:R-:W-:Y:S02]  /*9210*/  ISETP.GT.AND P4, PT, R0, 0x19, PT ;  /* 0x000000190000780c */ /* 0x000fe40003f84270 */
[----:B------:R-:W-:Y:S02]  /*9220*/  FSEL R24, R170, -INF , P1 ;  /* 0xff800000aa187808 */ /* 0x000fe40000800000 */
        /* <DEDUP_REMOVED lines=37> */
[----:B------:R1:W2:Y:S02]  /*9480*/  SHFL.BFLY PT, R0, R4, 0x1, 0x1f ;  /* 0x0c201f0004007f89 */ /* 0x0002a400000e0000 */
.L_x_1240:
        /* <DEDUP_REMOVED lines=23> */
[----:B------:R-:W-:Y:S05]  /*9600*/  FFMA.FTZ R177, R15, c[0x0][0x2d0], -R2 ;  /* 0x0000b4000fb17a23 */ /* 0x000fea0000010802 */
[----:B------:R-:W1:Y:S10]  /*9610*/  MUFU.EX2 R4, R4 ;  /* 0x0000000400047308 */ /* 0x000e740000000800 */
[----:B------:R2:W-:Y:S10]  /*9620*/  MUFU.EX2 R13, R20 ;  /* 0x00000014000d7308 */ /* 0x0005f40000000800 */
[----:B------:R4:W5:Y:S01]  /*9630*/  MUFU.EX2 R12, R19 ;  /* 0x00000013000c7308 */ /* 0x0009620000000800 */
[----:B---3--:R-:W-:Y:S01]  /*9640*/  FFMA.FTZ R2, R0, R168, R11 ;  /* 0x000000a800027223 */ /* 0x008fe2000001000b */
[----:B-1----:R-:W-:Y:S01]  /*9650*/  F2FP.PACK_AB R168, R4, R11 ;  /* 0x0000000b04a8723e */ /* 0x002fe200000000ff */
[----:B------:R-:W-:Y:S01]  /*9660*/  FMUL.FTZ R16, R0, R144 ;  /* 0x0000009000107220 */ /* 0x000fe20000410000 */
[----:B------:R-:W-:Y:S01]  /*9670*/  MOV R144, R14 ;  /* 0x0000000e00907202 */ /* 0x000fe20000000f00 */
[----:B------:R-:W-:Y:S01]  /*9680*/  FADD.FTZ R6, R4, R2 ;  /* 0x0000000204067221 */ /* 0x000fe20000010000 */
[C---:B------:R-:W-:Y:S01]  /*9690*/  FSEL R2, R3.reuse, RZ, P0 ;  /* 0x000000ff03027208 */ /* 0x040fe20000000000 */
[----:B------:R-:W-:Y:S02]  /*96a0*/  FMUL.FTZ R4, R3, c[0x0][0x2d0] ;  /* 0x0000b40003047a20 */ /* 0x000fe40000410000 */
[----:B------:R-:W-:Y:S01]  /*96b0*/  FMUL.FTZ R17, R0, R145 ;  /* 0x0000009100117220 */ /* 0x000fe20000410000 */
[----:B------:R-:W-:Y:S01]  /*96c0*/  MOV R145, R169 ;  /* 0x000000a900917202 */ /* 0x000fe20000000f00 */
[----:B------:R-:W-:Y:S01]  /*96d0*/  FADD.FTZ R2, -R2, R135 ;  /* 0x0000008702027221 */ /* 0x000fe20000010100 */
[----:B------:R-:W-:Y:S01]  /*96e0*/  FSEL R4, R4, RZ, P0 ;  /* 0x000000ff04047208 */ /* 0x000fe20000000000 */
[----:B--2---:R-:W-:Y:S01]  /*96f0*/  FMUL.FTZ R20, R0, R140 ;  /* 0x0000008c00147220 */ /* 0x004fe20000410000 */
[----:B------:R-:W-:Y:S01]  /*9700*/  MOV R140, R171 ;  /* 0x000000ab008c7202 */ /* 0x000fe20000000f00 */
[----:B------:R-:W-:Y:S02]  /*9710*/  FMUL.FTZ R2, R2, c[0x0][0x2d0] ;  /* 0x0000b40002027a20 */ /* 0x000fe40000410000 */
[--C-:B------:R-:W-:Y:S02]  /*9720*/  FFMA.FTZ R172, R24, c[0x0][0x2d0], -R4.reuse ;  /* 0x0000b40018ac7a23 */ /* 0x100fe40000010804 */
[----:B------:R-:W-:Y:S02]  /*9730*/  FMUL.FTZ R24, R0, R136 ;  /* 0x0000008800187220 */ /* 0x000fe40000410000 */
[----:B------:R-:W2:Y:S01]  /*9740*/  LDL.LU R136, [R1+0x50] ;  /* 0x0000500001887983 */ /* 0x000ea20000300800 */
[--C-:B------:R-:W-:Y:S01]  /*9750*/  FFMA.FTZ R5, R5, c[0x0][0x2d0], -R4.reuse ;  /* 0x0000b40005057a23 */ /* 0x100fe20000010804 */
[----:B------:R-:W1:Y:S01]  /*9760*/  MUFU.EX2 R2, R2 ;  /* 0x0000000200027308 */ /* 0x000e620000000800 */
[--C-:B------:R-:W-:Y:S02]  /*9770*/  FFMA.FTZ R7, R7, c[0x0][0x2d0], -R4.reuse ;  /* 0x0000b40007077a23 */ /* 0x100fe40000010804 */
[--C-:B------:R-:W-:Y:S02]  /*9780*/  FFMA.FTZ R134, R26, c[0x0][0x2d0], -R4.reuse ;  /* 0x0000b4001a867a23 */ /* 0x100fe40000010804 */
[--C-:B------:R-:W-:Y:S02]  /*9790*/  FFMA.FTZ R174, R25, c[0x0][0x2d0], -R4.reuse ;  /* 0x0000b40019ae7a23 */ /* 0x100fe40000010804 */
[--C-:B------:R-:W-:Y:S02]  /*97a0*/  FFMA.FTZ R175, R23, c[0x0][0x2d0], -R4.reuse ;  /* 0x0000b40017af7a23 */ /* 0x100fe40000010804 */
[--C-:B------:R-:W-:Y:S01]  /*97b0*/  FFMA.FTZ R176, R22, c[0x0][0x2d0], -R4.reuse ;  /* 0x0000b40016b07a23 */ /* 0x100fe20000010804 */
[----:B------:R3:W-:Y:S01]  /*97c0*/  MUFU.EX2 R135, R5 ;  /* 0x0000000500877308 */ /* 0x0007e20000000800 */
[--C-:B------:R-:W-:Y:S02]  /*97d0*/  FFMA.FTZ R15, R9, c[0x0][0x2d0], -R4.reuse ;  /* 0x0000b400090f7a23 */ /* 0x100fe40000010804 */
[--C-:B----4-:R-:W-:Y:S02]  /*97e0*/  FFMA.FTZ R19, R8, c[0x0][0x2d0], -R4.reuse ;  /* 0x0000b40008137a23 */ /* 0x110fe40000010804 */
[--C-:B------:R-:W-:Y:S02]  /*97f0*/  FFMA.FTZ R11, R132, c[0x0][0x2d0], -R4.reuse ;  /* 0x0000b400840b7a23 */ /* 0x100fe40000010804 */
[--C-:B------:R-:W-:Y:S01]  /*9800*/  FFMA.FTZ R132, R27, c[0x0][0x2d0], -R4.reuse ;  /* 0x0000b4001b847a23 */ /* 0x100fe20000010804 */
[----:B------:R-:W-:Y:S01]  /*9810*/  MOV R27, R170 ;  /* 0x000000aa001b7202 */ /* 0x000fe20000000f00 */
[----:B------:R-:W-:Y:S01]  /*9820*/  FFMA.FTZ R10, R10, c[0x0][0x2d0], -R4 ;  /* 0x0000b4000a0a7a23 */ /* 0x000fe20000010804 */
[----:B-----5:R-:W-:Y:S01]  /*9830*/  F2FP.PACK_AB R170, R12, R13 ;  /* 0x0000000d0caa723e */ /* 0x020fe200000000ff */
[----:B------:R-:W-:Y:S01]  /*9840*/  FADD.FTZ R4, R13, R6 ;  /* 0x000000060d047221 */ /* 0x000fe20000010000 */
[----:B------:R-:W-:Y:S01]  /*9850*/  MUFU.EX2 R176, R176 ;  /* 0x000000b000b07308 */ /* 0x000fe20000000800 */
[----:B------:R-:W-:Y:S02]  /*9860*/  FMUL.FTZ R25, R0, R137 ;  /* 0x0000008900197220 */ /* 0x000fe40000410000 */
[C---:B-1----:R-:W-:Y:S02]  /*9870*/  FMUL.FTZ R26, R2.reuse, R138 ;  /* 0x0000008a021a7220 */ /* 0x042fe40000410000 */
[C---:B------:R-:W-:Y:S01]  /*9880*/  FMUL.FTZ R6, R2.reuse, R158 ;  /* 0x0000009e02067220 */ /* 0x040fe20000410000 */
[----:B------:R-:W-:Y:S01]  /*9890*/  MOV R158, R27 ;  /* 0x0000001b009e7202 */ /* 0x000fe20000000f00 */
[----:B------:R-:W-:Y:S02]  /*98a0*/  FMUL.FTZ R27, R2, R139 ;  /* 0x0000008b021b7220 */ /* 0x000fe40000410000 */
[----:B------:R-:W-:Y:S02]  /*98b0*/  FADD.FTZ R173, R12, R4 ;  /* 0x000000040cad7221 */ /* 0x000fe40000010000 */
[C---:B------:R-:W-:Y:S02]  /*98c0*/  FMUL.FTZ R12, R0.reuse, R148 ;  /* 0x00000094000c7220 */ /* 0x040fe40000410000 */
[----:B---3--:R-:W-:Y:S01]  /*98d0*/  FMUL.FTZ R5, R0, R157 ;  /* 0x0000009d00057220 */ /* 0x008fe20000410000 */
[----:B------:R-:W-:Y:S01]  /*98e0*/  MOV R157, R7 ;  /* 0x00000007009d7202 */ /* 0x000fe20000000f00 */
[----:B------:R-:W-:Y:S02]  /*98f0*/  FMUL.FTZ R7, R2, R159 ;  /* 0x0000009f02077220 */ /* 0x000fe40000410000 */
[----:B------:R-:W3:Y:S01]  /*9900*/  LDL R159, [R1] ;  /* 0x00000000019f7983 */ /* 0x000ee20000100800 */
[C---:B------:R-:W-:Y:S02]  /*9910*/  FMUL.FTZ R4, R0.reuse, R156 ;  /* 0x0000009c00047220 */ /* 0x040fe40000410000 */
[----:B------:R-:W-:Y:S01]  /*9920*/  FMUL.FTZ R13, R0, R149 ;  /* 0x00000095000d7220 */ /* 0x000fe20000410000 */
[----:B------:R-:W1:Y:S01]  /*9930*/  MUFU.EX2 R156, R11 ;  /* 0x0000000b009c7308 */ /* 0x000e620000000800 */
[----:B------:R-:W-:Y:S02]  /*9940*/  FMUL.FTZ R14, R2, R150 ;  /* 0x00000096020e7220 */ /* 0x000fe40000410000 */
        /* <DEDUP_REMOVED lines=13> */
[----:B------:R-:W4:Y:S01]  /*9a20*/  MUFU.EX2 R150, R134 ;  /* 0x0000008600967308 */ /* 0x000f220000000800 */
[C---:B------:R-:W-:Y:S02]  /*9a30*/  FMUL.FTZ R40, R0.reuse, R40 ;  /* 0x0000002800287220 */ /* 0x040fe40000410000 */
[----:B------:R-:W-:Y:S01]  /*9a40*/  FMUL.FTZ R41, R0, R41 ;  /* 0x0000002900297220 */ /* 0x000fe20000410000 */
[----:B-1----:R-:W-:Y:S01]  /*9a50*/  F2FP.PACK_AB R169, R156, R135 ;  /* 0x000000879ca9723e */ /* 0x002fe200000000ff */
        /* <DEDUP_REMOVED lines=57> */
[----:B-1----:R-:W-:Y:S01]  /*9df0*/  MOV R158, R0 ;  /* 0x00000000009e7202 */ /* 0x002fe20000000f00 */
        /* <DEDUP_REMOVED lines=58> */
[----:B--2---:R-:W-:Y:S02]  /*a1a0*/  FFMA.FTZ R148, R2, R136, R135 ;  /* 0x0000008802947223 */ /* 0x004fe40000010087 */
[----:B------:R-:W1:Y:S01]  /*a1b0*/  LDSM.16.MT88.4 R136, [R239] ;  /* 0x00000000ef88783b */ /* 0x000e620000004200 */
[----:B------:R-:W2:Y:S10]  /*a1c0*/  MUFU.EX2 R2, R179 ;  /* 0x000000b300027308 */ /* 0x000eb40000000800 */
[----:B------:R-:W4:Y:S10]  /*a1d0*/  MUFU.EX2 R135, R178 ;  /* 0x000000b200877308 */ /* 0x000f340000000800 */
[----:B------:R-:W-:Y:S01]  /*a1e0*/  MUFU.EX2 R179, R174 ;  /* 0x000000ae00b37308 */ /* 0x000fe20000000800 */
[----:B--2---:R-:W-:Y:S09]  /*a1f0*/  FADD.FTZ R0, R2, R0 ;  /* 0x0000000002007221 */ /* 0x004ff20000010000 */
[----:B------:R-:W2:Y:S01]  /*a200*/  MUFU.EX2 R178, R172 ;  /* 0x000000ac00b27308 */ /* 0x000ea20000000800 */
        /* <DEDUP_REMOVED lines=12> */
[----:B---3--:R1:W3:Y:S03]  /*a2d0*/  LDSM.16.MT88.4 R136, [R159] ;  /* 0x000000009f88783b */ /* 0x0082e60000004200 */
[----:B-1----:R-:W-:Y:S05]  /*a2e0*/  MOV R159, R141 ;  /* 0x0000008d009f7202 */ /* 0x002fea0000000f00 */
[----:B------:R-:W-:Y:S01]  /*a2f0*/  LDSM.16.MT88.4 R140, [R239+0x800] ;  /* 0x00080000ef8c783b */ /* 0x000fe20000004200 */
        /* <DEDUP_REMOVED lines=40> */
[----:B--2---:R-:W-:Y:S03]  /*a580*/  F2FP.PACK_AB R137, R178, R179 ;  /* 0x000000b3b289723e */ /* 0x004fe600000000ff */
        /* <DEDUP_REMOVED lines=132> */
.L_x_1133:
[----:B------:R-:W2:Y:S04]  /*add0*/  LDL R2, [R1+0x64] ;  /* 0x0000640001027983 */ /* 0x000ea80000100800 */
[----:B-1----:R-:W2:Y:S02]  /*ade0*/  LDL R0, [R1+0x24] ;  /* 0x0000240001007983 */ /* 0x002ea40000100800 */
[----:B--2---:R-:W-:-:S13]  /*adf0*/  ISETP.GE.AND P0, PT, R0, R2, PT ;  /* 0x000000020000720c */ /* 0x004fda0003f06270 */
[----:B------:R-:W-:Y:S05]  /*ae00*/  @!P0 BRA `(.L_x_1147) ;  /* 0x000033a000008947 */ /* 0x000fea0003800000 */
.L_x_1159:
[----:B------:R-:W2:Y:S01]  /*ae10*/  LDL R4, [R1+0x30] ;  /* 0x0000300001047983 */ /* 0x000ea20000100800 */
[----:B------:R-:W-:Y:S04]  /*ae20*/  DEPBAR.LE SB0, 0x0 ;  /* 0x000080000000791a */ /* 0x000fe80000000000 */
[----:B------:R-:W3:Y:S01]  /*ae30*/  LDL R6, [R1+0x98] ;  /* 0x0000980001067983 */ /* 0x000ee20000100800 */
[----:B------:R-:W-:Y:S01]  /*ae40*/  WARPSYNC 0xffffffff ;  /* 0xffffffff00007948 */ /* 0x000fe20003800000 */
[----:B------:R-:W-:Y:S02]  /*ae50*/  MOV R134, R133 ;  /* 0x0000008500867202 */ /* 0x000fe40000000f00 */
        /* <DEDUP_REMOVED lines=26> */
.L_x_1241:
[----:B--2---:R-:W2:Y:S01]  /*b000*/  LDL R5, [R1+0x38] ;  /* 0x0000380001057983 */ /* 0x004ea20000100800 */
[----:B------:R-:W-:Y:S03]  /*b010*/  BSSY B0, `(.L_x_1149) ;  /* 0x000003e000007945 */ /* 0x000fe60003800000 */
[----:B------:R-:W5:Y:S04]  /*b020*/  LDL R4, [R1+0x108] ;  /* 0x0001080001047983 */ /* 0x000f680000100800 */
[----:B----4-:R-:W4:Y:S04]  /*b030*/  LDL R13, [R1+0x18] ;  /* 0x00001800010d7983 */ /* 0x010f280000100800 */
[----:B---3--:R-:W3:Y:S04]  /*b040*/  LDL R135, [R1+0x5c] ;  /* 0x00005c0001877983 */ /* 0x008ee80000100800 */
        /* <DEDUP_REMOVED lines=8> */
[----:B------:R-:W5:Y:S01]  /*b0d0*/  SHFL.IDX PT, R2, R7, RZ, 0x181f ;  /* 0x00181fff07027589 */ /* 0x000f6200000e0000 */
[----:B--2---:R-:W-:Y:S03]  /*b0e0*/  ISETP.GE.AND P4, PT, R5, c[0x0][0x1d4], PT ;  /* 0x0000750005007a0c */ /* 0x004fe60003f86270 */
[----:B------:R-:W2:Y:S01]  /*b0f0*/  LDL R5, [R1+0x3c] ;  /* 0x00003c0001057983 */ /* 0x000ea20000100800 */
[----:B-----5:R-:W-:Y:S02]  /*b100*/  IADD3 R4, P0, R2, R4, RZ ;  /* 0x0000000402047210 */ /* 0x020fe40007f1e0ff */
[----:B---3--:R-:W-:Y:S02]  /*b110*/  ISETP.GE.AND P3, PT, R135, c[0x0][0x1d4], PT ;  /* 0x0000750087007a0c */ /* 0x008fe40003f66270 */
[----:B----4-:R-:W-:Y:S02]  /*b120*/  ISETP.GE.AND P2, PT, R12, c[0x0][0x1d4], PT ;  /* 0x000075000c007a0c */ /* 0x010fe40003f46270 */
[----:B------:R-:W3:Y:S01]  /*b130*/  S2R R12, SR_TID.X ;  /* 0x00000000000c7919 */ /* 0x000ee20000002100 */
[----:B------:R-:W-:Y:S01]  /*b140*/  ISETP.GE.AND P5, PT, R21, c[0x0][0x1d4], PT ;  /* 0x0000750015007a0c */ /* 0x000fe20003fa6270 */
[----:B--2---:R-:W-:Y:S05]  /*b150*/  IMAD.X R5, R0, 0x1, R5, P0 ;  /* 0x0000000100057824 */ /* 0x004fea00000e0605 */
[----:B------:R-:W-:Y:S01]  /*b160*/  @!PT LDS RZ, [RZ] ;  /* 0x00000000fffff984 */ /* 0x000fe20000000800 */
[----:B------:R-:W-:Y:S01]  /*b170*/  @!PT LDS RZ, [RZ] ;  /* 0x00000000fffff984 */ /* 0x000fe20000000800 */
[----:B------:R2:W-:Y:S02]  /*b180*/  LDGSTS.E.BYPASS.LTC128B.128 [R13+0x4080], [R4.64], !P4 ;  /* 0x04080000040d7fae */ /* 0x0005e4000e101d46 */
[----:B--2---:R-:W-:Y:S05]  /*b190*/  IADD3 R4, P0, R2, R23, RZ ;  /* 0x0000001702047210 */ /* 0x004fea0007f1e0ff */
[----:B------:R-:W-:Y:S05]  /*b1a0*/  IMAD.X R5, R0, 0x1, R22, P0 ;  /* 0x0000000100057824 */ /* 0x000fea00000e0616 */
[----:B------:R2:W-:Y:S02]  /*b1b0*/  LDGSTS.E.BYPASS.LTC128B.128 [R13+0x5880], [R4.64], !P3 ;  /* 0x05880000040d7fae */ /* 0x0005e4000d901d46 */
[----:B--2---:R-:W-:Y:S05]  /*b1c0*/  IADD3 R4, P0, R2, R20, RZ ;  /* 0x0000001402047210 */ /* 0x004fea0007f1e0ff */
[----:B------:R-:W-:Y:S01]  /*b1d0*/  IMAD.X R5, R0, 0x1, R15, P0 ;  /* 0x0000000100057824 */ /* 0x000fe200000e060f */
[----:B------:R-:W-:Y:S04]  /*b1e0*/  IADD3 R2, P0, R2, R3, RZ ;  /* 0x0000000302027210 */ /* 0x000fe80007f1e0ff */
[----:B------:R2:W-:Y:S01]  /*b1f0*/  LDGSTS.E.BYPASS.LTC128B.128 [R13+0x7080], [R4.64], !P5 ;  /* 0x07080000040d7fae */ /* 0x0005e2000e901d46 */
[----:B------:R-:W-:Y:S01]  /*b200*/  IMAD.X R3, R0, 0x1, R14, P0 ;  /* 0x0000000100037824 */ /* 0x000fe200000e060e */
[----:B---3--:R-:W-:Y:S04]  /*b210*/  ISETP.GT.AND P0, PT, R12, 0x7f, PT ;  /* 0x0000007f0c00780c */ /* 0x008fe80003f04270 */
[----:B------:R2:W-:Y:S09]  /*b220*/  LDGSTS.E.BYPASS.LTC128B.128 [R13+0x8880], [R2.64], !P2 ;  /* 0x08880000020d7fae */ /* 0x0005f2000d101d46 */
[----:B------:R-:W-:-:S05]  /*b230*/  @P0 BRA `(.L_x_1150) ;  /* 0x000001b000000947 */ /* 0x000fca0003800000 */
[----:B------:R-:W-:-:S05]  /*b240*/  BRA.DIV ~URZ, `(.L_x_1151) ;  /* 0x0000a5527f007947 */ /* 0x000fca000b800000 */
[----:B--2---:R2:W3:Y:S04]  /*b250*/  SHFL.IDX PT, R4, R6, 0x1, 0x181f ;  /* 0x00381f0006047f89 */ /* 0x0044e800000e0000 */
[----:B------:R2:W4:Y:S02]  /*b260*/  SHFL.IDX PT, R0, R7, 0x1, 0x181f ;  /* 0x00381f0007007f89 */ /* 0x00052400000e0000 */
.L_x_1242:
        /* <DEDUP_REMOVED lines=24> */
.L_x_1150:
[----:B------:R-:W-:Y:S05]  /*b3f0*/  BSYNC B0 ;  /* 0x0000000000007941 */ /* 0x000fea0003800000 */
.L_x_1149:
[----:B------:R-:W0:Y:S01]  /*b400*/  LDGDEPBAR ;  /* 0x00000000000079af */ /* 0x000e220000000000 */
[----:B------:R-:W-:Y:S01]  /*b410*/  WARPSYNC 0xffffffff ;  /* 0xffffffff00007948 */ /* 0x000fe20003800000 */
[C---:B-123--:R-:W-:Y:S01]  /*b420*/  HMMA.16816.F32 R4, R160.reuse, R8, RZ ;  /* 0x00000008a004723c */ /* 0x04efe200000018ff */
        /* <DEDUP_REMOVED lines=203> */
[----:B--2---:R-:W-:Y:S03]  /*c0e0*/  IMAD R2, R8, 0x30, R9 ;  /* 0x0000003008027824 */ /* 0x004fe600078e0209 */
[----:B------:R-:W2:Y:S02]  /*c0f0*/  LDL.64 R8, [R1+0x78] ;  /* 0x0000780001087983 */ /* 0x000ea40000100a00 */
[----:B---3--:R-:W-:Y:S05]  /*c100*/  IADD3 R2, R2, -0x30, R3 ;  /* 0xffffffd002027810 */ /* 0x008fea0007ffe003 */
        /* <DEDUP_REMOVED lines=33> */
.L_x_1243:
[----:B------:R-:W-:-:S05]  /*c320*/  BRA.DIV ~URZ, `(.L_x_1155) ;  /* 0x000095a27f007947 */ /* 0x000fca000b800000 */
[----:B------:R3:W4:Y:S02]  /*c330*/  SHFL.IDX PT, R0, R9, RZ, 0x181f ;  /* 0x00181fff09007589 */ /* 0x00072400000e0000 */
.L_x_1244:
        /* <DEDUP_REMOVED lines=28> */
.L_x_1245:
        /* <DEDUP_REMOVED lines=10> */
[----:B-----5:R-:W-:Y:S05]  /*c5a0*/  @P0 IMAD.X R3, R4, 0x1, R21, P1 ;  /* 0x0000000104030824 */ /* 0x020fea00008e0615 */
[----:B------:R-:W-:Y:S01]  /*c5b0*/  @!PT LDS RZ, [RZ] ;  /* 0x00000000fffff984 */ /* 0x000fe20000000800 */
[----:B------:R-:W-:Y:S01]  /*c5c0*/  @!PT LDS RZ, [RZ] ;  /* 0x00000000fffff984 */ /* 0x000fe20000000800 */
[----:B------:R-:W-:Y:S01]  /*c5d0*/  @!PT LDS RZ, [RZ] ;  /* 0x00000000fffff984 */ /* 0x000fe20000000800 */
[----:B---3--:R4:W-:Y:S02]  /*c5e0*/  @P0 LDGSTS.E.BYPASS.LTC128B.128 [R5+0x15080], [R2.64], !P4 ;  /* 0x1508000002050fae */ /* 0x0089e4000e101d46 */
[----:B----4-:R-:W-:Y:S05]  /*c5f0*/  @P0 IADD3 R2, P1, R0, R20, RZ ;  /* 0x0000001400020210 */ /* 0x010fea0007f3e0ff */
[----:B------:R-:W-:Y:S01]  /*c600*/  @P0 IMAD.X R3, R4, 0x1, R7, P1 ;  /* 0x0000000104030824 */ /* 0x000fe200008e0607 */
[----:B------:R-:W-:Y:S04]  /*c610*/  @P0 IADD3 R6, P1, R0, R6, RZ ;  /* 0x0000000600060210 */ /* 0x000fe80007f3e0ff */
[----:B------:R1:W-:Y:S01]  /*c620*/  @P0 LDGSTS.E.BYPASS.LTC128B.128 [R5+0x16880], [R2.64], !P3 ;  /* 0x1688000002050fae */ /* 0x0003e2000d901d46 */
[----:B------:R-:W-:Y:S05]  /*c630*/  @P0 IMAD.X R7, R4, 0x1, R19, P1 ;  /* 0x0000000104070824 */ /* 0x000fea00008e0613 */
[----:B------:R2:W-:Y:S01]  /*c640*/  @P0 LDGSTS.E.BYPASS.LTC128B.128 [R5+0x18080], [R6.64], !P5 ;  /* 0x1808000006050fae */ /* 0x0005e2000e901d46 */
[----:B-1----:R-:W-:Y:S05]  /*c650*/  @P0 IADD3 R2, P1, R0, R9, RZ ;  /* 0x0000000900020210 */ /* 0x002fea0007f3e0ff */
[----:B------:R-:W-:Y:S05]  /*c660*/  @P0 IMAD.X R3, R4, 0x1, R8, P1 ;  /* 0x0000000104030824 */ /* 0x000fea00008e0608 */
[----:B------:R2:W-:Y:S03]  /*c670*/  @P0 LDGSTS.E.BYPASS.LTC128B.128 [R5+0x19880], [R2.64], !P2 ;  /* 0x1988000002050fae */ /* 0x0005e6000d101d46 */
.L_x_1153:
[----:B--234-:R-:W-:Y:S05]  /*c680*/  BSYNC B0 ;  /* 0x0000000000007941 */ /* 0x01cfea0003800000 */
.L_x_1152:
        /* <DEDUP_REMOVED lines=29> */
.L_x_1246:
[----:B-12---:R-:W-:Y:S01]  /*c860*/  FMNMX.FTZ R4, R4, R0, !PT ;  /* 0x0000000004047209 */ /* 0x006fe20007810000 */
[----:B------:R-:W-:-:S05]  /*c870*/  BRA.DIV ~URZ, `(.L_x_1158) ;  /* 0x000091b27f007947 */ /* 0x000fca000b800000 */
[----:B------:R-:W1:Y:S02]  /*c880*/  SHFL.BFLY PT, R0, R4, 0x1, 0x1f ;  /* 0x0c201f0004007f89 */ /* 0x000e6400000e0000 */
[----:B-1----:R-:W-:Y:S02]  /*c890*/  FMNMX.FTZ R133, R4, R0, !PT ;  /* 0x0000000004857209 */ /* 0x002fe40007810000 */
[----:B------:R-:W1:Y:S02]  /*c8a0*/  SHFL.BFLY PT, R0, R5, 0x2, 0x1f ;  /* 0x0c401f0005007f89 */ /* 0x000e6400000e0000 */
[----:B-1----:R-:W-:Y:S05]  /*c8b0*/  FMNMX.FTZ R4, R5, R0, !PT ;  /* 0x0000000005047209 */ /* 0x002fea0007810000 */
[----:B------:R1:W2:Y:S02]  /*c8c0*/  SHFL.BFLY PT, R0, R4, 0x1, 0x1f ;  /* 0x0c201f0004007f89 */ /* 0x0002a400000e0000 */
.L_x_1247:
        /* <DEDUP_REMOVED lines=398> */
.L_x_1147:
[----:B------:R-:W-:Y:S05]  /*e1b0*/  BRA.DIV ~URZ, `(.L_x_1160) ;  /* 0x000079427f007947 */ /* 0x000fea000b800000 */
[----:B------:R-:W2:Y:S04]  /*e1c0*/  LDL R2, [R1+0x54] ;  /* 0x0000540001027983 */ /* 0x000ea80000100800 */
[----:B--2---:R1:W2:Y:S02]  /*e1d0*/  SHFL.BFLY PT, R0, R2, 0x2, 0x1f ;  /* 0x0c401f0002007f89 */ /* 0x0042a400000e0000 */
.L_x_1248:
[----:B-1----:R-:W3:Y:S02]  /*e1e0*/  LDL.LU R2, [R1+0x54] ;  /* 0x0000540001027983 */ /* 0x002ee40000300800 */
[----:B--23--:R-:W-:Y:S01]  /*e1f0*/  FADD.FTZ R5, R0, R2 ;  /* 0x0000000200057221 */ /* 0x00cfe20000010000 */
[----:B------:R-:W-:Y:S05]  /*e200*/  BRA.DIV ~URZ, `(.L_x_1161) ;  /* 0x000079427f007947 */ /* 0x000fea000b800000 */
[----:B------:R-:W2:Y:S04]  /*e210*/  LDL.LU R2, [R1+0x50] ;  /* 0x0000500001027983 */ /* 0x000ea80000300800 */
[----:B--2---:R-:W1:Y:S02]  /*e220*/  SHFL.BFLY PT, R0, R2, 0x2, 0x1f ;  /* 0x0c401f0002007f89 */ /* 0x004e6400000e0000 */
[----:B-1----:R-:W-:-:S02]  /*e230*/  FADD.FTZ R4, R0, R2 ;  /* 0x0000000200047221 */ /* 0x002fc40000010000 */
[----:B------:R-:W1:Y:S04]  /*e240*/  SHFL.BFLY PT, R0, R5, 0x1, 0x1f ;  /* 0x0c201f0005007f89 */ /* 0x000e6800000e0000 */
[----:B------:R2:W3:Y:S01]  /*e250*/  SHFL.BFLY PT, R3, R4, 0x1, 0x1f ;  /* 0x0c201f0004037f89 */ /* 0x0004e200000e0000 */
[----:B-1----:R-:W-:-:S05]  /*e260*/  FADD.FTZ R5, R5, R0 ;  /* 0x0000000005057221 */ /* 0x002fca0000010000 */
.L_x_1249:
        /* <DEDUP_REMOVED lines=148> */
.L_x_1120:
        /* <DEDUP_REMOVED lines=19> */
.L_x_1163:
[----:B-1----:R-:W-:Y:S05]  /*ece0*/  BSYNC B0 ;  /* 0x0000000000007941 */ /* 0x002fea0003800000 */
.L_x_1162:
        /* <DEDUP_REMOVED lines=166> */
.L_x_1166:
        /* <DEDUP_REMOVED lines=12> */
[----:B-----5:R-:W-:-:S07]  /*f810*/  SHF.R.S32.HI R11, RZ, 0x1f, R0 ;  /* 0x0000001fff0b7819 */ /* 0x020fce0000011400 */
[----:B------:R-:W1:Y:S08]  /*f820*/  LDC.64 R12, c[0x0][R15+0x168] ;  /* 0x00005a000f0c7b82 */ /* 0x000e700000000a00 */
[----:B------:R-:W1:Y:S01]  /*f830*/  LDC.64 R16, c[0x0][R15+0x178] ;  /* 0x00005e000f107b82 */ /* 0x000e620000000a00 */
[----:B--2---:R-:W-:Y:S02]  /*f840*/  SEL R8, R6, RZ, !P0 ;  /* 0x000000ff06087207 */ /* 0x004fe40004000000 */
[----:B---3--:R-:W-:-:S02]  /*f850*/  LOP3.LUT R10, R3, 0xffff, RZ, 0xc0, !PT ;  /* 0x0000ffff030a7812 */ /* 0x008fc400078ec0ff */
[----:B----4-:R-:W-:Y:S01]  /*f860*/  SEL R3, R2, RZ, !P0 ;  /* 0x000000ff02037207 */ /* 0x010fe20004000000 */
[----:B-1----:R-:W-:Y:S02]  /*f870*/  IMAD R2, R5, R8, RZ ;  /* 0x0000000805027224 */ /* 0x002fe400078e02ff */
[----:B------:R-:W-:Y:S02]  /*f880*/  IMAD R6, R13, R10, RZ ;  /* 0x0000000a0d067224 */ /* 0x000fe400078e02ff */
[C---:B------:R-:W-:Y:S02]  /*f890*/  IMAD R7, R4.reuse, R3, R2 ;  /* 0x0000000304077224 */ /* 0x040fe400078e0202 */
[----:B------:R-:W-:-:S04]  /*f8a0*/  IMAD.WIDE.U32 R2, R4, R8, RZ ;  /* 0x0000000804027225 */ /* 0x000fc800078e00ff */
[----:B------:R-:W-:-:S04]  /*f8b0*/  IMAD.WIDE.U32 R4, R12, R10, RZ ;  /* 0x0000000a0c047225 */ /* 0x000fc800078e00ff */
[----:B------:R-:W-:Y:S01]  /*f8c0*/  IMAD.IADD R7, R3, 0x1, R7 ;  /* 0x0000000103077824 */ /* 0x000fe200078e0207 */
[----:B------:R-:W-:Y:S01]  /*f8d0*/  IADD3 R12, P1, P0, R2, R4, R0 ;  /* 0x00000004020c7210 */ /* 0x000fe2000783e000 */
[----:B------:R-:W-:Y:S02]  /*f8e0*/  IMAD.MOV.U32 R2, RZ, RZ, c[0x0][0x4e8] ;  /* 0x00013a00ff027624 */ /* 0x000fe400078e00ff */
[----:B------:R-:W-:Y:S02]  /*f8f0*/  IMAD.IADD R4, R5, 0x1, R6 ;  /* 0x0000000105047824 */ /* 0x000fe400078e0206 */
[----:B------:R-:W-:Y:S01]  /*f900*/  IMAD.IADD R9, R9, 0x1, R110 ;  /* 0x0000000109097824 */ /* 0x000fe200078e026e */
[----:B------:R-:W-:Y:S02]  /*f910*/  ISETP.NE.AND P3, PT, R2, 0x1, PT ;  /* 0x000000010200780c */ /* 0x000fe40003f65270 */
[----:B------:R-:W-:Y:S02]  /*f920*/  SEL R2, R107, RZ, P2 ;  /* 0x000000ff6b027207 */ /* 0x000fe40001000000 */
[----:B------:R-:W-:-:S03]  /*f930*/  IADD3.X R7, R7, R4, R11, P1, P0 ;  /* 0x0000000407077210 */ /* 0x000fc60000fe040b */
        /* <DEDUP_REMOVED lines=8> */
[--C-:B------:R-:W-:Y:S01]  /*f9c0*/  SHF.R.S32.HI R3, RZ, 0x1f, R2.reuse ;  /* 0x0000001fff037819 */ /* 0x100fe20000011402 */
[----:B------:R-:W3:Y:S01]  /*f9d0*/  S2R R111, SR_TID.X ;  /* 0x00000000006f7919 */ /* 0x000ee20000002100 */
[----:B------:R-:W-:Y:S02]  /*f9e0*/  IMAD.MOV R2, RZ, RZ, -R2 ;  /* 0x000000ffff027224 */ /* 0x000fe400078e0a02 */
[----:B------:R-:W-:Y:S02]  /*f9f0*/  IMAD.IADD R6, R5, 0x1, R6 ;  /* 0x0000000105067824 */ /* 0x000fe400078e0206 */
[----:B------:R-:W-:-:S03]  /*fa00*/  IMAD R2, R2, c[0x0][0x4e8], R9 ;  /* 0x00013a0002027a24 */ /* 0x000fc600078e0209 */
[----:B------:R-:W-:Y:S02]  /*fa10*/  IADD3.X R5, R3, R7, R6, P1, P0 ;  /* 0x0000000703057210 */ /* 0x000fe40000fe0406 */
[----:B------:R-:W-:Y:S02]  /*fa20*/  SHF.R.S32.HI R6, RZ, 0x1f, R2 ;  /* 0x0000001fff067819 */ /* 0x000fe40000011402 */
[----:B---3--:R-:W-:-:S04]  /*fa30*/  SHF.R.S32.HI R107, RZ, 0x1f, R111 ;  /* 0x0000001fff6b7819 */ /* 0x008fc8000001146f */
[----:B------:R-:W-:Y:S01]  /*fa40*/  LEA.HI R107, R107, R111, RZ, 0x5 ;  /* 0x0000006f6b6b7211 */ /* 0x000fe200078f28ff */
        /* <DEDUP_REMOVED lines=9> */
[----:B------:R-:W-:Y:S02]  /*fae0*/  LOP3.LUT R107, R107, 0xffffffe0, RZ, 0xc0, !PT ;  /* 0xffffffe06b6b7812 */ /* 0x000fe400078ec0ff */
[----:B------:R-:W-:Y:S01]  /*faf0*/  LEA.HI.X R2, R2, R5, R3, 0x2, P0 ;  /* 0x0000000502027211 */ /* 0x000fe200000f1403 */
[----:B------:R-:W-:Y:S02]  /*fb00*/  SHFL.IDX PT, R6, R4, RZ, 0x1c1f ;  /* 0x001c1fff04067589 */ /* 0x000fe400000e0000 */
[----:B------:R-:W-:-:S02]  /*fb10*/  IMAD.IADD R107, R111, 0x1, -R107 ;  /* 0x000000016f6b7824 */ /* 0x000fc400078e0a6b */
[----:B------:R-:W1:Y:S01]  /*fb20*/  SHFL.IDX PT, R7, R2, RZ, 0x1c1f ;  /* 0x001c1fff02077589 */ /* 0x000e6200000e0000 */
[----:B------:R-:W-:-:S03]  /*fb30*/  IMAD R13, R14, c[0x0][0x4e8], RZ ;  /* 0x00013a000e0d7a24 */ /* 0x000fc600078e02ff */
[----:B------:R-:W-:Y:S01]  /*fb40*/  SHFL.IDX PT, R4, R4, 0x1, 0x1c1f ;  /* 0x003c1f0004047f89 */ /* 0x000fe200000e0000 */
[----:B------:R-:W-:-:S03]  /*fb50*/  LOP3.LUT P0, RZ, R107, 0x3, RZ, 0xc0, !PT ;  /* 0x000000036bff7812 */ /* 0x000fc6000780c0ff */
[----:B------:R2:W3:Y:S02]  /*fb60*/  SHFL.IDX PT, R5, R2, 0x1, 0x1c1f ;  /* 0x003c1f0002057f89 */ /* 0x0004e400000e0000 */
        /* <DEDUP_REMOVED lines=15> */
[----:B------:R-:W-:Y:S02]  /*fc60*/  IMAD R0, R0, c[0x0][0x3a4], R11 ;  /* 0x0000e90000007a24 */ /* 0x000fe400078e020b */
[----:B------:R-:W-:-:S03]  /*fc70*/  IMAD R5, R5, c[0x0][0x3f0], RZ ;  /* 0x0000fc0005057a24 */ /* 0x000fc600078e02ff */
[----:B------:R-:W-:Y:S01]  /*fc80*/  IADD3 R3, R3, R0, RZ ;  /* 0x0000000003037210 */ /* 0x000fe20007ffe0ff */
[----:B------:R-:W-:-:S04]  /*fc90*/  IMAD R7, R8, c[0x0][0x3f4], R5 ;  /* 0x0000fd0008077a24 */ /* 0x000fc800078e0205 */
[----:B------:R-:W-:-:S04]  /*fca0*/  IMAD.WIDE.U32 R2, R10, c[0x0][0x3e8], R2 ;  /* 0x0000fa000a027a25 */ /* 0x000fc800078e0002 */
[----:B------:R-:W-:-:S04]  /*fcb0*/  IMAD R3, R10, c[0x0][0x3ec], R3 ;  /* 0x0000fb000a037a24 */ /* 0x000fc800078e0203 */
[----:B------:R-:W-:-:S05]  /*fcc0*/  IMAD.WIDE.U32 R2, R8, c[0x0][0x3f0], R2 ;  /* 0x0000fc0008027a25 */ /* 0x000fca00078e0002 */
[----:B------:R-:W-:Y:S02]  /*fcd0*/  IADD3 R3, R3, R7, RZ ;  /* 0x0000000703037210 */ /* 0x000fe40007ffe0ff */
[----:B--2---:R-:W-:Y:S01]  /*fce0*/  IADD3 R4, R16, R110, RZ ;  /* 0x0000006e10047210 */ /* 0x004fe20007ffe0ff */
[----:B---3--:R1:W2:Y:S04]  /*fcf0*/  LDS.128 R28, [R107+0x80] ;  /* 0x000080006b1c7984 */ /* 0x0082a80000000c00 */
[----:B------:R-:W-:Y:S01]  /*fd00*/  @P3 IMAD.HI.U32 R6, R4, c[0x0][0x4ec], RZ ;  /* 0x00013b0004063a27 */ /* 0x000fe200078e00ff */
[----:B------:R-:W-:Y:S01]  /*fd10*/  MOV R0, R4 ;  /* 0x0000000400007202 */ /* 0x000fe20000000f00 */
[----:B------:R1:W3:Y:S03]  /*fd20*/  LDS.128 R44, [R107+0x1080] ;  /* 0x001080006b2c7984 */ /* 0x0002e60000000c00 */
[----:B------:R-:W-:Y:S01]  /*fd30*/  @P3 SHF.R.U32.HI R0, RZ, c[0x0][0x4f0], R6 ;  /* 0x00013c00ff003a19 */ /* 0x000fe20000011606 */
[----:B------:R1:W4:Y:S03]  /*fd40*/  LDS.128 R60, [R107+0x2080] ;  /* 0x002080006b3c7984 */ /* 0x0003260000000c00 */
[----:B------:R-:W-:Y:S01]  /*fd50*/  SHF.R.S32.HI R6, RZ, 0x1f, R0 ;  /* 0x0000001fff067819 */ /* 0x000fe20000011400 */
[C---:B------:R-:W-:Y:S01]  /*fd60*/  IMAD.WIDE.U32 R2, R0.reuse, c[0x0][0x3e0], R2 ;  /* 0x0000f80000027a25 */ /* 0x040fe200078e0002 */
[----:B------:R1:W1:Y:S01]  /*fd70*/  LDS.128 R72, [R107+0x3080] ;  /* 0x003080006b487984 */ /* 0x0002620000000c00 */
[----:B------:R-:W-:-:S02]  /*fd80*/  IADD3 R5, -R0, RZ, RZ ;  /* 0x000000ff00057210 */ /* 0x000fc40007ffe1ff */
[----:B------:R-:W-:Y:S01]  /*fd90*/  IMAD R6, R6, c[0x0][0x3e0], RZ ;  /* 0x0000f80006067a24 */ /* 0x000fe200078e02ff */
[----:B------:R1:W1:Y:S02]  /*fda0*/  LDS.128 R24, [R107+0x4080] ;  /* 0x004080006b187984 */ /* 0x0002640000000c00 */
[----:B------:R-:W-:Y:S02]  /*fdb0*/  IMAD R4, R5, c[0x0][0x4e8], R4 ;  /* 0x00013a0005047a24 */ /* 0x000fe400078e0204 */
[----:B------:R1:W1:Y:S01]  /*fdc0*/  LDS.128 R40, [R107+0x5080] ;  /* 0x005080006b287984 */ /* 0x0002620000000c00 */
[----:B------:R-:W-:Y:S02]  /*fdd0*/  IMAD R5, R0, c[0x0][0x3e4], R6 ;  /* 0x0000f90000057a24 */ /* 0x000fe400078e0206 */
[----:B------:R-:W-:Y:S01]  /*fde0*/  SHF.R.S32.HI R0, RZ, 0x1f, R4 ;  /* 0x0000001fff007819 */ /* 0x000fe20000011404 */
[----:B------:R1:W1:Y:S02]  /*fdf0*/  LDS.128 R56, [R107+0x6080] ;  /* 0x006080006b387984 */ /* 0x0002640000000c00 */
[----:B------:R-:W-:-:S02]  /*fe00*/  IADD3 R3, R3, R5, RZ ;  /* 0x0000000503037210 */ /* 0x000fc40007ffe0ff */
[----:B------:R1:W1:Y:S01]  /*fe10*/  LDS.128 R68, [R107+0x7080] ;  /* 0x007080006b447984 */ /* 0x0002620000000c00 */
[----:B------:R-:W-:Y:S02]  /*fe20*/  IMAD R0, R0, c[0x0][0x3d8], RZ ;  /* 0x0000f60000007a24 */ /* 0x000fe400078e02ff */
[C---:B------:R-:W-:Y:S01]  /*fe30*/  IMAD.WIDE.U32 R2, R4.reuse, c[0x0][0x3d8], R2 ;  /* 0x0000f60004027a25 */ /* 0x040fe200078e0002 */
[----:B------:R1:W1:Y:S03]  /*fe40*/  LDS.128 R20, [R107+0x8080] ;  /* 0x008080006b147984 */ /* 0x0002660000000c00 */
[----:B------:R-:W-:Y:S01]  /*fe50*/  IMAD R0, R4, c[0x0][0x3dc], R0 ;  /* 0x0000f70004007a24 */ /* 0x000fe200078e0200 */
[----:B------:R1:W1:Y:S01]  /*fe60*/  LDS.128 R36, [R107+0x9080] ;  /* 0x009080006b247984 */ /* 0x0002620000000c00 */
[----:B------:R-:W-:-:S03]  /*fe70*/  LEA R14, P0, R2, c[0x0][0x380], 0x1 ;  /* 0x0000e000020e7a11 */ /* 0x000fc600078008ff */
[----:B------:R1:W1:Y:S01]  /*fe80*/  LDS.128 R52, [R107+0xa080] ;  /* 0x00a080006b347984 */ /* 0x0002620000000c00 */
[----:B------:R-:W-:-:S03]  /*fe90*/  IADD3 R0, R3, R0, RZ ;  /* 0x0000000003007210 */ /* 0x000fc60007ffe0ff */
[----:B------:R1:W1:Y:S01]  /*fea0*/  LDS.128 R64, [R107+0xb080] ;  /* 0x00b080006b407984 */ /* 0x0002620000000c00 */
[----:B------:R-:W-:-:S03]  /*feb0*/  LEA.HI.X R5, R2, c[0x0][0x384], R0, 0x1, P0 ;  /* 0x0000e10002057a11 */ /* 0x000fc600000f0c00 */
[----:B------:R1:W1:Y:S04]  /*fec0*/  LDS.128 R16, [R107+0xc080] ;  /* 0x00c080006b107984 */ /* 0x0002680000000c00 */
[----:B------:R1:W1:Y:S04]  /*fed0*/  LDS.128 R32, [R107+0xd080] ;  /* 0x00d080006b207984 */ /* 0x0002680000000c00 */
[----:B------:R1:W1:Y:S04]  /*fee0*/  LDS.128 R48, [R107+0xe080] ;  /* 0x00e080006b307984 */ /* 0x0002680000000c00 */
[----:B------:R1:W1:Y:S01]  /*fef0*/  LDS.128 R76, [R107+0xf080] ;  /* 0x00f080006b4c7984 */ /* 0x0002620000000c00 */
[----:B------:R-:W-:Y:S05]  /*ff00*/  BRA.DIV ~URZ, `(.L_x_1168) ;  /* 0x00005d427f007947 */ /* 0x000fea000b800000 */
[----:B--234-:R2:W3:Y:S02]  /*ff10*/  SHFL.IDX PT, R4, R5, RZ, 0x181f ;  /* 0x00181fff05047589 */ /* 0x01c4e400000e0000 */
.L_x_1250:
[----:B------:R-:W-:Y:S05]  /*ff20*/  BRA.DIV ~URZ, `(.L_x_1169) ;  /* 0x00005d927f007947 */ /* 0x000fea000b800000 */
[----:B------:R4:W2:Y:S02]  /*ff30*/  SHFL.IDX PT, R0, R14, RZ, 0x181f ;  /* 0x00181fff0e007589 */ /* 0x0008a400000e0000 */
.L_x_1251:
        /* <DEDUP_REMOVED lines=33> */
.L_x_1171:
[----:B------:R-:W-:Y:S05]  /*10150*/  BSYNC B0 ;  /* 0x0000000000007941 */ /* 0x000fea0003800000 */
.L_x_1170:
[----:B------:R-:W-:Y:S05]  /*10160*/  BRA.DIV ~URZ, `(.L_x_1172) ;  /* 0x00005bb27f007947 */ /* 0x000fea000b800000 */
[----:B---3--:R3:W4:Y:S04]  /*10170*/  SHFL.IDX PT, R4, R5, 0x1, 0x181f ;  /* 0x00381f0005047f89 */ /* 0x00872800000e0000 */
[----:B--2---:R3:W2:Y:S02]  /*10180*/  SHFL.IDX PT, R0, R14, 0x1, 0x181f ;  /* 0x00381f000e007f89 */ /* 0x0046a400000e0000 */
.L_x_1252:
        /* <DEDUP_REMOVED lines=28> */
.L_x_1174:
[----:B------:R-:W-:Y:S05]  /*10350*/  BSYNC B0 ;  /* 0x0000000000007941 */ /* 0x000fea0003800000 */
.L_x_1173:
[----:B------:R-:W-:Y:S05]  /*10360*/  BRA.DIV ~URZ, `(.L_x_1175) ;  /* 0x00005a727f007947 */ /* 0x000fea000b800000 */
[----:B----4-:R4:W3:Y:S02]  /*10370*/  SHFL.IDX PT, R4, R5, 0x2, 0x181f ;  /* 0x00581f0005047f89 */ /* 0x0108e400000e0000 */
.L_x_1253:
[----:B------:R-:W-:Y:S05]  /*10380*/  BRA.DIV ~URZ, `(.L_x_1176) ;  /* 0x00005ac27f007947 */ /* 0x000fea000b800000 */
[----:B--2---:R2:W4:Y:S02]  /*10390*/  SHFL.IDX PT, R0, R14, 0x2, 0x181f ;  /* 0x00581f000e007f89 */ /* 0x00452400000e0000 */
.L_x_1254:
        /* <DEDUP_REMOVED lines=28> */
.L_x_1178:
[----:B------:R-:W-:Y:S05]  /*10560*/  BSYNC B0 ;  /* 0x0000000000007941 */ /* 0x000fea0003800000 */
.L_x_1177:
[----:B------:R-:W-:Y:S05]  /*10570*/  BRA.DIV ~URZ, `(.L_x_1179) ;  /* 0x000059327f007947 */ /* 0x000fea000b800000 */
[----:B---3--:R3:W1:Y:S04]  /*10580*/  SHFL.IDX PT, R4, R5, 0x3, 0x181f ;  /* 0x00781f0005047f89 */ /* 0x00866800000e0000 */
[----:B----4-:R3:W4:Y:S02]  /*10590*/  SHFL.IDX PT, R0, R14, 0x3, 0x181f ;  /* 0x00781f000e007f89 */ /* 0x01072400000e0000 */
.L_x_1255:
        /* <DEDUP_REMOVED lines=29> */
.L_x_1167:
[----:B-1----:R-:W2:Y:S01]  /*10770*/  LDL.LU R5, [R1+0xf8] ;  /* 0x0000f80001057983 */ /* 0x002ea20000300800 */
[----:B------:R-:W-:-:S04]  /*10780*/  IMAD R2, R11, c[0x0][0x408], RZ ;  /* 0x000102000b027a24 */ /* 0x000fc800078e02ff */
[C---:B------:R-:W-:Y:S02]  /*10790*/  IMAD R4, R0.reuse, c[0x0][0x40c], R2 ;  /* 0x0001030000047a24 */ /* 0x040fe400078e0202 */
[----:B------:R-:W-:Y:S01]  /*107a0*/  IMAD.WIDE.U32 R2, R0, c[0x0][0x408], RZ ;  /* 0x0001020000027a25 */ /* 0x000fe200078e00ff */
[----:B------:R-:W-:-:S04]  /*107b0*/  SHF.R.S32.HI R0, RZ, 0x1f, R8 ;  /* 0x0000001fff007819 */ /* 0x000fc80000011408 */
[----:B------:R-:W-:Y:S01]  /*107c0*/  IADD3 R3, R3, R4, RZ ;  /* 0x0000000403037210 */ /* 0x000fe20007ffe0ff */
[----:B------:R-:W-:Y:S02]  /*107d0*/  IMAD R0, R0, c[0x0][0x440], RZ ;  /* 0x0001100000007a24 */ /* 0x000fe400078e02ff */
[----:B------:R-:W-:-:S04]  /*107e0*/  @P3 IMAD.HI.U32 R4, R9, c[0x0][0x4ec], RZ ;  /* 0x00013b0009043a27 */ /* 0x000fc800078e00ff */
        /* <DEDUP_REMOVED lines=25> */
.L_x_1256:
[----:B------:R-:W-:Y:S05]  /*10980*/  BRA.DIV ~URZ, `(.L_x_1182) ;  /* 0x000056527f007947 */ /* 0x000fea000b800000 */
[----:B------:R3:W4:Y:S02]  /*10990*/  SHFL.IDX PT, R0, R12, RZ, 0x1c1f ;  /* 0x001c1fff0c007589 */ /* 0x00072400000e0000 */
.L_x_1257:
        /* <DEDUP_REMOVED lines=194> */
.L_x_1184:
[----:B------:R-:W-:Y:S05]  /*115c0*/  BSYNC B0 ;  /* 0x0000000000007941 */ /* 0x000fea0003800000 */
.L_x_1183:
[----:B------:R-:W-:Y:S05]  /*115d0*/  BRA.DIV ~URZ, `(.L_x_1185) ;  /* 0x00004a627f007947 */ /* 0x000fea000b800000 */
[----:B--2---:R2:W1:Y:S04]  /*115e0*/  SHFL.IDX PT, R4, R5, 0x1, 0x1c1f ;  /* 0x003c1f0005047f89 */ /* 0x00446800000e0000 */
[----:B----4-:R2:W4:Y:S02]  /*115f0*/  SHFL.IDX PT, R0, R12, 0x1, 0x1c1f ;  /* 0x003c1f000c007f89 */ /* 0x01052400000e0000 */
.L_x_1258:
        /* <DEDUP_REMOVED lines=212> */
.L_x_1165:
        /* <DEDUP_REMOVED lines=22> */
.L_x_1186:
        /* <DEDUP_REMOVED lines=60> */
.L_x_1188:
[----:B------:R-:W-:Y:S05]  /*12860*/  BSYNC B0 ;  /* 0x0000000000007941 */ /* 0x000fea0003800000 */
.L_x_1187:
        /* <DEDUP_REMOVED lines=36> */
.L_x_1259:
[----:B------:R-:W-:Y:S05]  /*12ab0*/  BRA.DIV ~URZ, `(.L_x_1190) ;  /* 0x000036b27f007947 */ /* 0x000fea000b800000 */
[----:B------:R3:W4:Y:S02]  /*12ac0*/  SHFL.IDX PT, R0, R14, RZ, 0x181f ;  /* 0x00181fff0e007589 */ /* 0x00072400000e0000 */
.L_x_1260:
        /* <DEDUP_REMOVED lines=34> */
.L_x_1192:
[----:B------:R-:W-:Y:S05]  /*12cf0*/  BSYNC B0 ;  /* 0x0000000000007941 */ /* 0x000fea0003800000 */
.L_x_1191:
[----:B------:R-:W-:Y:S05]  /*12d00*/  BRA.DIV ~URZ, `(.L_x_1193) ;  /* 0x000034c27f007947 */ /* 0x000fea000b800000 */
[----:B--2---:R2:W1:Y:S04]  /*12d10*/  SHFL.IDX PT, R4, R5, 0x1, 0x181f ;  /* 0x00381f0005047f89 */ /* 0x00446800000e0000 */
[----:B----4-:R2:W4:Y:S02]  /*12d20*/  SHFL.IDX PT, R0, R14, 0x1, 0x181f ;  /* 0x00381f000e007f89 */ /* 0x01052400000e0000 */
.L_x_1261:
        /* <DEDUP_REMOVED lines=28> */
.L_x_1195:
[----:B------:R-:W-:Y:S05]  /*12ef0*/  BSYNC B0 ;  /* 0x0000000000007941 */ /* 0x000fea0003800000 */
.L_x_1194:
[----:B------:R-:W-:Y:S05]  /*12f00*/  BRA.DIV ~URZ, `(.L_x_1196) ;  /* 0x000033827f007947 */ /* 0x000fea000b800000 */
[----:B------:R1:W2:Y:S02]  /*12f10*/  SHFL.IDX PT, R4, R5, 0x2, 0x181f ;  /* 0x00581f0005047f89 */ /* 0x0002a400000e0000 */
.L_x_1262:
[----:B------:R-:W-:Y:S05]  /*12f20*/  BRA.DIV ~URZ, `(.L_x_1197) ;  /* 0x000033d27f007947 */ /* 0x000fea000b800000 */
[----:B----4-:R4:W1:Y:S02]  /*12f30*/  SHFL.IDX PT, R0, R14, 0x2, 0x181f ;  /* 0x00581f000e007f89 */ /* 0x01086400000e0000 */
.L_x_1263:
        /* <DEDUP_REMOVED lines=28> */
.L_x_1199:
[----:B------:R-:W-:Y:S05]  /*13100*/  BSYNC B0 ;  /* 0x0000000000007941 */ /* 0x000fea0003800000 */
.L_x_1198:
[----:B------:R-:W-:Y:S05]  /*13110*/  BRA.DIV ~URZ, `(.L_x_1200) ;  /* 0x000032427f007947 */ /* 0x000fea000b800000 */
[----:B--2---:R2:W1:Y:S04]  /*13120*/  SHFL.IDX PT, R4, R5, 0x3, 0x181f ;  /* 0x00781f0005047f89 */ /* 0x00446800000e0000 */
[----:B------:R2:W3:Y:S02]  /*13130*/  SHFL.IDX PT, R0, R14, 0x3, 0x181f ;  /* 0x00781f000e007f89 */ /* 0x0004e400000e0000 */
.L_x_1264:
        /* <DEDUP_REMOVED lines=27> */
.L_x_1180:
[----:B------:R-:W-:Y:S05]  /*132f0*/  BSYNC B1 ;  /* 0x0000000000017941 */ /* 0x000fea0003800000 */
.L_x_1164:
        /* <DEDUP_REMOVED lines=15> */
.L_x_1265:
[----:B------:R-:W-:Y:S05]  /*133f0*/  BRA.DIV ~URZ, `(.L_x_1203) ;  /* 0x000030927f007947 */ /* 0x000fea000b800000 */
[----:B------:R3:W4:Y:S02]  /*13400*/  SHFL.IDX PT, R8, R106, 0x1, 0x1f ;  /* 0x00201f006a087f89 */ /* 0x00072400000e0000 */
.L_x_1266:
        /* <DEDUP_REMOVED lines=19> */
.L_x_1267:
        /* <DEDUP_REMOVED lines=16> */
.L_x_1268:
[----:B---3--:R-:W-:Y:S01]  /*13640*/  IMAD R0, R0, c[0x0][0x538], RZ ;  /* 0x00014e0000007a24 */ /* 0x008fe200078e02ff */
[----:B------:R-:W-:Y:S04]  /*13650*/  BSSY B1, `(.L_x_1206) ;  /* 0x00000cf000017945 */ /* 0x000fe80003800000 */
[----:B----4-:R-:W-:-:S04]  /*13660*/  IADD3 R8, R0, R8, RZ ;  /* 0x0000000800087210 */ /* 0x010fc80007ffe0ff */
[----:B--2---:R-:W-:-:S13]  /*13670*/  ISETP.GT.AND P0, PT, R8, R9, PT ;  /* 0x000000090800720c */ /* 0x004fda0003f04270 */
[----:B------:R-:W-:Y:S05]  /*13680*/  @P0 BRA `(.L_x_1207) ;  /* 0x0000025000000947 */ /* 0x000fea0003800000 */
.L_x_1211:
        /* <DEDUP_REMOVED lines=17> */
.L_x_1269:
        /* <DEDUP_REMOVED lines=16> */
.L_x_1270:
[----:B--2---:R-:W-:-:S05]  /*138a0*/  IMAD R0, R0, c[0x0][0x538], RZ ;  /* 0x00014e0000007a24 */ /* 0x004fca00078e02ff */
[----:B------:R-:W-:-:S04]  /*138b0*/  IADD3 R8, R0, R8, RZ ;  /* 0x0000000800087210 */ /* 0x000fc80007ffe0ff */
[----:B------:R-:W-:-:S13]  /*138c0*/  ISETP.GT.AND P0, PT, R8, R9, PT ;  /* 0x000000090800720c */ /* 0x000fda0003f04270 */
[----:B-1----:R-:W-:Y:S05]  /*138d0*/  @!P0 BRA `(.L_x_1211) ;  /* 0xfffffdb000008947 */ /* 0x002fea000383ffff */
.L_x_1207:
[----:B------:R-:W-:-:S05]  /*138e0*/  IADD3 R8, -R0, R8, RZ ;  /* 0x0000000800087210 */ /* 0x000fca0007ffe1ff */
[----:B------:R-:W-:-:S05]  /*138f0*/  IMAD R0, R4, c[0x0][0x538], R8 ;  /* 0x00014e0004007a24 */ /* 0x000fca00078e0208 */
[----:B------:R-:W-:Y:S01]  /*13900*/  ISETP.GT.AND P0, PT, R0, R9, PT ;  /* 0x000000090000720c */ /* 0x000fe20003f04270 */
[----:B------:R-:W-:-:S12]  /*13910*/  BRA.DIV ~URZ, `(.L_x_1212) ;  /* 0x00002fb27f007947 */ /* 0x000fd8000b800000 */
[----:B------:R-:W-:-:S03]  /*13920*/  VOTE.ANY R10, PT, !P0 ;  /* 0x00000000000a7806 */ /* 0x000fc600040e0100 */
.L_x_1271:
[----:B------:R-:W2:Y:S01]  /*13930*/  LDL.LU R0, [R1+0xb4] ;  /* 0x0000b40001007983 */ /* 0x000ea20000300800 */
[----:B------:R-:W2:Y:S02]  /*13940*/  POPC R5, R10 ;  /* 0x0000000a00057309 */ /* 0x000ea40000000000 */
[----:B--2---:R-:W-:-:S05]  /*13950*/  IADD3 R0, R5, R0, RZ ;  /* 0x0000000005007210 */ /* 0x004fca0007ffe0ff */
[----:B------:R2:W-:Y:S01]  /*13960*/  STL [R1+0xb4], R0 ;  /* 0x0000b40001007387 */ /* 0x0005e20000100800 */
[----:B------:R-:W-:Y:S05]  /*13970*/  BRA.DIV ~URZ, `(.L_x_1213) ;  /* 0x00002fa27f007947 */ /* 0x000fea000b800000 */
[----:B------:R3:W4:Y:S04]  /*13980*/  SHFL.IDX PT, R11, R6, R5, 0x1f ;  /* 0x00001f05060b7589 */ /* 0x00072800000e0000 */
[----:B------:R3:W1:Y:S02]  /*13990*/  SHFL.IDX PT, R7, R7, R5, 0x1f ;  /* 0x00001f0507077589 */ /* 0x00066400000e0000 */
.L_x_1272:
[----:B------:R-:W-:Y:S01]  /*139a0*/  ISETP.NE.AND P0, PT, R10, RZ, PT ;  /* 0x000000ff0a00720c */ /* 0x000fe20003f05270 */
[----:B------:R-:W-:-:S12]  /*139b0*/  BSSY B0, `(.L_x_1214) ;  /* 0x0000005000007945 */ /* 0x000fd80003800000 */
[----:B------:R-:W-:Y:S05]  /*139c0*/  @!P0 BRA `(.L_x_1215) ;  /* 0x0000003000008947 */ /* 0x000fea0003800000 */
[----:B---3--:R-:W-:Y:S01]  /*139d0*/  IADD3 R5, R5, -0x1, RZ ;  /* 0xffffffff05057810 */ /* 0x008fe20007ffe0ff */
[----:B------:R-:W-:Y:S05]  /*139e0*/  BRA.DIV ~URZ, `(.L_x_1216) ;  /* 0x000030027f007947 */ /* 0x000fea000b800000 */
[----:B------:R3:W2:Y:S02]  /*139f0*/  SHFL.IDX PT, R12, R4, R5, 0x1f ;  /* 0x00001f05040c7589 */ /* 0x0006a400000e0000 */
.L_x_1215:
[----:B------:R-:W-:Y:S05]  /*13a00*/  BSYNC B0 ;  /* 0x0000000000007941 */ /* 0x000fea0003800000 */
.L_x_1214:
[----:B--2---:R-:W-:Y:S01]  /*13a10*/  IMAD R0, R12, c[0x0][0x538], R8 ;  /* 0x00014e000c007a24 */ /* 0x004fe200078e0208 */
        /* <DEDUP_REMOVED lines=10> */
[----:B---3--:R-:W1:Y:S02]  /*13ac0*/  F2I.FTZ.U32.TRUNC.NTZ R5, R0 ;  /* 0x0000000000057305 */ /* 0x008e64000021f000 */
        /* <DEDUP_REMOVED lines=56> */
.L_x_1218:
[----:B-1----:R-:W2:Y:S01]  /*13e50*/  LDL R0, [R1+0xb4] ;  /* 0x0000b40001007983 */ /* 0x002ea20000100800 */
[----:B------:R-:W-:-:S04]  /*13e60*/  IMAD.MOV.U32 R2, RZ, RZ, 0x4 ;  /* 0x00000004ff027424 */ /* 0x000fc800078e00ff */
[----:B--2---:R-:W-:-:S05]  /*13e70*/  IMAD.WIDE R2, R0, R2, c[0x0][0x590] ;  /* 0x0001640000027625 */ /* 0x004fca00078e0202 */
[----:B---3--:R-:W2:Y:S02]  /*13e80*/  LDG.E R4, [R2.64] ;  /* 0x0000000602047981 */ /* 0x008ea4000c1e1900 */
        /* <DEDUP_REMOVED lines=65> */
.L_x_1219:
[----:B------:R-:W-:Y:S05]  /*142a0*/  BSYNC B0 ;  /* 0x0000000000007941 */ /* 0x000fea0003800000 */
.L_x_1217:
[----:B------:R-:W-:-:S04]  /*142b0*/  LOP3.LUT R2, RZ, R2, RZ, 0x33, !PT ;  /* 0x00000002ff027212 */ /* 0x000fc800078e33ff */
[----:B-1----:R-:W-:-:S05]  /*142c0*/  IADD3 R0, R2, R11, RZ ;  /* 0x0000000b02007210 */ /* 0x002fca0007ffe0ff */
[----:B------:R1:W-:Y:S01]  /*142d0*/  STL [R1+0xac], R0 ;  /* 0x0000ac0001007387 */ /* 0x0003e20000100800 */
[----:B------:R-:W-:Y:S05]  /*142e0*/  BRA `(.L_x_1220) ;  /* 0x0000005000007947 */ /* 0x000fea0003800000 */
.L_x_1208:
[----:B------:R-:W-:Y:S01]  /*142f0*/  MOV R0, c[0x0][0x53c] ;  /* 0x00014f0000007a02 */ /* 0x000fe20000000f00 */
[----:B------:R2:W-:Y:S04]  /*14300*/  STL [R1+0xa8], R9 ;  /* 0x0000a80901007387 */ /* 0x0005e80000100800 */
[----:B------:R2:W-:Y:S04]  /*14310*/  STL [R1+0xac], RZ ;  /* 0x0000acff01007387 */ /* 0x0005e80000100800 */
[----:B------:R2:W-:Y:S04]  /*14320*/  STL [R1+0xb0], RZ ;  /* 0x0000b0ff01007387 */ /* 0x0005e80000100800 */
[----:B------:R2:W-:Y:S02]  /*14330*/  STL [R1+0xb4], R0 ;  /* 0x0000b40001007387 */ /* 0x0005e40000100800 */
.L_x_1220:
[----:B------:R-:W-:Y:S05]  /*14340*/  BSYNC B1 ;  /* 0x0000000000017941 */ /* 0x000fea0003800000 */
.L_x_1206:
        /* <DEDUP_REMOVED lines=9> */
.L_x_1201:
[----:B--2---:R-:W2:Y:S02]  /*143e0*/  LDL R0, [R1+0xb4] ;  /* 0x0000b40001007983 */ /* 0x004ea40000100800 */
[----:B--2---:R-:W-:-:S13]  /*143f0*/  ISETP.GE.AND P0, PT, R0, c[0x0][0x53c], PT ;  /* 0x00014f0000007a0c */ /* 0x004fda0003f06270 */
[----:B-1----:R-:W-:Y:S01]  /*14400*/  @P0 CALL.REL.NOINC `(.L_x_1221) ;  /* 0x0000001000000944 */ /* 0x002fe20003c00000 */
[----:B------:R-:W-:Y:S05]  /*14410*/  BRA `(.L_x_1222) ;  /* 0xfffedd7000007947 */ /* 0x000fea000383ffff */
.L_x_1221:
[----:B------:R-:W-:Y:S05]  /*14420*/  EXIT ;  /* 0x000000000000794d */ /* 0x000fea0003800000 */
.L_x_1103:
[----:B------:R-:W-:Y:S01]  /*14430*/  IMAD.MOV.U32 R0, RZ, RZ, R5 ;  /* 0x000000ffff007224 */ /* 0x000fe200078e0005 */
[----:B------:R-:W-:Y:S02]  /*14440*/  MOV R3, 0x1 ;  /* 0x0000000100037802 */ /* 0x000fe40000000f00 */
[----:B------:R-:W-:Y:S02]  /*14450*/  MOV R2, 0x14470 ;  /* 0x0001447000027802 */ /* 0x000fe40000000f00 */
[----:B------:R-:W-:Y:S05]  /*14460*/  CALL.REL.NOINC `($__internal_21_$__cuda_sm70_shflsync_up_p) ;  /* 0x0000271000007944 */ /* 0x000fea0003c00000 */
[----:B------:R-:W-:Y:S01]  /*14470*/  MOV R0, R4 ;  /* 0x0000000400007202 */ /* 0x000fe20000000f00 */
[----:B------:R-:W-:Y:S05]  /*14480*/  BRA `(.L_x_1223) ;  /* 0xfffebfd000007947 */ /* 0x000fea000383ffff */
.L_x_1104:
[----:B------:R-:W-:Y:S01]  /*14490*/  IMAD.MOV.U32 R0, RZ, RZ, R5 ;  /* 0x000000ffff007224 */ /* 0x000fe200078e0005 */
[----:B------:R-:W-:Y:S02]  /*144a0*/  MOV R3, 0x2 ;  /* 0x0000000200037802 */ /* 0x000fe40000000f00 */
[----:B------:R-:W-:Y:S02]  /*144b0*/  MOV R2, 0x144d0 ;  /* 0x000144d000027802 */ /* 0x000fe40000000f00 */
[----:B------:R-:W-:Y:S05]  /*144c0*/  CALL.REL.NOINC `($__internal_21_$__cuda_sm70_shflsync_up_p) ;  /* 0x000026b000007944 */ /* 0x000fea0003c00000 */
[----:B------:R-:W-:Y:S01]  /*144d0*/  SEL R4, R4, RZ, P4 ;  /* 0x000000ff04047207 */ /* 0x000fe20002000000 */
[----:B------:R-:W-:Y:S01]  /*144e0*/  IMAD.MOV.U32 R3, RZ, RZ, 0x4 ;  /* 0x00000004ff037424 */ /* 0x000fe200078e00ff */
[----:B------:R-:W-:-:S03]  /*144f0*/  MOV R2, 0x14520 ;  /* 0x0001452000027802 */ /* 0x000fc60000000f00 */
[----:B------:R-:W-:Y:S02]  /*14500*/  IMAD.IADD R0, R5, 0x1, R4 ;  /* 0x0000000105007824 */ /* 0x000fe400078e0204 */
        /* <DEDUP_REMOVED lines=14> */
[----:B------:R-:W-:Y:S01]  /*145f0*/  IMAD.IADD R4, R0, 0x1, R4 ;  /* 0x0000000100047824 */ /* 0x000fe200078e0204 */
[----:B------:R-:W-:-:S04]  /*14600*/  MOV R0, 0x1f ;  /* 0x0000001f00007802 */ /* 0x000fc80000000f00 */
[----:B------:R1:W-:Y:S03]  /*14610*/  STL [R1+0x4c], R4 ;  /* 0x00004c0401007387 */ /* 0x0003e60000100800 */
[----:B-1----:R-:W-:Y:S05]  /*14620*/  CALL.REL.NOINC `($__internal_20_$__cuda_sm70_shflsync_idx_p) ;  /* 0x000024b000007944 */ /* 0x002fea0003c00000 */
[----:B-1---5:R-:W-:Y:S05]  /*14630*/  BRA `(.L_x_1224) ;  /* 0xfffebf2000007947 */ /* 0x022fea000383ffff */
.L_x_1106:
[----:B------:R-:W-:Y:S02]  /*14640*/  SEL R0, RZ, 0x1, P0 ;  /* 0x00000001ff007807 */ /* 0x000fe40000000000 */
[----:B------:R-:W-:Y:S02]  /*14650*/  MOV R2, 0x14670 ;  /* 0x0001467000027802 */ /* 0x000fe40000000f00 */
[----:B------:R-:W-:Y:S05]  /*14660*/  CALL.REL.NOINC `($__internal_22_$__cuda_sm70_votesync_ballot) ;  /* 0x0000257000007944 */ /* 0x000fea0003c00000 */
[----:B------:R-:W-:Y:S01]  /*14670*/  MOV R10, R0 ;  /* 0x00000000000a7202 */ /* 0x000fe20000000f00 */
[----:B------:R-:W-:Y:S05]  /*14680*/  BRA `(.L_x_1225) ;  /* 0xfffebf6000007947 */ /* 0x000fea000383ffff */
.L_x_1107:
[----:B------:R2:W-:Y:S01]  /*14690*/  STL [R1+0x4c], R9 ;  /* 0x00004c0901007387 */ /* 0x0005e20000100800 */
[----:B-1----:R-:W-:Y:S01]  /*146a0*/  IMAD.MOV.U32 R0, RZ, RZ, R5 ;  /* 0x000000ffff007224 */ /* 0x002fe200078e0005 */
[----:B------:R-:W-:Y:S02]  /*146b0*/  MOV R3, 0x1f ;  /* 0x0000001f00037802 */ /* 0x000fe40000000f00 */
[----:B------:R-:W-:Y:S02]  /*146c0*/  MOV R2, 0x146e0 ;  /* 0x000146e000027802 */ /* 0x000fe40000000f00 */
[----:B--2---:R-:W-:Y:S05]  /*146d0*/  CALL.REL.NOINC `($__internal_20_$__cuda_sm70_shflsync_idx_p) ;  /* 0x0000240000007944 */ /* 0x004fea0003c00000 */
[----:B------:R2:W-:Y:S01]  /*146e0*/  STL [R1+0x4c], R8 ;  /* 0x00004c0801007387 */ /* 0x0005e20000100800 */
[----:B------:R-:W-:Y:S01]  /*146f0*/  IMAD.MOV.U32 R12, RZ, RZ, R0 ;  /* 0x000000ffff0c7224 */ /* 0x000fe200078e0000 */
[----:B-----5:R-:W-:Y:S01]  /*14700*/  MOV R0, R5 ;  /* 0x0000000500007202 */ /* 0x020fe20000000f00 */
[----:B------:R-:W-:Y:S01]  /*14710*/  IMAD.MOV.U32 R6, RZ, RZ, RZ ;  /* 0x000000ffff067224 */ /* 0x000fe200078e00ff */
[----:B------:R-:W-:-:S02]  /*14720*/  MOV R3, 0x1f ;  /* 0x0000001f00037802 */ /* 0x000fc40000000f00 */
[----:B------:R-:W-:Y:S02]  /*14730*/  MOV R2, 0x14750 ;  /* 0x0001475000027802 */ /* 0x000fe40000000f00 */
[----:B-12---:R-:W-:Y:S05]  /*14740*/  CALL.REL.NOINC `($__internal_20_$__cuda_sm70_shflsync_idx_p) ;  /* 0x0000239000007944 */ /* 0x006fea0003c00000 */
[----:B------:R-:W-:Y:S01]  /*14750*/  MOV R9, R0 ;  /* 0x0000000000097202 */ /* 0x000fe20000000f00 */
[----:B-1---5:R-:W-:Y:S05]  /*14760*/  BRA `(.L_x_1226) ;  /* 0xfffebef000007947 */ /* 0x022fea000383ffff */
.L_x_1110:
[----:B------:R1:W-:Y:S01]  /*14770*/  STL [R1+0x4c], R4 ;  /* 0x00004c0401007387 */ /* 0x0003e20000100800 */
[----:B------:R-:W-:Y:S02]  /*14780*/  MOV R3, 0x1f ;  /* 0x0000001f00037802 */ /* 0x000fe40000000f00 */
[----:B------:R-:W-:Y:S02]  /*14790*/  MOV R2, 0x147b0 ;  /* 0x000147b000027802 */ /* 0x000fe40000000f00 */
[----:B-1234-:R-:W-:Y:S05]  /*147a0*/  CALL.REL.NOINC `($__internal_20_$__cuda_sm70_shflsync_idx_p) ;  /* 0x0000233000007944 */ /* 0x01efea0003c00000 */
[----:B------:R-:W-:Y:S01]  /*147b0*/  MOV R6, R0 ;  /* 0x0000000000067202 */ /* 0x000fe20000000f00 */
[----:B-1---5:R-:W-:Y:S05]  /*147c0*/  BRA `(.L_x_1109) ;  /* 0xfffebef000007947 */ /* 0x022fea000383ffff */
.L_x_1123:
[----:B------:R1:W-:Y:S01]  /*147d0*/  STL [R1+0x4c], R12 ;  /* 0x00004c0c01007387 */ /* 0x0003e20000100800 */
[----:B--2---:R-:W-:Y:S01]  /*147e0*/  IMAD.MOV.U32 R0, RZ, RZ, 0x1 ;  /* 0x00000001ff007424 */ /* 0x004fe200078e00ff */
[----:B------:R-:W-:Y:S02]  /*147f0*/  MOV R3, 0x181f ;  /* 0x0000181f00037802 */ /* 0x000fe40000000f00 */
[----:B------:R-:W-:Y:S02]  /*14800*/  MOV R2, 0x14820 ;  /* 0x0001482000027802 */ /* 0x000fe40000000f00 */
[----:B-1----:R-:W-:Y:S05]  /*14810*/  CALL.REL.NOINC `($__internal_20_$__cuda_sm70_shflsync_idx_p) ;  /* 0x000022c000007944 */ /* 0x002fea0003c00000 */
[----:B------:R2:W-:Y:S01]  /*14820*/  STL [R1+0x4c], R13 ;  /* 0x00004c0d01007387 */ /* 0x0005e20000100800 */
[----:B-----5:R-:W-:Y:S01]  /*14830*/  IMAD.MOV.U32 R5, RZ, RZ, R0 ;  /* 0x000000ffff057224 */ /* 0x020fe200078e0000 */
[----:B------:R-:W-:Y:S01]  /*14840*/  MOV R0, 0x1 ;  /* 0x0000000100007802 */ /* 0x000fe20000000f00 */
[----:B------:R-:W-:Y:S01]  /*14850*/  IMAD.MOV.U32 R3, RZ, RZ, 0x181f ;  /* 0x0000181fff037424 */ /* 0x000fe200078e00ff */
[----:B------:R-:W-:-:S02]  /*14860*/  MOV R2, 0x14880 ;  /* 0x0001488000027802 */ /* 0x000fc40000000f00 */
[----:B-12---:R-:W-:Y:S05]  /*14870*/  CALL.REL.NOINC `($__internal_20_$__cuda_sm70_shflsync_idx_p) ;  /* 0x0000226000007944 */ /* 0x006fea0003c00000 */
[----:B-1---5:R-:W-:Y:S05]  /*14880*/  BRA `(.L_x_1227) ;  /* 0xfffef9f000007947 */ /* 0x022fea000383ffff */
.L_x_1126:
[----:B------:R2:W-:Y:S01]  /*14890*/  STL [R1+0x4c], R5 ;  /* 0x00004c0501007387 */ /* 0x0005e20000100800 */
[----:B------:R-:W-:Y:S01]  /*148a0*/  IMAD.MOV.U32 R0, RZ, RZ, RZ ;  /* 0x000000ffff007224 */ /* 0x000fe200078e00ff */
[----:B------:R-:W-:-:S02]  /*148b0*/  MOV R3, 0x181f ;  /* 0x0000181f00037802 */ /* 0x000fc40000000f00 */
[----:B------:R-:W-:Y:S02]  /*148c0*/  MOV R2, 0x148e0 ;  /* 0x000148e000027802 */ /* 0x000fe40000000f00 */
[----:B-12---:R-:W-:Y:S05]  /*148d0*/  CALL.REL.NOINC `($__internal_20_$__cuda_sm70_shflsync_idx_p) ;  /* 0x0000220000007944 */ /* 0x006fea0003c00000 */
[----:B-----5:R-:W-:Y:S01]  /*148e0*/  MOV R4, R0 ;  /* 0x0000000000047202 */ /* 0x020fe20000000f00 */
[----:B-1----:R-:W-:Y:S05]  /*148f0*/  BRA `(.L_x_1228) ;  /* 0xffff0ba000007947 */ /* 0x002fea000383ffff */
.L_x_1127:
[----:B------:R4:W-:Y:S01]  /*14900*/  STL [R1+0x4c], R6 ;  /* 0x00004c0601007387 */ /* 0x0009e20000100800 */
[----:B------:R-:W-:Y:S01]  /*14910*/  IMAD.MOV.U32 R0, RZ, RZ, RZ ;  /* 0x000000ffff007224 */ /* 0x000fe200078e00ff */
[----:B------:R-:W-:Y:S02]  /*14920*/  MOV R3, 0x181f ;  /* 0x0000181f00037802 */ /* 0x000fe40000000f00 */
[----:B------:R-:W-:Y:S02]  /*14930*/  MOV R2, 0x14950 ;  /* 0x0001495000027802 */ /* 0x000fe40000000f00 */
[----:B-1234-:R-:W-:Y:S05]  /*14940*/  CALL.REL.NOINC `($__internal_20_$__cuda_sm70_shflsync_idx_p) ;  /* 0x0000219000007944 */ /* 0x01efea0003c00000 */
[----:B-1---5:R-:W-:Y:S05]  /*14950*/  BRA `(.L_x_1229) ;  /* 0xffff0b6000007947 */ /* 0x022fea000383ffff */
.L_x_1130:
[----:B------:R2:W-:Y:S01]  /*14960*/  STL [R1+0x4c], R5 ;  /* 0x00004c0501007387 */ /* 0x0005e20000100800 */
[----:B-1----:R-:W-:Y:S01]  /*14970*/  IMAD.MOV.U32 R0, RZ, RZ, 0x1 ;  /* 0x00000001ff007424 */ /* 0x002fe200078e00ff */
[----:B------:R-:W-:Y:S02]  /*14980*/  MOV R3, 0x181f ;  /* 0x0000181f00037802 */ /* 0x000fe40000000f00 */
[----:B------:R-:W-:Y:S02]  /*14990*/  MOV R2, 0x149b0 ;  /* 0x000149b000027802 */ /* 0x000fe40000000f00 */
[----:B--234-:R-:W-:Y:S05]  /*149a0*/  CALL.REL.NOINC `($__internal_20_$__cuda_sm70_shflsync_idx_p) ;  /* 0x0000213000007944 */ /* 0x01cfea0003c00000 */
[----:B------:R2:W-:Y:S01]  /*149b0*/  STL [R1+0x4c], R6 ;  /* 0x00004c0601007387 */ /* 0x0005e20000100800 */
[----:B-----5:R-:W-:Y:S01]  /*149c0*/  IMAD.MOV.U32 R4, RZ, RZ, R0 ;  /* 0x000000ffff047224 */ /* 0x020fe200078e0000 */
[----:B------:R-:W-:Y:S01]  /*149d0*/  MOV R0, 0x1 ;  /* 0x0000000100007802 */ /* 0x000fe20000000f00 */
[----:B------:R-:W-:Y:S01]  /*149e0*/  IMAD.MOV.U32 R3, RZ, RZ, 0x181f ;  /* 0x0000181fff037424 */ /* 0x000fe200078e00ff */
[----:B------:R-:W-:-:S02]  /*149f0*/  MOV R2, 0x14a10 ;  /* 0x00014a1000027802 */ /* 0x000fc40000000f00 */
[----:B-12---:R-:W-:Y:S05]  /*14a00*/  CALL.REL.NOINC `($__internal_20_$__cuda_sm70_shflsync_idx_p) ;  /* 0x000020d000007944 */ /* 0x006fea0003c00000 */
[----:B-1---5:R-:W-:Y:S05]  /*14a10*/  BRA `(.L_x_1230) ;  /* 0xffff0d1000007947 */ /* 0x022fea000383ffff */
.L_x_1131:
[----:B------:R1:W-:Y:S01]  /*14a20*/  STL [R1+0x4c], R4 ;  /* 0x00004c0401007387 */ /* 0x0003e20000100800 */
[----:B------:R-:W-:Y:S01]  /*14a30*/  IMAD.MOV.U32 R0, RZ, RZ, RZ ;  /* 0x000000ffff007224 */ /* 0x000fe200078e00ff */
[----:B------:R-:W-:-:S02]  /*14a40*/  MOV R3, 0x1c1f ;  /* 0x00001c1f00037802 */ /* 0x000fc40000000f00 */
[----:B------:R-:W-:Y:S02]  /*14a50*/  MOV R2, 0x14a70 ;  /* 0x00014a7000027802 */ /* 0x000fe40000000f00 */
[----:B-1----:R-:W-:Y:S05]  /*14a60*/  CALL.REL.NOINC `($__internal_20_$__cuda_sm70_shflsync_idx_p) ;  /* 0x0000207000007944 */ /* 0x002fea0003c00000 */
[----:B-1---5:R-:W-:Y:S05]  /*14a70*/  BRA `(.L_x_1231) ;  /* 0xffff0fd000007947 */ /* 0x022fea000383ffff */
.L_x_1132:
[----:B------:R2:W-:Y:S01]  /*14a80*/  STL [R1+0x4c], R4 ;  /* 0x00004c0401007387 */ /* 0x0005e20000100800 */
[----:B------:R-:W-:Y:S01]  /*14a90*/  IMAD.MOV.U32 R0, RZ, RZ, 0x1 ;  /* 0x00000001ff007424 */ /* 0x000fe200078e00ff */
[----:B------:R-:W-:Y:S02]  /*14aa0*/  MOV R3, 0x1c1f ;  /* 0x00001c1f00037802 */ /* 0x000fe40000000f00 */
[----:B------:R-:W-:Y:S02]  /*14ab0*/  MOV R2, 0x14ad0 ;  /* 0x00014ad000027802 */ /* 0x000fe40000000f00 */
[----:B-12---:R-:W-:Y:S05]  /*14ac0*/  CALL.REL.NOINC `($__internal_20_$__cuda_sm70_shflsync_idx_p) ;  /* 0x0000201000007944 */ /* 0x006fea0003c00000 */
[----:B-----5:R-:W-:-:S05]  /*14ad0*/  IMAD.IADD R0, R5, 0x1, R0 ;  /* 0x0000000105007824 */ /* 0x020fca00078e0200 */
        /* <DEDUP_REMOVED lines=34> */
[----:B------:R-:W-:Y:S02]  /*14d00*/  FMNMX.FTZ R0, R75, R0, !PT ;  /* 0x000000004b007209 */ /* 0x000fe40007810000 */
[----:B------:R-:W-:Y:S02]  /*14d10*/  FSEL R71, R26, -INF , P3 ;  /* 0xff8000001a477808 */ /* 0x000fe40001800000 */
[----:B------:R-:W-:-:S02]  /*14d20*/  FMNMX.FTZ R21, R12, R21, !PT ;  /* 0x000000150c157209 */ /* 0x000fc40007810000 */
[----:B------:R-:W-:Y:S02]  /*14d30*/  FMNMX.FTZ R0, R74, R0, !PT ;  /* 0x000000004a007209 */ /* 0x000fe40007810000 */
[----:B------:R-:W-:Y:S02]  /*14d40*/  FSEL R70, R25, -INF , P2 ;  /* 0xff80000019467808 */ /* 0x000fe40001000000 */
[----:B------:R-:W-:Y:S02]  /*14d50*/  FMNMX.FTZ R21, R71, R21, !PT ;  /* 0x0000001547157209 */ /* 0x000fe40007810000 */
[----:B------:R-:W-:Y:S02]  /*14d60*/  FMNMX.FTZ R0, R73, R0, !PT ;  /* 0x0000000049007209 */ /* 0x000fe40007810000 */
[----:B------:R-:W-:Y:S02]  /*14d70*/  FSEL R69, R24, -INF , P1 ;  /* 0xff80000018457808 */ /* 0x000fe40000800000 */
[----:B------:R-:W-:-:S02]  /*14d80*/  FMNMX.FTZ R21, R70, R21, !PT ;  /* 0x0000001546157209 */ /* 0x000fc40007810000 */
[----:B------:R-:W-:Y:S01]  /*14d90*/  FMNMX.FTZ R133, R72, R0, !PT ;  /* 0x0000000048857209 */ /* 0x000fe20007810000 */
[----:B------:R-:W-:Y:S01]  /*14da0*/  IMAD.MOV.U32 R0, RZ, RZ, 0x2 ;  /* 0x00000002ff007424 */ /* 0x000fe200078e00ff */
[----:B------:R-:W-:Y:S02]  /*14db0*/  FSEL R68, R23, -INF , P0 ;  /* 0xff80000017447808 */ /* 0x000fe40000000000 */
[----:B------:R-:W-:Y:S01]  /*14dc0*/  FMNMX.FTZ R21, R69, R21, !PT ;  /* 0x0000001545157209 */ /* 0x000fe20007810000 */
[----:B------:R-:W-:Y:S01]  /*14dd0*/  IMAD.MOV.U32 R4, RZ, RZ, R133 ;  /* 0x000000ffff047224 */ /* 0x000fe200078e0085 */
[----:B------:R-:W-:Y:S02]  /*14de0*/  MOV R2, 0x14e10 ;  /* 0x00014e1000027802 */ /* 0x000fe40000000f00 */
[----:B------:R-:W-:Y:S02]  /*14df0*/  FMNMX.FTZ R21, R68, R21, !PT ;  /* 0x0000001544157209 */ /* 0x000fe40007810000 */
[----:B-1----:R-:W-:Y:S05]  /*14e00*/  CALL.REL.NOINC `($__internal_19_$__cuda_sm70_shflsync_bfly_p) ;  /* 0x00001c5000007944 */ /* 0x002fea0003c00000 */
[----:B------:R-:W-:Y:S01]  /*14e10*/  FMNMX.FTZ R133, R133, R0, !PT ;  /* 0x0000000085857209 */ /* 0x000fe20007810000 */
[----:B------:R-:W-:Y:S01]  /*14e20*/  IMAD.MOV.U32 R0, RZ, RZ, 0x1 ;  /* 0x00000001ff007424 */ /* 0x000fe200078e00ff */
[----:B------:R-:W-:-:S03]  /*14e30*/  MOV R2, 0x14e60 ;  /* 0x00014e6000027802 */ /* 0x000fc60000000f00 */
[----:B------:R-:W-:Y:S02]  /*14e40*/  IMAD.MOV.U32 R4, RZ, RZ, R133 ;  /* 0x000000ffff047224 */ /* 0x000fe400078e0085 */
[----:B-1---5:R-:W-:Y:S05]  /*14e50*/  CALL.REL.NOINC `($__internal_19_$__cuda_sm70_shflsync_bfly_p) ;  /* 0x00001c0000007944 */ /* 0x022fea0003c00000 */
[----:B------:R-:W-:Y:S01]  /*14e60*/  FMNMX.FTZ R133, R133, R0, !PT ;  /* 0x0000000085857209 */ /* 0x000fe20007810000 */
[----:B------:R-:W-:Y:S01]  /*14e70*/  IMAD.MOV.U32 R4, RZ, RZ, R21 ;  /* 0x000000ffff047224 */ /* 0x000fe200078e0015 */
[----:B------:R-:W-:Y:S01]  /*14e80*/  MOV R2, 0x14eb0 ;  /* 0x00014eb000027802 */ /* 0x000fe20000000f00 */
[----:B------:R-:W-:Y:S02]  /*14e90*/  IMAD.MOV.U32 R0, RZ, RZ, 0x2 ;  /* 0x00000002ff007424 */ /* 0x000fe400078e00ff */
[----:B-1---5:R-:W-:Y:S05]  /*14ea0*/  CALL.REL.NOINC `($__internal_19_$__cuda_sm70_shflsync_bfly_p) ;  /* 0x00001bb000007944 */ /* 0x022fea0003c00000 */
[----:B------:R-:W-:Y:S01]  /*14eb0*/  FMNMX.FTZ R4, R21, R0, !PT ;  /* 0x0000000015047209 */ /* 0x000fe20007810000 */
[----:B------:R-:W-:Y:S01]  /*14ec0*/  IMAD.MOV.U32 R0, RZ, RZ, 0x1 ;  /* 0x00000001ff007424 */ /* 0x000fe200078e00ff */
[----:B------:R-:W-:Y:S02]  /*14ed0*/  MOV R2, 0x14ef0 ;  /* 0x00014ef000027802 */ /* 0x000fe40000000f00 */
[----:B-1---5:R-:W-:Y:S05]  /*14ee0*/  CALL.REL.NOINC `($__internal_19_$__cuda_sm70_shflsync_bfly_p) ;  /* 0x00001b7000007944 */ /* 0x022fea0003c00000 */
[----:B------:R-:W-:Y:S01]  /*14ef0*/  MOV R3, R0 ;  /* 0x0000000000037202 */ /* 0x000fe20000000f00 */
[----:B-1---5:R-:W-:Y:S05]  /*14f00*/  BRA `(.L_x_1232) ;  /* 0xffff107000007947 */ /* 0x022fea000383ffff */
.L_x_1136:
[----:B------:R-:W-:Y:S01]  /*14f10*/  MOV R3, 0x181f ;  /* 0x0000181f00037802 */ /* 0x000fe20000000f00 */
[----:B------:R2:W-:Y:S01]  /*14f20*/  STL [R1+0x4c], R5 ;  /* 0x00004c0501007387 */ /* 0x0005e20000100800 */
[----:B------:R-:W-:Y:S01]  /*14f30*/  MOV R2, 0x14f60 ;  /* 0x00014f6000027802 */ /* 0x000fe20000000f00 */
[----:B------:R-:W-:Y:S02]  /*14f40*/  IMAD.MOV.U32 R0, RZ, RZ, RZ ;  /* 0x000000ffff007224 */ /* 0x000fe400078e00ff */
[----:B-12---:R-:W-:Y:S05]  /*14f50*/  CALL.REL.NOINC `($__internal_20_$__cuda_sm70_shflsync_idx_p) ;  /* 0x00001b8000007944 */ /* 0x006fea0003c00000 */
[----:B-----5:R-:W-:Y:S01]  /*14f60*/  MOV R4, R0 ;  /* 0x0000000000047202 */ /* 0x020fe20000000f00 */
[----:B-1----:R-:W-:-:S05]  /*14f70*/  BRA `(.L_x_1233) ;  /* 0xffff26c000007947 */ /* 0x002fca000383ffff */
.L_x_1137:
[----:B------:R-:W-:Y:S01]  /*14f80*/  MOV R3, 0x181f ;  /* 0x0000181f00037802 */ /* 0x000fe20000000f00 */
[----:B------:R4:W-:Y:S01]  /*14f90*/  STL [R1+0x4c], R12 ;  /* 0x00004c0c01007387 */ /* 0x0009e20000100800 */
[----:B------:R-:W-:Y:S01]  /*14fa0*/  MOV R2, 0x14fd0 ;  /* 0x00014fd000027802 */ /* 0x000fe20000000f00 */
[----:B------:R-:W-:Y:S02]  /*14fb0*/  IMAD.MOV.U32 R0, RZ, RZ, RZ ;  /* 0x000000ffff007224 */ /* 0x000fe400078e00ff */
[----:B-1234-:R-:W-:Y:S05]  /*14fc0*/  CALL.REL.NOINC `($__internal_20_$__cuda_sm70_shflsync_idx_p) ;  /* 0x00001b1000007944 */ /* 0x01efea0003c00000 */
[----:B-1---5:R-:W-:-:S05]  /*14fd0*/  BRA `(.L_x_1234) ;  /* 0xffff268000007947 */ /* 0x022fca000383ffff */
.L_x_1138:
[----:B------:R-:W-:Y:S01]  /*14fe0*/  MOV R3, 0x181f ;  /* 0x0000181f00037802 */ /* 0x000fe20000000f00 */
[----:B------:R2:W-:Y:S01]  /*14ff0*/  STL [R1+0x4c], R5 ;  /* 0x00004c0501007387 */ /* 0x0005e20000100800 */
[----:B------:R-:W-:Y:S01]  /*15000*/  MOV R2, 0x15030 ;  /* 0x0001503000027802 */ /* 0x000fe20000000f00 */
[----:B------:R-:W-:Y:S02]  /*15010*/  IMAD.MOV.U32 R0, RZ, RZ, 0x1 ;  /* 0x00000001ff007424 */ /* 0x000fe400078e00ff */
[----:B-12---:R-:W-:Y:S05]  /*15020*/  CALL.REL.NOINC `($__internal_20_$__cuda_sm70_shflsync_idx_p) ;  /* 0x00001ab000007944 */ /* 0x006fea0003c00000 */
[----:B------:R-:W-:Y:S01]  /*15030*/  MOV R2, 0x15090 ;  /* 0x0001509000027802 */ /* 0x000fe20000000f00 */
[----:B------:R2:W-:Y:S01]  /*15040*/  STL [R1+0x4c], R12 ;  /* 0x00004c0c01007387 */ /* 0x0005e20000100800 */
[----:B-----5:R-:W-:Y:S01]  /*15050*/  IMAD.MOV.U32 R4, RZ, RZ, R0 ;  /* 0x000000ffff047224 */ /* 0x020fe200078e0000 */
[----:B------:R-:W-:Y:S01]  /*15060*/  MOV R0, 0x1 ;  /* 0x0000000100007802 */ /* 0x000fe20000000f00 */
[----:B------:R-:W-:Y:S02]  /*15070*/  IMAD.MOV.U32 R3, RZ, RZ, 0x181f ;  /* 0x0000181fff037424 */ /* 0x000fe400078e00ff */
[----:B-12---:R-:W-:Y:S05]  /*15080*/  CALL.REL.NOINC `($__internal_20_$__cuda_sm70_shflsync_idx_p) ;  /* 0x00001a5000007944 */ /* 0x006fea0003c00000 */
[----:B-1---5:R-:W-:-:S05]  /*15090*/  BRA `(.L_x_1235) ;  /* 0xffff283000007947 */ /* 0x022fca000383ffff */
.L_x_1141:
[----:B------:R-:W-:Y:S01]  /*150a0*/  MOV R3, 0x181f ;  /* 0x0000181f00037802 */ /* 0x000fe20000000f00 */
[----:B------:R1:W-:Y:S01]  /*150b0*/  STL [R1+0x4c], R8 ;  /* 0x00004c0801007387 */ /* 0x0003e20000100800 */
[----:B------:R-:W-:Y:S01]  /*150c0*/  MOV R2, 0x150f0 ;  /* 0x000150f000027802 */ /* 0x000fe20000000f00 */
[----:B------:R-:W-:Y:S02]  /*150d0*/  IMAD.MOV.U32 R0, RZ, RZ, RZ ;  /* 0x000000ffff007224 */ /* 0x000fe400078e00ff */
[----:B-1----:R-:W-:Y:S05]  /*150e0*/  CALL.REL.NOINC `($__internal_20_$__cuda_sm70_shflsync_idx_p) ;  /* 0x000019f000007944 */ /* 0x002fea0003c00000 */
[----:B-----5:R-:W-:Y:S01]  /*150f0*/  MOV R4, R0 ;  /* 0x0000000000047202 */ /* 0x020fe20000000f00 */
[----:B-1----:R-:W-:-:S05]  /*15100*/  BRA `(.L_x_1236) ;  /* 0xffff389000007947 */ /* 0x002fca000383ffff */
.L_x_1142:
[----:B------:R-:W-:Y:S01]  /*15110*/  MOV R3, 0x181f ;  /* 0x0000181f00037802 */ /* 0x000fe20000000f00 */
[----:B------:R3:W-:Y:S01]  /*15120*/  STL [R1+0x4c], R9 ;  /* 0x00004c0901007387 */ /* 0x0007e20000100800 */
[----:B------:R-:W-:Y:S01]  /*15130*/  MOV R2, 0x15160 ;  /* 0x0001516000027802 */ /* 0x000fe20000000f00 */
[----:B------:R-:W-:Y:S02]  /*15140*/  IMAD.MOV.U32 R0, RZ, RZ, RZ ;  /* 0x000000ffff007224 */ /* 0x000fe400078e00ff */
[----:B-123--:R-:W-:Y:S05]  /*15150*/  CALL.REL.NOINC `($__internal_20_$__cuda_sm70_shflsync_idx_p) ;  /* 0x0000198000007944 */ /* 0x00efea0003c00000 */
[----:B-1---5:R-:W-:-:S05]  /*15160*/  BRA `(.L_x_1237) ;  /* 0xffff385000007947 */ /* 0x022fca000383ffff */
.L_x_1143:
[----:B--2---:R-:W-:Y:S01]  /*15170*/  MOV R3, 0x181f ;  /* 0x0000181f00037802 */ /* 0x004fe20000000f00 */
[----:B------:R2:W-:Y:S01]  /*15180*/  STL [R1+0x4c], R8 ;  /* 0x00004c0801007387 */ /* 0x0005e20000100800 */
[----:B------:R-:W-:Y:S01]  /*15190*/  MOV R2, 0x151c0 ;  /* 0x000151c000027802 */ /* 0x000fe20000000f00 */
[----:B------:R-:W-:Y:S03]  /*151a0*/  IMAD.MOV.U32 R0, RZ, RZ, 0x1 ;  /* 0x00000001ff007424 */ /* 0x000fe600078e00ff */
        /* <DEDUP_REMOVED lines=8> */
.L_x_1144:
[----:B------:R-:W-:Y:S01]  /*15230*/  MOV R3, 0x1c1f ;  /* 0x00001c1f00037802 */ /* 0x000fe20000000f00 */
[----:B------:R1:W-:Y:S01]  /*15240*/  STL [R1+0x4c], R4 ;  /* 0x00004c0401007387 */ /* 0x0003e20000100800 */
[----:B------:R-:W-:Y:S01]  /*15250*/  MOV R2, 0x15280 ;  /* 0x0001528000027802 */ /* 0x000fe20000000f00 */
[----:B------:R-:W-:Y:S02]  /*15260*/  IMAD.MOV.U32 R0, RZ, RZ, RZ ;  /* 0x000000ffff007224 */ /* 0x000fe400078e00ff */
[----:B-1----:R-:W-:Y:S05]  /*15270*/  CALL.REL.NOINC `($__internal_20_$__cuda_sm70_shflsync_idx_p) ;  /* 0x0000186000007944 */ /* 0x002fea0003c00000 */
[----:B-1---5:R-:W-:-:S05]  /*15280*/  BRA `(.L_x_1239) ;  /* 0xffff3c9000007947 */ /* 0x022fca000383ffff */
.L_x_1145:
[----:B------:R-:W-:Y:S01]  /*15290*/  MOV R3, 0x1c1f ;  /* 0x00001c1f00037802 */ /* 0x000fe20000000f00 */
[----:B------:R2:W-:Y:S01]  /*152a0*/  STL [R1+0x4c], R4 ;  /* 0x00004c0401007387 */ /* 0x0005e20000100800 */
[----:B------:R-:W-:Y:S01]  /*152b0*/  MOV R2, 0x152e0 ;  /* 0x000152e000027802 */ /* 0x000fe20000000f00 */
[----:B------:R-:W-:Y:S02]  /*152c0*/  IMAD.MOV.U32 R0, RZ, RZ, 0x1 ;  /* 0x00000001ff007424 */ /* 0x000fe400078e00ff */
[----:B-12---:R-:W-:Y:S05]  /*152d0*/  CALL.REL.NOINC `($__internal_20_$__cuda_sm70_shflsync_idx_p) ;  /* 0x0000180000007944 */ /* 0x006fea0003c00000 */
[----:B------:R-:W2:Y:S01]  /*152e0*/  LDL.LU R7, [R1+0x28] ;  /* 0x0000280001077983 */ /* 0x000ea20000300800 */
[----:B-----5:R-:W-:Y:S03]  /*152f0*/  IMAD.IADD R0, R5, 0x1, R0 ;  /* 0x0000000105007824 */ /* 0x020fe600078e0200 */
[----:B------:R-:W3:Y:S02]  /*15300*/  LDL.LU R4, [R1+0x24] ;  /* 0x0000240001047983 */ /* 0x000ee40000300800 */
[C---:B------:R-:W-:Y:S02]  /*15310*/  ISETP.GT.AND P1, PT, R0.reuse, RZ, PT ;  /* 0x000000ff0000720c */ /* 0x040fe40003f24270 */
[C---:B------:R-:W-:Y:S01]  /*15320*/  ISETP.GT.AND P0, PT, R0.reuse, 0x1, PT ;  /* 0x000000010000780c */ /* 0x040fe20003f04270 */
[----:B------:R-:W4:Y:S01]  /*15330*/  LDL.LU R3, [R1+0x20] ;  /* 0x0000200001037983 */ /* 0x000f220000300800 */
[C---:B------:R-:W-:Y:S02]  /*15340*/  ISETP.GT.AND P3, PT, R0.reuse, 0x8, PT ;  /* 0x000000080000780c */ /* 0x040fe40003f64270 */
[C---:B------:R-:W-:Y:S01]  /*15350*/  ISETP.GT.AND P4, PT, R0.reuse, 0x9, PT ;  /* 0x000000090000780c */ /* 0x040fe20003f84270 */
[----:B------:R-:W4:Y:S01]  /*15360*/  LDL.LU R2, [R1+0x1c] ;  /* 0x00001c0001027983 */ /* 0x000f220000300800 */
[C---:B------:R-:W-:Y:S04]  /*15370*/  ISETP.GT.AND P2, PT, R0.reuse, 0x10, PT ;  /* 0x000000100000780c */ /* 0x040fe80003f44270 */
[----:B------:R-:W-:Y:S02]  /*15380*/  FSEL R25, R171, -INF , P2 ;  /* 0xff800000ab197808 */ /* 0x000fe40001000000 */
[C---:B------:R-:W-:Y:S04]  /*15390*/  ISETP.GT.AND P2, PT, R0.reuse, 0x21, PT ;  /* 0x000000210000780c */ /* 0x040fe80003f44270 */
[----:B------:R-:W-:Y:S02]  /*153a0*/  FSEL R9, R179, -INF , P2 ;  /* 0xff800000b3097808 */ /* 0x000fe40001000000 */
[----:B--2---:R-:W-:Y:S02]  /*153b0*/  FSEL R5, R7, -INF , P1 ;  /* 0xff80000007057808 */ /* 0x004fe40000800000 */
[----:B------:R-:W-:Y:S02]  /*153c0*/  ISETP.GT.AND P1, PT, R0, 0x11, PT ;  /* 0x000000110000780c */ /* 0x000fe40003f24270 */
[----:B---3--:R-:W-:Y:S02]  /*153d0*/  FSEL R132, R4, -INF , P0 ;  /* 0xff80000004847808 */ /* 0x008fe40000000000 */
[----:B------:R-:W-:Y:S02]  /*153e0*/  ISETP.GT.AND P0, PT, R0, 0x18, PT ;  /* 0x000000180000780c */ /* 0x000fe40003f04270 */
[----:B------:R-:W-:Y:S02]  /*153f0*/  FSEL R24, R170, -INF , P1 ;  /* 0xff800000aa187808 */ /* 0x000fe40000800000 */
[----:B----4-:R-:W-:Y:S02]  /*15400*/  FSEL R27, R3, -INF , P3 ;  /* 0xff800000031b7808 */ /* 0x010fe40001800000 */
[----:B------:R-:W-:Y:S02]  /*15410*/  ISETP.GT.AND P3, PT, R0, 0x20, PT ;  /* 0x000000200000780c */ /* 0x000fe40003f64270 */
[----:B------:R-:W-:Y:S02]  /*15420*/  FSEL R26, R2, -INF , P4 ;  /* 0xff800000021a7808 */ /* 0x000fe40002000000 */
[C---:B------:R-:W-:Y:S02]  /*15430*/  ISETP.GT.AND P4, PT, R0.reuse, 0x19, PT ;  /* 0x000000190000780c */ /* 0x040fe40003f84270 */
        /* <DEDUP_REMOVED lines=19> */
[----:B------:R-:W-:Y:S02]  /*15570*/  FSEL R10, R177, -INF , P3 ;  /* 0xff800000b10a7808 */ /* 0x000fe40001800000 */
[----:B------:R-:W-:Y:S02]  /*15580*/  FMNMX.FTZ R168, R22, R2, !PT ;  /* 0x0000000216a87209 */ /* 0x000fe40007810000 */
[----:B------:R-:W-:Y:S01]  /*15590*/  FMNMX.FTZ R4, R14, R0, !PT ;  /* 0x000000000e047209 */ /* 0x000fe20007810000 */
[----:B------:R-:W-:Y:S01]  /*155a0*/  IMAD.MOV.U32 R0, RZ, RZ, 0x2 ;  /* 0x00000002ff007424 */ /* 0x000fe200078e00ff */
[----:B------:R-:W-:Y:S02]  /*155b0*/  FMNMX.FTZ R168, R10, R168, !PT ;  /* 0x000000a80aa87209 */ /* 0x000fe40007810000 */
[----:B------:R-:W-:Y:S02]  /*155c0*/  FMNMX.FTZ R4, R13, R4, !PT ;  /* 0x000000040d047209 */ /* 0x000fe40007810000 */
[----:B------:R-:W-:Y:S02]  /*155d0*/  FSEL R8, R176, -INF , P1 ;  /* 0xff800000b0087808 */ /* 0x000fe40000800000 */
[----:B------:R-:W-:Y:S02]  /*155e0*/  FMNMX.FTZ R168, R9, R168, !PT ;  /* 0x000000a809a87209 */ /* 0x000fe40007810000 */
[----:B------:R-:W-:Y:S02]  /*155f0*/  FMNMX.FTZ R4, R12, R4, !PT ;  /* 0x000000040c047209 */ /* 0x000fe40007810000 */
[----:B------:R-:W-:Y:S02]  /*15600*/  FSEL R7, R178, -INF , P0 ;  /* 0xff800000b2077808 */ /* 0x000fe40000000000 */
[----:B------:R-:W-:Y:S02]  /*15610*/  FMNMX.FTZ R168, R8, R168, !PT ;  /* 0x000000a808a87209 */ /* 0x000fe40007810000 */
[----:B------:R-:W-:Y:S02]  /*15620*/  FMNMX.FTZ R4, R11, R4, !PT ;  /* 0x000000040b047209 */ /* 0x000fe40007810000 */
[----:B------:R-:W-:Y:S02]  /*15630*/  FMNMX.FTZ R168, R7, R168, !PT ;  /* 0x000000a807a87209 */ /* 0x000fe40007810000 */
[----:B------:R-:W-:Y:S02]  /*15640*/  MOV R2, 0x15660 ;  /* 0x0001566000027802 */ /* 0x000fe40000000f00 */
[----:B-1----:R-:W-:Y:S05]  /*15650*/  CALL.REL.NOINC `($__internal_19_$__cuda_sm70_shflsync_bfly_p) ;  /* 0x0000140000007944 */ /* 0x002fea0003c00000 */
[----:B------:R-:W-:Y:S01]  /*15660*/  FMNMX.FTZ R4, R4, R0, !PT ;  /* 0x0000000004047209 */ /* 0x000fe20007810000 */
[----:B------:R-:W-:Y:S01]  /*15670*/  IMAD.MOV.U32 R0, RZ, RZ, 0x1 ;  /* 0x00000001ff007424 */ /* 0x000fe200078e00ff */
[----:B------:R-:W-:Y:S02]  /*15680*/  MOV R2, 0x156a0 ;  /* 0x000156a000027802 */ /* 0x000fe40000000f00 */
        /* <DEDUP_REMOVED lines=10> */
[----:B-1---5:R-:W-:-:S05]  /*15730*/  BRA `(.L_x_1240) ;  /* 0xffff3d5000007947 */ /* 0x022fca000383ffff */
.L_x_1148:
[----:B------:R-:W-:Y:S01]  /*15740*/  MOV R3, 0x181f ;  /* 0x0000181f00037802 */ /* 0x000fe20000000f00 */
[----:B------:R2:W-:Y:S01]  /*15750*/  STL [R1+0x4c], R6 ;  /* 0x00004c0601007387 */ /* 0x0005e20000100800 */
[----:B------:R-:W-:Y:S01]  /*15760*/  MOV R2, 0x15790 ;  /* 0x0001579000027802 */ /* 0x000fe20000000f00 */
[----:B------:R-:W-:Y:S02]  /*15770*/  IMAD.MOV.U32 R0, RZ, RZ, RZ ;  /* 0x000000ffff007224 */ /* 0x000fe400078e00ff */
[----:B-1234-:R-:W-:Y:S05]  /*15780*/  CALL.REL.NOINC `($__internal_20_$__cuda_sm70_shflsync_idx_p) ;  /* 0x0000135000007944 */ /* 0x01efea0003c00000 */
[----:B-1---5:R-:W-:-:S05]  /*15790*/  BRA `(.L_x_1241) ;  /* 0xffff586000007947 */ /* 0x022fca000383ffff */
.L_x_1151:
[----:B--2---:R-:W-:Y:S01]  /*157a0*/  MOV R3, 0x181f ;  /* 0x0000181f00037802 */ /* 0x004fe20000000f00 */
        /* <DEDUP_REMOVED lines=11> */
.L_x_1154:
[----:B------:R-:W-:Y:S01]  /*15860*/  MOV R3, 0x181f ;  /* 0x0000181f00037802 */ /* 0x000fe20000000f00 */
[----:B------:R1:W-:Y:S01]  /*15870*/  STL [R1+0x4c], R8 ;  /* 0x00004c0801007387 */ /* 0x0003e20000100800 */
[----:B------:R-:W-:Y:S01]  /*15880*/  MOV R2, 0x158b0 ;  /* 0x000158b000027802 */ /* 0x000fe20000000f00 */
[----:B------:R-:W-:Y:S02]  /*15890*/  IMAD.MOV.U32 R0, RZ, RZ, RZ ;  /* 0x000000ffff007224 */ /* 0x000fe400078e00ff */
[----:B-1----:R-:W-:Y:S05]  /*158a0*/  CALL.REL.NOINC `($__internal_20_$__cuda_sm70_shflsync_idx_p) ;  /* 0x0000123000007944 */ /* 0x002fea0003c00000 */
[----:B-----5:R-:W-:Y:S01]  /*158b0*/  MOV R4, R0 ;  /* 0x0000000000047202 */ /* 0x020fe20000000f00 */
[----:B-1----:R-:W-:-:S05]  /*158c0*/  BRA `(.L_x_1243) ;  /* 0xffff6a5000007947 */ /* 0x002fca000383ffff */
.L_x_1155:
[----:B------:R-:W-:Y:S01]  /*158d0*/  MOV R3, 0x181f ;  /* 0x0000181f00037802 */ /* 0x000fe20000000f00 */
[----:B------:R3:W-:Y:S01]  /*158e0*/  STL [R1+0x4c], R9 ;  /* 0x00004c0901007387 */ /* 0x0007e20000100800 */
[----:B------:R-:W-:Y:S01]  /*158f0*/  MOV R2, 0x15920 ;  /* 0x0001592000027802 */ /* 0x000fe20000000f00 */
[----:B------:R-:W-:Y:S02]  /*15900*/  IMAD.MOV.U32 R0, RZ, RZ, RZ ;  /* 0x000000ffff007224 */ /* 0x000fe400078e00ff */
[----:B-123--:R-:W-:Y:S05]  /*15910*/  CALL.REL.NOINC `($__internal_20_$__cuda_sm70_shflsync_idx_p) ;  /* 0x000011c000007944 */ /* 0x00efea0003c00000 */
[----:B-1---5:R-:W-:-:S05]  /*15920*/  BRA `(.L_x_1244) ;  /* 0xffff6a1000007947 */ /* 0x022fca000383ffff */
.L_x_1156:
        /* <DEDUP_REMOVED lines=12> */
.L_x_1157:
[----:B------:R-:W-:Y:S02]  /*159f0*/  MOV R0, 0x2 ;  /* 0x0000000200007802 */ /* 0x000fe40000000f00 */
[----:B------:R-:W-:Y:S02]  /*15a00*/  MOV R2, 0x15a20 ;  /* 0x00015a2000027802 */ /* 0x000fe40000000f00 */
[----:B------:R-:W-:Y:S05]  /*15a10*/  CALL.REL.NOINC `($__internal_19_$__cuda_sm70_shflsync_bfly_p) ;  /* 0x0000104000007944 */ /* 0x000fea0003c00000 */
[----:B-1---5:R-:W-:-:S05]  /*15a20*/  BRA `(.L_x_1246) ;  /* 0xffff6e3000007947 */ /* 0x022fca000383ffff */
.L_x_1158:
[----:B------:R-:W-:Y:S02]  /*15a30*/  MOV R0, 0x1 ;  /* 0x0000000100007802 */ /* 0x000fe40000000f00 */
[----:B------:R-:W-:Y:S02]  /*15a40*/  MOV R2, 0x15a60 ;  /* 0x00015a6000027802 */ /* 0x000fe40000000f00 */
[----:B------:R-:W-:Y:S05]  /*15a50*/  CALL.REL.NOINC `($__internal_19_$__cuda_sm70_shflsync_bfly_p) ;  /* 0x0000100000007944 */ /* 0x000fea0003c00000 */
[----:B------:R-:W-:Y:S01]  /*15a60*/  FMNMX.FTZ R133, R4, R0, !PT ;  /* 0x0000000004857209 */ /* 0x000fe20007810000 */
[----:B-----5:R-:W-:Y:S01]  /*15a70*/  IMAD.MOV.U32 R4, RZ, RZ, R5 ;  /* 0x000000ffff047224 */ /* 0x020fe200078e0005 */
[----:B------:R-:W-:Y:S01]  /*15a80*/  MOV R2, 0x15ab0 ;  /* 0x00015ab000027802 */ /* 0x000fe20000000f00 */
[----:B------:R-:W-:Y:S02]  /*15a90*/  IMAD.MOV.U32 R0, RZ, RZ, 0x2 ;  /* 0x00000002ff007424 */ /* 0x000fe400078e00ff */
[----:B-1----:R-:W-:Y:S05]  /*15aa0*/  CALL.REL.NOINC `($__internal_19_$__cuda_sm70_shflsync_bfly_p) ;  /* 0x00000fb000007944 */ /* 0x002fea0003c00000 */
[----:B-----5:R-:W-:Y:S01]  /*15ab0*/  FMNMX.FTZ R4, R5, R0, !PT ;  /* 0x0000000005047209 */ /* 0x020fe20007810000 */
[----:B------:R-:W-:Y:S01]  /*15ac0*/  IMAD.MOV.U32 R0, RZ, RZ, 0x1 ;  /* 0x00000001ff007424 */ /* 0x000fe200078e00ff */
[----:B------:R-:W-:Y:S02]  /*15ad0*/  MOV R2, 0x15af0 ;  /* 0x00015af000027802 */ /* 0x000fe40000000f00 */
[----:B-1----:R-:W-:Y:S05]  /*15ae0*/  CALL.REL.NOINC `($__internal_19_$__cuda_sm70_shflsync_bfly_p) ;  /* 0x00000f7000007944 */ /* 0x002fea0003c00000 */
[----:B-1---5:R-:W-:-:S05]  /*15af0*/  BRA `(.L_x_1247) ;  /* 0xffff6dd000007947 */ /* 0x022fca000383ffff */
.L_x_1160:
[----:B------:R1:W5:Y:S01]  /*15b00*/  LDL R4, [R1+0x54] ;  /* 0x0000540001047983 */ /* 0x0003620000100800 */
[----:B------:R-:W-:-:S02]  /*15b10*/  MOV R0, 0x2 ;  /* 0x0000000200007802 */ /* 0x000fc40000000f00 */
[----:B------:R-:W-:Y:S02]  /*15b20*/  MOV R2, 0x15b40 ;  /* 0x00015b4000027802 */ /* 0x000fe40000000f00 */
[----:B-1---5:R-:W-:Y:S05]  /*15b30*/  CALL.REL.NOINC `($__internal_19_$__cuda_sm70_shflsync_bfly_p) ;  /* 0x00000f2000007944 */ /* 0x022fea0003c00000 */
[----:B-1---5:R-:W-:Y:S05]  /*15b40*/  BRA `(.L_x_1248) ;  /* 0xffff869000007947 */ /* 0x022fea000383ffff */
.L_x_1161:
[----:B------:R-:W-:Y:S01]  /*15b50*/  IMAD.MOV.U32 R4, RZ, RZ, R5 ;  /* 0x000000ffff047224 */ /* 0x000fe200078e0005 */
[----:B------:R-:W-:Y:S02]  /*15b60*/  MOV R0, 0x1 ;  /* 0x0000000100007802 */ /* 0x000fe40000000f00 */
[----:B------:R-:W-:Y:S02]  /*15b70*/  MOV R2, 0x15b90 ;  /* 0x00015b9000027802 */ /* 0x000fe40000000f00 */
[----:B------:R-:W-:Y:S05]  /*15b80*/  CALL.REL.NOINC `($__internal_19_$__cuda_sm70_shflsync_bfly_p) ;  /* 0x00000ed000007944 */ /* 0x000fea0003c00000 */
[----:B------:R2:W5:Y:S02]  /*15b90*/  LDL R4, [R1+0x50] ;  /* 0x0000500001047983 */ /* 0x0005640000100800 */
[----:B-----5:R-:W-:Y:S01]  /*15ba0*/  FADD.FTZ R5, R5, R0 ;  /* 0x0000000005057221 */ /* 0x020fe20000010000 */
[----:B------:R-:W-:Y:S02]  /*15bb0*/  MOV R0, 0x2 ;  /* 0x0000000200007802 */ /* 0x000fe40000000f00 */
[----:B------:R-:W-:Y:S02]  /*15bc0*/  MOV R2, 0x15be0 ;  /* 0x00015be000027802 */ /* 0x000fe40000000f00 */
[----:B-12---:R-:W-:Y:S05]  /*15bd0*/  CALL.REL.NOINC `($__internal_19_$__cuda_sm70_shflsync_bfly_p) ;  /* 0x00000e8000007944 */ /* 0x006fea0003c00000 */
[----:B------:R-:W2:Y:S02]  /*15be0*/  LDL.LU R2, [R1+0x50] ;  /* 0x0000500001027983 */ /* 0x000ea40000300800 */
[----:B--2---:R-:W-:Y:S01]  /*15bf0*/  FADD.FTZ R4, R2, R0 ;  /* 0x0000000002047221 */ /* 0x004fe20000010000 */
[----:B------:R-:W-:-:S02]  /*15c00*/  MOV R0, 0x1 ;  /* 0x0000000100007802 */ /* 0x000fc40000000f00 */
[----:B------:R-:W-:Y:S02]  /*15c10*/  MOV R2, 0x15c30 ;  /* 0x00015c3000027802 */ /* 0x000fe40000000f00 */
[----:B-1---5:R-:W-:Y:S05]  /*15c20*/  CALL.REL.NOINC `($__internal_19_$__cuda_sm70_shflsync_bfly_p) ;  /* 0x00000e3000007944 */ /* 0x022fea0003c00000 */
[----:B------:R-:W-:Y:S01]  /*15c30*/  MOV R3, R0 ;  /* 0x0000000000037202 */ /* 0x000fe20000000f00 */
[----:B-1---5:R-:W-:Y:S05]  /*15c40*/  BRA `(.L_x_1249) ;  /* 0xffff862000007947 */ /* 0x022fea000383ffff */
.L_x_1168:
[----:B--234-:R2:W-:Y:S01]  /*15c50*/  STL [R1+0x4c], R5 ;  /* 0x00004c0501007387 */ /* 0x01c5e20000100800 */
[----:B------:R-:W-:Y:S01]  /*15c60*/  IMAD.MOV.U32 R0, RZ, RZ, RZ ;  /* 0x000000ffff007224 */ /* 0x000fe200078e00ff */
[----:B------:R-:W-:Y:S02]  /*15c70*/  MOV R3, 0x181f ;  /* 0x0000181f00037802 */ /* 0x000fe40000000f00 */
[----:B------:R-:W-:Y:S02]  /*15c80*/  MOV R2, 0x15ca0 ;  /* 0x00015ca000027802 */ /* 0x000fe40000000f00 */
[----:B-12---:R-:W-:Y:S05]  /*15c90*/  CALL.REL.NOINC `($__internal_20_$__cuda_sm70_shflsync_idx_p) ;  /* 0x00000e4000007944 */ /* 0x006fea0003c00000 */
[----:B-----5:R-:W-:Y:S01]  /*15ca0*/  MOV R4, R0 ;  /* 0x0000000000047202 */ /* 0x020fe20000000f00 */
[----:B-1----:R-:W-:Y:S05]  /*15cb0*/  BRA `(.L_x_1250) ;  /* 0xffffa26000007947 */ /* 0x002fea000383ffff */
.L_x_1169:
[----:B------:R4:W-:Y:S01]  /*15cc0*/  STL [R1+0x4c], R14 ;  /* 0x00004c0e01007387 */ /* 0x0009e20000100800 */
[----:B------:R-:W-:Y:S01]  /*15cd0*/  IMAD.MOV.U32 R0, RZ, RZ, RZ ;  /* 0x000000ffff007224 */ /* 0x000fe200078e00ff */
[----:B------:R-:W-:Y:S02]  /*15ce0*/  MOV R3, 0x181f ;  /* 0x0000181f00037802 */ /* 0x000fe40000000f00 */
[----:B------:R-:W-:-:S02]  /*15cf0*/  MOV R2, 0x15d10 ;  /* 0x00015d1000027802 */ /* 0x000fc40000000f00 */
[----:B-1234-:R-:W-:Y:S05]  /*15d00*/  CALL.REL.NOINC `($__internal_20_$__cuda_sm70_shflsync_idx_p) ;  /* 0x00000dd000007944 */ /* 0x01efea0003c00000 */
[----:B-1---5:R-:W-:Y:S05]  /*15d10*/  BRA `(.L_x_1251) ;  /* 0xffffa22000007947 */ /* 0x022fea000383ffff */
.L_x_1172:
[----:B------:R4:W-:Y:S01]  /*15d20*/  STL [R1+0x4c], R5 ;  /* 0x00004c0501007387 */ /* 0x0009e20000100800 */
[----:B--2---:R-:W-:Y:S01]  /*15d30*/  IMAD.MOV.U32 R0, RZ, RZ, 0x1 ;  /* 0x00000001ff007424 */ /* 0x004fe200078e00ff */
[----:B------:R-:W-:-:S02]  /*15d40*/  MOV R3, 0x181f ;  /* 0x0000181f00037802 */ /* 0x000fc40000000f00 */
[----:B------:R-:W-:Y:S02]  /*15d50*/  MOV R2, 0x15d70 ;  /* 0x00015d7000027802 */ /* 0x000fe40000000f00 */
[----:B-1-34-:R-:W-:Y:S05]  /*15d60*/  CALL.REL.NOINC `($__internal_20_$__cuda_sm70_shflsync_idx_p) ;  /* 0x00000d7000007944 */ /* 0x01afea0003c00000 */
[----:B------:R2:W-:Y:S01]  /*15d70*/  STL [R1+0x4c], R14 ;  /* 0x00004c0e01007387 */ /* 0x0005e20000100800 */
[----:B-----5:R-:W-:Y:S01]  /*15d80*/  IMAD.MOV.U32 R4, RZ, RZ, R0 ;  /* 0x000000ffff047224 */ /* 0x020fe200078e0000 */
[----:B------:R-:W-:Y:S01]  /*15d90*/  MOV R0, 0x1 ;  /* 0x0000000100007802 */ /* 0x000fe20000000f00 */
[----:B------:R-:W-:Y:S01]  /*15da0*/  IMAD.MOV.U32 R3, RZ, RZ, 0x181f ;  /* 0x0000181fff037424 */ /* 0x000fe200078e00ff */
[----:B------:R-:W-:Y:S02]  /*15db0*/  MOV R2, 0x15dd0 ;  /* 0x00015dd000027802 */ /* 0x000fe40000000f00 */
[----:B-12---:R-:W-:Y:S05]  /*15dc0*/  CALL.REL.NOINC `($__internal_20_$__cuda_sm70_shflsync_idx_p) ;  /* 0x00000d1000007944 */ /* 0x006fea0003c00000 */
[----:B-1---5:R-:W-:Y:S05]  /*15dd0*/  BRA `(.L_x_1252) ;  /* 0xffffa3b000007947 */ /* 0x022fea000383ffff */
.L_x_1175:
[----:B------:R3:W-:Y:S01]  /*15de0*/  STL [R1+0x4c], R5 ;  /* 0x00004c0501007387 */ /* 0x0007e20000100800 */
[----:B--2---:R-:W-:Y:S01]  /*15df0*/  IMAD.MOV.U32 R0, RZ, RZ, 0x2 ;  /* 0x00000002ff007424 */ /* 0x004fe200078e00ff */
[----:B-1----:R-:W-:Y:S02]  /*15e00*/  MOV R3, 0x181f ;  /* 0x0000181f00037802 */ /* 0x002fe40000000f00 */
[----:B------:R-:W-:Y:S02]  /*15e10*/  MOV R2, 0x15e30 ;  /* 0x00015e3000027802 */ /* 0x000fe40000000f00 */
[----:B---34-:R-:W-:Y:S05]  /*15e20*/  CALL.REL.NOINC `($__internal_20_$__cuda_sm70_shflsync_idx_p) ;  /* 0x00000cb000007944 */ /* 0x018fea0003c00000 */
[----:B-----5:R-:W-:Y:S01]  /*15e30*/  MOV R4, R0 ;  /* 0x0000000000047202 */ /* 0x020fe20000000f00 */
[----:B-1----:R-:W-:Y:S05]  /*15e40*/  BRA `(.L_x_1253) ;  /* 0xffffa53000007947 */ /* 0x002fea000383ffff */
.L_x_1176:
[----:B------:R4:W-:Y:S01]  /*15e50*/  STL [R1+0x4c], R14 ;  /* 0x00004c0e01007387 */ /* 0x0009e20000100800 */
[----:B--2---:R-:W-:Y:S01]  /*15e60*/  IMAD.MOV.U32 R0, RZ, RZ, 0x2 ;  /* 0x00000002ff007424 */ /* 0x004fe200078e00ff */
[----:B-1----:R-:W-:-:S02]  /*15e70*/  MOV R3, 0x181f ;  /* 0x0000181f00037802 */ /* 0x002fc40000000f00 */
[----:B------:R-:W-:Y:S02]  /*15e80*/  MOV R2, 0x15ea0 ;  /* 0x00015ea000027802 */ /* 0x000fe40000000f00 */
[----:B---34-:R-:W-:Y:S05]  /*15e90*/  CALL.REL.NOINC `($__internal_20_$__cuda_sm70_shflsync_idx_p) ;  /* 0x00000c4000007944 */ /* 0x018fea0003c00000 */
[----:B-1---5:R-:W-:Y:S05]  /*15ea0*/  BRA `(.L_x_1254) ;  /* 0xffffa4f000007947 */ /* 0x022fea000383ffff */
.L_x_1179:
[----:B------:R1:W-:Y:S01]  /*15eb0*/  STL [R1+0x4c], R5 ;  /* 0x00004c0501007387 */ /* 0x0003e20000100800 */
[----:B----4-:R-:W-:Y:S01]  /*15ec0*/  IMAD.MOV.U32 R0, RZ, RZ, 0x3 ;  /* 0x00000003ff007424 */ /* 0x010fe200078e00ff */
[----:B-1----:R-:W-:Y:S02]  /*15ed0*/  MOV R3, 0x181f ;  /* 0x0000181f00037802 */ /* 0x002fe40000000f00 */
[----:B------:R-:W-:Y:S02]  /*15ee0*/  MOV R2, 0x15f00 ;  /* 0x00015f0000027802 */ /* 0x000fe40000000f00 */
[----:B--23--:R-:W-:Y:S05]  /*15ef0*/  CALL.REL.NOINC `($__internal_20_$__cuda_sm70_shflsync_idx_p) ;  /* 0x00000be000007944 */ /* 0x00cfea0003c00000 */
[----:B------:R2:W-:Y:S01]  /*15f00*/  STL [R1+0x4c], R14 ;  /* 0x00004c0e01007387 */ /* 0x0005e20000100800 */
[----:B-----5:R-:W-:Y:S01]  /*15f10*/  IMAD.MOV.U32 R4, RZ, RZ, R0 ;  /* 0x000000ffff047224 */ /* 0x020fe200078e0000 */
[----:B------:R-:W-:Y:S01]  /*15f20*/  MOV R0, 0x3 ;  /* 0x0000000300007802 */ /* 0x000fe20000000f00 */
[----:B------:R-:W-:Y:S01]  /*15f30*/  IMAD.MOV.U32 R3, RZ, RZ, 0x181f ;  /* 0x0000181fff037424 */ /* 0x000fe200078e00ff */
[----:B------:R-:W-:Y:S02]  /*15f40*/  MOV R2, 0x15f60 ;  /* 0x00015f6000027802 */ /* 0x000fe40000000f00 */
[----:B-12---:R-:W-:Y:S05]  /*15f50*/  CALL.REL.NOINC `($__internal_20_$__cuda_sm70_shflsync_idx_p) ;  /* 0x00000b8000007944 */ /* 0x006fea0003c00000 */
[----:B-1---5:R-:W-:Y:S05]  /*15f60*/  BRA `(.L_x_1255) ;  /* 0xffffa63000007947 */ /* 0x022fea000383ffff */
.L_x_1181:
[----:B------:R1:W-:Y:S01]  /*15f70*/  STL [R1+0x4c], R5 ;  /* 0x00004c0501007387 */ /* 0x0003e20000100800 */
[----:B------:R-:W-:Y:S01]  /*15f80*/  IMAD.MOV.U32 R0, RZ, RZ, RZ ;  /* 0x000000ffff007224 */ /* 0x000fe200078e00ff */
[----:B------:R-:W-:-:S02]  /*15f90*/  MOV R3, 0x1c1f ;  /* 0x00001c1f00037802 */ /* 0x000fc40000000f00 */
[----:B------:R-:W-:Y:S02]  /*15fa0*/  MOV R2, 0x15fc0 ;  /* 0x00015fc000027802 */ /* 0x000fe40000000f00 */
[----:B-1----:R-:W-:Y:S05]  /*15fb0*/  CALL.REL.NOINC `($__internal_20_$__cuda_sm70_shflsync_idx_p) ;  /* 0x00000b2000007944 */ /* 0x002fea0003c00000 */
[----:B-----5:R-:W-:Y:S01]  /*15fc0*/  MOV R4, R0 ;  /* 0x0000000000047202 */ /* 0x020fe20000000f00 */
[----:B-1----:R-:W-:Y:S05]  /*15fd0*/  BRA `(.L_x_1256) ;  /* 0xffffa9a000007947 */ /* 0x002fea000383ffff */
.L_x_1182:
[----:B------:R3:W-:Y:S01]  /*15fe0*/  STL [R1+0x4c], R12 ;  /* 0x00004c0c01007387 */ /* 0x0007e20000100800 */
[----:B------:R-:W-:Y:S01]  /*15ff0*/  IMAD.MOV.U32 R0, RZ, RZ, RZ ;  /* 0x000000ffff007224 */ /* 0x000fe200078e00ff */
[----:B------:R-:W-:Y:S02]  /*16000*/  MOV R3, 0x1c1f ;  /* 0x00001c1f00037802 */ /* 0x000fe40000000f00 */
[----:B------:R-:W-:Y:S02]  /*16010*/  MOV R2, 0x16030 ;  /* 0x0001603000027802 */ /* 0x000fe40000000f00 */
[----:B-123--:R-:W-:Y:S05]  /*16020*/  CALL.REL.NOINC `($__internal_20_$__cuda_sm70_shflsync_idx_p) ;  /* 0x00000ab000007944 */ /* 0x00efea0003c00000 */
[----:B-1---5:R-:W-:Y:S05]  /*16030*/  BRA `(.L_x_1257) ;  /* 0xffffa96000007947 */ /* 0x022fea000383ffff */
.L_x_1185:
[----:B------:R1:W-:Y:S01]  /*16040*/  STL [R1+0x4c], R5 ;  /* 0x00004c0501007387 */ /* 0x0003e20000100800 */
[----:B----4-:R-:W-:Y:S01]  /*16050*/  IMAD.MOV.U32 R0, RZ, RZ, 0x1 ;  /* 0x00000001ff007424 */ /* 0x010fe200078e00ff */
[----:B--2---:R-:W-:Y:S02]  /*16060*/  MOV R3, 0x1c1f ;  /* 0x00001c1f00037802 */ /* 0x004fe40000000f00 */
[----:B------:R-:W-:Y:S02]  /*16070*/  MOV R2, 0x16090 ;  /* 0x0001609000027802 */ /* 0x000fe40000000f00 */
[----:B-1-3--:R-:W-:Y:S05]  /*16080*/  CALL.REL.NOINC `($__internal_20_$__cuda_sm70_shflsync_idx_p) ;  /* 0x00000a5000007944 */ /* 0x00afea0003c00000 */
[----:B------:R2:W-:Y:S01]  /*16090*/  STL [R1+0x4c], R12 ;  /* 0x00004c0c01007387 */ /* 0x0005e20000100800 */
[----:B-----5:R-:W-:Y:S01]  /*160a0*/  IMAD.MOV.U32 R4, RZ, RZ, R0 ;  /* 0x000000ffff047224 */ /* 0x020fe200078e0000 */
[----:B------:R-:W-:Y:S01]  /*160b0*/  MOV R0, 0x1 ;  /* 0x0000000100007802 */ /* 0x000fe20000000f00 */
[----:B------:R-:W-:Y:S01]  /*160c0*/  IMAD.MOV.U32 R3, RZ, RZ, 0x1c1f ;  /* 0x00001c1fff037424 */ /* 0x000fe200078e00ff */
[----:B------:R-:W-:-:S02]  /*160d0*/  MOV R2, 0x160f0 ;  /* 0x000160f000027802 */ /* 0x000fc40000000f00 */
[----:B-12---:R-:W-:Y:S05]  /*160e0*/  CALL.REL.NOINC `($__internal_20_$__cuda_sm70_shflsync_idx_p) ;  /* 0x000009f000007944 */ /* 0x006fea0003c00000 */
[----:B-1---5:R-:W-:Y:S05]  /*160f0*/  BRA `(.L_x_1258) ;  /* 0xffffb50000007947 */ /* 0x022fea000383ffff */
.L_x_1189:
[----:B------:R1:W-:Y:S01]  /*16100*/  STL [R1+0x4c], R5 ;  /* 0x00004c0501007387 */ /* 0x0003e20000100800 */
[----:B------:R-:W-:Y:S01]  /*16110*/  IMAD.MOV.U32 R0, RZ, RZ, RZ ;  /* 0x000000ffff007224 */ /* 0x000fe200078e00ff */
[----:B------:R-:W-:-:S02]  /*16120*/  MOV R3, 0x181f ;  /* 0x0000181f00037802 */ /* 0x000fc40000000f00 */
[----:B------:R-:W-:Y:S02]  /*16130*/  MOV R2, 0x16150 ;  /* 0x0001615000027802 */ /* 0x000fe40000000f00 */
[----:B-1----:R-:W-:Y:S05]  /*16140*/  CALL.REL.NOINC `($__internal_20_$__cuda_sm70_shflsync_idx_p) ;  /* 0x0000099000007944 */ /* 0x002fea0003c00000 */
[----:B-----5:R-:W-:Y:S01]  /*16150*/  MOV R4, R0 ;  /* 0x0000000000047202 */ /* 0x020fe20000000f00 */
[----:B-1----:R-:W-:Y:S05]  /*16160*/  BRA `(.L_x_1259) ;  /* 0xffffc94000007947 */ /* 0x002fea000383ffff */
.L_x_1190:
[----:B------:R3:W-:Y:S01]  /*16170*/  STL [R1+0x4c], R14 ;  /* 0x00004c0e01007387 */ /* 0x0007e20000100800 */
[----:B------:R-:W-:Y:S01]  /*16180*/  IMAD.MOV.U32 R0, RZ, RZ, RZ ;  /* 0x000000ffff007224 */ /* 0x000fe200078e00ff */
[----:B------:R-:W-:Y:S02]  /*16190*/  MOV R3, 0x181f ;  /* 0x0000181f00037802 */ /* 0x000fe40000000f00 */
[----:B------:R-:W-:Y:S02]  /*161a0*/  MOV R2, 0x161c0 ;  /* 0x000161c000027802 */ /* 0x000fe40000000f00 */
[----:B-123--:R-:W-:Y:S05]  /*161b0*/  CALL.REL.NOINC `($__internal_20_$__cuda_sm70_shflsync_idx_p) ;  /* 0x0000092000007944 */ /* 0x00efea0003c00000 */
[----:B-1---5:R-:W-:Y:S05]  /*161c0*/  BRA `(.L_x_1260) ;  /* 0xffffc90000007947 */ /* 0x022fea000383ffff */
.L_x_1193:
        /* <DEDUP_REMOVED lines=9> */
[----:B------:R-:W-:-:S02]  /*16260*/  MOV R2, 0x16280 ;  /* 0x0001628000027802 */ /* 0x000fc40000000f00 */
[----:B-12---:R-:W-:Y:S05]  /*16270*/  CALL.REL.NOINC `($__internal_20_$__cuda_sm70_shflsync_idx_p) ;  /* 0x0000086000007944 */ /* 0x006fea0003c00000 */
[----:B-1---5:R-:W-:Y:S05]  /*16280*/  BRA `(.L_x_1261) ;  /* 0xffffcaa000007947 */ /* 0x022fea000383ffff */
.L_x_1196:
[----:B------:R1:W-:Y:S01]  /*16290*/  STL [R1+0x4c], R5 ;  /* 0x00004c0501007387 */ /* 0x0003e20000100800 */
[----:B----4-:R-:W-:Y:S01]  /*162a0*/  IMAD.MOV.U32 R0, RZ, RZ, 0x2 ;  /* 0x00000002ff007424 */ /* 0x010fe200078e00ff */
[----:B-1----:R-:W-:-:S02]  /*162b0*/  MOV R3, 0x181f ;  /* 0x0000181f00037802 */ /* 0x002fc40000000f00 */
[----:B------:R-:W-:Y:S02]  /*162c0*/  MOV R2, 0x162e0 ;  /* 0x000162e000027802 */ /* 0x000fe40000000f00 */
[----:B--23--:R-:W-:Y:S05]  /*162d0*/  CALL.REL.NOINC `($__internal_20_$__cuda_sm70_shflsync_idx_p) ;  /* 0x0000080000007944 */ /* 0x00cfea0003c00000 */
[----:B-----5:R-:W-:Y:S01]  /*162e0*/  MOV R4, R0 ;  /* 0x0000000000047202 */ /* 0x020fe20000000f00 */
[----:B-1----:R-:W-:Y:S05]  /*162f0*/  BRA `(.L_x_1262) ;  /* 0xffffcc2000007947 */ /* 0x002fea000383ffff */
.L_x_1197:
[----:B------:R1:W-:Y:S01]  /*16300*/  STL [R1+0x4c], R14 ;  /* 0x00004c0e01007387 */ /* 0x0003e20000100800 */
[----:B----4-:R-:W-:Y:S01]  /*16310*/  IMAD.MOV.U32 R0, RZ, RZ, 0x2 ;  /* 0x00000002ff007424 */ /* 0x010fe200078e00ff */
[----:B-1----:R-:W-:Y:S02]  /*16320*/  MOV R3, 0x181f ;  /* 0x0000181f00037802 */ /* 0x002fe40000000f00 */
[----:B------:R-:W-:Y:S02]  /*16330*/  MOV R2, 0x16350 ;  /* 0x0001635000027802 */ /* 0x000fe40000000f00 */
[----:B--23--:R-:W-:Y:S05]  /*16340*/  CALL.REL.NOINC `($__internal_20_$__cuda_sm70_shflsync_idx_p) ;  /* 0x0000079000007944 */ /* 0x00cfea0003c00000 */
[----:B-1---5:R-:W-:Y:S05]  /*16350*/  BRA `(.L_x_1263) ;  /* 0xffffcbe000007947 */ /* 0x022fea000383ffff */
.L_x_1200:
[----:B------:R1:W-:Y:S01]  /*16360*/  STL [R1+0x4c], R5 ;  /* 0x00004c0501007387 */ /* 0x0003e20000100800 */
[----:B------:R-:W-:Y:S01]  /*16370*/  IMAD.MOV.U32 R0, RZ, RZ, 0x3 ;  /* 0x00000003ff007424 */ /* 0x000fe200078e00ff */
[----:B-1----:R-:W-:Y:S02]  /*16380*/  MOV R3, 0x181f ;  /* 0x0000181f00037802 */ /* 0x002fe40000000f00 */
        /* <DEDUP_REMOVED lines=9> */
.L_x_1202:
[----:B------:R1:W-:Y:S01]  /*16420*/  STL [R1+0x4c], R106 ;  /* 0x00004c6a01007387 */ /* 0x0003e20000100800 */
[----:B------:R-:W-:Y:S01]  /*16430*/  IMAD.MOV.U32 R0, RZ, RZ, RZ ;  /* 0x000000ffff007224 */ /* 0x000fe200078e00ff */
[----:B------:R-:W-:-:S02]  /*16440*/  MOV R3, 0x1f ;  /* 0x0000001f00037802 */ /* 0x000fc40000000f00 */
[----:B------:R-:W-:Y:S02]  /*16450*/  MOV R2, 0x16470 ;  /* 0x0001647000027802 */ /* 0x000fe40000000f00 */
[----:B-1----:R-:W-:Y:S05]  /*16460*/  CALL.REL.NOINC `($__internal_20_$__cuda_sm70_shflsync_idx_p) ;  /* 0x0000067000007944 */ /* 0x002fea0003c00000 */
[----:B------:R-:W-:Y:S01]  /*16470*/  MOV R9, R0 ;  /* 0x0000000000097202 */ /* 0x000fe20000000f00 */
[----:B-1---5:R-:W-:Y:S05]  /*16480*/  BRA `(.L_x_1265) ;  /* 0xffffcf6000007947 */ /* 0x022fea000383ffff */
.L_x_1203:
[----:B------:R3:W-:Y:S01]  /*16490*/  STL [R1+0x4c], R106 ;  /* 0x00004c6a01007387 */ /* 0x0007e20000100800 */
[----:B------:R-:W-:Y:S01]  /*164a0*/  IMAD.MOV.U32 R0, RZ, RZ, 0x1 ;  /* 0x00000001ff007424 */ /* 0x000fe200078e00ff */
[----:B------:R-:W-:Y:S02]  /*164b0*/  MOV R3, 0x1f ;  /* 0x0000001f00037802 */ /* 0x000fe40000000f00 */
[----:B------:R-:W-:Y:S02]  /*164c0*/  MOV R2, 0x164e0 ;  /* 0x000164e000027802 */ /* 0x000fe40000000f00 */
[----:B-123--:R-:W-:Y:S05]  /*164d0*/  CALL.REL.NOINC `($__internal_20_$__cuda_sm70_shflsync_idx_p) ;  /* 0x0000060000007944 */ /* 0x00efea0003c00000 */
[----:B------:R-:W-:Y:S01]  /*164e0*/  MOV R8, R0 ;  /* 0x0000000000087202 */ /* 0x000fe20000000f00 */
[----:B-1---5:R-:W-:Y:S05]  /*164f0*/  BRA `(.L_x_1266) ;  /* 0xffffcf1000007947 */ /* 0x022fea000383ffff */
.L_x_1204:
[----:B------:R-:W-:Y:S02]  /*16500*/  MOV R3, 0x1 ;  /* 0x0000000100037802 */ /* 0x000fe40000000f00 */
[----:B------:R-:W-:Y:S02]  /*16510*/  MOV R2, 0x16530 ;  /* 0x0001653000027802 */ /* 0x000fe40000000f00 */
[----:B-1234-:R-:W-:Y:S05]  /*16520*/  CALL.REL.NOINC `($__internal_21_$__cuda_sm70_shflsync_up_p) ;  /* 0x0000065000007944 */ /* 0x01efea0003c00000 */
[----:B------:R-:W-:Y:S05]  /*16530*/  BRA `(.L_x_1267) ;  /* 0xffffd00000007947 */ /* 0x000fea000383ffff */
.L_x_1205:
[----:B------:R-:W-:Y:S02]  /*16540*/  MOV R3, 0x2 ;  /* 0x0000000200037802 */ /* 0x000fe40000000f00 */
[----:B------:R-:W-:-:S02]  /*16550*/  MOV R2, 0x16570 ;  /* 0x0001657000027802 */ /* 0x000fc40000000f00 */
[----:B--2-4-:R-:W-:Y:S05]  /*16560*/  CALL.REL.NOINC `($__internal_21_$__cuda_sm70_shflsync_up_p) ;  /* 0x0000061000007944 */ /* 0x014fea0003c00000 */
        /* <DEDUP_REMOVED lines=23> */
.L_x_1209:
[----:B------:R-:W-:Y:S02]  /*166e0*/  MOV R3, 0x1 ;  /* 0x0000000100037802 */ /* 0x000fe40000000f00 */
[----:B------:R-:W-:Y:S02]  /*166f0*/  MOV R2, 0x16710 ;  /* 0x0001671000027802 */ /* 0x000fe40000000f00 */
[----:B------:R-:W-:Y:S05]  /*16700*/  CALL.REL.NOINC `($__internal_21_$__cuda_sm70_shflsync_up_p) ;  /* 0x0000047000007944 */ /* 0x000fea0003c00000 */
[----:B------:R-:W-:Y:S01]  /*16710*/  MOV R2, R4 ;  /* 0x0000000400027202 */ /* 0x000fe20000000f00 */
[----:B------:R-:W-:Y:S05]  /*16720*/  BRA `(.L_x_1269) ;  /* 0xffffd07000007947 */ /* 0x000fea000383ffff */
.L_x_1210:
        /* <DEDUP_REMOVED lines=26> */
.L_x_1212:
[----:B------:R-:W-:Y:S02]  /*168d0*/  SEL R0, RZ, 0x1, P0 ;  /* 0x00000001ff007807 */ /* 0x000fe40000000000 */
[----:B------:R-:W-:Y:S02]  /*168e0*/  MOV R2, 0x16900 ;  /* 0x0001690000027802 */ /* 0x000fe40000000f00 */
[----:B-1----:R-:W-:Y:S05]  /*168f0*/  CALL.REL.NOINC `($__internal_22_$__cuda_sm70_votesync_ballot) ;  /* 0x000002e000007944 */ /* 0x002fea0003c00000 */
[----:B------:R-:W-:Y:S01]  /*16900*/  MOV R10, R0 ;  /* 0x00000000000a7202 */ /* 0x000fe20000000f00 */
[----:B------:R-:W-:Y:S05]  /*16910*/  BRA `(.L_x_1271) ;  /* 0xffffd01000007947 */ /* 0x000fea000383ffff */
.L_x_1213:
[----:B------:R3:W-:Y:S01]  /*16920*/  STL [R1+0x4c], R6 ;  /* 0x00004c0601007387 */ /* 0x0007e20000100800 */
[----:B--2---:R-:W-:Y:S01]  /*16930*/  IMAD.MOV.U32 R0, RZ, RZ, R5 ;  /* 0x000000ffff007224 */ /* 0x004fe200078e0005 */
[----:B------:R-:W-:Y:S02]  /*16940*/  MOV R3, 0x1f ;  /* 0x0000001f00037802 */ /* 0x000fe40000000f00 */
[----:B------:R-:W-:Y:S02]  /*16950*/  MOV R2, 0x16970 ;  /* 0x0001697000027802 */ /* 0x000fe40000000f00 */
[----:B-1-3--:R-:W-:Y:S05]  /*16960*/  CALL.REL.NOINC `($__internal_20_$__cuda_sm70_shflsync_idx_p) ;  /* 0x0000017000007944 */ /* 0x00afea0003c00000 */
[----:B------:R2:W-:Y:S01]  /*16970*/  STL [R1+0x4c], R7 ;  /* 0x00004c0701007387 */ /* 0x0005e20000100800 */
[----:B------:R-:W-:Y:S01]  /*16980*/  IMAD.MOV.U32 R11, RZ, RZ, R0 ;  /* 0x000000ffff0b7224 */ /* 0x000fe200078e0000 */
[----:B-----5:R-:W-:Y:S01]  /*16990*/  MOV R0, R5 ;  /* 0x0000000500007202 */ /* 0x020fe20000000f00 */
[----:B------:R-:W-:Y:S01]  /*169a0*/  IMAD.MOV.U32 R3, RZ, RZ, 0x1f ;  /* 0x0000001fff037424 */ /* 0x000fe200078e00ff */
[----:B------:R-:W-:-:S02]  /*169b0*/  MOV R2, 0x169d0 ;  /* 0x000169d000027802 */ /* 0x000fc40000000f00 */
[----:B-12---:R-:W-:Y:S05]  /*169c0*/  CALL.REL.NOINC `($__internal_20_$__cuda_sm70_shflsync_idx_p) ;  /* 0x0000011000007944 */ /* 0x006fea0003c00000 */
[----:B------:R-:W-:Y:S01]  /*169d0*/  MOV R7, R0 ;  /* 0x0000000000077202 */ /* 0x000fe20000000f00 */
[----:B-1---5:R-:W-:Y:S05]  /*169e0*/  BRA `(.L_x_1272) ;  /* 0xffffcfb000007947 */ /* 0x022fea000383ffff */
.L_x_1216:
[----:B------:R3:W-:Y:S01]  /*169f0*/  STL [R1+0x4c], R4 ;  /* 0x00004c0401007387 */ /* 0x0007e20000100800 */
[----:B--2---:R-:W-:Y:S01]  /*16a00*/  IMAD.MOV.U32 R0, RZ, RZ, R5 ;  /* 0x000000ffff007224 */ /* 0x004fe200078e0005 */
[----:B------:R-:W-:-:S02]  /*16a10*/  MOV R3, 0x1f ;  /* 0x0000001f00037802 */ /* 0x000fc40000000f00 */
[----:B------:R-:W-:Y:S02]  /*16a20*/  MOV R2, 0x16a40 ;  /* 0x00016a4000027802 */ /* 0x000fe40000000f00 */
[----:B-1-34-:R-:W-:Y:S05]  /*16a30*/  CALL.REL.NOINC `($__internal_20_$__cuda_sm70_shflsync_idx_p) ;  /* 0x000000a000007944 */ /* 0x01afea0003c00000 */
[----:B------:R-:W-:Y:S01]  /*16a40*/  MOV R12, R0 ;  /* 0x00000000000c7202 */ /* 0x000fe20000000f00 */
[----:B-1---5:R-:W-:Y:S05]  /*16a50*/  BRA `(.L_x_1215) ;  /* 0xffffcfa000007947 */ /* 0x022fea000383ffff */
        .weak           $__internal_19_$__cuda_sm70_shflsync_bfly_p
        .type           $__internal_19_$__cuda_sm70_shflsync_bfly_p,@function
        .size           $__internal_19_$__cuda_sm70_shflsync_bfly_p,($__internal_20_$__cuda_sm70_shflsync_idx_p - $__internal_19_$__cuda_sm70_shflsync_bfly_p)
$__internal_19_$__cuda_sm70_shflsync_bfly_p:
[----:B------:R1:W-:Y:S01]  /*16a60*/  STL [R1+0x218], R5 ;  /* 0x0002180501007387 */ /* 0x0003e20000100800 */
[----:B------:R-:W-:Y:S02]  /*16a70*/  MOV R3, 0x1f ;  /* 0x0000001f00037802 */ /* 0x000fe40000000f00 */
[----:B-1----:R-:W-:-:S04]  /*16a80*/  MOV R5, 0xffffffff ;  /* 0xffffffff00057802 */ /* 0x002fc80000000f00 */
[----:B------:R-:W-:Y:S04]  /*16a90*/  WARPSYNC R5 ;  /* 0x0000000500007348 */ /* 0x000fe80003800000 */
[----:B------:R1:W2:Y:S04]  /*16aa0*/  SHFL.BFLY PT, R0, R4, R0, R3 ;  /* 0x0c00000004007389 */ /* 0x0002a800000e0003 */
[----:B-1----:R1:W5:Y:S01]  /*16ab0*/  LDL.LU R5, [R1+0x218] ;  /* 0x0002180001057983 */ /* 0x0023620000300800 */
[----:B------:R-:W-:-:S04]  /*16ac0*/  MOV R3, 0x0 ;  /* 0x0000000000037802 */ /* 0x000fc80000000f00 */
[----:B--2---:R-:W-:Y:S05]  /*16ad0*/  RET.REL.NODEC R2 `(_ZN7cutlass13device_kernelIN5flash19enable_sm80_to_sm89INS1_16FlashAttnFwdSm80INS1_25CollectiveMainloopFwdSm80ILi8ELi1ELb1EN4cute5tupleIJNS5_1CILi128EEENS7_ILi48EEENS7_ILi256EEEEEELi256ENS_6half_tEfNS_4arch4Sm80ELb1ELb0ELb1ELb1ELb1ELb0ELb1ELb1EEENS1_21CollectiveEpilogueFwdINS6_IJS8_SA_S9_EEENS6_IJNS7_ILi1EEESI_SI_EEESC_SE_Li256ELb1ELb1ELb1ELb0EEENS1_36VarlenDynamicPersistentTileSchedulerILi128ELi48ELi256ELi256ELb1ELb1ELb0ELb1ELb1ELb1EEEEEEEEEvNT_6ParamsE) ;  /* 0xfffe952002007950 */ /* 0x004fea0003c3ffff */
        .weak           $__internal_20_$__cuda_sm70_shflsync_idx_p
        .type           $__internal_20_$__cuda_sm70_shflsync_idx_p,@function
        .size           $__internal_20_$__cuda_sm70_shflsync_idx_p,($__internal_21_$__cuda_sm70_shflsync_up_p - $__internal_20_$__cuda_sm70_shflsync_idx_p)
$__internal_20_$__cuda_sm70_shflsync_idx_p:
[----:B------:R1:W-:Y:S04]  /*16ae0*/  STL [R1+0x21c], R5 ;  /* 0x00021c0501007387 */ /* 0x0003e80000100800 */
[----:B------:R2:W-:Y:S01]  /*16af0*/  STL [R1+0x218], R4 ;  /* 0x0002180401007387 */ /* 0x0005e20000100800 */
[----:B-1----:R-:W-:-:S03]  /*16b00*/  MOV R5, 0xffffffff ;  /* 0xffffffff00057802 */ /* 0x002fc60000000f00 */
[----:B--2---:R-:W2:Y:S01]  /*16b10*/  LDL.LU R4, [R1+0x4c] ;  /* 0x00004c0001047983 */ /* 0x004ea20000300800 */
[----:B------:R-:W-:Y:S04]  /*16b20*/  WARPSYNC R5 ;  /* 0x0000000500007348 */ /* 0x000fe80003800000 */
[----:B--2---:R1:W2:Y:S04]  /*16b30*/  SHFL.IDX PT, R0, R4, R0, R3 ;  /* 0x0000000004007389 */ /* 0x0042a800000e0003 */
[----:B-1----:R1:W5:Y:S04]  /*16b40*/  LDL.LU R5, [R1+0x21c] ;  /* 0x00021c0001057983 */ /* 0x0023680000300800 */
[----:B------:R1:W5:Y:S01]  /*16b50*/  LDL.LU R4, [R1+0x218] ;  /* 0x0002180001047983 */ /* 0x0003620000300800 */
[----:B------:R-:W-:-:S04]  /*16b60*/  MOV R3, 0x0 ;  /* 0x0000000000037802 */ /* 0x000fc80000000f00 */
[----:B--2---:R-:W-:Y:S05]  /*16b70*/  RET.REL.NODEC R2 `(_ZN7cutlass13device_kernelIN5flash19enable_sm80_to_sm89INS1_16FlashAttnFwdSm80INS1_25CollectiveMainloopFwdSm80ILi8ELi1ELb1EN4cute5tupleIJNS5_1CILi128EEENS7_ILi48EEENS7_ILi256EEEEEELi256ENS_6half_tEfNS_4arch4Sm80ELb1ELb0ELb1ELb1ELb1ELb0ELb1ELb1EEENS1_21CollectiveEpilogueFwdINS6_IJS8_SA_S9_EEENS6_IJNS7_ILi1EEESI_SI_EEESC_SE_Li256ELb1ELb1ELb1ELb0EEENS1_36VarlenDynamicPersistentTileSchedulerILi128ELi48ELi256ELi256ELb1ELb1ELb0ELb1ELb1ELb1EEEEEEEEEvNT_6ParamsE) ;  /* 0xfffe948002007950 */ /* 0x004fea0003c3ffff */
        .weak           $__internal_21_$__cuda_sm70_shflsync_up_p
        .type           $__internal_21_$__cuda_sm70_shflsync_up_p,@function
        .size           $__internal_21_$__cuda_sm70_shflsync_up_p,($__internal_22_$__cuda_sm70_votesync_ballot - $__internal_21_$__cuda_sm70_shflsync_up_p)
$__internal_21_$__cuda_sm70_shflsync_up_p:
[----:B------:R-:W-:Y:S02]  /*16b80*/  MOV R4, RZ ;  /* 0x000000ff00047202 */ /* 0x000fe40000000f00 */
[----:B------:R-:W-:-:S04]  /*16b90*/  MOV R10, 0xffffffff ;  /* 0xffffffff000a7802 */ /* 0x000fc80000000f00 */
[----:B------:R-:W-:Y:S04]  /*16ba0*/  WARPSYNC R10 ;  /* 0x0000000a00007348 */ /* 0x000fe80003800000 */
[----:B------:R1:W2:Y:S02]  /*16bb0*/  SHFL.UP PT, R4, R0, R3, R4 ;  /* 0x0400000300047389 */ /* 0x0002a400000e0004 */
[----:B-1----:R-:W-:-:S04]  /*16bc0*/  MOV R3, 0x0 ;  /* 0x0000000000037802 */ /* 0x002fc80000000f00 */
[----:B--2---:R-:W-:Y:S05]  /*16bd0*/  RET.REL.NODEC R2 `(_ZN7cutlass13device_kernelIN5flash19enable_sm80_to_sm89INS1_16FlashAttnFwdSm80INS1_25CollectiveMainloopFwdSm80ILi8ELi1ELb1EN4cute5tupleIJNS5_1CILi128EEENS7_ILi48EEENS7_ILi256EEEEEELi256ENS_6half_tEfNS_4arch4Sm80ELb1ELb0ELb1ELb1ELb1ELb0ELb1ELb1EEENS1_21CollectiveEpilogueFwdINS6_IJS8_SA_S9_EEENS6_IJNS7_ILi1EEESI_SI_EEESC_SE_Li256ELb1ELb1ELb1ELb0EEENS1_36VarlenDynamicPersistentTileSchedulerILi128ELi48ELi256ELi256ELb1ELb1ELb0ELb1ELb1ELb1EEEEEEEEEvNT_6ParamsE) ;  /* 0xfffe942002007950 */ /* 0x004fea0003c3ffff */
        .weak           $__internal_22_$__cuda_sm70_votesync_ballot
        .type           $__internal_22_$__cuda_sm70_votesync_ballot,@function
        .size           $__internal_22_$__cuda_sm70_votesync_ballot,(.L_x_6482 - $__internal_22_$__cuda_sm70_votesync_ballot)
$__internal_22_$__cuda_sm70_votesync_ballot:
[----:B------:R-:W-:Y:S01]  /*16be0*/  ISETP.NE.U32.AND P0, PT, R0, 0x1, PT ;  /* 0x000000010000780c */ /* 0x000fe20003f05070 */
[----:B------:R-:W-:-:S04]  /*16bf0*/  IMAD.MOV.U32 R3, RZ, RZ, -0x1 ;  /* 0xffffffffff037424 */ /* 0x000fc800078e00ff */
[----:B------:R-:W-:Y:S08]  /*16c00*/  WARPSYNC R3 ;  /* 0x0000000300007348 */ /* 0x000ff00003800000 */
[----:B------:R-:W-:-:S04]  /*16c10*/  VOTE.ANY R0, PT, !P0 ;  /* 0x0000000000007806 */ /* 0x000fc800040e0100 */
[----:B------:R-:W-:Y:S01]  /*16c20*/  LOP3.LUT R0, R0, R3, RZ, 0xc0, !PT ;  /* 0x0000000300007212 */ /* 0x000fe200078ec0ff */
[----:B------:R-:W-:-:S04]  /*16c30*/  IMAD.MOV.U32 R3, RZ, RZ, 0x0 ;  /* 0x00000000ff037424 */ /* 0x000fc800078e00ff */
[----:B------:R-:W-:Y:S05]  /*16c40*/  RET.REL.NODEC R2 `(_ZN7cutlass13device_kernelIN5flash19enable_sm80_to_sm89INS1_16FlashAttnFwdSm80INS1_25CollectiveMainloopFwdSm80ILi8ELi1ELb1EN4cute5tupleIJNS5_1CILi128EEENS7_ILi48EEENS7_ILi256EEEEEELi256ENS_6half_tEfNS_4arch4Sm80ELb1ELb0ELb1ELb1ELb1ELb0ELb1ELb1EEENS1_21CollectiveEpilogueFwdINS6_IJS8_SA_S9_EEENS6_IJNS7_ILi1EEESI_SI_EEESC_SE_Li256ELb1ELb1ELb1ELb0EEENS1_36VarlenDynamicPersistentTileSchedulerILi128ELi48ELi256ELi256ELb1ELb1ELb0ELb1ELb1ELb1EEEEEEEEEvNT_6ParamsE) ;  /* 0xfffe93b002007950 */ /* 0x000fea0003c3ffff */
.L_x_1273:
        /* <DEDUP_REMOVED lines=11> */
.L_x_6482:


//--------------------- .text._ZN7cutlass13device_kernelIN5flash19enable_sm80_to_sm89INS1_16FlashAttnFwdSm80INS1_25CollectiveMainloopFwdSm80ILi8ELi1ELb0EN4cute5tupleIJNS5_1CILi128EEENS7_ILi32EEENS7_ILi256EEEEEELi256ENS_6half_tEfNS_4arch4Sm80ELb1ELb0ELb1ELb1ELb1ELb1ELb1ELb1EEENS1_21CollectiveEpilogueFwdINS6_IJS8_SA_S9_EEENS6_IJNS7_ILi1EEESI_SI_EEESC_SE_Li256ELb1ELb1ELb1ELb0EEENS1_36VarlenDynamicPersistentTileSchedulerILi128ELi32ELi256ELi256ELb1ELb1ELb0ELb1ELb1ELb1EEEEEEEEEvNT_6ParamsE --------------------------
	.section	.text._ZN7cutlass13device_kernelIN5flash19enable_sm80_to_sm89INS1_16FlashAttnFwdSm80INS1_25CollectiveMainloopFwdSm80ILi8ELi1ELb0EN4cute5tupleIJNS5_1CILi128EEENS7_ILi32EEENS7_ILi256EEEEEELi256ENS_6half_tEfNS_4arch4Sm80ELb1ELb0ELb1ELb1ELb1ELb1ELb1ELb1EEENS1_21CollectiveEpilogueFwdINS6_IJS8_SA_S9_EEENS6_IJNS7_ILi1EEESI_SI_EEESC_SE_Li256ELb1ELb1ELb1ELb0EEENS1_36VarlenDynamicPersistentTileSchedulerILi128ELi32ELi256ELi256ELb1ELb1ELb0ELb1ELb1ELb1EEEEEEEEEvNT_6ParamsE,"ax",@progbits
	.sectioninfo	@"SHI_REGISTERS=255"
	.align	128
.text._ZN7cutlass13device_kernelIN5flash19enable_sm80_to_sm89INS1_16FlashAttnFwdSm80INS1_25CollectiveMainloopFwdSm80ILi8ELi1ELb0EN4cute5tupleIJNS5_1CILi128EEENS7_ILi32EEENS7_ILi256EEEEEELi256ENS_6half_tEfNS_4arch4Sm80ELb1ELb0ELb1ELb1ELb1ELb1ELb1ELb1EEENS1_21CollectiveEpilogueFwdINS6_IJS8_SA_S9_EEENS6_IJNS7_ILi1EEESI_SI_EEESC_SE_Li256ELb1ELb1ELb1ELb0EEENS1_36VarlenDynamicPersistentTileSchedulerILi128ELi32ELi256ELi256ELb1ELb1ELb0ELb1ELb1ELb1EEEEEEEEEvNT_6ParamsE:
        .type           _ZN7cutlass13device_kernelIN5flash19enable_sm80_to_sm89INS1_16FlashAttnFwdSm80INS1_25CollectiveMainloopFwdSm80ILi8ELi1ELb0EN4cute5tupleIJNS5_1CILi128EEENS7_ILi32EEENS7_ILi256EEEEEELi256ENS_6half_tEfNS_4arch4Sm80ELb1ELb0ELb1ELb1ELb1ELb1ELb1ELb1EEENS1_21CollectiveEpilogueFwdINS6_IJS8_SA_S9_EEENS6_IJNS7_ILi1EEESI_SI_EEESC_SE_Li256ELb1ELb1ELb1ELb0EEENS1_36VarlenDynamicPersistentTileSchedulerILi128ELi32ELi256ELi256ELb1ELb1ELb0ELb1ELb1ELb1EEEEEEEEEvNT_6ParamsE,@function
        .size           _ZN7cutlass13device_kernelIN5flash19enable_sm80_to_sm89INS1_16FlashAttnFwdSm80INS1_25CollectiveMainloopFwdSm80ILi8ELi1ELb0EN4cute5tupleIJNS5_1CILi128EEENS7_ILi32EEENS7_ILi256EEEEEELi256ENS_6half_tEfNS_4arch4Sm80ELb1ELb0ELb1ELb1ELb1ELb1ELb1ELb1EEENS1_21CollectiveEpilogueFwdINS6_IJS8_SA_S9_EEENS6_IJNS7_ILi1EEESI_SI_EEESC_SE_Li256ELb1ELb1ELb1ELb0EEENS1_36VarlenDynamicPersistentTileSchedulerILi128ELi32ELi256ELi256ELb1ELb1ELb0ELb1ELb1ELb1EEEEEEEEEvNT_6ParamsE,(.L_x_6487 - _ZN7cutlass13device_kernelIN5flash19enable_sm80_to_sm89INS1_16FlashAttnFwdSm80INS1_25CollectiveMainloopFwdSm80ILi8ELi1ELb0EN4cute5tupleIJNS5_1CILi128EEENS7_ILi32EEENS7_ILi256EEEEEELi256ENS_6half_tEfNS_4arch4Sm80ELb1ELb0ELb1ELb1ELb1ELb1ELb1ELb1EEENS1_21CollectiveEpilogueFwdINS6_IJS8_SA_S9_EEENS6_IJNS7_ILi1EEESI_SI_EEESC_SE_Li256ELb1ELb1ELb1ELb0EEENS1_36VarlenDynamicPersistentTileSchedulerILi128ELi32ELi256ELi256ELb1ELb1ELb0ELb1ELb1ELb1EEEEEEEEEvNT_6ParamsE)
        .other          _ZN7cutlass13device_kernelIN5flash19enable_sm80_to_sm89INS1_16FlashAttnFwdSm80INS1_25CollectiveMainloopFwdSm80ILi8ELi1ELb0EN4cute5tupleIJNS5_1CILi128EEENS7_ILi32EEENS7_ILi256EEEEEELi256ENS_6half_tEfNS_4arch4Sm80ELb1ELb0ELb1ELb1ELb1ELb1ELb1ELb1EEENS1_21CollectiveEpilogueFwdINS6_IJS8_SA_S9_EEENS6_IJNS7_ILi1EEESI_SI_EEESC_SE_Li256ELb1ELb1ELb1ELb0EEENS1_36VarlenDynamicPersistentTileSchedulerILi128ELi32ELi256ELi256ELb1ELb1ELb0ELb1ELb1ELb1EEEEEEEEEvNT_6ParamsE,@"STO_CUDA_ENTRY STV_DEFAULT"
_ZN7cutlass13device_kernelIN5flash19enable_sm80_to_sm89INS1_16FlashAttnFwdSm80INS1_25CollectiveMainloopFwdSm80ILi8ELi1ELb0EN4cute5tupleIJNS5_1CILi128EEENS7_ILi32EEENS7_ILi256EEEEEELi256ENS_6half_tEfNS_4arch4Sm80ELb1ELb0ELb1ELb1ELb1ELb1ELb1ELb1EEENS1_21CollectiveEpilogueFwdINS6_IJS8_SA_S9_EEENS6_IJNS7_ILi1EEESI_SI_EEESC_SE_Li256ELb1ELb1ELb1ELb0EEENS1_36VarlenDynamicPersistentTileSchedulerILi128ELi32ELi256ELi256ELb1ELb1ELb0ELb1ELb1ELb1EEEEEEEEEvNT_6ParamsE:
        /* <DEDUP_REMOVED lines=52> */
.L_x_1279:
        /* <DEDUP_REMOVED lines=16> */
.L_x_1482:
        /* <DEDUP_REMOVED lines=16> */
.L_x_1483:
[----:B---3--:R-:W-:-:S05]  /*0540*/  IMAD R0, R0, c[0x0][0x538], RZ ;  /* 0x00014e0000007a24 */ /* 0x008fca00078e02ff */
[----:B------:R-:W-:-:S04]  /*0550*/  IADD3 R6, R0, R6, RZ ;  /* 0x0000000600067210 */ /* 0x000fc80007ffe0ff */
[----:B------:R-:W-:-:S13]  /*0560*/  ISETP.GT.AND P0, PT, R6, UR4, PT ;  /* 0x0000000406007c0c */ /* 0x000fda000bf04270 */
[----:B-12---:R-:W-:Y:S05]  /*0570*/  @!P0 BRA `(.L_x_1279) ;  /* 0xfffffdc000008947 */ /* 0x006fea000383ffff */
.L_x_1275:
[----:B------:R-:W-:-:S05]  /*0580*/  IADD3 R11, -R0, R6, RZ ;  /* 0x00000006000b7210 */ /* 0x000fca0007ffe1ff */
[----:B------:R-:W-:-:S05]  /*0590*/  IMAD R0, R4, c[0x0][0x538], R11 ;  /* 0x00014e0004007a24 */ /* 0x000fca00078e020b */
[----:B------:R-:W-:Y:S01]  /*05a0*/  ISETP.GT.AND P0, PT, R0, UR4, PT ;  /* 0x0000000400007c0c */ /* 0x000fe2000bf04270 */
[----:B------:R-:W-:-:S12]  /*05b0*/  BRA.DIV ~URZ, `(.L_x_1280) ;  /* 0x0001c8b27f007947 */ /* 0x000fd8000b800000 */
[----:B------:R-:W-:-:S04]  /*05c0*/  VOTE.ANY R10, PT, !P0 ;  /* 0x00000000000a7806 */ /* 0x000fc800040e0100 */
.L_x_1484:
[----:B------:R-:W1:Y:S02]  /*05d0*/  POPC R5, R10 ;  /* 0x0000000a00057309 */ /* 0x000e640000000000 */
[----:B-12---:R-:W-:Y:S01]  /*05e0*/  IADD3 R235, R5, R7, RZ ;  /* 0x0000000705eb7210 */ /* 0x006fe20007ffe0ff */
[----:B------:R-:W-:Y:S05]  /*05f0*/  BRA.DIV ~URZ, `(.L_x_1281) ;  /* 0x0001c8c27f007947 */ /* 0x000fea000b800000 */
[----:B------:R1:W2:Y:S01]  /*0600*/  SHFL.IDX PT, R12, R9, R5, 0x1f ;  /* 0x00001f05090c7589 */ /* 0x0002a200000e0000 */
[----:B------:R-:W-:-:S03]  /*0610*/  MOV R6, RZ ;  /* 0x000000ff00067202 */ /* 0x000fc60000000f00 */
[----:B------:R1:W3:Y:S04]  /*0620*/  SHFL.IDX PT, R9, R8, R5, 0x1f ;  /* 0x00001f0508097589 */ /* 0x0002e800000e0000 */
.L_x_1485:
[----:B------:R-:W-:Y:S01]  /*0630*/  ISETP.NE.AND P0, PT, R10, RZ, PT ;  /* 0x000000ff0a00720c */ /* 0x000fe20003f05270 */
[----:B------:R-:W-:-:S12]  /*0640*/  BSSY B0, `(.L_x_1282) ;  /* 0x0000005000007945 */ /* 0x000fd80003800000 */
[----:B------:R-:W-:Y:S05]  /*0650*/  @!P0 BRA `(.L_x_1283) ;  /* 0x0000003000008947 */ /* 0x000fea0003800000 */
[----:B------:R-:W-:Y:S01]  /*0660*/  IADD3 R2, R5, -0x1, RZ ;  /* 0xffffffff05027810 */ /* 0x000fe20007ffe0ff */
[----:B------:R-:W-:Y:S05]  /*0670*/  BRA.DIV ~URZ, `(.L_x_1284) ;  /* 0x0001c9227f007947 */ /* 0x000fea000b800000 */
[----:B------:R4:W1:Y:S02]  /*0680*/  SHFL.IDX PT, R6, R4, R2, 0x1f ;  /* 0x00001f0204067589 */ /* 0x00086400000e0000 */
.L_x_1283:
[----:B------:R-:W-:Y:S05]  /*0690*/  BSYNC B0 ;  /* 0x0000000000007941 */ /* 0x000fea0003800000 */
.L_x_1282:
        /* <DEDUP_REMOVED lines=67> */
.L_x_1286:
        /* <DEDUP_REMOVED lines=68> */
.L_x_1287:
[----:B------:R-:W-:Y:S05]  /*0f10*/  BSYNC B0 ;  /* 0x0000000000007941 */ /* 0x000fea0003800000 */
.L_x_1285:
[----:B------:R-:W-:-:S04]  /*0f20*/  LOP3.LUT R0, RZ, R0, RZ, 0x33, !PT ;  /* 0x00000000ff007212 */ /* 0x000fc800078e33ff */
[----:B------:R-:W-:Y:S01]  /*0f30*/  IADD3 R233, R0, R12, RZ ;  /* 0x0000000c00e97210 */ /* 0x000fe20007ffe0ff */
[----:B------:R-:W-:Y:S05]  /*0f40*/  BRA `(.L_x_1288) ;  /* 0x0000004000007947 */ /* 0x000fea0003800000 */
.L_x_1276:
[----:B--2---:R-:W-:Y:S01]  /*0f50*/  IMAD.MOV.U32 R233, RZ, RZ, RZ ;  /* 0x000000ffffe97224 */ /* 0x004fe200078e00ff */
[----:B------:R-:W-:Y:S01]  /*0f60*/  MOV R234, RZ ;  /* 0x000000ff00ea7202 */ /* 0x000fe20000000f00 */
[----:B------:R-:W-:Y:S01]  /*0f70*/  IMAD.U32 R232, RZ, RZ, UR4 ;  /* 0x00000004ffe87e24 */ /* 0x000fe2000f8e00ff */
[----:B------:R-:W-:Y:S02]  /*0f80*/  MOV R235, c[0x0][0x53c] ;  /* 0x00014f0000eb7a02 */ /* 0x000fe40000000f00 */
.L_x_1288:
[----:B------:R-:W-:Y:S01]  /*0f90*/  ISETP.NE.AND P0, PT, R13, RZ, PT ;  /* 0x000000ff0d00720c */ /* 0x000fe20003f05270 */
[----:B------:R-:W-:-:S12]  /*0fa0*/  WARPSYNC 0xffffffff ;  /* 0xffffffff00007948 */ /* 0x000fd80003800000 */
[----:B------:R1:W-:Y:S04]  /*0fb0*/  @!P0 STS.128 [0x20080], R232 ;  /* 0x020080e8ff008388 */ /* 0x0003e80000000c00 */
[----:B------:R-:W-:Y:S06]  /*0fc0*/  BAR.ARV 0x5, 0x100 ;  /* 0x0144000000007b1d */ /* 0x000fec0000002000 */
.L_x_1274:
        /* <DEDUP_REMOVED lines=140> */
[----:B------:R1:W-:Y:S01]  /*1890*/  STL [R1+0x3c], R8 ;  /* 0x00003c0801007387 */ /* 0x0003e20000100800 */
[----:B------:R-:W-:-:S02]  /*18a0*/  SHF.R.S32.HI R2, RZ, 0x1f, R157 ;  /* 0x0000001fff027819 */ /* 0x000fc4000001149d */
[CC--:B------:R-:W-:Y:S01]  /*18b0*/  IADD3 R3, R11.reuse, R9.reuse, R12 ;  /* 0x000000090b037210 */ /* 0x0c0fe20007ffe00c */
[----:B------:R-:W-:Y:S01]  /*18c0*/  STL [R1+0x8], R17 ;  /* 0x0000081101007387 */ /* 0x000fe20000100800 */
[----:B------:R-:W-:Y:S01]  /*18d0*/  LOP3.LUT R4, R11, R9, RZ, 0xfc, !PT ;  /* 0x000000090b047212 */ /* 0x000fe200078efcff */
[----:B------:R-:W-:Y:S01]  /*18e0*/  IMAD.MOV.U32 R12, RZ, RZ, 0x20 ;  /* 0x00000020ff0c7424 */ /* 0x000fe200078e00ff */
[--C-:B------:R-:W-:Y:S01]  /*18f0*/  LOP3.LUT R11, R29, 0x38, R132.reuse, 0xf8, !PT ;  /* 0x000000381d0b7812 */ /* 0x100fe200078ef884 */
[----:B------:R-:W-:Y:S01]  /*1900*/  STL [R1+0x4], R7 ;  /* 0x0000040701007387 */ /* 0x000fe20000100800 */
[--C-:B------:R-:W-:Y:S02]  /*1910*/  LOP3.LUT R10, R28, 0x38, R132.reuse, 0xf8, !PT ;  /* 0x000000381c0a7812 */ /* 0x100fe400078ef884 */
[----:B------:R-:W-:Y:S01]  /*1920*/  LOP3.LUT R9, R27, 0x38, R132, 0xf8, !PT ;  /* 0x000000381b097812 */ /* 0x000fe200078ef884 */
[----:B------:R2:W-:Y:S01]  /*1930*/  STL [R1], R2 ;  /* 0x0000000201007387 */ /* 0x0005e20000100800 */
[----:B------:R-:W-:-:S02]  /*1940*/  LOP3.LUT R11, R23, R11, R24, 0xf6, !PT ;  /* 0x0000000b170b7212 */ /* 0x000fc400078ef618 */
[----:B------:R-:W-:Y:S02]  /*1950*/  LOP3.LUT R10, R21, R10, R22, 0xf6, !PT ;  /* 0x0000000a150a7212 */ /* 0x000fe400078ef616 */
[----:B------:R-:W-:Y:S02]  /*1960*/  LOP3.LUT R9, R19, R9, R20, 0xf6, !PT ;  /* 0x0000000913097212 */ /* 0x000fe400078ef614 */
[----:B------:R-:W-:Y:S02]  /*1970*/  LEA R177, R0, 0xc080, 0x1 ;  /* 0x0000c08000b17811 */ /* 0x000fe400078e08ff */
[----:B------:R-:W-:Y:S02]  /*1980*/  SHF.R.S32.HI R0, RZ, 0x3, R5 ;  /* 0x00000003ff007819 */ /* 0x000fe40000011405 */
[----:B------:R-:W-:Y:S02]  /*1990*/  LEA R11, R11, 0x10080, 0x1 ;  /* 0x000100800b0b7811 */ /* 0x000fe400078e08ff */
[----:B-1----:R-:W-:Y:S01]  /*19a0*/  LOP3.LUT R8, R8, R226, RZ, 0xfc, !PT ;  /* 0x000000e208087212 */ /* 0x002fe200078efcff */
[----:B------:R-:W-:Y:S01]  /*19b0*/  STL [R1+0xc], R0 ;  /* 0x00000c0001007387 */ /* 0x000fe20000100800 */
[----:B------:R-:W-:-:S02]  /*19c0*/  LOP3.LUT R201, R5, 0xfffffff8, RZ, 0xc0, !PT ;  /* 0xfffffff805c97812 */ /* 0x000fc400078ec0ff */
[----:B------:R-:W-:Y:S01]  /*19d0*/  LEA R5, R9, 0x10080, 0x1 ;  /* 0x0001008009057811 */ /* 0x000fe200078e08ff */
[----:B------:R-:W-:Y:S01]  /*19e0*/  IMAD.SHL.U32 R214, R8, 0x2, RZ ;  /* 0x0000000208d67824 */ /* 0x000fe200078e00ff */
[----:B------:R-:W-:Y:S01]  /*19f0*/  LEA R8, R10, 0x10080, 0x1 ;  /* 0x000100800a087811 */ /* 0x000fe200078e08ff */
[----:B------:R-:W-:Y:S01]  /*1a00*/  STL [R1+0x34], R11 ;  /* 0x0000340b01007387 */ /* 0x000fe20000100800 */
[----:B------:R-:W-:Y:S02]  /*1a10*/  LEA R182, R3, 0x10080, 0x1 ;  /* 0x0001008003b67811 */ /* 0x000fe400078e08ff */
[----:B------:R-:W-:Y:S01]  /*1a20*/  LEA R178, R4, 0x8080, 0x1 ;  /* 0x0000808004b27811 */ /* 0x000fe200078e08ff */
[----:B------:R-:W-:Y:S01]  /*1a30*/  STL [R1+0x30], R8 ;  /* 0x0000300801007387 */ /* 0x000fe20000100800 */
[----:B--2---:R-:W-:Y:S01]  /*1a40*/  IMAD.IADD R2, R26, 0x1, -R6 ;  /* 0x000000011a027824 */ /* 0x004fe200078e0a06 */
[----:B------:R-:W-:Y:S02]  /*1a50*/  SEL R6, R12, 0xffffffe0, !P1 ;  /* 0xffffffe00c067807 */ /* 0x000fe40004800000 */
[----:B------:R1:W-:Y:S01]  /*1a60*/  STL [R1+0x2c], R5 ;  /* 0x00002c0501007387 */ /* 0x0003e20000100800 */
[----:B------:R-:W-:Y:S01]  /*1a70*/  IMAD.SHL.U32 R229, R2, 0x2, RZ ;  /* 0x0000000202e57824 */ /* 0x000fe200078e00ff */
[----:B------:R-:W-:Y:S01]  /*1a80*/  SEL R2, R12, 0xffffffe0, !P4 ;  /* 0xffffffe00c027807 */ /* 0x000fe20006000000 */
[----:B------:R-:W-:Y:S01]  /*1a90*/  IMAD.IADD R242, R239, 0x1, R6 ;  /* 0x00000001eff27824 */ /* 0x000fe200078e0206 */
[----:B------:R-:W-:Y:S01]  /*1aa0*/  SEL R7, R18, 0xffffffc0, !P2 ;  /* 0xffffffc012077807 */ /* 0x000fe20005000000 */
[----:B------:R-:W-:Y:S01]  /*1ab0*/  IMAD.IADD R241, R6, 0x1, R240 ;  /* 0x0000000106f17824 */ /* 0x000fe200078e02f0 */
[C---:B------:R-:W-:Y:S01]  /*1ac0*/  IADD3 R36, R229.reuse, 0x10, RZ ;  /* 0x00000010e5247810 */ /* 0x040fe20007ffe0ff */
[----:B------:R-:W-:Y:S01]  /*1ad0*/  IMAD.IADD R183, R182, 0x1, R2 ;  /* 0x00000001b6b77824 */ /* 0x000fe200078e0202 */
[C---:B------:R-:W-:Y:S01]  /*1ae0*/  IADD3 R248, R229.reuse, 0x28, RZ ;  /* 0x00000028e5f87810 */ /* 0x040fe20007ffe0ff */
[----:B------:R-:W-:Y:S01]  /*1af0*/  IMAD.IADD R179, R2, 0x1, R178 ;  /* 0x0000000102b37824 */ /* 0x000fe200078e02b2 */
[----:B------:R-:W-:Y:S01]  /*1b00*/  IADD3 R32, R229, 0x40, RZ ;  /* 0x00000040e5207810 */ /* 0x000fe20007ffe0ff */
[--C-:B------:R-:W-:Y:S01]  /*1b10*/  IMAD.IADD R246, R239, 0x1, R7.reuse ;  /* 0x00000001eff67824 */ /* 0x100fe200078e0207 */
[----:B------:R-:W-:Y:S01]  /*1b20*/  IADD3 R29, R229, 0x58, RZ ;  /* 0x00000058e51d7810 */ /* 0x000fe20007ffe0ff */
[----:B------:R-:W-:Y:S01]  /*1b30*/  IMAD.IADD R245, R7, 0x1, R242 ;  /* 0x0000000107f57824 */ /* 0x000fe200078e02f2 */
[----:B------:R-:W-:Y:S01]  /*1b40*/  IADD3 R26, R229, 0x70, RZ ;  /* 0x00000070e51a7810 */ /* 0x000fe20007ffe0ff */
[----:B------:R-:W-:Y:S01]  /*1b50*/  IMAD.IADD R244, R7, 0x1, R240 ;  /* 0x0000000107f47824 */ /* 0x000fe200078e02f0 */
[----:B------:R-:W-:Y:S01]  /*1b60*/  SHF.R.S32.HI R9, RZ, 0x1f, R36 ;  /* 0x0000001fff097819 */ /* 0x000fe20000011424 */
[----:B------:R-:W-:Y:S01]  /*1b70*/  IMAD.IADD R243, R241, 0x1, R7 ;  /* 0x00000001f1f37824 */ /* 0x000fe200078e0207 */
[----:B------:R-:W-:-:S02]  /*1b80*/  IADD3 R23, R229, 0x88, RZ ;  /* 0x00000088e5177810 */ /* 0x000fc40007ffe0ff */
[C---:B------:R-:W-:Y:S02]  /*1b90*/  IADD3 R250, R229.reuse, 0xf8, RZ ;  /* 0x000000f8e5fa7810 */ /* 0x040fe40007ffe0ff */
[----:B------:R-:W-:Y:S02]  /*1ba0*/  SHF.R.S32.HI R9, RZ, 0x1f, R248 ;  /* 0x0000001fff097819 */ /* 0x000fe400000114f8 */
[C---:B------:R-:W-:Y:S02]  /*1bb0*/  IADD3 R20, R229.reuse, 0xa0, RZ ;  /* 0x000000a0e5147810 */ /* 0x040fe40007ffe0ff */
[C---:B-1----:R-:W-:Y:S02]  /*1bc0*/  IADD3 R5, R229.reuse, 0xe0, RZ ;  /* 0x000000e0e5057810 */ /* 0x042fe40007ffe0ff */
[----:B------:R-:W-:Y:S02]  /*1bd0*/  SHF.R.S32.HI R9, RZ, 0x1f, R32 ;  /* 0x0000001fff097819 */ /* 0x000fe40000011420 */
[----:B------:R-:W-:-:S02]  /*1be0*/  IADD3 R17, R229, 0xb8, RZ ;  /* 0x000000b8e5117810 */ /* 0x000fc40007ffe0ff */
[----:B------:R-:W-:Y:S02]  /*1bf0*/  SHF.R.S32.HI R9, RZ, 0x1f, R29 ;  /* 0x0000001fff097819 */ /* 0x000fe4000001141d */
[C---:B------:R-:W-:Y:S02]  /*1c00*/  IADD3 R10, R229.reuse, 0xd0, RZ ;  /* 0x000000d0e50a7810 */ /* 0x040fe40007ffe0ff */
[----:B------:R-:W-:Y:S02]  /*1c10*/  SHF.R.S32.HI R9, RZ, 0x1f, R26 ;  /* 0x0000001fff097819 */ /* 0x000fe4000001141a */
[----:B------:R-:W-:Y:S02]  /*1c20*/  SHF.R.S32.HI R5, RZ, 0x1f, R5 ;  /* 0x0000001fff057819 */ /* 0x000fe40000011405 */
[C---:B------:R-:W-:Y:S02]  /*1c30*/  IADD3 R8, R229.reuse, 0xd8, RZ ;  /* 0x000000d8e5087810 */ /* 0x040fe40007ffe0ff */
[----:B------:R-:W-:-:S02]  /*1c40*/  IADD3 R252, R229, 0xe8, RZ ;  /* 0x000000e8e5fc7810 */ /* 0x000fc40007ffe0ff */
[----:B------:R-:W-:Y:S02]  /*1c50*/  SHF.R.S32.HI R9, RZ, 0x1f, R23 ;  /* 0x0000001fff097819 */ /* 0x000fe40000011417 */
[----:B------:R-:W-:Y:S02]  /*1c60*/  SHF.R.S32.HI R5, RZ, 0x1f, R250 ;  /* 0x0000001fff057819 */ /* 0x000fe400000114fa */
[----:B------:R-:W-:Y:S02]  /*1c70*/  IADD3 R251, R229, 0xf0, RZ ;  /* 0x000000f0e5fb7810 */ /* 0x000fe40007ffe0ff */
[----:B------:R-:W-:Y:S02]  /*1c80*/  SHF.R.S32.HI R9, RZ, 0x1f, R20 ;  /* 0x0000001fff097819 */ /* 0x000fe40000011414 */
[----:B------:R-:W-:Y:S02]  /*1c90*/  LEA R5, R16, 0x10080, 0x1 ;  /* 0x0001008010057811 */ /* 0x000fe400078e08ff */
[----:B------:R-:W-:-:S02]  /*1ca0*/  SHF.R.S32.HI R9, RZ, 0x1f, R17 ;  /* 0x0000001fff097819 */ /* 0x000fc40000011411 */
[----:B------:R-:W-:Y:S01]  /*1cb0*/  SHF.R.S32.HI R9, RZ, 0x1f, R10 ;  /* 0x0000001fff097819 */ /* 0x000fe2000001140a */
[----:B------:R1:W-:Y:S01]  /*1cc0*/  STL [R1+0x28], R5 ;  /* 0x0000280501007387 */ /* 0x0003e20000100800 */
[----:B------:R-:W-:Y:S02]  /*1cd0*/  SHF.R.S32.HI R8, RZ, 0x1f, R8 ;  /* 0x0000001fff087819 */ /* 0x000fe40000011408 */
[----:B------:R-:W-:Y:S02]  /*1ce0*/  SHF.R.S32.HI R9, RZ, 0x1f, R252 ;  /* 0x0000001fff097819 */ /* 0x000fe400000114fc */
[----:B------:R-:W-:Y:S02]  /*1cf0*/  SHF.R.S32.HI R8, RZ, 0x1f, R251 ;  /* 0x0000001fff087819 */ /* 0x000fe400000114fb */
[----:B------:R-:W-:Y:S02]  /*1d00*/  LEA R9, R15, 0x10080, 0x1 ;  /* 0x000100800f097811 */ /* 0x000fe400078e08ff */
[----:B------:R-:W-:-:S02]  /*1d10*/  LEA R8, R14, 0x10080, 0x1 ;  /* 0x000100800e087811 */ /* 0x000fc400078e08ff */
[----:B------:R-:W-:Y:S01]  /*1d20*/  SEL R0, R18, 0xffffffc0, !P3 ;  /* 0xffffffc012007807 */ /* 0x000fe20005800000 */
[----:B------:R2:W-:Y:S01]  /*1d30*/  STL [R1+0x24], R9 ;  /* 0x0000240901007387 */ /* 0x0005e20000100800 */
[C---:B------:R-:W-:Y:S02]  /*1d40*/  IADD3 R35, R229.reuse, 0x18, RZ ;  /* 0x00000018e5237810 */ /* 0x040fe40007ffe0ff */
[C---:B------:R-:W-:Y:S01]  /*1d50*/  IADD3 R197, R132.reuse, 0x80, RZ ;  /* 0x0000008084c57810 */ /* 0x040fe20007ffe0ff */
[----:B------:R2:W-:Y:S01]  /*1d60*/  STL [R1+0x20], R8 ;  /* 0x0000200801007387 */ /* 0x0005e20000100800 */
[----:B------:R-:W-:Y:S01]  /*1d70*/  IADD3 R198, R132, 0xc0, RZ ;  /* 0x000000c084c67810 */ /* 0x000fe20007ffe0ff */
[----:B------:R-:W-:Y:S01]  /*1d80*/  IMAD.IADD R185, R182, 0x1, R0 ;  /* 0x00000001b6b97824 */ /* 0x000fe200078e0200 */
[C---:B------:R-:W-:Y:S01]  /*1d90*/  IADD3 R37, R229.reuse, 0x8, RZ ;  /* 0x00000008e5257810 */ /* 0x040fe20007ffe0ff */
[C---:B------:R-:W-:Y:S01]  /*1da0*/  IMAD.IADD R181, R0.reuse, 0x1, R178 ;  /* 0x0000000100b57824 */ /* 0x040fe200078e02b2 */
[----:B------:R-:W-:Y:S01]  /*1db0*/  IADD3 R249, R229, 0x20, RZ ;  /* 0x00000020e5f97810 */ /* 0x000fe20007ffe0ff */
[----:B------:R-:W-:Y:S01]  /*1dc0*/  IMAD.IADD R184, R183, 0x1, R0 ;  /* 0x00000001b7b87824 */ /* 0x000fe200078e0200 */
[----:B------:R-:W-:Y:S01]  /*1dd0*/  IADD3 R34, R229, 0x30, RZ ;  /* 0x00000030e5227810 */ /* 0x000fe20007ffe0ff */
[----:B------:R-:W-:Y:S01]  /*1de0*/  IMAD.IADD R180, R0, 0x1, R179 ;  /* 0x0000000100b47824 */ /* 0x000fe200078e02b3 */
[----:B-1----:R-:W-:-:S02]  /*1df0*/  LEA R5, R13, 0x10080, 0x1 ;  /* 0x000100800d057811 */ /* 0x002fc400078e08ff */
[C---:B------:R-:W-:Y:S02]  /*1e00*/  IADD3 R33, R229.reuse, 0x38, RZ ;  /* 0x00000038e5217810 */ /* 0x040fe40007ffe0ff */
[C---:B------:R-:W-:Y:S01]  /*1e10*/  IADD3 R31, R229.reuse, 0x48, RZ ;  /* 0x00000048e51f7810 */ /* 0x040fe20007ffe0ff */
[----:B------:R2:W-:Y:S01]  /*1e20*/  STL [R1+0x1c], R5 ;  /* 0x00001c0501007387 */ /* 0x0005e20000100800 */
        /* <DEDUP_REMOVED lines=10> */
[----:B------:R-:W-:Y:S02]  /*1ed0*/  IADD3 R11, R229, 0xc8, RZ ;  /* 0x000000c8e50b7810 */ /* 0x000fe40007ffe0ff */
        /* <DEDUP_REMOVED lines=21> */
[----:B--2---:R-:W-:Y:S02]  /*2030*/  SHF.R.S32.HI R11, RZ, 0x1f, R11 ;  /* 0x0000001fff0b7819 */ /* 0x004fe4000001140b */
.L_x_1481:
        /* <DEDUP_REMOVED lines=14> */
[----:B------:R-:W-:Y:S01]  /*2120*/  IMAD.MOV.U32 R110, RZ, RZ, RZ ;  /* 0x000000ffff6e7224 */ /* 0x000fe200078e00ff */
[----:B------:R-:W-:Y:S01]  /*2130*/  CS2R R12, SRZ ;  /* 0x00000000000c7805 */ /* 0x000fe2000001ff00 */
        /* <DEDUP_REMOVED lines=25> */
.L_x_1289:
[----:B------:R-:W-:-:S04]  /*22d0*/  ISETP.NE.U32.AND P0, PT, RZ, c[0x0][0x368], PT ;  /* 0x0000da00ff007a0c */ /* 0x000fc80003f05070 */
[----:B------:R-:W-:-:S13]  /*22e0*/  ISETP.NE.AND.EX P0, PT, RZ, c[0x0][0x36c], PT, P0 ;  /* 0x0000db00ff007a0c */ /* 0x000fda0003f05300 */
[----:B------:R-:W-:Y:S05]  /*22f0*/  @!P0 BRA `(.L_x_1290) ;  /* 0x0000004000008947 */ /* 0x000fea0003800000 */
[----:B---3--:R-:W-:-:S04]  /*2300*/  IADD3 R4, P0, R231, c[0x0][0x368], RZ ;  /* 0x0000da00e7047a10 */ /* 0x008fc80007f1e0ff */
[----:B------:R-:W-:-:S05]  /*2310*/  IADD3.X R5, R236, c[0x0][0x36c], RZ, P0, !PT ;  /* 0x0000db00ec057a10 */ /* 0x000fca00007fe4ff */
[----:B------:R1:W5:Y:S01]  /*2320*/  LDG.E R11, [R4.64] ;  /* 0x00000008040b7981 */ /* 0x000362000c1e1900 */
[----:B------:R-:W-:Y:S05]  /*2330*/  BRA `(.L_x_1291) ;  /* 0x0000005000007947 */ /* 0x000fea0003800000 */
.L_x_1290:
[----:B------:R-:W-:Y:S01]  /*2340*/  MOV R11, UR6 ;  /* 0x00000006000b7c02 */ /* 0x000fe20008000f00 */
[----:B------:R-:W-:Y:S05]  /*2350*/  @!P5 BRA `(.L_x_1291) ;  /* 0x000000300000d947 */ /* 0x000fea0003800000 */
[----:B---3--:R-:W2:Y:S04]  /*2360*/  LDG.E R6, [R4.64] ;  /* 0x0000000804067981 */ /* 0x008ea8000c1e1900 */
[----:B------:R-:W2:Y:S02]  /*2370*/  LDG.E R0, [R4.64+0x4] ;  /* 0x0000040804007981 */ /* 0x000ea4000c1e1900 */
[----:B--2---:R-:W-:Y:S02]  /*2380*/  IADD3 R11, -R6, R0, RZ ;  /* 0x00000000060b7210 */ /* 0x004fe40007ffe1ff */
.L_x_1291:
[----:B-1-3--:R1:W2:Y:S04]  /*2390*/  @P6 LDG.E R5, [R2.64] ;  /* 0x0000000802056981 */ /* 0x00a2a8000c1e1900 */
[----:B------:R1:W2:Y:S01]  /*23a0*/  @P6 LDG.E R4, [R2.64+0x4] ;  /* 0x0000040802046981 */ /* 0x0002a2000c1e1900 */
[----:B------:R-:W-:Y:S01]  /*23b0*/  ISETP.NE.U32.AND P0, PT, RZ, c[0x0][0x378], PT ;  /* 0x0000de00ff007a0c */ /* 0x000fe20003f05070 */
[----:B-----5:R-:W-:-:S03]  /*23c0*/  IMAD.MOV.U32 R99, RZ, RZ, R11 ;  /* 0x000000ffff637224 */ /* 0x020fc600078e000b */
[----:B------:R-:W-:Y:S01]  /*23d0*/  ISETP.NE.AND.EX P1, PT, RZ, c[0x0][0x37c], PT, P0 ;  /* 0x0000df00ff007a0c */ /* 0x000fe20003f25300 */
[----:B------:R-:W-:Y:S02]  /*23e0*/  IMAD.MOV.U32 R0, RZ, RZ, c[0x0][0x2c4] ;  /* 0x0000b100ff007624 */ /* 0x000fe400078e00ff */
[----:B------:R-:W-:-:S03]  /*23f0*/  IMAD.SHL.U32 R225, R233, 0x80, RZ ;  /* 0x00000080e9e17824 */ /* 0x000fc600078e00ff */
[----:B------:R-:W-:Y:S01]  /*2400*/  ISETP.NE.AND P2, PT, R0, 0x1, PT ;  /* 0x000000010000780c */ /* 0x000fe20003f45270 */
[----:B------:R-:W-:Y:S01]  /*2410*/  IMAD.MOV.U32 R55, RZ, RZ, c[0x0][0x228] ;  /* 0x00008a00ff377624 */ /* 0x000fe200078e00ff */
[----:B------:R-:W-:Y:S01]  /*2420*/  IADD3 R0, R225, 0x7f, RZ ;  /* 0x0000007fe1007810 */ /* 0x000fe20007ffe0ff */
[----:B------:R-:W-:-:S04]  /*2430*/  IMAD.IADD R8, R11, 0x1, -R223 ;  /* 0x000000010b087824 */ /* 0x000fc800078e0adf */
[----:B-1----:R-:W-:-:S04]  /*2440*/  @P1 IADD3 R2, P0, R231, c[0x0][0x378], RZ ;  /* 0x0000de00e7021a10 */ /* 0x002fc80007f1e0ff */
[----:B------:R-:W-:-:S05]  /*2450*/  @P1 IADD3.X R3, R236, c[0x0][0x37c], RZ, P0, !PT ;  /* 0x0000df00ec031a10 */ /* 0x000fca00007fe4ff */
[----:B------:R1:W5:Y:S01]  /*2460*/  @P1 LDG.E R99, [R2.64] ;  /* 0x0000000802631981 */ /* 0x000362000c1e1900 */
[----:B------:R-:W-:Y:S01]  /*2470*/  LOP3.LUT R7, R234, 0xff0000, RZ, 0xc0, !PT ;  /* 0x00ff0000ea077812 */ /* 0x000fe200078ec0ff */
[----:B------:R-:W-:Y:S01]  /*2480*/  BSSY B0, `(.L_x_1292) ;  /* 0x0000038000007945 */ /* 0x000fe20003800000 */
[----:B------:R-:W-:-:S04]  /*2490*/  LOP3.LUT R207, R207, 0xffffffdf, RZ, 0xc0, !PT ;  /* 0xffffffdfcfcf7812 */ /* 0x000fc800078ec0ff */
[----:B------:R-:W-:Y:S01]  /*24a0*/  @P2 LOP3.LUT R207, R207, 0x20, RZ, 0xfc, !PT ;  /* 0x00000020cfcf2812 */ /* 0x000fe200078efcff */
[----:B-1----:R-:W-:Y:S01]  /*24b0*/  @P2 IMAD.HI.U32 R2, R0, c[0x0][0x2c8], RZ ;  /* 0x0000b20000022a27 */ /* 0x002fe200078e00ff */
[----:B------:R-:W-:-:S04]  /*24c0*/  LOP3.LUT R3, R234, 0xff000000, RZ, 0xc0, !PT ;  /* 0xff000000ea037812 */ /* 0x000fc800078ec0ff */
[----:B------:R-:W-:Y:S02]  /*24d0*/  @P2 SHF.R.U32.HI R0, RZ, c[0x0][0x2cc], R2 ;  /* 0x0000b300ff002a19 */ /* 0x000fe40000011602 */
[----:B------:R-:W-:Y:S01]  /*24e0*/  SHF.R.U32.HI R6, RZ, 0x8, R3 ;  /* 0x00000008ff067819 */ /* 0x000fe20000011603 */
[----:B--2---:R-:W-:-:S04]  /*24f0*/  @P6 IMAD.IADD R55, R4, 0x1, -R5 ;  /* 0x0000000104376824 */ /* 0x004fc800078e0a05 */
[----:B------:R-:W-:-:S05]  /*2500*/  IMAD.IADD R227, R8, 0x1, R55 ;  /* 0x0000000108e37824 */ /* 0x000fca00078e0237 */
[C---:B------:R-:W-:Y:S02]  /*2510*/  IADD3 R103, R227.reuse, 0x20, -R228 ;  /* 0x00000020e3677810 */ /* 0x040fe40007ffe8e4 */
[----:B------:R-:W-:-:S03]  /*2520*/  IADD3 R2, R227, 0x1f, RZ ;  /* 0x0000001fe3027810 */ /* 0x000fc60007ffe0ff */
[----:B------:R-:W-:Y:S01]  /*2530*/  IMAD.IADD R0, R103, 0x1, R0 ;  /* 0x0000000167007824 */ /* 0x000fe200078e0200 */
[----:B------:R-:W-:-:S04]  /*2540*/  SHF.R.S32.HI R4, RZ, 0x1f, R2 ;  /* 0x0000001fff047819 */ /* 0x000fc80000011402 */
[----:B------:R-:W-:Y:S02]  /*2550*/  SHF.R.S32.HI R5, RZ, 0x1f, R0 ;  /* 0x0000001fff057819 */ /* 0x000fe40000011400 */
[----:B------:R-:W-:Y:S02]  /*2560*/  LEA.HI R3, R4, R2, RZ, 0x5 ;  /* 0x0000000204037211 */ /* 0x000fe400078f28ff */
[----:B------:R-:W-:Y:S02]  /*2570*/  LEA.HI R0, R5, R0, RZ, 0x5 ;  /* 0x0000000005007211 */ /* 0x000fe400078f28ff */
[----:B------:R-:W-:Y:S02]  /*2580*/  SHF.R.S32.HI R101, RZ, 0x5, R3 ;  /* 0x00000005ff657819 */ /* 0x000fe40000011403 */
[----:B------:R-:W-:Y:S02]  /*2590*/  SHF.R.S32.HI R0, RZ, 0x5, R0 ;  /* 0x00000005ff007819 */ /* 0x000fe40000011400 */
[----:B------:R-:W-:-:S02]  /*25a0*/  LEA.HI R2, R7, R6, RZ, 0x10 ;  /* 0x0000000607027211 */ /* 0x000fc400078f80ff */
[----:B------:R-:W-:Y:S01]  /*25b0*/  IMNMX R5, R101, R0, PT ;  /* 0x0000000065057217 */ /* 0x000fe20003800200 */
[----:B------:R-:W-:Y:S01]  /*25c0*/  IMAD.MOV.U32 R0, RZ, RZ, RZ ;  /* 0x000000ffff007224 */ /* 0x000fe200078e00ff */
[----:B------:R-:W-:Y:S02]  /*25d0*/  SHF.R.U32.HI R233, RZ, 0x10, R2 ;  /* 0x00000010ffe97819 */ /* 0x000fe40000011602 */
[----:B------:R-:W-:Y:S02]  /*25e0*/  ISETP.GE.AND P0, PT, R5, 0x1, PT ;  /* 0x000000010500780c */ /* 0x000fe40003f06270 */
[C---:B------:R-:W-:Y:S02]  /*25f0*/  ISETP.NE.AND P1, PT, R233.reuse, RZ, PT ;  /* 0x000000ffe900720c */ /* 0x040fe40003f25270 */
[----:B------:R-:W-:Y:S02]  /*2600*/  LOP3.LUT R247, R2, 0xff, RZ, 0xc0, !PT ;  /* 0x000000ff02f77812 */ /* 0x000fe400078ec0ff */
[----:B------:R-:W-:-:S07]  /*2610*/  SEL R97, R233, c[0x0][0x338], P1 ;  /* 0x0000ce00e9617a07 */ /* 0x000fce0000800000 */
        /* <DEDUP_REMOVED lines=30> */
.L_x_1293:
[----:B------:R-:W-:Y:S05]  /*2800*/  BSYNC B0 ;  /* 0x0000000000007941 */ /* 0x000fea0003800000 */
.L_x_1292:
        /* <DEDUP_REMOVED lines=30> */
[----:B------:R-:W-:Y:S01]  /*29f0*/  ISETP.NE.U32.AND P1, PT, RZ, c[0x0][0x340], PT ;  /* 0x0000d000ff007a0c */ /* 0x000fe20003f25070 */
[----:B------:R-:W-:Y:S01]  /*2a00*/  IMAD R0, R45, -0x20, R95 ;  /* 0xffffffe02d007824 */ /* 0x000fe200078e025f */
[----:B------:R-:W-:Y:S01]  /*2a10*/  SEL R10, R237, RZ, !P6 ;  /* 0x000000ffed0a7207 */ /* 0x000fe20007000000 */
[----:B------:R-:W-:Y:S01]  /*2a20*/  IMAD R4, R58, c[0x0][0x23c], R4 ;  /* 0x00008f003a047a24 */ /* 0x000fe200078e0204 */
[----:B------:R-:W-:-:S02]  /*2a30*/  ISETP.NE.AND.EX P1, PT, RZ, c[0x0][0x344], PT, P1 ;  /* 0x0000d100ff007a0c */ /* 0x000fc40003f25310 */
[----:B------:R-:W-:Y:S01]  /*2a40*/  ISETP.GT.AND P0, PT, R0, RZ, PT ;  /* 0x000000ff0000720c */ /* 0x000fe20003f04270 */
[----:B------:R-:W-:Y:S01]  /*2a50*/  IMAD.IADD R3, R3, 0x1, R4 ;  /* 0x0000000103037824 */ /* 0x000fe200078e0204 */
[----:B------:R-:W-:Y:S01]  /*2a60*/  SHF.L.U64.HI R105, R108, R104, c[0x0][0x23c] ;  /* 0x00008f006c697619 */ /* 0x000fe20000010268 */
[----:B------:R-:W-:Y:S01]  /*2a70*/  IMAD R0, R8, c[0x0][0x248], RZ ;  /* 0x0000920008007a24 */ /* 0x000fe200078e02ff */
[----:B------:R-:W-:Y:S01]  /*2a80*/  ISETP.GE.AND P4, PT, R132, c[0x0][0x1d4], PT ;  /* 0x0000750084007a0c */ /* 0x000fe20003f86270 */
[C---:B------:R-:W-:Y:S01]  /*2a90*/  IMAD.WIDE.U32 R2, R20.reuse, c[0x0][0x240], R2 ;  /* 0x0000900014027a25 */ /* 0x040fe200078e0002 */
[----:B------:R-:W-:Y:S02]  /*2aa0*/  LOP3.LUT R207, R207, 0xfffffffe, RZ, 0xc0, !PT ;  /* 0xfffffffecfcf7812 */ /* 0x000fe400078ec0ff */
[----:B------:R-:W-:Y:S01]  /*2ab0*/  ISETP.GE.AND P6, PT, R137, c[0x0][0x1d4], PT ;  /* 0x0000750089007a0c */ /* 0x000fe20003fc6270 */
[----:B------:R-:W-:Y:S01]  /*2ac0*/  IMAD R3, R20, c[0x0][0x244], R3 ;  /* 0x0000910014037a24 */ /* 0x000fe200078e0203 */
[----:B------:R-:W-:Y:S01]  /*2ad0*/  ISETP.GE.AND P5, PT, R197, c[0x0][0x1d4], PT ;  /* 0x00007500c5007a0c */ /* 0x000fe20003fa6270 */
[C---:B------:R-:W-:Y:S01]  /*2ae0*/  IMAD R4, R10.reuse, c[0x0][0x24c], R0 ;  /* 0x000093000a047a24 */ /* 0x040fe200078e0200 */
[----:B------:R-:W-:Y:S01]  /*2af0*/  @P1 IADD3 R6, P3, R231, c[0x0][0x340], RZ ;  /* 0x0000d000e7061a10 */ /* 0x000fe20007f7e0ff */
[----:B------:R-:W-:Y:S01]  /*2b00*/  IMAD.WIDE.U32 R62, R10, c[0x0][0x248], R2 ;  /* 0x000092000a3e7a25 */ /* 0x000fe200078e0002 */
[----:B------:R-:W-:-:S02]  /*2b10*/  @P0 SHF.R.S32.HI R2, RZ, 0x1f, R45 ;  /* 0x0000001fff020819 */ /* 0x000fc4000001142d */
[----:B------:R-:W-:Y:S01]  /*2b20*/  @P1 IADD3.X R7, R236, c[0x0][0x344], RZ, P3, !PT ;  /* 0x0000d100ec071a10 */ /* 0x000fe20001ffe4ff */
[----:B------:R-:W-:Y:S01]  /*2b30*/  IMAD.SHL.U32 R108, R108, 0x20, RZ ;  /* 0x000000206c6c7824 */ /* 0x000fe200078e00ff */
[----:B------:R-:W-:Y:S01]  /*2b40*/  @P4 LOP3.LUT R207, R207, 0x1, RZ, 0xfc, !PT ;  /* 0x00000001cfcf4812 */ /* 0x000fe200078efcff */
[----:B------:R-:W-:Y:S01]  /*2b50*/  @P0 IMAD R0, R105, R45, RZ ;  /* 0x0000002d69000224 */ /* 0x000fe200078e02ff */
[----:B------:R-:W-:Y:S01]  /*2b60*/  ISETP.GE.AND P4, PT, R198, c[0x0][0x1d4], PT ;  /* 0x00007500c6007a0c */ /* 0x000fe20003f86270 */
[----:B------:R-:W-:Y:S02]  /*2b70*/  IMAD.IADD R61, R63, 0x1, R4 ;  /* 0x000000013f3d7824 */ /* 0x000fe400078e0204 */
[----:B------:R-:W-:Y:S02]  /*2b80*/  @P0 IMAD.MOV.U32 R60, RZ, RZ, R62 ;  /* 0x000000ffff3c0224 */ /* 0x000fe400078e003e */
[-C--:B------:R-:W-:Y:S02]  /*2b90*/  @P0 IMAD R0, R2, R108.reuse, R0 ;  /* 0x0000006c02000224 */ /* 0x080fe400078e0200 */
[----:B------:R-:W-:-:S04]  /*2ba0*/  @P0 IMAD.WIDE.U32 R4, R45, R108, R60 ;  /* 0x0000006c2d040225 */ /* 0x000fc800078e003c */
[----:B------:R-:W-:Y:S01]  /*2bb0*/  @P0 IMAD.IADD R0, R5, 0x1, R0 ;  /* 0x0000000105000824 */ /* 0x000fe200078e0200 */
[----:B------:R-:W-:-:S04]  /*2bc0*/  @P0 LEA R2, P2, R4, c[0x0][0x220], 0x1 ;  /* 0x0000880004020a11 */ /* 0x000fc800078408ff */
[----:B------:R-:W-:Y:S02]  /*2bd0*/  @P0 LEA.HI.X R3, R4, c[0x0][0x224], R0, 0x1, P2 ;  /* 0x0000890004030a11 */ /* 0x000fe400010f0c00 */
[C---:B------:R-:W-:Y:S01]  /*2be0*/  LOP3.LUT P2, RZ, R207.reuse, 0x1, RZ, 0xc0, !PT ;  /* 0x00000001cfff7812 */ /* 0x040fe2000784c0ff */
[----:B------:R-:W2:Y:S01]  /*2bf0*/  @P1 LDG.E R0, [R6.64] ;  /* 0x0000000806001981 */ /* 0x000ea2000c1e1900 */
[----:B------:R-:W-:Y:S01]  /*2c00*/  IMAD.MOV.U32 R100, RZ, RZ, c[0x0][0x27c] ;  /* 0x00009f00ff647624 */ /* 0x000fe200078e00ff */
[----:B------:R-:W-:-:S10]  /*2c10*/  LOP3.LUT R207, R207, 0xfffffffd, RZ, 0xc0, !PT ;  /* 0xfffffffdcfcf7812 */ /* 0x000fd400078ec0ff */
[----:B------:R-:W-:Y:S01]  /*2c20*/  @!PT LDS RZ, [RZ] ;  /* 0x00000000fffff984 */ /* 0x000fe20000000800 */
[----:B------:R-:W-:Y:S01]  /*2c30*/  @!PT LDS RZ, [RZ] ;  /* 0x00000000fffff984 */ /* 0x000fe20000000800 */
[----:B------:R-:W-:Y:S01]  /*2c40*/  @!PT LDS RZ, [RZ] ;  /* 0x00000000fffff984 */ /* 0x000fe20000000800 */
[----:B------:R1:W-:Y:S01]  /*2c50*/  @P0 LDGSTS.E.BYPASS.LTC128B.128 [R194+0xc080], [R2.64], !P2 ;  /* 0x0c08000002c20fae */ /* 0x0003e2000d101d48 */
[----:B------:R-:W-:-:S03]  /*2c60*/  ISETP.GE.AND P2, PT, R132, c[0x0][0x27c], PT ;  /* 0x00009f0084007a0c */ /* 0x000fc60003f46270 */
[----:B------:R1:W-:Y:S04]  /*2c70*/  @P0 LDGSTS.E.BYPASS.LTC128B.128 [R194+0xd080], [R2.64+0x80], !P6 ;  /* 0x0d08008002c20fae */ /* 0x0003e8000f101d48 */
[----:B------:R1:W-:Y:S04]  /*2c80*/  @P0 LDGSTS.E.BYPASS.LTC128B.128 [R194+0xe080], [R2.64+0x100], !P5 ;  /* 0x0e08010002c20fae */ /* 0x0003e8000e901d48 */
[----:B------:R1:W-:Y:S01]  /*2c90*/  @P0 LDGSTS.E.BYPASS.LTC128B.128 [R194+0xf080], [R2.64+0x180], !P4 ;  /* 0x0f08018002c20fae */ /* 0x0003e2000e101d48 */
[----:B-----5:R-:W-:-:S03]  /*2ca0*/  SHF.R.S32.HI R19, RZ, 0x1f, R99 ;  /* 0x0000001fff137819 */ /* 0x020fc60000011463 */
[----:B------:R-:W0:Y:S01]  /*2cb0*/  LDGDEPBAR ;  /* 0x00000000000079af */ /* 0x000e220000000000 */
[----:B------:R-:W-:Y:S01]  /*2cc0*/  WARPSYNC 0xffffffff ;  /* 0xffffffff00007948 */ /* 0x000fe20003800000 */
[----:B------:R-:W-:Y:S01]  /*2cd0*/  @P2 LOP3.LUT R207, R207, 0x2, RZ, 0xfc, !PT ;  /* 0x00000002cfcf2812 */ /* 0x000fe200078efcff */
[----:B------:R-:W-:Y:S01]  /*2ce0*/  IMAD.SHL.U32 R100, R100, 0x2, RZ ;  /* 0x0000000264647824 */ /* 0x000fe200078e00ff */
[----:B--2---:R-:W-:Y:S01]  /*2cf0*/  @P1 SHF.R.S32.HI R18, RZ, 0x1f, R0 ;  /* 0x0000001fff121819 */ /* 0x004fe20000011400 */
[----:B------:R-:W-:Y:S02]  /*2d00*/  @!P1 IMAD.MOV.U32 R0, RZ, RZ, R237 ;  /* 0x000000ffff009224 */ /* 0x000fe400078e00ed */
[----:B------:R-:W-:Y:S02]  /*2d10*/  @!P1 IMAD.MOV.U32 R18, RZ, RZ, R238 ;  /* 0x000000ffff129224 */ /* 0x000fe400078e00ee */
[C---:B-1----:R-:W-:Y:S01]  /*2d20*/  IMAD.WIDE.U32 R2, R20.reuse, c[0x0][0x260], R132 ;  /* 0x0000980014027a25 */ /* 0x042fe200078e0084 */
[----:B------:R-:W-:Y:S01]  /*2d30*/  ISETP.GE.AND P0, PT, R137, c[0x0][0x27c], PT ;  /* 0x00009f0089007a0c */ /* 0x000fe20003f06270 */
[----:B------:R-:W-:Y:S01]  /*2d40*/  BAR.SYNC.DEFER_BLOCKING 0x0 ;  /* 0x0000000000007b1d */ /* 0x000fe20000010000 */
[----:B------:R-:W-:Y:S01]  /*2d50*/  LOP3.LUT R207, R207, 0xfffffffb, RZ, 0xc0, !PT ;  /* 0xfffffffbcfcf7812 */ /* 0x000fe200078ec0ff */
[----:B------:R-:W-:Y:S01]  /*2d60*/  IMAD R6, R9, c[0x0][0x290], RZ ;  /* 0x0000a40009067a24 */ /* 0x000fe200078e02ff */
        /* <DEDUP_REMOVED lines=61> */
[----:B------:R-:W-:Y:S01]  /*3140*/  IMAD R10, R99, c[0x0][0x294], R10 ;  /* 0x0000a500630a7a24 */ /* 0x000fe200078e020a */
[----:B------:R-:W-:Y:S01]  /*3150*/  SHF.L.U64.HI R104, R107, R104, c[0x0][0x284] ;  /* 0x0000a1006b687619 */ /* 0x000fe20000010268 */
[----:B------:R-:W-:Y:S01]  /*3160*/  IMAD R0, R99, c[0x0][0x284], R14 ;  /* 0x0000a10063007a24 */ /* 0x000fe200078e020e */
        /* <DEDUP_REMOVED lines=21> */
.L_x_1313:
        /* <DEDUP_REMOVED lines=92> */
.L_x_1299:
[----:B------:R-:W-:Y:S05]  /*3880*/  BSYNC B0 ;  /* 0x0000000000007941 */ /* 0x000fea0003800000 */
.L_x_1298:
        /* <DEDUP_REMOVED lines=38> */
[----:B------:R-:W-:Y:S02]  /*3af0*/  @!P0 SHF.R.U32.HI R25, RZ, 0x10, R25 ;  /* 0x00000010ff198819 */ /* 0x000fe40000011619 */
[----:B-1----:R-:W-:Y:S02]  /*3b00*/  @!P0 MOV R0, R8 ;  /* 0x0000000800008202 */ /* 0x002fe40000000f00 */
[----:B------:R-:W-:Y:S03]  /*3b10*/  @!P0 MOV R4, R9 ;  /* 0x0000000900048202 */ /* 0x000fe60000000f00 */
[--C-:B------:R-:W-:Y:S02]  /*3b20*/  @!P0 HADD2.F32 R21, -RZ, R0.reuse.H1_H1 ;  /* 0x30000000ff158230 */ /* 0x100fe40000004100 */
[----:B------:R-:W-:Y:S03]  /*3b30*/  @!P0 HADD2.F32 R2, -RZ, R0.H0_H0 ;  /* 0x20000000ff028230 */ /* 0x000fe60000004100 */
[CC--:B------:R-:W-:Y:S02]  /*3b40*/  @!P0 FMUL.FTZ R23, R21.reuse, R3.reuse ;  /* 0x0000000315178220 */ /* 0x0c0fe40000410000 */
[C---:B------:R-:W-:Y:S02]  /*3b50*/  @!P0 FMUL.FTZ R0, R2.reuse, R3 ;  /* 0x0000000302008220 */ /* 0x040fe40000410000 */
[-C--:B------:R-:W-:Y:S01]  /*3b60*/  @!P0 FFMA.FTZ R41, R2, R22.reuse, -R23 ;  /* 0x0000001602298223 */ /* 0x080fe20000010817 */
[----:B------:R-:W-:Y:S01]  /*3b70*/  @!P0 HADD2.F32 R2, -RZ, R5.H0_H0 ;  /* 0x20000005ff028230 */ /* 0x000fe20000004100 */
[----:B------:R-:W-:Y:S01]  /*3b80*/  @!P0 IMAD.MOV.U32 R3, RZ, RZ, R10 ;  /* 0x000000ffff038224 */ /* 0x000fe200078e000a */
[--C-:B------:R-:W-:Y:S01]  /*3b90*/  @!P0 HADD2.F32 R23, -RZ, R4.reuse.H1_H1 ;  /* 0x30000004ff178230 */ /* 0x100fe20000004100 */
[----:B------:R-:W-:Y:S01]  /*3ba0*/  @!P0 FFMA.FTZ R0, R21, R22, R0 ;  /* 0x0000001615008223 */ /* 0x000fe20000010000 */
[----:B------:R-:W-:Y:S02]  /*3bb0*/  @!P0 HADD2.F32 R4, -RZ, R4.H0_H0 ;  /* 0x20000004ff048230 */ /* 0x000fe40000004100 */
[----:B------:R-:W-:Y:S01]  /*3bc0*/  @!P0 HADD2.F32 R21, -RZ, R24.H0_H0 ;  /* 0x20000018ff158230 */ /* 0x000fe20000004100 */
[CC--:B------:R-:W-:Y:S01]  /*3bd0*/  @!P0 FMUL.FTZ R5, R23.reuse, R2.reuse ;  /* 0x0000000217058220 */ /* 0x0c0fe20000410000 */
[--C-:B------:R-:W-:Y:S01]  /*3be0*/  @!P0 HADD2.F32 R22, -RZ, R3.reuse.H1_H1 ;  /* 0x30000003ff168230 */ /* 0x100fe20000004100 */
[C---:B------:R-:W-:Y:S01]  /*3bf0*/  @!P0 FMUL.FTZ R2, R4.reuse, R2 ;  /* 0x0000000204028220 */ /* 0x040fe20000410000 */
[----:B------:R-:W-:Y:S01]  /*3c00*/  @!P0 HADD2.F32 R24, -RZ, R32.H0_H0 ;  /* 0x20000020ff188230 */ /* 0x000fe20000004100 */
[----:B------:R-:W-:Y:S01]  /*3c10*/  @!P0 FFMA.FTZ R38, R4, R21, -R5 ;  /* 0x0000001504268223 */ /* 0x000fe20000010805 */
[----:B------:R-:W-:Y:S01]  /*3c20*/  @!P0 MOV R5, R11 ;  /* 0x0000000b00058202 */ /* 0x000fe20000000f00 */
[-C--:B------:R-:W-:Y:S01]  /*3c30*/  @!P0 FMUL.FTZ R32, R22, R16.reuse ;  /* 0x0000001016208220 */ /* 0x080fe20000410000 */
[----:B------:R-:W-:Y:S01]  /*3c40*/  @!P0 HADD2.F32 R4, -RZ, R3.H0_H0 ;  /* 0x20000003ff048230 */ /* 0x000fe20000004100 */
[----:B------:R-:W-:Y:S04]  /*3c50*/  @!P0 FFMA.FTZ R2, R23, R21, R2 ;  /* 0x0000001517028223 */ /* 0x000fe80000010002 */
[----:B------:R-:W-:Y:S01]  /*3c60*/  @!P0 FMUL.FTZ R3, R4, R16 ;  /* 0x0000001004038220 */ /* 0x000fe20000410000 */
[----:B------:R-:W-:Y:S01]  /*3c70*/  @!P0 F2FP.PACK_AB R2, R2, R38 ;  /* 0x000000260202823e */ /* 0x000fe200000000ff */
[-C--:B------:R-:W-:Y:S01]  /*3c80*/  @!P0 FFMA.FTZ R32, R4, R24.reuse, -R32 ;  /* 0x0000001804208223 */ /* 0x080fe20000010820 */
[----:B------:R-:W-:Y:S01]  /*3c90*/  @!P0 HADD2.F32 R4, -RZ, R17.H0_H0 ;  /* 0x20000011ff048230 */ /* 0x000fe20000004100 */
[----:B------:R-:W-:Y:S01]  /*3ca0*/  @!P0 FFMA.FTZ R3, R22, R24, R3 ;  /* 0x0000001816038223 */ /* 0x000fe20000010003 */
[--C-:B------:R-:W-:Y:S01]  /*3cb0*/  @!P0 HADD2.F32 R16, -RZ, R5.reuse.H1_H1 ;  /* 0x30000005ff108230 */ /* 0x100fe20000004100 */
[----:B------:R-:W-:Y:S01]  /*3cc0*/  @!P0 IMAD.MOV.U32 R9, RZ, RZ, R2 ;  /* 0x000000ffff098224 */ /* 0x000fe200078e0002 */
[----:B------:R-:W-:Y:S02]  /*3cd0*/  @!P0 HADD2.F32 R5, -RZ, R5.H0_H0 ;  /* 0x20000005ff058230 */ /* 0x000fe40000004100 */
[----:B------:R-:W-:Y:S01]  /*3ce0*/  @!P0 F2FP.PACK_AB R3, R3, R32 ;  /* 0x000000200303823e */ /* 0x000fe200000000ff */
[----:B------:R-:W-:Y:S01]  /*3cf0*/  @!P0 HADD2.F32 R17, -RZ, R25.H0_H0 ;  /* 0x20000019ff118230 */ /* 0x000fe20000004100 */
[-C--:B------:R-:W-:Y:S02]  /*3d00*/  @!P0 FMUL.FTZ R25, R16, R4.reuse ;  /* 0x0000000410198220 */ /* 0x080fe40000410000 */
[----:B------:R-:W-:Y:S01]  /*3d10*/  @!P0 MOV R10, R3 ;  /* 0x00000003000a8202 */ /* 0x000fe20000000f00 */
[C---:B------:R-:W-:Y:S02]  /*3d20*/  @!P0 FMUL.FTZ R4, R5.reuse, R4 ;  /* 0x0000000405048220 */ /* 0x040fe40000410000 */
[----:B------:R-:W-:Y:S01]  /*3d30*/  @!P0 FFMA.FTZ R25, R5, R17, -R25 ;  /* 0x0000001105198223 */ /* 0x000fe20000010819 */
[----:B------:R-:W-:Y:S01]  /*3d40*/  @!P0 F2FP.PACK_AB R5, R0, R41 ;  /* 0x000000290005823e */ /* 0x000fe200000000ff */
[----:B------:R-:W-:Y:S03]  /*3d50*/  @!P0 FFMA.FTZ R4, R16, R17, R4 ;  /* 0x0000001110048223 */ /* 0x000fe60000010004 */
[----:B------:R-:W-:Y:S02]  /*3d60*/  @!P0 MOV R8, R5 ;  /* 0x0000000500088202 */ /* 0x000fe40000000f00 */
[----:B------:R-:W-:Y:S04]  /*3d70*/  @!P0 F2FP.PACK_AB R0, R4, R25 ;  /* 0x000000190400823e */ /* 0x000fe800000000ff */
[----:B------:R-:W-:Y:S05]  /*3d80*/  @!P0 MOV R11, R0 ;  /* 0x00000000000b8202 */ /* 0x000fea0000000f00 */
[----:B------:R1:W-:Y:S02]  /*3d90*/  ST.E.128 [R36.64], R8 ;  /* 0x0000000824007985 */ /* 0x0003e4000c101d08 */
.L_x_1302:
[----:B------:R-:W-:Y:S05]  /*3da0*/  BSYNC B0 ;  /* 0x0000000000007941 */ /* 0x000fea0003800000 */
.L_x_1301:
        /* <DEDUP_REMOVED lines=39> */
[--C-:B------:R-:W-:Y:S02]  /*4020*/  @!P0 HADD2.F32 R5, -RZ, R4.reuse.H0_H0 ;  /* 0x20000004ff058230 */ /* 0x100fe40000004100 */
        /* <DEDUP_REMOVED lines=18> */
.L_x_1304:
[----:B------:R-:W-:Y:S05]  /*4150*/  BSYNC B0 ;  /* 0x0000000000007941 */ /* 0x000fea0003800000 */
.L_x_1303:
        /* <DEDUP_REMOVED lines=58> */
.L_x_1306:
[----:B------:R-:W-:Y:S05]  /*4500*/  BSYNC B0 ;  /* 0x0000000000007941 */ /* 0x000fea0003800000 */
.L_x_1305:
        /* <DEDUP_REMOVED lines=58> */
.L_x_1297:
        /* <DEDUP_REMOVED lines=31> */
.L_x_1308:
[----:B------:R-:W-:Y:S05]  /*4aa0*/  BSYNC B0 ;  /* 0x0000000000007941 */ /* 0x000fea0003800000 */
.L_x_1307:
        /* <DEDUP_REMOVED lines=147> */
.L_x_1310:
[----:B------:R-:W-:Y:S05]  /*53e0*/  BSYNC B0 ;  /* 0x0000000000007941 */ /* 0x000fea0003800000 */
.L_x_1309:
        /* <DEDUP_REMOVED lines=25> */
[----:B------:R-:W-:Y:S01]  /*5580*/  @!P0 SHF.R.U32.HI R21, RZ, 0x10, R29 ;  /* 0x00000010ff158819 */ /* 0x000fe2000001161d */
[----:B------:R-:W-:Y:S01]  /*5590*/  IMAD.SHL.U32 R0, R0, 0x2, RZ ;  /* 0x0000000200007824 */ /* 0x000fe200078e00ff */
[----:B------:R-:W-:Y:S02]  /*55a0*/  @!P0 SHF.R.U32.HI R7, RZ, 0x10, R13 ;  /* 0x00000010ff078819 */ /* 0x000fe4000001160d */
[----:B------:R-:W-:Y:S02]  /*55b0*/  @!P0 SHF.R.U64 R13, R28, 0x10, R29 ;  /* 0x000000101c0d8819 */ /* 0x000fe4000000121d */
[----:B------:R-:W1:Y:S01]  /*55c0*/  LDS.128 R32, [R0+0xc080] ;  /* 0x00c0800000207984 */ /* 0x000e620000000c00 */
[----:B------:R-:W-:Y:S01]  /*55d0*/  @!P0 HADD2.F32 R7, -RZ, R7.H0_H0 ;  /* 0x20000007ff078230 */ /* 0x000fe20000004100 */
[--C-:B------:R-:W-:Y:S01]  /*55e0*/  @!P0 SHF.R.U64 R10, R14, 0x10, R15.reuse ;  /* 0x000000100e0a8819 */ /* 0x100fe2000000120f */
[----:B------:R-:W-:Y:S01]  /*55f0*/  @!P0 HADD2.F32 R13, -RZ, R13.H0_H0 ;  /* 0x2000000dff0d8230 */ /* 0x000fe20000004100 */
[----:B------:R-:W-:Y:S02]  /*5600*/  @!P0 SHF.R.U32.HI R8, RZ, 0x10, R15 ;  /* 0x00000010ff088819 */ /* 0x000fe4000001160f */
[----:B------:R-:W-:Y:S01]  /*5610*/  @!P0 SHF.R.U32.HI R15, RZ, 0x10, R31 ;  /* 0x00000010ff0f8819 */ /* 0x000fe2000001161f */
[----:B------:R-:W-:Y:S02]  /*5620*/  @!P0 HADD2.F32 R10, -RZ, R10.H0_H0 ;  /* 0x2000000aff0a8230 */ /* 0x000fe40000004100 */
[----:B------:R-:W-:Y:S02]  /*5630*/  @!P0 HADD2.F32 R8, -RZ, R8.H0_H0 ;  /* 0x20000008ff088230 */ /* 0x000fe40000004100 */
[----:B------:R-:W-:Y:S01]  /*5640*/  @!P0 HADD2.F32 R24, -RZ, R15.H0_H0 ;  /* 0x2000000fff188230 */ /* 0x000fe20000004100 */
[----:B-1----:R-:W-:Y:S01]  /*5650*/  @!P0 IMAD.MOV.U32 R12, RZ, RZ, R32 ;  /* 0x000000ffff0c8224 */ /* 0x002fe200078e0020 */
[----:B------:R-:W-:Y:S02]  /*5660*/  @!P0 MOV R0, R16 ;  /* 0x0000001000008202 */ /* 0x000fe40000000f00 */
[----:B------:R-:W-:Y:S02]  /*5670*/  @!P0 MOV R25, R34 ;  /* 0x0000002200198202 */ /* 0x000fe40000000f00 */
        /* <DEDUP_REMOVED lines=13> */
[----:B------:R-:W-:Y:S01]  /*5750*/  @!P0 HADD2.F32 R22, -RZ, R39.H0_H0 ;  /* 0x20000027ff168230 */ /* 0x000fe20000004100 */
[-C--:B------:R-:W-:Y:S01]  /*5760*/  @!P0 FFMA.FTZ R37, R3, R13.reuse, -R14 ;  /* 0x0000000d03258223 */ /* 0x080fe2000001080e */
[----:B------:R-:W-:Y:S01]  /*5770*/  @!P0 HADD2.F32 R14, -RZ, R21.H0_H0 ;  /* 0x20000015ff0e8230 */ /* 0x000fe20000004100 */
[----:B------:R-:W-:Y:S01]  /*5780*/  @!P0 FFMA.FTZ R2, R12, R13, R2 ;  /* 0x0000000d0c028223 */ /* 0x000fe20000010002 */
[----:B------:R-:W-:Y:S02]  /*5790*/  @!P0 HADD2.F32 R13, -RZ, R5.H1_H1 ;  /* 0x30000005ff0d8230 */ /* 0x000fe40000004100 */
[----:B------:R-:W-:Y:S02]  /*57a0*/  @!P0 HADD2.F32 R3, -RZ, R11.H1_H1 ;  /* 0x3000000bff038230 */ /* 0x000fe40000004100 */
[----:B------:R-:W-:Y:S01]  /*57b0*/  @!P0 HADD2.F32 R11, -RZ, R5.H0_H0 ;  /* 0x20000005ff0b8230 */ /* 0x000fe20000004100 */
[----:B------:R-:W-:Y:S01]  /*57c0*/  @!P0 FMUL.FTZ R21, R13, R7 ;  /* 0x000000070d158220 */ /* 0x000fe20000410000 */
[----:B------:R-:W-:Y:S02]  /*57d0*/  @!P0 HADD2.F32 R5, -RZ, R4.H1_H1 ;  /* 0x30000004ff058230 */ /* 0x000fe40000004100 */
[----:B------:R-:W-:Y:S02]  /*57e0*/  @!P0 HADD2.F32 R12, -RZ, R38.H1_H1 ;  /* 0x30000026ff0c8230 */ /* 0x000fe40000004100 */
[----:B------:R-:W-:Y:S01]  /*57f0*/  @!P0 HADD2.F32 R6, -RZ, R4.H0_H0 ;  /* 0x20000004ff068230 */ /* 0x000fe20000004100 */
[----:B------:R-:W-:Y:S01]  /*5800*/  @!P0 FMUL.FTZ R4, R11, R3 ;  /* 0x000000030b048220 */ /* 0x000fe20000410000 */
[--C-:B------:R-:W-:Y:S01]  /*5810*/  @!P0 HADD2.F32 R23, -RZ, R9.reuse.H1_H1 ;  /* 0x30000009ff178230 */ /* 0x100fe20000004100 */
[C---:B------:R-:W-:Y:S01]  /*5820*/  @!P0 FFMA.FTZ R27, R5.reuse, R14, -R21 ;  /* 0x0000000e051b8223 */ /* 0x040fe20000010815 */
[----:B------:R-:W-:Y:S01]  /*5830*/  @!P0 HADD2.F32 R21, -RZ, R9.H0_H0 ;  /* 0x20000009ff158230 */ /* 0x000fe20000004100 */
[C---:B------:R-:W-:Y:S02]  /*5840*/  @!P0 FFMA.FTZ R31, R6.reuse, R12, -R4 ;  /* 0x0000000c061f8223 */ /* 0x040fe40000010804 */
[----:B------:R-:W-:Y:S01]  /*5850*/  @!P0 FMUL.FTZ R4, R5, R7 ;  /* 0x0000000705048220 */ /* 0x000fe20000410000 */
[--C-:B------:R-:W-:Y:S01]  /*5860*/  @!P0 HADD2.F32 R7, -RZ, R20.reuse.H0_H0 ;  /* 0x20000014ff078230 */ /* 0x100fe20000004100 */
[----:B------:R-:W-:Y:S01]  /*5870*/  @!P0 IMAD.MOV.U32 R5, RZ, RZ, R19 ;  /* 0x000000ffff058224 */ /* 0x000fe200078e0013 */
[----:B------:R-:W-:Y:S01]  /*5880*/  @!P0 F2FP.PACK_AB R27, R27, R31 ;  /* 0x0000001f1b1b823e */ /* 0x000fe200000000ff */
[----:B------:R-:W-:Y:S02]  /*5890*/  @!P0 FMUL.FTZ R3, R6, R3 ;  /* 0x0000000306038220 */ /* 0x000fe40000410000 */
[----:B------:R-:W-:Y:S01]  /*58a0*/  @!P0 FMUL.FTZ R9, R23, R8 ;  /* 0x0000000817098220 */ /* 0x000fe20000410000 */
[--C-:B------:R-:W-:Y:S01]  /*58b0*/  @!P0 HADD2.F32 R6, -RZ, R5.reuse.H0_H0 ;  /* 0x20000005ff068230 */ /* 0x100fe20000004100 */
[-C--:B------:R-:W-:Y:S01]  /*58c0*/  @!P0 FMUL.FTZ R15, R21, R7.reuse ;  /* 0x00000007150f8220 */ /* 0x080fe20000410000 */
[----:B------:R-:W-:Y:S01]  /*58d0*/  @!P0 HADD2.F32 R5, -RZ, R5.H1_H1 ;  /* 0x30000005ff058230 */ /* 0x000fe20000004100 */
[----:B------:R-:W-:Y:S01]  /*58e0*/  @!P0 FFMA.FTZ R3, R11, R12, R3 ;  /* 0x0000000c0b038223 */ /* 0x000fe20000010003 */
[----:B------:R-:W-:Y:S01]  /*58f0*/  @!P0 HADD2.F32 R11, -RZ, R39.H1_H1 ;  /* 0x30000027ff0b8230 */ /* 0x000fe20000004100 */
[C---:B------:R-:W-:Y:S01]  /*5900*/  @!P0 FFMA.FTZ R30, R6.reuse, R22, -R15 ;  /* 0x00000016061e8223 */ /* 0x040fe2000001080f */
[--C-:B------:R-:W-:Y:S01]  /*5910*/  @!P0 HADD2.F32 R15, -RZ, R25.reuse.H0_H0 ;  /* 0x20000019ff0f8230 */ /* 0x100fe20000004100 */
[C---:B------:R-:W-:Y:S01]  /*5920*/  @!P0 FFMA.FTZ R29, R5.reuse, R24, -R9 ;  /* 0x00000018051d8223 */ /* 0x040fe20000010809 */
[----:B------:R-:W-:Y:S01]  /*5930*/  @!P0 HADD2.F32 R12, -RZ, R25.H1_H1 ;  /* 0x30000019ff0c8230 */ /* 0x000fe20000004100 */
[----:B------:R-:W-:Y:S02]  /*5940*/  @!P0 IMAD.MOV.U32 R9, RZ, RZ, R18 ;  /* 0x000000ffff098224 */ /* 0x000fe400078e0012 */
[----:B------:R-:W-:Y:S01]  /*5950*/  @!P0 FMUL.FTZ R8, R5, R8 ;  /* 0x0000000805088220 */ /* 0x000fe20000410000 */
[----:B------:R-:W-:Y:S01]  /*5960*/  @!P0 HADD2.F32 R5, -RZ, R20.H1_H1 ;  /* 0x30000014ff058230 */ /* 0x000fe20000004100 */
[----:B------:R-:W-:Y:S01]  /*5970*/  @!P0 FMUL.FTZ R7, R6, R7 ;  /* 0x0000000706078220 */ /* 0x000fe20000410000 */
[--C-:B------:R-:W-:Y:S01]  /*5980*/  @!P0 HADD2.F32 R6, -RZ, R9.reuse.H0_H0 ;  /* 0x20000009ff068230 */ /* 0x100fe20000004100 */
[----:B------:R-:W-:Y:S01]  /*5990*/  @!P0 FMUL.FTZ R25, R12, R10 ;  /* 0x0000000a0c198220 */ /* 0x000fe20000410000 */
[----:B------:R-:W-:Y:S01]  /*59a0*/  @!P0 HADD2.F32 R9, -RZ, R9.H1_H1 ;  /* 0x30000009ff098230 */ /* 0x000fe20000004100 */
[-C--:B------:R-:W-:Y:S02]  /*59b0*/  @!P0 FMUL.FTZ R20, R15, R5.reuse ;  /* 0x000000050f148220 */ /* 0x080fe40000410000 */
[C---:B------:R-:W-:Y:S02]  /*59c0*/  @!P0 FMUL.FTZ R5, R6.reuse, R5 ;  /* 0x0000000506058220 */ /* 0x040fe40000410000 */
[-C--:B------:R-:W-:Y:S01]  /*59d0*/  @!P0 FFMA.FTZ R28, R6, R11.reuse, -R20 ;  /* 0x0000000b061c8223 */ /* 0x080fe20000010814 */
[----:B------:R-:W-:Y:S01]  /*59e0*/  @!P0 HADD2.F32 R20, -RZ, R26.H0_H0 ;  /* 0x2000001aff148230 */ /* 0x000fe20000004100 */
[----:B------:R-:W-:Y:S01]  /*59f0*/  @!P0 F2FP.PACK_AB R26, R37, R44 ;  /* 0x0000002c251a823e */ /* 0x000fe200000000ff */
[----:B------:R-:W-:Y:S02]  /*5a00*/  @!P0 FMUL.FTZ R6, R9, R10 ;  /* 0x0000000a09068220 */ /* 0x000fe40000410000 */
[----:B------:R-:W-:Y:S01]  /*5a10*/  @!P0 FFMA.FTZ R4, R13, R14, R4 ;  /* 0x0000000e0d048223 */ /* 0x000fe20000010004 */
[----:B------:R-:W-:Y:S01]  /*5a20*/  @!P0 MOV R16, R26 ;  /* 0x0000001a00108202 */ /* 0x000fe20000000f00 */
[----:B------:R-:W-:Y:S01]  /*5a30*/  @!P0 FFMA.FTZ R10, R9, R20, -R25 ;  /* 0x00000014090a8223 */ /* 0x000fe20000010819 */
[----:B------:R-:W-:Y:S01]  /*5a40*/  @!P0 F2FP.PACK_AB R25, R29, R30 ;  /* 0x0000001e1d19823e */ /* 0x000fe200000000ff */
[----:B------:R-:W-:Y:S01]  /*5a50*/  @!P0 FFMA.FTZ R5, R15, R11, R5 ;  /* 0x0000000b0f058223 */ /* 0x000fe20000010005 */
[----:B------:R-:W-:Y:S01]  /*5a60*/  @!P0 F2FP.PACK_AB R9, R2, R0 ;  /* 0x000000000209823e */ /* 0x000fe200000000ff */
[----:B------:R-:W-:Y:S01]  /*5a70*/  @!P0 IMAD.MOV.U32 R17, RZ, RZ, R27 ;  /* 0x000000ffff118224 */ /* 0x000fe200078e001b */
        /* <DEDUP_REMOVED lines=21> */
.L_x_1296:
        /* <DEDUP_REMOVED lines=27> */
.L_x_1300:
[----:B------:R-:W-:Y:S05]  /*5d80*/  BSYNC B1 ;  /* 0x0000000000017941 */ /* 0x000fea0003800000 */
.L_x_1295:
        /* <DEDUP_REMOVED lines=59> */
.L_x_1312:
[----:B-123--:R-:W-:Y:S05]  /*6140*/  BSYNC B0 ;  /* 0x0000000000007941 */ /* 0x00efea0003800000 */
.L_x_1311:
        /* <DEDUP_REMOVED lines=23> */
.L_x_1294:
[----:B------:R-:W-:Y:S01]  /*62c0*/  IMAD.MOV.U32 R0, RZ, RZ, c[0x0][0x2c4] ;  /* 0x0000b100ff007624 */ /* 0x000fe200078e00ff */
[----:B------:R-:W-:Y:S04]  /*62d0*/  BSSY B0, `(.L_x_1314) ;  /* 0x000002a000007945 */ /* 0x000fe80003800000 */
[----:B------:R-:W-:-:S02]  /*62e0*/  ISETP.NE.AND P3, PT, R0, 0x1, PT ;  /* 0x000000010000780c */ /* 0x000fc40003f65270 */
[----:B------:R-:W-:-:S11]  /*62f0*/  IADD3 R0, R225, 0x7f, RZ ;  /* 0x0000007fe1007810 */ /* 0x000fd60007ffe0ff */
[----:B------:R-:W-:-:S05]  /*6300*/  @P3 IMAD.HI.U32 R2, R0, c[0x0][0x2c8], RZ ;  /* 0x0000b20000023a27 */ /* 0x000fca00078e00ff */
[----:B------:R-:W-:-:S05]  /*6310*/  @P3 SHF.R.U32.HI R0, RZ, c[0x0][0x2cc], R2 ;  /* 0x0000b300ff003a19 */ /* 0x000fca0000011602 */
[----:B------:R-:W-:-:S05]  /*6320*/  IMAD.IADD R0, R103, 0x1, R0 ;  /* 0x0000000167007824 */ /* 0x000fca00078e0200 */
[----:B------:R-:W-:-:S04]  /*6330*/  SHF.R.S32.HI R2, RZ, 0x1f, R0 ;  /* 0x0000001fff027819 */ /* 0x000fc80000011400 */
[----:B------:R-:W-:-:S04]  /*6340*/  LEA.HI R0, R2, R0, RZ, 0x5 ;  /* 0x0000000002007211 */ /* 0x000fc800078f28ff */
[----:B------:R-:W-:-:S04]  /*6350*/  SHF.R.S32.HI R0, RZ, 0x5, R0 ;  /* 0x00000005ff007819 */ /* 0x000fc80000011400 */
[----:B-1----:R-:W-:Y:S01]  /*6360*/  IMNMX R5, R101, R0, PT ;  /* 0x0000000065057217 */ /* 0x002fe20003800200 */
[----:B------:R-:W-:-:S03]  /*6370*/  IMAD.MOV.U32 R0, RZ, RZ, RZ ;  /* 0x000000ffff007224 */ /* 0x000fc600078e00ff */
[----:B------:R-:W-:-:S13]  /*6380*/  ISETP.GE.AND P0, PT, R5, 0x1, PT ;  /* 0x000000010500780c */ /* 0x000fda0003f06270 */
        /* <DEDUP_REMOVED lines=30> */
.L_x_1315:
[----:B------:R-:W-:Y:S05]  /*6570*/  BSYNC B0 ;  /* 0x0000000000007941 */ /* 0x000fea0003800000 */
.L_x_1314:
        /* <DEDUP_REMOVED lines=77> */
[----:B------:R-:W-:Y:S01]  /*6a50*/  SHF.R.S32.HI R0, RZ, 0x1f, R110 ;  /* 0x0000001fff007819 */ /* 0x000fe2000001146e */
[--C-:B------:R-:W-:Y:S01]  /*6a60*/  IMAD.IADD R4, R211, 0x1, R225.reuse ;  /* 0x00000001d3047824 */ /* 0x100fe200078e02e1 */
[----:B------:R-:W-:Y:S01]  /*6a70*/  ISETP.NE.U32.AND P0, PT, RZ, c[0x0][0x348], PT ;  /* 0x0000d200ff007a0c */ /* 0x000fe20003f05070 */
[----:B------:R-:W-:Y:S01]  /*6a80*/  IMAD.IADD R13, R208, 0x1, R225 ;  /* 0x00000001d00d7824 */ /* 0x000fe200078e02e1 */
[----:B------:R-:W-:Y:S01]  /*6a90*/  LOP3.LUT R215, R234, 0xffff, RZ, 0xc0, !PT ;  /* 0x0000ffffead77812 */ /* 0x000fe200078ec0ff */
[----:B------:R-:W-:Y:S01]  /*6aa0*/  IMAD R0, R0, c[0x0][0x178], RZ ;  /* 0x00005e0000007a24 */ /* 0x000fe200078e02ff */
[----:B------:R-:W-:Y:S01]  /*6ab0*/  ISETP.NE.AND.EX P0, PT, RZ, c[0x0][0x34c], PT, P0 ;  /* 0x0000d300ff007a0c */ /* 0x000fe20003f05300 */
[----:B------:R-:W-:Y:S01]  /*6ac0*/  @P3 IMAD.HI.U32 R7, R4, c[0x0][0x2c8], RZ ;  /* 0x0000b20004073a27 */ /* 0x000fe200078e00ff */
[----:B------:R-:W-:Y:S02]  /*6ad0*/  ISETP.GE.AND P5, PT, R132, c[0x0][0x198], PT ;  /* 0x0000660084007a0c */ /* 0x000fe40003fa6270 */
[----:B------:R-:W-:Y:S01]  /*6ae0*/  SEL R6, R238, RZ, !P0 ;  /* 0x000000ffee067207 */ /* 0x000fe20004000000 */
[----:B------:R-:W-:Y:S01]  /*6af0*/  IMAD R0, R110, c[0x0][0x17c], R0 ;  /* 0x00005f006e007a24 */ /* 0x000fe200078e0200 */
[----:B------:R-:W-:-:S02]  /*6b00*/  SEL R5, R237, RZ, !P0 ;  /* 0x000000ffed057207 */ /* 0x000fc40004000000 */
[----:B------:R-:W-:Y:S01]  /*6b10*/  ISETP.GE.AND P4, PT, R137, c[0x0][0x198], PT ;  /* 0x0000660089007a0c */ /* 0x000fe20003f86270 */
[----:B------:R-:W-:Y:S01]  /*6b20*/  IMAD R6, R6, c[0x0][0x1c0], RZ ;  /* 0x0000700006067a24 */ /* 0x000fe200078e02ff */
[----:B------:R-:W-:Y:S02]  /*6b30*/  ISETP.GE.AND P2, PT, R198, c[0x0][0x198], PT ;  /* 0x00006600c6007a0c */ /* 0x000fe40003f46270 */
[----:B------:R-:W-:Y:S01]  /*6b40*/  IADD3 R114, R195, -0x1, RZ ;  /* 0xffffffffc3727810 */ /* 0x000fe20007ffe0ff */
[----:B------:R-:W-:Y:S02]  /*6b50*/  IMAD R6, R5, c[0x0][0x1c4], R6 ;  /* 0x0000710005067a24 */ /* 0x000fe400078e0206 */
[----:B-1----:R-:W-:-:S04]  /*6b60*/  IMAD.WIDE.U32 R2, R110, c[0x0][0x178], RZ ;  /* 0x00005e006e027a25 */ /* 0x002fc800078e00ff */
[----:B------:R-:W-:Y:S01]  /*6b70*/  IMAD.IADD R3, R3, 0x1, R0 ;  /* 0x0000000103037824 */ /* 0x000fe200078e0200 */
[----:B------:R-:W-:Y:S02]  /*6b80*/  MOV R0, R4 ;  /* 0x0000000400007202 */ /* 0x000fe40000000f00 */
[----:B------:R-:W-:Y:S01]  /*6b90*/  @P3 SHF.R.U32.HI R0, RZ, c[0x0][0x2cc], R7 ;  /* 0x0000b300ff003a19 */ /* 0x000fe20000011607 */
[----:B------:R-:W-:Y:S01]  /*6ba0*/  IMAD.WIDE.U32 R2, R215, c[0x0][0x1b8], R2 ;  /* 0x00006e00d7027a25 */ /* 0x000fe200078e0002 */
[----:B------:R-:W-:Y:S02]  /*6bb0*/  ISETP.GE.AND P3, PT, R197, c[0x0][0x198], PT ;  /* 0x00006600c5007a0c */ /* 0x000fe40003f66270 */
[----:B------:R-:W-:Y:S01]  /*6bc0*/  SHF.R.S32.HI R7, RZ, 0x1f, R0 ;  /* 0x0000001fff077819 */ /* 0x000fe20000011400 */
[----:B------:R-:W-:-:S04]  /*6bd0*/  IMAD R3, R215, c[0x0][0x1bc], R3 ;  /* 0x00006f00d7037a24 */ /* 0x000fc800078e0203 */
        /* <DEDUP_REMOVED lines=18> */
.L_x_1486:
[----:B------:R-:W-:Y:S05]  /*6d00*/  BRA.DIV ~URZ, `(.L_x_1318) ;  /* 0x000163627f007947 */ /* 0x000fea000b800000 */
[----:B------:R3:W4:Y:S02]  /*6d10*/  SHFL.IDX PT, R0, R12, RZ, 0x181f ;  /* 0x00181fff0c007589 */ /* 0x00072400000e0000 */
.L_x_1487:
        /* <DEDUP_REMOVED lines=21> */
.L_x_1320:
[----:B------:R-:W-:Y:S05]  /*6e70*/  BSYNC B0 ;  /* 0x0000000000007941 */ /* 0x000fea0003800000 */
.L_x_1319:
[----:B------:R-:W-:Y:S05]  /*6e80*/  BRA.DIV ~URZ, `(.L_x_1321) ;  /* 0x000162427f007947 */ /* 0x000fea000b800000 */
[----:B--2---:R2:W1:Y:S04]  /*6e90*/  SHFL.IDX PT, R4, R5, 0x1, 0x181f ;  /* 0x00381f0005047f89 */ /* 0x00446800000e0000 */
[----:B----4-:R2:W4:Y:S02]  /*6ea0*/  SHFL.IDX PT, R0, R12, 0x1, 0x181f ;  /* 0x00381f000c007f89 */ /* 0x01052400000e0000 */
.L_x_1488:
        /* <DEDUP_REMOVED lines=21> */
.L_x_1323:
[----:B------:R-:W-:Y:S05]  /*7000*/  BSYNC B0 ;  /* 0x0000000000007941 */ /* 0x000fea0003800000 */
.L_x_1322:
[----:B------:R-:W-:Y:S05]  /*7010*/  BRA.DIV ~URZ, `(.L_x_1324) ;  /* 0x000161727f007947 */ /* 0x000fea000b800000 */
[----:B-1----:R1:W2:Y:S02]  /*7020*/  SHFL.IDX PT, R4, R5, 0x2, 0x181f ;  /* 0x00581f0005047f89 */ /* 0x0022a400000e0000 */
.L_x_1489:
[----:B------:R-:W-:Y:S05]  /*7030*/  BRA.DIV ~URZ, `(.L_x_1325) ;  /* 0x000161c27f007947 */ /* 0x000fea000b800000 */
[----:B----4-:R4:W1:Y:S02]  /*7040*/  SHFL.IDX PT, R0, R12, 0x2, 0x181f ;  /* 0x00581f000c007f89 */ /* 0x01086400000e0000 */
.L_x_1490:
        /* <DEDUP_REMOVED lines=21> */
.L_x_1327:
[----:B------:R-:W-:Y:S05]  /*71a0*/  BSYNC B0 ;  /* 0x0000000000007941 */ /* 0x000fea0003800000 */
.L_x_1326:
[----:B------:R-:W-:Y:S05]  /*71b0*/  BRA.DIV ~URZ, `(.L_x_1328) ;  /* 0x000160a27f007947 */ /* 0x000fea000b800000 */
[----:B--2---:R2:W3:Y:S04]  /*71c0*/  SHFL.IDX PT, R4, R5, 0x3, 0x181f ;  /* 0x00781f0005047f89 */ /* 0x0044e800000e0000 */
[----:B-1----:R2:W1:Y:S02]  /*71d0*/  SHFL.IDX PT, R0, R12, 0x3, 0x181f ;  /* 0x00781f000c007f89 */ /* 0x00246400000e0000 */
.L_x_1491:
[----:B------:R-:W-:Y:S01]  /*71e0*/  IADD3 R2, R13, 0x60, RZ ;  /* 0x000000600d027810 */ /* 0x000fe20007ffe0ff */
[----:B-----5:R-:W-:Y:S01]  /*71f0*/  IMAD.WIDE.U32 R218, R14, c[0x0][0x2b0], RZ ;  /* 0x0000ac000eda7a25 */ /* 0x020fe200078e00ff */
[----:B------:R-:W-:Y:S02]  /*7200*/  LOP3.LUT R207, R207, 0xfffffffe, RZ, 0xc0, !PT ;  /* 0xfffffffecfcf7812 */ /* 0x000fe400078ec0ff */
[----:B------:R-:W-:-:S13]  /*7210*/  ISETP.GE.AND P1, PT, R2, R64, PT ;  /* 0x000000400200720c */ /* 0x000fda0003f26270 */
[C---:B-1----:R-:W-:Y:S02]  /*7220*/  @!P1 LEA R10, P0, R132.reuse, R0, 0x1 ;  /* 0x00000000840a9211 */ /* 0x042fe400078008ff */
[----:B------:R-:W-:Y:S02]  /*7230*/  @P1 LOP3.LUT R207, R207, 0x1, RZ, 0xfc, !PT ;  /* 0x00000001cfcf1812 */ /* 0x000fe400078efcff */
        /* <DEDUP_REMOVED lines=22> */
[----:B-1----:R-:W-:Y:S01]  /*73a0*/  IMAD R2, R114, 0x20, R211 ;  /* 0x0000002072027824 */ /* 0x002fe200078e02d3 */
[----:B------:R-:W-:Y:S01]  /*73b0*/  LOP3.LUT R207, R207, 0xfffffffd, RZ, 0xc0, !PT ;  /* 0xfffffffdcfcf7812 */ /* 0x000fe200078ec0ff */
[----:B------:R-:W-:Y:S01]  /*73c0*/  IMAD.MOV.U32 R196, RZ, RZ, RZ ;  /* 0x000000ffffc47224 */ /* 0x000fe200078e00ff */
[----:B------:R-:W-:-:S02]  /*73d0*/  ISETP.NE.AND P1, PT, R122, 0x1, PT ;  /* 0x000000017a00780c */ /* 0x000fc40003f25270 */
[C---:B------:R-:W-:Y:S01]  /*73e0*/  ISETP.GE.AND P0, PT, R2.reuse, R227, PT ;  /* 0x000000e30200720c */ /* 0x040fe20003f06270 */
[----:B------:R-:W-:-:S03]  /*73f0*/  IMAD.IADD R2, R2, 0x1, R223 ;  /* 0x0000000102027824 */ /* 0x000fc600078e02df */
[----:B------:R-:W-:Y:S01]  /*7400*/  ISETP.GT.OR P0, PT, R211, 0x1f, P0 ;  /* 0x0000001fd300780c */ /* 0x000fe20000704670 */
[----:B------:R-:W-:-:S06]  /*7410*/  IMAD.MOV.U32 R0, RZ, RZ, R2 ;  /* 0x000000ffff007224 */ /* 0x000fcc00078e0002 */
[----:B------:R-:W-:Y:S01]  /*7420*/  @P1 IMAD.HI.U32 R3, R2, c[0x0][0x2bc], RZ ;  /* 0x0000af0002031a27 */ /* 0x000fe200078e00ff */
[----:B------:R-:W-:-:S04]  /*7430*/  @P1 LOP3.LUT R207, R207, 0x2, RZ, 0xfc, !PT ;  /* 0x00000002cfcf1812 */ /* 0x000fc800078efcff */
[----:B------:R-:W-:-:S04]  /*7440*/  @P1 SHF.R.U32.HI R0, RZ, c[0x0][0x2c0], R3 ;  /* 0x0000b000ff001a19 */ /* 0x000fc80000011603 */
        /* <DEDUP_REMOVED lines=50> */
.L_x_1329:
        /* <DEDUP_REMOVED lines=54> */
[----:B------:R-:W-:-:S02]  /*7ad0*/  ISETP.GE.AND P2, PT, R158, c[0x0][0x27c], PT ;  /* 0x00009f009e007a0c */ /* 0x000fc40003f46270 */
[----:B------:R-:W-:-:S09]  /*7ae0*/  ISETP.GE.AND P1, PT, R156, c[0x0][0x27c], PT ;  /* 0x00009f009c007a0c */ /* 0x000fd20003f26270 */
[C---:B------:R-:W-:Y:S01]  /*7af0*/  @!P3 IMAD.SHL.U32 R6, R138.reuse, 0x2, RZ ;  /* 0x000000028a06b824 */ /* 0x040fe200078e00ff */
[----:B------:R-:W-:-:S04]  /*7b00*/  @!P3 SHF.L.U64.HI R5, R138, 0x1, R139 ;  /* 0x000000018a05b819 */ /* 0x000fc8000001028b */
[----:B--2---:R-:W-:-:S05]  /*7b10*/  @!P3 IADD3 R18, P0, R3, R6, RZ ;  /* 0x000000060312b210 */ /* 0x004fca0007f1e0ff */
[----:B----4-:R-:W-:Y:S01]  /*7b20*/  @!P3 IMAD.X R19, R4, 0x1, R5, P0 ;  /* 0x000000010413b824 */ /* 0x010fe200000e0605 */
[----:B---3--:R-:W-:Y:S02]  /*7b30*/  @!P3 IADD3 R16, P0, R0, R6, RZ ;  /* 0x000000060010b210 */ /* 0x008fe40007f1e0ff */
[----:B-----5:R-:W-:-:S03]  /*7b40*/  @!P2 SHF.L.U64.HI R6, R158, 0x1, R105 ;  /* 0x000000019e06a819 */ /* 0x020fc60000010269 */
[----:B-1----:R-:W-:Y:S02]  /*7b50*/  @!P3 IMAD.X R17, R2, 0x1, R5, P0 ;  /* 0x000000010211b824 */ /* 0x002fe400000e0605 */
[----:B------:R-:W-:-:S03]  /*7b60*/  @!P2 IMAD.SHL.U32 R5, R158, 0x2, RZ ;  /* 0x000000029e05a824 */ /* 0x000fc600078e00ff */
[----:B------:R1:W5:Y:S02]  /*7b70*/  @!P3 LD.E.64 R22, [R16.64] ;  /* 0x000000081016b980 */ /* 0x000364000c101b00 */
[----:B------:R-:W-:-:S05]  /*7b80*/  @!P2 IADD3 R14, P0, R3, R5, RZ ;  /* 0x00000005030ea210 */ /* 0x000fca0007f1e0ff */
        /* <DEDUP_REMOVED lines=9> */
[----:B------:R-:W-:-:S13]  /*7c20*/  ISETP.GE.AND P0, PT, R157, c[0x0][0x27c], PT ;  /* 0x00009f009d007a0c */ /* 0x000fda0003f06270 */
[C---:B------:R-:W-:Y:S01]  /*7c30*/  @!P0 IMAD.SHL.U32 R5, R157.reuse, 0x2, RZ ;  /* 0x000000029d058824 */ /* 0x040fe200078e00ff */
[----:B------:R-:W-:-:S04]  /*7c40*/  @!P0 SHF.L.U64.HI R20, R157, 0x1, R100 ;  /* 0x000000019d148819 */ /* 0x000fc80000010264 */
[----:B------:R-:W-:-:S05]  /*7c50*/  @!P0 IADD3 R6, P4, R3, R5, RZ ;  /* 0x0000000503068210 */ /* 0x000fca0007f9e0ff */
[----:B------:R-:W-:Y:S01]  /*7c60*/  @!P0 IMAD.X R7, R4, 0x1, R20, P4 ;  /* 0x0000000104078824 */ /* 0x000fe200020e0614 */
[----:B------:R-:W-:Y:S01]  /*7c70*/  @!P0 IADD3 R4, P4, R0, R5, RZ ;  /* 0x0000000500048210 */ /* 0x000fe20007f9e0ff */
[----:B-1----:R-:W-:-:S04]  /*7c80*/  CS2R R16, SRZ ;  /* 0x0000000000107805 */ /* 0x002fc8000001ff00 */
[----:B------:R-:W-:Y:S02]  /*7c90*/  @!P0 IMAD.X R5, R2, 0x1, R20, P4 ;  /* 0x0000000102058824 */ /* 0x000fe400020e0614 */
[----:B------:R-:W-:Y:S01]  /*7ca0*/  CS2R R20, SRZ ;  /* 0x0000000000147805 */ /* 0x000fe2000001ff00 */
[----:B------:R1:W5:Y:S01]  /*7cb0*/  @!P2 LD.E.64 R16, [R14.64] ;  /* 0x000000080e10a980 */ /* 0x000362000c101b00 */
[----:B------:R-:W-:Y:S01]  /*7cc0*/  CS2R R28, SRZ ;  /* 0x00000000001c7805 */ /* 0x000fe2000001ff00 */
[----:B------:R-:W-:Y:S01]  /*7cd0*/  CS2R R30, SRZ ;  /* 0x00000000001e7805 */ /* 0x000fe2000001ff00 */
[----:B------:R-:W-:Y:S02]  /*7ce0*/  CS2R R32, SRZ ;  /* 0x0000000000207805 */ /* 0x000fe4000001ff00 */
[----:B------:R2:W5:Y:S04]  /*7cf0*/  @!P3 LD.E.64 R20, [R18.64] ;  /* 0x000000081214b980 */ /* 0x000568000c101b00 */
[----:B------:R3:W5:Y:S04]  /*7d00*/  @!P1 LD.E.64 R28, [R8.64] ;  /* 0x00000008081c9980 */ /* 0x000768000c101b00 */
[----:B------:R3:W5:Y:S04]  /*7d10*/  @!P0 LD.E.64 R30, [R6.64] ;  /* 0x00000008061e8980 */ /* 0x000768000c101b00 */
[----:B------:R3:W5:Y:S01]  /*7d20*/  @!P0 LD.E.64 R32, [R4.64] ;  /* 0x0000000804208980 */ /* 0x000762000c101b00 */
[----:B-1----:R-:W-:Y:S01]  /*7d30*/  CS2R R14, SRZ ;  /* 0x00000000000e7805 */ /* 0x002fe2000001ff00 */
[----:B--2---:R-:W-:-:S05]  /*7d40*/  CS2R R18, SRZ ;  /* 0x0000000000127805 */ /* 0x004fca000001ff00 */
[----:B------:R3:W5:Y:S04]  /*7d50*/  @!P1 LD.E.64 R14, [R10.64] ;  /* 0x000000080a0e9980 */ /* 0x000768000c101b00 */
[----:B------:R3:W5:Y:S02]  /*7d60*/  @!P2 LD.E.64 R18, [R12.64] ;  /* 0x000000080c12a980 */ /* 0x000764000c101b00 */
.L_x_1333:
[----:B------:R-:W-:Y:S05]  /*7d70*/  BSYNC B0 ;  /* 0x0000000000007941 */ /* 0x000fea0003800000 */
.L_x_1332:
[----:B---345:R-:W-:Y:S01]  /*7d80*/  IMAD.MOV.U32 R4, RZ, RZ, R14 ;  /* 0x000000ffff047224 */ /* 0x038fe200078e000e */
[----:B------:R-:W-:Y:S01]  /*7d90*/  LOP3.LUT P0, RZ, R207, 0x8, RZ, 0xc0, !PT ;  /* 0x00000008cfff7812 */ /* 0x000fe2000780c0ff */
[----:B--2---:R-:W-:Y:S01]  /*7da0*/  IMAD.MOV.U32 R3, RZ, RZ, R15 ;  /* 0x000000ffff037224 */ /* 0x004fe200078e000f */
[----:B------:R2:W3:Y:S01]  /*7db0*/  SHFL.IDX PT, R8, R24, 0x1, 0x181f ;  /* 0x00381f0018087f89 */ /* 0x0004e200000e0000 */
[----:B-1----:R-:W-:Y:S01]  /*7dc0*/  IMAD.MOV.U32 R2, RZ, RZ, R30 ;  /* 0x000000ffff027224 */ /* 0x002fe200078e001e */
[----:B------:R-:W-:Y:S01]  /*7dd0*/  BSSY B0, `(.L_x_1334) ;  /* 0x000004e000007945 */ /* 0x000fe20003800000 */
[----:B------:R-:W-:Y:S01]  /*7de0*/  IMAD.MOV.U32 R0, RZ, RZ, R31 ;  /* 0x000000ffff007224 */ /* 0x000fe200078e001f */
[----:B------:R-:W-:Y:S01]  /*7df0*/  PRMT R83, R4, 0x5410, R3 ;  /* 0x0000541004537816 */ /* 0x000fe20000000003 */
[----:B------:R-:W-:Y:S01]  /*7e00*/  IMAD.MOV.U32 R4, RZ, RZ, R20 ;  /* 0x000000ffff047224 */ /* 0x000fe200078e0014 */
[----:B------:R-:W-:Y:S01]  /*7e10*/  CS2R R42, SRZ ;  /* 0x00000000002a7805 */ /* 0x000fe2000001ff00 */
        /* <DEDUP_REMOVED lines=11> */
[----:B------:R-:W-:Y:S01]  /*7ed0*/  MOV R2, R32 ;  /* 0x0000002000027202 */ /* 0x000fe20000000f00 */
[----:B------:R2:W1:Y:S01]  /*7ee0*/  SHFL.IDX PT, R3, R26, 0x1, 0x181f ;  /* 0x00381f001a037f89 */ /* 0x00046200000e0000 */
[----:B------:R-:W-:Y:S01]  /*7ef0*/  PRMT R82, R5, 0x5410, R4 ;  /* 0x0000541005527816 */ /* 0x000fe20000000004 */
[----:B------:R-:W-:Y:S01]  /*7f00*/  IMAD.MOV.U32 R4, RZ, RZ, R23 ;  /* 0x000000ffff047224 */ /* 0x000fe200078e0017 */
[----:B------:R-:W-:Y:S01]  /*7f10*/  PRMT R85, R2, 0x7610, R85 ;  /* 0x0000761002557816 */ /* 0x000fe20000000055 */
[----:B------:R-:W-:Y:S01]  /*7f20*/  CS2R R40, SRZ ;  /* 0x0000000000287805 */ /* 0x000fe2000001ff00 */
[----:B------:R-:W-:Y:S01]  /*7f30*/  PRMT R86, R0, 0x7610, R86 ;  /* 0x0000761000567816 */ /* 0x000fe20000000056 */
[----:B------:R2:W4:Y:S01]  /*7f40*/  SHFL.IDX PT, R2, R27, 0x1, 0x181f ;  /* 0x00381f001b027f89 */ /* 0x00052200000e0000 */
[----:B------:R-:W-:Y:S01]  /*7f50*/  MOV R5, R22 ;  /* 0x0000001600057202 */ /* 0x000fe20000000f00 */
[----:B------:R-:W-:Y:S01]  /*7f60*/  CS2R R36, SRZ ;  /* 0x0000000000247805 */ /* 0x000fe2000001ff00 */
[----:B------:R-:W-:Y:S01]  /*7f70*/  PRMT R80, R7, 0x5410, R6 ;  /* 0x0000541007507816 */ /* 0x000fe20000000006 */
[----:B------:R2:W1:Y:S01]  /*7f80*/  SHFL.IDX PT, R0, R25, 0x1, 0x181f ;  /* 0x00381f0019007f89 */ /* 0x00046200000e0000 */
[----:B------:R-:W-:Y:S01]  /*7f90*/  PRMT R13, R5, 0x5410, R4 ;  /* 0x00005410050d7816 */ /* 0x000fe20000000004 */
[----:B------:R-:W-:Y:S01]  /*7fa0*/  CS2R R46, SRZ ;  /* 0x00000000002e7805 */ /* 0x000fe2000001ff00 */
[----:B------:R-:W-:Y:S01]  /*7fb0*/  CS2R R44, SRZ ;  /* 0x00000000002c7805 */ /* 0x000fe2000001ff00 */
[----:B------:R-:W-:Y:S01]  /*7fc0*/  CS2R R38, SRZ ;  /* 0x0000000000267805 */ /* 0x000fe2000001ff00 */
[----:B------:R-:W-:Y:S01]  /*7fd0*/  CS2R R34, SRZ ;  /* 0x0000000000227805 */ /* 0x000fe2000001ff00 */
[----:B------:R-:W-:Y:S05]  /*7fe0*/  @P0 BRA `(.L_x_1335) ;  /* 0x000002c000000947 */ /* 0x000fea0003800000 */
[----:B---3--:R-:W-:Y:S01]  /*7ff0*/  ISETP.GE.AND P0, PT, R138, c[0x0][0x27c], PT ;  /* 0x00009f008a007a0c */ /* 0x008fe20003f06270 */
[----:B------:R-:W-:Y:S01]  /*8000*/  CS2R R36, SRZ ;  /* 0x0000000000247805 */ /* 0x000fe2000001ff00 */
[----:B------:R-:W-:Y:S01]  /*8010*/  ISETP.GE.AND P2, PT, R158, c[0x0][0x27c], PT ;  /* 0x00009f009e007a0c */ /* 0x000fe20003f46270 */
[----:B------:R-:W-:-:S10]  /*8020*/  CS2R R34, SRZ ;  /* 0x0000000000227805 */ /* 0x000fd4000001ff00 */
[C---:B------:R-:W-:Y:S01]  /*8030*/  @!P0 IMAD.SHL.U32 R4, R138.reuse, 0x2, RZ ;  /* 0x000000028a048824 */ /* 0x040fe200078e00ff */
[----:B------:R-:W-:-:S04]  /*8040*/  @!P0 SHF.L.U64.HI R5, R138, 0x1, R139 ;  /* 0x000000018a058819 */ /* 0x000fc8000001028b */
[----:B----4-:R-:W-:-:S05]  /*8050*/  @!P0 IADD3 R6, P1, R2, R4, RZ ;  /* 0x0000000402068210 */ /* 0x010fca0007f3e0ff */
[----:B-1----:R-:W-:Y:S01]  /*8060*/  @!P0 IMAD.X R7, R3, 0x1, R5, P1 ;  /* 0x0000000103078824 */ /* 0x002fe200008e0605 */
[----:B------:R-:W-:Y:S01]  /*8070*/  @!P0 IADD3 R4, P1, R0, R4, RZ ;  /* 0x0000000400048210 */ /* 0x000fe20007f3e0ff */
[----:B------:R-:W-:-:S03]  /*8080*/  @!P2 IMAD.SHL.U32 R9, R158, 0x2, RZ ;  /* 0x000000029e09a824 */ /* 0x000fc600078e00ff */
[----:B------:R1:W5:Y:S01]  /*8090*/  @!P0 LD.E.64 R36, [R6.64] ;  /* 0x0000000806248980 */ /* 0x000362000c101b00 */
[----:B------:R-:W-:Y:S01]  /*80a0*/  @!P0 IMAD.X R5, R8, 0x1, R5, P1 ;  /* 0x0000000108058824 */ /* 0x000fe200008e0605 */
[----:B------:R-:W-:-:S04]  /*80b0*/  ISETP.GE.AND P1, PT, R156, c[0x0][0x27c], PT ;  /* 0x00009f009c007a0c */ /* 0x000fc80003f26270 */
[----:B------:R3:W5:Y:S01]  /*80c0*/  @!P0 LD.E.64 R34, [R4.64] ;  /* 0x0000000804228980 */ /* 0x000762000c101b00 */
[----:B------:R-:W-:Y:S01]  /*80d0*/  CS2R R40, SRZ ;  /* 0x0000000000287805 */ /* 0x000fe2000001ff00 */
[----:B------:R-:W-:Y:S01]  /*80e0*/  CS2R R38, SRZ ;  /* 0x0000000000267805 */ /* 0x000fe2000001ff00 */
[----:B-1----:R-:W-:Y:S02]  /*80f0*/  @!P2 IADD3 R6, P0, R2, R9, RZ ;  /* 0x000000090206a210 */ /* 0x002fe40007f1e0ff */
[----:B---3--:R-:W-:-:S05]  /*8100*/  @!P2 SHF.L.U64.HI R5, R158, 0x1, R105 ;  /* 0x000000019e05a819 */ /* 0x008fca0000010269 */
        /* <DEDUP_REMOVED lines=8> */
[----:B---3--:R-:W-:-:S05]  /*8190*/  @!P1 SHF.L.U64.HI R5, R156, 0x1, R104 ;  /* 0x000000019c059819 */ /* 0x008fca0000010268 */
        /* <DEDUP_REMOVED lines=11> */
[----:B---3--:R-:W-:-:S05]  /*8250*/  @!P0 IADD3 R4, P1, R2, R6, RZ ;  /* 0x0000000602048210 */ /* 0x008fca0007f3e0ff */
[----:B------:R-:W-:Y:S01]  /*8260*/  @!P0 IMAD.X R5, R3, 0x1, R7, P1 ;  /* 0x0000000103058824 */ /* 0x000fe200008e0607 */
[----:B------:R-:W-:-:S04]  /*8270*/  @!P0 IADD3 R2, P1, R0, R6, RZ ;  /* 0x0000000600028210 */ /* 0x000fc80007f3e0ff */
[----:B------:R1:W5:Y:S01]  /*8280*/  @!P0 LD.E.64 R52, [R4.64] ;  /* 0x0000000804348980 */ /* 0x000362000c101b00 */
[----:B------:R-:W-:-:S05]  /*8290*/  @!P0 IMAD.X R3, R8, 0x1, R7, P1 ;  /* 0x0000000108038824 */ /* 0x000fca00008e0607 */
[----:B------:R1:W5:Y:S03]  /*82a0*/  @!P0 LD.E.64 R46, [R2.64] ;  /* 0x00000008022e8980 */ /* 0x000366000c101b00 */
.L_x_1335:
[----:B---3--:R-:W-:Y:S05]  /*82b0*/  BSYNC B0 ;  /* 0x0000000000007941 */ /* 0x008fea0003800000 */
.L_x_1334:
[----:B-1---5:R-:W-:Y:S01]  /*82c0*/  IMAD.MOV.U32 R4, RZ, RZ, R52 ;  /* 0x000000ffff047224 */ /* 0x022fe200078e0034 */
[----:B------:R-:W-:Y:S01]  /*82d0*/  LOP3.LUT P0, RZ, R207, 0x10, RZ, 0xc0, !PT ;  /* 0x00000010cfff7812 */ /* 0x000fe2000780c0ff */
[----:B----4-:R-:W-:Y:S01]  /*82e0*/  IMAD.MOV.U32 R2, RZ, RZ, R42 ;  /* 0x000000ffff027224 */ /* 0x010fe200078e002a */
[----:B------:R-:W-:Y:S01]  /*82f0*/  MOV R7, R39 ;  /* 0x0000002700077202 */ /* 0x000fe20000000f00 */
[----:B------:R-:W-:Y:S01]  /*8300*/  IMAD.MOV.U32 R0, RZ, RZ, R43 ;  /* 0x000000ffff007224 */ /* 0x000fe200078e002b */
[----:B------:R-:W-:Y:S01]  /*8310*/  PRMT R94, R94, 0x5410, R4 ;  /* 0x000054105e5e7816 */ /* 0x000fe20000000004 */
[----:B------:R-:W-:Y:S01]  /*8320*/  IMAD.MOV.U32 R3, RZ, RZ, R53 ;  /* 0x000000ffff037224 */ /* 0x000fe200078e0035 */
[----:B------:R-:W-:Y:S01]  /*8330*/  BSSY B0, `(.L_x_1336) ;  /* 0x0000050000007945 */ /* 0x000fe20003800000 */
        /* <DEDUP_REMOVED lines=18> */
[----:B------:R1:W3:Y:S01]  /*8460*/  SHFL.IDX PT, R4, R26, 0x2, 0x181f ;  /* 0x00581f001a047f89 */ /* 0x0002e200000e0000 */
[----:B------:R-:W-:Y:S01]  /*8470*/  PRMT R90, R2, 0x5410, R0 ;  /* 0x00005410025a7816 */ /* 0x000fe20000000000 */
[----:B------:R-:W-:Y:S01]  /*8480*/  CS2R R78, SRZ ;  /* 0x00000000004e7805 */ /* 0x000fe2000001ff00 */
[----:B------:R-:W-:Y:S01]  /*8490*/  PRMT R88, R8, 0x5410, R7 ;  /* 0x0000541008587816 */ /* 0x000fe20000000007 */
[----:B------:R1:W4:Y:S01]  /*84a0*/  SHFL.IDX PT, R3, R27, 0x2, 0x181f ;  /* 0x00581f001b037f89 */ /* 0x00032200000e0000 */
[----:B------:R-:W-:Y:S01]  /*84b0*/  PRMT R84, R6, 0x5410, R5 ;  /* 0x0000541006547816 */ /* 0x000fe20000000005 */
[----:B------:R-:W-:Y:S01]  /*84c0*/  CS2R R66, SRZ ;  /* 0x0000000000427805 */ /* 0x000fe2000001ff00 */
[----:B------:R-:W-:Y:S01]  /*84d0*/  CS2R R60, SRZ ;  /* 0x00000000003c7805 */ /* 0x000fe2000001ff00 */
[----:B------:R1:W2:Y:S01]  /*84e0*/  SHFL.IDX PT, R2, R24, 0x2, 0x181f ;  /* 0x00581f0018027f89 */ /* 0x0002a200000e0000 */
[----:B------:R-:W-:Y:S01]  /*84f0*/  CS2R R56, SRZ ;  /* 0x0000000000387805 */ /* 0x000fe2000001ff00 */
[----:B------:R-:W-:Y:S01]  /*8500*/  CS2R R48, SRZ ;  /* 0x0000000000307805 */ /* 0x000fe2000001ff00 */
[----:B------:R-:W-:Y:S01]  /*8510*/  CS2R R62, SRZ ;  /* 0x00000000003e7805 */ /* 0x000fe2000001ff00 */
[----:B------:R1:W1:Y:S01]  /*8520*/  SHFL.IDX PT, R0, R25, 0x2, 0x181f ;  /* 0x00581f0019007f89 */ /* 0x00026200000e0000 */
        /* <DEDUP_REMOVED lines=9> */
[----:B------:R-:W-:Y:S01]  /*85c0*/  @!P0 SHF.L.U64.HI R8, R138, 0x1, R139 ;  /* 0x000000018a088819 */ /* 0x000fe2000001028b */
[----:B------:R-:W-:-:S03]  /*85d0*/  @!P2 IMAD.SHL.U32 R12, R158, 0x2, RZ ;  /* 0x000000029e0ca824 */ /* 0x000fc600078e00ff */
[----:B----4-:R-:W-:-:S05]  /*85e0*/  @!P0 IADD3 R6, P1, R3, R5, RZ ;  /* 0x0000000503068210 */ /* 0x010fca0007f3e0ff */
[----:B---3--:R-:W-:Y:S01]  /*85f0*/  @!P0 IMAD.X R7, R4, 0x1, R8, P1 ;  /* 0x0000000104078824 */ /* 0x008fe200008e0608 */
[----:B-1----:R-:W-:-:S04]  /*8600*/  @!P0 IADD3 R10, P1, R0, R5, RZ ;  /* 0x00000005000a8210 */ /* 0x002fc80007f3e0ff */
[----:B------:R1:W5:Y:S01]  /*8610*/  @!P0 LD.E.64 R48, [R6.64] ;  /* 0x0000000806308980 */ /* 0x000362000c101b00 */
[----:B--2---:R-:W-:Y:S01]  /*8620*/  @!P0 IMAD.X R11, R2, 0x1, R8, P1 ;  /* 0x00000001020b8824 */ /* 0x004fe200008e0608 */
[----:B------:R-:W-:Y:S02]  /*8630*/  ISETP.GE.AND P1, PT, R156, c[0x0][0x27c], PT ;  /* 0x00009f009c007a0c */ /* 0x000fe40003f26270 */
[----:B------:R-:W-:Y:S02]  /*8640*/  @!P2 SHF.L.U64.HI R5, R158, 0x1, R105 ;  /* 0x000000019e05a819 */ /* 0x000fe40000010269 */
[----:B------:R2:W5:Y:S01]  /*8650*/  @!P0 LD.E.64 R50, [R10.64] ;  /* 0x000000080a328980 */ /* 0x000562000c101b00 */
[----:B------:R-:W-:Y:S01]  /*8660*/  @!P2 IADD3 R8, P3, R3, R12, RZ ;  /* 0x0000000c0308a210 */ /* 0x000fe20007f7e0ff */
[----:B------:R-:W-:Y:S01]  /*8670*/  CS2R R56, SRZ ;  /* 0x0000000000387805 */ /* 0x000fe2000001ff00 */
[----:B------:R-:W-:-:S03]  /*8680*/  CS2R R54, SRZ ;  /* 0x0000000000367805 */ /* 0x000fc6000001ff00 */
[----:B------:R-:W-:-:S05]  /*8690*/  @!P2 IMAD.X R9, R4, 0x1, R5, P3 ;  /* 0x000000010409a824 */ /* 0x000fca00018e0605 */
[----:B------:R3:W5:Y:S01]  /*86a0*/  @!P2 LD.E.64 R56, [R8.64] ;  /* 0x000000080838a980 */ /* 0x000762000c101b00 */
[----:B-1----:R-:W-:-:S05]  /*86b0*/  @!P2 IADD3 R6, P0, R0, R12, RZ ;  /* 0x0000000c0006a210 */ /* 0x002fca0007f1e0ff */
[----:B------:R-:W-:Y:S02]  /*86c0*/  @!P2 IMAD.X R7, R2, 0x1, R5, P0 ;  /* 0x000000010207a824 */ /* 0x000fe400000e0605 */
[----:B------:R-:W-:-:S03]  /*86d0*/  @!P1 IMAD.SHL.U32 R5, R156, 0x2, RZ ;  /* 0x000000029c059824 */ /* 0x000fc600078e00ff */
[----:B------:R1:W5:Y:S01]  /*86e0*/  @!P2 LD.E.64 R54, [R6.64] ;  /* 0x000000080636a980 */ /* 0x000362000c101b00 */
[----:B------:R-:W-:Y:S01]  /*86f0*/  CS2R R60, SRZ ;  /* 0x00000000003c7805 */ /* 0x000fe2000001ff00 */
[----:B---3--:R-:W-:Y:S01]  /*8700*/  @!P1 SHF.L.U64.HI R8, R156, 0x1, R104 ;  /* 0x000000019c089819 */ /* 0x008fe20000010268 */
        /* <DEDUP_REMOVED lines=18> */
.L_x_1337:
[----:B------:R-:W-:Y:S05]  /*8830*/  BSYNC B0 ;  /* 0x0000000000007941 */ /* 0x000fea0003800000 */
.L_x_1336:
[----:B--2--5:R-:W-:Y:S01]  /*8840*/  IMAD.MOV.U32 R2, RZ, RZ, R66 ;  /* 0x000000ffff027224 */ /* 0x024fe200078e0042 */
[----:B------:R-:W-:Y:S01]  /*8850*/  LOP3.LUT P0, RZ, R207, 0x1, RZ, 0xc0, !PT ;  /* 0x00000001cfff7812 */ /* 0x000fe2000780c0ff */
[----:B-1----:R-:W-:Y:S01]  /*8860*/  IMAD.MOV.U32 R0, RZ, RZ, R67 ;  /* 0x000000ffff007224 */ /* 0x002fe200078e0043 */
[----:B------:R-:W1:Y:S01]  /*8870*/  SHFL.IDX PT, R7, R26, 0x3, 0x181f ;  /* 0x00781f001a077f89 */ /* 0x000e6200000e0000 */
[----:B----4-:R-:W-:Y:S01]  /*8880*/  IMAD.MOV.U32 R3, RZ, RZ, R54 ;  /* 0x000000ffff037224 */ /* 0x010fe200078e0036 */
[----:B------:R-:W-:Y:S01]  /*8890*/  BSSY B0, `(.L_x_1338) ;  /* 0x000004f000007945 */ /* 0x000fe20003800000 */
[----:B------:R-:W-:Y:S01]  /*88a0*/  CS2R R74, SRZ ;  /* 0x00000000004a7805 */ /* 0x000fe2000001ff00 */
[----:B------:R-:W-:Y:S01]  /*88b0*/  PRMT R103, R2, 0x5410, R0 ;  /* 0x0000541002677816 */ /* 0x000fe20000000000 */
[----:B------:R-:W-:Y:S01]  /*88c0*/  IMAD.MOV.U32 R2, RZ, RZ, R60 ;  /* 0x000000ffff027224 */ /* 0x000fe200078e003c */
[----:B------:R-:W2:Y:S01]  /*88d0*/  SHFL.IDX PT, R6, R24, 0x3, 0x181f ;  /* 0x00781f0018067f89 */ /* 0x000ea200000e0000 */
[----:B------:R-:W-:Y:S01]  /*88e0*/  IMAD.MOV.U32 R0, RZ, RZ, R61 ;  /* 0x000000ffff007224 */ /* 0x000fe200078e003d */
[----:B------:R-:W-:Y:S01]  /*88f0*/  CS2R R70, SRZ ;  /* 0x0000000000467805 */ /* 0x000fe2000001ff00 */
[----:B------:R-:W-:Y:S01]  /*8900*/  CS2R R76, SRZ ;  /* 0x00000000004c7805 */ /* 0x000fe2000001ff00 */
[----:B------:R4:W3:Y:S01]  /*8910*/  SHFL.IDX PT, R5, R25, 0x3, 0x181f ;  /* 0x00781f0019057f89 */ /* 0x0008e200000e0000 */
[----:B------:R-:W-:Y:S01]  /*8920*/  CS2R R72, SRZ ;  /* 0x0000000000487805 */ /* 0x000fe2000001ff00 */
[----:B------:R-:W-:Y:S01]  /*8930*/  PRMT R99, R2, 0x5410, R0 ;  /* 0x0000541002637816 */ /* 0x000fe20000000000 */
[----:B------:R-:W-:Y:S01]  /*8940*/  IMAD.MOV.U32 R0, RZ, RZ, R57 ;  /* 0x000000ffff007224 */ /* 0x000fe200078e0039 */
[----:B------:R-:W-:Y:S01]  /*8950*/  MOV R2, R56 ;  /* 0x0000003800027202 */ /* 0x000fe20000000f00 */
[----:B------:R-:W-:-:S03]  /*8960*/  CS2R R68, SRZ ;  /* 0x0000000000447805 */ /* 0x000fc6000001ff00 */
[----:B------:R-:W-:Y:S01]  /*8970*/  PRMT R97, R2, 0x5410, R0 ;  /* 0x0000541002617816 */ /* 0x000fe20000000000 */
[----:B------:R-:W-:Y:S02]  /*8980*/  IMAD.MOV.U32 R2, RZ, RZ, R48 ;  /* 0x000000ffff027224 */ /* 0x000fe400078e0030 */
[----:B------:R-:W-:-:S03]  /*8990*/  IMAD.MOV.U32 R0, RZ, RZ, R49 ;  /* 0x000000ffff007224 */ /* 0x000fc600078e0031 */
[----:B------:R-:W-:Y:S02]  /*89a0*/  PRMT R93, R93, 0x5410, R2 ;  /* 0x000054105d5d7816 */ /* 0x000fe40000000002 */
[----:B------:R-:W-:Y:S01]  /*89b0*/  PRMT R95, R0, 0x7610, R95 ;  /* 0x00007610005f7816 */ /* 0x000fe2000000005f */
[----:B------:R-:W-:Y:S01]  /*89c0*/  IMAD.MOV.U32 R0, RZ, RZ, R63 ;  /* 0x000000ffff007224 */ /* 0x000fe200078e003f */
[----:B------:R-:W-:-:S04]  /*89d0*/  MOV R2, R62 ;  /* 0x0000003e00027202 */ /* 0x000fc80000000f00 */
[----:B------:R-:W-:Y:S01]  /*89e0*/  PRMT R101, R2, 0x7610, R101 ;  /* 0x0000761002657816 */ /* 0x000fe20000000065 */
[----:B------:R-:W-:Y:S01]  /*89f0*/  IMAD.MOV.U32 R2, RZ, RZ, R58 ;  /* 0x000000ffff027224 */ /* 0x000fe200078e003a */
[----:B------:R-:W-:Y:S01]  /*8a00*/  PRMT R102, R0, 0x7610, R102 ;  /* 0x0000761000667816 */ /* 0x000fe20000000066 */
[----:B----4-:R-:W-:Y:S01]  /*8a10*/  CS2R R24, SRZ ;  /* 0x0000000000187805 */ /* 0x010fe2000001ff00 */
[----:B------:R-:W-:-:S04]  /*8a20*/  MOV R0, R59 ;  /* 0x0000003b00007202 */ /* 0x000fc80000000f00 */
[----:B------:R-:W-:Y:S01]  /*8a30*/  PRMT R98, R2, 0x5410, R0 ;  /* 0x0000541002627816 */ /* 0x000fe20000000000 */
[----:B------:R-:W-:Y:S01]  /*8a40*/  IMAD.MOV.U32 R2, RZ, RZ, R55 ;  /* 0x000000ffff027224 */ /* 0x000fe200078e0037 */
[----:B------:R4:W1:Y:S04]  /*8a50*/  SHFL.IDX PT, R0, R27, 0x3, 0x181f ;  /* 0x00781f001b007f89 */ /* 0x00086800000e0000 */
[----:B------:R-:W-:Y:S01]  /*8a60*/  PRMT R96, R3, 0x5410, R2 ;  /* 0x0000541003607816 */ /* 0x000fe20000000002 */
[----:B------:R-:W-:Y:S01]  /*8a70*/  IMAD.MOV.U32 R2, RZ, RZ, R51 ;  /* 0x000000ffff027224 */ /* 0x000fe200078e0033 */
[----:B------:R-:W-:-:S04]  /*8a80*/  MOV R3, R50 ;  /* 0x0000003200037202 */ /* 0x000fc80000000f00 */
[----:B------:R-:W-:Y:S01]  /*8a90*/  PRMT R92, R3, 0x5410, R2 ;  /* 0x00005410035c7816 */ /* 0x000fe20000000002 */
[----:B----4-:R-:W-:Y:S01]  /*8aa0*/  CS2R R26, SRZ ;  /* 0x00000000001a7805 */ /* 0x010fe2000001ff00 */
[----:B------:R-:W-:Y:S05]  /*8ab0*/  @P0 BRA `(.L_x_1339) ;  /* 0x000002c000000947 */ /* 0x000fea0003800000 */
[----:B-123--:R-:W-:Y:S01]  /*8ac0*/  ISETP.GE.AND P0, PT, R138, c[0x0][0x27c], PT ;  /* 0x00009f008a007a0c */ /* 0x00efe20003f06270 */
        /* <DEDUP_REMOVED lines=43> */
.L_x_1339:
[----:B-123--:R-:W-:Y:S05]  /*8d80*/  BSYNC B0 ;  /* 0x0000000000007941 */ /* 0x00efea0003800000 */
.L_x_1338:
        /* <DEDUP_REMOVED lines=80> */
.L_x_1343:
[----:B------:R-:W-:Y:S05]  /*9290*/  BSYNC B0 ;  /* 0x0000000000007941 */ /* 0x000fea0003800000 */
.L_x_1342:
        /* <DEDUP_REMOVED lines=24> */
[----:B------:R-:W-:Y:S01]  /*9420*/  HADD2.F32 R4, -RZ, R6.H0_H0 ;  /* 0x20000006ff047230 */ /* 0x000fe20000004100 */
        /* <DEDUP_REMOVED lines=20> */
.L_x_1345:
[----:B------:R-:W-:Y:S05]  /*9570*/  BSYNC B0 ;  /* 0x0000000000007941 */ /* 0x000fea0003800000 */
.L_x_1344:
        /* <DEDUP_REMOVED lines=45> */
.L_x_1347:
[----:B------:R-:W-:Y:S05]  /*9850*/  BSYNC B0 ;  /* 0x0000000000007941 */ /* 0x000fea0003800000 */
.L_x_1346:
[----:B------:R-:W-:-:S13]  /*9860*/  ISETP.GE.AND P0, PT, R157, c[0x0][0x27c], PT ;  /* 0x00009f009d007a0c */ /* 0x000fda0003f06270 */
[----:B------:R-:W-:Y:S05]  /*9870*/  @P0 BRA `(.L_x_1341) ;  /* 0x000002a000000947 */ /* 0x000fea0003800000 */
[----:B------:R-:W2:Y:S01]  /*9880*/  LDS.128 R8, [R194+0x1c080] ;  /* 0x01c08000c2087984 */ /* 0x000ea20000000c00 */
[----:B------:R-:W-:Y:S02]  /*9890*/  SHF.R.U32.HI R0, RZ, 0x10, R33 ;  /* 0x00000010ff007819 */ /* 0x000fe40000011621 */
[----:B------:R-:W-:Y:S02]  /*98a0*/  SHF.R.U32.HI R3, RZ, 0x10, R31 ;  /* 0x00000010ff037819 */ /* 0x000fe4000001161f */
[----:B------:R-:W-:Y:S01]  /*98b0*/  SHF.R.U64 R12, R32, 0x10, R33 ;  /* 0x00000010200c7819 */ /* 0x000fe20000001221 */
[----:B-1----:R-:W-:Y:S01]  /*98c0*/  HADD2.F32 R6, -RZ, R0.H0_H0 ;  /* 0x20000000ff067230 */ /* 0x002fe20000004100 */
[----:B------:R-:W-:Y:S01]  /*98d0*/  SHF.R.U64 R14, R30, 0x10, R31 ;  /* 0x000000101e0e7819 */ /* 0x000fe2000000121f */
[----:B------:R-:W-:Y:S02]  /*98e0*/  HADD2.F32 R5, -RZ, R3.H0_H0 ;  /* 0x20000003ff057230 */ /* 0x000fe40000004100 */
[----:B--2---:R-:W-:-:S02]  /*98f0*/  HADD2.F32 R2, -RZ, R11.H0_H0 ;  /* 0x2000000bff027230 */ /* 0x004fc40000004100 */
[----:B------:R-:W-:-:S03]  /*9900*/  HADD2.F32 R0, -RZ, R11.H1_H1 ;  /* 0x3000000bff007230 */ /* 0x000fc60000004100 */
[-C--:B------:R-:W-:Y:S02]  /*9910*/  FMUL.FTZ R3, R2, R6.reuse ;  /* 0x0000000602037220 */ /* 0x080fe40000410000 */
[C---:B------:R-:W-:Y:S02]  /*9920*/  FMUL.FTZ R4, R0.reuse, R6 ;  /* 0x0000000600047220 */ /* 0x040fe40000410000 */
[-C--:B------:R-:W-:Y:S01]  /*9930*/  FFMA.FTZ R7, R0, R5.reuse, R3 ;  /* 0x0000000500077223 */ /* 0x080fe20000010003 */
[--C-:B------:R-:W-:Y:S01]  /*9940*/  HADD2.F32 R3, -RZ, R8.reuse.H1_H1 ;  /* 0x30000008ff037230 */ /* 0x100fe20000004100 */
[----:B------:R-:W-:Y:S01]  /*9950*/  FFMA.FTZ R13, R2, R5, -R4 ;  /* 0x00000005020d7223 */ /* 0x000fe20000010804 */
[----:B------:R-:W-:Y:S02]  /*9960*/  HADD2.F32 R0, -RZ, R85.H0_H0 ;  /* 0x20000055ff007230 */ /* 0x000fe40000004100 */
[----:B------:R-:W-:Y:S02]  /*9970*/  HADD2.F32 R4, -RZ, R8.H0_H0 ;  /* 0x20000008ff047230 */ /* 0x000fe40000004100 */
[----:B------:R-:W-:Y:S01]  /*9980*/  HADD2.F32 R2, -RZ, R87.H0_H0 ;  /* 0x20000057ff027230 */ /* 0x000fe20000004100 */
        /* <DEDUP_REMOVED lines=8> */
[----:B------:R-:W-:-:S03]  /*9a10*/  HADD2.F32 R2, -RZ, R87.H1_H1 ;  /* 0x30000057ff027230 */ /* 0x000fc60000004100 */
[CC--:B------:R-:W-:Y:S02]  /*9a20*/  FMUL.FTZ R5, R3.reuse, R0.reuse ;  /* 0x0000000003057220 */ /* 0x0c0fe40000410000 */
[C---:B------:R-:W-:Y:S02]  /*9a30*/  FMUL.FTZ R0, R4.reuse, R0 ;  /* 0x0000000004007220 */ /* 0x040fe40000410000 */
[-C--:B------:R-:W-:Y:S02]  /*9a40*/  FFMA.FTZ R5, R4, R2.reuse, -R5 ;  /* 0x0000000204057223 */ /* 0x080fe40000010805 */
[----:B------:R-:W-:Y:S01]  /*9a50*/  FFMA.FTZ R6, R3, R2, R0 ;  /* 0x0000000203067223 */ /* 0x000fe20000010000 */
[----:B------:R-:W-:Y:S02]  /*9a60*/  HADD2.F32 R3, -RZ, R12.H0_H0 ;  /* 0x2000000cff037230 */ /* 0x000fe40000004100 */
        /* <DEDUP_REMOVED lines=11> */
.L_x_1341:
[----:B------:R-:W-:Y:S05]  /*9b20*/  BSYNC B1 ;  /* 0x0000000000017941 */ /* 0x000fea0003800000 */
.L_x_1340:
        /* <DEDUP_REMOVED lines=49> */
.L_x_1351:
[----:B------:R-:W-:Y:S05]  /*9e40*/  BSYNC B0 ;  /* 0x0000000000007941 */ /* 0x000fea0003800000 */
.L_x_1350:
        /* <DEDUP_REMOVED lines=45> */
.L_x_1353:
[----:B------:R-:W-:Y:S05]  /*a120*/  BSYNC B0 ;  /* 0x0000000000007941 */ /* 0x000fea0003800000 */
.L_x_1352:
[----:B------:R-:W-:Y:S01]  /*a130*/  ISETP.GE.AND P0, PT, R156, c[0x0][0x27c], PT ;  /* 0x00009f009c007a0c */ /* 0x000fe20003f06270 */
[----:B------:R-:W-:-:S12]  /*a140*/  BSSY B0, `(.L_x_1354) ;  /* 0x000002c000007945 */ /* 0x000fd80003800000 */
[----:B------:R-:W-:Y:S05]  /*a150*/  @P0 BRA `(.L_x_1355) ;  /* 0x000002a000000947 */ /* 0x000fea0003800000 */
[----:B------:R-:W2:Y:S01]  /*a160*/  LDS.128 R8, [R194+0x19080] ;  /* 0x01908000c2087984 */ /* 0x000ea20000000c00 */
[----:B------:R-:W-:Y:S01]  /*a170*/  SHF.R.U32.HI R0, RZ, 0x10, R45 ;  /* 0x00000010ff007819 */ /* 0x000fe2000001162d */
[----:B-1----:R-:W-:Y:S01]  /*a180*/  HADD2.F32 R6, -RZ, R91.H0_H0 ;  /* 0x2000005bff067230 */ /* 0x002fe20000004100 */
[----:B------:R-:W-:Y:S02]  /*a190*/  SHF.R.U32.HI R2, RZ, 0x10, R43 ;  /* 0x00000010ff027819 */ /* 0x000fe4000001162b */
[----:B------:R-:W-:Y:S01]  /*a1a0*/  SHF.R.U64 R12, R44, 0x10, R45 ;  /* 0x000000102c0c7819 */ /* 0x000fe2000000122d */
[----:B------:R-:W-:Y:S01]  /*a1b0*/  HADD2.F32 R0, -RZ, R0.H0_H0 ;  /* 0x20000000ff007230 */ /* 0x000fe20000004100 */
[----:B------:R-:W-:Y:S01]  /*a1c0*/  SHF.R.U64 R13, R42, 0x10, R43 ;  /* 0x000000102a0d7819 */ /* 0x000fe2000000122b */
[----:B------:R-:W-:-:S04]  /*a1d0*/  HADD2.F32 R2, -RZ, R2.H0_H0 ;  /* 0x20000002ff027230 */ /* 0x000fc80000004100 */
[----:B------:R-:W-:Y:S02]  /*a1e0*/  HADD2.F32 R13, -RZ, R13.H0_H0 ;  /* 0x2000000dff0d7230 */ /* 0x000fe40000004100 */
        /* <DEDUP_REMOVED lines=33> */
.L_x_1355:
[----:B------:R-:W-:Y:S05]  /*a400*/  BSYNC B0 ;  /* 0x0000000000007941 */ /* 0x000fea0003800000 */
.L_x_1354:
        /* <DEDUP_REMOVED lines=44> */
.L_x_1349:
[----:B------:R-:W-:Y:S05]  /*a6d0*/  BSYNC B1 ;  /* 0x0000000000017941 */ /* 0x000fea0003800000 */
.L_x_1348:
        /* <DEDUP_REMOVED lines=49> */
.L_x_1359:
[----:B------:R-:W-:Y:S05]  /*a9f0*/  BSYNC B0 ;  /* 0x0000000000007941 */ /* 0x000fea0003800000 */
.L_x_1358:
        /* <DEDUP_REMOVED lines=45> */
.L_x_1361:
[----:B------:R-:W-:Y:S05]  /*acd0*/  BSYNC B0 ;  /* 0x0000000000007941 */ /* 0x000fea0003800000 */
.L_x_1360:
        /* <DEDUP_REMOVED lines=45> */
.L_x_1363:
[----:B------:R-:W-:Y:S05]  /*afb0*/  BSYNC B0 ;  /* 0x0000000000007941 */ /* 0x000fea0003800000 */
.L_x_1362:
        /* <DEDUP_REMOVED lines=44> */
.L_x_1357:
[----:B------:R-:W-:Y:S05]  /*b280*/  BSYNC B1 ;  /* 0x0000000000017941 */ /* 0x000fea0003800000 */
.L_x_1356:
        /* <DEDUP_REMOVED lines=48> */
.L_x_1366:
[----:B------:R-:W-:Y:S05]  /*b590*/  BSYNC B0 ;  /* 0x0000000000007941 */ /* 0x000fea0003800000 */
.L_x_1365:
        /* <DEDUP_REMOVED lines=45> */
.L_x_1368:
[----:B------:R-:W-:Y:S05]  /*b870*/  BSYNC B0 ;  /* 0x0000000000007941 */ /* 0x000fea0003800000 */
.L_x_1367:
        /* <DEDUP_REMOVED lines=45> */
.L_x_1370:
[----:B------:R-:W-:Y:S05]  /*bb50*/  BSYNC B0 ;  /* 0x0000000000007941 */ /* 0x000fea0003800000 */
.L_x_1369:
        /* <DEDUP_REMOVED lines=45> */
.L_x_1331:
        /* <DEDUP_REMOVED lines=61> */
.L_x_1372:
[----:B------:R-:W-:Y:S05]  /*c200*/  BSYNC B0 ;  /* 0x0000000000007941 */ /* 0x000fea0003800000 */
.L_x_1371:
[----:B-1--45:R-:W-:Y:S01]  /*c210*/  IMAD.MOV.U32 R2, RZ, RZ, R26 ;  /* 0x000000ffff027224 */ /* 0x032fe200078e001a */
[----:B------:R-:W-:Y:S01]  /*c220*/  LOP3.LUT P0, RZ, R207, 0x8, RZ, 0xc0, !PT ;  /* 0x00000008cfff7812 */ /* 0x000fe2000780c0ff */
[----:B------:R-:W-:Y:S01]  /*c230*/  IMAD.MOV.U32 R0, RZ, RZ, R27 ;  /* 0x000000ffff007224 */ /* 0x000fe200078e001b */
[----:B------:R1:W4:Y:S01]  /*c240*/  SHFL.IDX PT, R8, R14, 0x1, 0x181f ;  /* 0x00381f000e087f89 */ /* 0x00032200000e0000 */
        /* <DEDUP_REMOVED lines=9> */
[----:B------:R1:W3:Y:S01]  /*c2e0*/  SHFL.IDX PT, R6, R15, 0x1, 0x181f ;  /* 0x00381f000f067f89 */ /* 0x0002e200000e0000 */
[----:B------:R-:W-:Y:S01]  /*c2f0*/  IMAD.MOV.U32 R3, RZ, RZ, R17 ;  /* 0x000000ffff037224 */ /* 0x000fe200078e0011 */
[----:B------:R-:W-:Y:S01]  /*c300*/  PRMT R65, R2, 0x5410, R0 ;  /* 0x0000541002417816 */ /* 0x000fe20000000000 */
[----:B------:R-:W-:Y:S01]  /*c310*/  IMAD.MOV.U32 R0, RZ, RZ, R31 ;  /* 0x000000ffff007224 */ /* 0x000fe200078e001f */
[----:B------:R-:W-:Y:S01]  /*c320*/  MOV R2, R30 ;  /* 0x0000001e00027202 */ /* 0x000fe20000000f00 */
[----:B------:R1:W2:Y:S01]  /*c330*/  SHFL.IDX PT, R9, R12, 0x1, 0x181f ;  /* 0x00381f000c097f89 */ /* 0x0002a200000e0000 */
[----:B------:R-:W-:Y:S01]  /*c340*/  PRMT R34, R34, 0x5410, R4 ;  /* 0x0000541022227816 */ /* 0x000fe20000000004 */
[----:B------:R-:W-:Y:S01]  /*c350*/  IMAD.MOV.U32 R4, RZ, RZ, R22 ;  /* 0x000000ffff047224 */ /* 0x000fe200078e0016 */
[----:B------:R-:W-:Y:S01]  /*c360*/  PRMT R67, R67, 0x5410, R2 ;  /* 0x0000541043437816 */ /* 0x000fe20000000002 */
[----:B------:R-:W-:Y:S01]  /*c370*/  IMAD.MOV.U32 R2, RZ, RZ, R28 ;  /* 0x000000ffff027224 */ /* 0x000fe200078e001c */
[----:B------:R-:W-:Y:S01]  /*c380*/  PRMT R92, R92, 0x5410, R0 ;  /* 0x000054105c5c7816 */ /* 0x000fe20000000000 */
[----:B------:R-:W-:Y:S01]  /*c390*/  IMAD.MOV.U32 R0, RZ, RZ, R29 ;  /* 0x000000ffff007224 */ /* 0x000fe200078e001d */
[----:B------:R-:W-:Y:S01]  /*c3a0*/  PRMT R33, R33, 0x5410, R3 ;  /* 0x0000541021217816 */ /* 0x000fe20000000003 */
[----:B------:R1:W1:Y:S01]  /*c3b0*/  SHFL.IDX PT, R7, R13, 0x1, 0x181f ;  /* 0x00381f000d077f89 */ /* 0x00026200000e0000 */
[----:B------:R-:W-:Y:S01]  /*c3c0*/  PRMT R67, R2, 0x7610, R67 ;  /* 0x0000761002437816 */ /* 0x000fe20000000043 */
[----:B------:R-:W-:Y:S01]  /*c3d0*/  IMAD.MOV.U32 R2, RZ, RZ, R20 ;  /* 0x000000ffff027224 */ /* 0x000fe200078e0014 */
[----:B------:R-:W-:Y:S01]  /*c3e0*/  PRMT R66, R0, 0x7610, R66 ;  /* 0x0000761000427816 */ /* 0x000fe20000000042 */
[----:B------:R-:W-:Y:S01]  /*c3f0*/  IMAD.MOV.U32 R0, RZ, RZ, R21 ;  /* 0x000000ffff007224 */ /* 0x000fe200078e0015 */
[----:B------:R-:W-:Y:S01]  /*c400*/  MOV R3, R23 ;  /* 0x0000001700037202 */ /* 0x000fe20000000f00 */
[----:B------:R-:W-:Y:S01]  /*c410*/  CS2R R52, SRZ ;  /* 0x0000000000347805 */ /* 0x000fe2000001ff00 */
        /* <DEDUP_REMOVED lines=10> */
[----:B--234-:R-:W-:Y:S01]  /*c4c0*/  ISETP.GE.AND P1, PT, R132, c[0x0][0x27c], PT ;  /* 0x00009f0084007a0c */ /* 0x01cfe20003f26270 */
        /* <DEDUP_REMOVED lines=10> */
[----:B------:R-:W-:Y:S01]  /*c570*/  @!P1 IMAD.X R3, R9, 0x1, R0, P0 ;  /* 0x0000000109039824 */ /* 0x000fe200000e0600 */
        /* <DEDUP_REMOVED lines=14> */
.L_x_1374:
[----:B--234-:R-:W-:Y:S05]  /*c660*/  BSYNC B0 ;  /* 0x0000000000007941 */ /* 0x01cfea0003800000 */
.L_x_1373:
        /* <DEDUP_REMOVED lines=44> */
[----:B--23--:R-:W-:Y:S01]  /*c930*/  ISETP.GE.AND P1, PT, R132, c[0x0][0x27c], PT ;  /* 0x00009f0084007a0c */ /* 0x00cfe20003f26270 */
[----:B------:R-:W-:Y:S01]  /*c940*/  CS2R R58, SRZ ;  /* 0x00000000003a7805 */ /* 0x000fe2000001ff00 */
[----:B------:R-:W-:Y:S01]  /*c950*/  ISETP.GE.AND P0, PT, R137, c[0x0][0x27c], PT ;  /* 0x00009f0089007a0c */ /* 0x000fe20003f06270 */
[----:B------:R-:W-:-:S10]  /*c960*/  CS2R R56, SRZ ;  /* 0x0000000000387805 */ /* 0x000fd4000001ff00 */
[C---:B------:R-:W-:Y:S01]  /*c970*/  @!P1 IMAD.SHL.U32 R2, R132.reuse, 0x2, RZ ;  /* 0x0000000284029824 */ /* 0x040fe200078e00ff */
[----:B------:R-:W-:-:S04]  /*c980*/  @!P1 SHF.L.U64.HI R0, R132, 0x1, R133 ;  /* 0x0000000184009819 */ /* 0x000fc80000010285 */
[----:B------:R-:W-:-:S05]  /*c990*/  @!P1 IADD3 R4, P2, R6, R2, RZ ;  /* 0x0000000206049210 */ /* 0x000fca0007f5e0ff */
[--C-:B------:R-:W-:Y:S01]  /*c9a0*/  @!P1 IMAD.X R5, R9, 0x1, R0.reuse, P2 ;  /* 0x0000000109059824 */ /* 0x100fe200010e0600 */
[----:B-1----:R-:W-:Y:S01]  /*c9b0*/  @!P1 IADD3 R2, P2, R7, R2, RZ ;  /* 0x0000000207029210 */ /* 0x002fe20007f5e0ff */
[----:B------:R-:W-:Y:S01]  /*c9c0*/  CS2R R62, SRZ ;  /* 0x00000000003e7805 */ /* 0x000fe2000001ff00 */
[----:B------:R-:W-:Y:S02]  /*c9d0*/  CS2R R60, SRZ ;  /* 0x00000000003c7805 */ /* 0x000fe4000001ff00 */
[----:B------:R1:W5:Y:S01]  /*c9e0*/  @!P1 LD.E.128 R56, [R4.64] ;  /* 0x0000000804389980 */ /* 0x000362000c101d00 */
[----:B----4-:R-:W-:Y:S02]  /*c9f0*/  @!P1 IMAD.X R3, R8, 0x1, R0, P2 ;  /* 0x0000000108039824 */ /* 0x010fe400010e0600 */
[----:B------:R-:W-:-:S03]  /*ca00*/  @!P0 IMAD.SHL.U32 R0, R201, 0x2, RZ ;  /* 0x00000002c9008824 */ /* 0x000fc600078e00ff */
[----:B------:R2:W5:Y:S01]  /*ca10*/  @!P1 LD.E.128 R60, [R2.64] ;  /* 0x00000008023c9980 */ /* 0x000562000c101d00 */
[----:B------:R-:W-:Y:S01]  /*ca20*/  CS2R R74, SRZ ;  /* 0x00000000004a7805 */ /* 0x000fe2000001ff00 */
[----:B------:R-:W-:Y:S01]  /*ca30*/  CS2R R72, SRZ ;  /* 0x0000000000487805 */ /* 0x000fe2000001ff00 */
[----:B------:R-:W-:Y:S01]  /*ca40*/  CS2R R70, SRZ ;  /* 0x0000000000467805 */ /* 0x000fe2000001ff00 */
[----:B------:R-:W-:Y:S01]  /*ca50*/  CS2R R68, SRZ ;  /* 0x0000000000447805 */ /* 0x000fe2000001ff00 */
[-C--:B-1----:R-:W-:Y:S02]  /*ca60*/  @!P0 IADD3 R4, P2, R6, R0.reuse, RZ ;  /* 0x0000000006048210 */ /* 0x082fe40007f5e0ff */
[----:B--2---:R-:W-:Y:S02]  /*ca70*/  @!P0 SHF.L.U64.HI R3, R201, 0x1, R204 ;  /* 0x00000001c9038819 */ /* 0x004fe400000102cc */
[----:B------:R-:W-:-:S03]  /*ca80*/  @!P0 IADD3 R2, P1, R7, R0, RZ ;  /* 0x0000000007028210 */ /* 0x000fc60007f3e0ff */
[--C-:B------:R-:W-:Y:S02]  /*ca90*/  @!P0 IMAD.X R5, R9, 0x1, R3.reuse, P2 ;  /* 0x0000000109058824 */ /* 0x100fe400010e0603 */
[----:B------:R-:W-:-:S03]  /*caa0*/  @!P0 IMAD.X R3, R8, 0x1, R3, P1 ;  /* 0x0000000108038824 */ /* 0x000fc600008e0603 */
[----:B------:R1:W5:Y:S04]  /*cab0*/  @!P0 LD.E.128 R72, [R4.64] ;  /* 0x0000000804488980 */ /* 0x000368000c101d00 */
[----:B------:R1:W5:Y:S02]  /*cac0*/  @!P0 LD.E.128 R68, [R2.64] ;  /* 0x0000000802448980 */ /* 0x000364000c101d00 */
.L_x_1376:
[----:B--23--:R-:W-:Y:S05]  /*cad0*/  BSYNC B0 ;  /* 0x0000000000007941 */ /* 0x00cfea0003800000 */
.L_x_1375:
[----:B-1---5:R-:W-:Y:S01]  /*cae0*/  IMAD.MOV.U32 R2, RZ, RZ, R74 ;  /* 0x000000ffff027224 */ /* 0x022fe200078e004a */
[----:B------:R-:W-:Y:S01]  /*caf0*/  LOP3.LUT P0, RZ, R207, 0x1, RZ, 0xc0, !PT ;  /* 0x00000001cfff7812 */ /* 0x000fe2000780c0ff */
[----:B------:R-:W-:Y:S01]  /*cb00*/  IMAD.MOV.U32 R0, RZ, RZ, R75 ;  /* 0x000000ffff007224 */ /* 0x000fe200078e004b */
[----:B----4-:R1:W2:Y:S01]  /*cb10*/  SHFL.IDX PT, R8, R14, 0x3, 0x181f ;  /* 0x00781f000e087f89 */ /* 0x0102a200000e0000 */
[----:B------:R-:W-:Y:S01]  /*cb20*/  BSSY B0, `(.L_x_1377) ;  /* 0x0000040000007945 */ /* 0x000fe20003800000 */
[----:B------:R-:W-:Y:S01]  /*cb30*/  CS2R R88, SRZ ;  /* 0x0000000000587805 */ /* 0x000fe2000001ff00 */
        /* <DEDUP_REMOVED lines=10> */
[----:B------:R1:W4:Y:S01]  /*cbe0*/  SHFL.IDX PT, R7, R12, 0x3, 0x181f ;  /* 0x00781f000c077f89 */ /* 0x00032200000e0000 */
[----:B------:R-:W-:Y:S01]  /*cbf0*/  MOV R0, R59 ;  /* 0x0000003b00007202 */ /* 0x000fe20000000f00 */
[----:B------:R-:W-:Y:S01]  /*cc00*/  CS2R R84, SRZ ;  /* 0x0000000000547805 */ /* 0x000fe2000001ff00 */
[----:B------:R-:W-:Y:S01]  /*cc10*/  CS2R R78, SRZ ;  /* 0x00000000004e7805 */ /* 0x000fe2000001ff00 */
[----:B------:R1:W1:Y:S01]  /*cc20*/  SHFL.IDX PT, R6, R13, 0x3, 0x181f ;  /* 0x00781f000d067f89 */ /* 0x00026200000e0000 */
[----:B------:R-:W-:Y:S01]  /*cc30*/  PRMT R105, R2, 0x5410, R0 ;  /* 0x0000541002697816 */ /* 0x000fe20000000000 */
[----:B------:R-:W-:Y:S01]  /*cc40*/  IMAD.MOV.U32 R2, RZ, RZ, R56 ;  /* 0x000000ffff027224 */ /* 0x000fe200078e0038 */
[----:B------:R-:W-:Y:S01]  /*cc50*/  CS2R R76, SRZ ;  /* 0x00000000004c7805 */ /* 0x000fe2000001ff00 */
        /* <DEDUP_REMOVED lines=44> */
.L_x_1378:
[----:B-1234-:R-:W-:Y:S05]  /*cf20*/  BSYNC B0 ;  /* 0x0000000000007941 */ /* 0x01efea0003800000 */
.L_x_1377:
        /* <DEDUP_REMOVED lines=136> */
.L_x_1382:
[----:B------:R-:W-:Y:S05]  /*d7b0*/  BSYNC B0 ;  /* 0x0000000000007941 */ /* 0x000fea0003800000 */
.L_x_1381:
        /* <DEDUP_REMOVED lines=99> */
.L_x_1380:
[----:B------:R-:W-:Y:S05]  /*ddf0*/  BSYNC B1 ;  /* 0x0000000000017941 */ /* 0x000fea0003800000 */
.L_x_1379:
        /* <DEDUP_REMOVED lines=17> */
[----:B------:R-:W-:Y:S02]  /*df10*/  SHF.R.U64 R16, R40, 0x10, R41 ;  /* 0x0000001028107819 */ /* 0x000fe40000001229 */
        /* <DEDUP_REMOVED lines=13> */
[----:B------:R-:W4:Y:S02]  /*dff0*/  LDS.128 R12, [R17+0x10080] ;  /* 0x01008000110c7984 */ /* 0x000f240000000c00 */
[----:B----4-:R-:W-:-:S05]  /*e000*/  HADD2.F32 R3, -RZ, R13.H0_H0 ;  /* 0x2000000dff037230 */ /* 0x010fca0000004100 */
[----:B-1----:R-:W-:Y:S01]  /*e010*/  FMUL.FTZ R5, R3, R0 ;  /* 0x0000000003057220 */ /* 0x002fe20000410000 */
[----:B---3--:R-:W1:Y:S02]  /*e020*/  LDS.128 R8, [R31] ;  /* 0x000000001f087984 */ /* 0x008e640000000c00 */
[----:B-1----:R-:W-:-:S05]  /*e030*/  HADD2.F32 R4, -RZ, R9.H0_H0 ;  /* 0x20000009ff047230 */ /* 0x002fca0000004100 */
[C---:B------:R-:W-:Y:S02]  /*e040*/  FMUL.FTZ R0, R4.reuse, R0 ;  /* 0x0000000004007220 */ /* 0x040fe40000410000 */
[-C--:B------:R-:W-:Y:S01]  /*e050*/  FFMA.FTZ R27, R4, R2.reuse, -R5 ;  /* 0x00000002041b7223 */ /* 0x080fe20000010805 */
[----:B------:R-:W-:Y:S01]  /*e060*/  SHF.R.U32.HI R4, RZ, 0x10, R37 ;  /* 0x00000010ff047819 */ /* 0x000fe20000011625 */
[----:B------:R-:W-:Y:S01]  /*e070*/  FFMA.FTZ R26, R3, R2, R0 ;  /* 0x00000002031a7223 */ /* 0x000fe20000010000 */
[----:B------:R-:W-:Y:S01]  /*e080*/  SHF.R.U32.HI R0, RZ, 0x10, R41 ;  /* 0x00000010ff007819 */ /* 0x000fe20000011629 */
[----:B------:R-:W-:Y:S01]  /*e090*/  HADD2.F32 R3, -RZ, R9.H1_H1 ;  /* 0x30000009ff037230 */ /* 0x000fe20000004100 */
[----:B------:R-:W-:Y:S01]  /*e0a0*/  SHF.R.U64 R9, R38, 0x10, R39 ;  /* 0x0000001026097819 */ /* 0x000fe20000001227 */
[----:B------:R-:W-:Y:S02]  /*e0b0*/  HADD2.F32 R2, -RZ, R13.H1_H1 ;  /* 0x3000000dff027230 */ /* 0x000fe40000004100 */
[----:B------:R-:W-:-:S02]  /*e0c0*/  HADD2.F32 R0, -RZ, R0.H0_H0 ;  /* 0x20000000ff007230 */ /* 0x000fc40000004100 */
[----:B------:R-:W-:Y:S02]  /*e0d0*/  HADD2.F32 R5, -RZ, R4.H0_H0 ;  /* 0x20000004ff057230 */ /* 0x000fe40000004100 */
[----:B------:R-:W-:Y:S01]  /*e0e0*/  HADD2.F32 R9, -RZ, R9.H0_H0 ;  /* 0x20000009ff097230 */ /* 0x000fe20000004100 */
[CC--:B------:R-:W-:Y:S02]  /*e0f0*/  FMUL.FTZ R4, R3.reuse, R0.reuse ;  /* 0x0000000003047220 */ /* 0x0c0fe40000410000 */
[C---:B------:R-:W-:Y:S02]  /*e100*/  FMUL.FTZ R0, R2.reuse, R0 ;  /* 0x0000000002007220 */ /* 0x040fe40000410000 */
[-C--:B------:R-:W-:Y:S01]  /*e110*/  FFMA.FTZ R24, R2, R5.reuse, R4 ;  /* 0x0000000502187223 */ /* 0x080fe20000010004 */
[----:B------:R-:W-:Y:S01]  /*e120*/  HADD2.F32 R4, -RZ, R8.H0_H0 ;  /* 0x20000008ff047230 */ /* 0x000fe20000004100 */
[----:B------:R-:W-:Y:S01]  /*e130*/  FFMA.FTZ R25, R3, R5, -R0 ;  /* 0x0000000503197223 */ /* 0x000fe20000010800 */
        /* <DEDUP_REMOVED lines=8> */
[----:B------:R-:W-:-:S02]  /*e1c0*/  HADD2.F32 R0, -RZ, R95.H1_H1 ;  /* 0x3000005fff007230 */ /* 0x000fc40000004100 */
        /* <DEDUP_REMOVED lines=13> */
[--C-:B------:R-:W-:Y:S01]  /*e2a0*/  SHF.R.U64 R5, R42, 0x10, R43.reuse ;  /* 0x000000102a057819 */ /* 0x100fe2000000122b */
[----:B------:R-:W-:Y:S01]  /*e2b0*/  FFMA.FTZ R13, R3, R2, R0 ;  /* 0x00000002030d7223 */ /* 0x000fe20000010000 */
[----:B------:R-:W-:Y:S01]  /*e2c0*/  SHF.R.U32.HI R0, RZ, 0x10, R43 ;  /* 0x00000010ff007819 */ /* 0x000fe2000001162b */
[----:B------:R-:W-:Y:S01]  /*e2d0*/  HADD2.F32 R2, -RZ, R11.H1_H1 ;  /* 0x3000000bff027230 */ /* 0x000fe20000004100 */
[----:B------:R-:W-:Y:S01]  /*e2e0*/  SHF.R.U32.HI R3, RZ, 0x10, R39 ;  /* 0x00000010ff037819 */ /* 0x000fe20000011627 */
[----:B------:R-:W-:-:S02]  /*e2f0*/  HADD2.F32 R5, -RZ, R5.H0_H0 ;  /* 0x20000005ff057230 */ /* 0x000fc40000004100 */
[----:B------:R-:W-:Y:S02]  /*e300*/  HADD2.F32 R4, -RZ, R0.H0_H0 ;  /* 0x20000000ff047230 */ /* 0x000fe40000004100 */
[----:B------:R-:W-:Y:S02]  /*e310*/  HADD2.F32 R0, -RZ, R15.H1_H1 ;  /* 0x3000000fff007230 */ /* 0x000fe40000004100 */
[----:B------:R-:W-:Y:S01]  /*e320*/  HADD2.F32 R6, -RZ, R3.H0_H0 ;  /* 0x20000003ff067230 */ /* 0x000fe20000004100 */
[-C--:B------:R-:W-:Y:S02]  /*e330*/  FMUL.FTZ R3, R2, R4.reuse ;  /* 0x0000000402037220 */ /* 0x080fe40000410000 */
[C---:B------:R-:W-:Y:S02]  /*e340*/  FMUL.FTZ R4, R0.reuse, R4 ;  /* 0x0000000400047220 */ /* 0x040fe40000410000 */
[-C--:B------:R-:W-:Y:S01]  /*e350*/  FFMA.FTZ R7, R0, R6.reuse, R3 ;  /* 0x0000000600077223 */ /* 0x080fe20000010003 */
[----:B------:R-:W-:Y:S01]  /*e360*/  HADD2.F32 R0, -RZ, R12.H1_H1 ;  /* 0x3000000cff007230 */ /* 0x000fe20000004100 */
[----:B------:R-:W-:Y:S01]  /*e370*/  FFMA.FTZ R11, R2, R6, -R4 ;  /* 0x00000006020b7223 */ /* 0x000fe20000010804 */
[----:B------:R-:W-:-:S02]  /*e380*/  HADD2.F32 R2, -RZ, R8.H1_H1 ;  /* 0x30000008ff027230 */ /* 0x000fc40000004100 */
[----:B------:R-:W-:Y:S01]  /*e390*/  HADD2.F32 R4, -RZ, R16.H0_H0 ;  /* 0x20000010ff047230 */ /* 0x000fe20000004100 */
[----:B------:R-:W-:Y:S01]  /*e3a0*/  F2FP.PACK_AB R7, R7, R13 ;  /* 0x0000000d0707723e */ /* 0x000fe200000000ff */
[----:B------:R-:W-:Y:S01]  /*e3b0*/  HADD2.F32 R8, -RZ, R20.H0_H0 ;  /* 0x20000014ff087230 */ /* 0x000fe20000004100 */
[----:B------:R-:W-:Y:S02]  /*e3c0*/  F2FP.PACK_AB R11, R11, R18 ;  /* 0x000000120b0b723e */ /* 0x000fe400000000ff */
[-C--:B------:R-:W-:Y:S02]  /*e3d0*/  FMUL.FTZ R3, R2, R4.reuse ;  /* 0x0000000402037220 */ /* 0x080fe40000410000 */
[C---:B------:R-:W-:Y:S02]  /*e3e0*/  FMUL.FTZ R4, R0.reuse, R4 ;  /* 0x0000000400047220 */ /* 0x040fe40000410000 */
[-C--:B------:R-:W-:Y:S01]  /*e3f0*/  FFMA.FTZ R6, R0, R8.reuse, R3 ;  /* 0x0000000800067223 */ /* 0x080fe20000010003 */
[----:B------:R-:W-:Y:S01]  /*e400*/  HADD2.F32 R0, -RZ, R14.H1_H1 ;  /* 0x3000000eff007230 */ /* 0x000fe20000004100 */
[----:B------:R-:W-:Y:S01]  /*e410*/  FFMA.FTZ R8, R2, R8, -R4 ;  /* 0x0000000802087223 */ /* 0x000fe20000010804 */
[----:B------:R-:W-:-:S03]  /*e420*/  HADD2.F32 R2, -RZ, R10.H1_H1 ;  /* 0x3000000aff027230 */ /* 0x000fc60000004100 */
[----:B------:R-:W-:Y:S01]  /*e430*/  FMUL.FTZ R4, R0, R5 ;  /* 0x0000000500047220 */ /* 0x000fe20000410000 */
[----:B------:R-:W-:Y:S01]  /*e440*/  F2FP.PACK_AB R8, R8, R23 ;  /* 0x000000170808723e */ /* 0x000fe200000000ff */
[----:B------:R-:W-:Y:S01]  /*e450*/  FMUL.FTZ R3, R2, R5 ;  /* 0x0000000502037220 */ /* 0x000fe20000410000 */
[----:B------:R-:W-:Y:S01]  /*e460*/  F2FP.PACK_AB R5, R24, R26 ;  /* 0x0000001a1805723e */ /* 0x000fe200000000ff */
[-C--:B------:R-:W-:Y:S01]  /*e470*/  FFMA.FTZ R2, R2, R9.reuse, -R4 ;  /* 0x0000000902027223 */ /* 0x080fe20000010804 */
[----:B------:R-:W-:Y:S01]  /*e480*/  F2FP.PACK_AB R4, R6, R22 ;  /* 0x000000160604723e */ /* 0x000fe200000000ff */
[----:B------:R-:W-:Y:S01]  /*e490*/  FFMA.FTZ R3, R0, R9, R3 ;  /* 0x0000000900037223 */ /* 0x000fe20000010003 */
[----:B------:R-:W-:Y:S02]  /*e4a0*/  F2FP.PACK_AB R9, R25, R27 ;  /* 0x0000001b1909723e */ /* 0x000fe400000000ff */
[----:B------:R-:W-:Y:S02]  /*e4b0*/  F2FP.PACK_AB R10, R2, R21 ;  /* 0x00000015020a723e */ /* 0x000fe400000000ff */
[----:B------:R-:W-:-:S03]  /*e4c0*/  F2FP.PACK_AB R6, R3, R19 ;  /* 0x000000130306723e */ /* 0x000fc600000000ff */
[----:B------:R1:W-:Y:S04]  /*e4d0*/  STS.128 [R31], R8 ;  /* 0x000000081f007388 */ /* 0x0003e80000000c00 */
[----:B------:R1:W-:Y:S02]  /*e4e0*/  STS.128 [R17+0x10080], R4 ;  /* 0x0100800411007388 */ /* 0x0003e40000000c00 */
.L_x_1386:
[----:B------:R-:W-:Y:S05]  /*e4f0*/  BSYNC B0 ;  /* 0x0000000000007941 */ /* 0x000fea0003800000 */
.L_x_1385:
[----:B------:R-:W-:-:S13]  /*e500*/  ISETP.GE.AND P0, PT, R137, c[0x0][0x27c], PT ;  /* 0x00009f0089007a0c */ /* 0x000fda0003f06270 */
[----:B------:R-:W-:Y:S05]  /*e510*/  @P0 BRA `(.L_x_1384) ;  /* 0x0000061000000947 */ /* 0x000fea0003800000 */
[----:B------:R-:W3:Y:S04]  /*e520*/  LDL R2, [R1+0xc] ;  /* 0x00000c0001027983 */ /* 0x000ee80000100800 */
[----:B------:R-:W4:Y:S01]  /*e530*/  LDL R25, [R1+0x24] ;  /* 0x0000240001197983 */ /* 0x000f220000100800 */
[----:B------:R-:W-:Y:S02]  /*e540*/  MOV R0, c[0x0][0x27c] ;  /* 0x00009f0000007a02 */ /* 0x000fe40000000f00 */
[----:B-1----:R-:W-:-:S05]  /*e550*/  SHF.R.U64 R6, R54, 0x10, R55 ;  /* 0x0000001036067819 */ /* 0x002fca0000001237 */
[----:B------:R-:W-:Y:S01]  /*e560*/  HADD2.F32 R6, -RZ, R6.H0_H0 ;  /* 0x20000006ff067230 */ /* 0x000fe20000004100 */
        /* <DEDUP_REMOVED lines=69> */
[----:B------:R-:W-:Y:S01]  /*e9c0*/  F2FP.PACK_AB R7, R7, R9 ;  /* 0x000000090707723e */ /* 0x000fe200000000ff */
[----:B------:R-:W-:Y:S01]  /*e9d0*/  HADD2.F32 R0, -RZ, R12.H1_H1 ;  /* 0x3000000cff007230 */ /* 0x000fe20000004100 */
[----:B------:R-:W-:Y:S01]  /*e9e0*/  F2FP.PACK_AB R11, R11, R13 ;  /* 0x0000000d0b0b723e */ /* 0x000fe200000000ff */
[----:B------:R-:W-:Y:S01]  /*e9f0*/  HADD2.F32 R12, -RZ, R2.H0_H0 ;  /* 0x20000002ff0c7230 */ /* 0x000fe20000004100 */
[-C--:B------:R-:W-:Y:S01]  /*ea00*/  FMUL.FTZ R2, R3, R4.reuse ;  /* 0x0000000403027220 */ /* 0x080fe20000410000 */
[----:B------:R-:W-:Y:S01]  /*ea10*/  HADD2.F32 R5, -RZ, R5.H0_H0 ;  /* 0x20000005ff057230 */ /* 0x000fe20000004100 */
[----:B------:R-:W-:Y:S01]  /*ea20*/  FMUL.FTZ R4, R0, R4 ;  /* 0x0000000400047220 */ /* 0x000fe20000410000 */
[----:B------:R-:W-:Y:S01]  /*ea30*/  F2FP.PACK_AB R9, R22, R24 ;  /* 0x000000181609723e */ /* 0x000fe200000000ff */
[----:B------:R-:W-:Y:S01]  /*ea40*/  FFMA.FTZ R8, R0, R12, R2 ;  /* 0x0000000c00087223 */ /* 0x000fe20000010002 */
[----:B------:R-:W-:-:S02]  /*ea50*/  HADD2.F32 R0, -RZ, R14.H1_H1 ;  /* 0x3000000eff007230 */ /* 0x000fc40000004100 */
[----:B------:R-:W-:Y:S01]  /*ea60*/  HADD2.F32 R2, -RZ, R10.H1_H1 ;  /* 0x3000000aff027230 */ /* 0x000fe20000004100 */
[----:B------:R-:W-:Y:S02]  /*ea70*/  FFMA.FTZ R10, R3, R12, -R4 ;  /* 0x0000000c030a7223 */ /* 0x000fe40000010804 */
[-C--:B------:R-:W-:Y:S02]  /*ea80*/  FMUL.FTZ R4, R0, R5.reuse ;  /* 0x0000000500047220 */ /* 0x080fe40000410000 */
[C---:B------:R-:W-:Y:S01]  /*ea90*/  FMUL.FTZ R3, R2.reuse, R5 ;  /* 0x0000000502037220 */ /* 0x040fe20000410000 */
[----:B------:R-:W-:Y:S01]  /*eaa0*/  F2FP.PACK_AB R5, R21, R23 ;  /* 0x000000171505723e */ /* 0x000fe200000000ff */
[-C--:B------:R-:W-:Y:S01]  /*eab0*/  FFMA.FTZ R2, R2, R6.reuse, -R4 ;  /* 0x0000000602027223 */ /* 0x080fe20000010804 */
[----:B------:R-:W-:Y:S01]  /*eac0*/  F2FP.PACK_AB R4, R8, R19 ;  /* 0x000000130804723e */ /* 0x000fe200000000ff */
[----:B------:R-:W-:Y:S01]  /*ead0*/  FFMA.FTZ R3, R0, R6, R3 ;  /* 0x0000000600037223 */ /* 0x000fe20000010003 */
[----:B------:R-:W-:-:S02]  /*eae0*/  F2FP.PACK_AB R8, R10, R20 ;  /* 0x000000140a08723e */ /* 0x000fc400000000ff */
[----:B------:R-:W-:Y:S02]  /*eaf0*/  F2FP.PACK_AB R10, R2, R17 ;  /* 0x00000011020a723e */ /* 0x000fe400000000ff */
[----:B------:R-:W-:-:S03]  /*eb00*/  F2FP.PACK_AB R6, R3, R18 ;  /* 0x000000120306723e */ /* 0x000fc600000000ff */
[----:B------:R1:W-:Y:S04]  /*eb10*/  STS.128 [R25], R8 ;  /* 0x0000000819007388 */ /* 0x0003e80000000c00 */
[----:B------:R1:W-:Y:S02]  /*eb20*/  STS.128 [R16+0x10080], R4 ;  /* 0x0100800410007388 */ /* 0x0003e40000000c00 */
.L_x_1384:
[----:B------:R-:W-:Y:S05]  /*eb30*/  BSYNC B1 ;  /* 0x0000000000017941 */ /* 0x000fea0003800000 */
.L_x_1383:
        /* <DEDUP_REMOVED lines=18> */
[----:B-1----:R-:W-:Y:S01]  /*ec60*/  SHF.R.U32.HI R9, RZ, 0x10, R57 ;  /* 0x00000010ff097819 */ /* 0x002fe20000011639 */
[----:B------:R-:W-:Y:S01]  /*ec70*/  HADD2.F32 R15, -RZ, R104.H0_H0 ;  /* 0x20000068ff0f7230 */ /* 0x000fe20000004100 */
[----:B------:R-:W-:Y:S01]  /*ec80*/  LEA.HI R0, R0, R224, RZ, 0x1d ;  /* 0x000000e000007211 */ /* 0x000fe200078fe8ff */
[----:B------:R-:W-:Y:S01]  /*ec90*/  HADD2.F32 R11, -RZ, R105.H0_H0 ;  /* 0x20000069ff0b7230 */ /* 0x000fe20000004100 */
[----:B------:R-:W-:Y:S01]  /*eca0*/  SHF.R.U32.HI R23, RZ, 0x10, R63 ;  /* 0x00000010ff177819 */ /* 0x000fe2000001163f */
[----:B------:R-:W-:Y:S01]  /*ecb0*/  HADD2.F32 R39, -RZ, R9.H0_H0 ;  /* 0x20000009ff277230 */ /* 0x000fe20000004100 */
[----:B------:R-:W-:-:S02]  /*ecc0*/  SHF.R.S32.HI R3, RZ, 0x1f, R0 ;  /* 0x0000001fff037819 */ /* 0x000fc40000011400 */
[----:B------:R-:W-:Y:S01]  /*ecd0*/  SHF.L.U32 R2, R0, 0x3, RZ ;  /* 0x0000000300027819 */ /* 0x000fe200000006ff */
[----:B------:R-:W-:Y:S01]  /*ece0*/  HADD2.F32 R23, -RZ, R23.H0_H0 ;  /* 0x20000017ff177230 */ /* 0x000fe20000004100 */
[----:B------:R-:W-:Y:S02]  /*ecf0*/  LEA.HI R0, R3, R0, RZ, 0x3 ;  /* 0x0000000003007211 */ /* 0x000fe400078f18ff */
[----:B------:R-:W-:Y:S02]  /*ed00*/  LOP3.LUT R2, R43, 0x38, R2, 0xf8, !PT ;  /* 0x000000382b027812 */ /* 0x000fe400078ef802 */
[----:B------:R-:W-:Y:S02]  /*ed10*/  SHF.L.U32 R0, R0, 0xa, RZ ;  /* 0x0000000a00007819 */ /* 0x000fe400000006ff */
[----:B------:R-:W-:Y:S02]  /*ed20*/  LOP3.LUT R2, R2, R41, RZ, 0x3c, !PT ;  /* 0x0000002902027212 */ /* 0x000fe400078e3cff */
[----:B------:R-:W-:-:S02]  /*ed30*/  LOP3.LUT R0, R0, 0x7fffe000, RZ, 0xc0, !PT ;  /* 0x7fffe00000007812 */ /* 0x000fc400078ec0ff */
        /* <DEDUP_REMOVED lines=12> */
[----:B------:R-:W-:Y:S02]  /*ee00*/  HADD2.F32 R27, -RZ, R32.H0_H0 ;  /* 0x20000020ff1b7230 */ /* 0x000fe40000004100 */
[----:B-1----:R-:W-:Y:S02]  /*ee10*/  HADD2.F32 R2, -RZ, R17.H0_H0 ;  /* 0x20000011ff027230 */ /* 0x002fe40000004100 */
[----:B------:R-:W-:-:S03]  /*ee20*/  HADD2.F32 R3, -RZ, R16.H0_H0 ;  /* 0x20000010ff037230 */ /* 0x000fc60000004100 */
[-C--:B------:R-:W-:Y:S01]  /*ee30*/  FMUL.FTZ R22, R2, R0.reuse ;  /* 0x0000000002167220 */ /* 0x080fe20000410000 */
[----:B----4-:R-:W1:Y:S02]  /*ee40*/  LDS.128 R4, [R42] ;  /* 0x000000002a047984 */ /* 0x010e640000000c00 */
[--C-:B-1----:R-:W-:Y:S02]  /*ee50*/  HADD2.F32 R14, -RZ, R5.reuse.H0_H0 ;  /* 0x20000005ff0e7230 */ /* 0x102fe40000004100 */
[----:B------:R-:W-:Y:S02]  /*ee60*/  HADD2.F32 R21, -RZ, R5.H1_H1 ;  /* 0x30000005ff157230 */ /* 0x000fe40000004100 */
[----:B------:R-:W-:Y:S01]  /*ee70*/  HADD2.F32 R20, -RZ, R4.H0_H0 ;  /* 0x20000004ff147230 */ /* 0x000fe20000004100 */
[----:B------:R-:W-:Y:S01]  /*ee80*/  FMUL.FTZ R8, R14, R0 ;  /* 0x000000000e087220 */ /* 0x000fe20000410000 */
[----:B------:R-:W-:Y:S01]  /*ee90*/  HADD2.F32 R0, -RZ, R102.H1_H1 ;  /* 0x30000066ff007230 */ /* 0x000fe20000004100 */
[----:B------:R-:W-:Y:S01]  /*eea0*/  FMUL.FTZ R5, R21, R10 ;  /* 0x0000000a15057220 */ /* 0x000fe20000410000 */
[--C-:B------:R-:W-:Y:S01]  /*eeb0*/  HADD2.F32 R12, -RZ, R6.reuse.H0_H0 ;  /* 0x20000006ff0c7230 */ /* 0x100fe20000004100 */
[----:B------:R-:W-:Y:S01]  /*eec0*/  FFMA.FTZ R37, R2, R13, R8 ;  /* 0x0000000d02257223 */ /* 0x000fe20000010008 */
[----:B------:R-:W-:Y:S01]  /*eed0*/  HADD2.F32 R2, -RZ, R17.H1_H1 ;  /* 0x30000011ff027230 */ /* 0x000fe20000004100 */
[-C--:B------:R-:W-:Y:S01]  /*eee0*/  FMUL.FTZ R8, R20, R0.reuse ;  /* 0x0000000014087220 */ /* 0x080fe20000410000 */
[----:B------:R-:W-:Y:S01]  /*eef0*/  HADD2.F32 R9, -RZ, R6.H1_H1 ;  /* 0x30000006ff097230 */ /* 0x000fe20000004100 */
[C---:B------:R-:W-:Y:S01]  /*ef00*/  FMUL.FTZ R28, R3.reuse, R0 ;  /* 0x00000000031c7220 */ /* 0x040fe20000410000 */
[----:B------:R-:W-:Y:S01]  /*ef10*/  HADD2.F32 R0, -RZ, R103.H1_H1 ;  /* 0x30000067ff007230 */ /* 0x000fe20000004100 */
[C---:B------:R-:W-:Y:S01]  /*ef20*/  FMUL.FTZ R31, R2.reuse, R10 ;  /* 0x0000000a021f7220 */ /* 0x040fe20000410000 */
[----:B------:R-:W-:Y:S01]  /*ef30*/  HADD2.F32 R10, -RZ, R4.H1_H1 ;  /* 0x30000004ff0a7230 */ /* 0x000fe20000004100 */
[----:B------:R-:W-:Y:S01]  /*ef40*/  FFMA.FTZ R36, R2, R39, R5 ;  /* 0x0000002702247223 */ /* 0x000fe20000010005 */
[----:B------:R-:W-:Y:S01]  /*ef50*/  HADD2.F32 R2, -RZ, R18.H0_H0 ;  /* 0x20000012ff027230 */ /* 0x000fe20000004100 */
[----:B------:R-:W-:Y:S01]  /*ef60*/  FFMA.FTZ R35, R3, R15, R8 ;  /* 0x0000000f03237223 */ /* 0x000fe20000010008 */
[----:B------:R-:W-:Y:S01]  /*ef70*/  HADD2.F32 R8, -RZ, R7.H0_H0 ;  /* 0x20000007ff087230 */ /* 0x000fe20000004100 */
[-C--:B------:R-:W-:Y:S01]  /*ef80*/  FMUL.FTZ R3, R12, R0.reuse ;  /* 0x000000000c037220 */ /* 0x080fe20000410000 */
[----:B------:R-:W-:Y:S01]  /*ef90*/  HADD2.F32 R4, -RZ, R19.H0_H0 ;  /* 0x20000013ff047230 */ /* 0x000fe20000004100 */
[C---:B------:R-:W-:Y:S01]  /*efa0*/  FMUL.FTZ R25, R2.reuse, R0 ;  /* 0x0000000002197220 */ /* 0x040fe20000410000 */
[----:B------:R-:W-:Y:S01]  /*efb0*/  HADD2.F32 R0, -RZ, R104.H1_H1 ;  /* 0x30000068ff007230 */ /* 0x000fe20000004100 */
[----:B------:R-:W-:Y:S01]  /*efc0*/  FFMA.FTZ R34, R2, R11, R3 ;  /* 0x0000000b02227223 */ /* 0x000fe20000010003 */
[----:B------:R-:W-:Y:S01]  /*efd0*/  HADD2.F32 R2, -RZ, R105.H1_H1 ;  /* 0x30000069ff027230 */ /* 0x000fe20000004100 */
[----:B------:R-:W-:Y:S01]  /*efe0*/  FFMA.FTZ R26, R14, R13, -R22 ;  /* 0x0000000d0e1a7223 */ /* 0x000fe20000010816 */
[----:B------:R-:W-:Y:S01]  /*eff0*/  HADD2.F32 R7, -RZ, R7.H1_H1 ;  /* 0x30000007ff077230 */ /* 0x000fe20000004100 */
[-C--:B------:R-:W-:Y:S01]  /*f000*/  FMUL.FTZ R13, R8, R0.reuse ;  /* 0x00000000080d7220 */ /* 0x080fe20000410000 */
[----:B------:R-:W-:Y:S01]  /*f010*/  HADD2.F32 R3, -RZ, R19.H1_H1 ;  /* 0x30000013ff037230 */ /* 0x000fe20000004100 */
[C---:B------:R-:W-:Y:S01]  /*f020*/  FMUL.FTZ R17, R4.reuse, R0 ;  /* 0x0000000004117220 */ /* 0x040fe20000410000 */
[----:B------:R-:W-:Y:S01]  /*f030*/  HADD2.F32 R6, -RZ, R16.H1_H1 ;  /* 0x30000010ff067230 */ /* 0x000fe20000004100 */
[----:B------:R-:W-:Y:S01]  /*f040*/  FFMA.FTZ R19, R4, R2, R13 ;  /* 0x0000000204137223 */ /* 0x000fe2000001000d */
[----:B------:R-:W-:Y:S01]  /*f050*/  HADD2.F32 R4, -RZ, R29.H0_H0 ;  /* 0x2000001dff047230 */ /* 0x000fe20000004100 */
[-C--:B------:R-:W-:Y:S01]  /*f060*/  FMUL.FTZ R0, R7, R23.reuse ;  /* 0x0000001707007220 */ /* 0x080fe20000410000 */
[----:B------:R-:W-:Y:S01]  /*f070*/  HADD2.F32 R14, -RZ, R30.H0_H0 ;  /* 0x2000001eff0e7230 */ /* 0x000fe20000004100 */
[C---:B------:R-:W-:Y:S01]  /*f080*/  FMUL.FTZ R13, R3.reuse, R23 ;  /* 0x00000017030d7220 */ /* 0x040fe20000410000 */
[----:B------:R-:W-:Y:S01]  /*f090*/  HADD2.F32 R5, -RZ, R18.H1_H1 ;  /* 0x30000012ff057230 */ /* 0x000fe20000004100 */
[----:B------:R-:W-:Y:S01]  /*f0a0*/  FFMA.FTZ R16, R3, R38, R0 ;  /* 0x0000002603107223 */ /* 0x000fe20000010000 */
[----:B------:R-:W-:Y:S01]  /*f0b0*/  HADD2.F32 R23, -RZ, R33.H0_H0 ;  /* 0x20000021ff177230 */ /* 0x000fe20000004100 */
[----:B------:R-:W-:-:S02]  /*f0c0*/  FMUL.FTZ R3, R10, R4 ;  /* 0x000000040a037220 */ /* 0x000fc40000410000 */
[----:B------:R-:W-:Y:S02]  /*f0d0*/  FMUL.FTZ R0, R9, R14 ;  /* 0x0000000e09007220 */ /* 0x000fe40000410000 */
[C---:B------:R-:W-:Y:S02]  /*f0e0*/  FFMA.FTZ R18, R6.reuse, R27, R3 ;  /* 0x0000001b06127223 */ /* 0x040fe40000010003 */
[----:B------:R-:W-:Y:S02]  /*f0f0*/  FMUL.FTZ R4, R6, R4 ;  /* 0x0000000406047220 */ /* 0x000fe40000410000 */
[C---:B------:R-:W-:Y:S02]  /*f100*/  FMUL.FTZ R3, R5.reuse, R14 ;  /* 0x0000000e05037220 */ /* 0x040fe40000410000 */
[----:B------:R-:W-:Y:S01]  /*f110*/  FFMA.FTZ R22, R5, R23, R0 ;  /* 0x0000001705167223 */ /* 0x000fe20000010000 */
[----:B------:R-:W-:Y:S01]  /*f120*/  F2FP.PACK_AB R5, R36, R37 ;  /* 0x000000252405723e */ /* 0x000fe200000000ff */
[----:B------:R-:W-:-:S02]  /*f130*/  FFMA.FTZ R14, R21, R39, -R31 ;  /* 0x00000027150e7223 */ /* 0x000fc4000001081f */
[----:B------:R-:W-:Y:S02]  /*f140*/  FFMA.FTZ R15, R20, R15, -R28 ;  /* 0x0000000f140f7223 */ /* 0x000fe4000001081c */
[----:B------:R-:W-:Y:S02]  /*f150*/  FFMA.FTZ R12, R12, R11, -R25 ;  /* 0x0000000b0c0c7223 */ /* 0x000fe40000010819 */
[----:B------:R-:W-:Y:S02]  /*f160*/  FFMA.FTZ R2, R8, R2, -R17 ;  /* 0x0000000208027223 */ /* 0x000fe40000010811 */
[----:B------:R-:W-:Y:S01]  /*f170*/  FFMA.FTZ R0, R7, R38, -R13 ;  /* 0x0000002607007223 */ /* 0x000fe2000001080d */
[----:B------:R-:W-:Y:S01]  /*f180*/  F2FP.PACK_AB R7, R16, R19 ;  /* 0x000000131007723e */ /* 0x000fe200000000ff */
[----:B------:R-:W-:Y:S01]  /*f190*/  FFMA.FTZ R6, R10, R27, -R4 ;  /* 0x0000001b0a067223 */ /* 0x000fe20000010804 */
[----:B------:R-:W-:Y:S01]  /*f1a0*/  F2FP.PACK_AB R4, R18, R35 ;  /* 0x000000231204723e */ /* 0x000fe200000000ff */
[----:B------:R-:W-:Y:S01]  /*f1b0*/  FFMA.FTZ R3, R9, R23, -R3 ;  /* 0x0000001709037223 */ /* 0x000fe20000010803 */
[----:B------:R-:W-:-:S02]  /*f1c0*/  F2FP.PACK_AB R11, R0, R2 ;  /* 0x00000002000b723e */ /* 0x000fc400000000ff */
[----:B------:R-:W-:Y:S02]  /*f1d0*/  F2FP.PACK_AB R9, R14, R26 ;  /* 0x0000001a0e09723e */ /* 0x000fe400000000ff */
[----:B------:R-:W-:Y:S02]  /*f1e0*/  F2FP.PACK_AB R8, R6, R15 ;  /* 0x0000000f0608723e */ /* 0x000fe400000000ff */
[----:B------:R-:W-:Y:S02]  /*f1f0*/  F2FP.PACK_AB R10, R3, R12 ;  /* 0x0000000c030a723e */ /* 0x000fe400000000ff */
[----:B------:R-:W-:-:S03]  /*f200*/  F2FP.PACK_AB R6, R22, R34 ;  /* 0x000000221606723e */ /* 0x000fc600000000ff */
[----:B------:R1:W-:Y:S04]  /*f210*/  STS.128 [R42], R8 ;  /* 0x000000082a007388 */ /* 0x0003e80000000c00 */
[----:B------:R1:W-:Y:S02]  /*f220*/  STS.128 [R24+0x10080], R4 ;  /* 0x0100800418007388 */ /* 0x0003e40000000c00 */
.L_x_1390:
[----:B------:R-:W-:Y:S05]  /*f230*/  BSYNC B0 ;  /* 0x0000000000007941 */ /* 0x000fea0003800000 */
.L_x_1389:
        /* <DEDUP_REMOVED lines=8> */
[----:B------:R-:W-:Y:S02]  /*f2c0*/  SHF.R.U32.HI R27, RZ, 0x10, R75 ;  /* 0x00000010ff1b7819 */ /* 0x000fe4000001164b */
        /* <DEDUP_REMOVED lines=14> */
[----:B-----5:R-:W-:Y:S01]  /*f3b0*/  IADD3 R0, R2, R0, R40 ;  /* 0x0000000002007210 */ /* 0x020fe20007ffe028 */
        /* <DEDUP_REMOVED lines=75> */
.L_x_1388:
[----:B------:R-:W-:Y:S05]  /*f870*/  BSYNC B1 ;  /* 0x0000000000017941 */ /* 0x000fea0003800000 */
.L_x_1387:
        /* <DEDUP_REMOVED lines=110> */
.L_x_1392:
[----:B------:R-:W-:Y:S05]  /*ff60*/  BSYNC B0 ;  /* 0x0000000000007941 */ /* 0x000fea0003800000 */
.L_x_1391:
        /* <DEDUP_REMOVED lines=8> */
[----:B------:R-:W-:Y:S01]  /*fff0*/  SHF.R.U32.HI R27, RZ, 0x10, R91 ;  /* 0x00000010ff1b7819 */ /* 0x000fe2000001165b */
[----:B------:R-:W-:Y:S01]  /*10000*/  HADD2.F32 R41, -RZ, R23.H0_H0 ;  /* 0x20000017ff297230 */ /* 0x000fe20000004100 */
[----:B------:R-:W-:Y:S02]  /*10010*/  SHF.R.U64 R32, R84, 0x10, R85 ;  /* 0x0000001054207819 */ /* 0x000fe40000001255 */
[----:B------:R-:W-:Y:S01]  /*10020*/  SHF.R.U64 R33, R86, 0x10, R87 ;  /* 0x0000001056217819 */ /* 0x000fe20000001257 */
[----:B-----5:R-:W-:Y:S01]  /*10030*/  HADD2.F32 R40, -RZ, R27.H0_H0 ;  /* 0x2000001bff287230 */ /* 0x020fe20000004100 */
        /* <DEDUP_REMOVED lines=86> */
.L_x_1364:
[----:B------:R-:W-:Y:S05]  /*105a0*/  BSYNC B2 ;  /* 0x0000000000027941 */ /* 0x000fea0003800000 */
.L_x_1330:
[----:B------:R-:W-:Y:S01]  /*105b0*/  IMAD R0, R120, c[0x0][0x208], RZ ;  /* 0x0000820078007a24 */ /* 0x000fe200078e02ff */
[----:B------:R-:W-:-:S04]  /*105c0*/  DEPBAR.LE SB0, 0x0 ;  /* 0x000080000000791a */ /* 0x000fc80000000000 */
[----:B------:R-:W-:Y:S01]  /*105d0*/  IMAD.WIDE.U32 R2, R199, c[0x0][0x208], RZ ;  /* 0x00008200c7027a25 */ /* 0x000fe200078e00ff */
        /* <DEDUP_REMOVED lines=8> */
[----:B-1----:R-:W-:Y:S01]  /*10660*/  IMAD R4, R196, c[0x0][0x21c], R0 ;  /* 0x00008700c4047a24 */ /* 0x002fe200078e0200 */
[----:B------:R-:W-:Y:S01]  /*10670*/  IADD3 R0, P0, R2, R212, RZ ;  /* 0x000000d402007210 */ /* 0x000fe20007f1e0ff */
[----:B------:R-:W-:-:S05]  /*10680*/  IMAD R215, R215, c[0x0][0x214], R213 ;  /* 0x00008500d7d77a24 */ /* 0x000fca00078e02d5 */
[----:B------:R-:W-:Y:S01]  /*10690*/  IADD3.X R2, R215, R3, R4, P0, !PT ;  /* 0x00000003d7027210 */ /* 0x000fe200007fe404 */
[----:B----4-:R-:W-:Y:S01]  /*106a0*/  LDSM.16.M88.4 R12, [R182] ;  /* 0x00000000b60c783b */ /* 0x010fe20000000200 */
[----:B------:R-:W-:-:S03]  /*106b0*/  LEA R3, P0, R0, c[0x0][0x1f8], 0x1 ;  /* 0x00007e0000037a11 */ /* 0x000fc600078008ff */
[----:B------:R-:W-:Y:S01]  /*106c0*/  LDSM.16.M88.4 R24, [R177] ;  /* 0x00000000b118783b */ /* 0x000fe20000000200 */
[----:B------:R-:W-:Y:S02]  /*106d0*/  LEA.HI.X R2, R0, c[0x0][0x1fc], R2, 0x1, P0 ;  /* 0x00007f0000027a11 */ /* 0x000fe400000f0c02 */
[----:B------:R-:W-:Y:S01]  /*106e0*/  R2P PR, R224, 0x6 ;  /* 0x00000006e0007804 */ /* 0x000fe20000000000 */
[----:B------:R-:W1:Y:S01]  /*106f0*/  SHFL.IDX PT, R0, R3, RZ, 0x181f ;  /* 0x00181fff03007589 */ /* 0x000e6200000e0000 */
[----:B------:R-:W-:-:S03]  /*10700*/  ISETP.GT.AND P0, PT, R119, R208, PT ;  /* 0x000000d07700720c */ /* 0x000fc60003f04270 */
[----:B------:R-:W4:Y:S04]  /*10710*/  SHFL.IDX PT, R2, R2, RZ, 0x181f ;  /* 0x00181fff02027589 */ /* 0x000f2800000e0000 */
[----:B------:R-:W-:Y:S04]  /*10720*/  LDSM.16.M88.4 R8, [R183] ;  /* 0x00000000b708783b */ /* 0x000fe80000000200 */
[----:B------:R-:W-:Y:S01]  /*10730*/  @P1 IADD3 R186, R177, -0x20, RZ ;  /* 0xffffffe0b1ba1810 */ /* 0x000fe20007ffe0ff */
[----:B------:R-:W2:Y:S03]  /*10740*/  LDSM.16.M88.4 R36, [R177+0x800] ;  /* 0x00080000b124783b */ /* 0x000ea60000000200 */
[C---:B------:R-:W-:Y:S01]  /*10750*/  IADD3 R187, R186.reuse, 0x3000, RZ ;  /* 0x00003000babb7810 */ /* 0x040fe20007ffe0ff */
[----:B-----5:R-:W3:Y:S01]  /*10760*/  LDSM.16.M88.4 R28, [R186] ;  /* 0x00000000ba1c783b */ /* 0x020ee20000000200 */
[----:B------:R-:W-:-:S02]  /*10770*/  IADD3 R189, R186, 0x1000, RZ ;  /* 0x00001000babd7810 */ /* 0x000fc40007ffe0ff */
[C---:B------:R-:W-:Y:S01]  /*10780*/  IADD3 R188, R186.reuse, 0x1800, RZ ;  /* 0x00001800babc7810 */ /* 0x040fe20007ffe0ff */
[----:B------:R-:W3:Y:S01]  /*10790*/  LDSM.16.M88.4 R56, [R186+0x800] ;  /* 0x00080000ba38783b */ /* 0x000ee20000000200 */
[----:B------:R-:W-:Y:S02]  /*107a0*/  IADD3 R191, R186, 0x2000, RZ ;  /* 0x00002000babf7810 */ /* 0x000fe40007ffe0ff */
[-C--:B-1----:R-:W-:Y:S02]  /*107b0*/  LEA R18, P1, R197, R0.reuse, 0x1 ;  /* 0x00000000c5127211 */ /* 0x082fe400078208ff */
[-C--:B------:R-:W-:Y:S02]  /*107c0*/  LEA R4, P4, R132, R0.reuse, 0x1 ;  /* 0x0000000084047211 */ /* 0x080fe400078808ff */
[----:B------:R-:W-:Y:S02]  /*107d0*/  LEA R16, P3, R201, R0, 0x1 ;  /* 0x00000000c9107211 */ /* 0x000fe400078608ff */
[----:B----4-:R-:W-:-:S02]  /*107e0*/  LEA.HI.X R19, R197, R2, R206, 0x1, P1 ;  /* 0x00000002c5137211 */ /* 0x010fc400008f0cce */
[----:B------:R-:W-:Y:S01]  /*107f0*/  LEA R6, P1, R198, R0, 0x1 ;  /* 0x00000000c6067211 */ /* 0x000fe200078208ff */
[----:B------:R-:W-:Y:S01]  /*10800*/  IMAD.MOV.U32 R0, RZ, RZ, 0x40 ;  /* 0x00000040ff007424 */ /* 0x000fe200078e00ff */
[CC--:B------:R-:W-:Y:S02]  /*10810*/  LEA.HI.X R5, R132.reuse, R2.reuse, R133, 0x1, P4 ;  /* 0x0000000284057211 */ /* 0x0c0fe400020f0c85 */
[-C--:B------:R-:W-:Y:S01]  /*10820*/  LEA.HI.X R17, R201, R2.reuse, R204, 0x1, P3 ;  /* 0x00000002c9117211 */ /* 0x080fe200018f0ccc */
[----:B------:R-:W-:Y:S01]  /*10830*/  HMMA.16816.F32 R20, R12, R24, RZ ;  /* 0x000000180c14723c */ /* 0x000fe200000018ff */
[----:B------:R-:W-:Y:S02]  /*10840*/  ISETP.GE.OR P4, PT, R132, c[0x0][0x1d4], !P0 ;  /* 0x0000750084007a0c */ /* 0x000fe40004786670 */
[----:B------:R-:W-:Y:S02]  /*10850*/  LEA.HI.X R7, R198, R2, R205, 0x1, P1 ;  /* 0x00000002c6077211 */ /* 0x000fe400008f0ccd */
[----:B------:R-:W-:-:S02]  /*10860*/  ISETP.GE.OR P3, PT, R137, c[0x0][0x1d4], !P0 ;  /* 0x0000750089007a0c */ /* 0x000fc40004766670 */
[----:B------:R-:W-:Y:S01]  /*10870*/  ISETP.GE.OR P1, PT, R197, c[0x0][0x1d4], !P0 ;  /* 0x00007500c5007a0c */ /* 0x000fe20004726670 */
[C---:B------:R-:W-:Y:S01]  /*10880*/  HMMA.16816.F32 R24, R12.reuse, R26, RZ ;  /* 0x0000001a0c18723c */ /* 0x040fe200000018ff */
[----:B------:R-:W-:Y:S02]  /*10890*/  ISETP.GE.OR P0, PT, R198, c[0x0][0x1d4], !P0 ;  /* 0x00007500c6007a0c */ /* 0x000fe40004706670 */
[----:B------:R-:W-:Y:S02]  /*108a0*/  SEL R0, R0, 0xffffffc0, !P2 ;  /* 0xffffffc000007807 */ /* 0x000fe40005000000 */
[C---:B------:R-:W-:Y:S01]  /*108b0*/  IADD3 R190, R186.reuse, 0x2800, RZ ;  /* 0x00002800babe7810 */ /* 0x040fe20007ffe0ff */
[----:B------:R-:W-:Y:S01]  /*108c0*/  @!PT LDS RZ, [RZ] ;  /* 0x00000000fffff984 */ /* 0x000fe20000000800 */
[----:B------:R-:W-:Y:S01]  /*108d0*/  @!PT LDS RZ, [RZ] ;  /* 0x00000000fffff984 */ /* 0x000fe20000000800 */
[----:B------:R-:W-:Y:S01]  /*108e0*/  @!PT LDS RZ, [RZ] ;  /* 0x00000000fffff984 */ /* 0x000fe20000000800 */
[----:B------:R1:W-:Y:S01]  /*108f0*/  LDGSTS.E.BYPASS.LTC128B.128 [R194+0x8080], [R4.64], !P4 ;  /* 0x0808000004c27fae */ /* 0x0003e2000e101d48 */
[C---:B------:R-:W-:Y:S01]  /*10900*/  IADD3 R192, R186.reuse, 0x3800, RZ ;  /* 0x00003800bac07810 */ /* 0x040fe20007ffe0ff */
[--C-:B------:R-:W-:Y:S01]  /*10910*/  IMAD.IADD R176, R177, 0x1, R0.reuse ;  /* 0x00000001b1b07824 */ /* 0x100fe200078e0200 */
[----:B--2---:R-:W-:Y:S01]  /*10920*/  HMMA.16816.F32 R32, R12, R36, RZ ;  /* 0x000000240c20723c */ /* 0x004fe200000018ff */
[----:B------:R2:W-:Y:S01]  /*10930*/  LDGSTS.E.BYPASS.LTC128B.128 [R194+0x9080], [R16.64], !P3 ;  /* 0x0908000010c27fae */ /* 0x0005e2000d901d48 */
[----:B------:R-:W-:Y:S01]  /*10940*/  IMAD.IADD R159, R187, 0x1, R0 ;  /* 0x00000001bb9f7824 */ /* 0x000fe200078e0200 */
[----:B------:R-:W-:-:S02]  /*10950*/  IADD3 R193, R186, 0x800, RZ ;  /* 0x00000800bac17810 */ /* 0x000fc40007ffe0ff */
[----:B------:R2:W-:Y:S03]  /*10960*/  LDGSTS.E.BYPASS.LTC128B.128 [R194+0xa080], [R18.64], !P1 ;  /* 0x0a08000012c27fae */ /* 0x0005e6000c901d48 */
[----:B---3--:R-:W-:Y:S01]  /*10970*/  HMMA.16816.F32 R20, R8, R28, R20 ;  /* 0x0000001c0814723c */ /* 0x008fe20000001814 */
[----:B------:R1:W-:Y:S01]  /*10980*/  LDGSTS.E.BYPASS.LTC128B.128 [R194+0xb080], [R6.64], !P0 ;  /* 0x0b08000006c27fae */ /* 0x0003e2000c101d48 */
[----:B------:R-:W-:-:S03]  /*10990*/  ISETP.GT.AND P0, PT, R114, R209, PT ;  /* 0x000000d17200720c */ /* 0x000fc60003f04270 */
[----:B------:R-:W-:Y:S03]  /*109a0*/  LDSM.16.M88.4 R40, [R176] ;  /* 0x00000000b028783b */ /* 0x000fe60000000200 */
[----:B------:R-:W-:Y:S01]  /*109b0*/  HMMA.16816.F32 R28, R8, R30, R24 ;  /* 0x0000001e081c723c */ /* 0x000fe20000001818 */
[----:B------:R-:W-:Y:S04]  /*109c0*/  LDSM.16.M88.4 R44, [R159+-0x3000] ;  /* 0xffd000009f2c783b */ /* 0x000fe80000000200 */
[----:B------:R-:W-:Y:S03]  /*109d0*/  LDSM.16.M88.4 R48, [R176+0x800] ;  /* 0x00080000b030783b */ /* 0x000fe60000000200 */
[----:B------:R-:W-:Y:S01]  /*109e0*/  HMMA.16816.F32 R36, R12, R38, RZ ;  /* 0x000000260c24723c */ /* 0x000fe200000018ff */
[----:B------:R-:W-:Y:S04]  /*109f0*/  LDSM.16.M88.4 R24, [R182+0x4000] ;  /* 0x00400000b618783b */ /* 0x000fe80000000200 */
[----:B------:R-:W-:Y:S03]  /*10a00*/  LDSM.16.M88.4 R64, [R177+0x1000] ;  /* 0x00100000b140783b */ /* 0x000fe60000000200 */
[C---:B------:R-:W-:Y:S01]  /*10a10*/  HMMA.16816.F32 R32, R8.reuse, R56, R32 ;  /* 0x000000380820723c */ /* 0x040fe20000001820 */
[----:B--2---:R-:W-:Y:S04]  /*10a20*/  LDSM.16.M88.4 R16, [R184] ;  /* 0x00000000b810783b */ /* 0x004fe80000000200 */
[----:B-1----:R-:W1:Y:S04]  /*10a30*/  LDSM.16.M88.4 R4, [R185] ;  /* 0x00000000b904783b */ /* 0x002e680000000200 */
[----:B------:R-:W2:Y:S04]  /*10a40*/  LDSM.16.M88.4 R52, [R159+-0x2800] ;  /* 0xffd800009f34783b */ /* 0x000ea80000000200 */
[----:B------:R-:W-:Y:S03]  /*10a50*/  LDSM.16.M88.4 R68, [R189] ;  /* 0x00000000bd44783b */ /* 0x000fe60000000200 */
[----:B------:R-:W-:Y:S01]  /*10a60*/  HMMA.16816.F32 R36, R8, R58, R36 ;  /* 0x0000003a0824723c */ /* 0x000fe20000001824 */
[----:B------:R-:W-:Y:S04]  /*10a70*/  LDSM.16.M88.4 R60, [R176+0x1000] ;  /* 0x00100000b03c783b */ /* 0x000fe80000000200 */
[----:B------:R-:W-:Y:S04]  /*10a80*/  LDSM.16.M88.4 R56, [R188] ;  /* 0x00000000bc38783b */ /* 0x000fe80000000200 */
[----:B------:R-:W-:Y:S04]  /*10a90*/  LDSM.16.M88.4 R72, [R159+-0x2000] ;  /* 0xffe000009f48783b */ /* 0x000fe80000000200 */
[----:B------:R-:W0:Y:S01]  /*10aa0*/  LDGDEPBAR ;  /* 0x00000000000079af */ /* 0x000e220000000000 */
[C---:B-1----:R-:W-:Y:S08]  /*10ab0*/  HMMA.16816.F32 R20, R4.reuse, R40, R20 ;  /* 0x000000280414723c */ /* 0x042ff00000001814 */
[C---:B------:R-:W-:Y:S01]  /*10ac0*/  HMMA.16816.F32 R12, R4.reuse, R42, R28 ;  /* 0x0000002a040c723c */ /* 0x040fe2000000181c */
[----:B------:R-:W1:Y:S07]  /*10ad0*/  LDSM.16.M88.4 R28, [R183+0x4000] ;  /* 0x00400000b71c783b */ /* 0x000e6e0000000200 */
[----:B------:R-:W-:Y:S08]  /*10ae0*/  HMMA.16816.F32 R32, R4, R48, R32 ;  /* 0x000000300420723c */ /* 0x000ff00000001820 */
[C---:B------:R-:W-:Y:S08]  /*10af0*/  HMMA.16816.F32 R20, R16.reuse, R44, R20 ;  /* 0x0000002c1014723c */ /* 0x040ff00000001814 */
[----:B------:R-:W-:Y:S01]  /*10b00*/  HMMA.16816.F32 R12, R16, R46, R12 ;  /* 0x0000002e100c723c */ /* 0x000fe2000000180c */
[----:B------:R-:W3:Y:S07]  /*10b10*/  LDSM.16.M88.4 R44, [R177+0x1800] ;  /* 0x00180000b12c783b */ /* 0x000eee0000000200 */
[----:B------:R-:W-:Y:S01]  /*10b20*/  HMMA.16816.F32 R40, R4, R50, R36 ;  /* 0x000000320428723c */ /* 0x000fe20000001824 */
[----:B------:R-:W-:Y:S07]  /*10b30*/  LDSM.16.M88.4 R48, [R176+0x1800] ;  /* 0x00180000b030783b */ /* 0x000fee0000000200 */
[----:B------:R-:W-:Y:S01]  /*10b40*/  HMMA.16816.F32 R8, R24, R64, R20 ;  /* 0x000000401808723c */ /* 0x000fe20000001814 */
[----:B------:R-:W4:Y:S07]  /*10b50*/  LDSM.16.M88.4 R20, [R185+0x4000] ;  /* 0x00400000b914783b */ /* 0x000f2e0000000200 */
[----:B--2---:R-:W-:Y:S08]  /*10b60*/  HMMA.16816.F32 R36, R16, R52, R32 ;  /* 0x000000341024723c */ /* 0x004ff00000001820 */
[----:B------:R-:W-:Y:S01]  /*10b70*/  HMMA.16816.F32 R32, R24, R66, R12 ;  /* 0x000000421820723c */ /* 0x000fe2000000180c */
[----:B------:R-:W2:Y:S04]  /*10b80*/  LDSM.16.M88.4 R12, [R184+0x4000] ;  /* 0x00400000b80c783b */ /* 0x000ea80000000200 */
[----:B------:R-:W-:Y:S03]  /*10b90*/  LDSM.16.M88.4 R64, [R177+0x2000] ;  /* 0x00200000b140783b */ /* 0x000fe60000000200 */
[----:B-1----:R-:W-:Y:S01]  /*10ba0*/  HMMA.16816.F32 R4, R28, R68, R8 ;  /* 0x000000441c04723c */ /* 0x002fe20000001808 */
[----:B------:R-:W1:Y:S07]  /*10bb0*/  LDSM.16.M88.4 R8, [R182+0x8000] ;  /* 0x00800000b608783b */ /* 0x000e6e0000000200 */
[----:B------:R-:W-:Y:S01]  /*10bc0*/  HMMA.16816.F32 R40, R16, R54, R40 ;  /* 0x000000361028723c */ /* 0x000fe20000001828 */
[----:B------:R-:W-:Y:S07]  /*10bd0*/  LDSM.16.M88.4 R52, [R177+0x2800] ;  /* 0x00280000b134783b */ /* 0x000fee0000000200 */
[----:B---3--:R-:W-:Y:S08]  /*10be0*/  HMMA.16816.F32 R36, R24, R44, R36 ;  /* 0x0000002c1824723c */ /* 0x008ff00000001824 */
[----:B------:R-:W-:Y:S01]  /*10bf0*/  HMMA.16816.F32 R16, R28, R70, R32 ;  /* 0x000000461c10723c */ /* 0x000fe20000001820 */
[----:B------:R-:W-:Y:S07]  /*10c00*/  LDSM.16.M88.4 R68, [R176+0x2000] ;  /* 0x00200000b044783b */ /* 0x000fee0000000200 */
[----:B----4-:R-:W-:Y:S08]  /*10c10*/  HMMA.16816.F32 R4, R20, R60, R4 ;  /* 0x0000003c1404723c */ /* 0x010ff00000001804 */
[----:B------:R-:W-:Y:S01]  /*10c20*/  HMMA.16816.F32 R40, R24, R46, R40 ;  /* 0x0000002e1828723c */ /* 0x000fe20000001828 */
[----:B------:R-:W3:Y:S07]  /*10c30*/  LDSM.16.M88.4 R44, [R159+-0x1800] ;  /* 0xffe800009f2c783b */ /* 0x000eee0000000200 */
[----:B------:R-:W-:Y:S08]  /*10c40*/  HMMA.16816.F32 R32, R28, R56, R36 ;  /* 0x000000381c20723c */ /* 0x000ff00000001824 */
[----:B------:R-:W-:Y:S01]  /*10c50*/  HMMA.16816.F32 R24, R20, R62, R16 ;  /* 0x0000003e1418723c */ /* 0x000fe20000001810 */
[----:B------:R-:W-:Y:S07]  /*10c60*/  LDSM.16.M88.4 R60, [R191] ;  /* 0x00000000bf3c783b */ /* 0x000fee0000000200 */
[----:B--2---:R-:W-:Y:S01]  /*10c70*/  HMMA.16816.F32 R16, R12, R72, R4 ;  /* 0x000000480c10723c */ /* 0x004fe20000001804 */
[----:B------:R-:W2:Y:S07]  /*10c80*/  LDSM.16.M88.4 R4, [R183+0x8000] ;  /* 0x00800000b704783b */ /* 0x000eae0000000200 */
        /* <DEDUP_REMOVED lines=10> */
[----:B---3--:R-:W-:Y:S08]  /*10d30*/  HMMA.16816.F32 R32, R12, R44, R32 ;  /* 0x0000002c0c20723c */ /* 0x008ff00000001820 */
[----:B------:R-:W-:Y:S01]  /*10d40*/  HMMA.16816.F32 R28, R8, R66, R28 ;  /* 0x00000042081c723c */ /* 0x000fe2000000181c */
[----:B------:R-:W-:Y:S07]  /*10d50*/  LDSM.16.M88.4 R64, [R187] ;  /* 0x00000000bb40783b */ /* 0x000fee0000000200 */
[----:B--2---:R-:W-:Y:S08]  /*10d60*/  HMMA.16816.F32 R16, R4, R60, R16 ;  /* 0x0000003c0410723c */ /* 0x004ff00000001810 */
        /* <DEDUP_REMOVED lines=78> */
[----:B------:R-:W-:Y:S02]  /*11250*/  IMAD R2, R114, 0x20, R223 ;  /* 0x0000002072027824 */ /* 0x000fe400078e02df */
[----:B------:R-:W-:-:S03]  /*11260*/  IMAD.MOV.U32 R196, RZ, RZ, RZ ;  /* 0x000000ffffc47224 */ /* 0x000fc600078e00ff */
[----:B------:R-:W-:-:S05]  /*11270*/  IADD3 R2, R2, -0x20, R211 ;  /* 0xffffffe002027810 */ /* 0x000fca0007ffe0d3 */
        /* <DEDUP_REMOVED lines=25> */
.L_x_1492:
[----:B------:R-:W-:Y:S05]  /*11410*/  BRA.DIV ~URZ, `(.L_x_1396) ;  /* 0x0000bf627f007947 */ /* 0x000fea000b800000 */
[----:B-1----:R1:W3:Y:S02]  /*11420*/  SHFL.IDX PT, R0, R5, RZ, 0x181f ;  /* 0x00181fff05007589 */ /* 0x0022e400000e0000 */
.L_x_1493:
        /* <DEDUP_REMOVED lines=19> */
.L_x_1394:
[----:B--234-:R-:W-:Y:S05]  /*11560*/  BSYNC B0 ;  /* 0x0000000000007941 */ /* 0x01cfea0003800000 */
.L_x_1393:
[----:B-1----:R-:W-:Y:S01]  /*11570*/  IMAD.MOV.U32 R0, RZ, RZ, c[0x0][0x2c4] ;  /* 0x0000b100ff007624 */ /* 0x002fe200078e00ff */
[----:B------:R-:W0:Y:S01]  /*11580*/  LDGDEPBAR ;  /* 0x00000000000079af */ /* 0x000e220000000000 */
[----:B------:R-:W-:Y:S01]  /*11590*/  IMAD.MOV.U32 R2, RZ, RZ, -0x20 ;  /* 0xffffffe0ff027424 */ /* 0x000fe200078e00ff */
[----:B------:R-:W-:Y:S02]  /*115a0*/  IADD3 R6, -R229, R119, RZ ;  /* 0x00000077e5067210 */ /* 0x000fe40007ffe1ff */
[----:B------:R-:W-:Y:S01]  /*115b0*/  ISETP.NE.AND P0, PT, R0, 0x1, PT ;  /* 0x000000010000780c */ /* 0x000fe20003f05270 */
[----:B------:R-:W-:Y:S01]  /*115c0*/  IMAD R2, R114, R2, 0x1 ;  /* 0x0000000172027424 */ /* 0x000fe200078e0202 */
[----:B------:R-:W-:-:S05]  /*115d0*/  IADD3 R0, R230, R225, RZ ;  /* 0x000000e1e6007210 */ /* 0x000fca0007ffe0ff */
[----:B------:R-:W-:-:S06]  /*115e0*/  IMAD.MOV.U32 R4, RZ, RZ, R0 ;  /* 0x000000ffff047224 */ /* 0x000fcc00078e0000 */
[----:B------:R-:W-:Y:S01]  /*115f0*/  @P0 IMAD.HI.U32 R3, R0, c[0x0][0x2c8], RZ ;  /* 0x0000b20000030a27 */ /* 0x000fe200078e00ff */
[----:B------:R-:W-:-:S04]  /*11600*/  IADD3 R0, -R229, R2, R227 ;  /* 0x00000002e5007210 */ /* 0x000fc80007ffe1e3 */
[----:B------:R-:W-:Y:S02]  /*11610*/  @P0 SHF.R.U32.HI R4, RZ, c[0x0][0x2cc], R3 ;  /* 0x0000b300ff040a19 */ /* 0x000fe40000011603 */
[----:B------:R-:W-:Y:S01]  /*11620*/  IADD3 R5, R0, -R228, RZ ;  /* 0x800000e400057210 */ /* 0x000fe20007ffe0ff */
[----:B------:R-:W-:Y:S05]  /*11630*/  BRA.DIV ~URZ, `(.L_x_1397) ;  /* 0x0000bda27f007947 */ /* 0x000fea000b800000 */
[----:B------:R1:W2:Y:S02]  /*11640*/  SHFL.IDX PT, R0, R4, RZ, 0x1c1f ;  /* 0x001c1fff04007589 */ /* 0x0002a400000e0000 */
.L_x_1494:
[----:B--2---:R-:W-:-:S05]  /*11650*/  IMAD.IADD R0, R5, 0x1, R0 ;  /* 0x0000000105007824 */ /* 0x004fca00078e0200 */
[----:B------:R-:W-:-:S04]  /*11660*/  IMNMX R0, R6, R0, PT ;  /* 0x0000000006007217 */ /* 0x000fc80003800200 */
[C---:B------:R-:W-:Y:S02]  /*11670*/  ISETP.GT.AND P1, PT, R0.reuse, RZ, PT ;  /* 0x000000ff0000720c */ /* 0x040fe40003f24270 */
[C---:B------:R-:W-:Y:S02]  /*11680*/  ISETP.GT.AND P0, PT, R0.reuse, 0x1, PT ;  /* 0x000000010000780c */ /* 0x040fe40003f04270 */
[C---:B------:R-:W-:Y:S02]  /*11690*/  ISETP.GT.AND P3, PT, R0.reuse, 0x8, PT ;  /* 0x000000080000780c */ /* 0x040fe40003f64270 */
[----:B------:R-:W-:Y:S02]  /*116a0*/  ISETP.GT.AND P5, PT, R0, 0x9, PT ;  /* 0x000000090000780c */ /* 0x000fe40003fa4270 */
[----:B------:R-:W-:Y:S02]  /*116b0*/  FSEL R10, R36, -INF , P1 ;  /* 0xff800000240a7808 */ /* 0x000fe40000800000 */
[----:B------:R-:W-:-:S02]  /*116c0*/  FSEL R11, R29, -INF , P0 ;  /* 0xff8000001d0b7808 */ /* 0x000fc40000000000 */
[C---:B------:R-:W-:Y:S02]  /*116d0*/  ISETP.GT.AND P4, PT, R0.reuse, 0x10, PT ;  /* 0x000000100000780c */ /* 0x040fe40003f84270 */
[C---:B------:R-:W-:Y:S02]  /*116e0*/  ISETP.GT.AND P2, PT, R0.reuse, 0x11, PT ;  /* 0x000000110000780c */ /* 0x040fe40003f44270 */
[C---:B------:R-:W-:Y:S02]  /*116f0*/  ISETP.GT.AND P1, PT, R0.reuse, 0x18, PT ;  /* 0x000000180000780c */ /* 0x040fe40003f24270 */
[----:B------:R-:W-:Y:S02]  /*11700*/  ISETP.GT.AND P0, PT, R0, 0x19, PT ;  /* 0x000000190000780c */ /* 0x000fe40003f04270 */
[----:B------:R-:W-:Y:S02]  /*11710*/  FSEL R12, R26, -INF , P3 ;  /* 0xff8000001a0c7808 */ /* 0x000fe40001800000 */
[----:B------:R-:W-:-:S02]  /*11720*/  FSEL R13, R24, -INF , P5 ;  /* 0xff800000180d7808 */ /* 0x000fc40002800000 */
[----:B------:R-:W-:Y:S02]  /*11730*/  FSEL R14, R18, -INF , P4 ;  /* 0xff800000120e7808 */ /* 0x000fe40002000000 */
[----:B------:R-:W-:Y:S02]  /*11740*/  FSEL R23, R17, -INF , P2 ;  /* 0xff80000011177808 */ /* 0x000fe40001000000 */
        /* <DEDUP_REMOVED lines=10> */
[----:B--2---:R-:W-:-:S05]  /*117f0*/  IMAD.IADD R0, R5, 0x1, R0 ;  /* 0x0000000105007824 */ /* 0x004fca00078e0200 */
[----:B------:R-:W-:-:S04]  /*11800*/  IMNMX R0, R6, R0, PT ;  /* 0x0000000006007217 */ /* 0x000fc80003800200 */
[C---:B------:R-:W-:Y:S02]  /*11810*/  ISETP.GT.AND P1, PT, R0.reuse, RZ, PT ;  /* 0x000000ff0000720c */ /* 0x040fe40003f24270 */
[C---:B------:R-:W-:Y:S02]  /*11820*/  ISETP.GT.AND P0, PT, R0.reuse, 0x1, PT ;  /* 0x000000010000780c */ /* 0x040fe40003f04270 */
[----:B------:R-:W-:Y:S02]  /*11830*/  ISETP.GT.AND P2, PT, R0, 0x8, PT ;  /* 0x000000080000780c */ /* 0x000fe40003f44270 */
[----:B------:R-:W-:Y:S02]  /*11840*/  FSEL R6, R30, -INF , P1 ;  /* 0xff8000001e067808 */ /* 0x000fe40000800000 */
[----:B------:R-:W-:Y:S02]  /*11850*/  FSEL R7, R28, -INF , P0 ;  /* 0xff8000001c077808 */ /* 0x000fe40000000000 */
        /* <DEDUP_REMOVED lines=15> */
[----:B------:R-:W-:Y:S02]  /*11950*/  FMNMX.FTZ R0, R26, R2, !PT ;  /* 0x000000021a007209 */ /* 0x000fe40007810000 */
        /* <DEDUP_REMOVED lines=8> */
[----:B-1----:R1:W3:Y:S01]  /*119e0*/  SHFL.BFLY PT, R4, R5, 0x1, 0x1f ;  /* 0x0c201f0005047f89 */ /* 0x0022e200000e0000 */
[----:B--2---:R-:W-:-:S05]  /*119f0*/  FMNMX.FTZ R134, R0, R3, !PT ;  /* 0x0000000300867209 */ /* 0x004fca0007810000 */
.L_x_1495:
[C---:B------:R-:W-:Y:S01]  /*11a00*/  FMUL.FTZ R2, R134.reuse, c[0x0][0x2d0] ;  /* 0x0000b40086027a20 */ /* 0x040fe20000410000 */
[----:B------:R-:W-:Y:S01]  /*11a10*/  FSETP.NEU.FTZ.AND P0, PT, R134, -INF , PT ;  /* 0xff8000008600780b */ /* 0x000fe20003f1d000 */
[----:B------:R-:W-:Y:S01]  /*11a20*/  WARPSYNC 0xffffffff ;  /* 0xffffffff00007948 */ /* 0x000fe20003800000 */
[----:B-1-3--:R-:W-:Y:S01]  /*11a30*/  FMNMX.FTZ R5, R4, R5, !PT ;  /* 0x0000000504057209 */ /* 0x00afe20007810000 */
        /* <DEDUP_REMOVED lines=11> */
[----:B------:R-:W-:Y:S04]  /*11af0*/  LDSM.16.MT88.4 R36, [R180] ;  /* 0x00000000b424783b */ /* 0x000fe80000004200 */
[----:B------:R-:W-:Y:S01]  /*11b00*/  LDSM.16.MT88.4 R40, [R178+0x1000] ;  /* 0x00100000b228783b */ /* 0x000fe20000004200 */
[----:B------:R2:W-:Y:S03]  /*11b10*/  MUFU.EX2 R119, R3 ;  /* 0x0000000300777308 */ /* 0x0005e60000000800 */
[----:B------:R-:W-:Y:S04]  /*11b20*/  LDSM.16.MT88.4 R52, [R180+0x800] ;  /* 0x00080000b434783b */ /* 0x000fe80000004200 */
[----:B------:R-:W-:Y:S01]  /*11b30*/  LDSM.16.MT88.4 R56, [R181+0x1000] ;  /* 0x00100000b538783b */ /* 0x000fe20000004200 */
[----:B-1----:R-:W-:-:S03]  /*11b40*/  FFMA.FTZ R0, R11, c[0x0][0x2d0], -R2 ;  /* 0x0000b4000b007a23 */ /* 0x002fc60000010802 */
[----:B------:R-:W-:Y:S01]  /*11b50*/  LDSM.16.MT88.4 R16, [R179] ;  /* 0x00000000b310783b */ /* 0x000fe20000004200 */
        /* <DEDUP_REMOVED lines=10> */
[----:B------:R-:W-:Y:S04]  /*11c00*/  LDSM.16.MT88.4 R64, [R180+0x1000] ;  /* 0x00100000b440783b */ /* 0x000fe80000004200 */
[----:B------:R-:W-:Y:S04]  /*11c10*/  LDSM.16.MT88.4 R80, [R180+0x1800] ;  /* 0x00180000b450783b */ /* 0x000fe80000004200 */
[----:B------:R-:W4:Y:S04]  /*11c20*/  LDSM.16.MT88.4 R84, [R179+0x2000] ;  /* 0x00200000b354783b */ /* 0x000f280000004200 */
        /* <DEDUP_REMOVED lines=9> */
[----:B------:R-:W-:Y:S04]  /*11cc0*/  LDSM.16.MT88.4 R48, [R179+0x1800] ;  /* 0x00180000b330783b */ /* 0x000fe80000004200 */
[----:B------:R-:W-:Y:S04]  /*11cd0*/  LDSM.16.MT88.4 R88, [R181+0x2000] ;  /* 0x00200000b558783b */ /* 0x000fe80000004200 */
[----:B------:R-:W3:Y:S01]  /*11ce0*/  LDSM.16.MT88.4 R104, [R178+0x3000] ;  /* 0x00300000b268783b */ /* 0x000ee20000004200 */
[----:B--2---:R-:W-:-:S04]  /*11cf0*/  FFMA.FTZ R3, R7, c[0x0][0x2d0], -R0 ;  /* 0x0000b40007037a23 */ /* 0x004fc80000010800 */
[----:B------:R2:W5:Y:S02]  /*11d00*/  MUFU.EX2 R4, R3 ;  /* 0x0000000300047308 */ /* 0x0005640000000800 */
[----:B--2---:R-:W-:Y:S01]  /*11d10*/  FFMA.FTZ R3, R9, c[0x0][0x2d0], -R0 ;  /* 0x0000b40009037a23 */ /* 0x004fe20000010800 */
[----:B-----5:R-:W-:-:S05]  /*11d20*/  F2FP.PACK_AB R9, R4, R6 ;  /* 0x000000060409723e */ /* 0x020fca00000000ff */
[----:B------:R2:W-:Y:S02]  /*11d30*/  MUFU.EX2 R116, R3 ;  /* 0x0000000300747308 */ /* 0x0005e40000000800 */
[----:B--2---:R-:W-:Y:S01]  /*11d40*/  FFMA.FTZ R3, R8, c[0x0][0x2d0], -R0 ;  /* 0x0000b40008037a23 */ /* 0x004fe20000010800 */
[----:B------:R-:W-:-:S05]  /*11d50*/  F2FP.PACK_AB R8, R108, R110 ;  /* 0x0000006e6c08723e */ /* 0x000fca00000000ff */
        /* <DEDUP_REMOVED lines=9> */
[----:B------:R-:W-:Y:S03]  /*11df0*/  MUFU.EX2 R125, R3 ;  /* 0x00000003007d7308 */ /* 0x000fe60000000800 */
[C---:B------:R-:W-:Y:S05]  /*11e00*/  HMMA.16816.F32 R144, R8.reuse, R16, RZ ;  /* 0x000000100890723c */ /* 0x040fea00000018ff */
[----:B------:R1:W2:Y:S03]  /*11e10*/  MUFU.EX2 R203, R2 ;  /* 0x0000000200cb7308 */ /* 0x0002a60000000800 */
[C---:B------:R-:W-:Y:S08]  /*11e20*/  HMMA.16816.F32 R16, R8.reuse, R18, RZ ;  /* 0x000000120810723c */ /* 0x040ff000000018ff */
[----:B------:R-:W-:Y:S01]  /*11e30*/  HMMA.16816.F32 R44, R8, R60, RZ ;  /* 0x0000003c082c723c */ /* 0x000fe200000018ff */
[----:B-1----:R-:W-:Y:S01]  /*11e40*/  FFMA.FTZ R2, R21, c[0x0][0x2d0], -R0 ;  /* 0x0000b40015027a23 */ /* 0x002fe20000010800 */
[----:B--2---:R-:W-:-:S06]  /*11e50*/  F2FP.PACK_AB R130, R203, R125 ;  /* 0x0000007dcb82723e */ /* 0x004fcc00000000ff */
[C---:B----4-:R-:W-:Y:S01]  /*11e60*/  HMMA.16816.F32 R76, R8.reuse, R84, RZ ;  /* 0x00000054084c723c */ /* 0x050fe200000018ff */
[----:B------:R1:W-:Y:S07]  /*11e70*/  MUFU.EX2 R3, R2 ;  /* 0x0000000200037308 */ /* 0x0003ee0000000800 */
[C---:B---3--:R-:W-:Y:S08]  /*11e80*/  HMMA.16816.F32 R100, R8.reuse, R104, RZ ;  /* 0x000000680864723c */ /* 0x048ff000000018ff */
[----:B------:R-:W-:Y:S01]  /*11e90*/  HMMA.16816.F32 R104, R8, R106, RZ ;  /* 0x0000006a0868723c */ /* 0x000fe200000018ff */
[----:B-1----:R-:W-:-:S04]  /*11ea0*/  FFMA.FTZ R2, R20, c[0x0][0x2d0], -R0 ;  /* 0x0000b40014027a23 */ /* 0x002fc80000010800 */
[----:B------:R1:W2:Y:S02]  /*11eb0*/  MUFU.EX2 R117, R2 ;  /* 0x0000000200757308 */ /* 0x0002a40000000800 */
[--C-:B-1----:R-:W-:Y:S01]  /*11ec0*/  FFMA.FTZ R2, R22, c[0x0][0x2d0], -R0.reuse ;  /* 0x0000b40016027a23 */ /* 0x102fe20000010800 */
[----:B--2---:R-:W-:Y:S01]  /*11ed0*/  F2FP.PACK_AB R129, R117, R3 ;  /* 0x000000037581723e */ /* 0x004fe200000000ff */
[----:B------:R-:W-:Y:S01]  /*11ee0*/  FFMA.FTZ R0, R25, c[0x0][0x2d0], -R0 ;  /* 0x0000b40019007a23 */ /* 0x000fe20000010800 */
[C---:B------:R-:W-:Y:S03]  /*11ef0*/  HMMA.16816.F32 R20, R8.reuse, R28, RZ ;  /* 0x0000001c0814723c */ /* 0x040fe600000018ff */
[----:B------:R1:W-:Y:S05]  /*11f00*/  MUFU.EX2 R126, R2 ;  /* 0x00000002007e7308 */ /* 0x0003ea0000000800 */
[C---:B------:R-:W-:Y:S03]  /*11f10*/  HMMA.16816.F32 R24, R8.reuse, R30, RZ ;  /* 0x0000001e0818723c */ /* 0x040fe600000018ff */
[----:B------:R-:W2:Y:S05]  /*11f20*/  MUFU.EX2 R202, R0 ;  /* 0x0000000000ca7308 */ /* 0x000eaa0000000800 */
[----:B------:R-:W-:Y:S01]  /*11f30*/  HMMA.16816.F32 R28, R8, R36, RZ ;  /* 0x00000024081c723c */ /* 0x000fe200000018ff */
[----:B-1----:R-:W-:-:S04]  /*11f40*/  FADD.FTZ R2, R6, R4 ;  /* 0x0000000406027221 */ /* 0x002fc80000010000 */
[----:B------:R-:W-:Y:S01]  /*11f50*/  FADD.FTZ R2, R116, R2 ;  /* 0x0000000274027221 */ /* 0x000fe20000010000 */
[----:B--2---:R-:W-:Y:S01]  /*11f60*/  F2FP.PACK_AB R131, R202, R126 ;  /* 0x0000007eca83723e */ /* 0x004fe200000000ff */
        /* <DEDUP_REMOVED lines=12> */
[C---:B------:R-:W-:Y:S03]  /*12030*/  HMMA.16816.F32 R20, R128.reuse, R32, R20 ;  /* 0x000000208014723c */ /* 0x040fe60000001814 */
[----:B------:R-:W-:Y:S02]  /*12040*/  FADD.FTZ R203, R203, R0 ;  /* 0x00000000cbcb7221 */ /* 0x000fe40000010000 */
[----:B------:R-:W-:Y:S02]  /*12050*/  FADD.FTZ R0, R126, R2 ;  /* 0x000000027e007221 */ /* 0x000fe40000010000 */
[----:B------:R-:W-:Y:S01]  /*12060*/  @P1 IMAD.HI.U32 R2, R225, c[0x0][0x2c8], RZ ;  /* 0x0000b200e1021a27 */ /* 0x000fe200078e00ff */
[----:B------:R-:W-:Y:S03]  /*12070*/  HMMA.16816.F32 R24, R128, R34, R24 ;  /* 0x000000228018723c */ /* 0x000fe60000001818 */
[----:B------:R-:W-:Y:S01]  /*12080*/  FADD.FTZ R202, R202, R0 ;  /* 0x00000000caca7221 */ /* 0x000fe20000010000 */
[----:B------:R-:W-:-:S02]  /*12090*/  MOV R0, R225 ;  /* 0x000000e100007202 */ /* 0x000fc40000000f00 */
[----:B------:R-:W-:Y:S02]  /*120a0*/  @P1 SHF.R.U32.HI R0, RZ, c[0x0][0x2cc], R2 ;  /* 0x0000b300ff001a19 */ /* 0x000fe40000011602 */
[----:B------:R-:W-:Y:S02]  /*120b0*/  HMMA.16816.F32 R32, R8, R38, RZ ;  /* 0x000000260820723c */ /* 0x000fe400000018ff */
[----:B------:R-:W-:-:S04]  /*120c0*/  IADD3 R0, R0, R227, -R228 ;  /* 0x000000e300007210 */ /* 0x000fc80007ffe8e4 */
[----:B------:R-:W-:Y:S02]  /*120d0*/  SHF.R.S32.HI R2, RZ, 0x1f, R0 ;  /* 0x0000001fff027819 */ /* 0x000fe40000011400 */
[----:B------:R-:W-:Y:S02]  /*120e0*/  HMMA.16816.F32 R36, R8, R40, RZ ;  /* 0x000000280824723c */ /* 0x000fe400000018ff */
[----:B------:R-:W-:-:S04]  /*120f0*/  LEA.HI R0, R2, R0, RZ, 0x5 ;  /* 0x0000000002007211 */ /* 0x000fc800078f28ff */
[----:B------:R-:W-:Y:S02]  /*12100*/  SHF.R.S32.HI R0, RZ, 0x5, R0 ;  /* 0x00000005ff007819 */ /* 0x000fe40000011400 */
[----:B------:R-:W-:Y:S02]  /*12110*/  HMMA.16816.F32 R40, R8, R42, RZ ;  /* 0x0000002a0828723c */ /* 0x000fe400000018ff */
[----:B------:R-:W-:-:S04]  /*12120*/  IMNMX R210, R209, R0, !PT ;  /* 0x00000000d1d27217 */ /* 0x000fc80007800200 */
[----:B------:R-:W-:Y:S02]  /*12130*/  ISETP.GE.AND P0, PT, R195, R210, PT ;  /* 0x000000d2c300720c */ /* 0x000fe40003f06270 */
        /* <DEDUP_REMOVED lines=10> */
[----:B------:R-:W-:Y:S08]  /*121e0*/  HMMA.16816.F32 R72, R8, R74, RZ ;  /* 0x0000004a0848723c */ /* 0x000ff000000018ff */
[C---:B------:R-:W-:Y:S08]  /*121f0*/  HMMA.16816.F32 R144, R128.reuse, R140, R144 ;  /* 0x0000008c8090723c */ /* 0x040ff00000001890 */
        /* <DEDUP_REMOVED lines=44> */
[----:B------:R-:W-:Y:S03]  /*124c0*/  @!UPT UIADD3 URZ, URZ, URZ, URZ ;  /* 0x0000003f3f3ff290 */ /* 0x000fe6000fffe03f */
[----:B------:R-:W-:Y:S11]  /*124d0*/  @!P0 BRA `(.L_x_1399) ;  /* 0x0000270000008947 */ /* 0x000ff60003800000 */
[----:B------:R-:W-:Y:S02]  /*124e0*/  MOV R136, R5 ;  /* 0x0000000500887202 */ /* 0x000fe40000000f00 */
[----:B------:R-:W-:-:S07]  /*124f0*/  MOV R135, R134 ;  /* 0x0000008600877202 */ /* 0x000fce0000000f00 */
.L_x_1410:
        /* <DEDUP_REMOVED lines=12> */
[C---:B------:R-:W-:Y:S01]  /*125c0*/  IMAD.WIDE.U32 R2, R199.reuse, c[0x0][0x208], RZ ;  /* 0x00008200c7027a25 */ /* 0x040fe200078e00ff */
[----:B------:R-:W-:Y:S05]  /*125d0*/  SHF.R.S32.HI R0, RZ, 0x1f, R199 ;  /* 0x0000001fff007819 */ /* 0x000fea00000114c7 */
[----:B------:R-:W-:Y:S04]  /*125e0*/  IMAD R0, R0, c[0x0][0x208], RZ ;  /* 0x0000820000007a24 */ /* 0x000fe800078e02ff */
[----:B------:R-:W-:Y:S05]  /*125f0*/  IMAD R0, R199, c[0x0][0x20c], R0 ;  /* 0x00008300c7007a24 */ /* 0x000fea00078e0200 */
[----:B------:R-:W-:Y:S02]  /*12600*/  IADD3 R3, R3, R0, RZ ;  /* 0x0000000003037210 */ /* 0x000fe40007ffe0ff */
[----:B------:R-:W-:Y:S03]  /*12610*/  SHF.R.S32.HI R0, RZ, 0x1f, R196 ;  /* 0x0000001fff007819 */ /* 0x000fe600000114c4 */
        /* <DEDUP_REMOVED lines=9> */
.L_x_1496:
[----:B------:R-:W-:-:S05]  /*126b0*/  BRA.DIV ~URZ, `(.L_x_1403) ;  /* 0x0000b1827f007947 */ /* 0x000fca000b800000 */
[----:B----4-:R4:W3:Y:S02]  /*126c0*/  SHFL.IDX PT, R0, R5, RZ, 0x181f ;  /* 0x00181fff05007589 */ /* 0x0108e400000e0000 */
.L_x_1497:
        /* <DEDUP_REMOVED lines=20> */
.L_x_1401:
[----:B------:R-:W-:Y:S05]  /*12810*/  BSYNC B0 ;  /* 0x0000000000007941 */ /* 0x000fea0003800000 */
.L_x_1400:
        /* <DEDUP_REMOVED lines=175> */
.L_x_1498:
[----:B------:R-:W-:-:S05]  /*13310*/  BRA.DIV ~URZ, `(.L_x_1407) ;  /* 0x0000a5e27f007947 */ /* 0x000fca000b800000 */
[----:B-1----:R1:W3:Y:S02]  /*13320*/  SHFL.IDX PT, R0, R5, RZ, 0x181f ;  /* 0x00181fff05007589 */ /* 0x0022e400000e0000 */
.L_x_1499:
        /* <DEDUP_REMOVED lines=20> */
.L_x_1405:
[----:B--234-:R-:W-:Y:S05]  /*13470*/  BSYNC B0 ;  /* 0x0000000000007941 */ /* 0x01cfea0003800000 */
.L_x_1404:
[----:B-1----:R-:W-:Y:S01]  /*13480*/  IMAD.MOV.U32 R0, RZ, RZ, c[0x0][0x2c4] ;  /* 0x0000b100ff007624 */ /* 0x002fe200078e00ff */
[----:B------:R-:W0:Y:S01]  /*13490*/  LDGDEPBAR ;  /* 0x00000000000079af */ /* 0x000e220000000000 */
[----:B------:R-:W-:Y:S03]  /*134a0*/  IMAD.IADD R4, R230, 0x1, R225 ;  /* 0x00000001e6047824 */ /* 0x000fe600078e02e1 */
[----:B------:R-:W-:Y:S11]  /*134b0*/  ISETP.NE.AND P0, PT, R0, 0x1, PT ;  /* 0x000000010000780c */ /* 0x000ff60003f05270 */
[----:B------:R-:W-:Y:S02]  /*134c0*/  @!UPT UIADD3 URZ, URZ, URZ, URZ ;  /* 0x0000003f3f3ff290 */ /* 0x000fe4000fffe03f */
[----:B------:R-:W-:Y:S05]  /*134d0*/  @P0 IMAD.HI.U32 R0, R4, c[0x0][0x2c8], RZ ;  /* 0x0000b20004000a27 */ /* 0x000fea00078e00ff */
[----:B------:R-:W-:Y:S02]  /*134e0*/  @P0 SHF.R.U32.HI R4, RZ, c[0x0][0x2cc], R0 ;  /* 0x0000b300ff040a19 */ /* 0x000fe40000011600 */
[----:B------:R-:W-:Y:S05]  /*134f0*/  MOV R0, 0x1 ;  /* 0x0000000100007802 */ /* 0x000fea0000000f00 */
[----:B------:R-:W-:Y:S05]  /*13500*/  IMAD R0, R195, -0x20, R0 ;  /* 0xffffffe0c3007824 */ /* 0x000fea00078e0200 */
[----:B------:R-:W-:Y:S04]  /*13510*/  IADD3 R0, R227, R0, -R229 ;  /* 0x00000000e3007210 */ /* 0x000fe80007ffe8e5 */
[----:B------:R-:W-:Y:S01]  /*13520*/  IADD3 R5, R0, -R228, RZ ;  /* 0x800000e400057210 */ /* 0x000fe20007ffe0ff */
[----:B------:R-:W-:-:S05]  /*13530*/  BRA.DIV ~URZ, `(.L_x_1408) ;  /* 0x0000a4227f007947 */ /* 0x000fca000b800000 */
[----:B------:R1:W2:Y:S02]  /*13540*/  SHFL.IDX PT, R0, R4, RZ, 0x1c1f ;  /* 0x001c1fff04007589 */ /* 0x0002a400000e0000 */
.L_x_1500:
[----:B--2---:R-:W-:Y:S05]  /*13550*/  IMAD.IADD R0, R5, 0x1, R0 ;  /* 0x0000000105007824 */ /* 0x004fea00078e0200 */
[C---:B------:R-:W-:Y:S02]  /*13560*/  ISETP.GT.AND P1, PT, R0.reuse, RZ, PT ;  /* 0x000000ff0000720c */ /* 0x040fe40003f24270 */
[C---:B------:R-:W-:Y:S02]  /*13570*/  ISETP.GT.AND P0, PT, R0.reuse, 0x1, PT ;  /* 0x000000010000780c */ /* 0x040fe40003f04270 */
[C---:B------:R-:W-:Y:S02]  /*13580*/  ISETP.GT.AND P3, PT, R0.reuse, 0x8, PT ;  /* 0x000000080000780c */ /* 0x040fe40003f64270 */
[----:B------:R-:W-:Y:S02]  /*13590*/  ISETP.GT.AND P5, PT, R0, 0x9, PT ;  /* 0x000000090000780c */ /* 0x000fe40003fa4270 */
[----:B------:R-:W-:Y:S02]  /*135a0*/  FSEL R6, R172, -INF , P1 ;  /* 0xff800000ac067808 */ /* 0x000fe40000800000 */
[C---:B------:R-:W-:Y:S02]  /*135b0*/  ISETP.GT.AND P4, PT, R0.reuse, 0x10, PT ;  /* 0x000000100000780c */ /* 0x040fe40003f84270 */
[----:B------:R-:W-:Y:S02]  /*135c0*/  FSEL R17, R161, -INF , P0 ;  /* 0xff800000a1117808 */ /* 0x000fe40000000000 */
[C---:B------:R-:W-:Y:S02]  /*135d0*/  ISETP.GT.AND P2, PT, R0.reuse, 0x11, PT ;  /* 0x000000110000780c */ /* 0x040fe40003f44270 */
[C---:B------:R-:W-:Y:S02]  /*135e0*/  ISETP.GT.AND P1, PT, R0.reuse, 0x18, PT ;  /* 0x000000180000780c */ /* 0x040fe40003f24270 */
[----:B------:R-:W-:Y:S02]  /*135f0*/  ISETP.GT.AND P0, PT, R0, 0x19, PT ;  /* 0x000000190000780c */ /* 0x000fe40003f04270 */
[----:B------:R-:W-:Y:S02]  /*13600*/  FSEL R16, R160, -INF , P3 ;  /* 0xff800000a0107808 */ /* 0x000fe40001800000 */
[----:B------:R-:W-:Y:S02]  /*13610*/  FSEL R15, R134, -INF , P5 ;  /* 0xff800000860f7808 */ /* 0x000fe40002800000 */
[----:B------:R-:W-:Y:S02]  /*13620*/  FSEL R14, R10, -INF , P4 ;  /* 0xff8000000a0e7808 */ /* 0x000fe40002000000 */
[----:B------:R-:W-:Y:S02]  /*13630*/  FSEL R13, R9, -INF , P2 ;  /* 0xff800000090d7808 */ /* 0x000fe40001000000 */
[----:B------:R-:W-:Y:S02]  /*13640*/  FSEL R12, R8, -INF , P1 ;  /* 0xff800000080c7808 */ /* 0x000fe40000800000 */
[----:B------:R-:W-:Y:S01]  /*13650*/  FSEL R11, R11, -INF , P0 ;  /* 0xff8000000b0b7808 */ /* 0x000fe20000000000 */
[----:B------:R-:W-:-:S05]  /*13660*/  BRA.DIV ~URZ, `(.L_x_1409) ;  /* 0x0000a3527f007947 */ /* 0x000fca000b800000 */
[----:B------:R-:W2:Y:S02]  /*13670*/  SHFL.IDX PT, R0, R4, 0x1, 0x1c1f ;  /* 0x003c1f0004007f89 */ /* 0x000ea400000e0000 */
        /* <DEDUP_REMOVED lines=24> */
[----:B------:R-:W-:Y:S05]  /*13800*/  FMNMX.FTZ R0, R11, R0, !PT ;  /* 0x000000000b007209 */ /* 0x000fea0007810000 */
[----:B------:R-:W2:Y:S02]  /*13810*/  SHFL.BFLY PT, R2, R0, 0x2, 0x1f ;  /* 0x0c401f0000027f89 */ /* 0x000ea400000e0000 */
[----:B--2---:R-:W-:Y:S05]  /*13820*/  FMNMX.FTZ R0, R2, R0, !PT ;  /* 0x0000000002007209 */ /* 0x004fea0007810000 */
[----:B------:R-:W2:Y:S02]  /*13830*/  SHFL.BFLY PT, R2, R0, 0x1, 0x1f ;  /* 0x0c201f0000027f89 */ /* 0x000ea400000e0000 */
[----:B--2---:R-:W-:Y:S02]  /*13840*/  FMNMX.FTZ R134, R0, R2, !PT ;  /* 0x0000000200867209 */ /* 0x004fe40007810000 */
        /* <DEDUP_REMOVED lines=8> */
[----:B------:R-:W2:Y:S02]  /*138d0*/  SHFL.BFLY PT, R2, R0, 0x2, 0x1f ;  /* 0x0c401f0000027f89 */ /* 0x000ea400000e0000 */
[----:B-12---:R-:W-:Y:S05]  /*138e0*/  FMNMX.FTZ R4, R0, R2, !PT ;  /* 0x0000000200047209 */ /* 0x006fea0007810000 */
[----:B------:R1:W2:Y:S02]  /*138f0*/  SHFL.BFLY PT, R0, R4, 0x1, 0x1f ;  /* 0x0c201f0004007f89 */ /* 0x0002a400000e0000 */
.L_x_1501:
        /* <DEDUP_REMOVED lines=10> */
[--C-:B------:R-:W-:Y:S02]  /*139a0*/  FFMA.FTZ R170, R12, c[0x0][0x2d0], -R2.reuse ;  /* 0x0000b4000caa7a23 */ /* 0x100fe40000010802 */
[--C-:B------:R-:W-:Y:S01]  /*139b0*/  FFMA.FTZ R17, R17, c[0x0][0x2d0], -R2.reuse ;  /* 0x0000b40011117a23 */ /* 0x100fe20000010802 */
[----:B------:R-:W-:Y:S01]  /*139c0*/  MUFU.EX2 R12, R6 ;  /* 0x00000006000c7308 */ /* 0x000fe20000000800 */
[--C-:B------:R-:W-:Y:S02]  /*139d0*/  FFMA.FTZ R169, R11, c[0x0][0x2d0], -R2.reuse ;  /* 0x0000b4000ba97a23 */ /* 0x100fe40000010802 */
[--C-:B-1----:R-:W-:Y:S02]  /*139e0*/  FFMA.FTZ R4, R16, c[0x0][0x2d0], -R2.reuse ;  /* 0x0000b40010047a23 */ /* 0x102fe40000010802 */
[--C-:B------:R-:W-:Y:S02]  /*139f0*/  FFMA.FTZ R172, R14, c[0x0][0x2d0], -R2.reuse ;  /* 0x0000b4000eac7a23 */ /* 0x100fe40000010802 */
[--C-:B------:R-:W-:Y:S02]  /*13a00*/  FFMA.FTZ R15, R15, c[0x0][0x2d0], -R2.reuse ;  /* 0x0000b4000f0f7a23 */ /* 0x100fe40000010802 */
[----:B------:R-:W-:Y:S01]  /*13a10*/  FFMA.FTZ R171, R13, c[0x0][0x2d0], -R2 ;  /* 0x0000b4000dab7a23 */ /* 0x000fe20000010802 */
[----:B------:R-:W-:Y:S10]  /*13a20*/  MUFU.EX2 R0, R0 ;  /* 0x0000000000007308 */ /* 0x000ff40000000800 */
[----:B------:R-:W1:Y:S10]  /*13a30*/  MUFU.EX2 R11, R17 ;  /* 0x00000011000b7308 */ /* 0x000e740000000800 */
[----:B------:R2:W-:Y:S10]  /*13a40*/  MUFU.EX2 R13, R4 ;  /* 0x00000004000d7308 */ /* 0x0005f40000000800 */
[----:B------:R-:W3:Y:S01]  /*13a50*/  MUFU.EX2 R15, R15 ;  /* 0x0000000f000f7308 */ /* 0x000ee20000000800 */
[----:B--2---:R-:W-:Y:S05]  /*13a60*/  FMUL.FTZ R4, R3, c[0x0][0x2d0] ;  /* 0x0000b40003047a20 */ /* 0x004fea0000410000 */
[----:B------:R-:W-:Y:S05]  /*13a70*/  FSEL R4, R4, RZ, P0 ;  /* 0x000000ff04047208 */ /* 0x000fea0000000000 */
[----:B------:R-:W-:Y:S01]  /*13a80*/  FFMA.FTZ R135, R19, c[0x0][0x2d0], -R4 ;  /* 0x0000b40013877a23 */ /* 0x000fe20000010804 */
[----:B-1----:R-:W-:Y:S01]  /*13a90*/  F2FP.PACK_AB R160, R11, R12 ;  /* 0x0000000c0ba0723e */ /* 0x002fe200000000ff */
[C---:B------:R-:W-:Y:S01]  /*13aa0*/  FFMA.FTZ R2, R0.reuse, R203, R12 ;  /* 0x000000cb00027223 */ /* 0x040fe2000001000c */
[----:B---3--:R-:W-:Y:S01]  /*13ab0*/  F2FP.PACK_AB R162, R15, R13 ;  /* 0x0000000d0fa2723e */ /* 0x008fe200000000ff */
[C---:B------:R-:W-:Y:S02]  /*13ac0*/  FMUL.FTZ R16, R0.reuse, R140 ;  /* 0x0000008c00107220 */ /* 0x040fe40000410000 */
[----:B------:R-:W-:Y:S01]  /*13ad0*/  FADD.FTZ R6, R11, R2 ;  /* 0x000000020b067221 */ /* 0x000fe20000010000 */
[----:B------:R-:W-:Y:S01]  /*13ae0*/  FSEL R2, R3, RZ, P0 ;  /* 0x000000ff03027208 */ /* 0x000fe20000000000 */
[----:B------:R-:W-:Y:S01]  /*13af0*/  FMUL.FTZ R17, R0, R141 ;  /* 0x0000008d00117220 */ /* 0x000fe20000410000 */
[----:B------:R-:W-:Y:S01]  /*13b00*/  ISETP.GT.AND P0, PT, R195, R210, PT ;  /* 0x000000d2c300720c */ /* 0x000fe20003f04270 */
[----:B------:R-:W-:Y:S01]  /*13b10*/  FFMA.FTZ R11, R161, c[0x0][0x2d0], -R4 ;  /* 0x0000b400a10b7a23 */ /* 0x000fe20000010804 */
[----:B------:R-:W-:Y:S01]  /*13b20*/  IADD3 R195, R195, -0x1, RZ ;  /* 0xffffffffc3c37810 */ /* 0x000fe20007ffe0ff */
[----:B------:R-:W-:Y:S02]  /*13b30*/  FADD.FTZ R2, -R2, R136 ;  /* 0x0000008802027221 */ /* 0x000fe40000010100 */
[--C-:B------:R-:W-:Y:S02]  /*13b40*/  FFMA.FTZ R136, R18, c[0x0][0x2d0], -R4.reuse ;  /* 0x0000b40012887a23 */ /* 0x100fe40000010804 */
[----:B------:R-:W-:Y:S02]  /*13b50*/  FMUL.FTZ R2, R2, c[0x0][0x2d0] ;  /* 0x0000b40002027a20 */ /* 0x000fe40000410000 */
[--C-:B------:R-:W-:Y:S01]  /*13b60*/  FFMA.FTZ R166, R10, c[0x0][0x2d0], -R4.reuse ;  /* 0x0000b4000aa67a23 */ /* 0x100fe20000010804 */
[----:B------:R-:W-:Y:S01]  /*13b70*/  MUFU.EX2 R173, R136 ;  /* 0x0000008800ad7308 */ /* 0x000fe20000000800 */
[--C-:B------:R-:W-:Y:S02]  /*13b80*/  FFMA.FTZ R165, R9, c[0x0][0x2d0], -R4.reuse ;  /* 0x0000b40009a57a23 */ /* 0x100fe40000010804 */
[--C-:B------:R-:W-:Y:S02]  /*13b90*/  FFMA.FTZ R167, R8, c[0x0][0x2d0], -R4.reuse ;  /* 0x0000b40008a77a23 */ /* 0x100fe40000010804 */
[--C-:B------:R-:W-:Y:S02]  /*13ba0*/  FFMA.FTZ R5, R5, c[0x0][0x2d0], -R4.reuse ;  /* 0x0000b40005057a23 */ /* 0x100fe40000010804 */
[----:B------:R-:W-:Y:S02]  /*13bb0*/  FFMA.FTZ R168, R7, c[0x0][0x2d0], -R4 ;  /* 0x0000b40007a87a23 */ /* 0x000fe40000010804 */
[----:B------:R-:W-:Y:S01]  /*13bc0*/  FADD.FTZ R4, R13, R6 ;  /* 0x000000060d047221 */ /* 0x000fe20000010000 */
[----:B------:R-:W1:Y:S01]  /*13bd0*/  MUFU.EX2 R2, R2 ;  /* 0x0000000200027308 */ /* 0x000e620000000800 */
[C---:B------:R-:W-:Y:S02]  /*13be0*/  FMUL.FTZ R13, R0.reuse, R145 ;  /* 0x00000091000d7220 */ /* 0x040fe40000410000 */
[----:B------:R-:W-:Y:S02]  /*13bf0*/  FADD.FTZ R164, R15, R4 ;  /* 0x000000040fa47221 */ /* 0x000fe40000010000 */
        /* <DEDUP_REMOVED lines=9> */
[----:B------:R3:W4:Y:S01]  /*13c90*/  MUFU.EX2 R161, R5 ;  /* 0x0000000500a17308 */ /* 0x0007220000000800 */
[C---:B------:R-:W-:Y:S02]  /*13ca0*/  FMUL.FTZ R28, R0.reuse, R28 ;  /* 0x0000001c001c7220 */ /* 0x040fe40000410000 */
[----:B------:R-:W-:Y:S02]  /*13cb0*/  FMUL.FTZ R29, R0, R29 ;  /* 0x0000001d001d7220 */ /* 0x000fe40000410000 */
[C---:B-1----:R-:W-:Y:S02]  /*13cc0*/  FMUL.FTZ R18, R2.reuse, R142 ;  /* 0x0000008e02127220 */ /* 0x042fe40000410000 */
[C---:B------:R-:W-:Y:S02]  /*13cd0*/  FMUL.FTZ R19, R2.reuse, R143 ;  /* 0x0000008f02137220 */ /* 0x040fe40000410000 */
[----:B------:R-:W1:Y:S01]  /*13ce0*/  LDSM.16.MT88.4 R140, [R178] ;  /* 0x00000000b28c783b */ /* 0x000e620000004200 */
[C---:B------:R-:W-:Y:S01]  /*13cf0*/  FMUL.FTZ R14, R2.reuse, R146 ;  /* 0x00000092020e7220 */ /* 0x040fe20000410000 */
[----:B------:R-:W-:Y:S01]  /*13d00*/  MUFU.EX2 R144, R170 ;  /* 0x000000aa00907308 */ /* 0x000fe20000000800 */
[C---:B------:R-:W-:Y:S02]  /*13d10*/  FMUL.FTZ R6, R2.reuse, R154 ;  /* 0x0000009a02067220 */ /* 0x040fe40000410000 */
[C---:B------:R-:W-:Y:S02]  /*13d20*/  FMUL.FTZ R7, R2.reuse, R155 ;  /* 0x0000009b02077220 */ /* 0x040fe40000410000 */
[C---:B------:R-:W-:Y:S02]  /*13d30*/  FMUL.FTZ R10, R2.reuse, R150 ;  /* 0x00000096020a7220 */ /* 0x040fe40000410000 */
[C---:B--2---:R-:W-:Y:S02]  /*13d40*/  FMUL.FTZ R11, R2.reuse, R151 ;  /* 0x00000097020b7220 */ /* 0x044fe40000410000 */
[C---:B------:R-:W-:Y:S01]  /*13d50*/  FMUL.FTZ R15, R2.reuse, R147 ;  /* 0x00000093020f7220 */ /* 0x040fe20000410000 */
[----:B------:R-:W2:Y:S01]  /*13d60*/  MUFU.EX2 R146, R135 ;  /* 0x0000008700927308 */ /* 0x000ea20000000800 */
[----:B------:R-:W-:Y:S01]  /*13d70*/  FMUL.FTZ R22, R2, R22 ;  /* 0x0000001602167220 */ /* 0x000fe20000410000 */
[----:B------:R-:W-:Y:S01]  /*13d80*/  LDSM.16.MT88.4 R148, [R178+0x800] ;  /* 0x00080000b294783b */ /* 0x000fe20000004200 */
[----:B---3--:R-:W-:Y:S02]  /*13d90*/  FMUL.FTZ R5, R0, R153 ;  /* 0x0000009900057220 */ /* 0x008fe40000410000 */
[----:B----4-:R-:W-:Y:S01]  /*13da0*/  FFMA.FTZ R145, R2, R202, R161 ;  /* 0x000000ca02917223 */ /* 0x010fe200000100a1 */
[----:B------:R-:W-:Y:S01]  /*13db0*/  F2FP.PACK_AB R161, R152, R161 ;  /* 0x000000a198a1723e */ /* 0x000fe200000000ff */
[C---:B------:R-:W-:Y:S02]  /*13dc0*/  FMUL.FTZ R23, R2.reuse, R23 ;  /* 0x0000001702177220 */ /* 0x040fe40000410000 */
[C---:B------:R-:W-:Y:S01]  /*13dd0*/  FMUL.FTZ R26, R2.reuse, R26 ;  /* 0x0000001a021a7220 */ /* 0x040fe20000410000 */
[----:B------:R-:W-:Y:S01]  /*13de0*/  MUFU.EX2 R135, R172 ;  /* 0x000000ac00877308 */ /* 0x000fe20000000800 */
[C---:B------:R-:W-:Y:S02]  /*13df0*/  FMUL.FTZ R27, R2.reuse, R27 ;  /* 0x0000001b021b7220 */ /* 0x040fe40000410000 */
[C---:B------:R-:W-:Y:S02]  /*13e00*/  FMUL.FTZ R30, R2.reuse, R30 ;  /* 0x0000001e021e7220 */ /* 0x040fe40000410000 */
[----:B------:R-:W-:Y:S02]  /*13e10*/  FMUL.FTZ R31, R2, R31 ;  /* 0x0000001f021f7220 */ /* 0x000fe40000410000 */
[C---:B------:R-:W-:Y:S02]  /*13e20*/  FMUL.FTZ R32, R0.reuse, R32 ;  /* 0x0000002000207220 */ /* 0x040fe40000410000 */
[----:B------:R-:W-:Y:S01]  /*13e30*/  FMUL.FTZ R33, R0, R33 ;  /* 0x0000002100217220 */ /* 0x000fe20000410000 */
[----:B------:R-:W3:Y:S01]  /*13e40*/  MUFU.EX2 R136, R169 ;  /* 0x000000a900887308 */ /* 0x000ee20000000800 */
[C---:B------:R-:W-:Y:S02]  /*13e50*/  FMUL.FTZ R34, R2.reuse, R34 ;  /* 0x0000002202227220 */ /* 0x040fe40000410000 */
[----:B------:R-:W-:Y:S01]  /*13e60*/  FMUL.FTZ R35, R2, R35 ;  /* 0x0000002302237220 */ /* 0x000fe20000410000 */
[----:B--2---:R-:W-:Y:S01]  /*13e70*/  F2FP.PACK_AB R163, R173, R146 ;  /* 0x00000092ada3723e */ /* 0x004fe200000000ff */
[C---:B------:R-:W-:Y:S02]  /*13e80*/  FMUL.FTZ R36, R0.reuse, R36 ;  /* 0x0000002400247220 */ /* 0x040fe40000410000 */
[----:B------:R-:W-:Y:S02]  /*13e90*/  FMUL.FTZ R37, R0, R37 ;  /* 0x0000002500257220 */ /* 0x000fe40000410000 */
[C---:B------:R-:W-:Y:S01]  /*13ea0*/  FMUL.FTZ R38, R2.reuse, R38 ;  /* 0x0000002602267220 */ /* 0x040fe20000410000 */
[----:B------:R3:W-:Y:S01]  /*13eb0*/  MUFU.EX2 R170, R166 ;  /* 0x000000a600aa7308 */ /* 0x0007e20000000800 */
[C---:B-1----:R-:W-:Y:S05]  /*13ec0*/  HMMA.16816.F32 R4, R160.reuse, R140, R4 ;  /* 0x0000008ca004723c */ /* 0x042fea0000001804 */
[----:B------:R-:W-:Y:S02]  /*13ed0*/  FMUL.FTZ R39, R2, R39 ;  /* 0x0000002702277220 */ /* 0x000fe40000410000 */
[C---:B------:R-:W-:Y:S01]  /*13ee0*/  FMUL.FTZ R40, R0.reuse, R40 ;  /* 0x0000002800287220 */ /* 0x040fe20000410000 */
[C---:B------:R-:W-:Y:S01]  /*13ef0*/  HMMA.16816.F32 R8, R160.reuse, R142, R8 ;  /* 0x0000008ea008723c */ /* 0x040fe20000001808 */
[----:B------:R-:W1:Y:S01]  /*13f00*/  LDSM.16.MT88.4 R140, [R179] ;  /* 0x00000000b38c783b */ /* 0x000e620000004200 */
[----:B------:R-:W2:Y:S02]  /*13f10*/  MUFU.EX2 R169, R165 ;  /* 0x000000a500a97308 */ /* 0x000ea40000000800 */
[----:B------:R-:W-:Y:S02]  /*13f20*/  FMUL.FTZ R41, R0, R41 ;  /* 0x0000002900297220 */ /* 0x000fe40000410000 */
[C---:B------:R-:W-:Y:S02]  /*13f30*/  FMUL.FTZ R42, R2.reuse, R42 ;  /* 0x0000002a022a7220 */ /* 0x040fe40000410000 */
[----:B------:R-:W-:Y:S04]  /*13f40*/  FMUL.FTZ R43, R2, R43 ;  /* 0x0000002b022b7220 */ /* 0x000fe80000410000 */
[C---:B------:R-:W-:Y:S02]  /*13f50*/  FMUL.FTZ R44, R0.reuse, R44 ;  /* 0x0000002c002c7220 */ /* 0x040fe40000410000 */
[----:B------:R-:W-:Y:S01]  /*13f60*/  FMUL.FTZ R45, R0, R45 ;  /* 0x0000002d002d7220 */ /* 0x000fe20000410000 */
[----:B---3--:R-:W-:Y:S01]  /*13f70*/  F2FP.PACK_AB R166, R136, R144 ;  /* 0x0000009088a6723e */ /* 0x008fe200000000ff */
[C---:B------:R-:W-:Y:S02]  /*13f80*/  FMUL.FTZ R46, R2.reuse, R46 ;  /* 0x0000002e022e7220 */ /* 0x040fe40000410000 */
[----:B------:R-:W-:Y:S02]  /*13f90*/  FMUL.FTZ R47, R2, R47 ;  /* 0x0000002f022f7220 */ /* 0x000fe40000410000 */
[C---:B------:R-:W-:Y:S02]  /*13fa0*/  FMUL.FTZ R48, R0.reuse, R48 ;  /* 0x0000003000307220 */ /* 0x040fe40000410000 */
[----:B------:R-:W-:Y:S02]  /*13fb0*/  FMUL.FTZ R49, R0, R49 ;  /* 0x0000003100317220 */ /* 0x000fe40000410000 */
[C---:B------:R-:W-:Y:S02]  /*13fc0*/  FMUL.FTZ R50, R2.reuse, R50 ;  /* 0x0000003202327220 */ /* 0x040fe40000410000 */
[----:B------:R-:W-:Y:S01]  /*13fd0*/  FMUL.FTZ R51, R2, R51 ;  /* 0x0000003302337220 */ /* 0x000fe20000410000 */
[----:B--2---:R-:W-:Y:S01]  /*13fe0*/  F2FP.PACK_AB R165, R169, R170 ;  /* 0x000000aaa9a5723e */ /* 0x004fe200000000ff */
        /* <DEDUP_REMOVED lines=81> */
[C---:B------:R-:W-:Y:S02]  /*14500*/  FMUL.FTZ R123, R2.reuse, R123 ;  /* 0x0000007b027b7220 */ /* 0x040fe40000410000 */
[C---:B------:R-:W-:Y:S01]  /*14510*/  FMUL.FTZ R126, R2.reuse, R126 ;  /* 0x0000007e027e7220 */ /* 0x040fe20000410000 */
[C---:B------:R-:W-:Y:S01]  /*14520*/  HMMA.16816.F32 R40, R160.reuse, R142, R40 ;  /* 0x0000008ea028723c */ /* 0x040fe20000001828 */
[----:B------:R-:W1:Y:S03]  /*14530*/  LDSM.16.MT88.4 R140, [R179+0x1000] ;  /* 0x00100000b38c783b */ /* 0x000e660000004200 */
[C---:B------:R-:W-:Y:S02]  /*14540*/  FMUL.FTZ R127, R2.reuse, R127 ;  /* 0x0000007f027f7220 */ /* 0x040fe40000410000 */
[C---:B------:R-:W-:Y:S02]  /*14550*/  FMUL.FTZ R130, R2.reuse, R130 ;  /* 0x0000008202827220 */ /* 0x040fe40000410000 */
[----:B------:R-:W-:Y:S02]  /*14560*/  FMUL.FTZ R131, R2, R131 ;  /* 0x0000008302837220 */ /* 0x000fe40000410000 */
[----:B------:R-:W2:Y:S02]  /*14570*/  MUFU.EX2 R2, R171 ;  /* 0x000000ab00027308 */ /* 0x000ea40000000800 */
[C---:B------:R-:W-:Y:S02]  /*14580*/  FMUL.FTZ R124, R0.reuse, R124 ;  /* 0x0000007c007c7220 */ /* 0x040fe40000410000 */
[C---:B------:R-:W-:Y:S02]  /*14590*/  FMUL.FTZ R125, R0.reuse, R125 ;  /* 0x0000007d007d7220 */ /* 0x040fe40000410000 */
[C---:B------:R-:W-:Y:S02]  /*145a0*/  FMUL.FTZ R128, R0.reuse, R128 ;  /* 0x0000008000807220 */ /* 0x040fe40000410000 */
[----:B------:R-:W-:Y:S02]  /*145b0*/  FMUL.FTZ R129, R0, R129 ;  /* 0x0000008100817220 */ /* 0x000fe40000410000 */
[----:B------:R-:W-:Y:S01]  /*145c0*/  FADD.FTZ R0, R135, R164 ;  /* 0x000000a487007221 */ /* 0x000fe20000010000 */
[C---:B--2---:R-:W-:Y:S03]  /*145d0*/  F2FP.PACK_AB R164, R2.reuse, R135 ;  /* 0x0000008702a4723e */ /* 0x044fe600000000ff */
[----:B------:R-:W-:Y:S01]  /*145e0*/  FADD.FTZ R0, R2, R0 ;  /* 0x0000000002007221 */ /* 0x000fe20000010000 */
[----:B------:R-:W-:Y:S01]  /*145f0*/  MUFU.EX2 R135, R168 ;  /* 0x000000a800877308 */ /* 0x000fe20000000800 */
[----:B------:R-:W-:Y:S02]  /*14600*/  FADD.FTZ R2, R152, R145 ;  /* 0x0000009198027221 */ /* 0x000fe40000010000 */
[----:B------:R-:W-:Y:S01]  /*14610*/  FADD.FTZ R0, R144, R0 ;  /* 0x0000000090007221 */ /* 0x000fe20000010000 */
[C---:B-1----:R-:W-:Y:S03]  /*14620*/  HMMA.16816.F32 R44, R160.reuse, R140, R44 ;  /* 0x0000008ca02c723c */ /* 0x042fe6000000182c */
[----:B------:R-:W-:Y:S01]  /*14630*/  FADD.FTZ R203, R136, R0 ;  /* 0x0000000088cb7221 */ /* 0x000fe20000010000 */
[-C--:B------:R-:W-:Y:S01]  /*14640*/  MOV R136, R3.reuse ;  /* 0x0000000300887202 */ /* 0x080fe20000000f00 */
[----:B------:R-:W-:Y:S03]  /*14650*/  FADD.FTZ R0, R146, R2 ;  /* 0x0000000292007221 */ /* 0x000fe60000010000 */
[C---:B------:R-:W-:Y:S01]  /*14660*/  HMMA.16816.F32 R48, R160.reuse, R142, R48 ;  /* 0x0000008ea030723c */ /* 0x040fe20000001830 */
[----:B------:R-:W1:Y:S03]  /*14670*/  LDSM.16.MT88.4 R140, [R181+0x1000] ;  /* 0x00100000b58c783b */ /* 0x000e660000004200 */
        /* <DEDUP_REMOVED lines=86> */
.L_x_1399:
[----:B------:R-:W-:-:S13]  /*14be0*/  ISETP.GE.AND P0, PT, R195, R209, PT ;  /* 0x000000d1c300720c */ /* 0x000fda0003f06270 */
[----:B------:R-:W-:Y:S05]  /*14bf0*/  @!P0 BRA `(.L_x_1411) ;  /* 0x0000230000008947 */ /* 0x000fea0003800000 */
[----:B------:R-:W-:Y:S02]  /*14c00*/  MOV R136, R5 ;  /* 0x0000000500887202 */ /* 0x000fe40000000f00 */
[----:B------:R-:W-:Y:S02]  /*14c10*/  MOV R135, R134 ;  /* 0x0000008600877202 */ /* 0x000fe40000000f00 */
.L_x_1418:
[----:B------:R-:W-:Y:S04]  /*14c20*/  DEPBAR.LE SB0, 0x0 ;  /* 0x000080000000791a */ /* 0x000fe80000000000 */
[----:B------:R-:W-:Y:S01]  /*14c30*/  WARPSYNC 0xffffffff ;  /* 0xffffffff00007948 */ /* 0x000fe20003800000 */
[----:B------:R-:W-:Y:S01]  /*14c40*/  BAR.SYNC.DEFER_BLOCKING 0x0 ;  /* 0x0000000000007b1d */ /* 0x000fe20000010000 */
[----:B------:R-:W-:Y:S01]  /*14c50*/  SHF.R.S32.HI R0, RZ, 0x1f, R199 ;  /* 0x0000001fff007819 */ /* 0x000fe200000114c7 */
[C---:B------:R-:W-:Y:S01]  /*14c60*/  IMAD.WIDE.U32 R2, R199.reuse, c[0x0][0x208], RZ ;  /* 0x00008200c7027a25 */ /* 0x040fe200078e00ff */
[----:B------:R-:W-:Y:S03]  /*14c70*/  SHF.R.S32.HI R4, RZ, 0x1f, R196 ;  /* 0x0000001fff047819 */ /* 0x000fe600000114c4 */
[----:B------:R-:W-:Y:S02]  /*14c80*/  IMAD R0, R0, c[0x0][0x208], RZ ;  /* 0x0000820000007a24 */ /* 0x000fe400078e02ff */
[----:B------:R-:W-:Y:S02]  /*14c90*/  IMAD R4, R4, c[0x0][0x218], RZ ;  /* 0x0000860004047a24 */ /* 0x000fe400078e02ff */
[----:B------:R-:W-:Y:S02]  /*14ca0*/  IMAD R0, R199, c[0x0][0x20c], R0 ;  /* 0x00008300c7007a24 */ /* 0x000fe400078e0200 */
[C---:B------:R-:W-:Y:S03]  /*14cb0*/  IMAD R4, R196.reuse, c[0x0][0x21c], R4 ;  /* 0x00008700c4047a24 */ /* 0x040fe600078e0204 */
        /* <DEDUP_REMOVED lines=14> */
.L_x_1502:
[C---:B--23--:R-:W-:Y:S01]  /*14da0*/  HMMA.16816.F32 R4, R16.reuse, R8, RZ ;  /* 0x000000081004723c */ /* 0x04cfe200000018ff */
[----:B------:R-:W2:Y:S01]  /*14db0*/  SHFL.IDX PT, R2, R134, RZ, 0x181f ;  /* 0x00181fff86027589 */ /* 0x000ea200000e0000 */
[----:B------:R-:W-:Y:S01]  /*14dc0*/  BSSY B0, `(.L_x_1413) ;  /* 0x00000d0000007945 */ /* 0x000fe20003800000 */
[C---:B------:R-:W-:Y:S02]  /*14dd0*/  ISETP.GE.AND P3, PT, R132.reuse, c[0x0][0x1d4], PT ;  /* 0x0000750084007a0c */ /* 0x040fe40003f66270 */
        /* <DEDUP_REMOVED lines=13> */
[C---:B------:R-:W-:Y:S01]  /*14eb0*/  ISETP.GE.AND P1, PT, R198.reuse, c[0x0][0x1d4], PT ;  /* 0x00007500c6007a0c */ /* 0x040fe20003f26270 */
[C---:B------:R-:W-:Y:S02]  /*14ec0*/  HMMA.16816.F32 R8, R164.reuse, R170, R8 ;  /* 0x000000aaa408723c */ /* 0x040fe40000001808 */
[----:B------:R2:W-:Y:S06]  /*14ed0*/  LDGSTS.E.BYPASS.LTC128B.128 [R214+0x9080], [R162.64], !P2 ;  /* 0x09080000a2d67fae */ /* 0x0005ec000d101d48 */
[C---:B------:R-:W-:Y:S08]  /*14ee0*/  HMMA.16816.F32 R12, R164.reuse, R172, R12 ;  /* 0x000000aca40c723c */ /* 0x040ff0000000180c */
[----:B------:R-:W-:Y:S04]  /*14ef0*/  HMMA.16816.F32 R16, R164, R174, R16 ;  /* 0x000000aea410723c */ /* 0x000fe80000001810 */
[C---:B-1----:R-:W-:Y:S04]  /*14f00*/  LEA R160, P0, R197.reuse, R2, 0x1 ;  /* 0x00000002c5a07211 */ /* 0x042fe800078008ff */
[----:B------:R-:W-:Y:S04]  /*14f10*/  LEA.HI.X R161, R197, R0, R206, 0x1, P0 ;  /* 0x00000000c5a17211 */ /* 0x000fe800000f0cce */
[C---:B------:R-:W-:Y:S01]  /*14f20*/  LEA R2, P0, R198.reuse, R2, 0x1 ;  /* 0x00000002c6027211 */ /* 0x040fe200078008ff */
[----:B------:R2:W-:Y:S03]  /*14f30*/  LDGSTS.E.BYPASS.LTC128B.128 [R214+0xa080], [R160.64], !P4 ;  /* 0x0a080000a0d67fae */ /* 0x0005e6000e101d48 */
[----:B------:R-:W-:Y:S02]  /*14f40*/  LEA.HI.X R3, R198, R0, R205, 0x1, P0 ;  /* 0x00000000c6037211 */ /* 0x000fe400000f0ccd */
[----:B------:R-:W-:Y:S03]  /*14f50*/  ISETP.GT.AND P0, PT, R195, R209, PT ;  /* 0x000000d1c300720c */ /* 0x000fe60003f04270 */
[----:B------:R1:W-:Y:S06]  /*14f60*/  LDGSTS.E.BYPASS.LTC128B.128 [R214+0xb080], [R2.64], !P1 ;  /* 0x0b08000002d67fae */ /* 0x0003ec000c901d48 */
[----:B------:R-:W-:Y:S06]  /*14f70*/  LDSM.16.M88.4 R168, [R176] ;  /* 0x00000000b0a8783b */ /* 0x000fec0000000200 */
[----:B------:R-:W-:Y:S06]  /*14f80*/  LDSM.16.M88.4 R164, [R176+0x800] ;  /* 0x00080000b0a4783b */ /* 0x000fec0000000200 */
[----:B------:R-:W-:Y:S06]  /*14f90*/  LDSM.16.M88.4 R172, [R159+-0x3000] ;  /* 0xffd000009fac783b */ /* 0x000fec0000000200 */
[----:B--2---:R-:W2:Y:S06]  /*14fa0*/  LDSM.16.M88.4 R160, [R185] ;  /* 0x00000000b9a0783b */ /* 0x004eac0000000200 */
[----:B------:R-:W0:Y:S01]  /*14fb0*/  LDGDEPBAR ;  /* 0x00000000000079af */ /* 0x000e220000000000 */
[C---:B--2---:R-:W-:Y:S08]  /*14fc0*/  HMMA.16816.F32 R4, R160.reuse, R168, R4 ;  /* 0x000000a8a004723c */ /* 0x044ff00000001804 */
[C---:B------:R-:W-:Y:S01]  /*14fd0*/  HMMA.16816.F32 R8, R160.reuse, R170, R8 ;  /* 0x000000aaa008723c */ /* 0x040fe20000001808 */
[----:B------:R-:W2:Y:S07]  /*14fe0*/  LDSM.16.M88.4 R168, [R184] ;  /* 0x00000000b8a8783b */ /* 0x000eae0000000200 */
[C---:B------:R-:W-:Y:S08]  /*14ff0*/  HMMA.16816.F32 R12, R160.reuse, R164, R12 ;  /* 0x000000a4a00c723c */ /* 0x040ff0000000180c */
[----:B------:R-:W-:Y:S01]  /*15000*/  HMMA.16816.F32 R16, R160, R166, R16 ;  /* 0x000000a6a010723c */ /* 0x000fe20000001810 */
[----:B------:R-:W3:Y:S06]  /*15010*/  LDSM.16.M88.4 R160, [R159+-0x2800] ;  /* 0xffd800009fa0783b */ /* 0x000eec0000000200 */
[----:B------:R-:W-:Y:S01]  /*15020*/  LDSM.16.M88.4 R164, [R182+0x4000] ;  /* 0x00400000b6a4783b */ /* 0x000fe20000000200 */
[C---:B--2---:R-:W-:Y:S08]  /*15030*/  HMMA.16816.F32 R4, R168.reuse, R172, R4 ;  /* 0x000000aca804723c */ /* 0x044ff00000001804 */
[C---:B------:R-:W-:Y:S01]  /*15040*/  HMMA.16816.F32 R8, R168.reuse, R174, R8 ;  /* 0x000000aea808723c */ /* 0x040fe20000001808 */
[----:B------:R-:W2:Y:S07]  /*15050*/  LDSM.16.M88.4 R172, [R177+0x1000] ;  /* 0x00100000b1ac783b */ /* 0x000eae0000000200 */
[C---:B---3--:R-:W-:Y:S08]  /*15060*/  HMMA.16816.F32 R12, R168.reuse, R160, R12 ;  /* 0x000000a0a80c723c */ /* 0x048ff0000000180c */
[----:B------:R-:W-:Y:S01]  /*15070*/  HMMA.16816.F32 R16, R168, R162, R16 ;  /* 0x000000a2a810723c */ /* 0x000fe20000001810 */
[----:B------:R-:W3:Y:S06]  /*15080*/  LDSM.16.M88.4 R160, [R177+0x1800] ;  /* 0x00180000b1a0783b */ /* 0x000eec0000000200 */
[----:B------:R-:W-:Y:S01]  /*15090*/  LDSM.16.M88.4 R168, [R183+0x4000] ;  /* 0x00400000b7a8783b */ /* 0x000fe20000000200 */
[C---:B--2---:R-:W-:Y:S08]  /*150a0*/  HMMA.16816.F32 R4, R164.reuse, R172, R4 ;  /* 0x000000aca404723c */ /* 0x044ff00000001804 */
[C---:B------:R-:W-:Y:S01]  /*150b0*/  HMMA.16816.F32 R8, R164.reuse, R174, R8 ;  /* 0x000000aea408723c */ /* 0x040fe20000001808 */
[----:B------:R-:W2:Y:S07]  /*150c0*/  LDSM.16.M88.4 R172, [R189] ;  /* 0x00000000bdac783b */ /* 0x000eae0000000200 */
[C---:B---3--:R-:W-:Y:S08]  /*150d0*/  HMMA.16816.F32 R12, R164.reuse, R160, R12 ;  /* 0x000000a0a40c723c */ /* 0x048ff0000000180c */
[----:B------:R-:W-:Y:S01]  /*150e0*/  HMMA.16816.F32 R16, R164, R162, R16 ;  /* 0x000000a2a410723c */ /* 0x000fe20000001810 */
[----:B------:R-:W3:Y:S06]  /*150f0*/  LDSM.16.M88.4 R160, [R188] ;  /* 0x00000000bca0783b */ /* 0x000eec0000000200 */
        /* <DEDUP_REMOVED lines=10> */
[----:B------:R-:W2:Y:S07]  /*151a0*/  LDSM.16.M88.4 R172, [R159+-0x2000] ;  /* 0xffe000009fac783b */ /* 0x000eae0000000200 */
[C---:B---3--:R-:W-:Y:S08]  /*151b0*/  HMMA.16816.F32 R12, R164.reuse, R160, R12 ;  /* 0x000000a0a40c723c */ /* 0x048ff0000000180c */
        /* <DEDUP_REMOVED lines=57> */
[----:B------:R-:W3:Y:S01]  /*15550*/  LDSM.16.M88.4 R160, [R159+0x800] ;  /* 0x000800009fa0783b */ /* 0x000ee20000000200 */
[----:B------:R-:W-:Y:S05]  /*15560*/  DEPBAR.LE SB0, 0x0 ;  /* 0x000080000000791a */ /* 0x000fea0000000000 */
[----:B------:R-:W-:Y:S01]  /*15570*/  BAR.SYNC.DEFER_BLOCKING 0x0 ;  /* 0x0000000000007b1d */ /* 0x000fe20000010000 */
[C---:B--2---:R-:W-:Y:S08]  /*15580*/  HMMA.16816.F32 R4, R168.reuse, R172, R4 ;  /* 0x000000aca804723c */ /* 0x044ff00000001804 */
[C---:B------:R-:W-:Y:S08]  /*15590*/  HMMA.16816.F32 R8, R168.reuse, R174, R8 ;  /* 0x000000aea808723c */ /* 0x040ff00000001808 */
[C---:B---3--:R-:W-:Y:S08]  /*155a0*/  HMMA.16816.F32 R12, R168.reuse, R160, R12 ;  /* 0x000000a0a80c723c */ /* 0x048ff0000000180c */
[----:B------:R-:W-:Y:S01]  /*155b0*/  FMUL.FTZ R0, R4, c[0x0][0x320] ;  /* 0x0000c80004007a20 */ /* 0x000fe20000410000 */
[----:B------:R-:W-:Y:S03]  /*155c0*/  HMMA.16816.F32 R16, R168, R162, R16 ;  /* 0x000000a2a810723c */ /* 0x000fe60000001810 */
[----:B------:R2:W3:Y:S02]  /*155d0*/  MUFU.TANH R172, R0 ;  /* 0x0000000000ac7308 */ /* 0x0004e40000002400 */
[----:B--2---:R-:W-:Y:S08]  /*155e0*/  FMUL.FTZ R0, R5, c[0x0][0x320] ;  /* 0x0000c80005007a20 */ /* 0x004ff00000410000 */
        /* <DEDUP_REMOVED lines=30> */
[----:B---34-:R-:W-:Y:S02]  /*157d0*/  IMAD.MOV.U32 R200, RZ, RZ, c[0x0][0x2b8] ;  /* 0x0000ae00ffc87624 */ /* 0x018fe400078e00ff */
[----:B------:R-:W-:Y:S02]  /*157e0*/  IMAD.MOV.U32 R196, RZ, RZ, RZ ;  /* 0x000000ffffc47224 */ /* 0x000fe400078e00ff */
[----:B-1----:R-:W-:Y:S01]  /*157f0*/  IMAD R2, R195, 0x20, R223 ;  /* 0x00000020c3027824 */ /* 0x002fe200078e02df */
[----:B------:R-:W-:Y:S04]  /*15800*/  ISETP.NE.AND P5, PT, R200, 0x1, PT ;  /* 0x00000001c800780c */ /* 0x000fe80003fa5270 */
[----:B------:R-:W-:Y:S05]  /*15810*/  IADD3 R2, R2, -0x20, R211 ;  /* 0xffffffe002027810 */ /* 0x000fea0007ffe0d3 */
[--C-:B--2---:R-:W-:Y:S04]  /*15820*/  IMAD.MOV.U32 R0, RZ, RZ, R2.reuse ;  /* 0x000000ffff007224 */ /* 0x104fe800078e0002 */
        /* <DEDUP_REMOVED lines=24> */
.L_x_1503:
[----:B------:R-:W-:-:S05]  /*159b0*/  BRA.DIV ~URZ, `(.L_x_1416) ;  /* 0x000084227f007947 */ /* 0x000fca000b800000 */
[----:B-1----:R1:W3:Y:S02]  /*159c0*/  SHFL.IDX PT, R0, R5, RZ, 0x181f ;  /* 0x00181fff05007589 */ /* 0x0022e400000e0000 */
.L_x_1504:
[C---:B---3--:R-:W-:Y:S04]  /*159d0*/  LEA R2, P0, R132.reuse, R0, 0x1 ;  /* 0x0000000084027211 */ /* 0x048fe800078008ff */
[----:B--2---:R-:W-:Y:S05]  /*159e0*/  LEA.HI.X R3, R132, R4, R133, 0x1, P0 ;  /* 0x0000000484037211 */ /* 0x004fea00000f0c85 */
        /* <DEDUP_REMOVED lines=13> */
.L_x_1414:
[----:B---34-:R-:W-:Y:S05]  /*15ac0*/  BSYNC B0 ;  /* 0x0000000000007941 */ /* 0x018fea0003800000 */
.L_x_1413:
[----:B-1----:R-:W-:Y:S01]  /*15ad0*/  FMNMX.FTZ R2, R172, R135, !PT ;  /* 0x00000087ac027209 */ /* 0x002fe20007810000 */
[----:B------:R-:W0:Y:S01]  /*15ae0*/  LDGDEPBAR ;  /* 0x00000000000079af */ /* 0x000e220000000000 */
[----:B--2---:R-:W-:Y:S02]  /*15af0*/  FMNMX.FTZ R0, R173, R136, !PT ;  /* 0x00000088ad007209 */ /* 0x004fe40007810000 */
        /* <DEDUP_REMOVED lines=22> */
.L_x_1505:
        /* <DEDUP_REMOVED lines=243> */
[----:B------:R-:W-:Y:S02]  /*16b90*/  F2FP.PACK_AB R167, R135, R160 ;  /* 0x000000a087a7723e */ /* 0x000fe400000000ff */
        /* <DEDUP_REMOVED lines=54> */
.L_x_1411:
[----:B------:R-:W-:Y:S05]  /*16f00*/  BRA.DIV ~URZ, `(.L_x_1419) ;  /* 0x000070427f007947 */ /* 0x000fea000b800000 */
[----:B------:R1:W2:Y:S02]  /*16f10*/  SHFL.BFLY PT, R0, R203, 0x2, 0x1f ;  /* 0x0c401f00cb007f89 */ /* 0x0002a400000e0000 */
.L_x_1506:
[----:B--2---:R-:W-:Y:S01]  /*16f20*/  FADD.FTZ R6, R0, R203 ;  /* 0x000000cb00067221 */ /* 0x004fe20000010000 */
[----:B------:R-:W-:Y:S05]  /*16f30*/  BRA.DIV ~URZ, `(.L_x_1420) ;  /* 0x000070627f007947 */ /* 0x000fea000b800000 */
[----:B------:R-:W2:Y:S02]  /*16f40*/  SHFL.BFLY PT, R0, R6, 0x1, 0x1f ;  /* 0x0c201f0006007f89 */ /* 0x000ea400000e0000 */
[----:B--2---:R-:W-:-:S02]  /*16f50*/  FADD.FTZ R6, R6, R0 ;  /* 0x0000000006067221 */ /* 0x004fc40000010000 */
[----:B------:R-:W2:Y:S02]  /*16f60*/  SHFL.BFLY PT, R0, R202, 0x2, 0x1f ;  /* 0x0c401f00ca007f89 */ /* 0x000ea400000e0000 */
[----:B--2---:R-:W-:-:S05]  /*16f70*/  FADD.FTZ R4, R0, R202 ;  /* 0x000000ca00047221 */ /* 0x004fca0000010000 */
[----:B------:R2:W3:Y:S02]  /*16f80*/  SHFL.BFLY PT, R3, R4, 0x1, 0x1f ;  /* 0x0c201f0004037f89 */ /* 0x0004e400000e0000 */
.L_x_1507:
        /* <DEDUP_REMOVED lines=148> */
.L_x_1316:
        /* <DEDUP_REMOVED lines=17> */
.L_x_1422:
[----:B------:R-:W-:Y:S05]  /*179e0*/  BSYNC B0 ;  /* 0x0000000000007941 */ /* 0x000fea0003800000 */
.L_x_1421:
        /* <DEDUP_REMOVED lines=143> */
[----:B------:R-:W-:-:S03]  /*182e0*/  IADD3 R4, P0, R231, c[0x0][0x500], RZ ;  /* 0x00014000e7047a10 */ /* 0x000fc60007f1e0ff */
[----:B------:R2:W5:Y:S01]  /*182f0*/  @P1 LDG.E R12, [R2.64] ;  /* 0x00000008020c1981 */ /* 0x000562000c1e1900 */
[----:B------:R-:W-:Y:S01]  /*18300*/  IADD3.X R5, R236, c[0x0][0x504], RZ, P0, !PT ;  /* 0x00014100ec057a10 */ /* 0x000fe200007fe4ff */
        /* <DEDUP_REMOVED lines=9> */
.L_x_1425:
        /* <DEDUP_REMOVED lines=8> */
[----:B---3--:R-:W-:Y:S02]  /*18420*/  LOP3.LUT R4, R234, 0xffff, RZ, 0xc0, !PT ;  /* 0x0000ffffea047812 */ /* 0x008fe400078ec0ff */
[----:B------:R-:W-:Y:S02]  /*18430*/  SEL R0, R237, RZ, !P0 ;  /* 0x000000ffed007207 */ /* 0x000fe40004000000 */
[----:B------:R-:W-:Y:S02]  /*18440*/  SEL R5, R238, RZ, !P0 ;  /* 0x000000ffee057207 */ /* 0x000fe40004000000 */
[----:B------:R-:W-:Y:S01]  /*18450*/  SHF.R.S32.HI R19, RZ, 0x1f, R110 ;  /* 0x0000001fff137819 */ /* 0x000fe2000001146e */
[----:B------:R-:W3:Y:S03]  /*18460*/  LDC.64 R10, c[0x0][R16+0x168] ;  /* 0x00005a00100a7b82 */ /* 0x000ee60000000a00 */
[----:B------:R-:W-:-:S04]  /*18470*/  LEA.HI R19, R19, R110, RZ, 0x5 ;  /* 0x0000006e13137211 */ /* 0x000fc800078f28ff */
[----:B------:R-:W-:Y:S01]  /*18480*/  LOP3.LUT R19, R19, 0xffffffe0, RZ, 0xc0, !PT ;  /* 0xffffffe013137812 */ /* 0x000fe200078ec0ff */
[----:B------:R-:W1:Y:S04]  /*18490*/  LDC.64 R14, c[0x0][R16+0x178] ;  /* 0x00005e00100e7b82 */ /* 0x000e680000000a00 */
        /* <DEDUP_REMOVED lines=103> */
.L_x_1508:
[----:B------:R-:W-:Y:S05]  /*18b10*/  BRA.DIV ~URZ, `(.L_x_1428) ;  /* 0x000055e27f007947 */ /* 0x000fea000b800000 */
[----:B------:R4:W2:Y:S02]  /*18b20*/  SHFL.IDX PT, R0, R14, RZ, 0x181f ;  /* 0x00181fff0e007589 */ /* 0x0008a400000e0000 */
.L_x_1509:
[----:B------:R-:W-:Y:S01]  /*18b30*/  ISETP.GE.AND P0, PT, R5, R12, PT ;  /* 0x0000000c0500720c */ /* 0x000fe20003f06270 */
[----:B------:R-:W-:-:S12]  /*18b40*/  BSSY B0, `(.L_x_1429) ;  /* 0x0000012000007945 */ /* 0x000fd80003800000 */
[----:B------:R-:W-:Y:S05]  /*18b50*/  @P0 BRA `(.L_x_1430) ;  /* 0x0000010000000947 */ /* 0x000fea0003800000 */
[----:B------:R-:W-:Y:S02]  /*18b60*/  ISETP.GE.AND P3, PT, R132, c[0x0][0x3c8], PT ;  /* 0x0000f20084007a0c */ /* 0x000fe40003f66270 */
[----:B------:R-:W-:Y:S02]  /*18b70*/  ISETP.GE.AND P2, PT, R137, c[0x0][0x3c8], PT ;  /* 0x0000f20089007a0c */ /* 0x000fe40003f46270 */
[----:B------:R-:W-:Y:S02]  /*18b80*/  ISETP.GE.AND P1, PT, R197, c[0x0][0x3c8], PT ;  /* 0x0000f200c5007a0c */ /* 0x000fe40003f26270 */
[----:B------:R-:W-:-:S07]  /*18b90*/  ISETP.GE.AND P0, PT, R198, c[0x0][0x3c8], PT ;  /* 0x0000f200c6007a0c */ /* 0x000fce0003f06270 */
[CC--:B--2---:R-:W-:Y:S02]  /*18ba0*/  @!P3 LEA R10, P4, R132.reuse, R0.reuse, 0x1 ;  /* 0x00000000840ab211 */ /* 0x0c4fe400078808ff */
        /* <DEDUP_REMOVED lines=11> */
.L_x_1430:
[----:B------:R-:W-:Y:S05]  /*18c60*/  BSYNC B0 ;  /* 0x0000000000007941 */ /* 0x000fea0003800000 */
.L_x_1429:
[----:B------:R-:W-:Y:S05]  /*18c70*/  BRA.DIV ~URZ, `(.L_x_1431) ;  /* 0x000054e27f007947 */ /* 0x000fea000b800000 */
[----:B---3--:R3:W4:Y:S04]  /*18c80*/  SHFL.IDX PT, R4, R13, 0x1, 0x181f ;  /* 0x00381f000d047f89 */ /* 0x00872800000e0000 */
[----:B--2---:R3:W2:Y:S02]  /*18c90*/  SHFL.IDX PT, R0, R14, 0x1, 0x181f ;  /* 0x00381f000e007f89 */ /* 0x0046a400000e0000 */
.L_x_1510:
        /* <DEDUP_REMOVED lines=20> */
.L_x_1433:
[----:B------:R-:W-:Y:S05]  /*18de0*/  BSYNC B0 ;  /* 0x0000000000007941 */ /* 0x000fea0003800000 */
.L_x_1432:
[----:B------:R-:W-:Y:S05]  /*18df0*/  BRA.DIV ~URZ, `(.L_x_1434) ;  /* 0x000054227f007947 */ /* 0x000fea000b800000 */
[----:B----4-:R4:W3:Y:S02]  /*18e00*/  SHFL.IDX PT, R4, R13, 0x2, 0x181f ;  /* 0x00581f000d047f89 */ /* 0x0108e400000e0000 */
.L_x_1511:
[----:B------:R-:W-:Y:S05]  /*18e10*/  BRA.DIV ~URZ, `(.L_x_1435) ;  /* 0x000054727f007947 */ /* 0x000fea000b800000 */
[----:B--2---:R2:W4:Y:S02]  /*18e20*/  SHFL.IDX PT, R0, R14, 0x2, 0x181f ;  /* 0x00581f000e007f89 */ /* 0x00452400000e0000 */
.L_x_1512:
        /* <DEDUP_REMOVED lines=8> */
[CC--:B----4-:R-:W-:Y:S02]  /*18eb0*/  @!P3 LEA R10, P4, R132.reuse, R0.reuse, 0x1 ;  /* 0x00000000840ab211 */ /* 0x0d0fe400078808ff */
        /* <DEDUP_REMOVED lines=11> */
.L_x_1437:
[----:B------:R-:W-:Y:S05]  /*18f70*/  BSYNC B0 ;  /* 0x0000000000007941 */ /* 0x000fea0003800000 */
.L_x_1436:
[----:B------:R-:W-:Y:S05]  /*18f80*/  BRA.DIV ~URZ, `(.L_x_1438) ;  /* 0x000053627f007947 */ /* 0x000fea000b800000 */
[----:B---3--:R3:W2:Y:S04]  /*18f90*/  SHFL.IDX PT, R4, R13, 0x3, 0x181f ;  /* 0x00781f000d047f89 */ /* 0x0086a800000e0000 */
[----:B----4-:R3:W4:Y:S02]  /*18fa0*/  SHFL.IDX PT, R0, R14, 0x3, 0x181f ;  /* 0x00781f000e007f89 */ /* 0x01072400000e0000 */
.L_x_1513:
[----:B------:R-:W-:-:S04]  /*18fb0*/  IADD3 R2, R5, 0x60, RZ ;  /* 0x0000006005027810 */ /* 0x000fc80007ffe0ff */
[----:B------:R-:W-:-:S13]  /*18fc0*/  ISETP.GE.AND P0, PT, R2, R12, PT ;  /* 0x0000000c0200720c */ /* 0x000fda0003f06270 */
[----:B------:R-:W-:Y:S05]  /*18fd0*/  @P0 BRA `(.L_x_1439) ;  /* 0x00002c3000000947 */ /* 0x000fea0003800000 */
[----:B------:R-:W-:Y:S02]  /*18fe0*/  ISETP.GE.AND P2, PT, R132, c[0x0][0x3c8], PT ;  /* 0x0000f20084007a0c */ /* 0x000fe40003f46270 */
[----:B------:R-:W-:Y:S02]  /*18ff0*/  ISETP.GE.AND P1, PT, R137, c[0x0][0x3c8], PT ;  /* 0x0000f20089007a0c */ /* 0x000fe40003f26270 */
[----:B------:R-:W-:-:S09]  /*19000*/  ISETP.GE.AND P0, PT, R197, c[0x0][0x3c8], PT ;  /* 0x0000f200c5007a0c */ /* 0x000fd20003f06270 */
[CC--:B----4-:R-:W-:Y:S02]  /*19010*/  @!P2 LEA R8, P5, R132.reuse, R0.reuse, 0x1 ;  /* 0x000000008408a211 */ /* 0x0d0fe400078a08ff */
[-C--:B------:R-:W-:Y:S02]  /*19020*/  @!P1 LEA R6, P4, R201, R0.reuse, 0x1 ;  /* 0x00000000c9069211 */ /* 0x080fe400078808ff */
        /* <DEDUP_REMOVED lines=13> */
.L_x_1426:
        /* <DEDUP_REMOVED lines=33> */
.L_x_1514:
[----:B------:R-:W-:Y:S05]  /*19310*/  BRA.DIV ~URZ, `(.L_x_1441) ;  /* 0x000051027f007947 */ /* 0x000fea000b800000 */
[----:B------:R3:W4:Y:S02]  /*19320*/  SHFL.IDX PT, R0, R12, RZ, 0x1c1f ;  /* 0x001c1fff0c007589 */ /* 0x00072400000e0000 */
.L_x_1515:
        /* <DEDUP_REMOVED lines=8> */
[C---:B------:R-:W-:Y:S01]  /*193b0*/  IADD3 R14, R229.reuse, 0x60, RZ ;  /* 0x00000060e50e7810 */ /* 0x040fe20007ffe0ff */
[----:B----4-:R-:W-:Y:S01]  /*193c0*/  @!P0 IMAD.MOV.U32 R2, RZ, RZ, R0 ;  /* 0x000000ffff028224 */ /* 0x010fe200078e0000 */
[----:B------:R-:W-:Y:S01]  /*193d0*/  ISETP.GE.AND P2, PT, R6, c[0x0][0x3c8], PT ;  /* 0x0000f20006007a0c */ /* 0x000fe20003f46270 */
[----:B--2---:R-:W-:Y:S01]  /*193e0*/  @!P0 IMAD.MOV.U32 R3, RZ, RZ, R4 ;  /* 0x000000ffff038224 */ /* 0x004fe200078e0004 */
[C---:B------:R-:W-:Y:S02]  /*193f0*/  IADD3 R11, R229.reuse, 0x58, RZ ;  /* 0x00000058e50b7810 */ /* 0x040fe40007ffe0ff */
[C---:B------:R-:W-:Y:S01]  /*19400*/  IADD3 R10, R229.reuse, 0x70, RZ ;  /* 0x00000070e50a7810 */ /* 0x040fe20007ffe0ff */
[----:B------:R-:W-:Y:S01]  /*19410*/  @!P0 IMAD.WIDE R2, R229, 0x4, R2 ;  /* 0x00000004e5028825 */ /* 0x000fe200078e0202 */
[----:B------:R-:W-:-:S02]  /*19420*/  SHF.R.S32.HI R11, RZ, 0x1f, R11 ;  /* 0x0000001fff0b7819 */ /* 0x000fc4000001140b */
[C---:B------:R-:W-:Y:S02]  /*19430*/  IADD3 R15, R229.reuse, 0x60, RZ ;  /* 0x00000060e50f7810 */ /* 0x040fe40007ffe0ff */
[----:B------:R2:W-:Y:S01]  /*19440*/  @!P0 ST.E.64 [R2.64], R134 ;  /* 0x0000008602008985 */ /* 0x0005e2000c101b08 */
[----:B------:R-:W-:Y:S02]  /*19450*/  ISETP.GE.AND P0, PT, R8, c[0x0][0x3c8], PT ;  /* 0x0000f20008007a0c */ /* 0x000fe40003f06270 */
[----:B------:R-:W-:Y:S02]  /*19460*/  SHF.R.S32.HI R15, RZ, 0x1f, R15 ;  /* 0x0000001fff0f7819 */ /* 0x000fe4000001140f */
[C---:B------:R-:W-:Y:S02]  /*19470*/  IADD3 R16, R229.reuse, 0xa0, RZ ;  /* 0x000000a0e5107810 */ /* 0x040fe40007ffe0ff */
[C---:B------:R-:W-:Y:S02]  /*19480*/  IADD3 R18, R229.reuse, 0xa0, RZ ;  /* 0x000000a0e5127810 */ /* 0x040fe40007ffe0ff */
[----:B------:R-:W-:-:S02]  /*19490*/  IADD3 R17, R229, 0xb0, RZ ;  /* 0x000000b0e5117810 */ /* 0x000fc40007ffe0ff */
        /* <DEDUP_REMOVED lines=11> */
[----:B------:R-:W-:Y:S02]  /*19550*/  IADD3 R7, R229, 0x18, RZ ;  /* 0x00000018e5077810 */ /* 0x000fe40007ffe0ff */
[----:B------:R-:W-:Y:S01]  /*19560*/  ISETP.GE.AND P1, PT, R249, c[0x0][0x3c8], PT ;  /* 0x0000f200f9007a0c */ /* 0x000fe20003f26270 */
[----:B------:R2:W-:Y:S01]  /*19570*/  @!P0 ST.E.64 [R2.64], R144 ;  /* 0x0000009002008985 */ /* 0x0005e2000c101b08 */
[----:B------:R-:W-:Y:S02]  /*19580*/  SHF.R.S32.HI R7, RZ, 0x1f, R7 ;  /* 0x0000001fff077819 */ /* 0x000fe40000011407 */
[----:B------:R-:W-:Y:S02]  /*19590*/  SHF.R.S32.HI R8, RZ, 0x1f, R248 ;  /* 0x0000001fff087819 */ /* 0x000fe400000114f8 */
        /* <DEDUP_REMOVED lines=25> */
[----:B------:R-:W-:Y:S02]  /*19730*/  IADD3 R9, R229, 0x40, RZ ;  /* 0x00000040e5097810 */ /* 0x000fe40007ffe0ff */
[----:B------:R-:W-:Y:S01]  /*19740*/  ISETP.GE.AND P0, PT, R7, c[0x0][0x3c8], PT ;  /* 0x0000f20007007a0c */ /* 0x000fe20003f06270 */
[----:B------:R2:W-:Y:S01]  /*19750*/  @!P2 ST.E.64 [R2.64], R32 ;  /* 0x000000200200a985 */ /* 0x0005e2000c101b08 */
[----:B------:R-:W-:Y:S02]  /*19760*/  SHF.R.S32.HI R9, RZ, 0x1f, R9 ;  /* 0x0000001fff097819 */ /* 0x000fe40000011409 */
[----:B------:R-:W-:-:S04]  /*19770*/  IADD3 R6, R229, 0x50, RZ ;  /* 0x00000050e5067810 */ /* 0x000fc80007ffe0ff */
        /* <DEDUP_REMOVED lines=8> */
[----:B------:R-:W-:-:S02]  /*19800*/  ISETP.GE.AND P2, PT, R14, c[0x0][0x3c8], PT ;  /* 0x0000f2000e007a0c */ /* 0x000fc40003f46270 */
        /* <DEDUP_REMOVED lines=12> */
[C---:B------:R-:W-:Y:S02]  /*198d0*/  IADD3 R8, R229.reuse, 0x78, RZ ;  /* 0x00000078e5087810 */ /* 0x040fe40007ffe0ff */
[----:B------:R-:W-:Y:S01]  /*198e0*/  ISETP.GE.AND P3, PT, R10, c[0x0][0x3c8], PT ;  /* 0x0000f2000a007a0c */ /* 0x000fe20003f66270 */
[----:B------:R4:W-:Y:S01]  /*198f0*/  @!P4 ST.E.64 [R6.64], R48 ;  /* 0x000000300600c985 */ /* 0x0009e2000c101b08 */
[----:B------:R-:W-:Y:S02]  /*19900*/  IADD3 R11, R229, 0x68, RZ ;  /* 0x00000068e50b7810 */ /* 0x000fe40007ffe0ff */
[----:B------:R-:W-:Y:S02]  /*19910*/  ISETP.GE.AND P4, PT, R8, c[0x0][0x3c8], PT ;  /* 0x0000f20008007a0c */ /* 0x000fe40003f86270 */
[----:B------:R-:W-:-:S02]  /*19920*/  SHF.R.S32.HI R11, RZ, 0x1f, R11 ;  /* 0x0000001fff0b7819 */ /* 0x000fc4000001140b */
[----:B--2---:R-:W-:-:S04]  /*19930*/  @!P2 LEA R2, P5, R14, R0, 0x2 ;  /* 0x000000000e02a211 */ /* 0x004fc800078a10ff */
[----:B------:R-:W-:Y:S02]  /*19940*/  @!P2 LEA.HI.X R3, R14, R4, R15, 0x2, P5 ;  /* 0x000000040e03a211 */ /* 0x000fe400028f140f */
[----:B----4-:R-:W-:Y:S02]  /*19950*/  @!P1 LEA R6, P0, R9, R0, 0x2 ;  /* 0x0000000009069211 */ /* 0x010fe400078010ff */
[----:B------:R-:W-:Y:S01]  /*19960*/  IADD3 R14, R229, 0x80, RZ ;  /* 0x00000080e50e7810 */ /* 0x000fe20007ffe0ff */
[----:B------:R2:W-:Y:S01]  /*19970*/  @!P2 ST.E.64 [R2.64], R52 ;  /* 0x000000340200a985 */ /* 0x0005e2000c101b08 */
[----:B------:R-:W-:Y:S02]  /*19980*/  @!P1 LEA.HI.X R7, R9, R4, R11, 0x2, P0 ;  /* 0x0000000409079211 */ /* 0x000fe400000f140b */
[C---:B------:R-:W-:Y:S02]  /*19990*/  IADD3 R15, R229.reuse, 0x70, RZ ;  /* 0x00000070e50f7810 */ /* 0x040fe40007ffe0ff */
[----:B------:R-:W-:Y:S01]  /*199a0*/  IADD3 R9, R229, 0x88, RZ ;  /* 0x00000088e5097810 */ /* 0x000fe20007ffe0ff */
[----:B------:R4:W-:Y:S01]  /*199b0*/  @!P1 ST.E.64 [R6.64], R56 ;  /* 0x0000003806009985 */ /* 0x0009e2000c101b08 */
[----:B------:R-:W-:-:S02]  /*199c0*/  ISETP.GE.AND P2, PT, R14, c[0x0][0x3c8], PT ;  /* 0x0000f2000e007a0c */ /* 0x000fc40003f46270 */
[----:B------:R-:W-:Y:S02]  /*199d0*/  IADD3 R11, R229, 0x78, RZ ;  /* 0x00000078e50b7810 */ /* 0x000fe40007ffe0ff */
[----:B------:R-:W-:Y:S02]  /*199e0*/  SHF.R.S32.HI R15, RZ, 0x1f, R15 ;  /* 0x0000001fff0f7819 */ /* 0x000fe4000001140f */
[----:B------:R-:W-:Y:S02]  /*199f0*/  ISETP.GE.AND P1, PT, R9, c[0x0][0x3c8], PT ;  /* 0x0000f20009007a0c */ /* 0x000fe40003f26270 */
[----:B------:R-:W-:Y:S02]  /*19a00*/  SHF.R.S32.HI R11, RZ, 0x1f, R11 ;  /* 0x0000001fff0b7819 */ /* 0x000fe4000001140b */
[----:B--2---:R-:W-:-:S04]  /*19a10*/  @!P3 LEA R2, P5, R10, R0, 0x2 ;  /* 0x000000000a02b211 */ /* 0x004fc800078a10ff */
[----:B------:R-:W-:Y:S02]  /*19a20*/  @!P3 LEA.HI.X R3, R10, R4, R15, 0x2, P5 ;  /* 0x000000040a03b211 */ /* 0x000fe400028f140f */
[C---:B----4-:R-:W-:Y:S02]  /*19a30*/  @!P4 LEA R6, P0, R8.reuse, R0, 0x2 ;  /* 0x000000000806c211 */ /* 0x050fe400078010ff */
[C---:B------:R-:W-:Y:S01]  /*19a40*/  IADD3 R10, R229.reuse, 0x90, RZ ;  /* 0x00000090e50a7810 */ /* 0x040fe20007ffe0ff */
[----:B------:R2:W-:Y:S01]  /*19a50*/  @!P3 ST.E.64 [R2.64], R60 ;  /* 0x0000003c0200b985 */ /* 0x0005e2000c101b08 */
[----:B------:R-:W-:Y:S02]  /*19a60*/  @!P4 LEA.HI.X R7, R8, R4, R11, 0x2, P0 ;  /* 0x000000040807c211 */ /* 0x000fe400000f140b */
[C---:B------:R-:W-:Y:S02]  /*19a70*/  IADD3 R15, R229.reuse, 0x80, RZ ;  /* 0x00000080e50f7810 */ /* 0x040fe40007ffe0ff */
[----:B------:R-:W-:Y:S01]  /*19a80*/  IADD3 R8, R229, 0x98, RZ ;  /* 0x00000098e5087810 */ /* 0x000fe20007ffe0ff */
[----:B------:R4:W-:Y:S01]  /*19a90*/  @!P4 ST.E.64 [R6.64], R64 ;  /* 0x000000400600c985 */ /* 0x0009e2000c101b08 */
[----:B------:R-:W-:-:S02]  /*19aa0*/  ISETP.GE.AND P3, PT, R10, c[0x0][0x3c8], PT ;  /* 0x0000f2000a007a0c */ /* 0x000fc40003f66270 */
[----:B------:R-:W-:Y:S02]  /*19ab0*/  SHF.R.S32.HI R15, RZ, 0x1f, R15 ;  /* 0x0000001fff0f7819 */ /* 0x000fe4000001140f */
[----:B------:R-:W-:Y:S02]  /*19ac0*/  IADD3 R11, R229, 0x88, RZ ;  /* 0x00000088e50b7810 */ /* 0x000fe40007ffe0ff */
[----:B------:R-:W-:Y:S02]  /*19ad0*/  ISETP.GE.AND P4, PT, R8, c[0x0][0x3c8], PT ;  /* 0x0000f20008007a0c */ /* 0x000fe40003f86270 */
[----:B------:R-:W-:Y:S02]  /*19ae0*/  SHF.R.S32.HI R11, RZ, 0x1f, R11 ;  /* 0x0000001fff0b7819 */ /* 0x000fe4000001140b */
[----:B--2---:R-:W-:-:S04]  /*19af0*/  @!P2 LEA R2, P5, R14, R0, 0x2 ;  /* 0x000000000e02a211 */ /* 0x004fc800078a10ff */
[----:B------:R-:W-:Y:S02]  /*19b00*/  @!P2 LEA.HI.X R3, R14, R4, R15, 0x2, P5 ;  /* 0x000000040e03a211 */ /* 0x000fe400028f140f */
[----:B----4-:R-:W-:Y:S02]  /*19b10*/  @!P1 LEA R6, P0, R9, R0, 0x2 ;  /* 0x0000000009069211 */ /* 0x010fe400078010ff */
[----:B------:R-:W-:Y:S01]  /*19b20*/  IADD3 R14, R229, 0x90, RZ ;  /* 0x00000090e50e7810 */ /* 0x000fe20007ffe0ff */
[----:B------:R2:W-:Y:S01]  /*19b30*/  @!P2 ST.E.64 [R2.64], R68 ;  /* 0x000000440200a985 */ /* 0x0005e2000c101b08 */
[----:B------:R-:W-:Y:S02]  /*19b40*/  @!P1 LEA.HI.X R7, R9, R4, R11, 0x2, P0 ;  /* 0x0000000409079211 */ /* 0x000fe400000f140b */
[----:B------:R-:W-:Y:S02]  /*19b50*/  ISETP.GE.AND P2, PT, R16, c[0x0][0x3c8], PT ;  /* 0x0000f20010007a0c */ /* 0x000fe40003f46270 */
[C---:B------:R-:W-:Y:S01]  /*19b60*/  IADD3 R9, R229.reuse, 0x98, RZ ;  /* 0x00000098e5097810 */ /* 0x040fe20007ffe0ff */
[----:B------:R4:W-:Y:S01]  /*19b70*/  @!P1 ST.E.64 [R6.64], R72 ;  /* 0x0000004806009985 */ /* 0x0009e2000c101b08 */
[----:B------:R-:W-:-:S02]  /*19b80*/  IADD3 R11, R229, 0xa8, RZ ;  /* 0x000000a8e50b7810 */ /* 0x000fc40007ffe0ff */
[----:B------:R-:W-:Y:S02]  /*19b90*/  SHF.R.S32.HI R14, RZ, 0x1f, R14 ;  /* 0x0000001fff0e7819 */ /* 0x000fe4000001140e */
[----:B------:R-:W-:Y:S02]  /*19ba0*/  SHF.R.S32.HI R9, RZ, 0x1f, R9 ;  /* 0x0000001fff097819 */ /* 0x000fe40000011409 */
[----:B------:R-:W-:Y:S02]  /*19bb0*/  ISETP.GE.AND P1, PT, R11, c[0x0][0x3c8], PT ;  /* 0x0000f2000b007a0c */ /* 0x000fe40003f26270 */
[----:B------:R-:W-:-:S04]  /*19bc0*/  IADD3 R15, R229, 0xa8, RZ ;  /* 0x000000a8e50f7810 */ /* 0x000fc80007ffe0ff */
[----:B------:R-:W-:Y:S02]  /*19bd0*/  SHF.R.S32.HI R15, RZ, 0x1f, R15 ;  /* 0x0000001fff0f7819 */ /* 0x000fe4000001140f */
[----:B--2---:R-:W-:-:S04]  /*19be0*/  @!P3 LEA R2, P5, R10, R0, 0x2 ;  /* 0x000000000a02b211 */ /* 0x004fc800078a10ff */
[----:B------:R-:W-:Y:S02]  /*19bf0*/  @!P3 LEA.HI.X R3, R10, R4, R14, 0x2, P5 ;  /* 0x000000040a03b211 */ /* 0x000fe400028f140e */
[C---:B----4-:R-:W-:Y:S02]  /*19c00*/  @!P4 LEA R6, P0, R8.reuse, R0, 0x2 ;  /* 0x000000000806c211 */ /* 0x050fe400078010ff */
[----:B------:R-:W-:Y:S01]  /*19c10*/  IADD3 R10, R229, 0xb8, RZ ;  /* 0x000000b8e50a7810 */ /* 0x000fe20007ffe0ff */
[----:B------:R2:W-:Y:S01]  /*19c20*/  @!P3 ST.E.64 [R2.64], R76 ;  /* 0x0000004c0200b985 */ /* 0x0005e2000c101b08 */
[----:B------:R-:W-:Y:S02]  /*19c30*/  @!P4 LEA.HI.X R7, R8, R4, R9, 0x2, P0 ;  /* 0x000000040807c211 */ /* 0x000fe400000f1409 */
[----:B------:R-:W-:Y:S02]  /*19c40*/  ISETP.GE.AND P3, PT, R17, c[0x0][0x3c8], PT ;  /* 0x0000f20011007a0c */ /* 0x000fe40003f66270 */
[----:B------:R-:W-:Y:S01]  /*19c50*/  @!P1 LEA R8, P0, R11, R0, 0x2 ;  /* 0x000000000b089211 */ /* 0x000fe200078010ff */
[----:B------:R4:W-:Y:S01]  /*19c60*/  @!P4 ST.E.64 [R6.64], R80 ;  /* 0x000000500600c985 */ /* 0x0009e2000c101b08 */
[----:B------:R-:W-:-:S02]  /*19c70*/  ISETP.GE.AND P4, PT, R10, c[0x0][0x3c8], PT ;  /* 0x0000f2000a007a0c */ /* 0x000fc40003f86270 */
[----:B------:R-:W-:Y:S02]  /*19c80*/  IADD3 R14, R229, 0xc0, RZ ;  /* 0x000000c0e50e7810 */ /* 0x000fe40007ffe0ff */
[----:B------:R-:W-:Y:S02]  /*19c90*/  @!P1 LEA.HI.X R9, R11, R4, R15, 0x2, P0 ;  /* 0x000000040b099211 */ /* 0x000fe400000f140f */
[C---:B------:R-:W-:Y:S02]  /*19ca0*/  IADD3 R15, R229.reuse, 0xb8, RZ ;  /* 0x000000b8e50f7810 */ /* 0x040fe40007ffe0ff */
[----:B------:R-:W-:Y:S02]  /*19cb0*/  IADD3 R11, R229, 0xd0, RZ ;  /* 0x000000d0e50b7810 */ /* 0x000fe40007ffe0ff */
[----:B------:R-:W-:Y:S02]  /*19cc0*/  SHF.R.S32.HI R15, RZ, 0x1f, R15 ;  /* 0x0000001fff0f7819 */ /* 0x000fe4000001140f */
[----:B------:R-:W-:-:S02]  /*19cd0*/  ISETP.GE.AND P6, PT, R11, c[0x0][0x3c8], PT ;  /* 0x0000f2000b007a0c */ /* 0x000fc40003fc6270 */
[----:B--2---:R-:W-:-:S04]  /*19ce0*/  @!P2 LEA R2, P5, R16, R0, 0x2 ;  /* 0x000000001002a211 */ /* 0x004fc800078a10ff */
[----:B------:R-:W-:Y:S02]  /*19cf0*/  @!P2 LEA.HI.X R3, R16, R4, R18, 0x2, P5 ;  /* 0x000000041003a211 */ /* 0x000fe400028f1412 */
[C---:B------:R-:W-:Y:S02]  /*19d00*/  IADD3 R16, R229.reuse, 0xc8, RZ ;  /* 0x000000c8e5107810 */ /* 0x040fe40007ffe0ff */
[----:B------:R-:W-:Y:S01]  /*19d10*/  IADD3 R18, R229, 0xb0, RZ ;  /* 0x000000b0e5127810 */ /* 0x000fe20007ffe0ff */
[----:B------:R2:W-:Y:S01]  /*19d20*/  @!P2 ST.E.64 [R2.64], R84 ;  /* 0x000000540200a985 */ /* 0x0005e2000c101b08 */
[----:B------:R-:W-:Y:S02]  /*19d30*/  ISETP.GE.AND P2, PT, R14, c[0x0][0x3c8], PT ;  /* 0x0000f2000e007a0c */ /* 0x000fe40003f46270 */
[----:B----4-:R-:W-:Y:S01]  /*19d40*/  @!P3 LEA R6, P5, R17, R0, 0x2 ;  /* 0x000000001106b211 */ /* 0x010fe200078a10ff */
[----:B------:R4:W-:Y:S01]  /*19d50*/  @!P1 ST.E.64 [R8.64], R88 ;  /* 0x0000005808009985 */ /* 0x0009e2000c101b08 */
[----:B------:R-:W-:-:S02]  /*19d60*/  ISETP.GE.AND P1, PT, R16, c[0x0][0x3c8], PT ;  /* 0x0000f20010007a0c */ /* 0x000fc40003f26270 */
[----:B------:R-:W-:-:S04]  /*19d70*/  SHF.R.S32.HI R18, RZ, 0x1f, R18 ;  /* 0x0000001fff127819 */ /* 0x000fc80000011412 */
[----:B------:R-:W-:Y:S02]  /*19d80*/  @!P3 LEA.HI.X R7, R17, R4, R18, 0x2, P5 ;  /* 0x000000041107b211 */ /* 0x000fe400028f1412 */
[----:B------:R-:W-:-:S03]  /*19d90*/  IADD3 R17, R229, 0xc8, RZ ;  /* 0x000000c8e5117810 */ /* 0x000fc60007ffe0ff */
[----:B------:R5:W-:Y:S01]  /*19da0*/  @!P3 ST.E.64 [R6.64], R92 ;  /* 0x0000005c0600b985 */ /* 0x000be2000c101b08 */
[----:B------:R-:W-:Y:S02]  /*19db0*/  SHF.R.S32.HI R17, RZ, 0x1f, R17 ;  /* 0x0000001fff117819 */ /* 0x000fe40000011411 */
[----:B--2---:R-:W-:-:S04]  /*19dc0*/  @!P4 LEA R2, P0, R10, R0, 0x2 ;  /* 0x000000000a02c211 */ /* 0x004fc800078010ff */
[----:B------:R-:W-:Y:S02]  /*19dd0*/  @!P4 LEA.HI.X R3, R10, R4, R15, 0x2, P0 ;  /* 0x000000040a03c211 */ /* 0x000fe400000f140f */
[C---:B------:R-:W-:Y:S02]  /*19de0*/  IADD3 R15, R229.reuse, 0xc0, RZ ;  /* 0x000000c0e50f7810 */ /* 0x040fe40007ffe0ff */
[C---:B----4-:R-:W-:Y:S01]  /*19df0*/  @!P2 LEA R8, P0, R14.reuse, R0, 0x2 ;  /* 0x000000000e08a211 */ /* 0x050fe200078010ff */
[----:B------:R2:W-:Y:S01]  /*19e00*/  @!P4 ST.E.64 [R2.64], R96 ;  /* 0x000000600200c985 */ /* 0x0005e2000c101b08 */
[----:B------:R-:W-:Y:S02]  /*19e10*/  SHF.R.S32.HI R15, RZ, 0x1f, R15 ;  /* 0x0000001fff0f7819 */ /* 0x000fe4000001140f */
[----:B------:R-:W-:Y:S02]  /*19e20*/  IADD3 R10, R229, 0xd8, RZ ;  /* 0x000000d8e50a7810 */ /* 0x000fe40007ffe0ff */
[----:B------:R-:W-:-:S02]  /*19e30*/  @!P2 LEA.HI.X R9, R14, R4, R15, 0x2, P0 ;  /* 0x000000040e09a211 */ /* 0x000fc400000f140f */
[----:B------:R-:W-:Y:S02]  /*19e40*/  ISETP.GE.AND P5, PT, R10, c[0x0][0x3c8], PT ;  /* 0x0000f2000a007a0c */ /* 0x000fe40003fa6270 */
[C---:B------:R-:W-:Y:S01]  /*19e50*/  IADD3 R15, R229.reuse, 0xd0, RZ ;  /* 0x000000d0e50f7810 */ /* 0x040fe20007ffe0ff */
[----:B------:R-:W-:Y:S01]  /*19e60*/  @!P2 ST.E.64 [R8.64], R160 ;  /* 0x000000a00800a985 */ /* 0x000fe2000c101b08 */
[----:B------:R-:W-:Y:S02]  /*19e70*/  IADD3 R14, R229, 0xe0, RZ ;  /* 0x000000e0e50e7810 */ /* 0x000fe40007ffe0ff */
[----:B-----5:R-:W-:Y:S02]  /*19e80*/  @!P6 LEA R6, P0, R11, R0, 0x2 ;  /* 0x000000000b06e211 */ /* 0x020fe400078010ff */
[----:B------:R-:W-:Y:S02]  /*19e90*/  SHF.R.S32.HI R15, RZ, 0x1f, R15 ;  /* 0x0000001fff0f7819 */ /* 0x000fe4000001140f */
[----:B------:R-:W-:-:S02]  /*19ea0*/  ISETP.GE.AND P4, PT, R14, c[0x0][0x3c8], PT ;  /* 0x0000f2000e007a0c */ /* 0x000fc40003f86270 */
[----:B------:R-:W-:Y:S02]  /*19eb0*/  ISETP.GE.AND P2, PT, R252, c[0x0][0x3c8], PT ;  /* 0x0000f200fc007a0c */ /* 0x000fe40003f46270 */
[----:B------:R-:W-:Y:S02]  /*19ec0*/  @!P6 LEA.HI.X R7, R11, R4, R15, 0x2, P0 ;  /* 0x000000040b07e211 */ /* 0x000fe400000f140f */
[----:B------:R-:W-:Y:S02]  /*19ed0*/  IADD3 R11, R229, 0xd8, RZ ;  /* 0x000000d8e50b7810 */ /* 0x000fe40007ffe0ff */
[----:B------:R-:W-:Y:S02]  /*19ee0*/  ISETP.GE.AND P0, PT, R250, c[0x0][0x3c8], PT ;  /* 0x0000f200fa007a0c */ /* 0x000fe40003f06270 */
[----:B------:R-:W-:Y:S02]  /*19ef0*/  SHF.R.S32.HI R11, RZ, 0x1f, R11 ;  /* 0x0000001fff0b7819 */ /* 0x000fe4000001140b */
[----:B--2---:R-:W-:-:S02]  /*19f00*/  @!P1 LEA R2, P3, R16, R0, 0x2 ;  /* 0x0000000010029211 */ /* 0x004fc400078610ff */
[----:B------:R-:W-:Y:S02]  /*19f10*/  IADD3 R15, R229, 0xe0, RZ ;  /* 0x000000e0e50f7810 */ /* 0x000fe40007ffe0ff */
[----:B------:R-:W-:Y:S02]  /*19f20*/  @!P1 LEA.HI.X R3, R16, R4, R17, 0x2, P3 ;  /* 0x0000000410039211 */ /* 0x000fe400018f1411 */
[----:B------:R-:W-:Y:S02]  /*19f30*/  SHF.R.S32.HI R15, RZ, 0x1f, R15 ;  /* 0x0000001fff0f7819 */ /* 0x000fe4000001140f */
[----:B------:R-:W-:Y:S01]  /*19f40*/  SHF.R.S32.HI R16, RZ, 0x1f, R252 ;  /* 0x0000001fff107819 */ /* 0x000fe200000114fc */
[----:B------:R2:W-:Y:S01]  /*19f50*/  @!P1 ST.E.64 [R2.64], R100 ;  /* 0x0000006402009985 */ /* 0x0005e2000c101b08 */
[----:B------:R-:W-:-:S03]  /*19f60*/  ISETP.GE.AND P1, PT, R251, c[0x0][0x3c8], PT ;  /* 0x0000f200fb007a0c */ /* 0x000fc60003f26270 */
[----:B------:R4:W-:Y:S01]  /*19f70*/  @!P6 ST.E.64 [R6.64], R104 ;  /* 0x000000680600e985 */ /* 0x0009e2000c101b08 */
[----:B--2---:R-:W-:-:S04]  /*19f80*/  @!P5 LEA R2, P3, R10, R0, 0x2 ;  /* 0x000000000a02d211 */ /* 0x004fc800078610ff */
[----:B------:R-:W-:Y:S02]  /*19f90*/  @!P5 LEA.HI.X R3, R10, R4, R11, 0x2, P3 ;  /* 0x000000040a03d211 */ /* 0x000fe400018f140b */
[-C--:B------:R-:W-:Y:S02]  /*19fa0*/  @!P4 LEA R10, P6, R14, R0.reuse, 0x2 ;  /* 0x000000000e0ac211 */ /* 0x080fe400078c10ff */
[----:B------:R-:W-:Y:S01]  /*19fb0*/  @!P2 LEA R8, P3, R252, R0, 0x2 ;  /* 0x00000000fc08a211 */ /* 0x000fe200078610ff */
[----:B------:R2:W-:Y:S01]  /*19fc0*/  @!P5 ST.E.64 [R2.64], R108 ;  /* 0x0000006c0200d985 */ /* 0x0005e2000c101b08 */
[----:B------:R-:W-:Y:S02]  /*19fd0*/  @!P4 LEA.HI.X R11, R14, R4, R15, 0x2, P6 ;  /* 0x000000040e0bc211 */ /* 0x000fe400030f140f */
[----:B----4-:R-:W-:Y:S02]  /*19fe0*/  @!P1 LEA R6, P5, R251, R0, 0x2 ;  /* 0x00000000fb069211 */ /* 0x010fe400078a10ff */
[----:B------:R-:W-:Y:S01]  /*19ff0*/  SHF.R.S32.HI R15, RZ, 0x1f, R251 ;  /* 0x0000001fff0f7819 */ /* 0x000fe200000114fb */
[----:B------:R4:W-:Y:S01]  /*1a000*/  @!P4 ST.E.64 [R10.64], R164 ;  /* 0x000000a40a00c985 */ /* 0x0009e2000c101b08 */
[----:B------:R-:W-:-:S02]  /*1a010*/  @!P2 LEA.HI.X R9, R252, R4, R16, 0x2, P3 ;  /* 0x00000004fc09a211 */ /* 0x000fc400018f1410 */
[----:B------:R-:W-:Y:S02]  /*1a020*/  SHF.R.S32.HI R14, RZ, 0x1f, R250 ;  /* 0x0000001fff0e7819 */ /* 0x000fe400000114fa */
[----:B------:R-:W-:Y:S01]  /*1a030*/  @!P1 LEA.HI.X R7, R251, R4, R15, 0x2, P5 ;  /* 0x00000004fb079211 */ /* 0x000fe200028f140f */
[----:B------:R4:W-:Y:S04]  /*1a040*/  @!P2 ST.E.64 [R8.64], R162 ;  /* 0x000000a20800a985 */ /* 0x0009e8000c101b08 */
[----:B------:R4:W-:Y:S01]  /*1a050*/  @!P1 ST.E.64 [R6.64], R112 ;  /* 0x0000007006009985 */ /* 0x0009e2000c101b08 */
[----:B--2---:R-:W-:-:S04]  /*1a060*/  @!P0 LEA R2, P3, R250, R0, 0x2 ;  /* 0x00000000fa028211 */ /* 0x004fc800078610ff */
[----:B------:R-:W-:-:S05]  /*1a070*/  @!P0 LEA.HI.X R3, R250, R4, R14, 0x2, P3 ;  /* 0x00000004fa038211 */ /* 0x000fca00018f140e */
[----:B------:R4:W-:Y:S04]  /*1a080*/  @!P0 ST.E.64 [R2.64], R20 ;  /* 0x0000001402008985 */ /* 0x0009e8000c101b08 */
.L_x_1443:
[----:B------:R-:W-:Y:S05]  /*1a090*/  BSYNC B0 ;  /* 0x0000000000007941 */ /* 0x000fea0003800000 */
.L_x_1442:
[----:B------:R-:W-:Y:S05]  /*1a0a0*/  BRA.DIV ~URZ, `(.L_x_1444) ;  /* 0x000043d27f007947 */ /* 0x000fea000b800000 */
[----:B--2---:R2:W1:Y:S04]  /*1a0b0*/  SHFL.IDX PT, R4, R5, 0x1, 0x1c1f ;  /* 0x003c1f0005047f89 */ /* 0x00446800000e0000 */
[----:B----4-:R2:W4:Y:S02]  /*1a0c0*/  SHFL.IDX PT, R0, R12, 0x1, 0x1c1f ;  /* 0x003c1f000c007f89 */ /* 0x01052400000e0000 */
.L_x_1516:
        /* <DEDUP_REMOVED lines=8> */
[C---:B------:R-:W-:Y:S01]  /*1a150*/  IADD3 R10, R229.reuse, 0x18, RZ ;  /* 0x00000018e50a7810 */ /* 0x040fe20007ffe0ff */
        /* <DEDUP_REMOVED lines=30> */
[----:B--2---:R-:W-:Y:S02]  /*1a340*/  @!P4 LEA R8, P0, R249, R0, 0x2 ;  /* 0x00000000f908c211 */ /* 0x004fe400078010ff */
        /* <DEDUP_REMOVED lines=148> */
[----:B------:R-:W-:Y:S01]  /*1ac90*/  IADD3 R14, R229, 0xc8, RZ ;  /* 0x000000c8e50e7810 */ /* 0x000fe20007ffe0ff */
[----:B------:R1:W-:Y:S01]  /*1aca0*/  @!P1 ST.E.64 [R6.64], R78 ;  /* 0x0000004e06009985 */ /* 0x0003e2000c101b08 */
[----:B------:R-:W-:Y:S02]  /*1acb0*/  ISETP.GE.AND P3, PT, R5, c[0x0][0x3c8], PT ;  /* 0x0000f20005007a0c */ /* 0x000fe40003f66270 */
[----:B------:R-:W-:Y:S01]  /*1acc0*/  SHF.R.S32.HI R14, RZ, 0x1f, R14 ;  /* 0x0000001fff0e7819 */ /* 0x000fe2000001140e */
[----:B------:R2:W-:Y:S01]  /*1acd0*/  @!P0 ST.E.64 [R2.64], R62 ;  /* 0x0000003e02008985 */ /* 0x0005e2000c101b08 */
[C---:B------:R-:W-:Y:S02]  /*1ace0*/  IADD3 R11, R229.reuse, 0xd0, RZ ;  /* 0x000000d0e50b7810 */ /* 0x040fe40007ffe0ff */
[----:B------:R-:W-:Y:S02]  /*1acf0*/  IADD3 R13, R229, 0xe0, RZ ;  /* 0x000000e0e50d7810 */ /* 0x000fe40007ffe0ff */
[----:B------:R-:W-:-:S02]  /*1ad00*/  SHF.R.S32.HI R11, RZ, 0x1f, R11 ;  /* 0x0000001fff0b7819 */ /* 0x000fc4000001140b */
[----:B------:R-:W-:Y:S02]  /*1ad10*/  ISETP.GE.AND P2, PT, R13, c[0x0][0x3c8], PT ;  /* 0x0000f2000d007a0c */ /* 0x000fe40003f46270 */
[----:B------:R-:W-:Y:S02]  /*1ad20*/  ISETP.GE.AND P1, PT, R252, c[0x0][0x3c8], PT ;  /* 0x0000f200fc007a0c */ /* 0x000fe40003f26270 */
[----:B-1----:R-:W-:-:S04]  /*1ad30*/  @!P5 LEA R6, P0, R12, R0, 0x2 ;  /* 0x000000000c06d211 */ /* 0x002fc800078010ff */
[----:B------:R-:W-:Y:S02]  /*1ad40*/  @!P5 LEA.HI.X R7, R12, R4, R14, 0x2, P0 ;  /* 0x000000040c07d211 */ /* 0x000fe400000f140e */
[C---:B--2---:R-:W-:Y:S02]  /*1ad50*/  @!P4 LEA R2, P6, R10.reuse, R0, 0x2 ;  /* 0x000000000a02c211 */ /* 0x044fe400078c10ff */
[----:B------:R-:W-:Y:S01]  /*1ad60*/  ISETP.GE.AND P0, PT, R251, c[0x0][0x3c8], PT ;  /* 0x0000f200fb007a0c */ /* 0x000fe20003f06270 */
[----:B------:R-:W-:Y:S01]  /*1ad70*/  @!P5 ST.E.64 [R6.64], R82 ;  /* 0x000000520600d985 */ /* 0x000fe2000c101b08 */
[----:B------:R-:W-:Y:S02]  /*1ad80*/  @!P4 LEA.HI.X R3, R10, R4, R11, 0x2, P6 ;  /* 0x000000040a03c211 */ /* 0x000fe400030f140b */
[----:B------:R-:W-:Y:S02]  /*1ad90*/  @!P3 LEA R10, P5, R5, R0, 0x2 ;  /* 0x00000000050ab211 */ /* 0x000fe400078a10ff */
[C---:B------:R-:W-:Y:S01]  /*1ada0*/  IADD3 R12, R229.reuse, 0xd8, RZ ;  /* 0x000000d8e50c7810 */ /* 0x040fe20007ffe0ff */
[----:B------:R1:W-:Y:S01]  /*1adb0*/  @!P4 ST.E.64 [R2.64], R86 ;  /* 0x000000560200c985 */ /* 0x0003e2000c101b08 */
[----:B------:R-:W-:-:S02]  /*1adc0*/  IADD3 R14, R229, 0xe0, RZ ;  /* 0x000000e0e50e7810 */ /* 0x000fc40007ffe0ff */
[----:B------:R-:W-:Y:S02]  /*1add0*/  SHF.R.S32.HI R12, RZ, 0x1f, R12 ;  /* 0x0000001fff0c7819 */ /* 0x000fe4000001140c */
[----:B------:R-:W-:Y:S02]  /*1ade0*/  @!P2 LEA R8, P6, R13, R0, 0x2 ;  /* 0x000000000d08a211 */ /* 0x000fe400078c10ff */
        /* <DEDUP_REMOVED lines=22> */
.L_x_1424:
        /* <DEDUP_REMOVED lines=8> */
[----:B------:R-:W-:Y:S02]  /*1afd0*/  @P2 IADD3 R4, P0, R231, c[0x0][0x508], RZ ;  /* 0x00014200e7042a10 */ /* 0x000fe40007f1e0ff */
[----:B------:R2:W5:Y:S02]  /*1afe0*/  @P3 LDG.E R6, [R2.64] ;  /* 0x0000000802063981 */ /* 0x000564000c1e1900 */
[----:B------:R-:W-:-:S05]  /*1aff0*/  @P2 IADD3.X R5, R236, c[0x0][0x50c], RZ, P0, !PT ;  /* 0x00014300ec052a10 */ /* 0x000fca00007fe4ff */
[----:B------:R2:W5:Y:S01]  /*1b000*/  @P2 LDG.E R20, [R4.64] ;  /* 0x0000000804142981 */ /* 0x000562000c1e1900 */
[----:B------:R-:W-:-:S04]  /*1b010*/  ISETP.NE.AND P0, PT, R233, RZ, PT ;  /* 0x000000ffe900720c */ /* 0x000fc80003f05270 */
[----:B------:R-:W-:Y:S01]  /*1b020*/  SEL R19, R233, c[0x0][0x3d4], P0 ;  /* 0x0000f500e9137a07 */ /* 0x000fe20000000000 */
[----:B------:R-:W-:Y:S05]  /*1b030*/  @P2 BRA `(.L_x_1445) ;  /* 0x0000004000002947 */ /* 0x000fea0003800000 */
[----:B------:R-:W-:Y:S05]  /*1b040*/  @!P3 BRA `(.L_x_1445) ;  /* 0x000000300000b947 */ /* 0x000fea0003800000 */
[----:B------:R3:W4:Y:S04]  /*1b050*/  LDG.E R0, [R2.64] ;  /* 0x0000000802007981 */ /* 0x000728000c1e1900 */
[----:B--23--:R-:W4:Y:S02]  /*1b060*/  LDG.E R2, [R2.64+0x4] ;  /* 0x0000040802027981 */ /* 0x00cf24000c1e1900 */
[----:B----45:R-:W-:Y:S02]  /*1b070*/  IADD3 R20, -R0, R2, RZ ;  /* 0x0000000200147210 */ /* 0x030fe40007ffe1ff */
.L_x_1445:
[----:B--2---:R-:W2:Y:S01]  /*1b080*/  S2R R2, SR_TID.X ;  /* 0x0000000000027919 */ /* 0x004ea20000002100 */
[----:B------:R-:W-:Y:S01]  /*1b090*/  BSSY B0, `(.L_x_1446) ;  /* 0x0000036000007945 */ /* 0x000fe20003800000 */
[----:B------:R-:W-:Y:S02]  /*1b0a0*/  LOP3.LUT R12, R234, 0xffff, RZ, 0xc0, !PT ;  /* 0x0000ffffea0c7812 */ /* 0x000fe400078ec0ff */
[----:B------:R-:W-:-:S02]  /*1b0b0*/  SEL R13, R237, RZ, !P3 ;  /* 0x000000ffed0d7207 */ /* 0x000fc40005800000 */
[----:B------:R-:W-:Y:S02]  /*1b0c0*/  SEL R21, R238, RZ, !P3 ;  /* 0x000000ffee157207 */ /* 0x000fe40005800000 */
[----:B-----5:R-:W-:Y:S02]  /*1b0d0*/  SHF.R.S32.HI R18, RZ, 0x1f, R6 ;  /* 0x0000001fff127819 */ /* 0x020fe40000011406 */
        /* <DEDUP_REMOVED lines=21> */
[----:B------:R-:W-:Y:S01]  /*1b230*/  IMAD.WIDE.U32 R4, R4, R12, RZ ;  /* 0x0000000c04047225 */ /* 0x000fe200078e00ff */
[----:B------:R-:W-:-:S03]  /*1b240*/  IADD3 R3, R3, R8, RZ ;  /* 0x0000000803037210 */ /* 0x000fc60007ffe0ff */
[----:B------:R-:W-:Y:S02]  /*1b250*/  IMAD.IADD R9, R5, 0x1, R9 ;  /* 0x0000000105097824 */ /* 0x000fe400078e0209 */
[----:B------:R-:W-:-:S04]  /*1b260*/  @P0 IMAD.HI.U32 R17, R16, c[0x0][0x4ec], RZ ;  /* 0x00013b0010110a27 */ /* 0x000fc800078e00ff */
[-C--:B-----5:R-:W-:Y:S01]  /*1b270*/  IMAD R8, R15, R7.reuse, RZ ;  /* 0x000000070f087224 */ /* 0x0a0fe200078e02ff */
        /* <DEDUP_REMOVED lines=10> */
[----:B-1----:R-:W-:Y:S01]  /*1b320*/  IMAD R0, R11, R2, RZ ;  /* 0x000000020b007224 */ /* 0x002fe200078e02ff */
        /* <DEDUP_REMOVED lines=12> */
.L_x_1447:
[----:B------:R-:W-:Y:S05]  /*1b3f0*/  BSYNC B0 ;  /* 0x0000000000007941 */ /* 0x000fea0003800000 */
.L_x_1446:
[----:B------:R-:W-:-:S13]  /*1b400*/  ISETP.GT.AND P0, PT, R19, 0x1, PT ;  /* 0x000000011300780c */ /* 0x000fda0003f04270 */
[----:B------:R-:W-:Y:S05]  /*1b410*/  @P0 BRA `(.L_x_1439) ;  /* 0x000007f000000947 */ /* 0x000fea0003800000 */
[----:B------:R-:W-:Y:S01]  /*1b420*/  MOV R2, c[0x0][0x4e8] ;  /* 0x00013a0000027a02 */ /* 0x000fe20000000f00 */
[----:B-1----:R-:W-:Y:S01]  /*1b430*/  IMAD R0, R18, c[0x0][0x3a0], RZ ;  /* 0x0000e80012007a24 */ /* 0x002fe200078e02ff */
[----:B------:R-:W-:Y:S01]  /*1b440*/  IADD3 R4, R211, R225, RZ ;  /* 0x000000e1d3047210 */ /* 0x000fe20007ffe0ff */
        /* <DEDUP_REMOVED lines=30> */
.L_x_1517:
[----:B------:R-:W-:Y:S05]  /*1b630*/  BRA.DIV ~URZ, `(.L_x_1449) ;  /* 0x00002f727f007947 */ /* 0x000fea000b800000 */
[----:B------:R3:W4:Y:S02]  /*1b640*/  SHFL.IDX PT, R0, R14, RZ, 0x181f ;  /* 0x00181fff0e007589 */ /* 0x00072400000e0000 */
.L_x_1518:
        /* <DEDUP_REMOVED lines=20> */
.L_x_1451:
[----:B------:R-:W-:Y:S05]  /*1b790*/  BSYNC B0 ;  /* 0x0000000000007941 */ /* 0x000fea0003800000 */
.L_x_1450:
[----:B------:R-:W-:Y:S05]  /*1b7a0*/  BRA.DIV ~URZ, `(.L_x_1452) ;  /* 0x00002e627f007947 */ /* 0x000fea000b800000 */
[----:B--2---:R2:W1:Y:S04]  /*1b7b0*/  SHFL.IDX PT, R4, R5, 0x1, 0x181f ;  /* 0x00381f0005047f89 */ /* 0x00446800000e0000 */
[----:B----4-:R2:W4:Y:S02]  /*1b7c0*/  SHFL.IDX PT, R0, R14, 0x1, 0x181f ;  /* 0x00381f000e007f89 */ /* 0x01052400000e0000 */
.L_x_1519:
        /* <DEDUP_REMOVED lines=20> */
.L_x_1454:
[----:B------:R-:W-:Y:S05]  /*1b910*/  BSYNC B0 ;  /* 0x0000000000007941 */ /* 0x000fea0003800000 */
.L_x_1453:
[----:B------:R-:W-:Y:S05]  /*1b920*/  BRA.DIV ~URZ, `(.L_x_1455) ;  /* 0x00002da27f007947 */ /* 0x000fea000b800000 */
[----:B-1----:R1:W2:Y:S02]  /*1b930*/  SHFL.IDX PT, R4, R5, 0x2, 0x181f ;  /* 0x00581f0005047f89 */ /* 0x0022a400000e0000 */
.L_x_1520:
[----:B------:R-:W-:Y:S05]  /*1b940*/  BRA.DIV ~URZ, `(.L_x_1456) ;  /* 0x00002df27f007947 */ /* 0x000fea000b800000 */
[----:B----4-:R4:W1:Y:S02]  /*1b950*/  SHFL.IDX PT, R0, R14, 0x2, 0x181f ;  /* 0x00581f000e007f89 */ /* 0x01086400000e0000 */
.L_x_1521:
        /* <DEDUP_REMOVED lines=8> */
[CC--:B-1----:R-:W-:Y:S02]  /*1b9e0*/  @!P3 LEA R10, P4, R132.reuse, R0.reuse, 0x1 ;  /* 0x00000000840ab211 */ /* 0x0c2fe400078808ff */
        /* <DEDUP_REMOVED lines=11> */
.L_x_1458:
[----:B------:R-:W-:Y:S05]  /*1baa0*/  BSYNC B0 ;  /* 0x0000000000007941 */ /* 0x000fea0003800000 */
.L_x_1457:
[----:B------:R-:W-:Y:S05]  /*1bab0*/  BRA.DIV ~URZ, `(.L_x_1459) ;  /* 0x00002ce27f007947 */ /* 0x000fea000b800000 */
[----:B--2---:R2:W3:Y:S04]  /*1bac0*/  SHFL.IDX PT, R4, R5, 0x3, 0x181f ;  /* 0x00781f0005047f89 */ /* 0x0044e800000e0000 */
[----:B-1----:R2:W1:Y:S02]  /*1bad0*/  SHFL.IDX PT, R0, R14, 0x3, 0x181f ;  /* 0x00781f000e007f89 */ /* 0x00246400000e0000 */
.L_x_1522:
[----:B------:R-:W-:-:S04]  /*1bae0*/  IADD3 R2, R13, 0x60, RZ ;  /* 0x000000600d027810 */ /* 0x000fc80007ffe0ff */
        /* <DEDUP_REMOVED lines=18> */
.L_x_1439:
[----:B------:R-:W-:Y:S05]  /*1bc10*/  BSYNC B1 ;  /* 0x0000000000017941 */ /* 0x000fea0003800000 */
.L_x_1423:
        /* <DEDUP_REMOVED lines=13> */
.L_x_1523:
[----:B------:R-:W-:Y:S05]  /*1bcf0*/  BRA.DIV ~URZ, `(.L_x_1462) ;  /* 0x00002bd27f007947 */ /* 0x000fea000b800000 */
[----:B------:R3:W4:Y:S02]  /*1bd00*/  SHFL.IDX PT, R6, R98, 0x1, 0x1f ;  /* 0x00201f0062067f89 */ /* 0x00072400000e0000 */
.L_x_1524:
        /* <DEDUP_REMOVED lines=18> */
.L_x_1525:
        /* <DEDUP_REMOVED lines=16> */
.L_x_1526:
[----:B--2---:R-:W-:Y:S01]  /*1bf30*/  IMAD R0, R0, c[0x0][0x538], RZ ;  /* 0x00014e0000007a24 */ /* 0x004fe200078e02ff */
[----:B------:R-:W-:Y:S04]  /*1bf40*/  BSSY B1, `(.L_x_1465) ;  /* 0x00000c8000017945 */ /* 0x000fe80003800000 */
[----:B----4-:R-:W-:-:S04]  /*1bf50*/  IADD3 R6, R0, R6, RZ ;  /* 0x0000000600067210 */ /* 0x010fc80007ffe0ff */
[----:B------:R-:W-:-:S13]  /*1bf60*/  ISETP.GT.AND P0, PT, R6, R9, PT ;  /* 0x000000090600720c */ /* 0x000fda0003f04270 */
[----:B------:R-:W-:Y:S05]  /*1bf70*/  @P0 BRA `(.L_x_1466) ;  /* 0x0000025000000947 */ /* 0x000fea0003800000 */
.L_x_1470:
        /* <DEDUP_REMOVED lines=17> */
.L_x_1527:
        /* <DEDUP_REMOVED lines=16> */
.L_x_1528:
[----:B--2---:R-:W-:-:S05]  /*1c190*/  IMAD R0, R0, c[0x0][0x538], RZ ;  /* 0x00014e0000007a24 */ /* 0x004fca00078e02ff */
[----:B------:R-:W-:-:S04]  /*1c1a0*/  IADD3 R6, R0, R6, RZ ;  /* 0x0000000600067210 */ /* 0x000fc80007ffe0ff */
[----:B------:R-:W-:-:S13]  /*1c1b0*/  ISETP.GT.AND P0, PT, R6, R9, PT ;  /* 0x000000090600720c */ /* 0x000fda0003f04270 */
[----:B-1-3--:R-:W-:Y:S05]  /*1c1c0*/  @!P0 BRA `(.L_x_1470) ;  /* 0xfffffdb000008947 */ /* 0x00afea000383ffff */
.L_x_1466:
[----:B------:R-:W-:-:S05]  /*1c1d0*/  IADD3 R11, -R0, R6, RZ ;  /* 0x00000006000b7210 */ /* 0x000fca0007ffe1ff */
[----:B------:R-:W-:-:S05]  /*1c1e0*/  IMAD R0, R4, c[0x0][0x538], R11 ;  /* 0x00014e0004007a24 */ /* 0x000fca00078e020b */
[----:B------:R-:W-:Y:S01]  /*1c1f0*/  ISETP.GT.AND P0, PT, R0, R9, PT ;  /* 0x000000090000720c */ /* 0x000fe20003f04270 */
[----:B------:R-:W-:-:S12]  /*1c200*/  BRA.DIV ~URZ, `(.L_x_1471) ;  /* 0x00002b027f007947 */ /* 0x000fd8000b800000 */
[----:B------:R-:W-:-:S04]  /*1c210*/  VOTE.ANY R10, PT, !P0 ;  /* 0x00000000000a7806 */ /* 0x000fc800040e0100 */
.L_x_1529:
[----:B------:R-:W2:Y:S02]  /*1c220*/  POPC R6, R10 ;  /* 0x0000000a00067309 */ /* 0x000ea40000000000 */
[----:B--2---:R-:W-:Y:S01]  /*1c230*/  IADD3 R235, R6, R235, RZ ;  /* 0x000000eb06eb7210 */ /* 0x004fe20007ffe0ff */
[----:B------:R-:W-:Y:S05]  /*1c240*/  BRA.DIV ~URZ, `(.L_x_1472) ;  /* 0x00002b127f007947 */ /* 0x000fea000b800000 */
[----:B------:R2:W4:Y:S04]  /*1c250*/  SHFL.IDX PT, R7, R7, R6, 0x1f ;  /* 0x00001f0607077589 */ /* 0x00052800000e0000 */
[----:B------:R2:W1:Y:S02]  /*1c260*/  SHFL.IDX PT, R5, R8, R6, 0x1f ;  /* 0x00001f0608057589 */ /* 0x00046400000e0000 */
.L_x_1530:
[----:B------:R-:W-:Y:S01]  /*1c270*/  ISETP.NE.AND P0, PT, R10, RZ, PT ;  /* 0x000000ff0a00720c */ /* 0x000fe20003f05270 */
[----:B------:R-:W-:-:S12]  /*1c280*/  BSSY B0, `(.L_x_1473) ;  /* 0x0000005000007945 */ /* 0x000fd80003800000 */
[----:B------:R-:W-:Y:S05]  /*1c290*/  @!P0 BRA `(.L_x_1474) ;  /* 0x0000003000008947 */ /* 0x000fea0003800000 */
[----:B--2---:R-:W-:Y:S01]  /*1c2a0*/  IADD3 R6, R6, -0x1, RZ ;  /* 0xffffffff06067810 */ /* 0x004fe20007ffe0ff */
[----:B------:R-:W-:Y:S05]  /*1c2b0*/  BRA.DIV ~URZ, `(.L_x_1475) ;  /* 0x00002b727f007947 */ /* 0x000fea000b800000 */
[----:B------:R2:W3:Y:S02]  /*1c2c0*/  SHFL.IDX PT, R12, R4, R6, 0x1f ;  /* 0x00001f06040c7589 */ /* 0x0004e400000e0000 */
.L_x_1474:
[----:B------:R-:W-:Y:S05]  /*1c2d0*/  BSYNC B0 ;  /* 0x0000000000007941 */ /* 0x000fea0003800000 */
.L_x_1473:
        /* <DEDUP_REMOVED lines=67> */
.L_x_1477:
        /* <DEDUP_REMOVED lines=67> */
.L_x_1478:
[----:B------:R-:W-:Y:S05]  /*1cb40*/  BSYNC B0 ;  /* 0x0000000000007941 */ /* 0x000fea0003800000 */
.L_x_1476:
[----:B------:R-:W-:-:S04]  /*1cb50*/  LOP3.LUT R2, RZ, R2, RZ, 0x33, !PT ;  /* 0x00000002ff027212 */ /* 0x000fc800078e33ff */
[----:B------:R-:W-:Y:S01]  /*1cb60*/  IADD3 R233, R2, R7, RZ ;  /* 0x0000000702e97210 */ /* 0x000fe20007ffe0ff */
[----:B------:R-:W-:Y:S05]  /*1cb70*/  BRA `(.L_x_1479) ;  /* 0x0000004000007947 */ /* 0x000fea0003800000 */
.L_x_1467:
[----:B------:R-:W-:Y:S01]  /*1cb80*/  IMAD.MOV.U32 R232, RZ, RZ, R9 ;  /* 0x000000ffffe87224 */ /* 0x000fe200078e0009 */
[----:B------:R-:W-:Y:S01]  /*1cb90*/  MOV R234, RZ ;  /* 0x000000ff00ea7202 */ /* 0x000fe20000000f00 */
[----:B------:R-:W-:Y:S01]  /*1cba0*/  IMAD.MOV.U32 R233, RZ, RZ, RZ ;  /* 0x000000ffffe97224 */ /* 0x000fe200078e00ff */
[----:B------:R-:W-:Y:S02]  /*1cbb0*/  MOV R235, c[0x0][0x53c] ;  /* 0x00014f0000eb7a02 */ /* 0x000fe40000000f00 */
.L_x_1479:
[----:B------:R-:W-:Y:S05]  /*1cbc0*/  BSYNC B1 ;  /* 0x0000000000017941 */ /* 0x000fea0003800000 */
.L_x_1465:
[----:B------:R-:W-:Y:S01]  /*1cbd0*/  WARPSYNC 0xffffffff ;  /* 0xffffffff00007948 */ /* 0x000fe20003800000 */
[----:B------:R-:W-:Y:S01]  /*1cbe0*/  BAR.SYNC.DEFER_BLOCKING 0x4, 0x100 ;  /* 0x0104000000007b1d */ /* 0x000fe20000010000 */
[----:B------:R-:W-:-:S13]  /*1cbf0*/  ISETP.NE.AND P0, PT, R13, RZ, PT ;  /* 0x000000ff0d00720c */ /* 0x000fda0003f05270 */
[----:B------:R2:W-:Y:S04]  /*1cc00*/  @!P0 STS.128 [0x20080], R232 ;  /* 0x020080e8ff008388 */ /* 0x0005e80000000c00 */
[----:B------:R-:W-:Y:S06]  /*1cc10*/  BAR.ARV 0x5, 0x100 ;  /* 0x0144000000007b1d */ /* 0x000fec0000002000 */
.L_x_1460:
[----:B-1----:R-:W-:-:S13]  /*1cc20*/  ISETP.GE.AND P0, PT, R235, c[0x0][0x53c], PT ;  /* 0x00014f00eb007a0c */ /* 0x002fda0003f06270 */
[----:B--23--:R-:W-:Y:S01]  /*1cc30*/  @P0 CALL.REL.NOINC `(.L_x_1480) ;  /* 0x0000001000000944 */ /* 0x00cfe20003c00000 */
[----:B------:R-:W-:Y:S05]  /*1cc40*/  BRA `(.L_x_1481) ;  /* 0xfffe53f000007947 */ /* 0x000fea000383ffff */
.L_x_1480:
[----:B------:R-:W-:Y:S05]  /*1cc50*/  EXIT ;  /* 0x000000000000794d */ /* 0x000fea0003800000 */
.L_x_1277:
[----:B------:R-:W-:Y:S01]  /*1cc60*/  IMAD.MOV.U32 R0, RZ, RZ, R5 ;  /* 0x000000ffff007224 */ /* 0x000fe200078e0005 */
[----:B------:R-:W-:Y:S02]  /*1cc70*/  MOV R3, 0x1 ;  /* 0x0000000100037802 */ /* 0x000fe40000000f00 */
[----:B------:R-:W-:Y:S02]  /*1cc80*/  MOV R2, 0x1cca0 ;  /* 0x0001cca000027802 */ /* 0x000fe40000000f00 */
[----:B--2---:R-:W-:Y:S05]  /*1cc90*/  CALL.REL.NOINC `($__internal_25_$__cuda_sm70_shflsync_up_p) ;  /* 0x000022e000007944 */ /* 0x004fea0003c00000 */
[----:B------:R-:W-:Y:S01]  /*1cca0*/  MOV R0, R4 ;  /* 0x0000000400007202 */ /* 0x000fe20000000f00 */
[----:B------:R-:W-:Y:S05]  /*1ccb0*/  BRA `(.L_x_1482) ;  /* 0xfffe378000007947 */ /* 0x000fea000383ffff */
.L_x_1278:
[----:B------:R-:W-:Y:S01]  /*1ccc0*/  IMAD.MOV.U32 R0, RZ, RZ, R5 ;  /* 0x000000ffff007224 */ /* 0x000fe200078e0005 */
[----:B------:R-:W-:Y:S02]  /*1ccd0*/  MOV R3, 0x2 ;  /* 0x0000000200037802 */ /* 0x000fe40000000f00 */
[----:B------:R-:W-:Y:S02]  /*1cce0*/  MOV R2, 0x1cd00 ;  /* 0x0001cd0000027802 */ /* 0x000fe40000000f00 */
[----:B--2---:R-:W-:Y:S05]  /*1ccf0*/  CALL.REL.NOINC `($__internal_25_$__cuda_sm70_shflsync_up_p) ;  /* 0x0000228000007944 */ /* 0x004fea0003c00000 */
[----:B------:R-:W-:Y:S01]  /*1cd00*/  SEL R4, R4, RZ, P4 ;  /* 0x000000ff04047207 */ /* 0x000fe20002000000 */
[----:B------:R-:W-:Y:S01]  /*1cd10*/  IMAD.MOV.U32 R3, RZ, RZ, 0x4 ;  /* 0x00000004ff037424 */ /* 0x000fe200078e00ff */
[----:B------:R-:W-:-:S03]  /*1cd20*/  MOV R2, 0x1cd50 ;  /* 0x0001cd5000027802 */ /* 0x000fc60000000f00 */
[----:B------:R-:W-:Y:S02]  /*1cd30*/  IMAD.IADD R0, R5, 0x1, R4 ;  /* 0x0000000105007824 */ /* 0x000fe400078e0204 */
[----:B------:R-:W-:Y:S05]  /*1cd40*/  CALL.REL.NOINC `($__internal_25_$__cuda_sm70_shflsync_up_p) ;  /* 0x0000223000007944 */ /* 0x000fea0003c00000 */
        /* <DEDUP_REMOVED lines=12> */
[----:B------:R-:W-:Y:S02]  /*1ce10*/  MOV R200, 0x1f ;  /* 0x0000001f00c87802 */ /* 0x000fe40000000f00 */
[----:B------:R-:W-:Y:S01]  /*1ce20*/  MOV R3, 0x1ce60 ;  /* 0x0001ce6000037802 */ /* 0x000fe20000000f00 */
[----:B------:R-:W-:-:S04]  /*1ce30*/  IMAD.IADD R4, R0, 0x1, R4 ;  /* 0x0000000100047824 */ /* 0x000fc800078e0204 */
[----:B------:R-:W-:Y:S02]  /*1ce40*/  IMAD.MOV.U32 R0, RZ, RZ, R4 ;  /* 0x000000ffff007224 */ /* 0x000fe400078e0004 */
[----:B------:R-:W-:Y:S05]  /*1ce50*/  CALL.REL.NOINC `($__internal_24_$__cuda_sm70_shflsync_idx_p) ;  /* 0x000020a000007944 */ /* 0x000fea0003c00000 */
[----:B-1---5:R-:W-:Y:S05]  /*1ce60*/  BRA `(.L_x_1483) ;  /* 0xfffe36d000007947 */ /* 0x022fea000383ffff */
.L_x_1280:
[----:B------:R-:W-:Y:S02]  /*1ce70*/  SEL R0, RZ, 0x1, P0 ;  /* 0x00000001ff007807 */ /* 0x000fe40000000000 */
[----:B------:R-:W-:Y:S02]  /*1ce80*/  MOV R2, 0x1cea0 ;  /* 0x0001cea000027802 */ /* 0x000fe40000000f00 */
[----:B--2---:R-:W-:Y:S05]  /*1ce90*/  CALL.REL.NOINC `($__internal_26_$__cuda_sm70_votesync_ballot) ;  /* 0x0000214000007944 */ /* 0x004fea0003c00000 */
[----:B------:R-:W-:Y:S01]  /*1cea0*/  MOV R10, R0 ;  /* 0x00000000000a7202 */ /* 0x000fe20000000f00 */
[----:B------:R-:W-:Y:S05]  /*1ceb0*/  BRA `(.L_x_1484) ;  /* 0xfffe371000007947 */ /* 0x000fea000383ffff */
.L_x_1281:
[----:B------:R-:W-:Y:S01]  /*1cec0*/  IMAD.MOV.U32 R0, RZ, RZ, R9 ;  /* 0x000000ffff007224 */ /* 0x000fe200078e0009 */
[----:B------:R-:W-:Y:S01]  /*1ced0*/  MOV R2, R5 ;  /* 0x0000000500027202 */ /* 0x000fe20000000f00 */
[----:B------:R-:W-:Y:S01]  /*1cee0*/  IMAD.MOV.U32 R200, RZ, RZ, 0x1f ;  /* 0x0000001fffc87424 */ /* 0x000fe200078e00ff */
[----:B------:R-:W-:Y:S02]  /*1cef0*/  MOV R3, 0x1cf10 ;  /* 0x0001cf1000037802 */ /* 0x000fe40000000f00 */
[----:B------:R-:W-:Y:S05]  /*1cf00*/  CALL.REL.NOINC `($__internal_24_$__cuda_sm70_shflsync_idx_p) ;  /* 0x00001ff000007944 */ /* 0x000fea0003c00000 */
[----:B------:R-:W-:Y:S01]  /*1cf10*/  IMAD.MOV.U32 R12, RZ, RZ, R0 ;  /* 0x000000ffff0c7224 */ /* 0x000fe200078e0000 */
[----:B------:R-:W-:Y:S01]  /*1cf20*/  MOV R0, R8 ;  /* 0x0000000800007202 */ /* 0x000fe20000000f00 */
[----:B------:R-:W-:Y:S01]  /*1cf30*/  IMAD.MOV.U32 R6, RZ, RZ, RZ ;  /* 0x000000ffff067224 */ /* 0x000fe200078e00ff */
[----:B------:R-:W-:Y:S01]  /*1cf40*/  MOV R2, R5 ;  /* 0x0000000500027202 */ /* 0x000fe20000000f00 */
[----:B------:R-:W-:Y:S01]  /*1cf50*/  IMAD.MOV.U32 R200, RZ, RZ, 0x1f ;  /* 0x0000001fffc87424 */ /* 0x000fe200078e00ff */
[----:B------:R-:W-:-:S02]  /*1cf60*/  MOV R3, 0x1cf80 ;  /* 0x0001cf8000037802 */ /* 0x000fc40000000f00 */
[----:B-1---5:R-:W-:Y:S05]  /*1cf70*/  CALL.REL.NOINC `($__internal_24_$__cuda_sm70_shflsync_idx_p) ;  /* 0x00001f8000007944 */ /* 0x022fea0003c00000 */
[----:B------:R-:W-:Y:S01]  /*1cf80*/  MOV R9, R0 ;  /* 0x0000000000097202 */ /* 0x000fe20000000f00 */
[----:B-1---5:R-:W-:Y:S05]  /*1cf90*/  BRA `(.L_x_1485) ;  /* 0xfffe369000007947 */ /* 0x022fea000383ffff */
.L_x_1284:
[----:B------:R-:W-:Y:S01]  /*1cfa0*/  IMAD.MOV.U32 R0, RZ, RZ, R4 ;  /* 0x000000ffff007224 */ /* 0x000fe200078e0004 */
[----:B------:R-:W-:-:S02]  /*1cfb0*/  MOV R200, 0x1f ;  /* 0x0000001f00c87802 */ /* 0x000fc40000000f00 */
[----:B------:R-:W-:Y:S02]  /*1cfc0*/  MOV R3, 0x1cfe0 ;  /* 0x0001cfe000037802 */ /* 0x000fe40000000f00 */
[----:B-123--:R-:W-:Y:S05]  /*1cfd0*/  CALL.REL.NOINC `($__internal_24_$__cuda_sm70_shflsync_idx_p) ;  /* 0x00001f2000007944 */ /* 0x00efea0003c00000 */
[----:B------:R-:W-:Y:S01]  /*1cfe0*/  MOV R6, R0 ;  /* 0x0000000000067202 */ /* 0x000fe20000000f00 */
[----:B-1---5:R-:W-:Y:S05]  /*1cff0*/  BRA `(.L_x_1283) ;  /* 0xfffe369000007947 */ /* 0x022fea000383ffff */
.L_x_1317:
[----:B------:R-:W-:Y:S01]  /*1d000*/  IMAD.MOV.U32 R0, RZ, RZ, R5 ;  /* 0x000000ffff007224 */ /* 0x000fe200078e0005 */
[----:B------:R-:W-:Y:S01]  /*1d010*/  MOV R2, RZ ;  /* 0x000000ff00027202 */ /* 0x000fe20000000f00 */
[----:B------:R-:W-:Y:S01]  /*1d020*/  IMAD.MOV.U32 R200, RZ, RZ, 0x181f ;  /* 0x0000181fffc87424 */ /* 0x000fe200078e00ff */
[----:B------:R-:W-:Y:S02]  /*1d030*/  MOV R3, 0x1d050 ;  /* 0x0001d05000037802 */ /* 0x000fe40000000f00 */
[----:B-----5:R-:W-:Y:S05]  /*1d040*/  CALL.REL.NOINC `($__internal_24_$__cuda_sm70_shflsync_idx_p) ;  /* 0x00001eb000007944 */ /* 0x020fea0003c00000 */
[----:B-----5:R-:W-:Y:S01]  /*1d050*/  MOV R4, R0 ;  /* 0x0000000000047202 */ /* 0x020fe20000000f00 */
[----:B-1----:R-:W-:Y:S05]  /*1d060*/  BRA `(.L_x_1486) ;  /* 0xfffe9c9000007947 */ /* 0x002fea000383ffff */
.L_x_1318:
[----:B------:R-:W-:Y:S01]  /*1d070*/  IMAD.MOV.U32 R0, RZ, RZ, R12 ;  /* 0x000000ffff007224 */ /* 0x000fe200078e000c */
[----:B------:R-:W-:Y:S01]  /*1d080*/  MOV R2, RZ ;  /* 0x000000ff00027202 */ /* 0x000fe20000000f00 */
[----:B------:R-:W-:Y:S01]  /*1d090*/  IMAD.MOV.U32 R200, RZ, RZ, 0x181f ;  /* 0x0000181fffc87424 */ /* 0x000fe200078e00ff */
[----:B------:R-:W-:Y:S02]  /*1d0a0*/  MOV R3, 0x1d0c0 ;  /* 0x0001d0c000037802 */ /* 0x000fe40000000f00 */
[----:B-12--5:R-:W-:Y:S05]  /*1d0b0*/  CALL.REL.NOINC `($__internal_24_$__cuda_sm70_shflsync_idx_p) ;  /* 0x00001e4000007944 */ /* 0x026fea0003c00000 */
[----:B-1---5:R-:W-:Y:S05]  /*1d0c0*/  BRA `(.L_x_1487) ;  /* 0xfffe9c5000007947 */ /* 0x022fea000383ffff */
.L_x_1321:
[----:B----4-:R-:W-:Y:S01]  /*1d0d0*/  IMAD.MOV.U32 R0, RZ, RZ, R5 ;  /* 0x000000ffff007224 */ /* 0x010fe200078e0005 */
[----:B--2---:R-:W-:Y:S01]  /*1d0e0*/  MOV R2, 0x1 ;  /* 0x0000000100027802 */ /* 0x004fe20000000f00 */
[----:B------:R-:W-:Y:S01]  /*1d0f0*/  IMAD.MOV.U32 R200, RZ, RZ, 0x181f ;  /* 0x0000181fffc87424 */ /* 0x000fe200078e00ff */
[----:B------:R-:W-:-:S02]  /*1d100*/  MOV R3, 0x1d120 ;  /* 0x0001d12000037802 */ /* 0x000fc40000000f00 */
[----:B-1-3-5:R-:W-:Y:S05]  /*1d110*/  CALL.REL.NOINC `($__internal_24_$__cuda_sm70_shflsync_idx_p) ;  /* 0x00001de000007944 */ /* 0x02afea0003c00000 */
[----:B-----5:R-:W-:Y:S01]  /*1d120*/  IMAD.MOV.U32 R4, RZ, RZ, R0 ;  /* 0x000000ffff047224 */ /* 0x020fe200078e0000 */
[----:B------:R-:W-:Y:S01]  /*1d130*/  MOV R2, 0x1 ;  /* 0x0000000100027802 */ /* 0x000fe20000000f00 */
[----:B------:R-:W-:Y:S01]  /*1d140*/  IMAD.MOV.U32 R0, RZ, RZ, R12 ;  /* 0x000000ffff007224 */ /* 0x000fe200078e000c */
[----:B------:R-:W-:-:S02]  /*1d150*/  MOV R200, 0x181f ;  /* 0x0000181f00c87802 */ /* 0x000fc40000000f00 */
[----:B------:R-:W-:Y:S02]  /*1d160*/  MOV R3, 0x1d180 ;  /* 0x0001d18000037802 */ /* 0x000fe40000000f00 */
[----:B-1----:R-:W-:Y:S05]  /*1d170*/  CALL.REL.NOINC `($__internal_24_$__cuda_sm70_shflsync_idx_p) ;  /* 0x00001d8000007944 */ /* 0x002fea0003c00000 */
[----:B-1---5:R-:W-:Y:S05]  /*1d180*/  BRA `(.L_x_1488) ;  /* 0xfffe9d2000007947 */ /* 0x022fea000383ffff */
.L_x_1324:
[----:B----4-:R-:W-:Y:S01]  /*1d190*/  IMAD.MOV.U32 R0, RZ, RZ, R5 ;  /* 0x000000ffff007224 */ /* 0x010fe200078e0005 */
[----:B-1----:R-:W-:Y:S01]  /*1d1a0*/  MOV R2, 0x2 ;  /* 0x0000000200027802 */ /* 0x002fe20000000f00 */
[----:B------:R-:W-:Y:S01]  /*1d1b0*/  IMAD.MOV.U32 R200, RZ, RZ, 0x181f ;  /* 0x0000181fffc87424 */ /* 0x000fe200078e00ff */
[----:B------:R-:W-:Y:S02]  /*1d1c0*/  MOV R3, 0x1d1e0 ;  /* 0x0001d1e000037802 */ /* 0x000fe40000000f00 */
[----:B--23-5:R-:W-:Y:S05]  /*1d1d0*/  CALL.REL.NOINC `($__internal_24_$__cuda_sm70_shflsync_idx_p) ;  /* 0x00001d2000007944 */ /* 0x02cfea0003c00000 */
[----:B-----5:R-:W-:Y:S01]  /*1d1e0*/  MOV R4, R0 ;  /* 0x0000000000047202 */ /* 0x020fe20000000f00 */
[----:B-1----:R-:W-:Y:S05]  /*1d1f0*/  BRA `(.L_x_1489) ;  /* 0xfffe9e3000007947 */ /* 0x002fea000383ffff */
.L_x_1325:
[----:B----4-:R-:W-:Y:S01]  /*1d200*/  IMAD.MOV.U32 R0, RZ, RZ, R12 ;  /* 0x000000ffff007224 */ /* 0x010fe200078e000c */
[----:B------:R-:W-:Y:S01]  /*1d210*/  MOV R2, 0x2 ;  /* 0x0000000200027802 */ /* 0x000fe20000000f00 */
[----:B------:R-:W-:Y:S01]  /*1d220*/  IMAD.MOV.U32 R200, RZ, RZ, 0x181f ;  /* 0x0000181fffc87424 */ /* 0x000fe200078e00ff */
[----:B------:R-:W-:Y:S02]  /*1d230*/  MOV R3, 0x1d250 ;  /* 0x0001d25000037802 */ /* 0x000fe40000000f00 */
[----:B-123-5:R-:W-:Y:S05]  /*1d240*/  CALL.REL.NOINC `($__internal_24_$__cuda_sm70_shflsync_idx_p) ;  /* 0x00001cb000007944 */ /* 0x02efea0003c00000 */
[----:B-1---5:R-:W-:Y:S05]  /*1d250*/  BRA `(.L_x_1490) ;  /* 0xfffe9df000007947 */ /* 0x022fea000383ffff */
.L_x_1328:
[----:B-1----:R-:W-:Y:S01]  /*1d260*/  IMAD.MOV.U32 R0, RZ, RZ, R5 ;  /* 0x000000ffff007224 */ /* 0x002fe200078e0005 */
[----:B------:R-:W-:Y:S01]  /*1d270*/  MOV R2, 0x3 ;  /* 0x0000000300027802 */ /* 0x000fe20000000f00 */
[----:B------:R-:W-:Y:S01]  /*1d280*/  IMAD.MOV.U32 R200, RZ, RZ, 0x181f ;  /* 0x0000181fffc87424 */ /* 0x000fe200078e00ff */
[----:B------:R-:W-:-:S02]  /*1d290*/  MOV R3, 0x1d2b0 ;  /* 0x0001d2b000037802 */ /* 0x000fc40000000f00 */
[----:B--2345:R-:W-:Y:S05]  /*1d2a0*/  CALL.REL.NOINC `($__internal_24_$__cuda_sm70_shflsync_idx_p) ;  /* 0x00001c5000007944 */ /* 0x03cfea0003c00000 */
[----:B-----5:R-:W-:Y:S01]  /*1d2b0*/  IMAD.MOV.U32 R4, RZ, RZ, R0 ;  /* 0x000000ffff047224 */ /* 0x020fe200078e0000 */
[----:B------:R-:W-:Y:S01]  /*1d2c0*/  MOV R2, 0x3 ;  /* 0x0000000300027802 */ /* 0x000fe20000000f00 */
[----:B------:R-:W-:Y:S01]  /*1d2d0*/  IMAD.MOV.U32 R0, RZ, RZ, R12 ;  /* 0x000000ffff007224 */ /* 0x000fe200078e000c */
[----:B------:R-:W-:-:S02]  /*1d2e0*/  MOV R200, 0x181f ;  /* 0x0000181f00c87802 */ /* 0x000fc40000000f00 */
[----:B------:R-:W-:Y:S02]  /*1d2f0*/  MOV R3, 0x1d310 ;  /* 0x0001d31000037802 */ /* 0x000fe40000000f00 */
[----:B-1----:R-:W-:Y:S05]  /*1d300*/  CALL.REL.NOINC `($__internal_24_$__cuda_sm70_shflsync_idx_p) ;  /* 0x00001bf000007944 */ /* 0x002fea0003c00000 */
[----:B-1---5:R-:W-:Y:S05]  /*1d310*/  BRA `(.L_x_1491) ;  /* 0xfffe9ec000007947 */ /* 0x022fea000383ffff */
.L_x_1395:
[----:B------:R-:W-:Y:S01]  /*1d320*/  IMAD.MOV.U32 R2, RZ, RZ, RZ ;  /* 0x000000ffff027224 */ /* 0x000fe200078e00ff */
[----:B------:R-:W-:Y:S02]  /*1d330*/  MOV R200, 0x181f ;  /* 0x0000181f00c87802 */ /* 0x000fe40000000f00 */
[----:B------:R-:W-:Y:S02]  /*1d340*/  MOV R3, 0x1d360 ;  /* 0x0001d36000037802 */ /* 0x000fe40000000f00 */
[----:B------:R-:W-:Y:S05]  /*1d350*/  CALL.REL.NOINC `($__internal_24_$__cuda_sm70_shflsync_idx_p) ;  /* 0x00001ba000007944 */ /* 0x000fea0003c00000 */
[----:B-----5:R-:W-:Y:S01]  /*1d360*/  MOV R4, R0 ;  /* 0x0000000000047202 */ /* 0x020fe20000000f00 */
[----:B-1----:R-:W-:Y:S05]  /*1d370*/  BRA `(.L_x_1492) ;  /* 0xffff409000007947 */ /* 0x002fea000383ffff */
.L_x_1396:
[----:B-1----:R-:W-:Y:S01]  /*1d380*/  IMAD.MOV.U32 R0, RZ, RZ, R5 ;  /* 0x000000ffff007224 */ /* 0x002fe200078e0005 */
[----:B------:R-:W-:Y:S01]  /*1d390*/  MOV R2, RZ ;  /* 0x000000ff00027202 */ /* 0x000fe20000000f00 */
[----:B------:R-:W-:Y:S01]  /*1d3a0*/  IMAD.MOV.U32 R200, RZ, RZ, 0x181f ;  /* 0x0000181fffc87424 */ /* 0x000fe200078e00ff */
[----:B------:R-:W-:Y:S02]  /*1d3b0*/  MOV R3, 0x1d3d0 ;  /* 0x0001d3d000037802 */ /* 0x000fe40000000f00 */
[----:B--2---:R-:W-:Y:S05]  /*1d3c0*/  CALL.REL.NOINC `($__internal_24_$__cuda_sm70_shflsync_idx_p) ;  /* 0x00001b3000007944 */ /* 0x004fea0003c00000 */
[----:B-1---5:R-:W-:Y:S05]  /*1d3d0*/  BRA `(.L_x_1493) ;  /* 0xffff405000007947 */ /* 0x022fea000383ffff */
.L_x_1397:
[----:B------:R-:W-:Y:S01]  /*1d3e0*/  IMAD.MOV.U32 R0, RZ, RZ, R4 ;  /* 0x000000ffff007224 */ /* 0x000fe200078e0004 */
[----:B------:R-:W-:Y:S01]  /*1d3f0*/  MOV R2, RZ ;  /* 0x000000ff00027202 */ /* 0x000fe20000000f00 */
[----:B------:R-:W-:Y:S01]  /*1d400*/  IMAD.MOV.U32 R200, RZ, RZ, 0x1c1f ;  /* 0x00001c1fffc87424 */ /* 0x000fe200078e00ff */
[----:B------:R-:W-:-:S02]  /*1d410*/  MOV R3, 0x1d430 ;  /* 0x0001d43000037802 */ /* 0x000fc40000000f00 */
[----:B------:R-:W-:Y:S05]  /*1d420*/  CALL.REL.NOINC `($__internal_24_$__cuda_sm70_shflsync_idx_p) ;  /* 0x00001ad000007944 */ /* 0x000fea0003c00000 */
[----:B-1---5:R-:W-:Y:S05]  /*1d430*/  BRA `(.L_x_1494) ;  /* 0xffff421000007947 */ /* 0x022fea000383ffff */
.L_x_1398:
[----:B------:R-:W-:Y:S01]  /*1d440*/  IMAD.MOV.U32 R0, RZ, RZ, R4 ;  /* 0x000000ffff007224 */ /* 0x000fe200078e0004 */
[----:B------:R-:W-:Y:S01]  /*1d450*/  MOV R2, 0x1 ;  /* 0x0000000100027802 */ /* 0x000fe20000000f00 */
[----:B------:R-:W-:Y:S01]  /*1d460*/  IMAD.MOV.U32 R200, RZ, RZ, 0x1c1f ;  /* 0x00001c1fffc87424 */ /* 0x000fe200078e00ff */
[----:B------:R-:W-:-:S02]  /*1d470*/  MOV R3, 0x1d490 ;  /* 0x0001d49000037802 */ /* 0x000fc40000000f00 */
[----:B-1----:R-:W-:Y:S05]  /*1d480*/  CALL.REL.NOINC `($__internal_24_$__cuda_sm70_shflsync_idx_p) ;  /* 0x00001a7000007944 */ /* 0x002fea0003c00000 */
[----:B------:R-:W-:Y:S01]  /*1d490*/  IMAD.IADD R0, R5, 0x1, R0 ;  /* 0x0000000105007824 */ /* 0x000fe200078e0200 */
[----:B------:R-:W-:-:S04]  /*1d4a0*/  FMNMX.FTZ R2, R10, R11, !PT ;  /* 0x0000000b0a027209 */ /* 0x000fc80007810000 */
[----:B------:R-:W-:Y:S02]  /*1d4b0*/  IMNMX R0, R6, R0, PT ;  /* 0x0000000006007217 */ /* 0x000fe40003800200 */
[----:B------:R-:W-:Y:S02]  /*1d4c0*/  FMNMX.FTZ R2, R12, R2, !PT ;  /* 0x000000020c027209 */ /* 0x000fe40007810000 */
[C---:B------:R-:W-:Y:S02]  /*1d4d0*/  ISETP.GT.AND P1, PT, R0.reuse, RZ, PT ;  /* 0x000000ff0000720c */ /* 0x040fe40003f24270 */
[C---:B------:R-:W-:Y:S02]  /*1d4e0*/  ISETP.GT.AND P0, PT, R0.reuse, 0x1, PT ;  /* 0x000000010000780c */ /* 0x040fe40003f04270 */
[----:B------:R-:W-:Y:S02]  /*1d4f0*/  ISETP.GT.AND P2, PT, R0, 0x8, PT ;  /* 0x000000080000780c */ /* 0x000fe40003f44270 */
[----:B------:R-:W-:-:S02]  /*1d500*/  FSEL R6, R30, -INF , P1 ;  /* 0xff8000001e067808 */ /* 0x000fc40000800000 */
[----:B------:R-:W-:Y:S02]  /*1d510*/  FSEL R7, R28, -INF , P0 ;  /* 0xff8000001c077808 */ /* 0x000fe40000000000 */
[----:B------:R-:W-:Y:S02]  /*1d520*/  ISETP.GT.AND P0, PT, R0, 0x9, PT ;  /* 0x000000090000780c */ /* 0x000fe40003f04270 */
[----:B------:R-:W-:Y:S02]  /*1d530*/  FSEL R9, R22, -INF , P2 ;  /* 0xff80000016097808 */ /* 0x000fe40001000000 */
[----:B------:R-:W-:Y:S02]  /*1d540*/  FMNMX.FTZ R3, R6, R7, !PT ;  /* 0x0000000706037209 */ /* 0x000fe40007810000 */
[----:B------:R-:W-:Y:S02]  /*1d550*/  FMNMX.FTZ R5, R13, R2, !PT ;  /* 0x000000020d057209 */ /* 0x000fe40007810000 */
[----:B------:R-:W-:-:S02]  /*1d560*/  ISETP.GT.AND P1, PT, R0, 0x10, PT ;  /* 0x000000100000780c */ /* 0x000fc40003f24270 */
[----:B------:R-:W-:Y:S02]  /*1d570*/  FSEL R8, R27, -INF , P0 ;  /* 0xff8000001b087808 */ /* 0x000fe40000000000 */
[----:B------:R-:W-:Y:S02]  /*1d580*/  FMNMX.FTZ R2, R9, R3, !PT ;  /* 0x0000000309027209 */ /* 0x000fe40007810000 */
[----:B------:R-:W-:Y:S02]  /*1d590*/  FMNMX.FTZ R134, R14, R5, !PT ;  /* 0x000000050e867209 */ /* 0x000fe40007810000 */
[----:B------:R-:W-:Y:S02]  /*1d5a0*/  ISETP.GT.AND P0, PT, R0, 0x11, PT ;  /* 0x000000110000780c */ /* 0x000fe40003f04270 */
[----:B------:R-:W-:Y:S02]  /*1d5b0*/  FSEL R21, R21, -INF , P1 ;  /* 0xff80000015157808 */ /* 0x000fe40000800000 */
[----:B------:R-:W-:-:S02]  /*1d5c0*/  FMNMX.FTZ R2, R8, R2, !PT ;  /* 0x0000000208027209 */ /* 0x000fc40007810000 */
[----:B------:R-:W-:Y:S02]  /*1d5d0*/  FMNMX.FTZ R134, R23, R134, !PT ;  /* 0x0000008617867209 */ /* 0x000fe40007810000 */
[----:B------:R-:W-:Y:S02]  /*1d5e0*/  ISETP.GT.AND P1, PT, R0, 0x18, PT ;  /* 0x000000180000780c */ /* 0x000fe40003f24270 */
[----:B------:R-:W-:Y:S02]  /*1d5f0*/  FSEL R20, R20, -INF , P0 ;  /* 0xff80000014147808 */ /* 0x000fe40000000000 */
[----:B------:R-:W-:Y:S02]  /*1d600*/  FMNMX.FTZ R5, R21, R2, !PT ;  /* 0x0000000215057209 */ /* 0x000fe40007810000 */
[----:B------:R-:W-:Y:S02]  /*1d610*/  FMNMX.FTZ R134, R24, R134, !PT ;  /* 0x0000008618867209 */ /* 0x000fe40007810000 */
[----:B------:R-:W-:Y:S01]  /*1d620*/  ISETP.GT.AND P0, PT, R0, 0x19, PT ;  /* 0x000000190000780c */ /* 0x000fe20003f04270 */
[----:B------:R-:W-:Y:S01]  /*1d630*/  IMAD.MOV.U32 R0, RZ, RZ, 0x2 ;  /* 0x00000002ff007424 */ /* 0x000fe200078e00ff */
[----:B------:R-:W-:-:S02]  /*1d640*/  FSEL R22, R19, -INF , P1 ;  /* 0xff80000013167808 */ /* 0x000fc40000800000 */
[----:B------:R-:W-:Y:S02]  /*1d650*/  FMNMX.FTZ R5, R20, R5, !PT ;  /* 0x0000000514057209 */ /* 0x000fe40007810000 */
[----:B------:R-:W-:Y:S02]  /*1d660*/  FMNMX.FTZ R134, R26, R134, !PT ;  /* 0x000000861a867209 */ /* 0x000fe40007810000 */
[----:B------:R-:W-:Y:S02]  /*1d670*/  FSEL R25, R25, -INF , P0 ;  /* 0xff80000019197808 */ /* 0x000fe40000000000 */
[----:B------:R-:W-:Y:S01]  /*1d680*/  FMNMX.FTZ R5, R22, R5, !PT ;  /* 0x0000000516057209 */ /* 0x000fe20007810000 */
[----:B-----5:R-:W-:Y:S01]  /*1d690*/  IMAD.MOV.U32 R4, RZ, RZ, R134 ;  /* 0x000000ffff047224 */ /* 0x020fe200078e0086 */
[----:B------:R-:W-:Y:S02]  /*1d6a0*/  MOV R2, 0x1d6d0 ;  /* 0x0001d6d000027802 */ /* 0x000fe40000000f00 */
[----:B------:R-:W-:-:S02]  /*1d6b0*/  FMNMX.FTZ R5, R25, R5, !PT ;  /* 0x0000000519057209 */ /* 0x000fc40007810000 */
[----:B-1----:R-:W-:Y:S05]  /*1d6c0*/  CALL.REL.NOINC `($__internal_23_$__cuda_sm70_shflsync_bfly_p) ;  /* 0x000017d000007944 */ /* 0x002fea0003c00000 */
[----:B------:R-:W-:Y:S01]  /*1d6d0*/  FMNMX.FTZ R134, R134, R0, !PT ;  /* 0x0000000086867209 */ /* 0x000fe20007810000 */
[----:B------:R-:W-:Y:S01]  /*1d6e0*/  IMAD.MOV.U32 R0, RZ, RZ, 0x1 ;  /* 0x00000001ff007424 */ /* 0x000fe200078e00ff */
[----:B------:R-:W-:-:S03]  /*1d6f0*/  MOV R2, 0x1d720 ;  /* 0x0001d72000027802 */ /* 0x000fc60000000f00 */
[----:B------:R-:W-:Y:S02]  /*1d700*/  IMAD.MOV.U32 R4, RZ, RZ, R134 ;  /* 0x000000ffff047224 */ /* 0x000fe400078e0086 */
[----:B------:R-:W-:Y:S05]  /*1d710*/  CALL.REL.NOINC `($__internal_23_$__cuda_sm70_shflsync_bfly_p) ;  /* 0x0000178000007944 */ /* 0x000fea0003c00000 */
[----:B------:R-:W-:Y:S01]  /*1d720*/  FMNMX.FTZ R134, R134, R0, !PT ;  /* 0x0000000086867209 */ /* 0x000fe20007810000 */
[----:B------:R-:W-:Y:S01]  /*1d730*/  IMAD.MOV.U32 R4, RZ, RZ, R5 ;  /* 0x000000ffff047224 */ /* 0x000fe200078e0005 */
[----:B------:R-:W-:Y:S01]  /*1d740*/  MOV R2, 0x1d770 ;  /* 0x0001d77000027802 */ /* 0x000fe20000000f00 */
[----:B------:R-:W-:Y:S02]  /*1d750*/  IMAD.MOV.U32 R0, RZ, RZ, 0x2 ;  /* 0x00000002ff007424 */ /* 0x000fe400078e00ff */
[----:B------:R-:W-:Y:S05]  /*1d760*/  CALL.REL.NOINC `($__internal_23_$__cuda_sm70_shflsync_bfly_p) ;  /* 0x0000173000007944 */ /* 0x000fea0003c00000 */
[----:B------:R-:W-:Y:S01]  /*1d770*/  FMNMX.FTZ R5, R5, R0, !PT ;  /* 0x0000000005057209 */ /* 0x000fe20007810000 */
[----:B------:R-:W-:Y:S01]  /*1d780*/  IMAD.MOV.U32 R0, RZ, RZ, 0x1 ;  /* 0x00000001ff007424 */ /* 0x000fe200078e00ff */
[----:B------:R-:W-:-:S03]  /*1d790*/  MOV R2, 0x1d7c0 ;  /* 0x0001d7c000027802 */ /* 0x000fc60000000f00 */
[----:B------:R-:W-:Y:S02]  /*1d7a0*/  IMAD.MOV.U32 R4, RZ, RZ, R5 ;  /* 0x000000ffff047224 */ /* 0x000fe400078e0005 */
[----:B------:R-:W-:Y:S05]  /*1d7b0*/  CALL.REL.NOINC `($__internal_23_$__cuda_sm70_shflsync_bfly_p) ;  /* 0x000016e000007944 */ /* 0x000fea0003c00000 */
[----:B------:R-:W-:Y:S01]  /*1d7c0*/  MOV R4, R0 ;  /* 0x0000000000047202 */ /* 0x000fe20000000f00 */
[----:B------:R-:W-:Y:S05]  /*1d7d0*/  BRA `(.L_x_1495) ;  /* 0xffff422000007947 */ /* 0x000fea000383ffff */
.L_x_1402:
[----:B------:R-:W-:Y:S01]  /*1d7e0*/  MOV R200, 0x181f ;  /* 0x0000181f00c87802 */ /* 0x000fe20000000f00 */
[----:B------:R-:W-:Y:S01]  /*1d7f0*/  IMAD.MOV.U32 R2, RZ, RZ, RZ ;  /* 0x000000ffff027224 */ /* 0x000fe200078e00ff */
[----:B------:R-:W-:Y:S02]  /*1d800*/  MOV R3, 0x1d820 ;  /* 0x0001d82000037802 */ /* 0x000fe40000000f00 */
[----:B-1234-:R-:W-:Y:S05]  /*1d810*/  CALL.REL.NOINC `($__internal_24_$__cuda_sm70_shflsync_idx_p) ;  /* 0x000016e000007944 */ /* 0x01efea0003c00000 */
[----:B-----5:R-:W-:Y:S01]  /*1d820*/  MOV R4, R0 ;  /* 0x0000000000047202 */ /* 0x020fe20000000f00 */
[----:B-1----:R-:W-:-:S05]  /*1d830*/  BRA `(.L_x_1496) ;  /* 0xffff4e7000007947 */ /* 0x002fca000383ffff */
.L_x_1403:
[----:B------:R-:W-:Y:S01]  /*1d840*/  MOV R2, RZ ;  /* 0x000000ff00027202 */ /* 0x000fe20000000f00 */
[----:B----4-:R-:W-:Y:S01]  /*1d850*/  IMAD.MOV.U32 R0, RZ, RZ, R5 ;  /* 0x000000ffff007224 */ /* 0x010fe200078e0005 */
[----:B------:R-:W-:Y:S01]  /*1d860*/  MOV R3, 0x1d890 ;  /* 0x0001d89000037802 */ /* 0x000fe20000000f00 */
[----:B------:R-:W-:Y:S02]  /*1d870*/  IMAD.MOV.U32 R200, RZ, RZ, 0x181f ;  /* 0x0000181fffc87424 */ /* 0x000fe400078e00ff */
[----:B-123--:R-:W-:Y:S05]  /*1d880*/  CALL.REL.NOINC `($__internal_24_$__cuda_sm70_shflsync_idx_p) ;  /* 0x0000167000007944 */ /* 0x00efea0003c00000 */
[----:B-1---5:R-:W-:-:S05]  /*1d890*/  BRA `(.L_x_1497) ;  /* 0xffff4e3000007947 */ /* 0x022fca000383ffff */
.L_x_1406:
[----:B------:R-:W-:Y:S01]  /*1d8a0*/  MOV R200, 0x181f ;  /* 0x0000181f00c87802 */ /* 0x000fe20000000f00 */
[----:B------:R-:W-:Y:S01]  /*1d8b0*/  IMAD.MOV.U32 R2, RZ, RZ, RZ ;  /* 0x000000ffff027224 */ /* 0x000fe200078e00ff */
[----:B------:R-:W-:Y:S02]  /*1d8c0*/  MOV R3, 0x1d8e0 ;  /* 0x0001d8e000037802 */ /* 0x000fe40000000f00 */
[----:B------:R-:W-:Y:S05]  /*1d8d0*/  CALL.REL.NOINC `($__internal_24_$__cuda_sm70_shflsync_idx_p) ;  /* 0x0000162000007944 */ /* 0x000fea0003c00000 */
[----:B-----5:R-:W-:Y:S01]  /*1d8e0*/  MOV R4, R0 ;  /* 0x0000000000047202 */ /* 0x020fe20000000f00 */
[----:B-1----:R-:W-:-:S05]  /*1d8f0*/  BRA `(.L_x_1498) ;  /* 0xffff5a1000007947 */ /* 0x002fca000383ffff */
.L_x_1407:
[----:B------:R-:W-:Y:S01]  /*1d900*/  MOV R2, RZ ;  /* 0x000000ff00027202 */ /* 0x000fe20000000f00 */
[----:B-1----:R-:W-:Y:S01]  /*1d910*/  IMAD.MOV.U32 R0, RZ, RZ, R5 ;  /* 0x000000ffff007224 */ /* 0x002fe200078e0005 */
[----:B------:R-:W-:Y:S01]  /*1d920*/  MOV R3, 0x1d950 ;  /* 0x0001d95000037802 */ /* 0x000fe20000000f00 */
[----:B------:R-:W-:Y:S02]  /*1d930*/  IMAD.MOV.U32 R200, RZ, RZ, 0x181f ;  /* 0x0000181fffc87424 */ /* 0x000fe400078e00ff */
[----:B--2---:R-:W-:Y:S05]  /*1d940*/  CALL.REL.NOINC `($__internal_24_$__cuda_sm70_shflsync_idx_p) ;  /* 0x000015b000007944 */ /* 0x004fea0003c00000 */
[----:B-1---5:R-:W-:-:S05]  /*1d950*/  BRA `(.L_x_1499) ;  /* 0xffff59d000007947 */ /* 0x022fca000383ffff */
.L_x_1408:
[----:B------:R-:W-:Y:S01]  /*1d960*/  MOV R2, RZ ;  /* 0x000000ff00027202 */ /* 0x000fe20000000f00 */
[----:B------:R-:W-:Y:S01]  /*1d970*/  IMAD.MOV.U32 R0, RZ, RZ, R4 ;  /* 0x000000ffff007224 */ /* 0x000fe200078e0004 */
[----:B------:R-:W-:Y:S01]  /*1d980*/  MOV R3, 0x1d9b0 ;  /* 0x0001d9b000037802 */ /* 0x000fe20000000f00 */
[----:B------:R-:W-:Y:S02]  /*1d990*/  IMAD.MOV.U32 R200, RZ, RZ, 0x1c1f ;  /* 0x00001c1fffc87424 */ /* 0x000fe400078e00ff */
[----:B------:R-:W-:Y:S05]  /*1d9a0*/  CALL.REL.NOINC `($__internal_24_$__cuda_sm70_shflsync_idx_p) ;  /* 0x0000155000007944 */ /* 0x000fea0003c00000 */
[----:B-1---5:R-:W-:-:S05]  /*1d9b0*/  BRA `(.L_x_1500) ;  /* 0xffff5b9000007947 */ /* 0x022fca000383ffff */
.L_x_1409:
[----:B------:R-:W-:Y:S01]  /*1d9c0*/  MOV R2, 0x1 ;  /* 0x0000000100027802 */ /* 0x000fe20000000f00 */
[----:B------:R-:W-:Y:S01]  /*1d9d0*/  IMAD.MOV.U32 R0, RZ, RZ, R4 ;  /* 0x000000ffff007224 */ /* 0x000fe200078e0004 */
[----:B------:R-:W-:Y:S01]  /*1d9e0*/  MOV R3, 0x1da10 ;  /* 0x0001da1000037802 */ /* 0x000fe20000000f00 */
[----:B------:R-:W-:Y:S02]  /*1d9f0*/  IMAD.MOV.U32 R200, RZ, RZ, 0x1c1f ;  /* 0x00001c1fffc87424 */ /* 0x000fe400078e00ff */
[----:B-1----:R-:W-:Y:S05]  /*1da00*/  CALL.REL.NOINC `($__internal_24_$__cuda_sm70_shflsync_idx_p) ;  /* 0x000014f000007944 */ /* 0x002fea0003c00000 */
[----:B------:R-:W-:Y:S05]  /*1da10*/  IMAD.IADD R0, R5, 0x1, R0 ;  /* 0x0000000105007824 */ /* 0x000fea00078e0200 */
[C---:B------:R-:W-:Y:S02]  /*1da20*/  ISETP.GT.AND P1, PT, R0.reuse, RZ, PT ;  /* 0x000000ff0000720c */ /* 0x040fe40003f24270 */
[----:B------:R-:W-:Y:S02]  /*1da30*/  ISETP.GT.AND P0, PT, R0, 0x1, PT ;  /* 0x000000010000780c */ /* 0x000fe40003f04270 */
[----:B------:R-:W-:Y:S02]  /*1da40*/  FSEL R5, R174, -INF , P1 ;  /* 0xff800000ae057808 */ /* 0x000fe40000800000 */
[C---:B------:R-:W-:Y:S02]  /*1da50*/  ISETP.GT.AND P3, PT, R0.reuse, 0x8, PT ;  /* 0x000000080000780c */ /* 0x040fe40003f64270 */
[C---:B------:R-:W-:Y:S02]  /*1da60*/  ISETP.GT.AND P5, PT, R0.reuse, 0x9, PT ;  /* 0x000000090000780c */ /* 0x040fe40003fa4270 */
[C---:B------:R-:W-:Y:S02]  /*1da70*/  ISETP.GT.AND P4, PT, R0.reuse, 0x10, PT ;  /* 0x000000100000780c */ /* 0x040fe40003f84270 */
[----:B------:R-:W-:Y:S02]  /*1da80*/  FSEL R161, R173, -INF , P0 ;  /* 0xff800000ada17808 */ /* 0x000fe40000000000 */
[C---:B------:R-:W-:Y:S02]  /*1da90*/  ISETP.GT.AND P2, PT, R0.reuse, 0x11, PT ;  /* 0x000000110000780c */ /* 0x040fe40003f44270 */
[C---:B------:R-:W-:Y:S02]  /*1daa0*/  ISETP.GT.AND P1, PT, R0.reuse, 0x18, PT ;  /* 0x000000180000780c */ /* 0x040fe40003f24270 */
[----:B------:R-:W-:Y:S02]  /*1dab0*/  ISETP.GT.AND P0, PT, R0, 0x19, PT ;  /* 0x000000190000780c */ /* 0x000fe40003f04270 */
        /* <DEDUP_REMOVED lines=11> */
[----:B-----5:R-:W-:Y:S01]  /*1db70*/  FMNMX.FTZ R4, R14, R0, !PT ;  /* 0x000000000e047209 */ /* 0x020fe20007810000 */
[----:B------:R-:W-:Y:S01]  /*1db80*/  IMAD.MOV.U32 R0, RZ, RZ, 0x2 ;  /* 0x00000002ff007424 */ /* 0x000fe200078e00ff */
[----:B------:R-:W-:Y:S02]  /*1db90*/  FSEL R9, R167, -INF , P2 ;  /* 0xff800000a7097808 */ /* 0x000fe40001000000 */
        /* <DEDUP_REMOVED lines=10> */
[----:B-1----:R-:W-:Y:S05]  /*1dc40*/  CALL.REL.NOINC `($__internal_23_$__cuda_sm70_shflsync_bfly_p) ;  /* 0x0000125000007944 */ /* 0x002fea0003c00000 */
[----:B------:R-:W-:Y:S01]  /*1dc50*/  FMNMX.FTZ R4, R4, R0, !PT ;  /* 0x0000000004047209 */ /* 0x000fe20007810000 */
[----:B------:R-:W-:Y:S01]  /*1dc60*/  IMAD.MOV.U32 R0, RZ, RZ, 0x1 ;  /* 0x00000001ff007424 */ /* 0x000fe200078e00ff */
[----:B------:R-:W-:Y:S02]  /*1dc70*/  MOV R2, 0x1dc90 ;  /* 0x0001dc9000027802 */ /* 0x000fe40000000f00 */
        /* <DEDUP_REMOVED lines=8> */
[----:B------:R-:W-:Y:S02]  /*1dd00*/  MOV R2, 0x1dd20 ;  /* 0x0001dd2000027802 */ /* 0x000fe40000000f00 */
[----:B------:R-:W-:Y:S05]  /*1dd10*/  CALL.REL.NOINC `($__internal_23_$__cuda_sm70_shflsync_bfly_p) ;  /* 0x0000118000007944 */ /* 0x000fea0003c00000 */
[----:B------:R-:W-:-:S05]  /*1dd20*/  BRA `(.L_x_1501) ;  /* 0xffff5bd000007947 */ /* 0x000fca000383ffff */
.L_x_1412:
[----:B------:R-:W-:Y:S01]  /*1dd30*/  MOV R200, 0x181f ;  /* 0x0000181f00c87802 */ /* 0x000fe20000000f00 */
[----:B------:R-:W-:Y:S01]  /*1dd40*/  IMAD.MOV.U32 R2, RZ, RZ, RZ ;  /* 0x000000ffff027224 */ /* 0x000fe200078e00ff */
[----:B------:R-:W-:Y:S02]  /*1dd50*/  MOV R3, 0x1dd70 ;  /* 0x0001dd7000037802 */ /* 0x000fe40000000f00 */
[----:B-1234-:R-:W-:Y:S05]  /*1dd60*/  CALL.REL.NOINC `($__internal_24_$__cuda_sm70_shflsync_idx_p) ;  /* 0x0000119000007944 */ /* 0x01efea0003c00000 */
[----:B-1---5:R-:W-:-:S05]  /*1dd70*/  BRA `(.L_x_1502) ;  /* 0xffff702000007947 */ /* 0x022fca000383ffff */
.L_x_1415:
[----:B------:R-:W-:Y:S01]  /*1dd80*/  MOV R200, 0x181f ;  /* 0x0000181f00c87802 */ /* 0x000fe20000000f00 */
[----:B------:R-:W-:Y:S01]  /*1dd90*/  IMAD.MOV.U32 R2, RZ, RZ, RZ ;  /* 0x000000ffff027224 */ /* 0x000fe200078e00ff */
[----:B------:R-:W-:Y:S02]  /*1dda0*/  MOV R3, 0x1ddc0 ;  /* 0x0001ddc000037802 */ /* 0x000fe40000000f00 */
[----:B------:R-:W-:Y:S05]  /*1ddb0*/  CALL.REL.NOINC `($__internal_24_$__cuda_sm70_shflsync_idx_p) ;  /* 0x0000114000007944 */ /* 0x000fea0003c00000 */
[----:B-----5:R-:W-:Y:S01]  /*1ddc0*/  MOV R4, R0 ;  /* 0x0000000000047202 */ /* 0x020fe20000000f00 */
[----:B-1----:R-:W-:-:S05]  /*1ddd0*/  BRA `(.L_x_1503) ;  /* 0xffff7bd000007947 */ /* 0x002fca000383ffff */
.L_x_1416:
[----:B------:R-:W-:Y:S01]  /*1dde0*/  MOV R2, RZ ;  /* 0x000000ff00027202 */ /* 0x000fe20000000f00 */
[----:B-1----:R-:W-:Y:S01]  /*1ddf0*/  IMAD.MOV.U32 R0, RZ, RZ, R5 ;  /* 0x000000ffff007224 */ /* 0x002fe200078e0005 */
[----:B------:R-:W-:Y:S01]  /*1de00*/  MOV R3, 0x1de30 ;  /* 0x0001de3000037802 */ /* 0x000fe20000000f00 */
[----:B------:R-:W-:Y:S02]  /*1de10*/  IMAD.MOV.U32 R200, RZ, RZ, 0x181f ;  /* 0x0000181fffc87424 */ /* 0x000fe400078e00ff */
[----:B--2---:R-:W-:Y:S05]  /*1de20*/  CALL.REL.NOINC `($__internal_24_$__cuda_sm70_shflsync_idx_p) ;  /* 0x000010d000007944 */ /* 0x004fea0003c00000 */
[----:B-1---5:R-:W-:-:S05]  /*1de30*/  BRA `(.L_x_1504) ;  /* 0xffff7b9000007947 */ /* 0x022fca000383ffff */
.L_x_1417:
[----:B------:R-:W-:Y:S02]  /*1de40*/  MOV R0, 0x2 ;  /* 0x0000000200007802 */ /* 0x000fe40000000f00 */
[----:B------:R-:W-:Y:S02]  /*1de50*/  MOV R2, 0x1de70 ;  /* 0x0001de7000027802 */ /* 0x000fe40000000f00 */
[----:B------:R-:W-:Y:S05]  /*1de60*/  CALL.REL.NOINC `($__internal_23_$__cuda_sm70_shflsync_bfly_p) ;  /* 0x0000103000007944 */ /* 0x000fea0003c00000 */
        /* <DEDUP_REMOVED lines=14> */
.L_x_1419:
[----:B------:R-:W-:Y:S01]  /*1df50*/  IMAD.MOV.U32 R4, RZ, RZ, R203 ;  /* 0x000000ffff047224 */ /* 0x000fe200078e00cb */
[----:B------:R-:W-:-:S02]  /*1df60*/  MOV R0, 0x2 ;  /* 0x0000000200007802 */ /* 0x000fc40000000f00 */
[----:B------:R-:W-:Y:S02]  /*1df70*/  MOV R2, 0x1df90 ;  /* 0x0001df9000027802 */ /* 0x000fe40000000f00 */
[----:B------:R-:W-:Y:S05]  /*1df80*/  CALL.REL.NOINC `($__internal_23_$__cuda_sm70_shflsync_bfly_p) ;  /* 0x00000f1000007944 */ /* 0x000fea0003c00000 */
[----:B------:R-:W-:Y:S05]  /*1df90*/  BRA `(.L_x_1506) ;  /* 0xffff8f8000007947 */ /* 0x000fea000383ffff */
.L_x_1420:
[----:B------:R-:W-:Y:S01]  /*1dfa0*/  IMAD.MOV.U32 R4, RZ, RZ, R6 ;  /* 0x000000ffff047224 */ /* 0x000fe200078e0006 */
[----:B------:R-:W-:Y:S02]  /*1dfb0*/  MOV R0, 0x1 ;  /* 0x0000000100007802 */ /* 0x000fe40000000f00 */
[----:B------:R-:W-:Y:S02]  /*1dfc0*/  MOV R2, 0x1dfe0 ;  /* 0x0001dfe000027802 */ /* 0x000fe40000000f00 */
[----:B-1----:R-:W-:Y:S05]  /*1dfd0*/  CALL.REL.NOINC `($__internal_23_$__cuda_sm70_shflsync_bfly_p) ;  /* 0x00000ec000007944 */ /* 0x002fea0003c00000 */
[----:B------:R-:W-:Y:S01]  /*1dfe0*/  FADD.FTZ R6, R6, R0 ;  /* 0x0000000006067221 */ /* 0x000fe20000010000 */
[----:B------:R-:W-:Y:S02]  /*1dff0*/  MOV R4, R202 ;  /* 0x000000ca00047202 */ /* 0x000fe40000000f00 */
[----:B------:R-:W-:Y:S02]  /*1e000*/  MOV R0, 0x2 ;  /* 0x0000000200007802 */ /* 0x000fe40000000f00 */
[----:B------:R-:W-:Y:S02]  /*1e010*/  MOV R2, 0x1e030 ;  /* 0x0001e03000027802 */ /* 0x000fe40000000f00 */
[----:B------:R-:W-:Y:S05]  /*1e020*/  CALL.REL.NOINC `($__internal_23_$__cuda_sm70_shflsync_bfly_p) ;  /* 0x00000e7000007944 */ /* 0x000fea0003c00000 */
[----:B------:R-:W-:Y:S01]  /*1e030*/  FADD.FTZ R4, R202, R0 ;  /* 0x00000000ca047221 */ /* 0x000fe20000010000 */
[----:B------:R-:W-:Y:S02]  /*1e040*/  MOV R0, 0x1 ;  /* 0x0000000100007802 */ /* 0x000fe40000000f00 */
[----:B------:R-:W-:-:S02]  /*1e050*/  MOV R2, 0x1e070 ;  /* 0x0001e07000027802 */ /* 0x000fc40000000f00 */
[----:B------:R-:W-:Y:S05]  /*1e060*/  CALL.REL.NOINC `($__internal_23_$__cuda_sm70_shflsync_bfly_p) ;  /* 0x00000e3000007944 */ /* 0x000fea0003c00000 */
[----:B------:R-:W-:Y:S01]  /*1e070*/  MOV R3, R0 ;  /* 0x0000000000037202 */ /* 0x000fe20000000f00 */
[----:B------:R-:W-:Y:S05]  /*1e080*/  BRA `(.L_x_1507) ;  /* 0xffff8f0000007947 */ /* 0x000fea000383ffff */
.L_x_1427:
[----:B--234-:R-:W-:Y:S01]  /*1e090*/  IMAD.MOV.U32 R0, RZ, RZ, R13 ;  /* 0x000000ffff007224 */ /* 0x01cfe200078e000d */
[----:B------:R-:W-:Y:S01]  /*1e0a0*/  MOV R2, RZ ;  /* 0x000000ff00027202 */ /* 0x000fe20000000f00 */
[----:B------:R-:W-:Y:S01]  /*1e0b0*/  IMAD.MOV.U32 R200, RZ, RZ, 0x181f ;  /* 0x0000181fffc87424 */ /* 0x000fe200078e00ff */
[----:B------:R-:W-:-:S02]  /*1e0c0*/  MOV R3, 0x1e0e0 ;  /* 0x0001e0e000037802 */ /* 0x000fc40000000f00 */
[----:B-1----:R-:W-:Y:S05]  /*1e0d0*/  CALL.REL.NOINC `($__internal_24_$__cuda_sm70_shflsync_idx_p) ;  /* 0x00000e2000007944 */ /* 0x002fea0003c00000 */
[----:B-----5:R-:W-:Y:S01]  /*1e0e0*/  MOV R4, R0 ;  /* 0x0000000000047202 */ /* 0x020fe20000000f00 */
[----:B-1----:R-:W-:Y:S05]  /*1e0f0*/  BRA `(.L_x_1508) ;  /* 0xffffaa1000007947 */ /* 0x002fea000383ffff */
.L_x_1428:
[----:B------:R-:W-:Y:S01]  /*1e100*/  IMAD.MOV.U32 R0, RZ, RZ, R14 ;  /* 0x000000ffff007224 */ /* 0x000fe200078e000e */
[----:B------:R-:W-:Y:S01]  /*1e110*/  MOV R2, RZ ;  /* 0x000000ff00027202 */ /* 0x000fe20000000f00 */
[----:B------:R-:W-:Y:S01]  /*1e120*/  IMAD.MOV.U32 R200, RZ, RZ, 0x181f ;  /* 0x0000181fffc87424 */ /* 0x000fe200078e00ff */
[----:B------:R-:W-:-:S02]  /*1e130*/  MOV R3, 0x1e150 ;  /* 0x0001e15000037802 */ /* 0x000fc40000000f00 */
[----:B-123--:R-:W-:Y:S05]  /*1e140*/  CALL.REL.NOINC `($__internal_24_$__cuda_sm70_shflsync_idx_p) ;  /* 0x00000db000007944 */ /* 0x00efea0003c00000 */
[----:B-1---5:R-:W-:Y:S05]  /*1e150*/  BRA `(.L_x_1509) ;  /* 0xffffa9d000007947 */ /* 0x022fea000383ffff */
.L_x_1431:
[----:B--2---:R-:W-:Y:S01]  /*1e160*/  IMAD.MOV.U32 R0, RZ, RZ, R13 ;  /* 0x000000ffff007224 */ /* 0x004fe200078e000d */
[----:B------:R-:W-:Y:S01]  /*1e170*/  MOV R2, 0x1 ;  /* 0x0000000100027802 */ /* 0x000fe20000000f00 */
[----:B------:R-:W-:Y:S01]  /*1e180*/  IMAD.MOV.U32 R200, RZ, RZ, 0x181f ;  /* 0x0000181fffc87424 */ /* 0x000fe200078e00ff */
[----:B------:R-:W-:-:S02]  /*1e190*/  MOV R3, 0x1e1b0 ;  /* 0x0001e1b000037802 */ /* 0x000fc40000000f00 */
[----:B-1-34-:R-:W-:Y:S05]  /*1e1a0*/  CALL.REL.NOINC `($__internal_24_$__cuda_sm70_shflsync_idx_p) ;  /* 0x00000d5000007944 */ /* 0x01afea0003c00000 */
[----:B-----5:R-:W-:Y:S01]  /*1e1b0*/  IMAD.MOV.U32 R4, RZ, RZ, R0 ;  /* 0x000000ffff047224 */ /* 0x020fe200078e0000 */
[----:B------:R-:W-:Y:S01]  /*1e1c0*/  MOV R2, 0x1 ;  /* 0x0000000100027802 */ /* 0x000fe20000000f00 */
[----:B------:R-:W-:Y:S01]  /*1e1d0*/  IMAD.MOV.U32 R0, RZ, RZ, R14 ;  /* 0x000000ffff007224 */ /* 0x000fe200078e000e */
[----:B------:R-:W-:-:S02]  /*1e1e0*/  MOV R200, 0x181f ;  /* 0x0000181f00c87802 */ /* 0x000fc40000000f00 */
[----:B------:R-:W-:Y:S02]  /*1e1f0*/  MOV R3, 0x1e210 ;  /* 0x0001e21000037802 */ /* 0x000fe40000000f00 */
[----:B-1----:R-:W-:Y:S05]  /*1e200*/  CALL.REL.NOINC `($__internal_24_$__cuda_sm70_shflsync_idx_p) ;  /* 0x00000cf000007944 */ /* 0x002fea0003c00000 */
[----:B-1---5:R-:W-:Y:S05]  /*1e210*/  BRA `(.L_x_1510) ;  /* 0xffffaa8000007947 */ /* 0x022fea000383ffff */
.L_x_1434:
[----:B--2---:R-:W-:Y:S01]  /*1e220*/  IMAD.MOV.U32 R0, RZ, RZ, R13 ;  /* 0x000000ffff007224 */ /* 0x004fe200078e000d */
[----:B------:R-:W-:Y:S01]  /*1e230*/  MOV R2, 0x2 ;  /* 0x0000000200027802 */ /* 0x000fe20000000f00 */
[----:B------:R-:W-:Y:S01]  /*1e240*/  IMAD.MOV.U32 R200, RZ, RZ, 0x181f ;  /* 0x0000181fffc87424 */ /* 0x000fe200078e00ff */
[----:B------:R-:W-:Y:S02]  /*1e250*/  MOV R3, 0x1e270 ;  /* 0x0001e27000037802 */ /* 0x000fe40000000f00 */
[----:B-1-34-:R-:W-:Y:S05]  /*1e260*/  CALL.REL.NOINC `($__internal_24_$__cuda_sm70_shflsync_idx_p) ;  /* 0x00000c9000007944 */ /* 0x01afea0003c00000 */
[----:B-----5:R-:W-:Y:S01]  /*1e270*/  MOV R4, R0 ;  /* 0x0000000000047202 */ /* 0x020fe20000000f00 */
[----:B-1----:R-:W-:Y:S05]  /*1e280*/  BRA `(.L_x_1511) ;  /* 0xffffab8000007947 */ /* 0x002fea000383ffff */
.L_x_1435:
[----:B--2---:R-:W-:Y:S01]  /*1e290*/  IMAD.MOV.U32 R0, RZ, RZ, R14 ;  /* 0x000000ffff007224 */ /* 0x004fe200078e000e */
[----:B------:R-:W-:Y:S01]  /*1e2a0*/  MOV R2, 0x2 ;  /* 0x0000000200027802 */ /* 0x000fe20000000f00 */
[----:B------:R-:W-:Y:S01]  /*1e2b0*/  IMAD.MOV.U32 R200, RZ, RZ, 0x181f ;  /* 0x0000181fffc87424 */ /* 0x000fe200078e00ff */
[----:B------:R-:W-:Y:S02]  /*1e2c0*/  MOV R3, 0x1e2e0 ;  /* 0x0001e2e000037802 */ /* 0x000fe40000000f00 */
[----:B-1-34-:R-:W-:Y:S05]  /*1e2d0*/  CALL.REL.NOINC `($__internal_24_$__cuda_sm70_shflsync_idx_p) ;  /* 0x00000c2000007944 */ /* 0x01afea0003c00000 */
[----:B-1---5:R-:W-:Y:S05]  /*1e2e0*/  BRA `(.L_x_1512) ;  /* 0xffffab4000007947 */ /* 0x022fea000383ffff */
.L_x_1438:
[----:B----4-:R-:W-:Y:S01]  /*1e2f0*/  IMAD.MOV.U32 R0, RZ, RZ, R13 ;  /* 0x000000ffff007224 */ /* 0x010fe200078e000d */
[----:B---3--:R-:W-:Y:S01]  /*1e300*/  MOV R2, 0x3 ;  /* 0x0000000300027802 */ /* 0x008fe20000000f00 */
[----:B------:R-:W-:Y:S01]  /*1e310*/  IMAD.MOV.U32 R200, RZ, RZ, 0x181f ;  /* 0x0000181fffc87424 */ /* 0x000fe200078e00ff */
[----:B------:R-:W-:-:S02]  /*1e320*/  MOV R3, 0x1e340 ;  /* 0x0001e34000037802 */ /* 0x000fc40000000f00 */
[----:B-12---:R-:W-:Y:S05]  /*1e330*/  CALL.REL.NOINC `($__internal_24_$__cuda_sm70_shflsync_idx_p) ;  /* 0x00000bc000007944 */ /* 0x006fea0003c00000 */
[----:B-----5:R-:W-:Y:S01]  /*1e340*/  IMAD.MOV.U32 R4, RZ, RZ, R0 ;  /* 0x000000ffff047224 */ /* 0x020fe200078e0000 */
[----:B------:R-:W-:Y:S01]  /*1e350*/  MOV R2, 0x3 ;  /* 0x0000000300027802 */ /* 0x000fe20000000f00 */
[----:B------:R-:W-:Y:S01]  /*1e360*/  IMAD.MOV.U32 R0, RZ, RZ, R14 ;  /* 0x000000ffff007224 */ /* 0x000fe200078e000e */
[----:B------:R-:W-:-:S02]  /*1e370*/  MOV R200, 0x181f ;  /* 0x0000181f00c87802 */ /* 0x000fc40000000f00 */
[----:B------:R-:W-:Y:S02]  /*1e380*/  MOV R3, 0x1e3a0 ;  /* 0x0001e3a000037802 */ /* 0x000fe40000000f00 */
[----:B-1----:R-:W-:Y:S05]  /*1e390*/  CALL.REL.NOINC `($__internal_24_$__cuda_sm70_shflsync_idx_p) ;  /* 0x00000b6000007944 */ /* 0x002fea0003c00000 */
[----:B-1---5:R-:W-:Y:S05]  /*1e3a0*/  BRA `(.L_x_1513) ;  /* 0xffffac0000007947 */ /* 0x022fea000383ffff */
.L_x_1440:
[----:B------:R-:W-:Y:S01]  /*1e3b0*/  IMAD.MOV.U32 R0, RZ, RZ, R5 ;  /* 0x000000ffff007224 */ /* 0x000fe200078e0005 */
[----:B------:R-:W-:Y:S01]  /*1e3c0*/  MOV R2, RZ ;  /* 0x000000ff00027202 */ /* 0x000fe20000000f00 */
[----:B------:R-:W-:Y:S01]  /*1e3d0*/  IMAD.MOV.U32 R200, RZ, RZ, 0x1c1f ;  /* 0x00001c1fffc87424 */ /* 0x000fe200078e00ff */
[----:B------:R-:W-:Y:S02]  /*1e3e0*/  MOV R3, 0x1e400 ;  /* 0x0001e40000037802 */ /* 0x000fe40000000f00 */
[----:B------:R-:W-:Y:S05]  /*1e3f0*/  CALL.REL.NOINC `($__internal_24_$__cuda_sm70_shflsync_idx_p) ;  /* 0x00000b0000007944 */ /* 0x000fea0003c00000 */
[----:B-----5:R-:W-:Y:S01]  /*1e400*/  MOV R4, R0 ;  /* 0x0000000000047202 */ /* 0x020fe20000000f00 */
[----:B-1----:R-:W-:Y:S05]  /*1e410*/  BRA `(.L_x_1514) ;  /* 0xffffaef000007947 */ /* 0x002fea000383ffff */
.L_x_1441:
[----:B------:R-:W-:Y:S01]  /*1e420*/  IMAD.MOV.U32 R0, RZ, RZ, R12 ;  /* 0x000000ffff007224 */ /* 0x000fe200078e000c */
[----:B------:R-:W-:Y:S01]  /*1e430*/  MOV R2, RZ ;  /* 0x000000ff00027202 */ /* 0x000fe20000000f00 */
[----:B------:R-:W-:Y:S01]  /*1e440*/  IMAD.MOV.U32 R200, RZ, RZ, 0x1c1f ;  /* 0x00001c1fffc87424 */ /* 0x000fe200078e00ff */
[----:B------:R-:W-:Y:S02]  /*1e450*/  MOV R3, 0x1e470 ;  /* 0x0001e47000037802 */ /* 0x000fe40000000f00 */
[----:B-12---:R-:W-:Y:S05]  /*1e460*/  CALL.REL.NOINC `($__internal_24_$__cuda_sm70_shflsync_idx_p) ;  /* 0x00000a9000007944 */ /* 0x006fea0003c00000 */
[----:B-1---5:R-:W-:Y:S05]  /*1e470*/  BRA `(.L_x_1515) ;  /* 0xffffaeb000007947 */ /* 0x022fea000383ffff */
.L_x_1444:
[----:B----4-:R-:W-:Y:S01]  /*1e480*/  IMAD.MOV.U32 R0, RZ, RZ, R5 ;  /* 0x000000ffff007224 */ /* 0x010fe200078e0005 */
[----:B------:R-:W-:Y:S01]  /*1e490*/  MOV R2, 0x1 ;  /* 0x0000000100027802 */ /* 0x000fe20000000f00 */
[----:B------:R-:W-:Y:S01]  /*1e4a0*/  IMAD.MOV.U32 R200, RZ, RZ, 0x1c1f ;  /* 0x00001c1fffc87424 */ /* 0x000fe200078e00ff */
[----:B------:R-:W-:-:S02]  /*1e4b0*/  MOV R3, 0x1e4d0 ;  /* 0x0001e4d000037802 */ /* 0x000fc40000000f00 */
[----:B-123--:R-:W-:Y:S05]  /*1e4c0*/  CALL.REL.NOINC `($__internal_24_$__cuda_sm70_shflsync_idx_p) ;  /* 0x00000a3000007944 */ /* 0x00efea0003c00000 */
[----:B-----5:R-:W-:Y:S01]  /*1e4d0*/  IMAD.MOV.U32 R4, RZ, RZ, R0 ;  /* 0x000000ffff047224 */ /* 0x020fe200078e0000 */
[----:B------:R-:W-:Y:S01]  /*1e4e0*/  MOV R2, 0x1 ;  /* 0x0000000100027802 */ /* 0x000fe20000000f00 */
[----:B------:R-:W-:Y:S01]  /*1e4f0*/  IMAD.MOV.U32 R0, RZ, RZ, R12 ;  /* 0x000000ffff007224 */ /* 0x000fe200078e000c */
[----:B------:R-:W-:-:S02]  /*1e500*/  MOV R200, 0x1c1f ;  /* 0x00001c1f00c87802 */ /* 0x000fc40000000f00 */
[----:B------:R-:W-:Y:S02]  /*1e510*/  MOV R3, 0x1e530 ;  /* 0x0001e53000037802 */ /* 0x000fe40000000f00 */
[----:B-1----:R-:W-:Y:S05]  /*1e520*/  CALL.REL.NOINC `($__internal_24_$__cuda_sm70_shflsync_idx_p) ;  /* 0x000009d000007944 */ /* 0x002fea0003c00000 */
[----:B-1---5:R-:W-:Y:S05]  /*1e530*/  BRA `(.L_x_1516) ;  /* 0xffffbb9000007947 */ /* 0x022fea000383ffff */
.L_x_1448:
[----:B------:R-:W-:Y:S01]  /*1e540*/  IMAD.MOV.U32 R0, RZ, RZ, R5 ;  /* 0x000000ffff007224 */ /* 0x000fe200078e0005 */
[----:B------:R-:W-:Y:S01]  /*1e550*/  MOV R2, RZ ;  /* 0x000000ff00027202 */ /* 0x000fe20000000f00 */
[----:B------:R-:W-:Y:S01]  /*1e560*/  IMAD.MOV.U32 R200, RZ, RZ, 0x181f ;  /* 0x0000181fffc87424 */ /* 0x000fe200078e00ff */
[----:B------:R-:W-:Y:S02]  /*1e570*/  MOV R3, 0x1e590 ;  /* 0x0001e59000037802 */ /* 0x000fe40000000f00 */
[----:B------:R-:W-:Y:S05]  /*1e580*/  CALL.REL.NOINC `($__internal_24_$__cuda_sm70_shflsync_idx_p) ;  /* 0x0000097000007944 */ /* 0x000fea0003c00000 */
[----:B-----5:R-:W-:Y:S01]  /*1e590*/  MOV R4, R0 ;  /* 0x0000000000047202 */ /* 0x020fe20000000f00 */
[----:B-1----:R-:W-:Y:S05]  /*1e5a0*/  BRA `(.L_x_1517) ;  /* 0xffffd08000007947 */ /* 0x002fea000383ffff */
.L_x_1449:
[----:B------:R-:W-:Y:S01]  /*1e5b0*/  IMAD.MOV.U32 R0, RZ, RZ, R14 ;  /* 0x000000ffff007224 */ /* 0x000fe200078e000e */
[----:B------:R-:W-:Y:S01]  /*1e5c0*/  MOV R2, RZ ;  /* 0x000000ff00027202 */ /* 0x000fe20000000f00 */
[----:B------:R-:W-:Y:S01]  /*1e5d0*/  IMAD.MOV.U32 R200, RZ, RZ, 0x181f ;  /* 0x0000181fffc87424 */ /* 0x000fe200078e00ff */
[----:B------:R-:W-:Y:S02]  /*1e5e0*/  MOV R3, 0x1e600 ;  /* 0x0001e60000037802 */ /* 0x000fe40000000f00 */
[----:B-12---:R-:W-:Y:S05]  /*1e5f0*/  CALL.REL.NOINC `($__internal_24_$__cuda_sm70_shflsync_idx_p) ;  /* 0x0000090000007944 */ /* 0x006fea0003c00000 */
[----:B-1---5:R-:W-:Y:S05]  /*1e600*/  BRA `(.L_x_1518) ;  /* 0xffffd04000007947 */ /* 0x022fea000383ffff */
.L_x_1452:
[----:B----4-:R-:W-:Y:S01]  /*1e610*/  IMAD.MOV.U32 R0, RZ, RZ, R5 ;  /* 0x000000ffff007224 */ /* 0x010fe200078e0005 */
[----:B--2---:R-:W-:Y:S01]  /*1e620*/  MOV R2, 0x1 ;  /* 0x0000000100027802 */ /* 0x004fe20000000f00 */
[----:B------:R-:W-:Y:S01]  /*1e630*/  IMAD.MOV.U32 R200, RZ, RZ, 0x181f ;  /* 0x0000181fffc87424 */ /* 0x000fe200078e00ff */
[----:B------:R-:W-:-:S02]  /*1e640*/  MOV R3, 0x1e660 ;  /* 0x0001e66000037802 */ /* 0x000fc40000000f00 */
[----:B-1-3--:R-:W-:Y:S05]  /*1e650*/  CALL.REL.NOINC `($__internal_24_$__cuda_sm70_shflsync_idx_p) ;  /* 0x000008a000007944 */ /* 0x00afea0003c00000 */
[----:B-----5:R-:W-:Y:S01]  /*1e660*/  IMAD.MOV.U32 R4, RZ, RZ, R0 ;  /* 0x000000ffff047224 */ /* 0x020fe200078e0000 */
[----:B------:R-:W-:Y:S01]  /*1e670*/  MOV R2, 0x1 ;  /* 0x0000000100027802 */ /* 0x000fe20000000f00 */
[----:B------:R-:W-:Y:S01]  /*1e680*/  IMAD.MOV.U32 R0, RZ, RZ, R14 ;  /* 0x000000ffff007224 */ /* 0x000fe200078e000e */
[----:B------:R-:W-:-:S02]  /*1e690*/  MOV R200, 0x181f ;  /* 0x0000181f00c87802 */ /* 0x000fc40000000f00 */
[----:B------:R-:W-:Y:S02]  /*1e6a0*/  MOV R3, 0x1e6c0 ;  /* 0x0001e6c000037802 */ /* 0x000fe40000000f00 */
[----:B-1----:R-:W-:Y:S05]  /*1e6b0*/  CALL.REL.NOINC `($__internal_24_$__cuda_sm70_shflsync_idx_p) ;  /* 0x0000084000007944 */ /* 0x002fea0003c00000 */
[----:B-1---5:R-:W-:Y:S05]  /*1e6c0*/  BRA `(.L_x_1519) ;  /* 0xffffd10000007947 */ /* 0x022fea000383ffff */
.L_x_1455:
[----:B----4-:R-:W-:Y:S01]  /*1e6d0*/  IMAD.MOV.U32 R0, RZ, RZ, R5 ;  /* 0x000000ffff007224 */ /* 0x010fe200078e0005 */
[----:B-1----:R-:W-:Y:S01]  /*1e6e0*/  MOV R2, 0x2 ;  /* 0x0000000200027802 */ /* 0x002fe20000000f00 */
[----:B------:R-:W-:Y:S01]  /*1e6f0*/  IMAD.MOV.U32 R200, RZ, RZ, 0x181f ;  /* 0x0000181fffc87424 */ /* 0x000fe200078e00ff */
[----:B------:R-:W-:Y:S02]  /*1e700*/  MOV R3, 0x1e720 ;  /* 0x0001e72000037802 */ /* 0x000fe40000000f00 */
[----:B--23--:R-:W-:Y:S05]  /*1e710*/  CALL.REL.NOINC `($__internal_24_$__cuda_sm70_shflsync_idx_p) ;  /* 0x000007e000007944 */ /* 0x00cfea0003c00000 */
[----:B-----5:R-:W-:Y:S01]  /*1e720*/  MOV R4, R0 ;  /* 0x0000000000047202 */ /* 0x020fe20000000f00 */
[----:B-1----:R-:W-:Y:S05]  /*1e730*/  BRA `(.L_x_1520) ;  /* 0xffffd20000007947 */ /* 0x002fea000383ffff */
.L_x_1456:
[----:B----4-:R-:W-:Y:S01]  /*1e740*/  IMAD.MOV.U32 R0, RZ, RZ, R14 ;  /* 0x000000ffff007224 */ /* 0x010fe200078e000e */
[----:B------:R-:W-:Y:S01]  /*1e750*/  MOV R2, 0x2 ;  /* 0x0000000200027802 */ /* 0x000fe20000000f00 */
[----:B------:R-:W-:Y:S01]  /*1e760*/  IMAD.MOV.U32 R200, RZ, RZ, 0x181f ;  /* 0x0000181fffc87424 */ /* 0x000fe200078e00ff */
[----:B------:R-:W-:Y:S02]  /*1e770*/  MOV R3, 0x1e790 ;  /* 0x0001e79000037802 */ /* 0x000fe40000000f00 */
[----:B-123--:R-:W-:Y:S05]  /*1e780*/  CALL.REL.NOINC `($__internal_24_$__cuda_sm70_shflsync_idx_p) ;  /* 0x0000077000007944 */ /* 0x00efea0003c00000 */
[----:B-1---5:R-:W-:Y:S05]  /*1e790*/  BRA `(.L_x_1521) ;  /* 0xffffd1c000007947 */ /* 0x022fea000383ffff */
.L_x_1459:
[----:B-1----:R-:W-:Y:S01]  /*1e7a0*/  IMAD.MOV.U32 R0, RZ, RZ, R5 ;  /* 0x000000ffff007224 */ /* 0x002fe200078e0005 */
[----:B------:R-:W-:Y:S01]  /*1e7b0*/  MOV R2, 0x3 ;  /* 0x0000000300027802 */ /* 0x000fe20000000f00 */
[----:B------:R-:W-:Y:S01]  /*1e7c0*/  IMAD.MOV.U32 R200, RZ, RZ, 0x181f ;  /* 0x0000181fffc87424 */ /* 0x000fe200078e00ff */
[----:B------:R-:W-:-:S02]  /*1e7d0*/  MOV R3, 0x1e7f0 ;  /* 0x0001e7f000037802 */ /* 0x000fc40000000f00 */
[----:B--234-:R-:W-:Y:S05]  /*1e7e0*/  CALL.REL.NOINC `($__internal_24_$__cuda_sm70_shflsync_idx_p) ;  /* 0x0000071000007944 */ /* 0x01cfea0003c00000 */
[----:B-----5:R-:W-:Y:S01]  /*1e7f0*/  IMAD.MOV.U32 R4, RZ, RZ, R0 ;  /* 0x000000ffff047224 */ /* 0x020fe200078e0000 */
[----:B------:R-:W-:Y:S01]  /*1e800*/  MOV R2, 0x3 ;  /* 0x0000000300027802 */ /* 0x000fe20000000f00 */
[----:B------:R-:W-:Y:S01]  /*1e810*/  IMAD.MOV.U32 R0, RZ, RZ, R14 ;  /* 0x000000ffff007224 */ /* 0x000fe200078e000e */
[----:B------:R-:W-:-:S02]  /*1e820*/  MOV R200, 0x181f ;  /* 0x0000181f00c87802 */ /* 0x000fc40000000f00 */
[----:B------:R-:W-:Y:S02]  /*1e830*/  MOV R3, 0x1e850 ;  /* 0x0001e85000037802 */ /* 0x000fe40000000f00 */
[----:B-1----:R-:W-:Y:S05]  /*1e840*/  CALL.REL.NOINC `($__internal_24_$__cuda_sm70_shflsync_idx_p) ;  /* 0x000006b000007944 */ /* 0x002fea0003c00000 */
[----:B-1---5:R-:W-:Y:S05]  /*1e850*/  BRA `(.L_x_1522) ;  /* 0xffffd28000007947 */ /* 0x022fea000383ffff */
.L_x_1461:
[----:B------:R-:W-:Y:S01]  /*1e860*/  IMAD.MOV.U32 R0, RZ, RZ, R98 ;  /* 0x000000ffff007224 */ /* 0x000fe200078e0062 */
[----:B------:R-:W-:Y:S01]  /*1e870*/  MOV R2, RZ ;  /* 0x000000ff00027202 */ /* 0x000fe20000000f00 */
[----:B------:R-:W-:Y:S01]  /*1e880*/  IMAD.MOV.U32 R200, RZ, RZ, 0x1f ;  /* 0x0000001fffc87424 */ /* 0x000fe200078e00ff */
[----:B------:R-:W-:Y:S02]  /*1e890*/  MOV R3, 0x1e8b0 ;  /* 0x0001e8b000037802 */ /* 0x000fe40000000f00 */
[----:B-12---:R-:W-:Y:S05]  /*1e8a0*/  CALL.REL.NOINC `($__internal_24_$__cuda_sm70_shflsync_idx_p) ;  /* 0x0000065000007944 */ /* 0x006fea0003c00000 */
[----:B------:R-:W-:Y:S01]  /*1e8b0*/  MOV R9, R0 ;  /* 0x0000000000097202 */ /* 0x000fe20000000f00 */
[----:B-1---5:R-:W-:Y:S05]  /*1e8c0*/  BRA `(.L_x_1523) ;  /* 0xffffd42000007947 */ /* 0x022fea000383ffff */
.L_x_1462:
[----:B------:R-:W-:Y:S01]  /*1e8d0*/  IMAD.MOV.U32 R0, RZ, RZ, R98 ;  /* 0x000000ffff007224 */ /* 0x000fe200078e0062 */
[----:B------:R-:W-:Y:S01]  /*1e8e0*/  MOV R2, 0x1 ;  /* 0x0000000100027802 */ /* 0x000fe20000000f00 */
[----:B------:R-:W-:Y:S01]  /*1e8f0*/  IMAD.MOV.U32 R200, RZ, RZ, 0x1f ;  /* 0x0000001fffc87424 */ /* 0x000fe200078e00ff */
[----:B------:R-:W-:Y:S02]  /*1e900*/  MOV R3, 0x1e920 ;  /* 0x0001e92000037802 */ /* 0x000fe40000000f00 */
[----:B-1234-:R-:W-:Y:S05]  /*1e910*/  CALL.REL.NOINC `($__internal_24_$__cuda_sm70_shflsync_idx_p) ;  /* 0x000005e000007944 */ /* 0x01efea0003c00000 */
[----:B------:R-:W-:Y:S01]  /*1e920*/  MOV R6, R0 ;  /* 0x0000000000067202 */ /* 0x000fe20000000f00 */
[----:B-1---5:R-:W-:Y:S05]  /*1e930*/  BRA `(.L_x_1524) ;  /* 0xffffd3d000007947 */ /* 0x022fea000383ffff */
.L_x_1463:
[----:B------:R-:W-:Y:S02]  /*1e940*/  MOV R3, 0x1 ;  /* 0x0000000100037802 */ /* 0x000fe40000000f00 */
[----:B------:R-:W-:-:S02]  /*1e950*/  MOV R2, 0x1e970 ;  /* 0x0001e97000027802 */ /* 0x000fc40000000f00 */
[----:B---34-:R-:W-:Y:S05]  /*1e960*/  CALL.REL.NOINC `($__internal_25_$__cuda_sm70_shflsync_up_p) ;  /* 0x0000061000007944 */ /* 0x018fea0003c00000 */
[----:B------:R-:W-:Y:S05]  /*1e970*/  BRA `(.L_x_1525) ;  /* 0xffffd4b000007947 */ /* 0x000fea000383ffff */
.L_x_1464:
[----:B------:R-:W-:Y:S02]  /*1e980*/  MOV R3, 0x2 ;  /* 0x0000000200037802 */ /* 0x000fe40000000f00 */
[----:B------:R-:W-:-:S02]  /*1e990*/  MOV R2, 0x1e9b0 ;  /* 0x0001e9b000027802 */ /* 0x000fc40000000f00 */
[----:B---34-:R-:W-:Y:S05]  /*1e9a0*/  CALL.REL.NOINC `($__internal_25_$__cuda_sm70_shflsync_up_p) ;  /* 0x000005d000007944 */ /* 0x018fea0003c00000 */
        /* <DEDUP_REMOVED lines=23> */
.L_x_1468:
[----:B------:R-:W-:Y:S02]  /*1eb20*/  MOV R3, 0x1 ;  /* 0x0000000100037802 */ /* 0x000fe40000000f00 */
[----:B------:R-:W-:Y:S02]  /*1eb30*/  MOV R2, 0x1eb50 ;  /* 0x0001eb5000027802 */ /* 0x000fe40000000f00 */
[----:B---3--:R-:W-:Y:S05]  /*1eb40*/  CALL.REL.NOINC `($__internal_25_$__cuda_sm70_shflsync_up_p) ;  /* 0x0000043000007944 */ /* 0x008fea0003c00000 */
[----:B------:R-:W-:Y:S01]  /*1eb50*/  MOV R2, R4 ;  /* 0x0000000400027202 */ /* 0x000fe20000000f00 */
[----:B------:R-:W-:Y:S05]  /*1eb60*/  BRA `(.L_x_1527) ;  /* 0xffffd52000007947 */ /* 0x000fea000383ffff */
.L_x_1469:
[----:B------:R-:W-:Y:S02]  /*1eb70*/  MOV R3, 0x2 ;  /* 0x0000000200037802 */ /* 0x000fe40000000f00 */
[----:B------:R-:W-:Y:S02]  /*1eb80*/  MOV R2, 0x1eba0 ;  /* 0x0001eba000027802 */ /* 0x000fe40000000f00 */
[----:B---3--:R-:W-:Y:S05]  /*1eb90*/  CALL.REL.NOINC `($__internal_25_$__cuda_sm70_shflsync_up_p) ;  /* 0x000003e000007944 */ /* 0x008fea0003c00000 */
        /* <DEDUP_REMOVED lines=23> */
.L_x_1471:
[----:B------:R-:W-:Y:S02]  /*1ed10*/  SEL R0, RZ, 0x1, P0 ;  /* 0x00000001ff007807 */ /* 0x000fe40000000000 */
[----:B------:R-:W-:Y:S02]  /*1ed20*/  MOV R2, 0x1ed40 ;  /* 0x0001ed4000027802 */ /* 0x000fe40000000f00 */
[----:B-1-3--:R-:W-:Y:S05]  /*1ed30*/  CALL.REL.NOINC `($__internal_26_$__cuda_sm70_votesync_ballot) ;  /* 0x000002a000007944 */ /* 0x00afea0003c00000 */
[----:B------:R-:W-:Y:S01]  /*1ed40*/  MOV R10, R0 ;  /* 0x00000000000a7202 */ /* 0x000fe20000000f00 */
[----:B------:R-:W-:Y:S05]  /*1ed50*/  BRA `(.L_x_1529) ;  /* 0xffffd4c000007947 */ /* 0x000fea000383ffff */
.L_x_1472:
[----:B------:R-:W-:Y:S01]  /*1ed60*/  IMAD.MOV.U32 R0, RZ, RZ, R7 ;  /* 0x000000ffff007224 */ /* 0x000fe200078e0007 */
[----:B------:R-:W-:Y:S01]  /*1ed70*/  MOV R2, R6 ;  /* 0x0000000600027202 */ /* 0x000fe20000000f00 */
[----:B------:R-:W-:Y:S01]  /*1ed80*/  IMAD.MOV.U32 R200, RZ, RZ, 0x1f ;  /* 0x0000001fffc87424 */ /* 0x000fe200078e00ff */
[----:B------:R-:W-:Y:S02]  /*1ed90*/  MOV R3, 0x1edb0 ;  /* 0x0001edb000037802 */ /* 0x000fe40000000f00 */
[----:B-1-3--:R-:W-:Y:S05]  /*1eda0*/  CALL.REL.NOINC `($__internal_24_$__cuda_sm70_shflsync_idx_p) ;  /* 0x0000015000007944 */ /* 0x00afea0003c00000 */
[----:B------:R-:W-:Y:S01]  /*1edb0*/  IMAD.MOV.U32 R7, RZ, RZ, R0 ;  /* 0x000000ffff077224 */ /* 0x000fe200078e0000 */
[----:B------:R-:W-:Y:S01]  /*1edc0*/  MOV R2, R6 ;  /* 0x0000000600027202 */ /* 0x000fe20000000f00 */
[----:B------:R-:W-:Y:S01]  /*1edd0*/  IMAD.MOV.U32 R0, RZ, RZ, R8 ;  /* 0x000000ffff007224 */ /* 0x000fe200078e0008 */
[----:B------:R-:W-:Y:S02]  /*1ede0*/  MOV R200, 0x1f ;  /* 0x0000001f00c87802 */ /* 0x000fe40000000f00 */
[----:B------:R-:W-:-:S02]  /*1edf0*/  MOV R3, 0x1ee10 ;  /* 0x0001ee1000037802 */ /* 0x000fc40000000f00 */
[----:B-1---5:R-:W-:Y:S05]  /*1ee00*/  CALL.REL.NOINC `($__internal_24_$__cuda_sm70_shflsync_idx_p) ;  /* 0x000000f000007944 */ /* 0x022fea0003c00000 */
[----:B------:R-:W-:Y:S01]  /*1ee10*/  MOV R5, R0 ;  /* 0x0000000000057202 */ /* 0x000fe20000000f00 */
[----:B-1---5:R-:W-:Y:S05]  /*1ee20*/  BRA `(.L_x_1530) ;  /* 0xffffd44000007947 */ /* 0x022fea000383ffff */
.L_x_1475:
[----:B------:R-:W-:Y:S01]  /*1ee30*/  IMAD.MOV.U32 R0, RZ, RZ, R4 ;  /* 0x000000ffff007224 */ /* 0x000fe200078e0004 */
[----:B------:R-:W-:Y:S01]  /*1ee40*/  MOV R2, R6 ;  /* 0x0000000600027202 */ /* 0x000fe20000000f00 */
[----:B------:R-:W-:Y:S01]  /*1ee50*/  IMAD.MOV.U32 R200, RZ, RZ, 0x1f ;  /* 0x0000001fffc87424 */ /* 0x000fe200078e00ff */
[----:B------:R-:W-:-:S02]  /*1ee60*/  MOV R3, 0x1ee80 ;  /* 0x0001ee8000037802 */ /* 0x000fc40000000f00 */
[----:B-1-34-:R-:W-:Y:S05]  /*1ee70*/  CALL.REL.NOINC `($__internal_24_$__cuda_sm70_shflsync_idx_p) ;  /* 0x0000008000007944 */ /* 0x01afea0003c00000 */
[----:B------:R-:W-:Y:S01]  /*1ee80*/  MOV R12, R0 ;  /* 0x00000000000c7202 */ /* 0x000fe20000000f00 */
[----:B-1---5:R-:W-:Y:S05]  /*1ee90*/  BRA `(.L_x_1474) ;  /* 0xffffd43000007947 */ /* 0x022fea000383ffff */
        .weak           $__internal_23_$__cuda_sm70_shflsync_bfly_p
        .type           $__internal_23_$__cuda_sm70_shflsync_bfly_p,@function
        .size           $__internal_23_$__cuda_sm70_shflsync_bfly_p,($__internal_24_$__cuda_sm70_shflsync_idx_p - $__internal_23_$__cuda_sm70_shflsync_bfly_p)
$__internal_23_$__cuda_sm70_shflsync_bfly_p:
[----:B------:R-:W-:Y:S02]  /*1eea0*/  MOV R162, 0xffffffff ;  /* 0xffffffff00a27802 */ /* 0x000fe40000000f00 */
[----:B------:R-:W-:-:S02]  /*1eeb0*/  MOV R3, 0x1f ;  /* 0x0000001f00037802 */ /* 0x000fc40000000f00 */
[----:B------:R-:W-:Y:S04]  /*1eec0*/  WARPSYNC R162 ;  /* 0x000000a200007348 */ /* 0x000fe80003800000 */
[----:B------:R1:W2:Y:S02]  /*1eed0*/  SHFL.BFLY PT, R0, R4, R0, R3 ;  /* 0x0c00000004007389 */ /* 0x0002a400000e0003 */
[----:B-1----:R-:W-:-:S04]  /*1eee0*/  MOV R3, 0x0 ;  /* 0x0000000000037802 */ /* 0x002fc80000000f00 */
[----:B--2---:R-:W-:Y:S05]  /*1eef0*/  RET.REL.NODEC R2 `(_ZN7cutlass13device_kernelIN5flash19enable_sm80_to_sm89INS1_16FlashAttnFwdSm80INS1_25CollectiveMainloopFwdSm80ILi8ELi1ELb0EN4cute5tupleIJNS5_1CILi128EEENS7_ILi32EEENS7_ILi256EEEEEELi256ENS_6half_tEfNS_4arch4Sm80ELb1ELb0ELb1ELb1ELb1ELb1ELb1ELb1EEENS1_21CollectiveEpilogueFwdINS6_IJS8_SA_S9_EEENS6_IJNS7_ILi1EEESI_SI_EEESC_SE_Li256ELb1ELb1ELb1ELb0EEENS1_36VarlenDynamicPersistentTileSchedulerILi128ELi32ELi256ELi256ELb1ELb1ELb0ELb1ELb1ELb1EEEEEEEEEvNT_6ParamsE) ;  /* 0xfffe110002007950 */ /* 0x004fea0003c3ffff */
        .weak           $__internal_24_$__cuda_sm70_shflsync_idx_p
        .type           $__internal_24_$__cuda_sm70_shflsync_idx_p,@function
        .size           $__internal_24_$__cuda_sm70_shflsync_idx_p,($__internal_25_$__cuda_sm70_shflsync_up_p - $__internal_24_$__cuda_sm70_shflsync_idx_p)
$__internal_24_$__cuda_sm70_shflsync_idx_p:
[----:B------:R1:W-:Y:S02]  /*1ef00*/  STL [R1+0x44], R4 ;  /* 0x0000440401007387 */ /* 0x0003e40000100800 */
[----:B-1----:R-:W-:-:S04]  /*1ef10*/  MOV R4, 0xffffffff ;  /* 0xffffffff00047802 */ /* 0x002fc80000000f00 */
[----:B------:R-:W-:Y:S04]  /*1ef20*/  WARPSYNC R4 ;  /* 0x0000000400007348 */ /* 0x000fe80003800000 */
[----:B------:R1:W2:Y:S04]  /*1ef30*/  SHFL.IDX PT, R0, R0, R2, R200 ;  /* 0x0000000200007389 */ /* 0x0002a800000e00c8 */
[----:B-1----:R1:W5:Y:S01]  /*1ef40*/  LDL.LU R4, [R1+0x44] ;  /* 0x0000440001047983 */ /* 0x0023620000300800 */
[----:B------:R-:W-:Y:S02]  /*1ef50*/  MOV R2, R3 ;  /* 0x0000000300027202 */ /* 0x000fe40000000f00 */
[----:B------:R-:W-:-:S04]  /*1ef60*/  MOV R3, 0x0 ;  /* 0x0000000000037802 */ /* 0x000fc80000000f00 */
[----:B--2---:R-:W-:Y:S05]  /*1ef70*/  RET.REL.NODEC R2 `(_ZN7cutlass13device_kernelIN5flash19enable_sm80_to_sm89INS1_16FlashAttnFwdSm80INS1_25CollectiveMainloopFwdSm80ILi8ELi1ELb0EN4cute5tupleIJNS5_1CILi128EEENS7_ILi32EEENS7_ILi256EEEEEELi256ENS_6half_tEfNS_4arch4Sm80ELb1ELb0ELb1ELb1ELb1ELb1ELb1ELb1EEENS1_21CollectiveEpilogueFwdINS6_IJS8_SA_S9_EEENS6_IJNS7_ILi1EEESI_SI_EEESC_SE_Li256ELb1ELb1ELb1ELb0EEENS1_36VarlenDynamicPersistentTileSchedulerILi128ELi32ELi256ELi256ELb1ELb1ELb0ELb1ELb1ELb1EEEEEEEEEvNT_6ParamsE) ;  /* 0xfffe108002007950 */ /* 0x004fea0003c3ffff */
        .weak           $__internal_25_$__cuda_sm70_shflsync_up_p
        .type           $__internal_25_$__cuda_sm70_shflsync_up_p,@function
        .size           $__internal_25_$__cuda_sm70_shflsync_up_p,($__internal_26_$__cuda_sm70_votesync_ballot - $__internal_25_$__cuda_sm70_shflsync_up_p)
$__internal_25_$__cuda_sm70_shflsync_up_p:
[----:B------:R-:W-:Y:S02]  /*1ef80*/  MOV R4, RZ ;  /* 0x000000ff00047202 */ /* 0x000fe40000000f00 */
[----:B------:R-:W-:-:S04]  /*1ef90*/  MOV R10, 0xffffffff ;  /* 0xffffffff000a7802 */ /* 0x000fc80000000f00 */
[----:B------:R-:W-:Y:S04]  /*1efa0*/  WARPSYNC R10 ;  /* 0x0000000a00007348 */ /* 0x000fe80003800000 */
[----:B------:R1:W2:Y:S02]  /*1efb0*/  SHFL.UP PT, R4, R0, R3, R4 ;  /* 0x0400000300047389 */ /* 0x0002a400000e0004 */
[----:B-1----:R-:W-:-:S04]  /*1efc0*/  MOV R3, 0x0 ;  /* 0x0000000000037802 */ /* 0x002fc80000000f00 */
[----:B--2---:R-:W-:Y:S05]  /*1efd0*/  RET.REL.NODEC R2 `(_ZN7cutlass13device_kernelIN5flash19enable_sm80_to_sm89INS1_16FlashAttnFwdSm80INS1_25CollectiveMainloopFwdSm80ILi8ELi1ELb0EN4cute5tupleIJNS5_1CILi128EEENS7_ILi32EEENS7_ILi256EEEEEELi256ENS_6half_tEfNS_4arch4Sm80ELb1ELb0ELb1ELb1ELb1ELb1ELb1ELb1EEENS1_21CollectiveEpilogueFwdINS6_IJS8_SA_S9_EEENS6_IJNS7_ILi1EEESI_SI_EEESC_SE_Li256ELb1ELb1ELb1ELb0EEENS1_36VarlenDynamicPersistentTileSchedulerILi128ELi32ELi256ELi256ELb1ELb1ELb0ELb1ELb1ELb1EEEEEEEEEvNT_6ParamsE) ;  /* 0xfffe102002007950 */ /* 0x004fea0003c3ffff */
        .weak           $__internal_26_$__cuda_sm70_votesync_ballot
        .type           $__internal_26_$__cuda_sm70_votesync_ballot,@function
        .size           $__internal_26_$__cuda_sm70_votesync_ballot,(.L_x_6487 - $__internal_26_$__cuda_sm70_votesync_ballot)
$__internal_26_$__cuda_sm70_votesync_ballot:
[----:B------:R-:W-:Y:S01]  /*1efe0*/  ISETP.NE.U32.AND P0, PT, R0, 0x1, PT ;  /* 0x000000010000780c */ /* 0x000fe20003f05070 */
[----:B------:R-:W-:-:S04]  /*1eff0*/  IMAD.MOV.U32 R3, RZ, RZ, -0x1 ;  /* 0xffffffffff037424 */ /* 0x000fc800078e00ff */
[----:B------:R-:W-:Y:S08]  /*1f000*/  WARPSYNC R3 ;  /* 0x0000000300007348 */ /* 0x000ff00003800000 */
[----:B------:R-:W-:-:S04]  /*1f010*/  VOTE.ANY R0, PT, !P0 ;  /* 0x0000000000007806 */ /* 0x000fc800040e0100 */
[----:B------:R-:W-:Y:S01]  /*1f020*/  LOP3.LUT R0, R0, R3, RZ, 0xc0, !PT ;  /* 0x0000000300007212 */ /* 0x000fe200078ec0ff */
[----:B------:R-:W-:-:S04]  /*1f030*/  IMAD.MOV.U32 R3, RZ, RZ, 0x0 ;  /* 0x00000000ff037424 */ /* 0x000fc800078e00ff */
[----:B------:R-:W-:Y:S05]  /*1f040*/  RET.REL.NODEC R2 `(_ZN7cutlass13device_kernelIN5flash19enable_sm80_to_sm89INS1_16FlashAttnFwdSm80INS1_25CollectiveMainloopFwdSm80ILi8ELi1ELb0EN4cute5tupleIJNS5_1CILi128EEENS7_ILi32EEENS7_ILi256EEEEEELi256ENS_6half_tEfNS_4arch4Sm80ELb1ELb0ELb1ELb1ELb1ELb1ELb1ELb1EEENS1_21CollectiveEpilogueFwdINS6_IJS8_SA_S9_EEENS6_IJNS7_ILi1EEESI_SI_EEESC_SE_Li256ELb1ELb1ELb1ELb0EEENS1_36VarlenDynamicPersistentTileSchedulerILi128ELi32ELi256ELi256ELb1ELb1ELb0ELb1ELb1ELb1EEEEEEEEEvNT_6ParamsE) ;  /* 0xfffe0fb002007950 */ /* 0x000fea0003c3ffff */
.L_x_1531:
        /* <DEDUP_REMOVED lines=11> */
.L_x_6487:


//--------------------- .text._ZN7cutlass13device_kernelIN5flash19enable_sm80_to_sm89INS1_16FlashAttnFwdSm80INS1_25CollectiveMainloopFwdSm80ILi8ELi1ELb0EN4cute5tupleIJNS5_1CILi128EEENS7_ILi96EEENS7_ILi256EEEEEELi256ENS_6half_tEfNS_4arch4Sm80ELb0ELb0ELb1ELb0ELb1ELb0ELb1ELb1EEENS1_21CollectiveEpilogueFwdINS6_IJS8_SA_S9_EEENS6_IJNS7_ILi1EEESI_SI_EEESC_SE_Li256ELb0ELb1ELb1ELb0EEENS1_19SingleTileSchedulerILb0ELb1ELb1ELi128EEEEEEEEEvNT_6ParamsE --------------------------
	.section	.text._ZN7cutlass13device_kernelIN5flash19enable_sm80_to_sm89INS1_16FlashAttnFwdSm80INS1_25CollectiveMainloopFwdSm80ILi8ELi1ELb0EN4cute5tupleIJNS5_1CILi128EEENS7_ILi96EEENS7_ILi256EEEEEELi256ENS_6half_tEfNS_4arch4Sm80ELb0ELb0ELb1ELb0ELb1ELb0ELb1ELb1EEENS1_21CollectiveEpilogueFwdINS6_IJS8_SA_S9_EEENS6_IJNS7_ILi1EEESI_SI_EEESC_SE_Li256ELb0ELb1ELb1ELb0EEENS1_19SingleTileSchedulerILb0ELb1ELb1ELi128EEEEEEEEEvNT_6ParamsE,"ax",@progbits
	.sectioninfo	@"SHI_REGISTERS=255"
	.align	128
.text._ZN7cutlass13device_kernelIN5flash19enable_sm80_to_sm89INS1_16FlashAttnFwdSm80INS1_25CollectiveMainloopFwdSm80ILi8ELi1ELb0EN4cute5tupleIJNS5_1CILi128EEENS7_ILi96EEENS7_ILi256EEEEEELi256ENS_6half_tEfNS_4arch4Sm80ELb0ELb0ELb1ELb0ELb1ELb0ELb1ELb1EEENS1_21CollectiveEpilogueFwdINS6_IJS8_SA_S9_EEENS6_IJNS7_ILi1EEESI_SI_EEESC_SE_Li256ELb0ELb1ELb1ELb0EEENS1_19SingleTileSchedulerILb0ELb1ELb1ELi128EEEEEEEEEvNT_6ParamsE:
        .type           _ZN7cutlass13device_kernelIN5flash19enable_sm80_to_sm89INS1_16FlashAttnFwdSm80INS1_25CollectiveMainloopFwdSm80ILi8ELi1ELb0EN4cute5tupleIJNS5_1CILi128EEENS7_ILi96EEENS7_ILi256EEEEEELi256ENS_6half_tEfNS_4arch4Sm80ELb0ELb0ELb1ELb0ELb1ELb0ELb1ELb1EEENS1_21CollectiveEpilogueFwdINS6_IJS8_SA_S9_EEENS6_IJNS7_ILi1EEESI_SI_EEESC_SE_Li256ELb0ELb1ELb1ELb0EEENS1_19SingleTileSchedulerILb0ELb1ELb1ELi128EEEEEEEEEvNT_6ParamsE,@function
        .size           _ZN7cutlass13device_kernelIN5flash19enable_sm80_to_sm89INS1_16FlashAttnFwdSm80INS1_25CollectiveMainloopFwdSm80ILi8ELi1ELb0EN4cute5tupleIJNS5_1CILi128EEENS7_ILi96EEENS7_ILi256EEEEEELi256ENS_6half_tEfNS_4arch4Sm80ELb0ELb0ELb1ELb0ELb1ELb0ELb1ELb1EEENS1_21CollectiveEpilogueFwdINS6_IJS8_SA_S9_EEENS6_IJNS7_ILi1EEESI_SI_EEESC_SE_Li256ELb0ELb1ELb1ELb0EEENS1_19SingleTileSchedulerILb0ELb1ELb1ELi128EEEEEEEEEvNT_6ParamsE,(.L_x_6492 - _ZN7cutlass13device_kernelIN5flash19enable_sm80_to_sm89INS1_16FlashAttnFwdSm80INS1_25CollectiveMainloopFwdSm80ILi8ELi1ELb0EN4cute5tupleIJNS5_1CILi128EEENS7_ILi96EEENS7_ILi256EEEEEELi256ENS_6half_tEfNS_4arch4Sm80ELb0ELb0ELb1ELb0ELb1ELb0ELb1ELb1EEENS1_21CollectiveEpilogueFwdINS6_IJS8_SA_S9_EEENS6_IJNS7_ILi1EEESI_SI_EEESC_SE_Li256ELb0ELb1ELb1ELb0EEENS1_19SingleTileSchedulerILb0ELb1ELb1ELi128EEEEEEEEEvNT_6ParamsE)
        .other          _ZN7cutlass13device_kernelIN5flash19enable_sm80_to_sm89INS1_16FlashAttnFwdSm80INS1_25CollectiveMainloopFwdSm80ILi8ELi1ELb0EN4cute5tupleIJNS5_1CILi128EEENS7_ILi96EEENS7_ILi256EEEEEELi256ENS_6half_tEfNS_4arch4Sm80ELb0ELb0ELb1ELb0ELb1ELb0ELb1ELb1EEENS1_21CollectiveEpilogueFwdINS6_IJS8_SA_S9_EEENS6_IJNS7_ILi1EEESI_SI_EEESC_SE_Li256ELb0ELb1ELb1ELb0EEENS1_19SingleTileSchedulerILb0ELb1ELb1ELi128EEEEEEEEEvNT_6ParamsE,@"STO_CUDA_ENTRY STV_DEFAULT"
_ZN7cutlass13device_kernelIN5flash19enable_sm80_to_sm89INS1_16FlashAttnFwdSm80INS1_25CollectiveMainloopFwdSm80ILi8ELi1ELb0EN4cute5tupleIJNS5_1CILi128EEENS7_ILi96EEENS7_ILi256EEEEEELi256ENS_6half_tEfNS_4arch4Sm80ELb0ELb0ELb1ELb0ELb1ELb0ELb1ELb1EEENS1_21CollectiveEpilogueFwdINS6_IJS8_SA_S9_EEENS6_IJNS7_ILi1EEESI_SI_EEESC_SE_Li256ELb0ELb1ELb1ELb0EEENS1_19SingleTileSchedulerILb0ELb1ELb1ELi128EEEEEEEEEvNT_6ParamsE:
        /* <DEDUP_REMOVED lines=18> */
.L_x_1532:
[----:B------:R-:W-:Y:S02]  /*0120*/  ULDC.64 UR4, c[0x0][0x550] ;  /* 0x0001540000047ab9 */ /* 0x000fe40000000a00 */
[----:B------:R-:W-:Y:S02]  /*0130*/  UISETP.NE.AND UP0, UPT, UR4, 0x1, UPT ;  /* 0x000000010400788c */ /* 0x000fe4000bf05270 */
[----:B------:R-:W-:-:S02]  /*0140*/  UIMAD.WIDE.U32 UR8, UR7, UR5, URZ ;  /* 0x00000005070872a5 */ /* 0x000fc4000f8e003f */
[----:B------:R-:W-:Y:S02]  /*0150*/  ULDC UR4, c[0x0][0x558] ;  /* 0x0001560000047ab9 */ /* 0x000fe40000000800 */
[----:B------:R-:W-:-:S05]  /*0160*/  UMOV UR11, UR7 ;  /* 0x00000007000b7c82 */ /* 0x000fca0008000000 */
[----:B------:R-:W-:-:S03]  /*0170*/  @UP0 USHF.R.U32.HI UR11, URZ, UR4, UR9 ;  /* 0x000000043f0b0299 */ /* 0x000fc60008011609 */
.L_x_1533:
        /* <DEDUP_REMOVED lines=8> */
[----:B------:R-:W-:-:S06]  /*0200*/  UISETP.NE.AND.EX UP0, UPT, URZ, UR5, UPT, UP0 ;  /* 0x000000053f00728c */ /* 0x000fcc000bf05300 */
[----:B------:R-:W-:-:S05]  /*0210*/  PLOP3.LUT P0, PT, PT, PT, UP0, 0x80, 0x0 ;  /* 0x000000000000781c */ /* 0x000fca0003f0f008 */
[----:B------:R-:W-:Y:S02]  /*0220*/  @UP0 UMOV UR4, 0x4 ;  /* 0x0000000400040882 */ /* 0x000fe40000000000 */
[----:B------:R-:W-:-:S03]  /*0230*/  @UP0 UIMAD.WIDE UR4, UR6, UR4, UR12 ;  /* 0x00000004060402a5 */ /* 0x000fc6000f8e020c */
[----:B------:R-:W-:-:S03]  /*0240*/  ULDC.64 UR12, c[0x0][0x118] ;  /* 0x00004600000c7ab9 */ /* 0x000fc60000000a00 */
        /* <DEDUP_REMOVED lines=10> */
[----:B------:R-:W-:-:S04]  /*02f0*/  UIMAD.WIDE UR4, UR4, 0x2aaaaaab, URZ ;  /* 0x2aaaaaab040478a5 */ /* 0x000fc8000f8e023f */
[----:B------:R-:W-:-:S04]  /*0300*/  USHF.R.U32.HI UR7, URZ, 0x1f, UR5 ;  /* 0x0000001f3f077899 */ /* 0x000fc80008011605 */
[----:B------:R-:W-:Y:S01]  /*0310*/  ULEA.HI.SX32 UR7, UR5, UR7, 0x1c ;  /* 0x0000000705077291 */ /* 0x000fe2000f8fe23f */
[----:B--2---:R1:W2:Y:S01]  /*0320*/  @P0 R2UR UR9, R4 ;  /* 0x00000000040903c2 */ /* 0x0042a200000e0000 */
[----:B------:R-:W-:-:S13]  /*0330*/  PLOP3.LUT P0, PT, PT, PT, UP0, 0x80, 0x0 ;  /* 0x000000000000781c */ /* 0x000fda0003f0f008 */
[----:B------:R-:W-:Y:S05]  /*0340*/  @!P0 BRA `(.L_x_1534) ;  /* 0x0000023000008947 */ /* 0x000fea0003800000 */
[----:B------:R-:W-:Y:S02]  /*0350*/  USHF.R.U32.HI UR4, URZ, 0x10, UR8 ;  /* 0x000000103f047899 */ /* 0x000fe40008011608 */
[----:B------:R-:W-:Y:S02]  /*0360*/  ULDC UR5, c[0x0][0x338] ;  /* 0x0000ce0000057ab9 */ /* 0x000fe40000000800 */
[----:B------:R-:W-:Y:S02]  /*0370*/  UISETP.NE.AND UP0, UPT, UR4, URZ, UPT ;  /* 0x0000003f0400728c */ /* 0x000fe4000bf05270 */
[----:B------:R-:W-:Y:S02]  /*0380*/  UMOV UR18, URZ ;  /* 0x0000003f00127c82 */ /* 0x000fe40008000000 */
[----:B------:R-:W-:-:S04]  /*0390*/  USEL UR5, UR4, UR5, UP0 ;  /* 0x0000000504057287 */ /* 0x000fc80008000000 */
[----:B------:R-:W-:Y:S02]  /*03a0*/  UIADD3 UR17, UR7, -0x1, UR5 ;  /* 0xffffffff07117890 */ /* 0x000fe4000fffe005 */
[----:B------:R-:W-:-:S05]  /*03b0*/  IMAD.U32 R0, RZ, RZ, UR5 ;  /* 0x00000005ff007e24 */ /* 0x000fca000f8e00ff */
[-C--:B------:R-:W-:Y:S02]  /*03c0*/  IABS R3, R0.reuse ;  /* 0x0000000000037213 */ /* 0x080fe40000000000 */
[----:B------:R-:W-:Y:S02]  /*03d0*/  IABS R0, R0 ;  /* 0x0000000000007213 */ /* 0x000fe40000000000 */
[----:B------:R-:W3:Y:S03]  /*03e0*/  R2UR UR16, R3 ;  /* 0x00000000031073c2 */ /* 0x000ee600000e0000 */
[----:B------:R-:W-:-:S05]  /*03f0*/  IMAD.MOV R0, RZ, RZ, -R0 ;  /* 0x000000ffff007224 */ /* 0x000fca00078e0a00 */
[----:B------:R-:W4:Y:S01]  /*0400*/  R2UR UR14, R0 ;  /* 0x00000000000e73c2 */ /* 0x000f2200000e0000 */
[----:B---3--:R-:W3:Y:S08]  /*0410*/  I2F.RP R3, UR16 ;  /* 0x0000001000037d06 */ /* 0x008ef00008209400 */
[----:B---3--:R-:W3:Y:S02]  /*0420*/  MUFU.RCP R3, R3 ;  /* 0x0000000300037308 */ /* 0x008ee40000001000 */
[----:B---3--:R-:W-:-:S06]  /*0430*/  IADD3 R3, R3, 0xffffffe, RZ ;  /* 0x0ffffffe03037810 */ /* 0x008fcc0007ffe0ff */
[----:B------:R-:W3:Y:S02]  /*0440*/  F2I.FTZ.U32.TRUNC.NTZ R3, R3 ;  /* 0x0000000300037305 */ /* 0x000ee4000021f000 */
[----:B---3--:R3:W5:Y:S02]  /*0450*/  R2UR UR19, R3 ;  /* 0x00000000031373c2 */ /* 0x00876400000e0000 */
[----:B---3--:R-:W-:Y:S01]  /*0460*/  IMAD.U32 R3, RZ, RZ, UR17 ;  /* 0x00000011ff037e24 */ /* 0x008fe2000f8e00ff */
[----:B-----5:R-:W-:Y:S02]  /*0470*/  UIADD3 UR4, URZ, -UR19, URZ ;  /* 0x800000133f047290 */ /* 0x020fe4000fffe03f */
[----:B------:R-:W-:Y:S02]  /*0480*/  ULOP3.LUT UR17, UR17, UR5, URZ, 0x3c, !UPT ;  /* 0x0000000511117292 */ /* 0x000fe4000f8e3c3f */
[----:B------:R-:W-:Y:S01]  /*0490*/  IABS R3, R3 ;  /* 0x0000000300037213 */ /* 0x000fe20000000000 */
[----:B------:R-:W-:-:S03]  /*04a0*/  UIMAD UR4, UR4, UR16, URZ ;  /* 0x00000010040472a4 */ /* 0x000fc6000f8e023f */
[----:B------:R-:W3:Y:S01]  /*04b0*/  R2UR UR15, R3 ;  /* 0x00000000030f73c2 */ /* 0x000ee200000e0000 */
[----:B------:R-:W-:-:S04]  /*04c0*/  UIMAD.WIDE.U32 UR18, UR19, UR4, UR18 ;  /* 0x00000004131272a5 */ /* 0x000fc8000f8e0012 */
[----:B---3--:R-:W-:-:S04]  /*04d0*/  UIMAD.WIDE.U32 UR18, UR19, UR15, URZ ;  /* 0x0000000f131272a5 */ /* 0x008fc8000f8e003f */
[----:B----4-:R-:W-:-:S04]  /*04e0*/  UIMAD UR14, UR19, UR14, UR15 ;  /* 0x0000000e130e72a4 */ /* 0x010fc8000f8e020f */
        /* <DEDUP_REMOVED lines=9> */
.L_x_1534:
[----:B------:R-:W-:Y:S01]  /*0580*/  ULOP3.LUT UR8, UR8, 0xffff, URZ, 0xc0, !UPT ;  /* 0x0000ffff08087892 */ /* 0x000fe2000f8ec03f */
[----:B------:R-:W-:Y:S01]  /*0590*/  PLOP3.LUT P2, PT, PT, PT, PT, 0x80, 0x0 ;  /* 0x000000000000781c */ /* 0x000fe20003f4f070 */
[----:B------:R-:W-:Y:S01]  /*05a0*/  IMAD.MOV.U32 R6, RZ, RZ, RZ ;  /* 0x000000ffff067224 */ /* 0x000fe200078e00ff */
[----:B------:R-:W-:Y:S01]  /*05b0*/  CS2R R128, SRZ ;  /* 0x0000000000807805 */ /* 0x000fe2000001ff00 */
[----:B------:R-:W-:Y:S01]  /*05c0*/  UIMAD UR8, UR8, UR19, URZ ;  /* 0x00000013080872a4 */ /* 0x000fe2000f8e023f */
[----:B-1----:R-:W-:Y:S01]  /*05d0*/  IMAD.MOV.U32 R4, RZ, RZ, RZ ;  /* 0x000000ffff047224 */ /* 0x002fe200078e00ff */
        /* <DEDUP_REMOVED lines=78> */
[----:B------:R-:W1:Y:S01]  /*0ac0*/  S2R R12, SR_CTAID.X ;  /* 0x00000000000c7919 */ /* 0x000e620000002500 */
[----:B------:R-:W-:Y:S01]  /*0ad0*/  SHF.R.S32.HI R6, RZ, 0x1f, R2 ;  /* 0x0000001fff067819 */ /* 0x000fe20000011402 */
[----:B------:R-:W-:Y:S01]  /*0ae0*/  IMAD.MOV.U32 R3, RZ, RZ, c[0x0][0x2c4] ;  /* 0x0000b100ff037624 */ /* 0x000fe200078e00ff */
[----:B------:R-:W-:Y:S01]  /*0af0*/  USHF.R.S32.HI UR14, URZ, 0x1f, UR11 ;  /* 0x0000001f3f0e7899 */ /* 0x000fe2000801140b */
[----:B------:R3:W4:Y:S01]  /*0b00*/  @P1 LDG.E R4, [R4.64] ;  /* 0x0000000c04041981 */ /* 0x000722000c1e1900 */
[-C--:B------:R-:W-:Y:S01]  /*0b10*/  LEA.HI R18, R6, R2.reuse, RZ, 0x3 ;  /* 0x0000000206127211 */ /* 0x080fe200078f18ff */
[----:B------:R-:W-:Y:S01]  /*0b20*/  ULDC.64 UR4, c[0x0][0x1b8] ;  /* 0x00006e0000047ab9 */ /* 0x000fe20000000a00 */
[----:B------:R-:W-:Y:S01]  /*0b30*/  ISETP.NE.AND P0, PT, R3, 0x1, PT ;  /* 0x000000010300780c */ /* 0x000fe20003f05270 */
[----:B------:R-:W-:Y:S01]  /*0b40*/  UIMAD UR14, UR14, UR4, URZ ;  /* 0x000000040e0e72a4 */ /* 0x000fe2000f8e023f */
[----:B------:R-:W-:Y:S01]  /*0b50*/  LOP3.LUT R0, R18, 0xfffffff8, RZ, 0xc0, !PT ;  /* 0xfffffff812007812 */ /* 0x000fe200078ec0ff */
[----:B------:R-:W-:Y:S01]  /*0b60*/  UIMAD.WIDE.U32 UR16, UR11, UR4, URZ ;  /* 0x000000040b1072a5 */ /* 0x000fe2000f8e003f */
[----:B------:R-:W-:Y:S01]  /*0b70*/  SHF.R.S32.HI R18, RZ, 0x3, R18 ;  /* 0x00000003ff127819 */ /* 0x000fe20000011412 */
[----:B------:R-:W-:Y:S01]  /*0b80*/  UIMAD UR14, UR11, UR5, UR14 ;  /* 0x000000050b0e72a4 */ /* 0x000fe2000f8e020e */
[-C--:B------:R-:W-:Y:S01]  /*0b90*/  LEA.HI R14, R6, R2.reuse, RZ, 0x4 ;  /* 0x00000002060e7211 */ /* 0x080fe200078f20ff */
[----:B------:R-:W-:Y:S01]  /*0ba0*/  IMAD.IADD R0, R2, 0x1, -R0 ;  /* 0x0000000102007824 */ /* 0x000fe200078e0a00 */
[----:B------:R-:W-:Y:S01]  /*0bb0*/  USHF.R.S32.HI UR15, URZ, 0x1f, UR6 ;  /* 0x0000001f3f0f7899 */ /* 0x000fe20008011406 */
[----:B------:R-:W-:Y:S01]  /*0bc0*/  IMAD.SHL.U32 R251, R18, 0x40, RZ ;  /* 0x0000004012fb7824 */ /* 0x000fe200078e00ff */
[----:B------:R-:W-:Y:S01]  /*0bd0*/  ULDC.64 UR4, c[0x0][0x1c0] ;  /* 0x0000700000047ab9 */ /* 0x000fe20000000a00 */
[C---:B------:R-:W-:Y:S01]  /*0be0*/  IMAD R120, R0.reuse, 0x20, R18 ;  /* 0x0000002000787824 */ /* 0x040fe200078e0212 */
[----:B------:R-:W-:Y:S01]  /*0bf0*/  UIADD3 UR17, UR17, UR14, URZ ;  /* 0x0000000e11117290 */ /* 0x000fe2000fffe03f */
[----:B------:R-:W-:Y:S01]  /*0c00*/  IMAD.SHL.U32 R33, R0, 0x8, RZ ;  /* 0x0000000800217824 */ /* 0x000fe200078e00ff */
[----:B------:R-:W-:Y:S01]  /*0c10*/  UIMAD UR15, UR15, UR4, URZ ;  /* 0x000000040f0f72a4 */ /* 0x000fe2000f8e023f */
[----:B------:R-:W-:Y:S01]  /*0c20*/  LOP3.LUT R251, R251, 0x1c0, RZ, 0xc0, !PT ;  /* 0x000001c0fbfb7812 */ /* 0x000fe200078ec0ff */
[----:B------:R-:W-:Y:S01]  /*0c30*/  UIMAD.WIDE.U32 UR16, UR6, UR4, UR16 ;  /* 0x00000004061072a5 */ /* 0x000fe2000f8e0010 */
[----:B-1----:R-:W-:Y:S01]  /*0c40*/  IMAD R8, R12, 0x80, R120 ;  /* 0x000000800c087824 */ /* 0x002fe200078e0278 */
[----:B------:R-:W-:Y:S01]  /*0c50*/  UIMAD UR5, UR6, UR5, UR15 ;  /* 0x00000005060572a4 */ /* 0x000fe2000f8e020f */
[----:B------:R1:W-:Y:S01]  /*0c60*/  STL [R1+0x8], R120 ;  /* 0x0000087801007387 */ /* 0x0003e20000100800 */
[----:B------:R-:W-:Y:S01]  /*0c70*/  ULDC UR4, c[0x0][0x168] ;  /* 0x00005a0000047ab9 */ /* 0x000fe20000000800 */
[----:B------:R-:W-:Y:S01]  /*0c80*/  @P0 IMAD.HI.U32 R3, R8, c[0x0][0x2c8], RZ ;  /* 0x0000b20008030a27 */ /* 0x000fe200078e00ff */
[----:B------:R-:W-:Y:S01]  /*0c90*/  UIADD3 UR5, UR17, UR5, URZ ;  /* 0x0000000511057290 */ /* 0x000fe2000fffe03f */
[----:B------:R-:W-:Y:S01]  /*0ca0*/  LEA.HI R13, R6, R2, RZ, 0x6 ;  /* 0x00000002060d7211 */ /* 0x000fe200078f30ff */
[----:B------:R-:W-:Y:S01]  /*0cb0*/  BSSY B0, `(.L_x_1536) ;  /* 0x0000048000007945 */ /* 0x000fe20003800000 */
[----:B------:R-:W-:Y:S01]  /*0cc0*/  IMAD.MOV.U32 R7, RZ, RZ, R8 ;  /* 0x000000ffff077224 */ /* 0x000fe200078e0008 */
[----:B------:R-:W-:Y:S01]  /*0cd0*/  @P0 SHF.R.U32.HI R7, RZ, c[0x0][0x2cc], R3 ;  /* 0x0000b300ff070a19 */ /* 0x000fe20000011603 */
[----:B------:R-:W-:Y:S01]  /*0ce0*/  IMAD.U32 R11, RZ, RZ, UR17 ;  /* 0x00000011ff0b7e24 */ /* 0x000fe2000f8e00ff */
[----:B------:R-:W-:Y:S01]  /*0cf0*/  ISETP.GE.AND P3, PT, R33, c[0x0][0x198], PT ;  /* 0x0000660021007a0c */ /* 0x000fe20003f66270 */
[----:B------:R-:W-:Y:S01]  /*0d00*/  IMAD.U32 R10, RZ, RZ, UR16 ;  /* 0x00000010ff0a7e24 */ /* 0x000fe2000f8e00ff */
[--C-:B---3--:R-:W-:Y:S01]  /*0d10*/  SHF.R.S32.HI R5, RZ, 0x1f, R7.reuse ;  /* 0x0000001fff057819 */ /* 0x108fe20000011407 */
[----:B------:R-:W-:-:S02]  /*0d20*/  IMAD.MOV R3, RZ, RZ, -R7 ;  /* 0x000000ffff037224 */ /* 0x000fc400078e0a07 */
[----:B------:R-:W-:Y:S01]  /*0d30*/  IMAD.U32 R11, RZ, RZ, UR5 ;  /* 0x00000005ff0b7e24 */ /* 0x000fe2000f8e00ff */
[----:B------:R-:W-:Y:S01]  /*0d40*/  ULDC UR5, c[0x0][0x2c4] ;  /* 0x0000b10000057ab9 */ /* 0x000fe20000000800 */
[----:B------:R-:W-:Y:S01]  /*0d50*/  IMAD R5, R5, c[0x0][0x1b0], RZ ;  /* 0x00006c0005057a24 */ /* 0x000fe200078e02ff */
[----:B------:R-:W-:Y:S01]  /*0d60*/  UIMAD UR4, UR5, UR4, URZ ;  /* 0x00000004050472a4 */ /* 0x000fe2000f8e023f */
[----:B------:R-:W-:Y:S02]  /*0d70*/  IMAD R3, R3, c[0x0][0x2c4], R8 ;  /* 0x0000b10003037a24 */ /* 0x000fe400078e0208 */
[----:B------:R-:W-:-:S04]  /*0d80*/  IMAD.WIDE.U32 R10, R7, c[0x0][0x1b0], R10 ;  /* 0x00006c00070a7a25 */ /* 0x000fc800078e000a */
[----:B------:R-:W-:Y:S01]  /*0d90*/  IMAD R7, R7, c[0x0][0x1b4], R5 ;  /* 0x00006d0007077a24 */ /* 0x000fe200078e0205 */
[----:B------:R-:W-:Y:S01]  /*0da0*/  SHF.R.S32.HI R5, RZ, 0x1f, R3 ;  /* 0x0000001fff057819 */ /* 0x000fe20000011403 */
[----:B------:R-:W-:Y:S01]  /*0db0*/  IMAD.MOV.U32 R8, RZ, RZ, R10 ;  /* 0x000000ffff087224 */ /* 0x000fe200078e000a */
[----:B------:R-:W-:Y:S01]  /*0dc0*/  IADD3 R10, R33, 0x40, RZ ;  /* 0x00000040210a7810 */ /* 0x000fe20007ffe0ff */
[----:B------:R-:W-:Y:S02]  /*0dd0*/  IMAD.IADD R9, R11, 0x1, R7 ;  /* 0x000000010b097824 */ /* 0x000fe400078e0207 */
[----:B------:R-:W-:Y:S01]  /*0de0*/  IMAD R11, R5, c[0x0][0x1a8], RZ ;  /* 0x00006a00050b7a24 */ /* 0x000fe200078e02ff */
[----:B------:R-:W-:Y:S01]  /*0df0*/  ISETP.GE.AND P4, PT, R10, c[0x0][0x198], PT ;  /* 0x000066000a007a0c */ /* 0x000fe20003f86270 */
[----:B------:R-:W-:-:S04]  /*0e00*/  IMAD.WIDE.U32 R8, R3, c[0x0][0x1a8], R8 ;  /* 0x00006a0003087a25 */ /* 0x000fc800078e0008 */
[----:B------:R-:W-:Y:S01]  /*0e10*/  IMAD R11, R3, c[0x0][0x1ac], R11 ;  /* 0x00006b00030b7a24 */ /* 0x000fe200078e020b */
[----:B------:R-:W-:Y:S01]  /*0e20*/  LOP3.LUT R3, R14, 0xfffffff0, RZ, 0xc0, !PT ;  /* 0xfffffff00e037812 */ /* 0x000fe200078ec0ff */
[----:B------:R-:W-:Y:S01]  /*0e30*/  IMAD R12, R12, 0x80, R18 ;  /* 0x000000800c0c7824 */ /* 0x000fe200078e0212 */
[----:B------:R-:W-:Y:S01]  /*0e40*/  LEA R20, P0, R8, c[0x0][0x160], 0x1 ;  /* 0x0000580008147a11 */ /* 0x000fe200078008ff */
[----:B------:R-:W-:Y:S01]  /*0e50*/  IMAD.IADD R11, R9, 0x1, R11 ;  /* 0x00000001090b7824 */ /* 0x000fe200078e020b */
[----:B------:R-:W-:Y:S01]  /*0e60*/  IADD3 R9, R33, 0x80, RZ ;  /* 0x0000008021097810 */ /* 0x000fe20007ffe0ff */
[----:B------:R-:W-:Y:S02]  /*0e70*/  IMAD.IADD R3, R2, 0x1, -R3 ;  /* 0x0000000102037824 */ /* 0x000fe400078e0a03 */
[----:B------:R-:W-:Y:S01]  /*0e80*/  IMAD.SHL.U32 R13, R13, 0x8, RZ ;  /* 0x000000080d0d7824 */ /* 0x000fe200078e00ff */
[----:B------:R-:W-:Y:S01]  /*0e90*/  LEA.HI.X R11, R8, c[0x0][0x164], R11, 0x1, P0 ;  /* 0x00005900080b7a11 */ /* 0x000fe200000f0c0b */
[----:B------:R1:W3:Y:S01]  /*0ea0*/  SHFL.IDX PT, R22, R20, RZ, 0x181f ;  /* 0x00181fff14167589 */ /* 0x0002e200000e0000 */
[----:B------:R-:W-:-:S02]  /*0eb0*/  SHF.R.S32.HI R7, RZ, 0x1f, R3 ;  /* 0x0000001fff077819 */ /* 0x000fc40000011403 */
[----:B------:R-:W-:Y:S01]  /*0ec0*/  ISETP.GE.AND P0, PT, R12, UR4, PT ;  /* 0x000000040c007c0c */ /* 0x000fe2000bf06270 */
[----:B------:R1:W2:Y:S01]  /*0ed0*/  SHFL.IDX PT, R23, R11, RZ, 0x181f ;  /* 0x00181fff0b177589 */ /* 0x0002a200000e0000 */
[----:B------:R-:W-:Y:S02]  /*0ee0*/  LEA.HI R7, R7, R3, RZ, 0x3 ;  /* 0x0000000307077211 */ /* 0x000fe400078f18ff */
[----:B------:R-:W-:Y:S02]  /*0ef0*/  IADD3 R8, R33, 0xc0, RZ ;  /* 0x000000c021087810 */ /* 0x000fe40007ffe0ff */
[----:B------:R-:W-:Y:S02]  /*0f00*/  LOP3.LUT R5, R7, 0xfffffff8, RZ, 0xc0, !PT ;  /* 0xfffffff807057812 */ /* 0x000fe400078ec0ff */
[----:B------:R-:W-:Y:S02]  /*0f10*/  ISETP.GE.AND P6, PT, R9, c[0x0][0x198], PT ;  /* 0x0000660009007a0c */ /* 0x000fe40003fc6270 */
[----:B------:R-:W-:Y:S01]  /*0f20*/  ISETP.GE.AND P5, PT, R8, c[0x0][0x198], PT ;  /* 0x0000660008007a0c */ /* 0x000fe20003fa6270 */
[----:B------:R-:W-:-:S02]  /*0f30*/  IMAD.IADD R5, R3, 0x1, -R5 ;  /* 0x0000000103057824 */ /* 0x000fc400078e0a05 */
[----:B------:R-:W-:Y:S01]  /*0f40*/  IMAD.MOV.U32 R3, RZ, RZ, 0x20 ;  /* 0x00000020ff037424 */ /* 0x000fe200078e00ff */
[----:B----4-:R4:W5:Y:S02]  /*0f50*/  @P1 R2UR UR14, R4 ;  /* 0x00000000040e13c2 */ /* 0x01096400000e0000 */
[----:B------:R-:W-:Y:S01]  /*0f60*/  R2P PR, R5, 0x6 ;  /* 0x0000000605007804 */ /* 0x000fe20000000000 */
[----:B-----5:R-:W-:-:S04]  /*0f70*/  @!UP0 UMOV UR14, UR6 ;  /* 0x00000006000e8c82 */ /* 0x020fc80008000000 */
[----:B------:R-:W-:Y:S02]  /*0f80*/  SEL R3, R3, 0xffffffe0, !P2 ;  /* 0xffffffe003037807 */ /* 0x000fe40005000000 */
[----:B----4-:R-:W-:Y:S02]  /*0f90*/  SHF.R.U32.HI R4, RZ, 0x3, R251 ;  /* 0x00000003ff047819 */ /* 0x010fe400000116fb */
[----:B------:R-:W-:-:S04]  /*0fa0*/  LOP3.LUT R251, R251, 0x38, R33, 0xf8, !PT ;  /* 0x00000038fbfb7812 */ /* 0x000fc800078ef821 */
[----:B------:R-:W-:Y:S01]  /*0fb0*/  LOP3.LUT R251, R251, R4, RZ, 0x3c, !PT ;  /* 0x00000004fbfb7212 */ /* 0x000fe200078e3cff */
[----:B------:R-:W-:-:S03]  /*0fc0*/  IMAD.MOV.U32 R4, RZ, RZ, 0x10 ;  /* 0x00000010ff047424 */ /* 0x000fc600078e00ff */
[----:B------:R-:W-:Y:S02]  /*0fd0*/  LOP3.LUT R251, R251, 0xfffffe00, R13, 0xf8, !PT ;  /* 0xfffffe00fbfb7812 */ /* 0x000fe400078ef80d */
[----:B------:R-:W-:Y:S01]  /*0fe0*/  SEL R4, R4, 0xfffffff0, !P1 ;  /* 0xfffffff004047807 */ /* 0x000fe20004800000 */
[----:B------:R-:W-:Y:S05]  /*0ff0*/  @P0 BRA `(.L_x_1537) ;  /* 0x0000013000000947 */ /* 0x000fea0003800000 */
[----:B-123--:R-:W-:Y:S01]  /*1000*/  SHF.R.S32.HI R16, RZ, 0x1f, R10 ;  /* 0x0000001fff107819 */ /* 0x00efe2000001140a */
[----:B------:R-:W-:Y:S01]  /*1010*/  IMAD.SHL.U32 R17, R251, 0x2, RZ ;  /* 0x00000002fb117824 */ /* 0x000fe200078e00ff */
[----:B------:R-:W-:Y:S01]  /*1020*/  SHF.R.S32.HI R15, RZ, 0x1f, R9 ;  /* 0x0000001fff0f7819 */ /* 0x000fe20000011409 */
[----:B------:R-:W-:Y:S01]  /*1030*/  IMAD.WIDE R24, R33, 0x2, R22 ;  /* 0x0000000221187825 */ /* 0x000fe200078e0216 */
[----:B------:R-:W-:Y:S02]  /*1040*/  SHF.R.S32.HI R13, RZ, 0x1f, R8 ;  /* 0x0000001fff0d7819 */ /* 0x000fe40000011408 */
[----:B------:R-:W-:Y:S02]  /*1050*/  LEA.HI R16, R16, R10, RZ, 0x3 ;  /* 0x0000000a10107211 */ /* 0x000fe400078f18ff */
[----:B------:R-:W-:Y:S01]  /*1060*/  LEA.HI R15, R15, R9, RZ, 0x3 ;  /* 0x000000090f0f7211 */ /* 0x000fe200078f18ff */
[----:B------:R-:W-:Y:S01]  /*1070*/  @!PT LDS RZ, [RZ] ;  /* 0x00000000fffff984 */ /* 0x000fe20000000800 */
[----:B------:R1:W-:Y:S01]  /*1080*/  LDGSTS.E.BYPASS.LTC128B.128 [R17+0x18100], [R24.64], !P3 ;  /* 0x1810000018117fae */ /* 0x0003e2000d901d4c */
[----:B------:R-:W-:-:S02]  /*1090*/  LEA.HI R13, R13, R8, RZ, 0x3 ;  /* 0x000000080d0d7211 */ /* 0x000fc400078f18ff */
[----:B------:R-:W-:Y:S02]  /*10a0*/  LOP3.LUT R16, R16, 0xfffffff8, RZ, 0xc0, !PT ;  /* 0xfffffff810107812 */ /* 0x000fe400078ec0ff */
[----:B------:R-:W-:Y:S02]  /*10b0*/  LOP3.LUT R15, R15, 0xfffffff8, RZ, 0xc0, !PT ;  /* 0xfffffff80f0f7812 */ /* 0x000fe400078ec0ff */
[----:B------:R-:W-:Y:S01]  /*10c0*/  LOP3.LUT R13, R13, 0xfffffff8, RZ, 0xc0, !PT ;  /* 0xfffffff80d0d7812 */ /* 0x000fe200078ec0ff */
[----:B------:R-:W-:-:S04]  /*10d0*/  IMAD.WIDE R26, R16, 0x2, R22 ;  /* 0x00000002101a7825 */ /* 0x000fc800078e0216 */
[--C-:B------:R-:W-:Y:S01]  /*10e0*/  IMAD.WIDE R28, R15, 0x2, R22.reuse ;  /* 0x000000020f1c7825 */ /* 0x100fe200078e0216 */
[----:B------:R1:W-:Y:S03]  /*10f0*/  LDGSTS.E.BYPASS.LTC128B.128 [R17+0x1c100], [R26.64], !P4 ;  /* 0x1c1000001a117fae */ /* 0x0003e6000e101d4c */
[----:B------:R-:W-:Y:S01]  /*1100*/  IMAD.WIDE R22, R13, 0x2, R22 ;  /* 0x000000020d167825 */ /* 0x000fe200078e0216 */
[----:B------:R1:W-:Y:S04]  /*1110*/  LDGSTS.E.BYPASS.LTC128B.128 [R17+0x20100], [R28.64], !P6 ;  /* 0x201000001c117fae */ /* 0x0003e8000f101d4c */
[----:B------:R1:W-:Y:S02]  /*1120*/  LDGSTS.E.BYPASS.LTC128B.128 [R17+0x24100], [R22.64], !P5 ;  /* 0x2410000016117fae */ /* 0x0003e4000e901d4c */
.L_x_1537:
[----:B-123--:R-:W-:Y:S05]  /*1130*/  BSYNC B0 ;  /* 0x0000000000007941 */ /* 0x00efea0003800000 */
.L_x_1536:
[----:B------:R-:W-:Y:S01]  /*1140*/  IADD3 R13, R12, 0x20, RZ ;  /* 0x000000200c0d7810 */ /* 0x000fe20007ffe0ff */
[----:B------:R1:W2:Y:S01]  /*1150*/  SHFL.IDX PT, R23, R11, 0x1, 0x181f ;  /* 0x00381f000b177f89 */ /* 0x0002a200000e0000 */
[----:B------:R-:W-:Y:S02]  /*1160*/  BSSY B0, `(.L_x_1538) ;  /* 0x0000017000007945 */ /* 0x000fe40003800000 */
[----:B------:R-:W-:Y:S01]  /*1170*/  ISETP.GE.AND P0, PT, R13, UR4, PT ;  /* 0x000000040d007c0c */ /* 0x000fe2000bf06270 */
[----:B------:R1:W3:-:S12]  /*1180*/  SHFL.IDX PT, R22, R20, 0x1, 0x181f ;  /* 0x00381f0014167f89 */ /* 0x0002d800000e0000 */
[----:B------:R-:W-:Y:S05]  /*1190*/  @P0 BRA `(.L_x_1539) ;  /* 0x0000013000000947 */ /* 0x000fea0003800000 */
[----:B------:R-:W-:Y:S01]  /*11a0*/  SHF.R.S32.HI R16, RZ, 0x1f, R10 ;  /* 0x0000001fff107819 */ /* 0x000fe2000001140a */
[----:B------:R-:W-:Y:S01]  /*11b0*/  IMAD.SHL.U32 R17, R251, 0x2, RZ ;  /* 0x00000002fb117824 */ /* 0x000fe200078e00ff */
[----:B------:R-:W-:Y:S01]  /*11c0*/  SHF.R.S32.HI R15, RZ, 0x1f, R9 ;  /* 0x0000001fff0f7819 */ /* 0x000fe20000011409 */
[----:B--23--:R-:W-:Y:S01]  /*11d0*/  IMAD.WIDE R24, R33, 0x2, R22 ;  /* 0x0000000221187825 */ /* 0x00cfe200078e0216 */
        /* <DEDUP_REMOVED lines=15> */
.L_x_1539:
[----:B------:R-:W-:Y:S05]  /*12d0*/  BSYNC B0 ;  /* 0x0000000000007941 */ /* 0x000fea0003800000 */
.L_x_1538:
[----:B------:R-:W-:Y:S01]  /*12e0*/  IADD3 R13, R12, 0x40, RZ ;  /* 0x000000400c0d7810 */ /* 0x000fe20007ffe0ff */
[----:B--2---:R2:W4:Y:S01]  /*12f0*/  SHFL.IDX PT, R23, R11, 0x2, 0x181f ;  /* 0x00581f000b177f89 */ /* 0x00452200000e0000 */
[----:B------:R-:W-:Y:S02]  /*1300*/  BSSY B0, `(.L_x_1540) ;  /* 0x0000017000007945 */ /* 0x000fe40003800000 */
[----:B------:R-:W-:Y:S01]  /*1310*/  ISETP.GE.AND P0, PT, R13, UR4, PT ;  /* 0x000000040d007c0c */ /* 0x000fe2000bf06270 */
[----:B---3--:R2:W3:-:S12]  /*1320*/  SHFL.IDX PT, R22, R20, 0x2, 0x181f ;  /* 0x00581f0014167f89 */ /* 0x0084d800000e0000 */
[----:B------:R-:W-:Y:S05]  /*1330*/  @P0 BRA `(.L_x_1541) ;  /* 0x0000013000000947 */ /* 0x000fea0003800000 */
[----:B------:R-:W-:Y:S01]  /*1340*/  SHF.R.S32.HI R16, RZ, 0x1f, R10 ;  /* 0x0000001fff107819 */ /* 0x000fe2000001140a */
[----:B------:R-:W-:Y:S01]  /*1350*/  IMAD.SHL.U32 R17, R251, 0x2, RZ ;  /* 0x00000002fb117824 */ /* 0x000fe200078e00ff */
[----:B------:R-:W-:Y:S01]  /*1360*/  SHF.R.S32.HI R15, RZ, 0x1f, R9 ;  /* 0x0000001fff0f7819 */ /* 0x000fe20000011409 */
[----:B---34-:R-:W-:Y:S01]  /*1370*/  IMAD.WIDE R24, R33, 0x2, R22 ;  /* 0x0000000221187825 */ /* 0x018fe200078e0216 */
        /* <DEDUP_REMOVED lines=15> */
.L_x_1541:
[----:B------:R-:W-:Y:S05]  /*1470*/  BSYNC B0 ;  /* 0x0000000000007941 */ /* 0x000fea0003800000 */
.L_x_1540:
[----:B-12---:R-:W-:Y:S01]  /*1480*/  SHFL.IDX PT, R20, R20, 0x3, 0x181f ;  /* 0x00781f0014147f89 */ /* 0x006fe200000e0000 */
[----:B------:R-:W-:Y:S01]  /*1490*/  IADD3 R12, R12, 0x60, RZ ;  /* 0x000000600c0c7810 */ /* 0x000fe20007ffe0ff */
[----:B------:R-:W-:Y:S01]  /*14a0*/  UMOV UR6, 0x60 ;  /* 0x0000006000067882 */ /* 0x000fe20000000000 */
[----:B------:R-:W-:Y:S01]  /*14b0*/  SHF.R.S32.HI R31, RZ, 0x1f, R10 ;  /* 0x0000001fff1f7819 */ /* 0x000fe2000001140a */
[----:B------:R-:W1:Y:S01]  /*14c0*/  SHFL.IDX PT, R21, R11, 0x3, 0x181f ;  /* 0x00781f000b157f89 */ /* 0x000e6200000e0000 */
[----:B------:R-:W-:Y:S01]  /*14d0*/  ISETP.GE.AND P0, PT, R12, UR4, PT ;  /* 0x000000040c007c0c */ /* 0x000fe2000bf06270 */
[----:B------:R-:W-:Y:S01]  /*14e0*/  IMAD.MOV.U32 R252, RZ, RZ, c[0x0][0x2b8] ;  /* 0x0000ae00fffc7624 */ /* 0x000fe200078e00ff */
[----:B---3--:R-:W-:Y:S01]  /*14f0*/  SHF.R.S32.HI R29, RZ, 0x1f, R9 ;  /* 0x0000001fff1d7819 */ /* 0x008fe20000011409 */
[----:B------:R-:W-:Y:S01]  /*1500*/  UIMAD UR6, UR7, UR6, -0x60 ;  /* 0xffffffa0070674a4 */ /* 0x000fe2000f8e0206 */
[----:B------:R-:W-:Y:S01]  /*1510*/  SHF.R.S32.HI R28, RZ, 0x1f, R8 ;  /* 0x0000001fff1c7819 */ /* 0x000fe20000011408 */
[----:B------:R-:W-:Y:S01]  /*1520*/  IMAD.SHL.U32 R251, R251, 0x2, RZ ;  /* 0x00000002fbfb7824 */ /* 0x000fe200078e00ff */
[----:B------:R-:W-:Y:S01]  /*1530*/  LEA.HI R31, R31, R10, RZ, 0x3 ;  /* 0x0000000a1f1f7211 */ /* 0x000fe200078f18ff */
[----:B------:R-:W-:Y:S01]  /*1540*/  USHF.R.S32.HI UR15, URZ, 0x1f, UR14 ;  /* 0x0000001f3f0f7899 */ /* 0x000fe2000801140e */
[----:B------:R-:W-:Y:S01]  /*1550*/  LEA.HI R29, R29, R9, RZ, 0x3 ;  /* 0x000000091d1d7211 */ /* 0x000fe200078f18ff */
[----:B------:R-:W-:Y:S01]  /*1560*/  ULDC.64 UR4, c[0x0][0x2b0] ;  /* 0x0000ac0000047ab9 */ /* 0x000fe20000000a00 */
[----:B------:R-:W-:Y:S01]  /*1570*/  LEA.HI R28, R28, R8, RZ, 0x3 ;  /* 0x000000081c1c7211 */ /* 0x000fe200078f18ff */
[----:B------:R-:W-:Y:S01]  /*1580*/  UIMAD UR15, UR15, UR4, URZ ;  /* 0x000000040f0f72a4 */ /* 0x000fe2000f8e023f */
[----:B------:R-:W-:Y:S01]  /*1590*/  LOP3.LUT R31, R31, 0xfffffff8, RZ, 0xc0, !PT ;  /* 0xfffffff81f1f7812 */ /* 0x000fe200078ec0ff */
[----:B------:R-:W-:Y:S01]  /*15a0*/  UIMAD.WIDE.U32 UR16, UR14, UR4, URZ ;  /* 0x000000040e1072a5 */ /* 0x000fe2000f8e003f */
[----:B------:R-:W-:Y:S01]  /*15b0*/  LOP3.LUT R29, R29, 0xfffffff8, RZ, 0xc0, !PT ;  /* 0xfffffff81d1d7812 */ /* 0x000fe200078ec0ff */
[----:B------:R-:W-:Y:S01]  /*15c0*/  UIMAD UR15, UR14, UR5, UR15 ;  /* 0x000000050e0f72a4 */ /* 0x000fe2000f8e020f */
[----:B------:R-:W-:Y:S01]  /*15d0*/  ISETP.NE.AND P2, PT, R252, 0x1, PT ;  /* 0x00000001fc00780c */ /* 0x000fe20003f45270 */
[----:B------:R-:W-:Y:S01]  /*15e0*/  IMAD.MOV.U32 R19, RZ, RZ, RZ ;  /* 0x000000ffff137224 */ /* 0x000fe200078e00ff */
[----:B------:R-:W-:Y:S01]  /*15f0*/  LOP3.LUT R28, R28, 0xfffffff8, RZ, 0xc0, !PT ;  /* 0xfffffff81c1c7812 */ /* 0x000fe200078ec0ff */
[----:B------:R-:W-:Y:S01]  /*1600*/  UIADD3 UR15, UR17, UR15, URZ ;  /* 0x0000000f110f7290 */ /* 0x000fe2000fffe03f */
[----:B------:R-:W-:Y:S01]  /*1610*/  IADD3 R13, R120, UR6, RZ ;  /* 0x00000006780d7c10 */ /* 0x000fe2000fffe0ff */
[----:B-1--4-:R-:W-:-:S03]  /*1620*/  @!P0 IMAD.WIDE R22, R33, 0x2, R20 ;  /* 0x0000000221168825 */ /* 0x012fc600078e0214 */
[----:B------:R-:W-:Y:S01]  /*1630*/  ISETP.GE.AND P1, PT, R13, UR10, PT ;  /* 0x0000000a0d007c0c */ /* 0x000fe2000bf26270 */
[----:B------:R-:W-:Y:S01]  /*1640*/  @!P0 IMAD.WIDE R16, R31, 0x2, R20 ;  /* 0x000000021f108825 */ /* 0x000fe200078e0214 */
[----:B------:R-:W-:Y:S01]  /*1650*/  @!PT LDS RZ, [RZ] ;  /* 0x00000000fffff984 */ /* 0x000fe20000000800 */
[----:B------:R1:W-:Y:S01]  /*1660*/  @!P0 LDGSTS.E.BYPASS.LTC128B.128 [R251+0x1b100], [R22.64], !P3 ;  /* 0x1b10000016fb8fae */ /* 0x0003e2000d901d4c */
[----:B------:R-:W-:Y:S02]  /*1670*/  IADD3 R11, R13, UR9, RZ ;  /* 0x000000090d0b7c10 */ /* 0x000fe4000fffe0ff */
[----:B------:R-:W-:Y:S01]  /*1680*/  IMAD.SHL.U32 R249, R0, 0x40, RZ ;  /* 0x0000004000f97824 */ /* 0x000fe200078e00ff */
[----:B------:R2:W-:Y:S01]  /*1690*/  @!P0 LDGSTS.E.BYPASS.LTC128B.128 [R251+0x1f100], [R16.64], !P4 ;  /* 0x1f10000010fb8fae */ /* 0x0005e2000e101d4c */
[----:B------:R-:W-:Y:S01]  /*16a0*/  ISETP.GT.OR P1, PT, R120, 0x5f, P1 ;  /* 0x0000005f7800780c */ /* 0x000fe20000f24670 */
[----:B------:R-:W-:Y:S01]  /*16b0*/  @P2 IMAD.HI.U32 R15, R11, c[0x0][0x2bc], RZ ;  /* 0x0000af000b0f2a27 */ /* 0x000fe200078e00ff */
[----:B------:R-:W-:Y:S02]  /*16c0*/  USHF.R.S32.HI UR14, URZ, 0x1f, UR11 ;  /* 0x0000001f3f0e7899 */ /* 0x000fe4000801140b */
[----:B------:R-:W-:Y:S01]  /*16d0*/  ULDC.64 UR4, c[0x0][0x1e8] ;  /* 0x00007a0000047ab9 */ /* 0x000fe20000000a00 */
[----:B------:R-:W-:Y:S01]  /*16e0*/  IMAD.MOV.U32 R12, RZ, RZ, R11 ;  /* 0x000000ffff0c7224 */ /* 0x000fe200078e000b */
[----:B------:R-:W-:-:S07]  /*16f0*/  @P2 SHF.R.U32.HI R12, RZ, c[0x0][0x2c0], R15 ;  /* 0x0000b000ff0c2a19 */ /* 0x000fce000001160f */
[----:B------:R-:W-:-:S04]  /*1700*/  @!P1 IADD3 R15, P2, R12, UR16, RZ ;  /* 0x000000100c0f9c10 */ /* 0x000fc8000ff5e0ff */
[----:B------:R-:W-:Y:S01]  /*1710*/  @!P1 LEA.HI.X.SX32 R13, R12, UR15, 0x1, P2 ;  /* 0x0000000f0c0d9c11 */ /* 0x000fe200090f0eff */
[----:B-1----:R-:W-:-:S04]  /*1720*/  @!P0 IMAD.WIDE R22, R29, 0x2, R20 ;  /* 0x000000021d168825 */ /* 0x002fc800078e0214 */
[----:B------:R-:W-:Y:S01]  /*1730*/  @!P0 IMAD.WIDE R20, R28, 0x2, R20 ;  /* 0x000000021c148825 */ /* 0x000fe200078e0214 */
[----:B------:R1:W-:Y:S01]  /*1740*/  @!P0 LDGSTS.E.BYPASS.LTC128B.128 [R251+0x23100], [R22.64], !P6 ;  /* 0x2310000016fb8fae */ /* 0x0003e2000f101d4c */
[----:B--2---:R-:W-:-:S03]  /*1750*/  @!P1 LEA R16, P2, R15, c[0x0][0x2a0], 0x2 ;  /* 0x0000a8000f109a11 */ /* 0x004fc600078410ff */
[----:B------:R2:W-:Y:S01]  /*1760*/  @!P0 LDGSTS.E.BYPASS.LTC128B.128 [R251+0x27100], [R20.64], !P5 ;  /* 0x2710000014fb8fae */ /* 0x0005e2000e901d4c */
[----:B------:R-:W-:-:S03]  /*1770*/  @!P1 LEA.HI.X R17, R15, c[0x0][0x2a4], R13, 0x2, P2 ;  /* 0x0000a9000f119a11 */ /* 0x000fc600010f140d */
[----:B------:R-:W0:Y:S04]  /*1780*/  LDGDEPBAR ;  /* 0x00000000000079af */ /* 0x000e280000000000 */
[----:B------:R-:W-:Y:S06]  /*1790*/  BAR.SYNC.DEFER_BLOCKING 0x0 ;  /* 0x0000000000007b1d */ /* 0x000fec0000010000 */
[----:B------:R3:W4:Y:S01]  /*17a0*/  @!P1 LDG.E R19, [R16.64] ;  /* 0x0000000c10139981 */ /* 0x000722000c1e1900 */
[----:B------:R-:W-:Y:S01]  /*17b0*/  IMAD.MOV R12, RZ, RZ, -R12 ;  /* 0x000000ffff0c7224 */ /* 0x000fe200078e0a0c */
[----:B------:R-:W-:Y:S01]  /*17c0*/  LOP3.LUT R249, R249, 0x1c0, RZ, 0xc0, !PT ;  /* 0x000001c0f9f97812 */ /* 0x000fe200078ec0ff */
[----:B------:R-:W-:Y:S01]  /*17d0*/  UIMAD UR18, UR14, UR4, URZ ;  /* 0x000000040e1272a4 */ /* 0x000fe2000f8e023f */
[----:B------:R-:W-:Y:S01]  /*17e0*/  SHF.R.S32.HI R15, RZ, 0x4, R14 ;  /* 0x00000004ff0f7819 */ /* 0x000fe2000001140e */
[----:B------:R-:W-:Y:S01]  /*17f0*/  IMAD R26, R12, c[0x0][0x2b8], R11 ;  /* 0x0000ae000c1a7a24 */ /* 0x000fe200078e020b */
[----:B------:R-:W-:Y:S01]  /*1800*/  UIMAD.WIDE.U32 UR20, UR11, UR4, URZ ;  /* 0x000000040b1472a5 */ /* 0x000fe2000f8e003f */
[----:B------:R-:W-:Y:S01]  /*1810*/  IMAD.SHL.U32 R11, R18, 0x8, RZ ;  /* 0x00000008120b7824 */ /* 0x000fe200078e00ff */
[----:B------:R-:W-:Y:S01]  /*1820*/  LEA.HI R14, R14, R15, RZ, 0x1 ;  /* 0x0000000f0e0e7211 */ /* 0x000fe200078f08ff */
[----:B--2---:R-:W-:Y:S01]  /*1830*/  IMAD.WIDE.U32 R20, R26, c[0x0][0x1e0], RZ ;  /* 0x000078001a147a25 */ /* 0x004fe200078e00ff */
[----:B------:R-:W-:Y:S01]  /*1840*/  SHF.R.S32.HI R13, RZ, 0x1f, R26 ;  /* 0x0000001fff0d7819 */ /* 0x000fe2000001141a */
[----:B------:R-:W-:Y:S01]  /*1850*/  UIMAD UR18, UR11, UR5, UR18 ;  /* 0x000000050b1272a4 */ /* 0x000fe2000f8e0212 */
[----:B------:R-:W-:Y:S01]  /*1860*/  LOP3.LUT R11, R249, 0x8, R11, 0xf8, !PT ;  /* 0x00000008f90b7812 */ /* 0x000fe200078ef80b */
[----:B------:R-:W-:Y:S01]  /*1870*/  STL [R1+0x4], R26 ;  /* 0x0000041a01007387 */ /* 0x000fe20000100800 */
[----:B------:R-:W-:Y:S01]  /*1880*/  SHF.R.U32.HI R249, RZ, 0x3, R249 ;  /* 0x00000003fff97819 */ /* 0x000fe200000116f9 */
[C---:B------:R-:W-:Y:S01]  /*1890*/  IMAD R12, R13.reuse, c[0x0][0x1e0], RZ ;  /* 0x000078000d0c7a24 */ /* 0x040fe200078e02ff */
[----:B------:R-:W-:Y:S01]  /*18a0*/  LOP3.LUT R14, R14, 0xfffffffe, RZ, 0xc0, !PT ;  /* 0xfffffffe0e0e7812 */ /* 0x000fe200078ec0ff */
[----:B------:R-:W-:Y:S01]  /*18b0*/  IMAD R13, R13, c[0x0][0x208], RZ ;  /* 0x000082000d0d7a24 */ /* 0x000fe200078e02ff */
[----:B------:R-:W-:Y:S01]  /*18c0*/  LOP3.LUT R249, R11, R249, RZ, 0x3c, !PT ;  /* 0x000000f90bf97212 */ /* 0x000fe200078e3cff */
[C---:B------:R-:W-:Y:S01]  /*18d0*/  IMAD R12, R26.reuse, c[0x0][0x1e4], R12 ;  /* 0x000079001a0c7a24 */ /* 0x040fe200078e020c */
[----:B------:R-:W-:Y:S01]  /*18e0*/  UIADD3 UR18, UR21, UR18, URZ ;  /* 0x0000001215127290 */ /* 0x000fe2000fffe03f */
[----:B------:R-:W-:Y:S01]  /*18f0*/  IMAD.IADD R14, R15, 0x1, -R14 ;  /* 0x000000010f0e7824 */ /* 0x000fe200078e0a0e */
[----:B------:R-:W-:Y:S01]  /*1900*/  ULDC.64 UR4, c[0x0][0x210] ;  /* 0x0000840000047ab9 */ /* 0x000fe20000000a00 */
[----:B------:R-:W-:Y:S01]  /*1910*/  IMAD.IADD R21, R21, 0x1, R12 ;  /* 0x0000000115157824 */ /* 0x000fe200078e020c */
[----:B------:R-:W-:Y:S01]  /*1920*/  UIMAD UR14, UR14, UR4, URZ ;  /* 0x000000040e0e72a4 */ /* 0x000fe2000f8e023f */
[----:B---3--:R-:W-:Y:S01]  /*1930*/  IMAD.WIDE.U32 R16, R26, c[0x0][0x208], RZ ;  /* 0x000082001a107a25 */ /* 0x008fe200078e00ff */
[----:B------:R-:W-:Y:S01]  /*1940*/  UIMAD.WIDE.U32 UR22, UR11, UR4, URZ ;  /* 0x000000040b1672a5 */ /* 0x000fe2000f8e003f */
[----:B------:R-:W-:Y:S01]  /*1950*/  LOP3.LUT P1, RZ, R0, 0x2, RZ, 0xc0, !PT ;  /* 0x0000000200ff7812 */ /* 0x000fe2000782c0ff */
[----:B------:R-:W-:Y:S01]  /*1960*/  UIMAD UR4, UR11, UR5, UR14 ;  /* 0x000000050b0472a4 */ /* 0x000fe2000f8e020e */
[----:B------:R-:W-:Y:S01]  /*1970*/  IMAD R13, R26, c[0x0][0x20c], R13 ;  /* 0x000083001a0d7a24 */ /* 0x000fe200078e020d */
[----:B------:R-:W-:Y:S01]  /*1980*/  UIADD3 UR5, UR7, -0x1, URZ ;  /* 0xffffffff07057890 */ /* 0x000fe2000fffe03f */
[----:B------:R-:W-:Y:S01]  /*1990*/  IMAD R249, R14, 0x200, R249 ;  /* 0x000002000ef97824 */ /* 0x000fe200078e02f9 */
[----:B------:R-:W-:Y:S01]  /*19a0*/  UIADD3 UR4, UR23, UR4, URZ ;  /* 0x0000000417047290 */ /* 0x000fe2000fffe03f */
[----:B------:R-:W-:Y:S01]  /*19b0*/  IMAD.IADD R17, R17, 0x1, R13 ;  /* 0x0000000111117824 */ /* 0x000fe200078e020d */
[----:B------:R-:W-:Y:S01]  /*19c0*/  UIMAD UR10, UR5, -0x60, UR10 ;  /* 0xffffffa0050a78a4 */ /* 0x000fe2000f8e020a */
[----:B------:R-:W-:Y:S01]  /*19d0*/  IMAD.SHL.U32 R249, R249, 0x2, RZ ;  /* 0x00000002f9f97824 */ /* 0x000fe200078e00ff */
[----:B------:R-:W-:Y:S01]  /*19e0*/  ISETP.GE.AND P4, PT, R33, c[0x0][0x1d4], PT ;  /* 0x0000750021007a0c */ /* 0x000fe20003f86270 */
[----:B------:R-:W-:Y:S01]  /*19f0*/  IMAD.SHL.U32 R5, R5, 0x40, RZ ;  /* 0x0000004005057824 */ /* 0x000fe200078e00ff */
[----:B------:R-:W-:Y:S01]  /*1a00*/  ISETP.GE.AND P3, PT, R10, c[0x0][0x1d4], PT ;  /* 0x000075000a007a0c */ /* 0x000fe20003f66270 */
[----:B------:R-:W-:Y:S01]  /*1a10*/  IMAD.SHL.U32 R14, R14, 0x8, RZ ;  /* 0x000000080e0e7824 */ /* 0x000fe200078e00ff */
[----:B------:R-:W-:Y:S01]  /*1a20*/  IADD3 R248, R249, 0xc120, RZ ;  /* 0x0000c120f9f87810 */ /* 0x000fe20007ffe0ff */
[----:B------:R-:W-:Y:S01]  /*1a30*/  IMAD.SHL.U32 R7, R7, 0x40, RZ ;  /* 0x0000004007077824 */ /* 0x000fe200078e00ff */
[----:B------:R-:W-:Y:S01]  /*1a40*/  IADD3 R18, -R18, UR10, RZ ;  /* 0x0000000a12127c10 */ /* 0x000fe2000fffe1ff */
[----:B------:R-:W-:Y:S01]  /*1a50*/  UISETP.GT.AND UP0, UPT, UR5, UR8, UPT ;  /* 0x000000080500728c */ /* 0x000fe2000bf04270 */
[----:B------:R-:W-:-:S02]  /*1a60*/  ISETP.GE.AND P2, PT, R9, c[0x0][0x1d4], PT ;  /* 0x0000750009007a0c */ /* 0x000fc40003f46270 */
[----:B------:R-:W-:Y:S02]  /*1a70*/  LOP3.LUT R5, R5, 0x1c0, RZ, 0xc0, !PT ;  /* 0x000001c005057812 */ /* 0x000fe400078ec0ff */
[----:B------:R-:W-:Y:S02]  /*1a80*/  LEA.HI R6, R6, R2, RZ, 0x5 ;  /* 0x0000000206067211 */ /* 0x000fe400078f28ff */
[----:B------:R-:W-:Y:S02]  /*1a90*/  LOP3.LUT R14, R5, 0x8, R14, 0xf8, !PT ;  /* 0x00000008050e7812 */ /* 0x000fe400078ef80e */
[----:B------:R-:W-:Y:S01]  /*1aa0*/  SHF.R.U32.HI R5, RZ, 0x3, R5 ;  /* 0x00000003ff057819 */ /* 0x000fe20000011605 */
[----:B------:R-:W-:Y:S01]  /*1ab0*/  IMAD.SHL.U32 R250, R6, 0x20, RZ ;  /* 0x0000002006fa7824 */ /* 0x000fe200078e00ff */
[----:B------:R-:W-:Y:S02]  /*1ac0*/  LOP3.LUT R7, R7, 0xfffffe00, RZ, 0xc0, !PT ;  /* 0xfffffe0007077812 */ /* 0x000fe400078ec0ff */
[----:B------:R-:W-:-:S02]  /*1ad0*/  LOP3.LUT R5, R14, R5, RZ, 0x3c, !PT ;  /* 0x000000050e057212 */ /* 0x000fc400078e3cff */
[----:B------:R-:W-:Y:S02]  /*1ae0*/  LOP3.LUT R250, R250, 0x7ffffc00, RZ, 0xc0, !PT ;  /* 0x7ffffc00fafa7812 */ /* 0x000fe400078ec0ff */
[----:B------:R-:W-:Y:S02]  /*1af0*/  SHF.R.S32.HI R32, RZ, 0x1f, R29 ;  /* 0x0000001fff207819 */ /* 0x000fe4000001141d */
[CC--:B------:R-:W-:Y:S02]  /*1b00*/  IADD3 R250, R5.reuse, R7.reuse, R250 ;  /* 0x0000000705fa7210 */ /* 0x0c0fe40007ffe0fa */
[----:B------:R-:W-:Y:S02]  /*1b10*/  LOP3.LUT R5, R5, R7, RZ, 0xfc, !PT ;  /* 0x0000000705057212 */ /* 0x000fe400078efcff */
[----:B------:R-:W-:Y:S01]  /*1b20*/  IADD3 R7, R251, 0x100, RZ ;  /* 0x00000100fb077810 */ /* 0x000fe20007ffe0ff */
[----:B------:R-:W-:Y:S01]  /*1b30*/  IMAD.SHL.U32 R250, R250, 0x2, RZ ;  /* 0x00000002fafa7824 */ /* 0x000fe200078e00ff */
[----:B------:R-:W-:-:S03]  /*1b40*/  SHF.R.S32.HI R30, RZ, 0x1f, R28 ;  /* 0x0000001fff1e7819 */ /* 0x000fc6000001141c */
[--C-:B------:R-:W-:Y:S02]  /*1b50*/  IMAD R246, R4, 0x2, R250.reuse ;  /* 0x0000000204f67824 */ /* 0x100fe400078e02fa */
[C---:B------:R-:W-:Y:S02]  /*1b60*/  IMAD R245, R3.reuse, 0x2, R250 ;  /* 0x0000000203f57824 */ /* 0x040fe400078e02fa */
[----:B------:R-:W-:Y:S01]  /*1b70*/  IMAD R243, R3, 0x2, R246 ;  /* 0x0000000203f37824 */ /* 0x000fe200078e02f6 */
[----:B----4-:R-:W-:Y:S01]  /*1b80*/  SHF.R.S32.HI R11, RZ, 0x1f, R19 ;  /* 0x0000001fff0b7819 */ /* 0x010fe20000011413 */
[----:B------:R-:W-:Y:S01]  /*1b90*/  IMAD.WIDE.U32 R20, R19, c[0x0][0x1f0], R20 ;  /* 0x00007c0013147a25 */ /* 0x000fe200078e0014 */
[----:B------:R-:W-:Y:S03]  /*1ba0*/  STL [R1], R19 ;  /* 0x0000001301007387 */ /* 0x000fe60000100800 */
[C---:B------:R-:W-:Y:S01]  /*1bb0*/  IMAD R15, R11.reuse, c[0x0][0x1f0], RZ ;  /* 0x00007c000b0f7a24 */ /* 0x040fe200078e02ff */
[----:B------:R-:W-:Y:S01]  /*1bc0*/  IADD3 R12, P0, R20, UR20, RZ ;  /* 0x00000014140c7c10 */ /* 0x000fe2000ff1e0ff */
[----:B------:R-:W-:-:S02]  /*1bd0*/  IMAD R11, R11, c[0x0][0x218], RZ ;  /* 0x000086000b0b7a24 */ /* 0x000fc400078e02ff */
[C---:B------:R-:W-:Y:S02]  /*1be0*/  IMAD R15, R19.reuse, c[0x0][0x1f4], R15 ;  /* 0x00007d00130f7a24 */ /* 0x040fe400078e020f */
[----:B------:R-:W-:-:S03]  /*1bf0*/  IMAD.WIDE.U32 R16, R19, c[0x0][0x218], R16 ;  /* 0x0000860013107a25 */ /* 0x000fc600078e0010 */
[----:B------:R-:W-:Y:S01]  /*1c00*/  IADD3.X R15, R21, UR18, R15, P0, !PT ;  /* 0x00000012150f7c10 */ /* 0x000fe200087fe40f */
[----:B------:R-:W-:Y:S01]  /*1c10*/  IMAD R11, R19, c[0x0][0x21c], R11 ;  /* 0x00008700130b7a24 */ /* 0x000fe200078e020b */
[----:B-1----:R-:W-:Y:S01]  /*1c20*/  LEA R22, P0, R12, c[0x0][0x1c8], 0x1 ;  /* 0x000072000c167a11 */ /* 0x002fe200078008ff */
[----:B------:R-:W-:-:S03]  /*1c30*/  IMAD.U32 R20, RZ, RZ, UR11 ;  /* 0x0000000bff147e24 */ /* 0x000fc6000f8e00ff */
[----:B------:R-:W-:Y:S01]  /*1c40*/  LEA.HI.X R15, R12, c[0x0][0x1cc], R15, 0x1, P0 ;  /* 0x000073000c0f7a11 */ /* 0x000fe200000f0c0f */
[----:B------:R-:W-:Y:S01]  /*1c50*/  SHFL.IDX PT, R24, R22, RZ, 0x181f ;  /* 0x00181fff16187589 */ /* 0x000fe200000e0000 */
[----:B------:R-:W-:Y:S02]  /*1c60*/  IADD3 R13, P0, R16, UR22, RZ ;  /* 0x00000016100d7c10 */ /* 0x000fe4000ff1e0ff */
[----:B------:R-:W-:Y:S01]  /*1c70*/  IADD3 R12, R249, 0xc100, RZ ;  /* 0x0000c100f90c7810 */ /* 0x000fe20007ffe0ff */
[----:B------:R-:W1:Y:S01]  /*1c80*/  SHFL.IDX PT, R25, R15, RZ, 0x181f ;  /* 0x00181fff0f197589 */ /* 0x000e6200000e0000 */
[----:B------:R-:W-:Y:S02]  /*1c90*/  IADD3.X R11, R17, UR4, R11, P0, !PT ;  /* 0x00000004110b7c10 */ /* 0x000fe400087fe40b */
[C---:B------:R-:W-:Y:S01]  /*1ca0*/  LEA R16, P0, R13.reuse, c[0x0][0x1f8], 0x1 ;  /* 0x00007e000d107a11 */ /* 0x040fe200078008ff */
[----:B------:R-:W-:Y:S01]  /*1cb0*/  SHFL.IDX PT, R22, R22, 0x1, 0x181f ;  /* 0x00381f0016167f89 */ /* 0x000fe200000e0000 */
[----:B------:R-:W-:Y:S01]  /*1cc0*/  @P1 IADD3 R248, R12, -0x20, RZ ;  /* 0xffffffe00cf81810 */ /* 0x000fe20007ffe0ff */
[----:B------:R-:W-:Y:S01]  /*1cd0*/  IMAD R12, R26, c[0x0][0x1e0], RZ ;  /* 0x000078001a0c7a24 */ /* 0x000fe200078e02ff */
[----:B------:R-:W-:Y:S01]  /*1ce0*/  LEA.HI.X R11, R13, c[0x0][0x1fc], R11, 0x1, P0 ;  /* 0x00007f000d0b7a11 */ /* 0x000fe200000f0c0b */
[----:B------:R-:W2:Y:S01]  /*1cf0*/  SHFL.IDX PT, R64, R16, RZ, 0x181f ;  /* 0x00181fff10407589 */ /* 0x000ea200000e0000 */
[----:B------:R-:W-:Y:S01]  /*1d00*/  ISETP.GE.AND P0, PT, R18, 0x1, PT ;  /* 0x000000011200780c */ /* 0x000fe20003f06270 */
[----:B------:R-:W-:Y:S01]  /*1d10*/  IMAD R12, R19, c[0x0][0x1f0], R12 ;  /* 0x00007c00130c7a24 */ /* 0x000fe200078e020c */
[----:B------:R-:W-:Y:S01]  /*1d20*/  ISETP.GE.AND P1, PT, R8, c[0x0][0x1d4], PT ;  /* 0x0000750008007a0c */ /* 0x000fe20003f26270 */
[----:B------:R-:W3:Y:S01]  /*1d30*/  SHFL.IDX PT, R13, R11, RZ, 0x181f ;  /* 0x00181fff0b0d7589 */ /* 0x000ee200000e0000 */
[----:B------:R-:W-:Y:S01]  /*1d40*/  IADD3 R239, R248, 0x800, RZ ;  /* 0x00000800f8ef7810 */ /* 0x000fe20007ffe0ff */
[----:B------:R-:W-:Y:S01]  /*1d50*/  IMAD R20, R20, c[0x0][0x1e8], R12 ;  /* 0x00007a0014147a24 */ /* 0x000fe200078e020c */
[C---:B------:R-:W-:Y:S01]  /*1d60*/  IADD3 R238, R248.reuse, 0x1000, RZ ;  /* 0x00001000f8ee7810 */ /* 0x040fe20007ffe0ff */
[----:B------:R-:W4:Y:S01]  /*1d70*/  SHFL.IDX PT, R48, R16, 0x1, 0x181f ;  /* 0x00381f0010307f89 */ /* 0x000f2200000e0000 */
[----:B------:R-:W-:-:S02]  /*1d80*/  IADD3 R237, R248, 0x1800, RZ ;  /* 0x00001800f8ed7810 */ /* 0x000fc40007ffe0ff */
[----:B------:R-:W-:Y:S01]  /*1d90*/  LEA R20, R20, c[0x0][0x1c8], 0x1 ;  /* 0x0000720014147a11 */ /* 0x000fe200078e08ff */
[----:B------:R-:W5:Y:S01]  /*1da0*/  SHFL.IDX PT, R12, R11, 0x1, 0x181f ;  /* 0x00381f000b0c7f89 */ /* 0x000f6200000e0000 */
[C---:B------:R-:W-:Y:S02]  /*1db0*/  IADD3 R236, R248.reuse, 0x2000, RZ ;  /* 0x00002000f8ec7810 */ /* 0x040fe40007ffe0ff */
[C---:B------:R-:W-:Y:S01]  /*1dc0*/  IADD3 R235, R248.reuse, 0x2800, RZ ;  /* 0x00002800f8eb7810 */ /* 0x040fe20007ffe0ff */
[----:B------:R-:W-:Y:S01]  /*1dd0*/  SHFL.IDX PT, R16, R16, 0x2, 0x181f ;  /* 0x00581f0010107f89 */ /* 0x000fe200000e0000 */
[--C-:B-1----:R-:W-:Y:S01]  /*1de0*/  @P0 IMAD.WIDE R36, R33, 0x2, R24.reuse ;  /* 0x0000000221240825 */ /* 0x102fe200078e0218 */
[C---:B------:R-:W-:Y:S02]  /*1df0*/  IADD3 R233, R248.reuse, 0x3000, RZ ;  /* 0x00003000f8e97810 */ /* 0x040fe40007ffe0ff */
[----:B------:R-:W1:Y:S01]  /*1e00*/  SHFL.IDX PT, R23, R15, 0x1, 0x181f ;  /* 0x00381f000f177f89 */ /* 0x000e6200000e0000 */
[----:B------:R-:W-:Y:S01]  /*1e10*/  @P0 IMAD.WIDE R34, R31, 0x2, R24 ;  /* 0x000000021f220825 */ /* 0x000fe200078e0218 */
[----:B------:R-:W-:-:S02]  /*1e20*/  IADD3 R232, R248, 0x3800, RZ ;  /* 0x00003800f8e87810 */ /* 0x000fc40007ffe0ff */
[----:B------:R-:W1:Y:S01]  /*1e30*/  SHFL.IDX PT, R11, R11, 0x2, 0x181f ;  /* 0x00581f000b0b7f89 */ /* 0x000e6200000e0000 */
[--C-:B------:R-:W-:Y:S01]  /*1e40*/  @P0 IMAD.WIDE R26, R29, 0x2, R24.reuse ;  /* 0x000000021d1a0825 */ /* 0x100fe200078e0218 */
[----:B------:R-:W-:Y:S02]  /*1e50*/  IADD3 R231, R248, 0x4000, RZ ;  /* 0x00004000f8e77810 */ /* 0x000fe40007ffe0ff */
[----:B------:R1:W-:Y:S01]  /*1e60*/  @P0 LDGSTS.E.BYPASS.LTC128B.128 [R251+0xc100], [R36.64], !P4 ;  /* 0x0c10000024fb0fae */ /* 0x0003e2000e101d4c */
[----:B------:R-:W-:Y:S01]  /*1e70*/  @P0 IMAD.WIDE R38, R28, 0x2, R24 ;  /* 0x000000021c260825 */ /* 0x000fe200078e0218 */
[C---:B------:R-:W-:Y:S02]  /*1e80*/  IADD3 R230, R248.reuse, 0x4800, RZ ;  /* 0x00004800f8e67810 */ /* 0x040fe40007ffe0ff */
[----:B------:R1:W-:Y:S01]  /*1e90*/  @P0 LDGSTS.E.BYPASS.LTC128B.128 [R251+0xf100], [R34.64], !P3 ;  /* 0x0f10000022fb0fae */ /* 0x0003e2000d901d4c */
[----:B------:R-:W-:Y:S01]  /*1ea0*/  IMAD.WIDE R24, R33, 0x2, RZ ;  /* 0x0000000221187825 */ /* 0x000fe200078e02ff */
[----:B------:R-:W-:-:S02]  /*1eb0*/  IADD3 R229, R248, 0x5000, RZ ;  /* 0x00005000f8e57810 */ /* 0x000fc40007ffe0ff */
[----:B------:R1:W-:Y:S01]  /*1ec0*/  @P0 LDGSTS.E.BYPASS.LTC128B.128 [R251+0x12100], [R26.64], !P2 ;  /* 0x121000001afb0fae */ /* 0x0003e2000d101d4c */
[----:B------:R-:W-:Y:S02]  /*1ed0*/  IADD3 R228, R248, 0x5800, RZ ;  /* 0x00005800f8e47810 */ /* 0x000fe40007ffe0ff */
[----:B--2---:R-:W-:Y:S01]  /*1ee0*/  IADD3 R74, P5, R64, R24, RZ ;  /* 0x00000018404a7210 */ /* 0x004fe20007fbe0ff */
[----:B------:R2:W-:Y:S01]  /*1ef0*/  @P0 LDGSTS.E.BYPASS.LTC128B.128 [R251+0x15100], [R38.64], !P1 ;  /* 0x1510000026fb0fae */ /* 0x0005e2000c901d4c */
[----:B------:R-:W-:Y:S02]  /*1f00*/  ISETP.GE.AND P0, PT, R18, 0x21, PT ;  /* 0x000000211200780c */ /* 0x000fe40003f06270 */
[----:B------:R-:W-:Y:S01]  /*1f10*/  IADD3 R227, R248, 0x6000, RZ ;  /* 0x00006000f8e37810 */ /* 0x000fe20007ffe0ff */
[----:B---3--:R-:W-:Y:S01]  /*1f20*/  IMAD.X R75, R13, 0x1, R25, P5 ;  /* 0x000000010d4b7824 */ /* 0x008fe200028e0619 */
[----:B----4-:R-:W-:Y:S01]  /*1f30*/  IADD3 R58, P5, R24, R48, RZ ;  /* 0x00000030183a7210 */ /* 0x010fe20007fbe0ff */
[----:B------:R-:W-:Y:S01]  /*1f40*/  SHFL.IDX PT, R20, R20, 0x2, 0x181f ;  /* 0x00581f0014147f89 */ /* 0x000fe200000e0000 */
[----:B------:R-:W-:-:S02]  /*1f50*/  IADD3 R226, R248, 0x6800, RZ ;  /* 0x00006800f8e27810 */ /* 0x000fc40007ffe0ff */
[C---:B------:R-:W-:Y:S01]  /*1f60*/  IADD3 R225, R248.reuse, 0x7000, RZ ;  /* 0x00007000f8e17810 */ /* 0x040fe20007ffe0ff */
[----:B-----5:R-:W-:Y:S01]  /*1f70*/  IMAD.X R59, R25, 0x1, R12, P5 ;  /* 0x00000001193b7824 */ /* 0x020fe200028e060c */
[----:B------:R-:W3:Y:S01]  /*1f80*/  SHFL.IDX PT, R21, R15, 0x2, 0x181f ;  /* 0x00581f000f157f89 */ /* 0x000ee200000e0000 */
[C---:B------:R-:W-:Y:S02]  /*1f90*/  IADD3 R224, R248.reuse, 0x7800, RZ ;  /* 0x00007800f8e07810 */ /* 0x040fe40007ffe0ff */
[C---:B------:R-:W-:Y:S01]  /*1fa0*/  IADD3 R223, R248.reuse, 0x8000, RZ ;  /* 0x00008000f8df7810 */ /* 0x040fe20007ffe0ff */
[--C-:B-1----:R-:W-:Y:S01]  /*1fb0*/  @P0 IMAD.WIDE R36, R33, 0x2, R22.reuse ;  /* 0x0000000221240825 */ /* 0x102fe200078e0216 */
[C---:B------:R-:W-:Y:S02]  /*1fc0*/  IADD3 R222, R248.reuse, 0x8800, RZ ;  /* 0x00008800f8de7810 */ /* 0x040fe40007ffe0ff */
[----:B------:R-:W-:Y:S02]  /*1fd0*/  IADD3 R221, R248, 0x9000, RZ ;  /* 0x00009000f8dd7810 */ /* 0x000fe40007ffe0ff */
[----:B------:R-:W-:Y:S01]  /*1fe0*/  IADD3 R34, P5, R24, R16, RZ ;  /* 0x0000001018227210 */ /* 0x000fe20007fbe0ff */
[----:B------:R1:W-:Y:S01]  /*1ff0*/  @P0 LDGSTS.E.BYPASS.LTC128B.128 [R251+0xd100], [R36.64], !P4 ;  /* 0x0d10000024fb0fae */ /* 0x0003e2000e101d4c */
[C---:B------:R-:W-:Y:S01]  /*2000*/  IADD3 R220, R248.reuse, 0x9800, RZ ;  /* 0x00009800f8dc7810 */ /* 0x040fe20007ffe0ff */
[----:B------:R-:W-:Y:S01]  /*2010*/  @P0 IMAD.WIDE R26, R31, 0x2, R22 ;  /* 0x000000021f1a0825 */ /* 0x000fe200078e0216 */
[----:B------:R-:W-:-:S02]  /*2020*/  IADD3 R219, R248, 0xa000, RZ ;  /* 0x0000a000f8db7810 */ /* 0x000fc40007ffe0ff */
[C---:B------:R-:W-:Y:S01]  /*2030*/  IADD3 R218, R248.reuse, 0xa800, RZ ;  /* 0x0000a800f8da7810 */ /* 0x040fe20007ffe0ff */
[----:B------:R-:W-:Y:S01]  /*2040*/  IMAD.X R35, R25, 0x1, R11, P5 ;  /* 0x0000000119237824 */ /* 0x000fe200028e060b */
[----:B------:R4:W-:Y:S01]  /*2050*/  @P0 LDGSTS.E.BYPASS.LTC128B.128 [R251+0x10100], [R26.64], !P3 ;  /* 0x101000001afb0fae */ /* 0x0009e2000d901d4c */
[--C-:B------:R-:W-:Y:S01]  /*2060*/  @P0 IMAD.WIDE R24, R29, 0x2, R22.reuse ;  /* 0x000000021d180825 */ /* 0x100fe200078e0216 */
[C---:B------:R-:W-:Y:S02]  /*2070*/  IADD3 R217, R248.reuse, 0xb000, RZ ;  /* 0x0000b000f8d97810 */ /* 0x040fe40007ffe0ff */
[----:B------:R-:W-:Y:S01]  /*2080*/  IADD3 R216, R248, 0xb800, RZ ;  /* 0x0000b800f8d87810 */ /* 0x000fe20007ffe0ff */
[----:B--2---:R-:W-:Y:S01]  /*2090*/  @P0 IMAD.WIDE R38, R28, 0x2, R22 ;  /* 0x000000021c260825 */ /* 0x004fe200078e0216 */
[----:B------:R2:W-:Y:S03]  /*20a0*/  @P0 LDGSTS.E.BYPASS.LTC128B.128 [R251+0x13100], [R24.64], !P2 ;  /* 0x1310000018fb0fae */ /* 0x0005e6000d101d4c */
[----:B------:R-:W-:Y:S01]  /*20b0*/  IMAD.WIDE R22, R31, 0x2, RZ ;  /* 0x000000021f167825 */ /* 0x000fe200078e02ff */
[----:B------:R1:W-:Y:S01]  /*20c0*/  @P0 LDGSTS.E.BYPASS.LTC128B.128 [R251+0x16100], [R38.64], !P1 ;  /* 0x1610000026fb0fae */ /* 0x0003e2000c901d4c */
[----:B------:R-:W-:-:S03]  /*20d0*/  ISETP.GT.AND P0, PT, R18, 0x40, PT ;  /* 0x000000401200780c */ /* 0x000fc60003f04270 */
[----:B------:R-:W-:-:S05]  /*20e0*/  IADD3 R72, P5, R64, R22, RZ ;  /* 0x0000001640487210 */ /* 0x000fca0007fbe0ff */
[----:B------:R-:W-:Y:S01]  /*20f0*/  IMAD.X R73, R13, 0x1, R23, P5 ;  /* 0x000000010d497824 */ /* 0x000fe200028e0617 */
[----:B------:R-:W-:-:S04]  /*2100*/  IADD3 R56, P5, R22, R48, RZ ;  /* 0x0000003016387210 */ /* 0x000fc80007fbe0ff */
[----:B---3--:R-:W-:-:S04]  /*2110*/  @P0 IMAD.WIDE R14, R29, 0x2, R20 ;  /* 0x000000021d0e0825 */ /* 0x008fc800078e0214 */
[----:B----4-:R-:W-:-:S04]  /*2120*/  @P0 IMAD.WIDE R26, R33, 0x2, R20 ;  /* 0x00000002211a0825 */ /* 0x010fc800078e0214 */
[----:B------:R-:W-:Y:S01]  /*2130*/  IMAD.X R57, R23, 0x1, R12, P5 ;  /* 0x0000000117397824 */ /* 0x000fe200028e060c */
[----:B------:R3:W-:Y:S01]  /*2140*/  @P0 LDGSTS.E.BYPASS.LTC128B.128 [R251+0xe100], [R26.64], !P4 ;  /* 0x0e1000001afb0fae */ /* 0x0007e2000e101d4c */
[----:B--2---:R-:W-:Y:S01]  /*2150*/  @P0 IMAD.WIDE R24, R31, 0x2, R20 ;  /* 0x000000021f180825 */ /* 0x004fe200078e0214 */
[----:B------:R-:W-:-:S04]  /*2160*/  IADD3 R22, P5, R22, R16, RZ ;  /* 0x0000001016167210 */ /* 0x000fc80007fbe0ff */
[----:B------:R2:W-:Y:S01]  /*2170*/  @P0 LDGSTS.E.BYPASS.LTC128B.128 [R251+0x11100], [R24.64], !P3 ;  /* 0x1110000018fb0fae */ /* 0x0005e2000d901d4c */
[----:B------:R-:W-:-:S03]  /*2180*/  IMAD.X R23, R23, 0x1, R11, P5 ;  /* 0x0000000117177824 */ /* 0x000fc600028e060b */
[----:B------:R4:W-:Y:S01]  /*2190*/  @P0 LDGSTS.E.BYPASS.LTC128B.128 [R251+0x14100], [R14.64], !P2 ;  /* 0x141000000efb0fae */ /* 0x0009e2000d101d4c */
[----:B--2---:R-:W-:-:S04]  /*21a0*/  @P0 IMAD.WIDE R24, R28, 0x2, R20 ;  /* 0x000000021c180825 */ /* 0x004fc800078e0214 */
[----:B------:R-:W-:Y:S01]  /*21b0*/  IMAD.WIDE R20, R29, 0x2, RZ ;  /* 0x000000021d147825 */ /* 0x000fe200078e02ff */
[----:B------:R3:W-:Y:S03]  /*21c0*/  @P0 LDGSTS.E.BYPASS.LTC128B.128 [R251+0x17100], [R24.64], !P1 ;  /* 0x1710000018fb0fae */ /* 0x0007e6000c901d4c */
[----:B----4-:R-:W-:Y:S01]  /*21d0*/  IMAD.WIDE R14, R28, 0x2, RZ ;  /* 0x000000021c0e7825 */ /* 0x010fe200078e02ff */
[----:B------:R-:W0:Y:S01]  /*21e0*/  LDGDEPBAR ;  /* 0x00000000000079af */ /* 0x000e220000000000 */
[----:B------:R-:W-:Y:S02]  /*21f0*/  IADD3 R66, P0, R64, R20, RZ ;  /* 0x0000001440427210 */ /* 0x000fe40007f1e0ff */
[----:B------:R-:W-:Y:S02]  /*2200*/  IADD3 R50, P5, R20, R48, RZ ;  /* 0x0000003014327210 */ /* 0x000fe40007fbe0ff */
[----:B------:R-:W-:Y:S01]  /*2210*/  IADD3 R64, P6, R64, R14, RZ ;  /* 0x0000000e40407210 */ /* 0x000fe20007fde0ff */
[----:B------:R-:W-:Y:S01]  /*2220*/  IMAD.X R67, R13, 0x1, R21, P0 ;  /* 0x000000010d437824 */ /* 0x000fe200000e0615 */
[----:B------:R-:W-:Y:S01]  /*2230*/  IADD3 R20, P0, R20, R16, RZ ;  /* 0x0000001014147210 */ /* 0x000fe20007f1e0ff */
[--C-:B------:R-:W-:Y:S01]  /*2240*/  IMAD.X R51, R21, 0x1, R12.reuse, P5 ;  /* 0x0000000115337824 */ /* 0x100fe200028e060c */
[C---:B------:R-:W-:Y:S01]  /*2250*/  IADD3 R48, P5, R14.reuse, R48, RZ ;  /* 0x000000300e307210 */ /* 0x040fe20007fbe0ff */
[----:B------:R-:W-:Y:S01]  /*2260*/  IMAD.X R65, R13, 0x1, R15, P6 ;  /* 0x000000010d417824 */ /* 0x000fe200030e060f */
[----:B------:R-:W-:Y:S01]  /*2270*/  ISETP.GE.AND P6, PT, R33, c[0x0][0x1d4], PT ;  /* 0x0000750021007a0c */ /* 0x000fe20003fc6270 */
[----:B------:R-:W-:Y:S01]  /*2280*/  IMAD.X R21, R21, 0x1, R11, P0 ;  /* 0x0000000115157824 */ /* 0x000fe200000e060b */
[----:B------:R-:W-:Y:S01]  /*2290*/  IADD3 R16, P0, R14, R16, RZ ;  /* 0x000000100e107210 */ /* 0x000fe20007f1e0ff */
[----:B------:R-:W-:Y:S01]  /*22a0*/  IMAD.X R49, R15, 0x1, R12, P5 ;  /* 0x000000010f317824 */ /* 0x000fe200028e060c */
[----:B------:R-:W-:-:S03]  /*22b0*/  ISETP.GE.AND P5, PT, R10, c[0x0][0x1d4], PT ;  /* 0x000075000a007a0c */ /* 0x000fc60003fa6270 */
[----:B------:R-:W-:Y:S01]  /*22c0*/  IMAD.X R17, R15, 0x1, R11, P0 ;  /* 0x000000010f117824 */ /* 0x000fe200000e060b */
[----:B------:R-:W-:Y:S02]  /*22d0*/  ISETP.LT.OR P0, PT, R18, 0x1, P6 ;  /* 0x000000011200780c */ /* 0x000fe40003701670 */
[----:B------:R-:W-:Y:S01]  /*22e0*/  ISETP.GE.AND P6, PT, R9, c[0x0][0x1d4], PT ;  /* 0x0000750009007a0c */ /* 0x000fe20003fc6270 */
[----:B------:R-:W-:-:S04]  /*22f0*/  DEPBAR.LE SB0, 0x1 ;  /* 0x000080400000791a */ /* 0x000fc80000000000 */
[----:B------:R-:W-:-:S04]  /*2300*/  DEPBAR.LE SB0, 0x0 ;  /* 0x000080000000791a */ /* 0x000fc80000000000 */
[----:B------:R-:W-:Y:S06]  /*2310*/  BAR.SYNC.DEFER_BLOCKING 0x0 ;  /* 0x0000000000007b1d */ /* 0x000fec0000010000 */
[----:B------:R-:W-:Y:S04]  /*2320*/  LDSM.16.M88.4 R12, [R250+0x18100] ;  /* 0x01810000fa0c783b */ /* 0x000fe80000000200 */
[----:B------:R-:W-:Y:S04]  /*2330*/  LDSM.16.M88.4 R88, [R246+0x18100] ;  /* 0x01810000f658783b */ /* 0x000fe80000000200 */
[----:B------:R-:W-:Y:S04]  /*2340*/  LDSM.16.M88.4 R84, [R249+0xc100] ;  /* 0x00c10000f954783b */ /* 0x000fe80000000200 */
[----:B------:R-:W2:Y:S04]  /*2350*/  LDSM.16.M88.4 R76, [R249+0xc900] ;  /* 0x00c90000f94c783b */ /* 0x000ea80000000200 */
[----:B------:R-:W-:Y:S04]  /*2360*/  LDSM.16.M88.4 R68, [R249+0xd100] ;  /* 0x00d10000f944783b */ /* 0x000fe80000000200 */
[----:B------:R-:W-:Y:S04]  /*2370*/  LDSM.16.M88.4 R60, [R249+0xd900] ;  /* 0x00d90000f93c783b */ /* 0x000fe80000000200 */
[----:B------:R-:W-:Y:S04]  /*2380*/  LDSM.16.M88.4 R52, [R249+0xe100] ;  /* 0x00e10000f934783b */ /* 0x000fe80000000200 */
[----:B------:R-:W-:Y:S04]  /*2390*/  LDSM.16.M88.4 R100, [R249+0xe900] ;  /* 0x00e90000f964783b */ /* 0x000fe80000000200 */
[----:B------:R-:W-:Y:S04]  /*23a0*/  LDSM.16.M88.4 R44, [R248] ;  /* 0x00000000f82c783b */ /* 0x000fe80000000200 */
[----:B------:R-:W4:Y:S04]  /*23b0*/  LDSM.16.M88.4 R40, [R248+0x800] ;  /* 0x00080000f828783b */ /* 0x000f280000000200 */
[----:B-1----:R-:W1:Y:S04]  /*23c0*/  LDSM.16.M88.4 R36, [R248+0x1000] ;  /* 0x00100000f824783b */ /* 0x002e680000000200 */
[----:B---3--:R-:W3:Y:S04]  /*23d0*/  LDSM.16.M88.4 R24, [R248+0x1800] ;  /* 0x00180000f818783b */ /* 0x008ee80000000200 */
[----:B------:R-:W5:Y:S04]  /*23e0*/  LDSM.16.M88.4 R96, [R248+0x2000] ;  /* 0x00200000f860783b */ /* 0x000f680000000200 */
[----:B------:R-:W1:Y:S01]  /*23f0*/  LDSM.16.M88.4 R92, [R248+0x2800] ;  /* 0x00280000f85c783b */ /* 0x000e620000000200 */
[----:B--2---:R-:W-:Y:S03]  /*2400*/  HMMA.16816.F32 R80, R12, R76, RZ ;  /* 0x0000004c0c50723c */ /* 0x004fe600000018ff */
[----:B------:R-:W-:Y:S01]  /*2410*/  @!PT LDS RZ, [RZ] ;  /* 0x00000000fffff984 */ /* 0x000fe20000000800 */
[----:B------:R-:W-:Y:S01]  /*2420*/  @!PT LDS RZ, [RZ] ;  /* 0x00000000fffff984 */ /* 0x000fe20000000800 */
[----:B------:R-:W-:Y:S01]  /*2430*/  @!PT LDS RZ, [RZ] ;  /* 0x00000000fffff984 */ /* 0x000fe20000000800 */
[----:B------:R2:W-:Y:S01]  /*2440*/  LDGSTS.E.BYPASS.LTC128B.128 [R251+0x100], [R74.64], !P0 ;  /* 0x001000004afb7fae */ /* 0x0005e2000c101d4c */
[----:B------:R-:W-:-:S02]  /*2450*/  ISETP.LT.OR P0, PT, R18, 0x1, P5 ;  /* 0x000000011200780c */ /* 0x000fc40002f01670 */
[----:B------:R-:W-:Y:S02]  /*2460*/  ISETP.GE.AND P5, PT, R8, c[0x0][0x1d4], PT ;  /* 0x0000750008007a0c */ /* 0x000fe40003fa6270 */
[----:B------:R-:W-:Y:S09]  /*2470*/  HMMA.16816.F32 R76, R12, R78, RZ ;  /* 0x0000004e0c4c723c */ /* 0x000ff200000018ff */
[----:B------:R2:W-:Y:S01]  /*2480*/  LDGSTS.E.BYPASS.LTC128B.128 [R251+0x3100], [R72.64], !P0 ;  /* 0x0310000048fb7fae */ /* 0x0005e2000c101d4c */
[----:B------:R-:W-:-:S06]  /*2490*/  ISETP.LT.OR P0, PT, R18, 0x1, P6 ;  /* 0x000000011200780c */ /* 0x000fcc0003701670 */
[C---:B----4-:R-:W-:Y:S07]  /*24a0*/  HMMA.16816.F32 R80, R88.reuse, R40, R80 ;  /* 0x000000285850723c */ /* 0x050fee0000001850 */
[----:B------:R4:W-:Y:S01]  /*24b0*/  LDGSTS.E.BYPASS.LTC128B.128 [R251+0x6100], [R66.64], !P0 ;  /* 0x0610000042fb7fae */ /* 0x0009e2000c101d4c */
[----:B------:R-:W-:Y:S01]  /*24c0*/  ISETP.LT.OR P0, PT, R18, 0x1, P5 ;  /* 0x000000011200780c */ /* 0x000fe20002f01670 */
[----:B------:R-:W-:Y:S08]  /*24d0*/  HMMA.16816.F32 R76, R88, R42, R76 ;  /* 0x0000002a584c723c */ /* 0x000ff0000000184c */
[----:B--2---:R-:W-:Y:S04]  /*24e0*/  HMMA.16816.F32 R72, R12, R68, RZ ;  /* 0x000000440c48723c */ /* 0x004fe800000018ff */
[----:B------:R4:W-:Y:S01]  /*24f0*/  LDGSTS.E.BYPASS.LTC128B.128 [R251+0x9100], [R64.64], !P0 ;  /* 0x0910000040fb7fae */ /* 0x0009e2000c101d4c */
[----:B------:R-:W-:-:S04]  /*2500*/  ISETP.GE.AND P0, PT, R33, c[0x0][0x1d4], PT ;  /* 0x0000750021007a0c */ /* 0x000fc80003f06270 */
[----:B------:R-:W-:Y:S01]  /*2510*/  ISETP.LT.OR P0, PT, R18, 0x21, P0 ;  /* 0x000000211200780c */ /* 0x000fe20000701670 */
[----:B------:R-:W-:Y:S11]  /*2520*/  HMMA.16816.F32 R68, R12, R70, RZ ;  /* 0x000000460c44723c */ /* 0x000ff600000018ff */
[----:B------:R-:W-:Y:S01]  /*2530*/  @!UPT UIADD3 URZ, URZ, URZ, URZ ;  /* 0x0000003f3f3ff290 */ /* 0x000fe2000fffe03f */
[----:B------:R2:W-:Y:S01]  /*2540*/  LDGSTS.E.BYPASS.LTC128B.128 [R251+0x1100], [R58.64], !P0 ;  /* 0x011000003afb7fae */ /* 0x0005e2000c101d4c */
[----:B------:R-:W-:-:S04]  /*2550*/  ISETP.GE.AND P0, PT, R10, c[0x0][0x1d4], PT ;  /* 0x000075000a007a0c */ /* 0x000fc80003f06270 */
[C---:B------:R-:W-:Y:S01]  /*2560*/  ISETP.LT.OR P0, PT, R18.reuse, 0x21, P0 ;  /* 0x000000211200780c */ /* 0x040fe20000701670 */
[----:B-1----:R-:W-:Y:S08]  /*2570*/  HMMA.16816.F32 R72, R88, R36, R72 ;  /* 0x000000245848723c */ /* 0x002ff00000001848 */
[----:B----4-:R-:W-:Y:S04]  /*2580*/  HMMA.16816.F32 R64, R12, R60, RZ ;  /* 0x0000003c0c40723c */ /* 0x010fe800000018ff */
[----:B------:R2:W-:Y:S01]  /*2590*/  LDGSTS.E.BYPASS.LTC128B.128 [R251+0x4100], [R56.64], !P0 ;  /* 0x0410000038fb7fae */ /* 0x0005e2000c101d4c */
[----:B------:R-:W-:-:S03]  /*25a0*/  ISETP.LT.OR P0, PT, R18, 0x21, P6 ;  /* 0x000000211200780c */ /* 0x000fc60003701670 */
[----:B------:R-:W-:Y:S08]  /*25b0*/  HMMA.16816.F32 R60, R12, R62, RZ ;  /* 0x0000003e0c3c723c */ /* 0x000ff000000018ff */
[----:B------:R-:W-:Y:S02]  /*25c0*/  HMMA.16816.F32 R68, R88, R38, R68 ;  /* 0x000000265844723c */ /* 0x000fe40000001844 */
[----:B------:R1:W-:Y:S01]  /*25d0*/  LDGSTS.E.BYPASS.LTC128B.128 [R251+0x7100], [R50.64], !P0 ;  /* 0x0710000032fb7fae */ /* 0x0003e2000c101d4c */
[----:B------:R-:W-:-:S02]  /*25e0*/  ISETP.LT.OR P0, PT, R18, 0x21, P5 ;  /* 0x000000211200780c */ /* 0x000fc40002f01670 */
[----:B------:R-:W-:-:S03]  /*25f0*/  ISETP.LT.OR P5, PT, R18, 0x41, P5 ;  /* 0x000000411200780c */ /* 0x000fc60002fa1670 */
[----:B---3--:R-:W-:Y:S08]  /*2600*/  HMMA.16816.F32 R64, R88, R24, R64 ;  /* 0x000000185840723c */ /* 0x008ff00000001840 */
[----:B------:R1:W-:Y:S01]  /*2610*/  LDGSTS.E.BYPASS.LTC128B.128 [R251+0xa100], [R48.64], !P0 ;  /* 0x0a10000030fb7fae */ /* 0x0003e2000c101d4c */
[----:B------:R-:W-:Y:S01]  /*2620*/  ISETP.GE.AND P0, PT, R33, c[0x0][0x1d4], PT ;  /* 0x0000750021007a0c */ /* 0x000fe20003f06270 */
[----:B--2---:R-:W-:Y:S03]  /*2630*/  HMMA.16816.F32 R56, R12, R52, RZ ;  /* 0x000000340c38723c */ /* 0x004fe600000018ff */
[----:B------:R-:W-:-:S05]  /*2640*/  ISETP.LT.OR P0, PT, R18, 0x41, P0 ;  /* 0x000000411200780c */ /* 0x000fca0000701670 */
[----:B------:R-:W-:Y:S08]  /*2650*/  HMMA.16816.F32 R52, R12, R54, RZ ;  /* 0x000000360c34723c */ /* 0x000ff000000018ff */
[----:B------:R2:W-:Y:S01]  /*2660*/  LDGSTS.E.BYPASS.LTC128B.128 [R251+0x2100], [R34.64], !P0 ;  /* 0x0210000022fb7fae */ /* 0x0005e2000c101d4c */
[----:B------:R-:W-:Y:S01]  /*2670*/  ISETP.GE.AND P0, PT, R10, c[0x0][0x1d4], PT ;  /* 0x000075000a007a0c */ /* 0x000fe20003f06270 */
[----:B------:R-:W-:Y:S03]  /*2680*/  HMMA.16816.F32 R60, R88, R26, R60 ;  /* 0x0000001a583c723c */ /* 0x000fe6000000183c */
[----:B------:R-:W-:-:S05]  /*2690*/  ISETP.LT.OR P0, PT, R18, 0x41, P0 ;  /* 0x000000411200780c */ /* 0x000fca0000701670 */
[C---:B------:R-:W-:Y:S08]  /*26a0*/  HMMA.16816.F32 R8, R12.reuse, R84, RZ ;  /* 0x000000540c08723c */ /* 0x040ff000000018ff */
[----:B------:R3:W-:Y:S01]  /*26b0*/  LDGSTS.E.BYPASS.LTC128B.128 [R251+0x5100], [R22.64], !P0 ;  /* 0x0510000016fb7fae */ /* 0x0007e2000c101d4c */
[----:B------:R-:W-:Y:S01]  /*26c0*/  ISETP.LT.OR P0, PT, R18, 0x41, P6 ;  /* 0x000000411200780c */ /* 0x000fe20003701670 */
[----:B------:R-:W-:Y:S01]  /*26d0*/  HMMA.16816.F32 R84, R12, R86, RZ ;  /* 0x000000560c54723c */ /* 0x000fe200000018ff */
[----:B--2---:R-:W-:-:S07]  /*26e0*/  SHF.R.S32.HI R35, RZ, 0x1f, R33 ;  /* 0x0000001fff237819 */ /* 0x004fce0000011421 */
[----:B-----5:R-:W-:Y:S01]  /*26f0*/  HMMA.16816.F32 R56, R88, R96, R56 ;  /* 0x000000605838723c */ /* 0x020fe20000001838 */
[----:B------:R-:W-:-:S03]  /*2700*/  SHF.R.S32.HI R34, RZ, 0x1f, R31 ;  /* 0x0000001fff227819 */ /* 0x000fc6000001141f */
[----:B------:R3:W-:Y:S01]  /*2710*/  LDGSTS.E.BYPASS.LTC128B.128 [R251+0x8100], [R20.64], !P0 ;  /* 0x0810000014fb7fae */ /* 0x0007e2000c101d4c */
[----:B------:R-:W-:Y:S01]  /*2720*/  LOP3.LUT P0, RZ, R0, 0x4, RZ, 0xc0, !PT ;  /* 0x0000000400ff7812 */ /* 0x000fe2000780c0ff */
[----:B------:R-:W-:Y:S02]  /*2730*/  IMAD.MOV.U32 R0, RZ, RZ, 0x40 ;  /* 0x00000040ff007424 */ /* 0x000fe400078e00ff */
[----:B------:R2:W-:Y:S01]  /*2740*/  LDGSTS.E.BYPASS.LTC128B.128 [R251+0xb100], [R16.64], !P5 ;  /* 0x0b10000010fb7fae */ /* 0x0005e2000e901d4c */
[----:B------:R-:W-:Y:S01]  /*2750*/  HMMA.16816.F32 R8, R88, R44, R8 ;  /* 0x0000002c5808723c */ /* 0x000fe20000001808 */
[----:B------:R-:W-:Y:S02]  /*2760*/  ISETP.GT.AND P5, PT, R120, 0x5f, PT ;  /* 0x0000005f7800780c */ /* 0x000fe40003fa4270 */
[----:B------:R-:W-:Y:S01]  /*2770*/  SEL R0, R0, 0xffffffc0, !P0 ;  /* 0xffffffc000007807 */ /* 0x000fe20004000000 */
[----:B------:R-:W-:Y:S01]  /*2780*/  LDSM.16.M88.4 R112, [R243+0x18100] ;  /* 0x01810000f370783b */ /* 0x000fe20000000200 */
[----:B------:R-:W-:-:S03]  /*2790*/  PLOP3.LUT P0, PT, PT, PT, UP0, 0x80, 0x0 ;  /* 0x000000000000781c */ /* 0x000fc60003f0f008 */
[----:B------:R-:W-:Y:S01]  /*27a0*/  IMAD.IADD R244, R249, 0x1, R0 ;  /* 0x00000001f9f47824 */ /* 0x000fe200078e0200 */
[C---:B------:R-:W-:Y:S01]  /*27b0*/  HMMA.16816.F32 R84, R88.reuse, R46, R84 ;  /* 0x0000002e5854723c */ /* 0x040fe20000001854 */
[----:B------:R-:W-:Y:S01]  /*27c0*/  IMAD.IADD R234, R0, 0x1, R248 ;  /* 0x0000000100ea7824 */ /* 0x000fe200078e02f8 */
[----:B------:R-:W0:Y:S04]  /*27d0*/  LDGDEPBAR ;  /* 0x00000000000079af */ /* 0x000e280000000000 */
[----:B------:R-:W-:Y:S02]  /*27e0*/  LDSM.16.M88.4 R44, [R244+0xc900] ;  /* 0x00c90000f42c783b */ /* 0x000fe40000000200 */
[----:B------:R-:W-:Y:S02]  /*27f0*/  HMMA.16816.F32 R52, R88, R98, R52 ;  /* 0x000000625834723c */ /* 0x000fe40000001834 */
[----:B------:R-:W-:Y:S04]  /*2800*/  LDSM.16.M88.4 R40, [R244+0xd100] ;  /* 0x00d10000f428783b */ /* 0x000fe80000000200 */
[----:B---3--:R-:W3:Y:S02]  /*2810*/  LDSM.16.M88.4 R20, [R245+0x18100] ;  /* 0x01810000f514783b */ /* 0x008ee40000000200 */
[C---:B--2---:R-:W-:Y:S02]  /*2820*/  HMMA.16816.F32 R16, R12.reuse, R100, RZ ;  /* 0x000000640c10723c */ /* 0x044fe400000018ff */
[----:B-1----:R-:W1:Y:S04]  /*2830*/  LDSM.16.M88.4 R48, [R244+0xc100] ;  /* 0x00c10000f430783b */ /* 0x002e680000000200 */
[----:B------:R-:W2:Y:S02]  /*2840*/  LDSM.16.M88.4 R36, [R244+0xd900] ;  /* 0x00d90000f424783b */ /* 0x000ea40000000200 */
[----:B------:R-:W-:Y:S02]  /*2850*/  HMMA.16816.F32 R12, R12, R102, RZ ;  /* 0x000000660c0c723c */ /* 0x000fe400000018ff */
[----:B------:R-:W4:Y:S04]  /*2860*/  LDSM.16.M88.4 R24, [R244+0xe100] ;  /* 0x00e10000f418783b */ /* 0x000f280000000200 */
[----:B------:R-:W5:Y:S04]  /*2870*/  LDSM.16.M88.4 R116, [R244+0xe900] ;  /* 0x00e90000f474783b */ /* 0x000f680000000200 */
[----:B------:R-:W1:Y:S04]  /*2880*/  LDSM.16.M88.4 R104, [R234+0x800] ;  /* 0x00080000ea68783b */ /* 0x000e680000000200 */
[----:B------:R-:W1:Y:S02]  /*2890*/  LDSM.16.M88.4 R100, [R234+0x1000] ;  /* 0x00100000ea64783b */ /* 0x000e640000000200 */
[C---:B------:R-:W-:Y:S02]  /*28a0*/  HMMA.16816.F32 R16, R88.reuse, R92, R16 ;  /* 0x0000005c5810723c */ /* 0x040fe40000001810 */
[----:B------:R-:W-:Y:S04]  /*28b0*/  LDSM.16.M88.4 R108, [R234] ;  /* 0x00000000ea6c783b */ /* 0x000fe80000000200 */
[----:B------:R-:W-:Y:S02]  /*28c0*/  LDSM.16.M88.4 R96, [R234+0x1800] ;  /* 0x00180000ea60783b */ /* 0x000fe40000000200 */
[----:B------:R-:W-:Y:S02]  /*28d0*/  HMMA.16816.F32 R12, R88, R94, R12 ;  /* 0x0000005e580c723c */ /* 0x000fe4000000180c */
[----:B------:R-:W2:Y:S04]  /*28e0*/  LDSM.16.M88.4 R92, [R234+0x2000] ;  /* 0x00200000ea5c783b */ /* 0x000ea80000000200 */
[----:B------:R-:W-:Y:S02]  /*28f0*/  LDSM.16.M88.4 R88, [R234+0x2800] ;  /* 0x00280000ea58783b */ /* 0x000fe40000000200 */
[C---:B---3--:R-:W-:Y:S08]  /*2900*/  HMMA.16816.F32 R80, R20.reuse, R44, R80 ;  /* 0x0000002c1450723c */ /* 0x048ff00000001850 */
[C---:B------:R-:W-:Y:S01]  /*2910*/  HMMA.16816.F32 R76, R20.reuse, R46, R76 ;  /* 0x0000002e144c723c */ /* 0x040fe2000000184c */
[----:B------:R-:W-:Y:S07]  /*2920*/  LDSM.16.M88.4 R44, [R249+0xf100] ;  /* 0x00f10000f92c783b */ /* 0x000fee0000000200 */
[C---:B------:R-:W-:Y:S08]  /*2930*/  HMMA.16816.F32 R72, R20.reuse, R40, R72 ;  /* 0x000000281448723c */ /* 0x040ff00000001848 */
[C---:B------:R-:W-:Y:S01]  /*2940*/  HMMA.16816.F32 R68, R20.reuse, R42, R68 ;  /* 0x0000002a1444723c */ /* 0x040fe20000001844 */
[----:B------:R-:W-:Y:S07]  /*2950*/  LDSM.16.M88.4 R40, [R249+0xf900] ;  /* 0x00f90000f928783b */ /* 0x000fee0000000200 */
[C---:B-1----:R-:W-:Y:S08]  /*2960*/  HMMA.16816.F32 R8, R20.reuse, R48, R8 ;  /* 0x000000301408723c */ /* 0x042ff00000001808 */
[C---:B------:R-:W-:Y:S01]  /*2970*/  HMMA.16816.F32 R84, R20.reuse, R50, R84 ;  /* 0x000000321454723c */ /* 0x040fe20000001854 */
[----:B------:R-:W1:Y:S07]  /*2980*/  LDSM.16.M88.4 R48, [R250+0x1c100] ;  /* 0x01c10000fa30783b */ /* 0x000e6e0000000200 */
[C---:B--2---:R-:W-:Y:S08]  /*2990*/  HMMA.16816.F32 R64, R20.reuse, R36, R64 ;  /* 0x000000241440723c */ /* 0x044ff00000001840 */
[C---:B------:R-:W-:Y:S01]  /*29a0*/  HMMA.16816.F32 R60, R20.reuse, R38, R60 ;  /* 0x00000026143c723c */ /* 0x040fe2000000183c */
[----:B------:R-:W2:Y:S07]  /*29b0*/  LDSM.16.M88.4 R36, [R249+0x10100] ;  /* 0x01010000f924783b */ /* 0x000eae0000000200 */
[C---:B----4-:R-:W-:Y:S08]  /*29c0*/  HMMA.16816.F32 R56, R20.reuse, R24, R56 ;  /* 0x000000181438723c */ /* 0x050ff00000001838 */
[C---:B------:R-:W-:Y:S01]  /*29d0*/  HMMA.16816.F32 R52, R20.reuse, R26, R52 ;  /* 0x0000001a1434723c */ /* 0x040fe20000001834 */
[----:B------:R-:W3:Y:S07]  /*29e0*/  LDSM.16.M88.4 R24, [R249+0x10900] ;  /* 0x01090000f918783b */ /* 0x000eee0000000200 */
[C---:B-----5:R-:W-:Y:S08]  /*29f0*/  HMMA.16816.F32 R16, R20.reuse, R116, R16 ;  /* 0x000000741410723c */ /* 0x060ff00000001810 */
[----:B------:R-:W-:Y:S01]  /*2a00*/  HMMA.16816.F32 R12, R20, R118, R12 ;  /* 0x00000076140c723c */ /* 0x000fe2000000180c */
[----:B------:R-:W4:Y:S07]  /*2a10*/  LDSM.16.M88.4 R20, [R249+0x11100] ;  /* 0x01110000f914783b */ /* 0x000f2e0000000200 */
[C---:B------:R-:W-:Y:S08]  /*2a20*/  HMMA.16816.F32 R80, R112.reuse, R104, R80 ;  /* 0x000000687050723c */ /* 0x040ff00000001850 */
[C---:B------:R-:W-:Y:S01]  /*2a30*/  HMMA.16816.F32 R76, R112.reuse, R106, R76 ;  /* 0x0000006a704c723c */ /* 0x040fe2000000184c */
[----:B------:R-:W-:Y:S07]  /*2a40*/  LDSM.16.M88.4 R104, [R244+0x10100] ;  /* 0x01010000f468783b */ /* 0x000fee0000000200 */
[C---:B------:R-:W-:Y:S08]  /*2a50*/  HMMA.16816.F32 R72, R112.reuse, R100, R72 ;  /* 0x000000647048723c */ /* 0x040ff00000001848 */
[C---:B------:R-:W-:Y:S01]  /*2a60*/  HMMA.16816.F32 R68, R112.reuse, R102, R68 ;  /* 0x000000667044723c */ /* 0x040fe20000001844 */
[----:B------:R-:W-:Y:S07]  /*2a70*/  LDSM.16.M88.4 R100, [R244+0x10900] ;  /* 0x01090000f464783b */ /* 0x000fee0000000200 */
[C---:B------:R-:W-:Y:S08]  /*2a80*/  HMMA.16816.F32 R56, R112.reuse, R92, R56 ;  /* 0x0000005c7038723c */ /* 0x040ff00000001838 */
[C---:B------:R-:W-:Y:S01]  /*2a90*/  HMMA.16816.F32 R52, R112.reuse, R94, R52 ;  /* 0x0000005e7034723c */ /* 0x040fe20000001834 */
[----:B------:R-:W5:Y:S07]  /*2aa0*/  LDSM.16.M88.4 R92, [R249+0x11900] ;  /* 0x01190000f95c783b */ /* 0x000f6e0000000200 */
[C---:B------:R-:W-:Y:S08]  /*2ab0*/  HMMA.16816.F32 R8, R112.reuse, R108, R8 ;  /* 0x0000006c7008723c */ /* 0x040ff00000001808 */
[C---:B------:R-:W-:Y:S01]  /*2ac0*/  HMMA.16816.F32 R84, R112.reuse, R110, R84 ;  /* 0x0000006e7054723c */ /* 0x040fe20000001854 */
[----:B------:R-:W-:Y:S07]  /*2ad0*/  LDSM.16.M88.4 R108, [R244+0xf900] ;  /* 0x00f90000f46c783b */ /* 0x000fee0000000200 */
[C---:B------:R-:W-:Y:S08]  /*2ae0*/  HMMA.16816.F32 R64, R112.reuse, R96, R64 ;  /* 0x000000607040723c */ /* 0x040ff00000001840 */
[----:B------:R-:W-:Y:S01]  /*2af0*/  HMMA.16816.F32 R60, R112, R98, R60 ;  /* 0x00000062703c723c */ /* 0x000fe2000000183c */
[----:B------:R-:W-:Y:S07]  /*2b00*/  LDSM.16.M88.4 R96, [R248+0x5000] ;  /* 0x00500000f860783b */ /* 0x000fee0000000200 */
[C---:B-1----:R-:W-:Y:S08]  /*2b10*/  HMMA.16816.F32 R80, R48.reuse, R40, R80 ;  /* 0x000000283050723c */ /* 0x042ff00000001850 */
[C---:B------:R-:W-:Y:S01]  /*2b20*/  HMMA.16816.F32 R76, R48.reuse, R42, R76 ;  /* 0x0000002a304c723c */ /* 0x040fe2000000184c */
[----:B------:R-:W-:Y:S07]  /*2b30*/  LDSM.16.M88.4 R40, [R246+0x1c100] ;  /* 0x01c10000f628783b */ /* 0x000fee0000000200 */
[C---:B--2---:R-:W-:Y:S08]  /*2b40*/  HMMA.16816.F32 R72, R48.reuse, R36, R72 ;  /* 0x000000243048723c */ /* 0x044ff00000001848 */
[----:B------:R-:W-:Y:S01]  /*2b50*/  HMMA.16816.F32 R68, R48, R38, R68 ;  /* 0x000000263044723c */ /* 0x000fe20000001844 */
[----:B------:R-:W1:Y:S07]  /*2b60*/  LDSM.16.M88.4 R36, [R248+0x3000] ;  /* 0x00300000f824783b */ /* 0x000e6e0000000200 */
[C---:B------:R-:W-:Y:S08]  /*2b70*/  HMMA.16816.F32 R16, R112.reuse, R88, R16 ;  /* 0x000000587010723c */ /* 0x040ff00000001810 */
[----:B------:R-:W-:Y:S01]  /*2b80*/  HMMA.16816.F32 R12, R112, R90, R12 ;  /* 0x0000005a700c723c */ /* 0x000fe2000000180c */
[----:B------:R-:W-:Y:S04]  /*2b90*/  LDSM.16.M88.4 R88, [R248+0x5800] ;  /* 0x00580000f858783b */ /* 0x000fe80000000200 */
[----:B------:R-:W-:Y:S03]  /*2ba0*/  LDSM.16.M88.4 R112, [R244+0x11900] ;  /* 0x01190000f470783b */ /* 0x000fe60000000200 */
[C---:B------:R-:W-:Y:S08]  /*2bb0*/  HMMA.16816.F32 R8, R48.reuse, R44, R8 ;  /* 0x0000002c3008723c */ /* 0x040ff00000001808 */
[C---:B------:R-:W-:Y:S01]  /*2bc0*/  HMMA.16816.F32 R84, R48.reuse, R46, R84 ;  /* 0x0000002e3054723c */ /* 0x040fe20000001854 */
[----:B------:R-:W-:Y:S07]  /*2bd0*/  LDSM.16.M88.4 R44, [R248+0x4000] ;  /* 0x00400000f82c783b */ /* 0x000fee0000000200 */
[C---:B---3--:R-:W-:Y:S08]  /*2be0*/  HMMA.16816.F32 R64, R48.reuse, R24, R64 ;  /* 0x000000183040723c */ /* 0x048ff00000001840 */
[C---:B------:R-:W-:Y:S01]  /*2bf0*/  HMMA.16816.F32 R60, R48.reuse, R26, R60 ;  /* 0x0000001a303c723c */ /* 0x040fe2000000183c */
[----:B------:R-:W2:Y:S07]  /*2c00*/  LDSM.16.M88.4 R24, [R248+0x3800] ;  /* 0x00380000f818783b */ /* 0x000eae0000000200 */
[C---:B----4-:R-:W-:Y:S08]  /*2c10*/  HMMA.16816.F32 R56, R48.reuse, R20, R56 ;  /* 0x000000143038723c */ /* 0x050ff00000001838 */
[C---:B------:R-:W-:Y:S01]  /*2c20*/  HMMA.16816.F32 R52, R48.reuse, R22, R52 ;  /* 0x000000163034723c */ /* 0x040fe20000001834 */
[----:B------:R-:W3:Y:S07]  /*2c30*/  LDSM.16.M88.4 R20, [R248+0x4800] ;  /* 0x00480000f814783b */ /* 0x000eee0000000200 */
[C---:B-----5:R-:W-:Y:S08]  /*2c40*/  HMMA.16816.F32 R16, R48.reuse, R92, R16 ;  /* 0x0000005c3010723c */ /* 0x060ff00000001810 */
[----:B------:R-:W-:Y:S01]  /*2c50*/  HMMA.16816.F32 R92, R48, R94, R12 ;  /* 0x0000005e305c723c */ /* 0x000fe2000000180c */
[----:B------:R-:W-:Y:S04]  /*2c60*/  LDSM.16.M88.4 R48, [R245+0x1c100] ;  /* 0x01c10000f530783b */ /* 0x000fe80000000200 */
[----:B------:R-:W4:Y:S03]  /*2c70*/  LDSM.16.M88.4 R12, [R244+0xf100] ;  /* 0x00f10000f40c783b */ /* 0x000f260000000200 */
[C---:B-1----:R-:W-:Y:S08]  /*2c80*/  HMMA.16816.F32 R8, R40.reuse, R36, R8 ;  /* 0x000000242808723c */ /* 0x042ff00000001808 */
[C---:B------:R-:W-:Y:S01]  /*2c90*/  HMMA.16816.F32 R84, R40.reuse, R38, R84 ;  /* 0x000000262854723c */ /* 0x040fe20000001854 */
[----:B------:R-:W1:Y:S07]  /*2ca0*/  LDSM.16.M88.4 R36, [R244+0x11100] ;  /* 0x01110000f424783b */ /* 0x000e6e0000000200 */
[C---:B--2---:R-:W-:Y:S08]  /*2cb0*/  HMMA.16816.F32 R80, R40.reuse, R24, R80 ;  /* 0x000000182850723c */ /* 0x044ff00000001850 */
[C---:B------:R-:W-:Y:S01]  /*2cc0*/  HMMA.16816.F32 R76, R40.reuse, R26, R76 ;  /* 0x0000001a284c723c */ /* 0x040fe2000000184c */
[----:B------:R-:W-:Y:S07]  /*2cd0*/  LDSM.16.M88.4 R24, [R243+0x1c100] ;  /* 0x01c10000f318783b */ /* 0x000fee0000000200 */
[C---:B---3--:R-:W-:Y:S08]  /*2ce0*/  HMMA.16816.F32 R64, R40.reuse, R20, R64 ;  /* 0x000000142840723c */ /* 0x048ff00000001840 */
[C---:B------:R-:W-:Y:S01]  /*2cf0*/  HMMA.16816.F32 R60, R40.reuse, R22, R60 ;  /* 0x00000016283c723c */ /* 0x040fe2000000183c */
[----:B------:R-:W2:Y:S07]  /*2d00*/  LDSM.16.M88.4 R20, [R234+0x3000] ;  /* 0x00300000ea14783b */ /* 0x000eae0000000200 */
[C---:B------:R-:W-:Y:S08]  /*2d10*/  HMMA.16816.F32 R56, R40.reuse, R96, R56 ;  /* 0x000000602838723c */ /* 0x040ff00000001838 */
[C---:B------:R-:W-:Y:S01]  /*2d20*/  HMMA.16816.F32 R52, R40.reuse, R98, R52 ;  /* 0x000000622834723c */ /* 0x040fe20000001834 */
[----:B------:R-:W-:Y:S07]  /*2d30*/  LDSM.16.M88.4 R96, [R249+0x13100] ;  /* 0x01310000f960783b */ /* 0x000fee0000000200 */
[C---:B------:R-:W-:Y:S08]  /*2d40*/  HMMA.16816.F32 R72, R40.reuse, R44, R72 ;  /* 0x0000002c2848723c */ /* 0x040ff00000001848 */
[C---:B------:R-:W-:Y:S01]  /*2d50*/  HMMA.16816.F32 R68, R40.reuse, R46, R68 ;  /* 0x0000002e2844723c */ /* 0x040fe20000001844 */
[----:B------:R-:W-:Y:S07]  /*2d60*/  LDSM.16.M88.4 R44, [R234+0x5000] ;  /* 0x00500000ea2c783b */ /* 0x000fee0000000200 */
[C---:B------:R-:W-:Y:S08]  /*2d70*/  HMMA.16816.F32 R16, R40.reuse, R88, R16 ;  /* 0x000000582810723c */ /* 0x040ff00000001810 */
[----:B------:R-:W-:Y:S01]  /*2d80*/  HMMA.16816.F32 R92, R40, R90, R92 ;  /* 0x0000005a285c723c */ /* 0x000fe2000000185c */
[----:B------:R-:W3:Y:S04]  /*2d90*/  LDSM.16.M88.4 R40, [R234+0x3800] ;  /* 0x00380000ea28783b */ /* 0x000ee80000000200 */
[----:B------:R-:W-:Y:S03]  /*2da0*/  LDSM.16.M88.4 R88, [R234+0x5800] ;  /* 0x00580000ea58783b */ /* 0x000fe60000000200 */
[C---:B----4-:R-:W-:Y:S08]  /*2db0*/  HMMA.16816.F32 R8, R48.reuse, R12, R8 ;  /* 0x0000000c3008723c */ /* 0x050ff00000001808 */
[C---:B------:R-:W-:Y:S01]  /*2dc0*/  HMMA.16816.F32 R84, R48.reuse, R14, R84 ;  /* 0x0000000e3054723c */ /* 0x040fe20000001854 */
[----:B------:R-:W-:Y:S07]  /*2dd0*/  LDSM.16.M88.4 R12, [R234+0x4800] ;  /* 0x00480000ea0c783b */ /* 0x000fee0000000200 */
[C---:B-1----:R-:W-:Y:S08]  /*2de0*/  HMMA.16816.F32 R56, R48.reuse, R36, R56 ;  /* 0x000000243038723c */ /* 0x042ff00000001838 */
[C---:B------:R-:W-:Y:S01]  /*2df0*/  HMMA.16816.F32 R52, R48.reuse, R38, R52 ;  /* 0x000000263034723c */ /* 0x040fe20000001834 */
[----:B------:R-:W1:Y:S07]  /*2e00*/  LDSM.16.M88.4 R36, [R234+0x4000] ;  /* 0x00400000ea24783b */ /* 0x000e6e0000000200 */
        /* <DEDUP_REMOVED lines=11> */
[----:B------:R-:W-:Y:S07]  /*2ec0*/  LDSM.16.M88.4 R48, [R250+0x20100] ;  /* 0x02010000fa30783b */ /* 0x000fee0000000200 */
[C---:B--2---:R-:W-:Y:S08]  /*2ed0*/  HMMA.16816.F32 R8, R24.reuse, R20, R8 ;  /* 0x000000141808723c */ /* 0x044ff00000001808 */
[C---:B------:R-:W-:Y:S01]  /*2ee0*/  HMMA.16816.F32 R84, R24.reuse, R22, R84 ;  /* 0x000000161854723c */ /* 0x040fe20000001854 */
[----:B------:R-:W2:Y:S07]  /*2ef0*/  LDSM.16.M88.4 R20, [R249+0x12100] ;  /* 0x01210000f914783b */ /* 0x000eae0000000200 */
[C---:B---3--:R-:W-:Y:S08]  /*2f00*/  HMMA.16816.F32 R80, R24.reuse, R40, R80 ;  /* 0x000000281850723c */ /* 0x048ff00000001850 */
[C---:B------:R-:W-:Y:S01]  /*2f10*/  HMMA.16816.F32 R76, R24.reuse, R42, R76 ;  /* 0x0000002a184c723c */ /* 0x040fe2000000184c */
[----:B------:R-:W3:Y:S07]  /*2f20*/  LDSM.16.M88.4 R40, [R249+0x13900] ;  /* 0x01390000f928783b */ /* 0x000eee0000000200 */
[C---:B-1----:R-:W-:Y:S08]  /*2f30*/  HMMA.16816.F32 R72, R24.reuse, R36, R72 ;  /* 0x000000241848723c */ /* 0x042ff00000001848 */
[C---:B------:R-:W-:Y:S01]  /*2f40*/  HMMA.16816.F32 R68, R24.reuse, R38, R68 ;  /* 0x000000261844723c */ /* 0x040fe20000001844 */
[----:B------:R-:W-:Y:S07]  /*2f50*/  LDSM.16.M88.4 R36, [R246+0x20100] ;  /* 0x02010000f624783b */ /* 0x000fee0000000200 */
[C---:B------:R-:W-:Y:S08]  /*2f60*/  HMMA.16816.F32 R64, R24.reuse, R12, R64 ;  /* 0x0000000c1840723c */ /* 0x040ff00000001840 */
[C---:B------:R-:W-:Y:S01]  /*2f70*/  HMMA.16816.F32 R60, R24.reuse, R14, R60 ;  /* 0x0000000e183c723c */ /* 0x040fe2000000183c */
[----:B------:R-:W1:Y:S07]  /*2f80*/  LDSM.16.M88.4 R12, [R248+0x6000] ;  /* 0x00600000f80c783b */ /* 0x000e6e0000000200 */
[C---:B------:R-:W-:Y:S01]  /*2f90*/  HMMA.16816.F32 R112, R24.reuse, R44, R56 ;  /* 0x0000002c1870723c */ /* 0x040fe20000001838 */
[----:B------:R-:W4:Y:S07]  /*2fa0*/  LDSM.16.M88.4 R56, [R248+0x6800] ;  /* 0x00680000f838783b */ /* 0x000f2e0000000200 */
[C---:B------:R-:W-:Y:S01]  /*2fb0*/  HMMA.16816.F32 R52, R24.reuse, R46, R52 ;  /* 0x0000002e1834723c */ /* 0x040fe20000001834 */
[----:B------:R-:W-:Y:S07]  /*2fc0*/  LDSM.16.M88.4 R44, [R248+0x7000] ;  /* 0x00700000f82c783b */ /* 0x000fee0000000200 */
[C---:B------:R-:W-:Y:S08]  /*2fd0*/  HMMA.16816.F32 R16, R24.reuse, R88, R16 ;  /* 0x000000581810723c */ /* 0x040ff00000001810 */
[----:B------:R-:W-:Y:S01]  /*2fe0*/  HMMA.16816.F32 R92, R24, R90, R92 ;  /* 0x0000005a185c723c */ /* 0x000fe2000000185c */
[----:B------:R-:W5:Y:S04]  /*2ff0*/  LDSM.16.M88.4 R24, [R248+0x7800] ;  /* 0x00780000f818783b */ /* 0x000f680000000200 */
[----:B------:R-:W-:Y:S03]  /*3000*/  LDSM.16.M88.4 R88, [R245+0x20100] ;  /* 0x02010000f558783b */ /* 0x000fe60000000200 */
[C---:B--2---:R-:W-:Y:S08]  /*3010*/  HMMA.16816.F32 R8, R48.reuse, R20, R8 ;  /* 0x000000143008723c */ /* 0x044ff00000001808 */
[C---:B------:R-:W-:Y:S01]  /*3020*/  HMMA.16816.F32 R84, R48.reuse, R22, R84 ;  /* 0x000000163054723c */ /* 0x040fe20000001854 */
[----:B------:R-:W2:Y:S07]  /*3030*/  LDSM.16.M88.4 R20, [R248+0x8000] ;  /* 0x00800000f814783b */ /* 0x000eae0000000200 */
[C---:B------:R-:W-:Y:S08]  /*3040*/  HMMA.16816.F32 R80, R48.reuse, R100, R80 ;  /* 0x000000643050723c */ /* 0x040ff00000001850 */
[C---:B------:R-:W-:Y:S01]  /*3050*/  HMMA.16816.F32 R76, R48.reuse, R102, R76 ;  /* 0x00000066304c723c */ /* 0x040fe2000000184c */
[----:B------:R-:W1:Y:S07]  /*3060*/  LDSM.16.M88.4 R100, [R248+0x8800] ;  /* 0x00880000f864783b */ /* 0x000e6e0000000200 */
[C---:B------:R-:W-:Y:S08]  /*3070*/  HMMA.16816.F32 R72, R48.reuse, R96, R72 ;  /* 0x000000603048723c */ /* 0x040ff00000001848 */
[C---:B------:R-:W-:Y:S08]  /*3080*/  HMMA.16816.F32 R68, R48.reuse, R98, R68 ;  /* 0x000000623044723c */ /* 0x040ff00000001844 */
[C---:B---3--:R-:W-:Y:S01]  /*3090*/  HMMA.16816.F32 R96, R48.reuse, R40, R64 ;  /* 0x000000283060723c */ /* 0x048fe20000001840 */
[----:B------:R-:W3:Y:S07]  /*30a0*/  LDSM.16.M88.4 R64, [R244+0x12100] ;  /* 0x01210000f440783b */ /* 0x000eee0000000200 */
[C---:B------:R-:W-:Y:S01]  /*30b0*/  HMMA.16816.F32 R60, R48.reuse, R42, R60 ;  /* 0x0000002a303c723c */ /* 0x040fe2000000183c */
[----:B------:R-:W2:Y:S07]  /*30c0*/  LDSM.16.M88.4 R40, [R244+0x13900] ;  /* 0x01390000f428783b */ /* 0x000eae0000000200 */
[C---:B------:R-:W-:Y:S08]  /*30d0*/  HMMA.16816.F32 R112, R48.reuse, R108, R112 ;  /* 0x0000006c3070723c */ /* 0x040ff00000001870 */
[C---:B------:R-:W-:Y:S08]  /*30e0*/  HMMA.16816.F32 R52, R48.reuse, R110, R52 ;  /* 0x0000006e3034723c */ /* 0x040ff00000001834 */
[C---:B------:R-:W-:Y:S08]  /*30f0*/  HMMA.16816.F32 R16, R48.reuse, R104, R16 ;  /* 0x000000683010723c */ /* 0x040ff00000001810 */
[----:B------:R-:W-:Y:S01]  /*3100*/  HMMA.16816.F32 R92, R48, R106, R92 ;  /* 0x0000006a305c723c */ /* 0x000fe2000000185c */
[----:B------:R-:W2:Y:S04]  /*3110*/  LDSM.16.M88.4 R104, [R244+0x12900] ;  /* 0x01290000f468783b */ /* 0x000ea80000000200 */
[----:B------:R-:W-:Y:S03]  /*3120*/  LDSM.16.M88.4 R48, [R244+0x13100] ;  /* 0x01310000f430783b */ /* 0x000fe60000000200 */
[C---:B-1----:R-:W-:Y:S08]  /*3130*/  HMMA.16816.F32 R8, R36.reuse, R12, R8 ;  /* 0x0000000c2408723c */ /* 0x042ff00000001808 */
[C---:B------:R-:W-:Y:S01]  /*3140*/  HMMA.16816.F32 R84, R36.reuse, R14, R84 ;  /* 0x0000000e2454723c */ /* 0x040fe20000001854 */
[----:B------:R-:W1:Y:S07]  /*3150*/  LDSM.16.M88.4 R12, [R244+0x14100] ;  /* 0x01410000f40c783b */ /* 0x000e6e0000000200 */
[C---:B----4-:R-:W-:Y:S08]  /*3160*/  HMMA.16816.F32 R80, R36.reuse, R56, R80 ;  /* 0x000000382450723c */ /* 0x050ff00000001850 */
[C---:B------:R-:W-:Y:S01]  /*3170*/  HMMA.16816.F32 R76, R36.reuse, R58, R76 ;  /* 0x0000003a244c723c */ /* 0x040fe2000000184c */
[----:B------:R-:W4:Y:S07]  /*3180*/  LDSM.16.M88.4 R56, [R244+0x14900] ;  /* 0x01490000f438783b */ /* 0x000f2e0000000200 */
[C---:B-----5:R-:W-:Y:S08]  /*3190*/  HMMA.16816.F32 R96, R36.reuse, R24, R96 ;  /* 0x000000182460723c */ /* 0x060ff00000001860 */
[C---:B------:R-:W-:Y:S01]  /*31a0*/  HMMA.16816.F32 R60, R36.reuse, R26, R60 ;  /* 0x0000001a243c723c */ /* 0x040fe2000000183c */
[----:B------:R-:W-:Y:S07]  /*31b0*/  LDSM.16.M88.4 R24, [R243+0x20100] ;  /* 0x02010000f318783b */ /* 0x000fee0000000200 */
[C---:B--2---:R-:W-:Y:S08]  /*31c0*/  HMMA.16816.F32 R112, R36.reuse, R20, R112 ;  /* 0x000000142470723c */ /* 0x044ff00000001870 */
[C---:B------:R-:W-:Y:S01]  /*31d0*/  HMMA.16816.F32 R52, R36.reuse, R22, R52 ;  /* 0x000000162434723c */ /* 0x040fe20000001834 */
[----:B------:R-:W2:Y:S07]  /*31e0*/  LDSM.16.M88.4 R20, [R234+0x6000] ;  /* 0x00600000ea14783b */ /* 0x000eae0000000200 */
[C---:B------:R-:W-:Y:S08]  /*31f0*/  HMMA.16816.F32 R16, R36.reuse, R100, R16 ;  /* 0x000000642410723c */ /* 0x040ff00000001810 */
[C---:B------:R-:W-:Y:S08]  /*3200*/  HMMA.16816.F32 R72, R36.reuse, R44, R72 ;  /* 0x0000002c2448723c */ /* 0x040ff00000001848 */
[C---:B------:R-:W-:Y:S01]  /*3210*/  HMMA.16816.F32 R68, R36.reuse, R46, R68 ;  /* 0x0000002e2444723c */ /* 0x040fe20000001844 */
[----:B------:R-:W-:Y:S07]  /*3220*/  LDSM.16.M88.4 R44, [R234+0x7000] ;  /* 0x00700000ea2c783b */ /* 0x000fee0000000200 */
[----:B------:R-:W-:Y:S01]  /*3230*/  HMMA.16816.F32 R92, R36, R102, R92 ;  /* 0x00000066245c723c */ /* 0x000fe2000000185c */
[----:B------:R-:W5:Y:S04]  /*3240*/  LDSM.16.M88.4 R36, [R234+0x6800] ;  /* 0x00680000ea24783b */ /* 0x000f680000000200 */
[----:B------:R-:W-:Y:S03]  /*3250*/  LDSM.16.M88.4 R100, [R234+0x8800] ;  /* 0x00880000ea64783b */ /* 0x000fe60000000200 */
[C---:B---3--:R-:W-:Y:S08]  /*3260*/  HMMA.16816.F32 R8, R88.reuse, R64, R8 ;  /* 0x000000405808723c */ /* 0x048ff00000001808 */
[C---:B------:R-:W-:Y:S01]  /*3270*/  HMMA.16816.F32 R84, R88.reuse, R66, R84 ;  /* 0x000000425854723c */ /* 0x040fe20000001854 */
[----:B------:R-:W-:Y:S07]  /*3280*/  LDSM.16.M88.4 R64, [R244+0x15100] ;  /* 0x01510000f440783b */ /* 0x000fee0000000200 */
[C---:B------:R-:W-:Y:S08]  /*3290*/  HMMA.16816.F32 R96, R88.reuse, R40, R96 ;  /* 0x000000285860723c */ /* 0x040ff00000001860 */
[C---:B------:R-:W-:Y:S08]  /*32a0*/  HMMA.16816.F32 R60, R88.reuse, R42, R60 ;  /* 0x0000002a583c723c */ /* 0x040ff0000000183c */
[C---:B------:R-:W-:Y:S08]  /*32b0*/  HMMA.16816.F32 R80, R88.reuse, R104, R80 ;  /* 0x000000685850723c */ /* 0x040ff00000001850 */
[C---:B------:R-:W-:Y:S01]  /*32c0*/  HMMA.16816.F32 R76, R88.reuse, R106, R76 ;  /* 0x0000006a584c723c */ /* 0x040fe2000000184c */
[----:B------:R-:W-:Y:S07]  /*32d0*/  LDSM.16.M88.4 R104, [R243+0x24100] ;  /* 0x02410000f368783b */ /* 0x000fee0000000200 */
[C---:B-1----:R-:W-:Y:S08]  /*32e0*/  HMMA.16816.F32 R112, R88.reuse, R12, R112 ;  /* 0x0000000c5870723c */ /* 0x042ff00000001870 */
[C---:B------:R-:W-:Y:S01]  /*32f0*/  HMMA.16816.F32 R52, R88.reuse, R14, R52 ;  /* 0x0000000e5834723c */ /* 0x040fe20000001834 */
[----:B------:R-:W-:Y:S07]  /*3300*/  LDSM.16.M88.4 R12, [R249+0x15100] ;  /* 0x01510000f90c783b */ /* 0x000fee0000000200 */
[C---:B----4-:R-:W-:Y:S01]  /*3310*/  HMMA.16816.F32 R40, R88.reuse, R56, R16 ;  /* 0x000000385828723c */ /* 0x050fe20000001810 */
[----:B------:R-:W1:Y:S07]  /*3320*/  LDSM.16.M88.4 R16, [R250+0x24100] ;  /* 0x02410000fa10783b */ /* 0x000e6e0000000200 */
[C---:B------:R-:W-:Y:S08]  /*3330*/  HMMA.16816.F32 R72, R88.reuse, R48, R72 ;  /* 0x000000305848723c */ /* 0x040ff00000001848 */
[C---:B------:R-:W-:Y:S08]  /*3340*/  HMMA.16816.F32 R68, R88.reuse, R50, R68 ;  /* 0x000000325844723c */ /* 0x040ff00000001844 */
[----:B------:R-:W-:Y:S01]  /*3350*/  HMMA.16816.F32 R92, R88, R58, R92 ;  /* 0x0000003a585c723c */ /* 0x000fe2000000185c */
[----:B------:R-:W3:Y:S07]  /*3360*/  LDSM.16.M88.4 R56, [R249+0x15900] ;  /* 0x01590000f938783b */ /* 0x000eee0000000200 */
[C---:B--2---:R-:W-:Y:S01]  /*3370*/  HMMA.16816.F32 R48, R24.reuse, R20, R8 ;  /* 0x000000141830723c */ /* 0x044fe20000001808 */
[----:B------:R-:W-:Y:S07]  /*3380*/  LDSM.16.M88.4 R8, [R248+0x9000] ;  /* 0x00900000f808783b */ /* 0x000fee0000000200 */
[C---:B------:R-:W-:Y:S01]  /*3390*/  HMMA.16816.F32 R84, R24.reuse, R22, R84 ;  /* 0x000000161854723c */ /* 0x040fe20000001854 */
[----:B------:R-:W2:Y:S07]  /*33a0*/  LDSM.16.M88.4 R20, [R246+0x24100] ;  /* 0x02410000f614783b */ /* 0x000eae0000000200 */
[C---:B-----5:R-:W-:Y:S08]  /*33b0*/  HMMA.16816.F32 R80, R24.reuse, R36, R80 ;  /* 0x000000241850723c */ /* 0x060ff00000001850 */
[----:B------:R-:W-:Y:S01]  /*33c0*/  HMMA.16816.F32 R76, R24, R38, R76 ;  /* 0x00000026184c723c */ /* 0x000fe2000000184c */
[----:B------:R-:W4:Y:S07]  /*33d0*/  LDSM.16.M88.4 R36, [R234+0x7800] ;  /* 0x00780000ea24783b */ /* 0x000f2e0000000200 */
[C---:B-1----:R-:W-:Y:S08]  /*33e0*/  HMMA.16816.F32 R48, R16.reuse, R12, R48 ;  /* 0x0000000c1030723c */ /* 0x042ff00000001830 */
[----:B------:R-:W-:Y:S01]  /*33f0*/  HMMA.16816.F32 R84, R16, R14, R84 ;  /* 0x0000000e1054723c */ /* 0x000fe20000001854 */
[----:B------:R-:W1:Y:S07]  /*3400*/  LDSM.16.M88.4 R12, [R248+0x9800] ;  /* 0x00980000f80c783b */ /* 0x000e6e0000000200 */
[C---:B------:R-:W-:Y:S01]  /*3410*/  HMMA.16816.F32 R88, R24.reuse, R44, R72 ;  /* 0x0000002c1858723c */ /* 0x040fe20000001848 */
[----:B------:R-:W-:Y:S07]  /*3420*/  LDSM.16.M88.4 R72, [R245+0x24100] ;  /* 0x02410000f548783b */ /* 0x000fee0000000200 */
[----:B------:R-:W-:Y:S01]  /*3430*/  HMMA.16816.F32 R68, R24, R46, R68 ;  /* 0x0000002e1844723c */ /* 0x000fe20000001844 */
[----:B------:R-:W5:Y:S07]  /*3440*/  LDSM.16.M88.4 R44, [R234+0x8000] ;  /* 0x00800000ea2c783b */ /* 0x000f6e0000000200 */
[C---:B---3--:R-:W-:Y:S08]  /*3450*/  HMMA.16816.F32 R80, R16.reuse, R56, R80 ;  /* 0x000000381050723c */ /* 0x048ff00000001850 */
[----:B------:R-:W-:Y:S01]  /*3460*/  HMMA.16816.F32 R76, R16, R58, R76 ;  /* 0x0000003a104c723c */ /* 0x000fe2000000184c */
[----:B------:R-:W-:Y:S07]  /*3470*/  LDSM.16.M88.4 R56, [R249+0x16900] ;  /* 0x01690000f938783b */ /* 0x000fee0000000200 */
[----:B--2---:R-:W-:Y:S08]  /*3480*/  HMMA.16816.F32 R48, R20, R8, R48 ;  /* 0x000000081430723c */ /* 0x004ff00000001830 */
[C---:B----4-:R-:W-:Y:S01]  /*3490*/  HMMA.16816.F32 R108, R24.reuse, R36, R96 ;  /* 0x00000024186c723c */ /* 0x050fe20000001860 */
[----:B------:R-:W-:Y:S07]  /*34a0*/  LDSM.16.M88.4 R96, [R234+0x9000] ;  /* 0x00900000ea60783b */ /* 0x000fee0000000200 */
[----:B------:R-:W-:Y:S01]  /*34b0*/  HMMA.16816.F32 R60, R24, R38, R60 ;  /* 0x00000026183c723c */ /* 0x000fe2000000183c */
[----:B------:R-:W-:Y:S07]  /*34c0*/  LDSM.16.M88.4 R36, [R244+0x15900] ;  /* 0x01590000f424783b */ /* 0x000fee0000000200 */
[C---:B------:R-:W-:Y:S01]  /*34d0*/  HMMA.16816.F32 R84, R20.reuse, R10, R84 ;  /* 0x0000000a1454723c */ /* 0x040fe20000001854 */
[----:B------:R-:W2:Y:S07]  /*34e0*/  LDSM.16.M88.4 R8, [R249+0x16100] ;  /* 0x01610000f908783b */ /* 0x000eae0000000200 */
[C---:B-1----:R-:W-:Y:S08]  /*34f0*/  HMMA.16816.F32 R80, R20.reuse, R12, R80 ;  /* 0x0000000c1450723c */ /* 0x042ff00000001850 */
[----:B------:R-:W-:Y:S01]  /*3500*/  HMMA.16816.F32 R76, R20, R14, R76 ;  /* 0x0000000e144c723c */ /* 0x000fe2000000184c */
[----:B------:R-:W-:Y:S07]  /*3510*/  LDSM.16.M88.4 R12, [R244+0x16100] ;  /* 0x01610000f40c783b */ /* 0x000fee0000000200 */
[C---:B-----5:R-:W-:Y:S08]  /*3520*/  HMMA.16816.F32 R112, R24.reuse, R44, R112 ;  /* 0x0000002c1870723c */ /* 0x060ff00000001870 */
[C---:B------:R-:W-:Y:S01]  /*3530*/  HMMA.16816.F32 R52, R24.reuse, R46, R52 ;  /* 0x0000002e1834723c */ /* 0x040fe20000001834 */
[----:B------:R-:W1:Y:S07]  /*3540*/  LDSM.16.M88.4 R44, [R248+0xa000] ;  /* 0x00a00000f82c783b */ /* 0x000e6e0000000200 */
[C---:B------:R-:W-:Y:S08]  /*3550*/  HMMA.16816.F32 R40, R24.reuse, R100, R40 ;  /* 0x000000641828723c */ /* 0x040ff00000001828 */
[----:B------:R-:W-:Y:S01]  /*3560*/  HMMA.16816.F32 R92, R24, R102, R92 ;  /* 0x00000066185c723c */ /* 0x000fe2000000185c */
[----:B------:R-:W3:Y:S07]  /*3570*/  LDSM.16.M88.4 R24, [R234+0x9800] ;  /* 0x00980000ea18783b */ /* 0x000eee0000000200 */
[----:B--2---:R-:W-:Y:S08]  /*3580*/  HMMA.16816.F32 R88, R16, R8, R88 ;  /* 0x000000081058723c */ /* 0x004ff00000001858 */
[----:B------:R-:W-:Y:S08]  /*3590*/  HMMA.16816.F32 R80, R72, R36, R80 ;  /* 0x000000244850723c */ /* 0x000ff00000001850 */
[----:B------:R-:W-:Y:S01]  /*35a0*/  HMMA.16816.F32 R68, R16, R10, R68 ;  /* 0x0000000a1044723c */ /* 0x000fe20000001844 */
[----:B------:R-:W2:Y:S07]  /*35b0*/  LDSM.16.M88.4 R8, [R248+0xa800] ;  /* 0x00a80000f808783b */ /* 0x000eae0000000200 */
[----:B------:R-:W-:Y:S01]  /*35c0*/  HMMA.16816.F32 R76, R72, R38, R76 ;  /* 0x00000026484c723c */ /* 0x000fe2000000184c */
[----:B------:R-:W-:Y:S07]  /*35d0*/  LDSM.16.M88.4 R36, [R234+0xa000] ;  /* 0x00a00000ea24783b */ /* 0x000fee0000000200 */
[C---:B------:R-:W-:Y:S08]  /*35e0*/  HMMA.16816.F32 R108, R16.reuse, R56, R108 ;  /* 0x00000038106c723c */ /* 0x040ff0000000186c */
[----:B------:R-:W-:Y:S08]  /*35f0*/  HMMA.16816.F32 R60, R16, R58, R60 ;  /* 0x0000003a103c723c */ /* 0x000ff0000000183c */
[----:B-1----:R-:W-:Y:S08]  /*3600*/  HMMA.16816.F32 R88, R20, R44, R88 ;  /* 0x0000002c1458723c */ /* 0x002ff00000001858 */
[----:B---3--:R-:W-:Y:S08]  /*3610*/  HMMA.16816.F32 R80, R104, R24, R80 ;  /* 0x000000186850723c */ /* 0x008ff00000001850 */
[----:B------:R-:W-:Y:S01]  /*3620*/  HMMA.16816.F32 R68, R20, R46, R68 ;  /* 0x0000002e1444723c */ /* 0x000fe20000001844 */
[----:B------:R-:W1:Y:S07]  /*3630*/  LDSM.16.M88.4 R44, [R249+0x17100] ;  /* 0x01710000f92c783b */ /* 0x000e6e0000000200 */
[----:B------:R-:W-:Y:S01]  /*3640*/  HMMA.16816.F32 R76, R104, R26, R76 ;  /* 0x0000001a684c723c */ /* 0x000fe2000000184c */
[----:B------:R-:W3:Y:S07]  /*3650*/  LDSM.16.M88.4 R24, [R244+0x16900] ;  /* 0x01690000f418783b */ /* 0x000eee0000000200 */
[----:B--2---:R-:W-:Y:S01]  /*3660*/  HMMA.16816.F32 R108, R20, R8, R108 ;  /* 0x00000008146c723c */ /* 0x004fe2000000186c */
[----:B------:R-:W-:-:S02]  /*3670*/  FMUL.FTZ R58, R81, c[0x0][0x320] ;  /* 0x0000c800513a7a20 */ /* 0x000fc40000410000 */
[----:B------:R-:W-:Y:S02]  /*3680*/  FMUL.FTZ R59, R82, c[0x0][0x320] ;  /* 0x0000c800523b7a20 */ /* 0x000fe40000410000 */
[----:B------:R-:W-:Y:S02]  /*3690*/  FMUL.FTZ R81, R83, c[0x0][0x320] ;  /* 0x0000c80053517a20 */ /* 0x000fe40000410000 */
[----:B------:R-:W-:Y:S01]  /*36a0*/  FMUL.FTZ R80, R80, c[0x0][0x320] ;  /* 0x0000c80050507a20 */ /* 0x000fe20000410000 */
[----:B------:R-:W-:Y:S01]  /*36b0*/  HMMA.16816.F32 R60, R20, R10, R60 ;  /* 0x0000000a143c723c */ /* 0x000fe2000000183c */
[----:B------:R-:W2:Y:S01]  /*36c0*/  LDSM.16.M88.4 R8, [R249+0x17900] ;  /* 0x01790000f908783b */ /* 0x000ea20000000200 */
[----:B------:R-:W4:Y:S06]  /*36d0*/  MUFU.TANH R58, R58 ;  /* 0x0000003a003a7308 */ /* 0x000f2c0000002400 */
[----:B------:R-:W-:Y:S01]  /*36e0*/  HMMA.16816.F32 R88, R72, R12, R88 ;  /* 0x0000000c4858723c */ /* 0x000fe20000001858 */
[----:B------:R-:W-:Y:S01]  /*36f0*/  FMUL.FTZ R76, R76, c[0x0][0x320] ;  /* 0x0000c8004c4c7a20 */ /* 0x000fe20000410000 */
[----:B------:R-:W1:Y:S01]  /*3700*/  MUFU.TANH R80, R80 ;  /* 0x0000005000507308 */ /* 0x000e620000002400 */
[----:B------:R-:W-:-:S02]  /*3710*/  FMUL.FTZ R77, R77, c[0x0][0x320] ;  /* 0x0000c8004d4d7a20 */ /* 0x000fc40000410000 */
[----:B------:R-:W-:Y:S02]  /*3720*/  FMUL.FTZ R78, R78, c[0x0][0x320] ;  /* 0x0000c8004e4e7a20 */ /* 0x000fe40000410000 */
[----:B------:R-:W-:Y:S01]  /*3730*/  FMUL.FTZ R79, R79, c[0x0][0x320] ;  /* 0x0000c8004f4f7a20 */ /* 0x000fe20000410000 */
[C---:B------:R-:W-:Y:S01]  /*3740*/  HMMA.16816.F32 R68, R72.reuse, R14, R68 ;  /* 0x0000000e4844723c */ /* 0x040fe20000001844 */
[----:B------:R-:W5:Y:S01]  /*3750*/  LDSM.16.M88.4 R12, [R248+0xb000] ;  /* 0x00b00000f80c783b */ /* 0x000f620000000200 */
[----:B------:R-:W2:Y:S06]  /*3760*/  MUFU.TANH R59, R59 ;  /* 0x0000003b003b7308 */ /* 0x000eac0000002400 */
[----:B------:R-:W-:Y:S02]  /*3770*/  HMMA.16816.F32 R48, R72, R64, R48 ;  /* 0x000000404830723c */ /* 0x000fe40000001830 */
[----:B------:R-:W2:Y:S06]  /*3780*/  MUFU.TANH R81, R81 ;  /* 0x0000005100517308 */ /* 0x000eac0000002400 */
[----:B-1----:R-:W-:Y:S02]  /*3790*/  HMMA.16816.F32 R112, R16, R44, R112 ;  /* 0x0000002c1070723c */ /* 0x002fe40000001870 */
[----:B------:R-:W1:Y:S06]  /*37a0*/  MUFU.TANH R76, R76 ;  /* 0x0000004c004c7308 */ /* 0x000e6c0000002400 */
[----:B---3--:R-:W-:Y:S02]  /*37b0*/  HMMA.16816.F32 R108, R72, R24, R108 ;  /* 0x00000018486c723c */ /* 0x008fe4000000186c */
[----:B------:R-:W3:Y:S06]  /*37c0*/  MUFU.TANH R77, R77 ;  /* 0x0000004d004d7308 */ /* 0x000eec0000002400 */
[----:B------:R-:W-:Y:S01]  /*37d0*/  HMMA.16816.F32 R52, R16, R46, R52 ;  /* 0x0000002e1034723c */ /* 0x000fe20000001834 */
[----:B------:R-:W-:Y:S01]  /*37e0*/  LDSM.16.M88.4 R44, [R234+0xb000] ;  /* 0x00b00000ea2c783b */ /* 0x000fe20000000200 */
[----:B------:R-:W1:Y:S06]  /*37f0*/  MUFU.TANH R78, R78 ;  /* 0x0000004e004e7308 */ /* 0x000e6c0000002400 */
[----:B------:R-:W-:Y:S01]  /*3800*/  HMMA.16816.F32 R60, R72, R26, R60 ;  /* 0x0000001a483c723c */ /* 0x000fe2000000183c */
[----:B------:R-:W1:Y:S01]  /*3810*/  LDSM.16.M88.4 R24, [R248+0xb800] ;  /* 0x00b80000f818783b */ /* 0x000e620000000200 */
[----:B------:R-:W1:Y:S06]  /*3820*/  MUFU.TANH R79, R79 ;  /* 0x0000004f004f7308 */ /* 0x000e6c0000002400 */
[C---:B--2---:R-:W-:Y:S08]  /*3830*/  HMMA.16816.F32 R92, R16.reuse, R10, R92 ;  /* 0x0000000a105c723c */ /* 0x044ff0000000185c */
[----:B------:R-:W-:Y:S01]  /*3840*/  HMMA.16816.F32 R40, R16, R8, R40 ;  /* 0x000000081028723c */ /* 0x000fe20000001828 */
[----:B------:R-:W-:Y:S07]  /*3850*/  LDSM.16.M88.4 R8, [R234+0xb800] ;  /* 0x00b80000ea08783b */ /* 0x000fee0000000200 */
[----:B------:R-:W-:Y:S08]  /*3860*/  HMMA.16816.F32 R48, R104, R96, R48 ;  /* 0x000000606830723c */ /* 0x000ff00000001830 */
[C---:B-----5:R-:W-:Y:S08]  /*3870*/  HMMA.16816.F32 R112, R20.reuse, R12, R112 ;  /* 0x0000000c1470723c */ /* 0x060ff00000001870 */
[----:B------:R-:W-:Y:S01]  /*3880*/  HMMA.16816.F32 R52, R20, R14, R52 ;  /* 0x0000000e1434723c */ /* 0x000fe20000001834 */
[----:B------:R-:W2:Y:S07]  /*3890*/  LDSM.16.M88.4 R12, [R244+0x17900] ;  /* 0x01790000f40c783b */ /* 0x000eae0000000200 */
[----:B------:R-:W-:Y:S01]  /*38a0*/  HMMA.16816.F32 R88, R104, R36, R88 ;  /* 0x000000246858723c */ /* 0x000fe20000001858 */
[----:B------:R-:W-:-:S02]  /*38b0*/  FMUL.FTZ R49, R49, c[0x0][0x320] ;  /* 0x0000c80031317a20 */ /* 0x000fc40000410000 */
[----:B------:R-:W-:Y:S02]  /*38c0*/  FMUL.FTZ R50, R50, c[0x0][0x320] ;  /* 0x0000c80032327a20 */ /* 0x000fe40000410000 */
[----:B------:R-:W-:Y:S01]  /*38d0*/  FMUL.FTZ R51, R51, c[0x0][0x320] ;  /* 0x0000c80033337a20 */ /* 0x000fe20000410000 */
[----:B------:R-:W2:Y:S01]  /*38e0*/  MUFU.TANH R64, R49 ;  /* 0x0000003100407308 */ /* 0x000ea20000002400 */
[----:B------:R-:W-:Y:S01]  /*38f0*/  FMUL.FTZ R0, R48, c[0x0][0x320] ;  /* 0x0000c80030007a20 */ /* 0x000fe20000410000 */
[----:B------:R-:W-:Y:S01]  /*3900*/  HMMA.16816.F32 R68, R104, R38, R68 ;  /* 0x000000266844723c */ /* 0x000fe20000001844 */
[----:B------:R-:W5:Y:S05]  /*3910*/  LDSM.16.M88.4 R36, [R244+0x17100] ;  /* 0x01710000f424783b */ /* 0x000f6a0000000200 */
[----:B------:R-:W2:Y:S02]  /*3920*/  MUFU.TANH R65, R50 ;  /* 0x0000003200417308 */ /* 0x000ea40000002400 */
[C---:B-1----:R-:W-:Y:S06]  /*3930*/  HMMA.16816.F32 R92, R20.reuse, R26, R92 ;  /* 0x0000001a145c723c */ /* 0x042fec000000185c */
[----:B------:R-:W1:Y:S02]  /*3940*/  MUFU.TANH R0, R0 ;  /* 0x0000000000007308 */ /* 0x000e640000002400 */
[----:B------:R-:W-:Y:S01]  /*3950*/  HMMA.16816.F32 R40, R20, R24, R40 ;  /* 0x000000181428723c */ /* 0x000fe20000001828 */
[----:B------:R-:W-:-:S02]  /*3960*/  FMUL.FTZ R82, R88, c[0x0][0x320] ;  /* 0x0000c80058527a20 */ /* 0x000fc40000410000 */
[----:B------:R-:W-:Y:S02]  /*3970*/  FMUL.FTZ R83, R89, c[0x0][0x320] ;  /* 0x0000c80059537a20 */ /* 0x000fe40000410000 */
[----:B------:R-:W-:Y:S02]  /*3980*/  FMUL.FTZ R91, R91, c[0x0][0x320] ;  /* 0x0000c8005b5b7a20 */ /* 0x000fe40000410000 */
[----:B------:R-:W1:Y:S01]  /*3990*/  MUFU.TANH R82, R82 ;  /* 0x0000005200527308 */ /* 0x000e620000002400 */
[----:B------:R-:W-:Y:S01]  /*39a0*/  HMMA.16816.F32 R84, R72, R66, R84 ;  /* 0x000000424854723c */ /* 0x000fe20000001854 */
[----:B------:R-:W-:Y:S02]  /*39b0*/  FMUL.FTZ R68, R68, c[0x0][0x320] ;  /* 0x0000c80044447a20 */ /* 0x000fe40000410000 */
[----:B------:R-:W-:Y:S02]  /*39c0*/  FMUL.FTZ R69, R69, c[0x0][0x320] ;  /* 0x0000c80045457a20 */ /* 0x000fe40000410000 */
[----:B------:R-:W-:-:S02]  /*39d0*/  FMUL.FTZ R70, R70, c[0x0][0x320] ;  /* 0x0000c80046467a20 */ /* 0x000fc40000410000 */
[----:B------:R1:W1:Y:S01]  /*39e0*/  MUFU.TANH R66, R51 ;  /* 0x0000003300427308 */ /* 0x0002620000002400 */
[----:B--2---:R-:W-:Y:S01]  /*39f0*/  HMMA.16816.F32 R92, R72, R14, R92 ;  /* 0x0000000e485c723c */ /* 0x004fe2000000185c */
[----:B------:R-:W-:-:S06]  /*3a00*/  FMUL.FTZ R71, R71, c[0x0][0x320] ;  /* 0x0000c80047477a20 */ /* 0x000fcc0000410000 */
[----:B------:R-:W2:Y:S01]  /*3a10*/  MUFU.TANH R83, R83 ;  /* 0x0000005300537308 */ /* 0x000ea20000002400 */
[C---:B------:R-:W-:Y:S01]  /*3a20*/  HMMA.16816.F32 R40, R72.reuse, R12, R40 ;  /* 0x0000000c4828723c */ /* 0x040fe20000001828 */
[----:B-1----:R-:W1:Y:S07]  /*3a30*/  LDSM.16.M88.4 R48, [R234+0xa800] ;  /* 0x00a80000ea30783b */ /* 0x002e6e0000000200 */
[----:B-----5:R-:W-:Y:S01]  /*3a40*/  HMMA.16816.F32 R112, R72, R36, R112 ;  /* 0x000000244870723c */ /* 0x020fe20000001870 */
[----:B------:R1:W1:Y:S01]  /*3a50*/  MUFU.TANH R211, R91 ;  /* 0x0000005b00d37308 */ /* 0x0002620000002400 */
[----:B------:R-:W-:-:S06]  /*3a60*/  DEPBAR.LE SB0, 0x0 ;  /* 0x000080000000791a */ /* 0x000fcc0000000000 */
[----:B------:R-:W-:Y:S01]  /*3a70*/  HMMA.16816.F32 R52, R72, R38, R52 ;  /* 0x000000264834723c */ /* 0x000fe20000001834 */
[----:B------:R1:W1:Y:S07]  /*3a80*/  MUFU.TANH R213, R68 ;  /* 0x0000004400d57308 */ /* 0x00026e0000002400 */
[C---:B------:R-:W-:Y:S01]  /*3a90*/  HMMA.16816.F32 R84, R104.reuse, R98, R84 ;  /* 0x000000626854723c */ /* 0x040fe20000001854 */
[----:B------:R1:W1:Y:S07]  /*3aa0*/  MUFU.TANH R212, R69 ;  /* 0x0000004500d47308 */ /* 0x00026e0000002400 */
[C---:B------:R-:W-:Y:S01]  /*3ab0*/  HMMA.16816.F32 R92, R104.reuse, R10, R92 ;  /* 0x0000000a685c723c */ /* 0x040fe2000000185c */
[----:B------:R2:W2:Y:S07]  /*3ac0*/  MUFU.TANH R210, R70 ;  /* 0x0000004600d27308 */ /* 0x0004ae0000002400 */
[C---:B------:R-:W-:Y:S01]  /*3ad0*/  HMMA.16816.F32 R112, R104.reuse, R44, R112 ;  /* 0x0000002c6870723c */ /* 0x040fe20000001870 */
[----:B------:R2:W2:Y:S07]  /*3ae0*/  MUFU.TANH R209, R71 ;  /* 0x0000004700d17308 */ /* 0x0004ae0000002400 */
[----:B-1----:R-:W-:Y:S01]  /*3af0*/  HMMA.16816.F32 R108, R104, R48, R108 ;  /* 0x00000030686c723c */ /* 0x002fe2000000186c */
[----:B------:R-:W-:-:S02]  /*3b00*/  FMUL.FTZ R67, R84, c[0x0][0x320] ;  /* 0x0000c80054437a20 */ /* 0x000fc40000410000 */
[----:B------:R-:W-:Y:S02]  /*3b10*/  FMUL.FTZ R56, R85, c[0x0][0x320] ;  /* 0x0000c80055387a20 */ /* 0x000fe40000410000 */
[----:B------:R-:W-:Y:S02]  /*3b20*/  FMUL.FTZ R57, R86, c[0x0][0x320] ;  /* 0x0000c80056397a20 */ /* 0x000fe40000410000 */
[----:B------:R-:W-:Y:S01]  /*3b30*/  FMUL.FTZ R84, R87, c[0x0][0x320] ;  /* 0x0000c80057547a20 */ /* 0x000fe20000410000 */
[----:B------:R-:W-:Y:S01]  /*3b40*/  HMMA.16816.F32 R60, R104, R50, R60 ;  /* 0x00000032683c723c */ /* 0x000fe2000000183c */
[----:B------:R-:W-:Y:S01]  /*3b50*/  FMUL.FTZ R85, R90, c[0x0][0x320] ;  /* 0x0000c8005a557a20 */ /* 0x000fe20000410000 */
[----:B------:R-:W1:Y:S01]  /*3b60*/  MUFU.TANH R67, R67 ;  /* 0x0000004300437308 */ /* 0x000e620000002400 */
[----:B------:R-:W-:Y:S02]  /*3b70*/  FMUL.FTZ R25, R94, c[0x0][0x320] ;  /* 0x0000c8005e197a20 */ /* 0x000fe40000410000 */
[----:B------:R-:W-:-:S02]  /*3b80*/  FMUL.FTZ R24, R95, c[0x0][0x320] ;  /* 0x0000c8005f187a20 */ /* 0x000fc40000410000 */
[----:B------:R-:W-:Y:S01]  /*3b90*/  FMUL.FTZ R92, R92, c[0x0][0x320] ;  /* 0x0000c8005c5c7a20 */ /* 0x000fe20000410000 */
[C---:B------:R-:W-:Y:S01]  /*3ba0*/  HMMA.16816.F32 R52, R104.reuse, R46, R52 ;  /* 0x0000002e6834723c */ /* 0x040fe20000001834 */
[----:B------:R-:W-:Y:S01]  /*3bb0*/  FMUL.FTZ R112, R112, c[0x0][0x320] ;  /* 0x0000c80070707a20 */ /* 0x000fe20000410000 */
[----:B------:R-:W1:Y:S01]  /*3bc0*/  MUFU.TANH R56, R56 ;  /* 0x0000003800387308 */ /* 0x000e620000002400 */
[----:B------:R-:W-:Y:S02]  /*3bd0*/  FMUL.FTZ R113, R113, c[0x0][0x320] ;  /* 0x0000c80071717a20 */ /* 0x000fe40000410000 */
[----:B------:R-:W-:Y:S02]  /*3be0*/  FMUL.FTZ R114, R114, c[0x0][0x320] ;  /* 0x0000c80072727a20 */ /* 0x000fe40000410000 */
[----:B------:R-:W-:Y:S01]  /*3bf0*/  FMUL.FTZ R115, R115, c[0x0][0x320] ;  /* 0x0000c80073737a20 */ /* 0x000fe20000410000 */
[----:B------:R-:W-:Y:S01]  /*3c00*/  HMMA.16816.F32 R40, R104, R8, R40 ;  /* 0x000000086828723c */ /* 0x000fe20000001828 */
[----:B------:R-:W-:Y:S01]  /*3c10*/  FMUL.FTZ R108, R108, c[0x0][0x320] ;  /* 0x0000c8006c6c7a20 */ /* 0x000fe20000410000 */
[----:B------:R-:W1:Y:S01]  /*3c20*/  MUFU.TANH R57, R57 ;  /* 0x0000003900397308 */ /* 0x000e620000002400 */
[----:B------:R-:W-:-:S02]  /*3c30*/  FMUL.FTZ R109, R109, c[0x0][0x320] ;  /* 0x0000c8006d6d7a20 */ /* 0x000fc40000410000 */
[----:B------:R-:W-:Y:S02]  /*3c40*/  FMUL.FTZ R110, R110, c[0x0][0x320] ;  /* 0x0000c8006e6e7a20 */ /* 0x000fe40000410000 */
[----:B------:R-:W-:Y:S02]  /*3c50*/  FMUL.FTZ R111, R111, c[0x0][0x320] ;  /* 0x0000c8006f6f7a20 */ /* 0x000fe40000410000 */
[----:B------:R-:W-:Y:S01]  /*3c60*/  FMUL.FTZ R60, R60, c[0x0][0x320] ;  /* 0x0000c8003c3c7a20 */ /* 0x000fe20000410000 */
[----:B------:R-:W1:Y:S01]  /*3c70*/  MUFU.TANH R84, R84 ;  /* 0x0000005400547308 */ /* 0x000e620000002400 */
[----:B------:R-:W-:Y:S02]  /*3c80*/  FMUL.FTZ R61, R61, c[0x0][0x320] ;  /* 0x0000c8003d3d7a20 */ /* 0x000fe40000410000 */
[----:B------:R-:W-:Y:S02]  /*3c90*/  FMUL.FTZ R62, R62, c[0x0][0x320] ;  /* 0x0000c8003e3e7a20 */ /* 0x000fe40000410000 */
[----:B------:R-:W-:-:S02]  /*3ca0*/  FMUL.FTZ R63, R63, c[0x0][0x320] ;  /* 0x0000c8003f3f7a20 */ /* 0x000fc40000410000 */
[----:B------:R-:W-:Y:S01]  /*3cb0*/  FMUL.FTZ R52, R52, c[0x0][0x320] ;  /* 0x0000c80034347a20 */ /* 0x000fe20000410000 */
[----:B------:R-:W1:Y:S01]  /*3cc0*/  MUFU.TANH R85, R85 ;  /* 0x0000005500557308 */ /* 0x000e620000002400 */
[----:B------:R-:W-:Y:S02]  /*3cd0*/  FMUL.FTZ R53, R53, c[0x0][0x320] ;  /* 0x0000c80035357a20 */ /* 0x000fe40000410000 */
[----:B------:R-:W-:Y:S02]  /*3ce0*/  FMUL.FTZ R54, R54, c[0x0][0x320] ;  /* 0x0000c80036367a20 */ /* 0x000fe40000410000 */
[----:B------:R-:W-:Y:S02]  /*3cf0*/  FMUL.FTZ R55, R55, c[0x0][0x320] ;  /* 0x0000c80037377a20 */ /* 0x000fe40000410000 */
[----:B------:R-:W-:Y:S01]  /*3d00*/  FMUL.FTZ R40, R40, c[0x0][0x320] ;  /* 0x0000c80028287a20 */ /* 0x000fe20000410000 */
[----:B------:R1:W1:Y:S01]  /*3d10*/  MUFU.TANH R198, R108 ;  /* 0x0000006c00c67308 */ /* 0x0002620000002400 */
[----:B------:R-:W-:-:S02]  /*3d20*/  FMUL.FTZ R41, R41, c[0x0][0x320] ;  /* 0x0000c80029297a20 */ /* 0x000fc40000410000 */
[----:B------:R-:W-:Y:S02]  /*3d30*/  FMUL.FTZ R42, R42, c[0x0][0x320] ;  /* 0x0000c8002a2a7a20 */ /* 0x000fe40000410000 */
[----:B------:R-:W-:Y:S02]  /*3d40*/  FMUL.FTZ R43, R43, c[0x0][0x320] ;  /* 0x0000c8002b2b7a20 */ /* 0x000fe40000410000 */
[----:B------:R-:W-:Y:S01]  /*3d50*/  FMUL.FTZ R93, R93, c[0x0][0x320] ;  /* 0x0000c8005d5d7a20 */ /* 0x000fe20000410000 */
        /* <DEDUP_REMOVED lines=22> */
[----:B------:R-:W1:Y:S01]  /*3ec0*/  MUFU.TANH R24, R24 ;  /* 0x0000001800187308 */ /* 0x000e620000002400 */
[----:B------:R-:W-:Y:S06]  /*3ed0*/  BAR.SYNC.DEFER_BLOCKING 0x0 ;  /* 0x0000000000007b1d */ /* 0x000fec0000010000 */
[----:B------:R-:W-:Y:S05]  /*3ee0*/  @!P0 BRA `(.L_x_1542) ;  /* 0x0000060000008947 */ /* 0x000fea0003800000 */
[----:B--234-:R-:W-:Y:S01]  /*3ef0*/  IMAD.U32 R7, RZ, RZ, UR6 ;  /* 0x00000006ff077e24 */ /* 0x01cfe2000f8e00ff */
[----:B------:R-:W-:Y:S01]  /*3f00*/  ISETP.NE.AND P6, PT, R252, 0x1, PT ;  /* 0x00000001fc00780c */ /* 0x000fe20003fc5270 */
[----:B------:R-:W-:-:S03]  /*3f10*/  IMAD.MOV.U32 R12, RZ, RZ, RZ ;  /* 0x000000ffff0c7224 */ /* 0x000fc600078e00ff */
[----:B------:R-:W-:-:S04]  /*3f20*/  IADD3 R7, R120, UR9, R7 ;  /* 0x0000000978077c10 */ /* 0x000fc8000fffe007 */
[----:B------:R-:W-:-:S05]  /*3f30*/  IADD3 R7, R7, -0x60, RZ ;  /* 0xffffffa007077810 */ /* 0x000fca0007ffe0ff */
[----:B------:R-:W-:-:S04]  /*3f40*/  @P6 IMAD.HI.U32 R9, R7, c[0x0][0x2bc], RZ ;  /* 0x0000af0007096a27 */ /* 0x000fc800078e00ff */
[----:B------:R-:W-:Y:S01]  /*3f50*/  IMAD.MOV.U32 R8, RZ, RZ, R7 ;  /* 0x000000ffff087224 */ /* 0x000fe200078e0007 */
[----:B------:R-:W-:-:S04]  /*3f60*/  @P6 SHF.R.U32.HI R8, RZ, c[0x0][0x2c0], R9 ;  /* 0x0000b000ff086a19 */ /* 0x000fc80000011609 */
[----:B------:R-:W-:-:S04]  /*3f70*/  @!P5 IADD3 R11, P0, R8, UR16, RZ ;  /* 0x00000010080bdc10 */ /* 0x000fc8000ff1e0ff */
[----:B------:R-:W-:Y:S02]  /*3f80*/  @!P5 LEA.HI.X.SX32 R9, R8, UR15, 0x1, P0 ;  /* 0x0000000f0809dc11 */ /* 0x000fe400080f0eff */
[----:B------:R-:W-:-:S04]  /*3f90*/  @!P5 LEA R10, P0, R11, c[0x0][0x2a0], 0x2 ;  /* 0x0000a8000b0ada11 */ /* 0x000fc800078010ff */
[----:B------:R-:W-:-:S05]  /*3fa0*/  @!P5 LEA.HI.X R11, R11, c[0x0][0x2a4], R9, 0x2, P0 ;  /* 0x0000a9000b0bda11 */ /* 0x000fca00000f1409 */
[----:B------:R2:W3:Y:S01]  /*3fb0*/  @!P5 LDG.E R12, [R10.64] ;  /* 0x0000000c0a0cd981 */ /* 0x0004e2000c1e1900 */
[----:B------:R-:W-:Y:S01]  /*3fc0*/  IMAD.MOV R8, RZ, RZ, -R8 ;  /* 0x000000ffff087224 */ /* 0x000fe200078e0a08 */
[----:B------:R-:W-:Y:S01]  /*3fd0*/  SEL R15, RZ, 0x10, P4 ;  /* 0x00000010ff0f7807 */ /* 0x000fe20002000000 */
[C---:B------:R-:W-:Y:S01]  /*3fe0*/  IMAD.SHL.U32 R16, R33.reuse, 0x2, RZ ;  /* 0x0000000221107824 */ /* 0x040fe200078e00ff */
[----:B------:R-:W-:Y:S01]  /*3ff0*/  SHF.L.U64.HI R17, R33, 0x1, R35 ;  /* 0x0000000121117819 */ /* 0x000fe20000010223 */
[----:B------:R-:W-:Y:S01]  /*4000*/  IMAD R13, R8, c[0x0][0x2b8], R7 ;  /* 0x0000ae00080d7a24 */ /* 0x000fe200078e0207 */
[----:B-1----:R-:W-:Y:S02]  /*4010*/  IADD3 R40, -R15, 0x10, RZ ;  /* 0x000000100f287810 */ /* 0x002fe40007ffe1ff */
[----:B------:R-:W-:Y:S01]  /*4020*/  SEL R22, RZ, 0x10, P1 ;  /* 0x00000010ff167807 */ /* 0x000fe20000800000 */
[----:B------:R-:W-:Y:S01]  /*4030*/  IMAD.WIDE.U32 R8, R13, c[0x0][0x1e0], RZ ;  /* 0x000078000d087a25 */ /* 0x000fe200078e00ff */
[----:B------:R-:W-:Y:S01]  /*4040*/  SHF.R.S32.HI R7, RZ, 0x1f, R13 ;  /* 0x0000001fff077819 */ /* 0x000fe2000001140d */
[----:B------:R1:W-:Y:S01]  /*4050*/  STL [R1+0x4], R13 ;  /* 0x0000040d01007387 */ /* 0x0003e20000100800 */
[----:B------:R-:W-:-:S02]  /*4060*/  LOP3.LUT R40, R40, 0xf, RZ, 0xc0, !PT ;  /* 0x0000000f28287812 */ /* 0x000fc400078ec0ff */
[----:B------:R-:W-:Y:S01]  /*4070*/  SHF.L.U64.HI R14, R31, 0x1, R34 ;  /* 0x000000011f0e7819 */ /* 0x000fe20000010222 */
[----:B------:R-:W-:Y:S01]  /*4080*/  IMAD R7, R7, c[0x0][0x1e0], RZ ;  /* 0x0000780007077a24 */ /* 0x000fe200078e02ff */
[----:B------:R-:W-:-:S03]  /*4090*/  IADD3 R26, -R22, 0x10, RZ ;  /* 0x00000010161a7810 */ /* 0x000fc60007ffe1ff */
[----:B------:R-:W-:Y:S01]  /*40a0*/  IMAD R7, R13, c[0x0][0x1e4], R7 ;  /* 0x000079000d077a24 */ /* 0x000fe200078e0207 */
[----:B------:R-:W-:-:S03]  /*40b0*/  LOP3.LUT R26, R26, 0xf, RZ, 0xc0, !PT ;  /* 0x0000000f1a1a7812 */ /* 0x000fc600078ec0ff */
[----:B------:R-:W-:Y:S02]  /*40c0*/  IMAD.IADD R9, R9, 0x1, R7 ;  /* 0x0000000109097824 */ /* 0x000fe400078e0207 */
[C---:B--2---:R-:W-:Y:S01]  /*40d0*/  IMAD.SHL.U32 R10, R29.reuse, 0x2, RZ ;  /* 0x000000021d0a7824 */ /* 0x044fe200078e00ff */
[----:B------:R-:W-:Y:S01]  /*40e0*/  SHF.L.U64.HI R11, R29, 0x1, R32 ;  /* 0x000000011d0b7819 */ /* 0x000fe20000010220 */
[----:B-1----:R-:W-:Y:S01]  /*40f0*/  IMAD.SHL.U32 R13, R31, 0x2, RZ ;  /* 0x000000021f0d7824 */ /* 0x002fe200078e00ff */
[----:B---3--:R-:W-:Y:S01]  /*4100*/  SHF.R.S32.HI R7, RZ, 0x1f, R12 ;  /* 0x0000001fff077819 */ /* 0x008fe2000001140c */
[----:B------:R-:W-:Y:S01]  /*4110*/  IMAD.WIDE.U32 R8, R12, c[0x0][0x1f0], R8 ;  /* 0x00007c000c087a25 */ /* 0x000fe200078e0008 */
[----:B------:R1:W-:Y:S03]  /*4120*/  STL [R1], R12 ;  /* 0x0000000c01007387 */ /* 0x0003e60000100800 */
[----:B------:R-:W-:Y:S01]  /*4130*/  IMAD R7, R7, c[0x0][0x1f0], RZ ;  /* 0x00007c0007077a24 */ /* 0x000fe200078e02ff */
[----:B------:R-:W-:-:S02]  /*4140*/  IADD3 R18, P0, R8, UR20, RZ ;  /* 0x0000001408127c10 */ /* 0x000fc4000ff1e0ff */
[----:B------:R-:W-:Y:S01]  /*4150*/  SHF.L.U64.HI R8, R28, 0x1, R30 ;  /* 0x000000011c087819 */ /* 0x000fe2000001021e */
[----:B------:R-:W-:-:S05]  /*4160*/  IMAD R7, R12, c[0x0][0x1f4], R7 ;  /* 0x00007d000c077a24 */ /* 0x000fca00078e0207 */
[----:B------:R-:W-:Y:S02]  /*4170*/  IADD3.X R7, R9, UR18, R7, P0, !PT ;  /* 0x0000001209077c10 */ /* 0x000fe400087fe407 */
[C---:B------:R-:W-:Y:S02]  /*4180*/  LEA R19, P0, R18.reuse, c[0x0][0x1c8], 0x1 ;  /* 0x0000720012137a11 */ /* 0x040fe400078008ff */
[----:B------:R-:W-:Y:S02]  /*4190*/  SEL R9, RZ, 0x10, P2 ;  /* 0x00000010ff097807 */ /* 0x000fe40001000000 */
[----:B------:R-:W-:Y:S01]  /*41a0*/  LEA.HI.X R18, R18, c[0x0][0x1cc], R7, 0x1, P0 ;  /* 0x0000730012127a11 */ /* 0x000fe200000f0c07 */
[----:B------:R-:W2:Y:S01]  /*41b0*/  SHFL.IDX PT, R27, R19, 0x2, 0x181f ;  /* 0x00581f00131b7f89 */ /* 0x000ea200000e0000 */
[----:B------:R-:W-:Y:S01]  /*41c0*/  IADD3 R36, -R9, 0x10, RZ ;  /* 0x0000001009247810 */ /* 0x000fe20007ffe1ff */
[----:B------:R-:W-:Y:S02]  /*41d0*/  IMAD.SHL.U32 R7, R28, 0x2, RZ ;  /* 0x000000021c077824 */ /* 0x000fe400078e00ff */
[----:B------:R-:W3:Y:S01]  /*41e0*/  SHFL.IDX PT, R20, R18, 0x2, 0x181f ;  /* 0x00581f0012147f89 */ /* 0x000ee200000e0000 */
[----:B------:R-:W-:-:S02]  /*41f0*/  LOP3.LUT R36, R36, 0xf, RZ, 0xc0, !PT ;  /* 0x0000000f24247812 */ /* 0x000fc400078ec0ff */
[----:B-1----:R-:W-:Y:S01]  /*4200*/  SEL R12, RZ, 0x10, P3 ;  /* 0x00000010ff0c7807 */ /* 0x002fe20001800000 */
[----:B------:R-:W-:Y:S03]  /*4210*/  SHFL.IDX PT, R21, R18, RZ, 0x181f ;  /* 0x00181fff12157589 */ /* 0x000fe600000e0000 */
[----:B------:R-:W-:Y:S01]  /*4220*/  IADD3 R38, -R12, 0x10, RZ ;  /* 0x000000100c267810 */ /* 0x000fe20007ffe1ff */
[----:B------:R-:W-:Y:S03]  /*4230*/  SHFL.IDX PT, R18, R18, 0x1, 0x181f ;  /* 0x00381f0012127f89 */ /* 0x000fe600000e0000 */
[----:B------:R-:W-:Y:S02]  /*4240*/  LOP3.LUT R38, R38, 0xf, RZ, 0xc0, !PT ;  /* 0x0000000f26267812 */ /* 0x000fe400078ec0ff */
[----:B--2---:R-:W-:-:S04]  /*4250*/  IADD3 R40, P6, P0, R40, R27, R16 ;  /* 0x0000001b28287210 */ /* 0x004fc800078de010 */
[----:B---3--:R-:W-:Y:S02]  /*4260*/  IADD3.X R41, RZ, R20, R17, P6, P0 ;  /* 0x00000014ff297210 */ /* 0x008fe400037e0411 */
[----:B------:R-:W-:-:S04]  /*4270*/  IADD3 R38, P6, P0, R38, R27, R13 ;  /* 0x0000001b26267210 */ /* 0x000fc800078de00d */
[----:B------:R-:W-:Y:S02]  /*4280*/  IADD3.X R39, RZ, R20, R14, P6, P0 ;  /* 0x00000014ff277210 */ /* 0x000fe400037e040e */
[----:B------:R-:W-:-:S04]  /*4290*/  IADD3 R36, P6, P0, R36, R27, R10 ;  /* 0x0000001b24247210 */ /* 0x000fc800078de00a */
[----:B------:R-:W-:Y:S02]  /*42a0*/  IADD3.X R37, RZ, R20, R11, P6, P0 ;  /* 0x00000014ff257210 */ /* 0x000fe400037e040b */
[----:B------:R-:W-:-:S04]  /*42b0*/  IADD3 R26, P6, P0, R26, R27, R7 ;  /* 0x0000001b1a1a7210 */ /* 0x000fc800078de007 */
[----:B------:R-:W-:Y:S02]  /*42c0*/  IADD3.X R27, RZ, R20, R8, P6, P0 ;  /* 0x00000014ff1b7210 */ /* 0x000fe400037e0408 */
[----:B------:R-:W1:Y:S04]  /*42d0*/  SHFL.IDX PT, R20, R19, RZ, 0x181f ;  /* 0x00181fff13147589 */ /* 0x000e6800000e0000 */
[----:B------:R-:W2:Y:S01]  /*42e0*/  SHFL.IDX PT, R19, R19, 0x1, 0x181f ;  /* 0x00381f0013137f89 */ /* 0x000ea200000e0000 */
[----:B-1----:R-:W-:-:S05]  /*42f0*/  IADD3 R46, P0, R20, R16, RZ ;  /* 0x00000010142e7210 */ /* 0x002fca0007f1e0ff */
[----:B------:R-:W-:Y:S01]  /*4300*/  IMAD.X R47, R21, 0x1, R17, P0 ;  /* 0x00000001152f7824 */ /* 0x000fe200000e0611 */
        /* <DEDUP_REMOVED lines=9> */
[----:B--2---:R-:W-:-:S04]  /*43a0*/  IADD3 R16, P0, R19, R16, RZ ;  /* 0x0000001013107210 */ /* 0x004fc80007f1e0ff */
        /* <DEDUP_REMOVED lines=20> */
.L_x_1542:
[----:B--234-:R-:W-:Y:S01]  /*44f0*/  LOP3.LUT R7, R6, 0xffffffe0, RZ, 0xc0, !PT ;  /* 0xffffffe006077812 */ /* 0x01cfe200078ec0ff */
[----:B------:R-:W-:Y:S01]  /*4500*/  IMAD.SHL.U32 R247, R5, 0x2, RZ ;  /* 0x0000000205f77824 */ /* 0x000fe200078e00ff */
[----:B------:R-:W-:Y:S01]  /*4510*/  UIADD3 UR6, UR7, -0x2, URZ ;  /* 0xfffffffe07067890 */ /* 0x000fe2000fffe03f */
[----:B------:R-:W0:Y:S02]  /*4520*/  LDGDEPBAR ;  /* 0x00000000000079af */ /* 0x000e240000000000 */
[----:B------:R-:W-:Y:S01]  /*4530*/  IMAD.IADD R7, R2, 0x1, -R7 ;  /* 0x0000000102077824 */ /* 0x000fe200078e0a07 */
[----:B------:R-:W-:Y:S01]  /*4540*/  UISETP.GE.AND UP0, UPT, UR6, UR8, UPT ;  /* 0x000000080600728c */ /* 0x000fe2000bf06270 */
[----:B------:R-:W-:Y:S01]  /*4550*/  IMAD.U32 R2, RZ, RZ, UR10 ;  /* 0x0000000aff027e24 */ /* 0x000fe2000f8e00ff */
[----:B------:R-:W-:Y:S01]  /*4560*/  LDSM.16.MT88.4 R172, [R247+0x100] ;  /* 0x00010000f7ac783b */ /* 0x000fe20000004200 */
[----:B------:R-:W-:Y:S01]  /*4570*/  IMAD R242, R4, 0x2, R247 ;  /* 0x0000000204f27824 */ /* 0x000fe200078e02f7 */
[----:B------:R-:W-:Y:S01]  /*4580*/  SHF.R.S32.HI R6, RZ, 0x1f, R7 ;  /* 0x0000001fff067819 */ /* 0x000fe20000011407 */
[C---:B------:R-:W-:Y:S01]  /*4590*/  IMAD R241, R3.reuse, 0x2, R247 ;  /* 0x0000000203f17824 */ /* 0x040fe200078e02f7 */
[----:B------:R-:W-:Y:S01]  /*45a0*/  LDSM.16.MT88.4 R12, [R247+0x900] ;  /* 0x00090000f70c783b */ /* 0x000fe20000004200 */
[----:B------:R-:W-:Y:S01]  /*45b0*/  IMAD R240, R3, 0x2, R242 ;  /* 0x0000000203f07824 */ /* 0x000fe200078e02f2 */
[----:B------:R-:W-:-:S02]  /*45c0*/  LEA.HI R6, R6, R7, RZ, 0x2 ;  /* 0x0000000706067211 */ /* 0x000fc400078f10ff */
[----:B------:R-:W-:Y:S02]  /*45d0*/  LDSM.16.MT88.4 R164, [R242+0x100] ;  /* 0x00010000f2a4783b */ /* 0x000fe40000004200 */
[----:B------:R-:W-:Y:S02]  /*45e0*/  LOP3.LUT R6, R6, 0x7ffffffc, RZ, 0xc0, !PT ;  /* 0x7ffffffc06067812 */ /* 0x000fe400078ec0ff */
[----:B------:R-:W-:Y:S03]  /*45f0*/  LDSM.16.MT88.4 R132, [R242+0x3100] ;  /* 0x00310000f284783b */ /* 0x000fe60000004200 */
[----:B------:R-:W-:Y:S01]  /*4600*/  IMAD.IADD R6, R7, 0x1, -R6 ;  /* 0x0000000107067824 */ /* 0x000fe200078e0a06 */
[----:B------:R-:W-:Y:S03]  /*4610*/  LDSM.16.MT88.4 R148, [R240+0x100] ;  /* 0x00010000f094783b */ /* 0x000fe60000004200 */
[----:B------:R-:W-:Y:S01]  /*4620*/  IMAD R2, R6, -0x2, R2 ;  /* 0xfffffffe06027824 */ /* 0x000fe200078e0202 */
[----:B------:R-:W-:Y:S04]  /*4630*/  LDSM.16.MT88.4 R140, [R247+0x3100] ;  /* 0x00310000f78c783b */ /* 0x000fe80000004200 */
[----:B------:R-:W-:Y:S01]  /*4640*/  ISETP.GT.AND P0, PT, R2, RZ, PT ;  /* 0x000000ff0200720c */ /* 0x000fe20003f04270 */
[----:B------:R-:W-:Y:S03]  /*4650*/  LDSM.16.MT88.4 R88, [R241+0x6100] ;  /* 0x00610000f158783b */ /* 0x000fe60000004200 */
[----:B------:R-:W-:Y:S01]  /*4660*/  FSEL R65, R65, -INF , P0 ;  /* 0xff80000041417808 */ /* 0x000fe20000000000 */
[----:B------:R-:W-:Y:S01]  /*4670*/  LDSM.16.MT88.4 R156, [R241+0x100] ;  /* 0x00010000f19c783b */ /* 0x000fe20000004200 */
[----:B------:R-:W-:-:S02]  /*4680*/  FSEL R0, R0, -INF , P0 ;  /* 0xff80000000007808 */ /* 0x000fc40000000000 */
[----:B------:R-:W-:Y:S01]  /*4690*/  ISETP.GT.AND P0, PT, R2, 0x1, PT ;  /* 0x000000010200780c */ /* 0x000fe20003f04270 */
[----:B-1----:R-:W-:Y:S03]  /*46a0*/  LDSM.16.MT88.4 R20, [R240+0x900] ;  /* 0x00090000f014783b */ /* 0x002fe60000004200 */
[----:B------:R-:W-:Y:S01]  /*46b0*/  FSEL R66, R66, -INF , P0 ;  /* 0xff80000042427808 */ /* 0x000fe20000000000 */
[----:B------:R-:W-:Y:S01]  /*46c0*/  LDSM.16.MT88.4 R16, [R247+0x3900] ;  /* 0x00390000f710783b */ /* 0x000fe20000004200 */
[----:B------:R-:W-:Y:S02]  /*46d0*/  FSEL R64, R64, -INF , P0 ;  /* 0xff80000040407808 */ /* 0x000fe40000000000 */
[----:B------:R-:W-:Y:S01]  /*46e0*/  ISETP.GT.AND P0, PT, R2, 0x8, PT ;  /* 0x000000080200780c */ /* 0x000fe20003f04270 */
[----:B------:R-:W-:Y:S01]  /*46f0*/  LDSM.16.MT88.4 R68, [R240+0x3900] ;  /* 0x00390000f044783b */ /* 0x000fe20000004200 */
[----:B------:R-:W-:-:S02]  /*4700*/  FMNMX.FTZ R6, R0, R64, !PT ;  /* 0x0000004000067209 */ /* 0x000fc40007810000 */
[----:B------:R-:W-:Y:S01]  /*4710*/  FSEL R57, R57, -INF , P0 ;  /* 0xff80000039397808 */ /* 0x000fe20000000000 */
[----:B------:R-:W-:Y:S01]  /*4720*/  LDSM.16.MT88.4 R36, [R241+0x900] ;  /* 0x00090000f124783b */ /* 0x000fe20000004200 */
[----:B------:R-:W-:Y:S02]  /*4730*/  FSEL R67, R67, -INF , P0 ;  /* 0xff80000043437808 */ /* 0x000fe40000000000 */
[----:B------:R-:W-:Y:S01]  /*4740*/  ISETP.GT.AND P0, PT, R2, 0x9, PT ;  /* 0x000000090200780c */ /* 0x000fe20003f04270 */
[----:B------:R-:W-:Y:S01]  /*4750*/  LDSM.16.MT88.4 R72, [R247+0x6100] ;  /* 0x00610000f748783b */ /* 0x000fe20000004200 */
[----:B------:R-:W-:Y:S02]  /*4760*/  FMNMX.FTZ R6, R67, R6, !PT ;  /* 0x0000000643067209 */ /* 0x000fe40007810000 */
[----:B------:R-:W-:Y:S01]  /*4770*/  FSEL R84, R84, -INF , P0 ;  /* 0xff80000054547808 */ /* 0x000fe20000000000 */
[----:B------:R-:W-:Y:S01]  /*4780*/  LDSM.16.MT88.4 R96, [R240+0x6100] ;  /* 0x00610000f060783b */ /* 0x000fe20000004200 */
[----:B------:R-:W-:-:S02]  /*4790*/  FSEL R56, R56, -INF , P0 ;  /* 0xff80000038387808 */ /* 0x000fc40000000000 */
[----:B------:R-:W-:Y:S01]  /*47a0*/  ISETP.GT.AND P0, PT, R2, 0x10, PT ;  /* 0x000000100200780c */ /* 0x000fe20003f04270 */
[----:B------:R-:W-:Y:S01]  /*47b0*/  LDSM.16.MT88.4 R120, [R241+0x9100] ;  /* 0x00910000f178783b */ /* 0x000fe20000004200 */
[----:B------:R-:W-:Y:S02]  /*47c0*/  FMNMX.FTZ R6, R56, R6, !PT ;  /* 0x0000000638067209 */ /* 0x000fe40007810000 */
[----:B------:R-:W-:Y:S01]  /*47d0*/  FSEL R59, R59, -INF , P0 ;  /* 0xff8000003b3b7808 */ /* 0x000fe20000000000 */
[----:B------:R-:W-:Y:S01]  /*47e0*/  LDSM.16.MT88.4 R104, [R247+0x9100] ;  /* 0x00910000f768783b */ /* 0x000fe20000004200 */
        /* <DEDUP_REMOVED lines=48> */
[----:B------:R-:W-:Y:S02]  /*4af0*/  FMNMX.FTZ R6, R196, R6, !PT ;  /* 0x00000006c4067209 */ /* 0x000fe40007810000 */
[----:B------:R-:W-:Y:S02]  /*4b00*/  FSEL R208, R208, -INF , P0 ;  /* 0xff800000d0d07808 */ /* 0x000fe40000000000 */
[----:B------:R-:W-:Y:S02]  /*4b10*/  FSEL R207, R207, -INF , P0 ;  /* 0xff800000cfcf7808 */ /* 0x000fe40000000000 */
[----:B------:R-:W-:-:S02]  /*4b20*/  ISETP.GT.AND P0, PT, R2, 0x41, PT ;  /* 0x000000410200780c */ /* 0x000fc40003f04270 */
[----:B------:R-:W-:Y:S02]  /*4b30*/  FMNMX.FTZ R7, R59, R7, !PT ;  /* 0x000000073b077209 */ /* 0x000fe40007810000 */
[----:B------:R-:W-:Y:S02]  /*4b40*/  FMNMX.FTZ R6, R195, R6, !PT ;  /* 0x00000006c3067209 */ /* 0x000fe40007810000 */
[----:B------:R-:W-:Y:S02]  /*4b50*/  FSEL R206, R206, -INF , P0 ;  /* 0xff800000cece7808 */ /* 0x000fe40000000000 */
[----:B------:R-:W-:Y:S02]  /*4b60*/  FSEL R205, R205, -INF , P0 ;  /* 0xff800000cdcd7808 */ /* 0x000fe40000000000 */
[----:B------:R-:W-:Y:S02]  /*4b70*/  ISETP.GT.AND P0, PT, R2, 0x48, PT ;  /* 0x000000480200780c */ /* 0x000fe40003f04270 */
[----:B------:R-:W-:-:S02]  /*4b80*/  FMNMX.FTZ R7, R81, R7, !PT ;  /* 0x0000000751077209 */ /* 0x000fc40007810000 */
[----:B------:R-:W-:Y:S02]  /*4b90*/  FMNMX.FTZ R6, R193, R6, !PT ;  /* 0x00000006c1067209 */ /* 0x000fe40007810000 */
[----:B------:R-:W-:Y:S02]  /*4ba0*/  FSEL R204, R204, -INF , P0 ;  /* 0xff800000cccc7808 */ /* 0x000fe40000000000 */
[----:B------:R-:W-:Y:S02]  /*4bb0*/  FSEL R203, R203, -INF , P0 ;  /* 0xff800000cbcb7808 */ /* 0x000fe40000000000 */
[----:B------:R-:W-:Y:S02]  /*4bc0*/  ISETP.GT.AND P0, PT, R2, 0x49, PT ;  /* 0x000000490200780c */ /* 0x000fe40003f04270 */
[----:B------:R-:W-:Y:S02]  /*4bd0*/  FMNMX.FTZ R7, R78, R7, !PT ;  /* 0x000000074e077209 */ /* 0x000fe40007810000 */
[----:B------:R-:W-:-:S02]  /*4be0*/  FMNMX.FTZ R6, R207, R6, !PT ;  /* 0x00000006cf067209 */ /* 0x000fc40007810000 */
[----:B------:R-:W-:Y:S02]  /*4bf0*/  FSEL R201, R201, -INF , P0 ;  /* 0xff800000c9c97808 */ /* 0x000fe40000000000 */
[----:B------:R-:W-:Y:S02]  /*4c00*/  FSEL R202, R202, -INF , P0 ;  /* 0xff800000caca7808 */ /* 0x000fe40000000000 */
[----:B------:R-:W-:Y:S02]  /*4c10*/  FMNMX.FTZ R7, R79, R7, !PT ;  /* 0x000000074f077209 */ /* 0x000fe40007810000 */
[----:B------:R-:W-:Y:S02]  /*4c20*/  FMNMX.FTZ R6, R205, R6, !PT ;  /* 0x00000006cd067209 */ /* 0x000fe40007810000 */
        /* <DEDUP_REMOVED lines=10> */
[----:B------:R-:W-:Y:S02]  /*4cd0*/  ISETP.GT.AND P0, PT, R2, 0x58, PT ;  /* 0x000000580200780c */ /* 0x000fe40003f04270 */
[----:B------:R-:W-:Y:S02]  /*4ce0*/  FMNMX.FTZ R7, R210, R7, !PT ;  /* 0x00000007d2077209 */ /* 0x000fe40007810000 */
[----:B------:R-:W-:Y:S02]  /*4cf0*/  FMNMX.FTZ R6, R191, R6, !PT ;  /* 0x00000006bf067209 */ /* 0x000fe40007810000 */
[----:B------:R-:W-:-:S02]  /*4d00*/  FSEL R25, R25, -INF , P0 ;  /* 0xff80000019197808 */ /* 0x000fc40000000000 */
[----:B------:R-:W-:Y:S02]  /*4d10*/  FSEL R189, R189, -INF , P0 ;  /* 0xff800000bdbd7808 */ /* 0x000fe40000000000 */
[----:B------:R-:W-:Y:S02]  /*4d20*/  ISETP.GT.AND P0, PT, R2, 0x59, PT ;  /* 0x000000590200780c */ /* 0x000fe40003f04270 */
[----:B------:R-:W-:Y:S02]  /*4d30*/  FMNMX.FTZ R7, R209, R7, !PT ;  /* 0x00000007d1077209 */ /* 0x000fe40007810000 */
[----:B------:R-:W-:Y:S02]  /*4d40*/  FMNMX.FTZ R6, R190, R6, !PT ;  /* 0x00000006be067209 */ /* 0x000fe40007810000 */
[----:B------:R-:W-:Y:S02]  /*4d50*/  FSEL R188, R188, -INF , P0 ;  /* 0xff800000bcbc7808 */ /* 0x000fe40000000000 */
[----:B------:R-:W-:-:S02]  /*4d60*/  FMNMX.FTZ R7, R197, R7, !PT ;  /* 0x00000007c5077209 */ /* 0x000fc40007810000 */
[----:B------:R-:W-:Y:S02]  /*4d70*/  FMNMX.FTZ R2, R189, R6, !PT ;  /* 0x00000006bd027209 */ /* 0x000fe40007810000 */
[----:B------:R-:W-:Y:S02]  /*4d80*/  FMNMX.FTZ R6, R194, R7, !PT ;  /* 0x00000007c2067209 */ /* 0x000fe40007810000 */
[----:B------:R-:W-:Y:S02]  /*4d90*/  FMNMX.FTZ R2, R188, R2, !PT ;  /* 0x00000002bc027209 */ /* 0x000fe40007810000 */
[----:B------:R-:W-:Y:S02]  /*4da0*/  FMNMX.FTZ R6, R200, R6, !PT ;  /* 0x00000006c8067209 */ /* 0x000fe40007810000 */
[----:B------:R-:W-:Y:S01]  /*4db0*/  FSEL R24, R24, -INF , P0 ;  /* 0xff80000018187808 */ /* 0x000fe20000000000 */
[----:B------:R-:W1:Y:S01]  /*4dc0*/  SHFL.BFLY PT, R7, R2, 0x2, 0x1f ;  /* 0x0c401f0002077f89 */ /* 0x000e6200000e0000 */
        /* <DEDUP_REMOVED lines=9> */
[----:B------:R-:W-:-:S04]  /*4e60*/  FMNMX.FTZ R6, R25, R6, !PT ;  /* 0x0000000619067209 */ /* 0x000fc80007810000 */
[----:B------:R-:W-:-:S05]  /*4e70*/  FMNMX.FTZ R6, R24, R6, !PT ;  /* 0x0000000618067209 */ /* 0x000fca0007810000 */
[----:B------:R-:W2:Y:S01]  /*4e80*/  SHFL.BFLY PT, R7, R6, 0x2, 0x1f ;  /* 0x0c401f0006077f89 */ /* 0x000ea200000e0000 */
[----:B-1----:R-:W-:-:S03]  /*4e90*/  FMNMX.FTZ R2, R2, R8, !PT ;  /* 0x0000000802027209 */ /* 0x002fc60007810000 */
[----:B------:R-:W-:Y:S01]  /*4ea0*/  LDSM.16.MT88.4 R8, [R242+0x900] ;  /* 0x00090000f208783b */ /* 0x000fe20000004200 */
[C---:B------:R-:W-:Y:S01]  /*4eb0*/  FSETP.NEU.FTZ.AND P0, PT, R2.reuse, -INF , PT ;  /* 0xff8000000200780b */ /* 0x040fe20003f1d000 */
[----:B------:R-:W-:-:S05]  /*4ec0*/  FMUL.FTZ R192, R2, c[0x0][0x2d0] ;  /* 0x0000b40002c07a20 */ /* 0x000fca0000410000 */
[----:B------:R-:W-:Y:S02]  /*4ed0*/  FSEL R192, R192, RZ, P0 ;  /* 0x000000ffc0c07208 */ /* 0x000fe40000000000 */
[----:B--2---:R-:W-:-:S03]  /*4ee0*/  FMNMX.FTZ R6, R6, R7, !PT ;  /* 0x0000000706067209 */ /* 0x004fc60007810000 */
[--C-:B------:R-:W-:Y:S02]  /*4ef0*/  FFMA.FTZ R185, R0, c[0x0][0x2d0], -R192.reuse ;  /* 0x0000b40000b97a23 */ /* 0x100fe400000108c0 */
[----:B------:R-:W1:Y:S01]  /*4f00*/  SHFL.BFLY PT, R0, R6, 0x1, 0x1f ;  /* 0x0c201f0006007f89 */ /* 0x000e6200000e0000 */
[--C-:B------:R-:W-:Y:S02]  /*4f10*/  FFMA.FTZ R27, R64, c[0x0][0x2d0], -R192.reuse ;  /* 0x0000b400401b7a23 */ /* 0x100fe400000108c0 */
[--C-:B------:R-:W-:Y:S01]  /*4f20*/  FFMA.FTZ R182, R67, c[0x0][0x2d0], -R192.reuse ;  /* 0x0000b40043b67a23 */ /* 0x100fe200000108c0 */
[----:B------:R-:W-:Y:S01]  /*4f30*/  MUFU.EX2 R185, R185 ;  /* 0x000000b900b97308 */ /* 0x000fe20000000800 */
[--C-:B------:R-:W-:Y:S02]  /*4f40*/  FFMA.FTZ R51, R56, c[0x0][0x2d0], -R192.reuse ;  /* 0x0000b40038337a23 */ /* 0x100fe400000108c0 */
[--C-:B------:R-:W-:Y:S02]  /*4f50*/  FFMA.FTZ R50, R80, c[0x0][0x2d0], -R192.reuse ;  /* 0x0000b40050327a23 */ /* 0x100fe400000108c0 */
[----:B------:R-:W-:-:S02]  /*4f60*/  FFMA.FTZ R46, R58, c[0x0][0x2d0], -R192 ;  /* 0x0000b4003a2e7a23 */ /* 0x000fc400000108c0 */
[--C-:B------:R-:W-:Y:S01]  /*4f70*/  FFMA.FTZ R45, R76, c[0x0][0x2d0], -R192.reuse ;  /* 0x0000b4004c2d7a23 */ /* 0x100fe200000108c0 */
[----:B------:R-:W2:Y:S01]  /*4f80*/  MUFU.EX2 R27, R27 ;  /* 0x0000001b001b7308 */ /* 0x000ea20000000800 */
[--C-:B------:R-:W-:Y:S02]  /*4f90*/  FFMA.FTZ R41, R77, c[0x0][0x2d0], -R192.reuse ;  /* 0x0000b4004d297a23 */ /* 0x100fe400000108c0 */
[--C-:B------:R-:W-:Y:S02]  /*4fa0*/  FFMA.FTZ R44, R44, c[0x0][0x2d0], -R192.reuse ;  /* 0x0000b4002c2c7a23 */ /* 0x100fe400000108c0 */
[--C-:B------:R-:W-:Y:S02]  /*4fb0*/  FFMA.FTZ R40, R40, c[0x0][0x2d0], -R192.reuse ;  /* 0x0000b40028287a23 */ /* 0x100fe400000108c0 */
[--C-:B------:R-:W-:Y:S01]  /*4fc0*/  FFMA.FTZ R198, R198, c[0x0][0x2d0], -R192.reuse ;  /* 0x0000b400c6c67a23 */ /* 0x100fe200000108c0 */
[----:B------:R-:W-:Y:S01]  /*4fd0*/  MUFU.EX2 R182, R182 ;  /* 0x000000b600b67308 */ /* 0x000fe20000000800 */
[----:B------:R-:W-:-:S02]  /*4fe0*/  FFMA.FTZ R196, R196, c[0x0][0x2d0], -R192 ;  /* 0x0000b400c4c47a23 */ /* 0x000fc400000108c0 */
[--C-:B------:R-:W-:Y:S01]  /*4ff0*/  FFMA.FTZ R195, R195, c[0x0][0x2d0], -R192.reuse ;  /* 0x0000b400c3c37a23 */ /* 0x100fe200000108c0 */
[----:B-1----:R-:W-:Y:S01]  /*5000*/  FMNMX.FTZ R0, R0, R6, !PT ;  /* 0x0000000600007209 */ /* 0x002fe20007810000 */
[--C-:B------:R-:W-:Y:S02]  /*5010*/  FFMA.FTZ R193, R193, c[0x0][0x2d0], -R192.reuse ;  /* 0x0000b400c1c17a23 */ /* 0x100fe400000108c0 */
[--C-:B------:R-:W-:Y:S01]  /*5020*/  FFMA.FTZ R207, R207, c[0x0][0x2d0], -R192.reuse ;  /* 0x0000b400cfcf7a23 */ /* 0x100fe200000108c0 */
[C---:B------:R-:W-:Y:S01]  /*5030*/  FSETP.NEU.FTZ.AND P0, PT, R0.reuse, -INF , PT ;  /* 0xff8000000000780b */ /* 0x040fe20003f1d000 */
[----:B------:R-:W-:Y:S01]  /*5040*/  FMUL.FTZ R26, R0, c[0x0][0x2d0] ;  /* 0x0000b400001a7a20 */ /* 0x000fe20000410000 */
[----:B------:R-:W1:Y:S01]  /*5050*/  MUFU.EX2 R51, R51 ;  /* 0x0000003300337308 */ /* 0x000e620000000800 */
[----:B--2---:R-:W-:Y:S01]  /*5060*/  F2FP.PACK_AB R128, R27, R185 ;  /* 0x000000b91b80723e */ /* 0x004fe200000000ff */
[--C-:B------:R-:W-:Y:S02]  /*5070*/  FFMA.FTZ R205, R205, c[0x0][0x2d0], -R192.reuse ;  /* 0x0000b400cdcd7a23 */ /* 0x100fe400000108c0 */
[----:B------:R-:W-:Y:S01]  /*5080*/  FSEL R26, R26, RZ, P0 ;  /* 0x000000ff1a1a7208 */ /* 0x000fe20000000000 */
[--C-:B------:R-:W-:Y:S01]  /*5090*/  FFMA.FTZ R203, R203, c[0x0][0x2d0], -R192.reuse ;  /* 0x0000b400cbcb7a23 */ /* 0x100fe200000108c0 */
[----:B------:R-:W-:Y:S01]  /*50a0*/  PLOP3.LUT P0, PT, PT, PT, UP0, 0x80, 0x0 ;  /* 0x000000000000781c */ /* 0x000fe20003f0f008 */
[----:B------:R-:W-:Y:S01]  /*50b0*/  FFMA.FTZ R202, R202, c[0x0][0x2d0], -R192 ;  /* 0x0000b400caca7a23 */ /* 0x000fe200000108c0 */
[----:B------:R-:W-:Y:S01]  /*50c0*/  MUFU.EX2 R50, R50 ;  /* 0x0000003200327308 */ /* 0x000fe20000000800 */
[----:B------:R-:W-:-:S02]  /*50d0*/  FFMA.FTZ R184, R65, c[0x0][0x2d0], -R26 ;  /* 0x0000b40041b87a23 */ /* 0x000fc4000001081a */
[--C-:B------:R-:W-:Y:S02]  /*50e0*/  FFMA.FTZ R183, R66, c[0x0][0x2d0], -R26.reuse ;  /* 0x0000b40042b77a23 */ /* 0x100fe4000001081a */
[--C-:B------:R-:W-:Y:S01]  /*50f0*/  FFMA.FTZ R181, R57, c[0x0][0x2d0], -R26.reuse ;  /* 0x0000b40039b57a23 */ /* 0x100fe2000001081a */
[----:B------:R-:W-:Y:S01]  /*5100*/  LDSM.16.MT88.4 R64, [R240+0x3100] ;  /* 0x00310000f040783b */ /* 0x000fe20000004200 */
[--C-:B------:R-:W-:Y:S01]  /*5110*/  FFMA.FTZ R180, R84, c[0x0][0x2d0], -R26.reuse ;  /* 0x0000b40054b47a23 */ /* 0x100fe2000001081a */
[----:B------:R-:W-:Y:S01]  /*5120*/  MUFU.EX2 R184, R184 ;  /* 0x000000b800b87308 */ /* 0x000fe20000000800 */
[----:B-1----:R-:W-:Y:S01]  /*5130*/  F2FP.PACK_AB R130, R51, R182 ;  /* 0x000000b63382723e */ /* 0x002fe200000000ff */
[--C-:B------:R-:W-:Y:S02]  /*5140*/  FFMA.FTZ R49, R59, c[0x0][0x2d0], -R26.reuse ;  /* 0x0000b4003b317a23 */ /* 0x100fe4000001081a */
[--C-:B------:R-:W-:Y:S01]  /*5150*/  FFMA.FTZ R48, R81, c[0x0][0x2d0], -R26.reuse ;  /* 0x0000b40051307a23 */ /* 0x100fe2000001081a */
[----:B------:R-:W1:Y:S01]  /*5160*/  LDSM.16.MT88.4 R56, [R241+0x3100] ;  /* 0x00310000f138783b */ /* 0x000e620000004200 */
[----:B------:R-:W-:-:S02]  /*5170*/  FFMA.FTZ R47, R78, c[0x0][0x2d0], -R26 ;  /* 0x0000b4004e2f7a23 */ /* 0x000fc4000001081a */
[----:B------:R-:W2:Y:S01]  /*5180*/  MUFU.EX2 R183, R183 ;  /* 0x000000b700b77308 */ /* 0x000ea20000000800 */
[--C-:B------:R-:W-:Y:S01]  /*5190*/  FFMA.FTZ R43, R79, c[0x0][0x2d0], -R26.reuse ;  /* 0x0000b4004f2b7a23 */ /* 0x100fe2000001081a */
[----:B------:R-:W-:Y:S01]  /*51a0*/  LDSM.16.MT88.4 R80, [R242+0x6100] ;  /* 0x00610000f250783b */ /* 0x000fe20000004200 */
[--C-:B------:R-:W-:Y:S02]  /*51b0*/  FFMA.FTZ R42, R42, c[0x0][0x2d0], -R26.reuse ;  /* 0x0000b4002a2a7a23 */ /* 0x100fe4000001081a */
[--C-:B------:R-:W-:Y:S02]  /*51c0*/  FFMA.FTZ R3, R209, c[0x0][0x2d0], -R26.reuse ;  /* 0x0000b400d1037a23 */ /* 0x100fe4000001081a */
[--C-:B------:R-:W-:Y:S01]  /*51d0*/  FFMA.FTZ R197, R197, c[0x0][0x2d0], -R26.reuse ;  /* 0x0000b400c5c57a23 */ /* 0x100fe2000001081a */
[----:B------:R-:W-:Y:S01]  /*51e0*/  MUFU.EX2 R181, R181 ;  /* 0x000000b500b57308 */ /* 0x000fe20000000800 */
[--C-:B------:R-:W-:Y:S02]  /*51f0*/  FFMA.FTZ R194, R194, c[0x0][0x2d0], -R26.reuse ;  /* 0x0000b400c2c27a23 */ /* 0x100fe4000001081a */
[----:B------:R-:W-:-:S02]  /*5200*/  FFMA.FTZ R200, R200, c[0x0][0x2d0], -R26 ;  /* 0x0000b400c8c87a23 */ /* 0x000fc4000001081a */
[--C-:B------:R-:W-:Y:S02]  /*5210*/  FFMA.FTZ R199, R199, c[0x0][0x2d0], -R26.reuse ;  /* 0x0000b400c7c77a23 */ /* 0x100fe4000001081a */
[--C-:B------:R-:W-:Y:S01]  /*5220*/  FFMA.FTZ R208, R208, c[0x0][0x2d0], -R26.reuse ;  /* 0x0000b400d0d07a23 */ /* 0x100fe2000001081a */
[----:B------:R-:W3:Y:S01]  /*5230*/  MUFU.EX2 R180, R180 ;  /* 0x000000b400b47308 */ /* 0x000ee20000000800 */
[----:B--2---:R-:W-:Y:S01]  /*5240*/  F2FP.PACK_AB R129, R183, R184 ;  /* 0x000000b8b781723e */ /* 0x004fe200000000ff */
[--C-:B------:R-:W-:Y:S02]  /*5250*/  FFMA.FTZ R206, R206, c[0x0][0x2d0], -R26.reuse ;  /* 0x0000b400cece7a23 */ /* 0x100fe4000001081a */
[--C-:B------:R-:W-:Y:S02]  /*5260*/  FFMA.FTZ R204, R204, c[0x0][0x2d0], -R26.reuse ;  /* 0x0000b400cccc7a23 */ /* 0x100fe4000001081a */
[----:B------:R-:W-:Y:S02]  /*5270*/  FFMA.FTZ R201, R201, c[0x0][0x2d0], -R26 ;  /* 0x0000b400c9c97a23 */ /* 0x000fe4000001081a */
[----:B------:R-:W2:Y:S01]  /*5280*/  MUFU.EX2 R46, R46 ;  /* 0x0000002e002e7308 */ /* 0x000ea20000000800 */
[----:B------:R-:W-:-:S02]  /*5290*/  FFMA.FTZ R191, R191, c[0x0][0x2d0], -R192 ;  /* 0x0000b400bfbf7a23 */ /* 0x000fc400000108c0 */
[--C-:B------:R-:W-:Y:S02]  /*52a0*/  FFMA.FTZ R190, R190, c[0x0][0x2d0], -R192.reuse ;  /* 0x0000b400bebe7a23 */ /* 0x100fe400000108c0 */
[--C-:B------:R-:W-:Y:S02]  /*52b0*/  FFMA.FTZ R189, R189, c[0x0][0x2d0], -R192.reuse ;  /* 0x0000b400bdbd7a23 */ /* 0x100fe400000108c0 */
[----:B------:R-:W-:Y:S01]  /*52c0*/  FFMA.FTZ R188, R188, c[0x0][0x2d0], -R192 ;  /* 0x0000b400bcbc7a23 */ /* 0x000fe200000108c0 */
[----:B---3--:R-:W-:Y:S01]  /*52d0*/  F2FP.PACK_AB R131, R180, R181 ;  /* 0x000000b5b483723e */ /* 0x008fe200000000ff */
[----:B------:R-:W-:Y:S01]  /*52e0*/  MUFU.EX2 R45, R45 ;  /* 0x0000002d002d7308 */ /* 0x000fe20000000800 */
[--C-:B------:R-:W-:Y:S02]  /*52f0*/  FFMA.FTZ R187, R187, c[0x0][0x2d0], -R26.reuse ;  /* 0x0000b400bbbb7a23 */ /* 0x100fe4000001081a */
[--C-:B------:R-:W-:Y:S02]  /*5300*/  FFMA.FTZ R186, R186, c[0x0][0x2d0], -R26.reuse ;  /* 0x0000b400baba7a23 */ /* 0x100fe4000001081a */
[----:B------:R-:W-:Y:S01]  /*5310*/  FFMA.FTZ R209, R24, c[0x0][0x2d0], -R26 ;  /* 0x0000b40018d17a23 */ /* 0x000fe2000001081a */
[----:B------:R-:W-:Y:S01]  /*5320*/  HMMA.16816.F32 R176, R128, R172, RZ ;  /* 0x000000ac80b0723c */ /* 0x000fe200000018ff */
[----:B--2---:R-:W-:Y:S01]  /*5330*/  F2FP.PACK_AB R4, R46, R50 ;  /* 0x000000322e04723e */ /* 0x004fe200000000ff */
[----:B------:R-:W2:Y:S01]  /*5340*/  MUFU.EX2 R41, R41 ;  /* 0x0000002900297308 */ /* 0x000ea20000000800 */
[----:B------:R-:W-:-:S02]  /*5350*/  FADD.FTZ R185, R185, R27 ;  /* 0x0000001bb9b97221 */ /* 0x000fc40000010000 */
[----:B------:R-:W-:Y:S02]  /*5360*/  FADD.FTZ R183, R184, R183 ;  /* 0x000000b7b8b77221 */ /* 0x000fe40000010000 */
[----:B------:R-:W-:Y:S01]  /*5370*/  FADD.FTZ R185, R182, R185 ;  /* 0x000000b9b6b97221 */ /* 0x000fe20000010000 */
[C---:B------:R-:W-:Y:S01]  /*5380*/  HMMA.16816.F32 R172, R128.reuse, R174, RZ ;  /* 0x000000ae80ac723c */ /* 0x040fe200000018ff */
[----:B------:R-:W-:Y:S01]  /*5390*/  FADD.FTZ R183, R181, R183 ;  /* 0x000000b7b5b77221 */ /* 0x000fe20000010000 */
[----:B------:R-:W3:Y:S01]  /*53a0*/  MUFU.EX2 R49, R49 ;  /* 0x0000003100317308 */ /* 0x000ee20000000800 */
[----:B------:R-:W-:Y:S02]  /*53b0*/  FADD.FTZ R185, R51, R185 ;  /* 0x000000b933b97221 */ /* 0x000fe40000010000 */
[----:B------:R-:W-:Y:S02]  /*53c0*/  FADD.FTZ R180, R180, R183 ;  /* 0x000000b7b4b47221 */ /* 0x000fe40000010000 */
[----:B------:R-:W-:Y:S01]  /*53d0*/  FADD.FTZ R50, R50, R185 ;  /* 0x000000b932327221 */ /* 0x000fe20000010000 */
[----:B------:R-:W-:Y:S02]  /*53e0*/  HMMA.16816.F32 R168, R128, R164, RZ ;  /* 0x000000a480a8723c */ /* 0x000fe400000018ff */
[----:B------:R-:W4:Y:S01]  /*53f0*/  MUFU.EX2 R48, R48 ;  /* 0x0000003000307308 */ /* 0x000f220000000800 */
[----:B--2---:R-:W-:Y:S01]  /*5400*/  F2FP.PACK_AB R6, R41, R45 ;  /* 0x0000002d2906723e */ /* 0x004fe200000000ff */
[----:B------:R-:W-:-:S04]  /*5410*/  FADD.FTZ R50, R46, R50 ;  /* 0x000000322e327221 */ /* 0x000fc80000010000 */
[----:B------:R-:W-:Y:S01]  /*5420*/  HMMA.16816.F32 R164, R128, R166, RZ ;  /* 0x000000a680a4723c */ /* 0x000fe200000018ff */
[----:B------:R-:W-:Y:S01]  /*5430*/  FADD.FTZ R45, R45, R50 ;  /* 0x000000322d2d7221 */ /* 0x000fe20000010000 */
[----:B------:R-:W-:Y:S01]  /*5440*/  MUFU.EX2 R47, R47 ;  /* 0x0000002f002f7308 */ /* 0x000fe20000000800 */
[----:B---3--:R-:W-:Y:S02]  /*5450*/  FADD.FTZ R180, R49, R180 ;  /* 0x000000b431b47221 */ /* 0x008fe40000010000 */
[----:B------:R-:W-:-:S03]  /*5460*/  FADD.FTZ R45, R41, R45 ;  /* 0x0000002d292d7221 */ /* 0x000fc60000010000 */
[----:B------:R-:W-:Y:S02]  /*5470*/  HMMA.16816.F32 R136, R128, R132, RZ ;  /* 0x000000848088723c */ /* 0x000fe400000018ff */
[----:B------:R-:W2:Y:S01]  /*5480*/  MUFU.EX2 R43, R43 ;  /* 0x0000002b002b7308 */ /* 0x000ea20000000800 */
[C---:B----4-:R-:W-:Y:S01]  /*5490*/  F2FP.PACK_AB R5, R48.reuse, R49 ;  /* 0x000000313005723e */ /* 0x050fe200000000ff */
[----:B------:R-:W-:-:S04]  /*54a0*/  FADD.FTZ R180, R48, R180 ;  /* 0x000000b430b47221 */ /* 0x000fc80000010000 */
[C---:B------:R-:W-:Y:S02]  /*54b0*/  HMMA.16816.F32 R132, R128.reuse, R134, RZ ;  /* 0x000000868084723c */ /* 0x040fe400000018ff */
[----:B------:R-:W-:Y:S06]  /*54c0*/  MUFU.EX2 R44, R44 ;  /* 0x0000002c002c7308 */ /* 0x000fec0000000800 */
[----:B------:R-:W-:Y:S01]  /*54d0*/  HMMA.16816.F32 R152, R128, R148, RZ ;  /* 0x000000948098723c */ /* 0x000fe200000018ff */
[----:B--2---:R-:W-:Y:S01]  /*54e0*/  F2FP.PACK_AB R7, R43, R47 ;  /* 0x0000002f2b07723e */ /* 0x004fe200000000ff */
[----:B------:R-:W2:Y:S01]  /*54f0*/  MUFU.EX2 R40, R40 ;  /* 0x0000002800287308 */ /* 0x000ea20000000800 */
[----:B------:R-:W-:-:S05]  /*5500*/  FADD.FTZ R47, R47, R180 ;  /* 0x000000b42f2f7221 */ /* 0x000fca0000010000 */
[----:B------:R-:W-:Y:S01]  /*5510*/  HMMA.16816.F32 R144, R128, R140, RZ ;  /* 0x0000008c8090723c */ /* 0x000fe200000018ff */
[----:B------:R-:W-:Y:S01]  /*5520*/  FADD.FTZ R47, R43, R47 ;  /* 0x0000002f2b2f7221 */ /* 0x000fe20000010000 */
[----:B------:R-:W-:Y:S06]  /*5530*/  MUFU.EX2 R42, R42 ;  /* 0x0000002a002a7308 */ /* 0x000fec0000000800 */
[C---:B------:R-:W-:Y:S02]  /*5540*/  HMMA.16816.F32 R176, R4.reuse, R12, R176 ;  /* 0x0000000c04b0723c */ /* 0x040fe400000018b0 */
[----:B------:R-:W-:Y:S06]  /*5550*/  MUFU.EX2 R3, R3 ;  /* 0x0000000300037308 */ /* 0x000fec0000000800 */
[C---:B------:R-:W-:Y:S01]  /*5560*/  HMMA.16816.F32 R172, R4.reuse, R14, R172 ;  /* 0x0000000e04ac723c */ /* 0x040fe200000018ac */
[----:B------:R-:W3:Y:S01]  /*5570*/  LDSM.16.MT88.4 R12, [R242+0x3900] ;  /* 0x00390000f20c783b */ /* 0x000ee20000004200 */
[----:B------:R-:W-:Y:S06]  /*5580*/  MUFU.EX2 R198, R198 ;  /* 0x000000c600c67308 */ /* 0x000fec0000000800 */
[C---:B------:R-:W-:Y:S02]  /*5590*/  HMMA.16816.F32 R168, R4.reuse, R8, R168 ;  /* 0x0000000804a8723c */ /* 0x040fe400000018a8 */
[----:B------:R-:W-:Y:S06]  /*55a0*/  MUFU.EX2 R196, R196 ;  /* 0x000000c400c47308 */ /* 0x000fec0000000800 */
[----:B------:R-:W-:Y:S01]  /*55b0*/  HMMA.16816.F32 R164, R4, R10, R164 ;  /* 0x0000000a04a4723c */ /* 0x000fe200000018a4 */
[----:B------:R-:W4:Y:S01]  /*55c0*/  LDSM.16.MT88.4 R8, [R241+0x3900] ;  /* 0x00390000f108783b */ /* 0x000f220000004200 */
[----:B------:R-:W-:Y:S06]  /*55d0*/  MUFU.EX2 R195, R195 ;  /* 0x000000c300c37308 */ /* 0x000fec0000000800 */
[C---:B-1----:R-:W-:Y:S02]  /*55e0*/  HMMA.16816.F32 R52, R128.reuse, R56, RZ ;  /* 0x000000388034723c */ /* 0x042fe400000018ff */
[----:B------:R-:W-:Y:S06]  /*55f0*/  MUFU.EX2 R193, R193 ;  /* 0x000000c100c17308 */ /* 0x000fec0000000800 */
[C---:B------:R-:W-:Y:S02]  /*5600*/  HMMA.16816.F32 R148, R128.reuse, R150, RZ ;  /* 0x000000968094723c */ /* 0x040fe400000018ff */
[----:B------:R-:W-:Y:S06]  /*5610*/  MUFU.EX2 R197, R197 ;  /* 0x000000c500c57308 */ /* 0x000fec0000000800 */
[----:B------:R-:W-:Y:S02]  /*5620*/  HMMA.16816.F32 R140, R128, R142, RZ ;  /* 0x0000008e808c723c */ /* 0x000fe400000018ff */
[----:B------:R-:W-:Y:S06]  /*5630*/  MUFU.EX2 R194, R194 ;  /* 0x000000c200c27308 */ /* 0x000fec0000000800 */
[C---:B---3--:R-:W-:Y:S02]  /*5640*/  HMMA.16816.F32 R136, R4.reuse, R12, R136 ;  /* 0x0000000c0488723c */ /* 0x048fe40000001888 */
[----:B------:R-:W-:Y:S06]  /*5650*/  MUFU.EX2 R200, R200 ;  /* 0x000000c800c87308 */ /* 0x000fec0000000800 */
[----:B------:R-:W-:Y:S01]  /*5660*/  HMMA.16816.F32 R132, R4, R14, R132 ;  /* 0x0000000e0484723c */ /* 0x000fe20000001884 */
[----:B------:R-:W1:Y:S01]  /*5670*/  LDSM.16.MT88.4 R12, [R241+0x6900] ;  /* 0x00690000f10c783b */ /* 0x000e620000004200 */
[----:B------:R-:W-:Y:S06]  /*5680*/  MUFU.EX2 R199, R199 ;  /* 0x000000c700c77308 */ /* 0x000fec0000000800 */
[C---:B------:R-:W-:Y:S02]  /*5690*/  HMMA.16816.F32 R56, R128.reuse, R58, RZ ;  /* 0x0000003a8038723c */ /* 0x040fe400000018ff */
        /* <DEDUP_REMOVED lines=11> */
[----:B------:R-:W-:Y:S02]  /*5750*/  HMMA.16816.F32 R156, R128, R158, RZ ;  /* 0x0000009e809c723c */ /* 0x000fe400000018ff */
        /* <DEDUP_REMOVED lines=8> */
[C---:B------:R-:W-:Y:S01]  /*57e0*/  HMMA.16816.F32 R140, R4.reuse, R18, R140 ;  /* 0x00000012048c723c */ /* 0x040fe2000000188c */
[----:B------:R-:W5:Y:S01]  /*57f0*/  LDSM.16.MT88.4 R16, [R242+0x6900] ;  /* 0x00690000f210783b */ /* 0x000f620000004200 */
[----:B------:R-:W-:Y:S06]  /*5800*/  MUFU.EX2 R189, R189 ;  /* 0x000000bd00bd7308 */ /* 0x000fec0000000800 */
[C---:B----4-:R-:W-:Y:S02]  /*5810*/  HMMA.16816.F32 R52, R4.reuse, R8, R52 ;  /* 0x000000080434723c */ /* 0x050fe40000001834 */
[----:B------:R-:W-:Y:S06]  /*5820*/  MUFU.EX2 R188, R188 ;  /* 0x000000bc00bc7308 */ /* 0x000fec0000000800 */
[C---:B------:R-:W-:Y:S01]  /*5830*/  HMMA.16816.F32 R56, R4.reuse, R10, R56 ;  /* 0x0000000a0438723c */ /* 0x040fe20000001838 */
[----:B------:R-:W4:Y:S01]  /*5840*/  LDSM.16.MT88.4 R8, [R240+0x6900] ;  /* 0x00690000f008783b */ /* 0x000f220000004200 */
[----:B------:R-:W-:Y:S06]  /*5850*/  MUFU.EX2 R187, R187 ;  /* 0x000000bb00bb7308 */ /* 0x000fec0000000800 */
[C---:B-1----:R-:W-:Y:S02]  /*5860*/  HMMA.16816.F32 R84, R4.reuse, R12, R84 ;  /* 0x0000000c0454723c */ /* 0x042fe40000001854 */
[----:B------:R-:W-:Y:S06]  /*5870*/  MUFU.EX2 R186, R186 ;  /* 0x000000ba00ba7308 */ /* 0x000fec0000000800 */
[C---:B------:R-:W-:Y:S01]  /*5880*/  HMMA.16816.F32 R88, R4.reuse, R14, R88 ;  /* 0x0000000e0458723c */ /* 0x040fe20000001858 */
[----:B------:R-:W1:Y:S01]  /*5890*/  LDSM.16.MT88.4 R12, [R241+0x9900] ;  /* 0x00990000f10c783b */ /* 0x000e620000004200 */
[----:B------:R-:W-:Y:S06]  /*58a0*/  MUFU.EX2 R209, R209 ;  /* 0x000000d100d17308 */ /* 0x000fec0000000800 */
[C---:B------:R-:W-:Y:S08]  /*58b0*/  HMMA.16816.F32 R60, R4.reuse, R68, R60 ;  /* 0x00000044043c723c */ /* 0x040ff0000000183c */
[C---:B------:R-:W-:Y:S08]  /*58c0*/  HMMA.16816.F32 R64, R4.reuse, R70, R64 ;  /* 0x000000460440723c */ /* 0x040ff00000001840 */
[C---:B------:R-:W-:Y:S08]  /*58d0*/  HMMA.16816.F32 R160, R4.reuse, R36, R160 ;  /* 0x0000002404a0723c */ /* 0x040ff000000018a0 */
[----:B------:R-:W-:Y:S01]  /*58e0*/  HMMA.16816.F32 R156, R4, R38, R156 ;  /* 0x00000026049c723c */ /* 0x000fe2000000189c */
[----:B------:R-:W1:Y:S07]  /*58f0*/  LDSM.16.MT88.4 R36, [R240+0x9100] ;  /* 0x00910000f024783b */ /* 0x000e6e0000004200 */
[C---:B------:R-:W-:Y:S08]  /*5900*/  HMMA.16816.F32 R68, R128.reuse, R72, RZ ;  /* 0x000000488044723c */ /* 0x040ff000000018ff */
[C---:B------:R-:W-:Y:S08]  /*5910*/  HMMA.16816.F32 R76, R128.reuse, R80, RZ ;  /* 0x00000050804c723c */ /* 0x040ff000000018ff */
[C---:B------:R-:W-:Y:S08]  /*5920*/  HMMA.16816.F32 R92, R128.reuse, R96, RZ ;  /* 0x00000060805c723c */ /* 0x040ff000000018ff */
[C---:B------:R-:W-:Y:S08]  /*5930*/  HMMA.16816.F32 R72, R128.reuse, R74, RZ ;  /* 0x0000004a8048723c */ /* 0x040ff000000018ff */
[C---:B------:R-:W-:Y:S08]  /*5940*/  HMMA.16816.F32 R80, R128.reuse, R82, RZ ;  /* 0x000000528050723c */ /* 0x040ff000000018ff */
[C---:B------:R-:W-:Y:S08]  /*5950*/  HMMA.16816.F32 R96, R128.reuse, R98, RZ ;  /* 0x000000628060723c */ /* 0x040ff000000018ff */
[C---:B------:R-:W-:Y:S08]  /*5960*/  HMMA.16816.F32 R116, R128.reuse, R120, RZ ;  /* 0x000000788074723c */ /* 0x040ff000000018ff */
[----:B------:R-:W-:Y:S08]  /*5970*/  HMMA.16816.F32 R120, R128, R122, RZ ;  /* 0x0000007a8078723c */ /* 0x000ff000000018ff */
[C---:B---3--:R-:W-:Y:S08]  /*5980*/  HMMA.16816.F32 R68, R4.reuse, R20, R68 ;  /* 0x000000140444723c */ /* 0x048ff00000001844 */
[C---:B------:R-:W-:Y:S01]  /*5990*/  HMMA.16816.F32 R72, R4.reuse, R22, R72 ;  /* 0x000000160448723c */ /* 0x040fe20000001848 */
[----:B------:R-:W3:Y:S07]  /*59a0*/  LDSM.16.MT88.4 R20, [R247+0x9900] ;  /* 0x00990000f714783b */ /* 0x000eee0000004200 */
[C---:B-----5:R-:W-:Y:S08]  /*59b0*/  HMMA.16816.F32 R76, R4.reuse, R16, R76 ;  /* 0x00000010044c723c */ /* 0x060ff0000000184c */
[C---:B------:R-:W-:Y:S01]  /*59c0*/  HMMA.16816.F32 R80, R4.reuse, R18, R80 ;  /* 0x000000120450723c */ /* 0x040fe20000001850 */
[----:B------:R-:W5:Y:S07]  /*59d0*/  LDSM.16.MT88.4 R16, [R242+0x9900] ;  /* 0x00990000f210783b */ /* 0x000f6e0000004200 */
[C---:B----4-:R-:W-:Y:S08]  /*59e0*/  HMMA.16816.F32 R92, R4.reuse, R8, R92 ;  /* 0x00000008045c723c */ /* 0x050ff0000000185c */
[C---:B------:R-:W-:Y:S01]  /*59f0*/  HMMA.16816.F32 R96, R4.reuse, R10, R96 ;  /* 0x0000000a0460723c */ /* 0x040fe20000001860 */
[----:B------:R-:W4:Y:S07]  /*5a00*/  LDSM.16.MT88.4 R8, [R240+0x9900] ;  /* 0x00990000f008783b */ /* 0x000f2e0000004200 */
[C---:B-1----:R-:W-:Y:S08]  /*5a10*/  HMMA.16816.F32 R116, R4.reuse, R12, R116 ;  /* 0x0000000c0474723c */ /* 0x042ff00000001874 */
[----:B------:R-:W-:Y:S01]  /*5a20*/  HMMA.16816.F32 R120, R4, R14, R120 ;  /* 0x0000000e0478723c */ /* 0x000fe20000001878 */
[----:B------:R-:W1:Y:S07]  /*5a30*/  LDSM.16.MT88.4 R12, [R241+0x1100] ;  /* 0x00110000f10c783b */ /* 0x000e6e0000004200 */
[C---:B------:R-:W-:Y:S08]  /*5a40*/  HMMA.16816.F32 R100, R128.reuse, R104, RZ ;  /* 0x000000688064723c */ /* 0x040ff000000018ff */
[C---:B------:R-:W-:Y:S08]  /*5a50*/  HMMA.16816.F32 R108, R128.reuse, R112, RZ ;  /* 0x00000070806c723c */ /* 0x040ff000000018ff */
[C---:B------:R-:W-:Y:S08]  /*5a60*/  HMMA.16816.F32 R104, R128.reuse, R106, RZ ;  /* 0x0000006a8068723c */ /* 0x040ff000000018ff */
[C---:B------:R-:W-:Y:S08]  /*5a70*/  HMMA.16816.F32 R112, R128.reuse, R114, RZ ;  /* 0x000000728070723c */ /* 0x040ff000000018ff */
[C---:B------:R-:W-:Y:S07]  /*5a80*/  HMMA.16816.F32 R124, R128.reuse, R36, RZ ;  /* 0x00000024807c723c */ /* 0x040fee00000018ff */
[----:B------:R-:W-:Y:S01]  /*5a90*/  FFMA.FTZ R36, R212, c[0x0][0x2d0], -R192 ;  /* 0x0000b400d4247a23 */ /* 0x000fe200000108c0 */
[----:B------:R-:W-:Y:S01]  /*5aa0*/  HMMA.16816.F32 R128, R128, R38, RZ ;  /* 0x000000268080723c */ /* 0x000fe200000018ff */
[----:B------:R-:W-:-:S04]  /*5ab0*/  FFMA.FTZ R37, R210, c[0x0][0x2d0], -R26 ;  /* 0x0000b400d2257a23 */ /* 0x000fc8000001081a */
[----:B------:R-:W-:Y:S02]  /*5ac0*/  MUFU.EX2 R36, R36 ;  /* 0x0000002400247308 */ /* 0x000fe40000000800 */
[----:B------:R-:W-:Y:S01]  /*5ad0*/  FFMA.FTZ R39, R213, c[0x0][0x2d0], -R192 ;  /* 0x0000b400d5277a23 */ /* 0x000fe200000108c0 */
[C---:B---3--:R-:W-:Y:S01]  /*5ae0*/  HMMA.16816.F32 R100, R4.reuse, R20, R100 ;  /* 0x000000140464723c */ /* 0x048fe20000001864 */
[--C-:B------:R-:W-:Y:S02]  /*5af0*/  FFMA.FTZ R38, R211, c[0x0][0x2d0], -R26.reuse ;  /* 0x0000b400d3267a23 */ /* 0x100fe4000001081a */
[----:B------:R-:W-:Y:S02]  /*5b00*/  FFMA.FTZ R192, R25, c[0x0][0x2d0], -R26 ;  /* 0x0000b40019c07a23 */ /* 0x000fe4000001081a */
[----:B------:R-:W3:Y:S01]  /*5b10*/  MUFU.EX2 R39, R39 ;  /* 0x0000002700277308 */ /* 0x000ee20000000800 */
[----:B------:R-:W-:Y:S02]  /*5b20*/  LDSM.16.MT88.4 R24, [R241+0x2900] ;  /* 0x00290000f118783b */ /* 0x000fe40000004200 */
[C---:B------:R-:W-:Y:S02]  /*5b30*/  HMMA.16816.F32 R104, R4.reuse, R22, R104 ;  /* 0x000000160468723c */ /* 0x040fe40000001868 */
[----:B------:R-:W1:Y:S03]  /*5b40*/  LDSM.16.MT88.4 R20, [R247+0x1100] ;  /* 0x00110000f714783b */ /* 0x000e660000004200 */
[----:B------:R-:W1:Y:S03]  /*5b50*/  MUFU.EX2 R38, R38 ;  /* 0x0000002600267308 */ /* 0x000e660000000800 */
[C---:B-----5:R-:W-:Y:S05]  /*5b60*/  HMMA.16816.F32 R108, R4.reuse, R16, R108 ;  /* 0x00000010046c723c */ /* 0x060fea000000186c */
[----:B------:R-:W5:Y:S03]  /*5b70*/  MUFU.EX2 R37, R37 ;  /* 0x0000002500257308 */ /* 0x000f660000000800 */
[C---:B------:R-:W-:Y:S01]  /*5b80*/  HMMA.16816.F32 R112, R4.reuse, R18, R112 ;  /* 0x000000120470723c */ /* 0x040fe20000001870 */
[----:B------:R-:W5:Y:S04]  /*5b90*/  LDSM.16.MT88.4 R16, [R242+0x1100] ;  /* 0x00110000f210783b */ /* 0x000f680000004200 */
[----:B------:R-:W1:Y:S03]  /*5ba0*/  MUFU.EX2 R192, R192 ;  /* 0x000000c000c07308 */ /* 0x000e660000000800 */
[C---:B----4-:R-:W-:Y:S08]  /*5bb0*/  HMMA.16816.F32 R124, R4.reuse, R8, R124 ;  /* 0x00000008047c723c */ /* 0x050ff0000000187c */
[----:B------:R-:W-:Y:S01]  /*5bc0*/  HMMA.16816.F32 R128, R4, R10, R128 ;  /* 0x0000000a0480723c */ /* 0x000fe20000001880 */
[----:B------:R-:W4:Y:S06]  /*5bd0*/  LDSM.16.MT88.4 R8, [R240+0x1100] ;  /* 0x00110000f008783b */ /* 0x000f2c0000004200 */
[----:B--2---:R-:W-:Y:S01]  /*5be0*/  F2FP.PACK_AB R4, R40, R44 ;  /* 0x0000002c2804723e */ /* 0x004fe200000000ff */
[----:B------:R-:W-:Y:S01]  /*5bf0*/  FADD.FTZ R44, R44, R45 ;  /* 0x0000002d2c2c7221 */ /* 0x000fe20000010000 */
[----:B---3--:R-:W-:-:S02]  /*5c00*/  F2FP.PACK_AB R6, R36, R39 ;  /* 0x000000272406723e */ /* 0x008fc400000000ff */
[----:B-1----:R-:W-:Y:S01]  /*5c10*/  F2FP.PACK_AB R5, R38, R42 ;  /* 0x0000002a2605723e */ /* 0x002fe200000000ff */
[----:B------:R-:W-:Y:S01]  /*5c20*/  FADD.FTZ R44, R40, R44 ;  /* 0x0000002c282c7221 */ /* 0x000fe20000010000 */
[----:B-----5:R-:W-:Y:S01]  /*5c30*/  F2FP.PACK_AB R7, R3, R37 ;  /* 0x000000250307723e */ /* 0x020fe200000000ff */
[----:B------:R-:W-:Y:S02]  /*5c40*/  FADD.FTZ R42, R42, R47 ;  /* 0x0000002f2a2a7221 */ /* 0x000fe40000010000 */
[----:B------:R-:W-:Y:S02]  /*5c50*/  FADD.FTZ R39, R39, R44 ;  /* 0x0000002c27277221 */ /* 0x000fe40000010000 */
[----:B------:R-:W-:Y:S02]  /*5c60*/  FADD.FTZ R42, R38, R42 ;  /* 0x0000002a262a7221 */ /* 0x000fe40000010000 */
[----:B------:R-:W-:Y:S01]  /*5c70*/  HMMA.16816.F32 R160, R4, R12, R160 ;  /* 0x0000000c04a0723c */ /* 0x000fe200000018a0 */
[----:B------:R-:W-:-:S02]  /*5c80*/  FADD.FTZ R39, R36, R39 ;  /* 0x0000002724277221 */ /* 0x000fc40000010000 */
[----:B------:R-:W-:-:S04]  /*5c90*/  FADD.FTZ R37, R37, R42 ;  /* 0x0000002a25257221 */ /* 0x000fc80000010000 */
[----:B------:R-:W-:Y:S01]  /*5ca0*/  FADD.FTZ R37, R3, R37 ;  /* 0x0000002503257221 */ /* 0x000fe20000010000 */
[C---:B------:R-:W-:Y:S01]  /*5cb0*/  HMMA.16816.F32 R156, R4.reuse, R14, R156 ;  /* 0x0000000e049c723c */ /* 0x040fe2000000189c */
[----:B------:R-:W1:Y:S07]  /*5cc0*/  LDSM.16.MT88.4 R12, [R241+0x4100] ;  /* 0x00410000f10c783b */ /* 0x000e6e0000004200 */
[C---:B------:R-:W-:Y:S08]  /*5cd0*/  HMMA.16816.F32 R176, R4.reuse, R20, R176 ;  /* 0x0000001404b0723c */ /* 0x040ff000000018b0 */
[C---:B------:R-:W-:Y:S01]  /*5ce0*/  HMMA.16816.F32 R172, R4.reuse, R22, R172 ;  /* 0x0000001604ac723c */ /* 0x040fe200000018ac */
[----:B------:R-:W2:Y:S07]  /*5cf0*/  LDSM.16.MT88.4 R20, [R247+0x4100] ;  /* 0x00410000f714783b */ /* 0x000eae0000004200 */
[C---:B------:R-:W-:Y:S08]  /*5d00*/  HMMA.16816.F32 R168, R4.reuse, R16, R168 ;  /* 0x0000001004a8723c */ /* 0x040ff000000018a8 */
[C---:B------:R-:W-:Y:S01]  /*5d10*/  HMMA.16816.F32 R164, R4.reuse, R18, R164 ;  /* 0x0000001204a4723c */ /* 0x040fe200000018a4 */
[----:B------:R-:W3:Y:S07]  /*5d20*/  LDSM.16.MT88.4 R16, [R242+0x4100] ;  /* 0x00410000f210783b */ /* 0x000eee0000004200 */
[C---:B----4-:R-:W-:Y:S08]  /*5d30*/  HMMA.16816.F32 R152, R4.reuse, R8, R152 ;  /* 0x000000080498723c */ /* 0x050ff00000001898 */
        /* <DEDUP_REMOVED lines=36> */
[----:B------:R-:W-:Y:S01]  /*5f80*/  HMMA.16816.F32 R128, R4, R10, R128 ;  /* 0x0000000a0480723c */ /* 0x000fe20000001880 */
[----:B------:R-:W4:Y:S06]  /*5f90*/  LDSM.16.MT88.4 R8, [R240+0x1900] ;  /* 0x00190000f008783b */ /* 0x000f2c0000004200 */
[----:B------:R-:W-:Y:S01]  /*5fa0*/  F2FP.PACK_AB R4, R196, R198 ;  /* 0x000000c6c404723e */ /* 0x000fe200000000ff */
[----:B------:R-:W-:Y:S01]  /*5fb0*/  FADD.FTZ R198, R198, R39 ;  /* 0x00000027c6c67221 */ /* 0x000fe20000010000 */
[----:B------:R-:W-:-:S02]  /*5fc0*/  F2FP.PACK_AB R6, R193, R195 ;  /* 0x000000c3c106723e */ /* 0x000fc400000000ff */
[----:B------:R-:W-:Y:S01]  /*5fd0*/  F2FP.PACK_AB R5, R194, R197 ;  /* 0x000000c5c205723e */ /* 0x000fe200000000ff */
[----:B------:R-:W-:Y:S01]  /*5fe0*/  FADD.FTZ R198, R196, R198 ;  /* 0x000000c6c4c67221 */ /* 0x000fe20000010000 */
[----:B------:R-:W-:Y:S01]  /*5ff0*/  F2FP.PACK_AB R7, R199, R200 ;  /* 0x000000c8c707723e */ /* 0x000fe200000000ff */
[----:B------:R-:W-:Y:S02]  /*6000*/  FADD.FTZ R197, R197, R37 ;  /* 0x00000025c5c57221 */ /* 0x000fe40000010000 */
[----:B------:R-:W-:Y:S02]  /*6010*/  FADD.FTZ R195, R195, R198 ;  /* 0x000000c6c3c37221 */ /* 0x000fe40000010000 */
[----:B------:R-:W-:Y:S02]  /*6020*/  FADD.FTZ R197, R194, R197 ;  /* 0x000000c5c2c57221 */ /* 0x000fe40000010000 */
[----:B-1----:R-:W-:Y:S01]  /*6030*/  HMMA.16816.F32 R160, R4, R12, R160 ;  /* 0x0000000c04a0723c */ /* 0x002fe200000018a0 */
[----:B------:R-:W-:-:S02]  /*6040*/  FADD.FTZ R195, R193, R195 ;  /* 0x000000c3c1c37221 */ /* 0x000fc40000010000 */
[----:B------:R-:W-:-:S04]  /*6050*/  FADD.FTZ R200, R200, R197 ;  /* 0x000000c5c8c87221 */ /* 0x000fc80000010000 */
[----:B------:R-:W-:Y:S01]  /*6060*/  FADD.FTZ R200, R199, R200 ;  /* 0x000000c8c7c87221 */ /* 0x000fe20000010000 */
        /* <DEDUP_REMOVED lines=40> */
[----:B------:R-:W-:Y:S07]  /*62f0*/  LDSM.16.MT88.4 R20, [R240+0x2100] ;  /* 0x00210000f014783b */ /* 0x000fee0000004200 */
[C---:B---3--:R-:W-:Y:S08]  /*6300*/  HMMA.16816.F32 R108, R4.reuse, R16, R108 ;  /* 0x00000010046c723c */ /* 0x048ff0000000186c */
[C---:B------:R-:W-:Y:S01]  /*6310*/  HMMA.16816.F32 R112, R4.reuse, R18, R112 ;  /* 0x000000120470723c */ /* 0x040fe20000001870 */
[----:B------:R-:W2:Y:S07]  /*6320*/  LDSM.16.MT88.4 R16, [R247+0x2100] ;  /* 0x00210000f710783b */ /* 0x000eae0000004200 */
[C---:B----4-:R-:W-:Y:S08]  /*6330*/  HMMA.16816.F32 R124, R4.reuse, R8, R124 ;  /* 0x00000008047c723c */ /* 0x050ff0000000187c */
[----:B------:R-:W-:Y:S01]  /*6340*/  HMMA.16816.F32 R128, R4, R10, R128 ;  /* 0x0000000a0480723c */ /* 0x000fe20000001880 */
[----:B------:R-:W3:Y:S06]  /*6350*/  LDSM.16.MT88.4 R8, [R241+0x2100] ;  /* 0x00210000f108783b */ /* 0x000eec0000004200 */
        /* <DEDUP_REMOVED lines=11> */
[----:B------:R-:W-:Y:S02]  /*6410*/  FADD.FTZ R204, R204, R208 ;  /* 0x000000d0cccc7221 */ /* 0x000fe40000010000 */
[----:B------:R-:W-:Y:S02]  /*6420*/  FADD.FTZ R203, R191, R203 ;  /* 0x000000cbbfcb7221 */ /* 0x000fe40000010000 */
[----:B------:R-:W-:Y:S01]  /*6430*/  FADD.FTZ R204, R201, R204 ;  /* 0x000000ccc9cc7221 */ /* 0x000fe20000010000 */
[----:B------:R-:W-:Y:S01]  /*6440*/  HMMA.16816.F32 R164, R4, R14, R164 ;  /* 0x0000000e04a4723c */ /* 0x000fe200000018a4 */
[----:B------:R-:W1:Y:S01]  /*6450*/  LDSM.16.MT88.4 R12, [R242+0x5100] ;  /* 0x00510000f20c783b */ /* 0x000e620000004200 */
[----:B------:R-:W-:Y:S02]  /*6460*/  FADD.FTZ R203, R190, R203 ;  /* 0x000000cbbecb7221 */ /* 0x000fe40000010000 */
[----:B------:R-:W-:Y:S02]  /*6470*/  FADD.FTZ R204, R187, R204 ;  /* 0x000000ccbbcc7221 */ /* 0x000fe40000010000 */
[----:B------:R-:W-:-:S02]  /*6480*/  FADD.FTZ R203, R189, R203 ;  /* 0x000000cbbdcb7221 */ /* 0x000fc40000010000 */
[----:B--2---:R-:W-:Y:S01]  /*6490*/  HMMA.16816.F32 R176, R4, R16, R176 ;  /* 0x0000001004b0723c */ /* 0x004fe200000018b0 */
[----:B------:R-:W-:Y:S02]  /*64a0*/  FADD.FTZ R204, R186, R204 ;  /* 0x000000ccbacc7221 */ /* 0x000fe40000010000 */
[----:B------:R-:W-:Y:S02]  /*64b0*/  FADD.FTZ R3, R188, R203 ;  /* 0x000000cbbc037221 */ /* 0x000fe40000010000 */
[----:B------:R-:W-:-:S03]  /*64c0*/  FADD.FTZ R204, R192, R204 ;  /* 0x000000ccc0cc7221 */ /* 0x000fc60000010000 */
[----:B------:R-:W-:Y:S01]  /*64d0*/  HMMA.16816.F32 R172, R4, R18, R172 ;  /* 0x0000001204ac723c */ /* 0x000fe200000018ac */
[----:B------:R-:W2:Y:S01]  /*64e0*/  LDSM.16.MT88.4 R16, [R247+0x5100] ;  /* 0x00510000f710783b */ /* 0x000ea20000004200 */
[----:B------:R-:W-:-:S03]  /*64f0*/  FADD.FTZ R183, R209, R204 ;  /* 0x000000ccd1b77221 */ /* 0x000fc60000010000 */
[----:B------:R-:W-:Y:S03]  /*6500*/  STL [R1+0x2c], R3 ;  /* 0x00002c0301007387 */ /* 0x000fe60000100800 */
[C---:B---3--:R-:W-:Y:S08]  /*6510*/  HMMA.16816.F32 R160, R4.reuse, R8, R160 ;  /* 0x0000000804a0723c */ /* 0x048ff000000018a0 */
[C---:B------:R-:W-:Y:S01]  /*6520*/  HMMA.16816.F32 R156, R4.reuse, R10, R156 ;  /* 0x0000000a049c723c */ /* 0x040fe2000000189c */
[----:B------:R-:W3:Y:S07]  /*6530*/  LDSM.16.MT88.4 R8, [R241+0x5100] ;  /* 0x00510000f108783b */ /* 0x000eee0000004200 */
        /* <DEDUP_REMOVED lines=22> */
[C---:B-1----:R-:W-:Y:S08]  /*66a0*/  HMMA.16816.F32 R108, R4.reuse, R12, R108 ;  /* 0x0000000c046c723c */ /* 0x042ff0000000186c */
[C---:B------:R-:W-:Y:S01]  /*66b0*/  HMMA.16816.F32 R112, R4.reuse, R14, R112 ;  /* 0x0000000e0470723c */ /* 0x040fe20000001870 */
[----:B------:R-:W1:Y:S07]  /*66c0*/  LDSM.16.MT88.4 R12, [R240+0xb100] ;  /* 0x00b10000f00c783b */ /* 0x000e6e0000004200 */
[C---:B------:R-:W-:Y:S01]  /*66d0*/  HMMA.16816.F32 R64, R4.reuse, R22, R64 ;  /* 0x000000160440723c */ /* 0x040fe20000001840 */
[----:B------:R-:W4:Y:S07]  /*66e0*/  LDSM.16.MT88.4 R20, [R240+0x8100] ;  /* 0x00810000f014783b */ /* 0x000f2e0000004200 */
[C---:B--2---:R-:W-:Y:S08]  /*66f0*/  HMMA.16816.F32 R100, R4.reuse, R16, R100 ;  /* 0x000000100464723c */ /* 0x044ff00000001864 */
[C---:B------:R-:W-:Y:S01]  /*6700*/  HMMA.16816.F32 R104, R4.reuse, R18, R104 ;  /* 0x000000120468723c */ /* 0x040fe20000001868 */
[----:B------:R-:W-:Y:S07]  /*6710*/  LDSM.16.MT88.4 R16, [R247+0x5900] ;  /* 0x00590000f710783b */ /* 0x000fee0000004200 */
[C---:B---3--:R-:W-:Y:S08]  /*6720*/  HMMA.16816.F32 R116, R4.reuse, R8, R116 ;  /* 0x000000080474723c */ /* 0x048ff00000001874 */
[C---:B------:R-:W-:Y:S01]  /*6730*/  HMMA.16816.F32 R120, R4.reuse, R10, R120 ;  /* 0x0000000a0478723c */ /* 0x040fe20000001878 */
[----:B------:R-:W2:Y:S07]  /*6740*/  LDSM.16.MT88.4 R8, [R242+0x2900] ;  /* 0x00290000f208783b */ /* 0x000eae0000004200 */
[C---:B-1----:R-:W-:Y:S08]  /*6750*/  HMMA.16816.F32 R124, R4.reuse, R12, R124 ;  /* 0x0000000c047c723c */ /* 0x042ff0000000187c */
[C---:B------:R-:W-:Y:S01]  /*6760*/  HMMA.16816.F32 R128, R4.reuse, R14, R128 ;  /* 0x0000000e0480723c */ /* 0x040fe20000001880 */
[----:B------:R-:W1:Y:S07]  /*6770*/  LDSM.16.MT88.4 R12, [R247+0x2900] ;  /* 0x00290000f70c783b */ /* 0x000e6e0000004200 */
[C---:B----4-:R-:W-:Y:S08]  /*6780*/  HMMA.16816.F32 R92, R4.reuse, R20, R92 ;  /* 0x00000014045c723c */ /* 0x050ff0000000185c */
[----:B------:R-:W-:Y:S01]  /*6790*/  HMMA.16816.F32 R96, R4, R22, R96 ;  /* 0x000000160460723c */ /* 0x000fe20000001860 */
[----:B------:R-:W-:Y:S06]  /*67a0*/  LDSM.16.MT88.4 R20, [R240+0x2900] ;  /* 0x00290000f014783b */ /* 0x000fec0000004200 */
[----:B------:R-:W-:-:S02]  /*67b0*/  F2FP.PACK_AB R4, R190, R191 ;  /* 0x000000bfbe04723e */ /* 0x000fc400000000ff */
[----:B------:R-:W-:Y:S02]  /*67c0*/  F2FP.PACK_AB R6, R188, R189 ;  /* 0x000000bdbc06723e */ /* 0x000fe400000000ff */
[----:B------:R-:W-:Y:S02]  /*67d0*/  F2FP.PACK_AB R5, R186, R187 ;  /* 0x000000bbba05723e */ /* 0x000fe400000000ff */
[----:B------:R-:W-:-:S07]  /*67e0*/  F2FP.PACK_AB R7, R209, R192 ;  /* 0x000000c0d107723e */ /* 0x000fce00000000ff */
[C---:B--2---:R-:W-:Y:S08]  /*67f0*/  HMMA.16816.F32 R168, R4.reuse, R8, R168 ;  /* 0x0000000804a8723c */ /* 0x044ff000000018a8 */
[C---:B-1----:R-:W-:Y:S08]  /*6800*/  HMMA.16816.F32 R176, R4.reuse, R12, R176 ;  /* 0x0000000c04b0723c */ /* 0x042ff000000018b0 */
[C---:B------:R-:W-:Y:S01]  /*6810*/  HMMA.16816.F32 R172, R4.reuse, R14, R172 ;  /* 0x0000000e04ac723c */ /* 0x040fe200000018ac */
[----:B------:R-:W1:Y:S07]  /*6820*/  LDSM.16.MT88.4 R12, [R242+0x5900] ;  /* 0x00590000f20c783b */ /* 0x000e6e0000004200 */
[C---:B------:R-:W-:Y:S01]  /*6830*/  HMMA.16816.F32 R164, R4.reuse, R10, R164 ;  /* 0x0000000a04a4723c */ /* 0x040fe200000018a4 */
[----:B------:R-:W2:Y:S07]  /*6840*/  LDSM.16.MT88.4 R8, [R241+0x5900] ;  /* 0x00590000f108783b */ /* 0x000eae0000004200 */
[C---:B------:R-:W-:Y:S08]  /*6850*/  HMMA.16816.F32 R144, R4.reuse, R16, R144 ;  /* 0x000000100490723c */ /* 0x040ff00000001890 */
[C---:B------:R-:W-:Y:S01]  /*6860*/  HMMA.16816.F32 R140, R4.reuse, R18, R140 ;  /* 0x00000012048c723c */ /* 0x040fe2000000188c */
[----:B------:R-:W3:Y:S07]  /*6870*/  LDSM.16.MT88.4 R16, [R242+0x8900] ;  /* 0x00890000f210783b */ /* 0x000eee0000004200 */
[C---:B------:R-:W-:Y:S08]  /*6880*/  HMMA.16816.F32 R160, R4.reuse, R24, R160 ;  /* 0x0000001804a0723c */ /* 0x040ff000000018a0 */
[C---:B------:R-:W-:Y:S01]  /*6890*/  HMMA.16816.F32 R156, R4.reuse, R26, R156 ;  /* 0x0000001a049c723c */ /* 0x040fe2000000189c */
[----:B------:R-:W-:Y:S07]  /*68a0*/  LDSM.16.MT88.4 R24, [R240+0x5900] ;  /* 0x00590000f018783b */ /* 0x000fee0000004200 */
        /* <DEDUP_REMOVED lines=22> */
[C---:B------:R-:W-:Y:S08]  /*6a10*/  HMMA.16816.F32 R64, R4.reuse, R26, R64 ;  /* 0x0000001a0440723c */ /* 0x040ff00000001840 */
[C---:B----4-:R-:W-:Y:S08]  /*6a20*/  HMMA.16816.F32 R68, R4.reuse, R20, R68 ;  /* 0x000000140444723c */ /* 0x050ff00000001844 */
[C---:B------:R-:W-:Y:S08]  /*6a30*/  HMMA.16816.F32 R72, R4.reuse, R22, R72 ;  /* 0x000000160448723c */ /* 0x040ff00000001848 */
[C---:B-1----:R-:W-:Y:S08]  /*6a40*/  HMMA.16816.F32 R108, R4.reuse, R12, R108 ;  /* 0x0000000c046c723c */ /* 0x042ff0000000186c */
[C---:B------:R-:W-:Y:S08]  /*6a50*/  HMMA.16816.F32 R112, R4.reuse, R14, R112 ;  /* 0x0000000e0470723c */ /* 0x040ff00000001870 */
[C---:B--2---:R-:W-:Y:S08]  /*6a60*/  HMMA.16816.F32 R116, R4.reuse, R8, R116 ;  /* 0x000000080474723c */ /* 0x044ff00000001874 */
[C---:B------:R-:W-:Y:S08]  /*6a70*/  HMMA.16816.F32 R120, R4.reuse, R10, R120 ;  /* 0x0000000a0478723c */ /* 0x040ff00000001878 */
[C---:B---3--:R-:W-:Y:S08]  /*6a80*/  HMMA.16816.F32 R124, R4.reuse, R16, R124 ;  /* 0x00000010047c723c */ /* 0x048ff0000000187c */
[----:B------:R-:W-:Y:S01]  /*6a90*/  HMMA.16816.F32 R128, R4, R18, R128 ;  /* 0x000000120480723c */ /* 0x000fe20000001880 */
[----:B------:R-:W-:Y:S07]  /*6aa0*/  @!P0 BRA `(.L_x_1543) ;  /* 0x000051f000008947 */ /* 0x000fee0003800000 */
[C---:B------:R-:W-:Y:S01]  /*6ab0*/  SHF.L.U64.HI R4, R33.reuse, 0x1, R35 ;  /* 0x0000000121047819 */ /* 0x040fe20000010223 */
[----:B------:R-:W-:Y:S01]  /*6ac0*/  IMAD.SHL.U32 R3, R33, 0x2, RZ ;  /* 0x0000000221037824 */ /* 0x000fe200078e00ff */
[----:B------:R-:W-:-:S02]  /*6ad0*/  SHF.L.U64.HI R5, R31, 0x1, R34 ;  /* 0x000000011f057819 */ /* 0x000fc40000010222 */
[----:B------:R-:W-:Y:S01]  /*6ae0*/  MOV R180, R2 ;  /* 0x0000000200b47202 */ /* 0x000fe20000000f00 */
[----:B------:R1:W-:Y:S01]  /*6af0*/  STL [R1+0x28], R4 ;  /* 0x0000280401007387 */ /* 0x0003e20000100800 */
[----:B------:R-:W-:-:S03]  /*6b00*/  SHF.L.U64.HI R2, R28, 0x1, R30 ;  /* 0x000000011c027819 */ /* 0x000fc6000001021e */
[----:B------:R2:W-:Y:S04]  /*6b10*/  STL [R1+0x24], R3 ;  /* 0x0000240301007387 */ /* 0x0005e80000100800 */
[----:B------:R-:W-:Y:S01]  /*6b20*/  STL [R1+0x20], R5 ;  /* 0x0000200501007387 */ /* 0x000fe20000100800 */
[----:B-1----:R-:W-:Y:S02]  /*6b30*/  IMAD.SHL.U32 R4, R31, 0x2, RZ ;  /* 0x000000021f047824 */ /* 0x002fe400078e00ff */
[----:B--2---:R-:W-:Y:S01]  /*6b40*/  IMAD.MOV.U32 R3, RZ, RZ, R0 ;  /* 0x000000ffff037224 */ /* 0x004fe200078e0000 */
[C---:B------:R-:W-:Y:S02]  /*6b50*/  SHF.L.U64.HI R0, R29.reuse, 0x1, R32 ;  /* 0x000000011d007819 */ /* 0x040fe40000010220 */
[----:B------:R1:W-:Y:S04]  /*6b60*/  STL [R1+0x1c], R4 ;  /* 0x00001c0401007387 */ /* 0x0003e80000100800 */
[----:B------:R2:W-:Y:S01]  /*6b70*/  STL [R1+0x18], R0 ;  /* 0x0000180001007387 */ /* 0x0005e20000100800 */
[----:B-1----:R-:W-:Y:S01]  /*6b80*/  IMAD.SHL.U32 R4, R29, 0x2, RZ ;  /* 0x000000021d047824 */ /* 0x002fe200078e00ff */
[----:B--2---:R-:W-:-:S04]  /*6b90*/  SHF.L.U32 R0, R28, 0x1, RZ ;  /* 0x000000011c007819 */ /* 0x004fc800000006ff */
[----:B------:R1:W-:Y:S04]  /*6ba0*/  STL [R1+0x14], R4 ;  /* 0x0000140401007387 */ /* 0x0003e80000100800 */
[----:B------:R1:W-:Y:S04]  /*6bb0*/  STL [R1+0xc], R0 ;  /* 0x00000c0001007387 */ /* 0x0003e80000100800 */
[----:B------:R1:W-:Y:S01]  /*6bc0*/  STL [R1+0x10], R2 ;  /* 0x0000100201007387 */ /* 0x0003e20000100800 */
[----:B------:R-:W-:Y:S05]  /*6bd0*/  BRA `(.L_x_1544) ;  /* 0x0000052000007947 */ /* 0x000fea0003800000 */
.L_x_1546:
[----:B------:R-:W2:Y:S01]  /*6be0*/  LDL R2, [R1+0x8] ;  /* 0x0000080001027983 */ /* 0x000ea20000100800 */
[----:B------:R-:W-:Y:S01]  /*6bf0*/  UIMAD UR5, UR6, 0x60, UR9 ;  /* 0x00000060060578a4 */ /* 0x000fe2000f8e0209 */
[----:B------:R-:W-:Y:S01]  /*6c00*/  ISETP.NE.AND P6, PT, R252, 0x1, PT ;  /* 0x00000001fc00780c */ /* 0x000fe20003fc5270 */
[----:B------:R-:W-:Y:S01]  /*6c10*/  IMAD.MOV.U32 R7, RZ, RZ, RZ ;  /* 0x000000ffff077224 */ /* 0x000fe200078e00ff */
[----:B------:R-:W3:Y:S03]  /*6c20*/  LDL R20, [R1+0x24] ;  /* 0x0000240001147983 */ /* 0x000ee60000100800 */
[----:B------:R-:W-:Y:S01]  /*6c30*/  IMAD.U32 R0, RZ, RZ, UR5 ;  /* 0x00000005ff007e24 */ /* 0x000fe2000f8e00ff */
[----:B------:R-:W4:Y:S04]  /*6c40*/  LDL R36, [R1+0x28] ;  /* 0x0000280001247983 */ /* 0x000f280000100800 */
        /* <DEDUP_REMOVED lines=13> */
[----:B------:R-:W-:Y:S03]  /*6d20*/  @!P5 LEA R4, P0, R6, c[0x0][0x2a0], 0x2 ;  /* 0x0000a8000604da11 */ /* 0x000fe600078010ff */
        /* <DEDUP_REMOVED lines=9> */
[----:B--2---:R-:W-:Y:S01]  /*6dc0*/  STL [R1], R7 ;  /* 0x0000000701007387 */ /* 0x004fe20000100800 */
[----:B------:R-:W-:Y:S02]  /*6dd0*/  SHF.R.S32.HI R0, RZ, 0x1f, R7 ;  /* 0x0000001fff007819 */ /* 0x000fe40000011407 */
[C---:B------:R-:W-:Y:S04]  /*6de0*/  IMAD.WIDE.U32 R4, R7.reuse, c[0x0][0x1f0], R4 ;  /* 0x00007c0007047a25 */ /* 0x040fe800078e0004 */
        /* <DEDUP_REMOVED lines=9> */
[----:B------:R-:W2:Y:S04]  /*6e80*/  SHFL.IDX PT, R5, R0, 0x1, 0x181f ;  /* 0x00381f0000057f89 */ /* 0x000ea800000e0000 */
[----:B------:R-:W1:Y:S04]  /*6e90*/  SHFL.IDX PT, R2, R2, 0x2, 0x181f ;  /* 0x00581f0002027f89 */ /* 0x000e6800000e0000 */
[----:B------:R-:W1:Y:S01]  /*6ea0*/  SHFL.IDX PT, R0, R0, 0x2, 0x181f ;  /* 0x00581f0000007f89 */ /* 0x000e6200000e0000 */
[CC--:B---3--:R-:W-:Y:S05]  /*6eb0*/  IADD3 R12, P0, R6.reuse, R20.reuse, RZ ;  /* 0x00000014060c7210 */ /* 0x0c8fea0007f1e0ff */
[C---:B----4-:R-:W-:Y:S01]  /*6ec0*/  IMAD.X R13, R7.reuse, 0x1, R36, P0 ;  /* 0x00000001070d7824 */ /* 0x050fe200000e0624 */
[C---:B-----5:R-:W-:Y:S04]  /*6ed0*/  IADD3 R10, P0, R6.reuse, R35, RZ ;  /* 0x00000023060a7210 */ /* 0x060fe80007f1e0ff */
[----:B------:R3:W-:Y:S01]  /*6ee0*/  LDGSTS.E.BYPASS.LTC128B.128 [R251+0xc100], [R12.64], !P4 ;  /* 0x0c1000000cfb7fae */ /* 0x0007e2000e101d4c */
[C---:B------:R-:W-:Y:S01]  /*6ef0*/  IMAD.X R11, R7.reuse, 0x1, R34, P0 ;  /* 0x00000001070b7824 */ /* 0x040fe200000e0622 */
[C---:B------:R-:W-:Y:S04]  /*6f00*/  IADD3 R8, P0, R6.reuse, R31, RZ ;  /* 0x0000001f06087210 */ /* 0x040fe80007f1e0ff */
[----:B------:R4:W-:Y:S01]  /*6f10*/  LDGSTS.E.BYPASS.LTC128B.128 [R251+0xf100], [R10.64], !P3 ;  /* 0x0f1000000afb7fae */ /* 0x0009e2000d901d4c */
[C---:B------:R-:W-:Y:S01]  /*6f20*/  IMAD.X R9, R7.reuse, 0x1, R30, P0 ;  /* 0x0000000107097824 */ /* 0x040fe200000e061e */
[----:B------:R-:W-:Y:S04]  /*6f30*/  IADD3 R6, P0, R6, R29, RZ ;  /* 0x0000001d06067210 */ /* 0x000fe80007f1e0ff */
[----:B------:R5:W-:Y:S01]  /*6f40*/  LDGSTS.E.BYPASS.LTC128B.128 [R251+0x12100], [R8.64], !P2 ;  /* 0x1210000008fb7fae */ /* 0x000be2000d101d4c */
[----:B------:R-:W-:Y:S01]  /*6f50*/  IMAD.X R7, R7, 0x1, R28, P0 ;  /* 0x0000000107077824 */ /* 0x000fe200000e061c */
[CC--:B-1----:R-:W-:Y:S04]  /*6f60*/  IADD3 R14, P0, R4.reuse, R20.reuse, RZ ;  /* 0x00000014040e7210 */ /* 0x0c2fe80007f1e0ff */
[----:B------:R1:W-:Y:S01]  /*6f70*/  LDGSTS.E.BYPASS.LTC128B.128 [R251+0x15100], [R6.64], !P1 ;  /* 0x1510000006fb7fae */ /* 0x0003e2000c901d4c */
[C---:B--2---:R-:W-:Y:S01]  /*6f80*/  IMAD.X R15, R5.reuse, 0x1, R36, P0 ;  /* 0x00000001050f7824 */ /* 0x044fe200000e0624 */
[C---:B------:R-:W-:Y:S04]  /*6f90*/  IADD3 R18, P0, R4.reuse, R35, RZ ;  /* 0x0000002304127210 */ /* 0x040fe80007f1e0ff */
        /* <DEDUP_REMOVED lines=8> */
[----:B------:R-:W-:Y:S04]  /*7020*/  IADD3 R20, P0, R2, R20, RZ ;  /* 0x0000001402147210 */ /* 0x000fe80007f1e0ff */
[----:B------:R3:W-:Y:S01]  /*7030*/  LDGSTS.E.BYPASS.LTC128B.128 [R251+0x16100], [R4.64], !P1 ;  /* 0x1610000004fb7fae */ /* 0x0007e2000c901d4c */
[----:B------:R-:W-:Y:S01]  /*7040*/  IMAD.X R21, R0, 0x1, R36, P0 ;  /* 0x0000000100157824 */ /* 0x000fe200000e0624 */
[----:B----4-:R-:W-:Y:S04]  /*7050*/  IADD3 R10, P0, R2, R35, RZ ;  /* 0x00000023020a7210 */ /* 0x010fe80007f1e0ff */
[----:B------:R3:W-:Y:S01]  /*7060*/  LDGSTS.E.BYPASS.LTC128B.128 [R251+0xe100], [R20.64], !P4 ;  /* 0x0e10000014fb7fae */ /* 0x0007e2000e101d4c */
[----:B------:R-:W-:Y:S01]  /*7070*/  IMAD.X R11, R0, 0x1, R34, P0 ;  /* 0x00000001000b7824 */ /* 0x000fe200000e0622 */
[----:B-1----:R-:W-:Y:S04]  /*7080*/  IADD3 R6, P0, R2, R31, RZ ;  /* 0x0000001f02067210 */ /* 0x002fe80007f1e0ff */
[----:B------:R3:W-:Y:S01]  /*7090*/  LDGSTS.E.BYPASS.LTC128B.128 [R251+0x11100], [R10.64], !P3 ;  /* 0x111000000afb7fae */ /* 0x0007e2000d901d4c */
[----:B------:R-:W-:Y:S01]  /*70a0*/  IMAD.X R7, R0, 0x1, R30, P0 ;  /* 0x0000000100077824 */ /* 0x000fe200000e061e */
[----:B-----5:R-:W-:Y:S04]  /*70b0*/  IADD3 R8, P0, R2, R29, RZ ;  /* 0x0000001d02087210 */ /* 0x020fe80007f1e0ff */
[----:B------:R3:W-:Y:S01]  /*70c0*/  LDGSTS.E.BYPASS.LTC128B.128 [R251+0x14100], [R6.64], !P2 ;  /* 0x1410000006fb7fae */ /* 0x0007e2000d101d4c */
[----:B------:R-:W-:Y:S05]  /*70d0*/  IMAD.X R9, R0, 0x1, R28, P0 ;  /* 0x0000000100097824 */ /* 0x000fea00000e061c */
[----:B------:R3:W-:Y:S01]  /*70e0*/  LDGSTS.E.BYPASS.LTC128B.128 [R251+0x17100], [R8.64], !P1 ;  /* 0x1710000008fb7fae */ /* 0x0007e2000c901d4c */
[----:B------:R-:W-:-:S05]  /*70f0*/  BRA `(.L_x_1545) ;  /* 0x00001ec000007947 */ /* 0x000fca0003800000 */
.L_x_1544:
[----:B-1----:R-:W2:Y:S01]  /*7100*/  LDL R2, [R1+0x4] ;  /* 0x0000040001027983 */ /* 0x002ea20000100800 */
[----:B------:R-:W-:Y:S04]  /*7110*/  DEPBAR.LE SB0, 0x0 ;  /* 0x000080000000791a */ /* 0x000fe80000000000 */
[----:B------:R-:W3:Y:S01]  /*7120*/  LDL R6, [R1] ;  /* 0x0000000001067983 */ /* 0x000ee20000100800 */
[----:B------:R-:W-:Y:S01]  /*7130*/  IADD3 R181, R251, 0x100, RZ ;  /* 0x00000100fbb57810 */ /* 0x000fe20007ffe0ff */
[----:B------:R-:W-:Y:S03]  /*7140*/  UISETP.GT.AND UP0, UPT, UR6, UR8, UPT ;  /* 0x000000080600728c */ /* 0x000fe6000bf04270 */
[----:B------:R1:W-:Y:S05]  /*7150*/  STL [R1+0x58], R55 ;  /* 0x0000583701007387 */ /* 0x0003ea0000100800 */
[----:B------:R4:W-:Y:S05]  /*7160*/  STL [R1+0x54], R54 ;  /* 0x0000543601007387 */ /* 0x0009ea0000100800 */
[----:B------:R4:W-:Y:S05]  /*7170*/  STL [R1+0x50], R53 ;  /* 0x0000503501007387 */ /* 0x0009ea0000100800 */
[----:B------:R4:W-:Y:S05]  /*7180*/  STL [R1+0x4c], R52 ;  /* 0x00004c3401007387 */ /* 0x0009ea0000100800 */
[----:B------:R4:W-:Y:S05]  /*7190*/  STL [R1+0x48], R3 ;  /* 0x0000480301007387 */ /* 0x0009ea0000100800 */
[----:B-1----:R-:W3:Y:S05]  /*71a0*/  LDL R55, [R1+0x24] ;  /* 0x0000240001377983 */ /* 0x002eea0000100800 */
[----:B----4-:R-:W4:Y:S05]  /*71b0*/  LDL R54, [R1+0x28] ;  /* 0x0000280001367983 */ /* 0x010f2a0000100800 */
[----:B------:R-:W4:Y:S05]  /*71c0*/  LDL R29, [R1+0x1c] ;  /* 0x00001c00011d7983 */ /* 0x000f2a0000100800 */
[----:B------:R-:W4:Y:S05]  /*71d0*/  LDL R53, [R1+0x20] ;  /* 0x0000200001357983 */ /* 0x000f2a0000100800 */
[----:B------:R-:W4:Y:S05]  /*71e0*/  LDL R52, [R1+0x14] ;  /* 0x0000140001347983 */ /* 0x000f2a0000100800 */
[----:B------:R-:W4:Y:S05]  /*71f0*/  LDL R3, [R1+0x18] ;  /* 0x0000180001037983 */ /* 0x000f2a0000100800 */
[----:B------:R-:W4:Y:S05]  /*7200*/  LDL R252, [R1+0xc] ;  /* 0x00000c0001fc7983 */ /* 0x000f2a0000100800 */
[----:B------:R-:W4:Y:S05]  /*7210*/  LDL R182, [R1+0x10] ;  /* 0x0000100001b67983 */ /* 0x000f2a0000100800 */
[----:B------:R-:W-:Y:S06]  /*7220*/  BAR.SYNC.DEFER_BLOCKING 0x0 ;  /* 0x0000000000007b1d */ /* 0x000fec0000010000 */
[----:B------:R-:W-:Y:S05]  /*7230*/  LDSM.16.M88.4 R48, [R250+0x18100] ;  /* 0x01810000fa30783b */ /* 0x000fea0000000200 */
[----:B------:R-:W1:Y:S05]  /*7240*/  LDSM.16.M88.4 R8, [R249+0xc100] ;  /* 0x00c10000f908783b */ /* 0x000e6a0000000200 */
[----:B------:R-:W1:Y:S05]  /*7250*/  LDSM.16.M88.4 R16, [R249+0xc900] ;  /* 0x00c90000f910783b */ /* 0x000e6a0000000200 */
[----:B------:R-:W-:Y:S05]  /*7260*/  LDSM.16.M88.4 R24, [R249+0xd100] ;  /* 0x00d10000f918783b */ /* 0x000fea0000000200 */
[----:B------:R-:W-:Y:S05]  /*7270*/  LDSM.16.M88.4 R32, [R249+0xd900] ;  /* 0x00d90000f920783b */ /* 0x000fea0000000200 */
[----:B------:R-:W-:Y:S05]  /*7280*/  LDSM.16.M88.4 R40, [R249+0xe100] ;  /* 0x00e10000f928783b */ /* 0x000fea0000000200 */
[----:B------:R-:W-:Y:S05]  /*7290*/  LDSM.16.M88.4 R184, [R249+0xe900] ;  /* 0x00e90000f9b8783b */ /* 0x000fea0000000200 */
[----:B------:R-:W-:Y:S05]  /*72a0*/  LDSM.16.M88.4 R188, [R246+0x18100] ;  /* 0x01810000f6bc783b */ /* 0x000fea0000000200 */
[----:B------:R-:W-:Y:S05]  /*72b0*/  LDSM.16.M88.4 R192, [R248] ;  /* 0x00000000f8c0783b */ /* 0x000fea0000000200 */
[----:B------:R-:W-:Y:S05]  /*72c0*/  LDSM.16.M88.4 R196, [R239] ;  /* 0x00000000efc4783b */ /* 0x000fea0000000200 */
[----:B------:R-:W-:Y:S05]  /*72d0*/  LDSM.16.M88.4 R200, [R238] ;  /* 0x00000000eec8783b */ /* 0x000fea0000000200 */
[----:B------:R-:W-:Y:S05]  /*72e0*/  LDSM.16.M88.4 R204, [R237] ;  /* 0x00000000edcc783b */ /* 0x000fea0000000200 */
[----:B------:R-:W-:Y:S05]  /*72f0*/  LDSM.16.M88.4 R208, [R236] ;  /* 0x00000000ecd0783b */ /* 0x000fea0000000200 */
[----:B------:R-:W-:Y:S01]  /*7300*/  LDSM.16.M88.4 R212, [R235] ;  /* 0x00000000ebd4783b */ /* 0x000fe20000000200 */
[----:B--2---:R-:W-:Y:S01]  /*7310*/  SHF.R.S32.HI R0, RZ, 0x1f, R2 ;  /* 0x0000001fff007819 */ /* 0x004fe20000011402 */
[----:B------:R-:W-:Y:S04]  /*7320*/  IMAD.WIDE.U32 R4, R2, c[0x0][0x208], RZ ;  /* 0x0000820002047a25 */ /* 0x000fe800078e00ff */
[----:B------:R-:W-:Y:S04]  /*7330*/  IMAD R0, R0, c[0x0][0x208], RZ ;  /* 0x0000820000007a24 */ /* 0x000fe800078e02ff */
[----:B------:R-:W-:Y:S01]  /*7340*/  IMAD R0, R2, c[0x0][0x20c], R0 ;  /* 0x0000830002007a24 */ /* 0x000fe200078e0200 */
[----:B---3--:R-:W-:Y:S04]  /*7350*/  SHF.R.S32.HI R2, RZ, 0x1f, R6 ;  /* 0x0000001fff027819 */ /* 0x008fe80000011406 */
[----:B------:R-:W-:Y:S01]  /*7360*/  IADD3 R5, R5, R0, RZ ;  /* 0x0000000005057210 */ /* 0x000fe20007ffe0ff */
[----:B------:R-:W-:Y:S04]  /*7370*/  IMAD R2, R2, c[0x0][0x218], RZ ;  /* 0x0000860002027a24 */ /* 0x000fe800078e02ff */
[C---:B------:R-:W-:Y:S04]  /*7380*/  IMAD.WIDE.U32 R4, R6.reuse, c[0x0][0x218], R4 ;  /* 0x0000860006047a25 */ /* 0x040fe800078e0004 */
[----:B------:R-:W-:Y:S01]  /*7390*/  IMAD R2, R6, c[0x0][0x21c], R2 ;  /* 0x0000870006027a24 */ /* 0x000fe200078e0202 */
[----:B------:R-:W-:Y:S04]  /*73a0*/  IADD3 R0, P0, R4, UR22, RZ ;  /* 0x0000001604007c10 */ /* 0x000fe8000ff1e0ff */
[----:B------:R-:W-:Y:S02]  /*73b0*/  IADD3.X R4, R5, UR4, R2, P0, !PT ;  /* 0x0000000405047c10 */ /* 0x000fe400087fe402 */
[C---:B------:R-:W-:Y:S04]  /*73c0*/  LEA R2, P0, R0.reuse, c[0x0][0x1f8], 0x1 ;  /* 0x00007e0000027a11 */ /* 0x040fe800078008ff */
[----:B------:R-:W-:Y:S01]  /*73d0*/  LEA.HI.X R0, R0, c[0x0][0x1fc], R4, 0x1, P0 ;  /* 0x00007f0000007a11 */ /* 0x000fe200000f0c04 */
[----:B------:R-:W2:Y:S01]  /*73e0*/  SHFL.IDX PT, R44, R2, RZ, 0x181f ;  /* 0x00181fff022c7589 */ /* 0x000ea200000e0000 */
[C---:B-1----:R-:W-:Y:S04]  /*73f0*/  HMMA.16816.F32 R4, R48.reuse, R8, RZ ;  /* 0x000000083004723c */ /* 0x042fe800000018ff */
[----:B------:R-:W4:Y:S04]  /*7400*/  SHFL.IDX PT, R20, R0, RZ, 0x181f ;  /* 0x00181fff00147589 */ /* 0x000f2800000e0000 */
[C---:B------:R-:W-:Y:S01]  /*7410*/  HMMA.16816.F32 R8, R48.reuse, R10, RZ ;  /* 0x0000000a3008723c */ /* 0x040fe200000018ff */
[----:B------:R-:W1:Y:S05]  /*7420*/  SHFL.IDX PT, R38, R2, 0x1, 0x181f ;  /* 0x00381f0002267f89 */ /* 0x000e6a00000e0000 */
[----:B------:R-:W3:Y:S02]  /*7430*/  SHFL.IDX PT, R28, R0, 0x1, 0x181f ;  /* 0x00381f00001c7f89 */ /* 0x000ee400000e0000 */
[C---:B------:R-:W-:Y:S03]  /*7440*/  HMMA.16816.F32 R12, R48.reuse, R16, RZ ;  /* 0x00000010300c723c */ /* 0x040fe600000018ff */
[----:B------:R-:W1:Y:S01]  /*7450*/  SHFL.IDX PT, R2, R2, 0x2, 0x181f ;  /* 0x00581f0002027f89 */ /* 0x000e6200000e0000 */
[----:B--2---:R-:W-:Y:S04]  /*7460*/  IADD3 R30, P0, R44, R55, RZ ;  /* 0x000000372c1e7210 */ /* 0x004fe80007f1e0ff */
[C---:B------:R-:W-:Y:S01]  /*7470*/  HMMA.16816.F32 R16, R48.reuse, R18, RZ ;  /* 0x000000123010723c */ /* 0x040fe200000018ff */
[----:B------:R-:W2:Y:S03]  /*7480*/  SHFL.IDX PT, R0, R0, 0x2, 0x181f ;  /* 0x00581f0000007f89 */ /* 0x000ea600000e0000 */
[----:B----4-:R-:W-:Y:S02]  /*7490*/  IADD3.X R31, R20, R54, RZ, P0, !PT ;  /* 0x00000036141f7210 */ /* 0x010fe400007fe4ff */
[----:B------:R-:W-:Y:S03]  /*74a0*/  IADD3 R22, P0, R44, R29, RZ ;  /* 0x0000001d2c167210 */ /* 0x000fe60007f1e0ff */
[----:B------:R4:W-:Y:S03]  /*74b0*/  LDGSTS.E.BYPASS.LTC128B.128 [R181], [R30.64], !P4 ;  /* 0x000000001eb57fae */ /* 0x0009e6000e101d4c */
[----:B------:R-:W-:Y:S02]  /*74c0*/  IADD3.X R23, R20, R53, RZ, P0, !PT ;  /* 0x0000003514177210 */ /* 0x000fe400007fe4ff */
[----:B------:R-:W-:Y:S03]  /*74d0*/  IADD3 R36, P0, R44, R52, RZ ;  /* 0x000000342c247210 */ /* 0x000fe60007f1e0ff */
[----:B------:R2:W-:Y:S01]  /*74e0*/  LDGSTS.E.BYPASS.LTC128B.128 [R181+0x3000], [R22.64], !P3 ;  /* 0x0300000016b57fae */ /* 0x0005e2000d901d4c */
[----:B------:R-:W-:Y:S02]  /*74f0*/  IADD3.X R37, R20, R3, RZ, P0, !PT ;  /* 0x0000000314257210 */ /* 0x000fe400007fe4ff */
[----:B------:R-:W-:Y:S03]  /*7500*/  IADD3 R44, P0, R44, R252, RZ ;  /* 0x000000fc2c2c7210 */ /* 0x000fe60007f1e0ff */
[----:B------:R2:W-:Y:S01]  /*7510*/  LDGSTS.E.BYPASS.LTC128B.128 [R181+0x6000], [R36.64], !P2 ;  /* 0x0600000024b57fae */ /* 0x0005e2000d101d4c */
[----:B------:R-:W-:Y:S02]  /*7520*/  IADD3.X R45, R20, R182, RZ, P0, !PT ;  /* 0x000000b6142d7210 */ /* 0x000fe400007fe4ff */
[----:B-1----:R-:W-:Y:S03]  /*7530*/  IADD3 R46, P0, R38, R55, RZ ;  /* 0x00000037262e7210 */ /* 0x002fe60007f1e0ff */
[----:B------:R1:W-:Y:S01]  /*7540*/  LDGSTS.E.BYPASS.LTC128B.128 [R181+0x9000], [R44.64], !P1 ;  /* 0x090000002cb57fae */ /* 0x0003e2000c901d4c */
[----:B---3--:R-:W-:Y:S05]  /*7550*/  IADD3.X R47, R28, R54, RZ, P0, !PT ;  /* 0x000000361c2f7210 */ /* 0x008fea00007fe4ff */
[----:B------:R3:W-:Y:S01]  /*7560*/  LDGSTS.E.BYPASS.LTC128B.128 [R181+0x1000], [R46.64], !P4 ;  /* 0x010000002eb57fae */ /* 0x0007e2000e101d4c */
[----:B----4-:R-:W-:Y:S04]  /*7570*/  IADD3 R30, P0, R38, R29, RZ ;  /* 0x0000001d261e7210 */ /* 0x010fe80007f1e0ff */
[----:B------:R-:W-:Y:S01]  /*7580*/  IADD3.X R31, R28, R53, RZ, P0, !PT ;  /* 0x000000351c1f7210 */ /* 0x000fe200007fe4ff */
[C---:B--2---:R-:W-:Y:S04]  /*7590*/  HMMA.16816.F32 R20, R48.reuse, R24, RZ ;  /* 0x000000183014723c */ /* 0x044fe800000018ff */
[----:B------:R2:W-:Y:S01]  /*75a0*/  LDGSTS.E.BYPASS.LTC128B.128 [R181+0x4000], [R30.64], !P3 ;  /* 0x040000001eb57fae */ /* 0x0005e2000d901d4c */
[----:B------:R-:W-:Y:S03]  /*75b0*/  IADD3 R36, P0, R38, R52, RZ ;  /* 0x0000003426247210 */ /* 0x000fe60007f1e0ff */
[C---:B------:R-:W-:Y:S01]  /*75c0*/  HMMA.16816.F32 R24, R48.reuse, R26, RZ ;  /* 0x0000001a3018723c */ /* 0x040fe200000018ff */
[----:B------:R-:W-:Y:S03]  /*75d0*/  IADD3.X R37, R28, R3, RZ, P0, !PT ;  /* 0x000000031c257210 */ /* 0x000fe600007fe4ff */
[----:B------:R-:W-:Y:S02]  /*75e0*/  IADD3 R38, P0, R38, R252, RZ ;  /* 0x000000fc26267210 */ /* 0x000fe40007f1e0ff */
[----:B------:R4:W-:Y:S02]  /*75f0*/  LDGSTS.E.BYPASS.LTC128B.128 [R181+0x7000], [R36.64], !P2 ;  /* 0x0700000024b57fae */ /* 0x0009e4000d101d4c */
[----:B------:R-:W-:Y:S04]  /*7600*/  IADD3.X R39, R28, R182, RZ, P0, !PT ;  /* 0x000000b61c277210 */ /* 0x000fe800007fe4ff */
[----:B-1----:R-:W-:Y:S02]  /*7610*/  IADD3 R44, P0, R2, R55, RZ ;  /* 0x00000037022c7210 */ /* 0x002fe40007f1e0ff */
[----:B------:R1:W5:Y:S02]  /*7620*/  LDL.LU R55, [R1+0x58] ;  /* 0x0000580001377983 */ /* 0x0003640000300800 */
[----:B------:R-:W-:Y:S03]  /*7630*/  IADD3.X R45, R0, R54, RZ, P0, !PT ;  /* 0x00000036002d7210 */ /* 0x000fe600007fe4ff */
[----:B------:R1:W-:Y:S05]  /*7640*/  LDGSTS.E.BYPASS.LTC128B.128 [R181+0xa000], [R38.64], !P1 ;  /* 0x0a00000026b57fae */ /* 0x0003ea000c901d4c */
[----:B------:R3:W-:Y:S05]  /*7650*/  LDGSTS.E.BYPASS.LTC128B.128 [R181+0x2000], [R44.64], !P4 ;  /* 0x020000002cb57fae */ /* 0x0007ea000e101d4c */
[----:B------:R3:W5:Y:S01]  /*7660*/  LDL.LU R54, [R1+0x54] ;  /* 0x0000540001367983 */ /* 0x0007620000300800 */
[----:B----4-:R-:W-:Y:S02]  /*7670*/  IADD3 R36, P0, R2, R29, RZ ;  /* 0x0000001d02247210 */ /* 0x010fe40007f1e0ff */
[C---:B--2---:R-:W-:Y:S02]  /*7680*/  HMMA.16816.F32 R28, R48.reuse, R32, RZ ;  /* 0x00000020301c723c */ /* 0x044fe400000018ff */
[----:B------:R-:W-:Y:S02]  /*7690*/  IADD3.X R37, R0, R53, RZ, P0, !PT ;  /* 0x0000003500257210 */ /* 0x000fe400007fe4ff */
[----:B------:R2:W5:Y:S04]  /*76a0*/  LDL.LU R53, [R1+0x50] ;  /* 0x0000500001357983 */ /* 0x0005680000300800 */
[C---:B------:R-:W-:Y:S01]  /*76b0*/  HMMA.16816.F32 R32, R48.reuse, R34, RZ ;  /* 0x000000223020723c */ /* 0x040fe200000018ff */
[----:B------:R4:W-:Y:S03]  /*76c0*/  LDGSTS.E.BYPASS.LTC128B.128 [R181+0x5000], [R36.64], !P3 ;  /* 0x0500000024b57fae */ /* 0x0009e6000d901d4c */
[----:B-1----:R-:W-:Y:S02]  /*76d0*/  IADD3 R38, P0, R2, R52, RZ ;  /* 0x0000003402267210 */ /* 0x002fe40007f1e0ff */
[----:B------:R2:W5:Y:S02]  /*76e0*/  LDL.LU R52, [R1+0x4c] ;  /* 0x00004c0001347983 */ /* 0x0005640000300800 */
[----:B------:R-:W-:Y:S03]  /*76f0*/  IADD3.X R39, R0, R3, RZ, P0, !PT ;  /* 0x0000000300277210 */ /* 0x000fe600007fe4ff */
[----:B------:R2:W5:Y:S01]  /*7700*/  LDL.LU R3, [R1+0x48] ;  /* 0x0000480001037983 */ /* 0x0005620000300800 */
[----:B---3--:R-:W-:Y:S02]  /*7710*/  IADD3 R44, P0, R2, R252, RZ ;  /* 0x000000fc022c7210 */ /* 0x008fe40007f1e0ff */
[----:B------:R-:W-:Y:S02]  /*7720*/  MOV R252, c[0x0][0x2b8] ;  /* 0x0000ae0000fc7a02 */ /* 0x000fe40000000f00 */
[----:B------:R4:W-:Y:S01]  /*7730*/  LDGSTS.E.BYPASS.LTC128B.128 [R181+0x8000], [R38.64], !P2 ;  /* 0x0800000026b57fae */ /* 0x0009e2000d101d4c */
[----:B------:R-:W-:Y:S02]  /*7740*/  IADD3.X R45, R0, R182, RZ, P0, !PT ;  /* 0x000000b6002d7210 */ /* 0x000fe400007fe4ff */
[----:B------:R-:W-:Y:S03]  /*7750*/  PLOP3.LUT P0, PT, PT, PT, UP0, 0x80, 0x0 ;  /* 0x000000000000781c */ /* 0x000fe60003f0f008 */
[----:B------:R1:W-:Y:S05]  /*7760*/  LDGSTS.E.BYPASS.LTC128B.128 [R181+0xb000], [R44.64], !P1 ;  /* 0x0b0000002cb57fae */ /* 0x0003ea000c901d4c */
[----:B------:R-:W0:Y:S01]  /*7770*/  LDGDEPBAR ;  /* 0x00000000000079af */ /* 0x000e220000000000 */
[C---:B----4-:R-:W-:Y:S08]  /*7780*/  HMMA.16816.F32 R36, R48.reuse, R40, RZ ;  /* 0x000000283024723c */ /* 0x050ff000000018ff */
[C---:B------:R-:W-:Y:S08]  /*7790*/  HMMA.16816.F32 R40, R48.reuse, R42, RZ ;  /* 0x0000002a3028723c */ /* 0x040ff000000018ff */
[C---:B-1----:R-:W-:Y:S08]  /*77a0*/  HMMA.16816.F32 R44, R48.reuse, R184, RZ ;  /* 0x000000b8302c723c */ /* 0x042ff000000018ff */
[----:B------:R-:W-:Y:S01]  /*77b0*/  HMMA.16816.F32 R48, R48, R186, RZ ;  /* 0x000000ba3030723c */ /* 0x000fe200000018ff */
[----:B------:R-:W-:Y:S07]  /*77c0*/  LDSM.16.M88.4 R184, [R245+0x18100] ;  /* 0x01810000f5b8783b */ /* 0x000fee0000000200 */
[C---:B------:R-:W-:Y:S08]  /*77d0*/  HMMA.16816.F32 R4, R188.reuse, R192, R4 ;  /* 0x000000c0bc04723c */ /* 0x040ff00000001804 */
[C---:B------:R-:W-:Y:S01]  /*77e0*/  HMMA.16816.F32 R8, R188.reuse, R194, R8 ;  /* 0x000000c2bc08723c */ /* 0x040fe20000001808 */
[----:B------:R-:W1:Y:S07]  /*77f0*/  LDSM.16.M88.4 R192, [R244+0xc100] ;  /* 0x00c10000f4c0783b */ /* 0x000e6e0000000200 */
[C---:B------:R-:W-:Y:S08]  /*7800*/  HMMA.16816.F32 R12, R188.reuse, R196, R12 ;  /* 0x000000c4bc0c723c */ /* 0x040ff0000000180c */
[C---:B------:R-:W-:Y:S01]  /*7810*/  HMMA.16816.F32 R16, R188.reuse, R198, R16 ;  /* 0x000000c6bc10723c */ /* 0x040fe20000001810 */
[----:B------:R-:W3:Y:S07]  /*7820*/  LDSM.16.M88.4 R196, [R244+0xc900] ;  /* 0x00c90000f4c4783b */ /* 0x000eee0000000200 */
[C---:B------:R-:W-:Y:S08]  /*7830*/  HMMA.16816.F32 R20, R188.reuse, R200, R20 ;  /* 0x000000c8bc14723c */ /* 0x040ff00000001814 */
[C---:B------:R-:W-:Y:S01]  /*7840*/  HMMA.16816.F32 R24, R188.reuse, R202, R24 ;  /* 0x000000cabc18723c */ /* 0x040fe20000001818 */
[----:B------:R-:W4:Y:S07]  /*7850*/  LDSM.16.M88.4 R200, [R244+0xd100] ;  /* 0x00d10000f4c8783b */ /* 0x000f2e0000000200 */
[C---:B------:R-:W-:Y:S08]  /*7860*/  HMMA.16816.F32 R28, R188.reuse, R204, R28 ;  /* 0x000000ccbc1c723c */ /* 0x040ff0000000181c */
[C---:B------:R-:W-:Y:S01]  /*7870*/  HMMA.16816.F32 R32, R188.reuse, R206, R32 ;  /* 0x000000cebc20723c */ /* 0x040fe20000001820 */
[----:B------:R-:W2:Y:S07]  /*7880*/  LDSM.16.M88.4 R204, [R244+0xd900] ;  /* 0x00d90000f4cc783b */ /* 0x000eae0000000200 */
[C---:B------:R-:W-:Y:S08]  /*7890*/  HMMA.16816.F32 R36, R188.reuse, R208, R36 ;  /* 0x000000d0bc24723c */ /* 0x040ff00000001824 */
[C---:B------:R-:W-:Y:S01]  /*78a0*/  HMMA.16816.F32 R40, R188.reuse, R210, R40 ;  /* 0x000000d2bc28723c */ /* 0x040fe20000001828 */
[----:B------:R-:W-:Y:S07]  /*78b0*/  LDSM.16.M88.4 R208, [R244+0xe900] ;  /* 0x00e90000f4d0783b */ /* 0x000fee0000000200 */
[C---:B------:R-:W-:Y:S08]  /*78c0*/  HMMA.16816.F32 R44, R188.reuse, R212, R44 ;  /* 0x000000d4bc2c723c */ /* 0x040ff0000000182c */
[----:B------:R-:W-:Y:S01]  /*78d0*/  HMMA.16816.F32 R48, R188, R214, R48 ;  /* 0x000000d6bc30723c */ /* 0x000fe20000001830 */
[----:B------:R-:W2:Y:S07]  /*78e0*/  LDSM.16.M88.4 R188, [R244+0xe100] ;  /* 0x00e10000f4bc783b */ /* 0x000eae0000000200 */
[C---:B-1----:R-:W-:Y:S08]  /*78f0*/  HMMA.16816.F32 R4, R184.reuse, R192, R4 ;  /* 0x000000c0b804723c */ /* 0x042ff00000001804 */
[C---:B------:R-:W-:Y:S01]  /*7900*/  HMMA.16816.F32 R8, R184.reuse, R194, R8 ;  /* 0x000000c2b808723c */ /* 0x040fe20000001808 */
[----:B------:R-:W-:Y:S07]  /*7910*/  LDSM.16.M88.4 R192, [R234] ;  /* 0x00000000eac0783b */ /* 0x000fee0000000200 */
[C---:B---3--:R-:W-:Y:S08]  /*7920*/  HMMA.16816.F32 R12, R184.reuse, R196, R12 ;  /* 0x000000c4b80c723c */ /* 0x048ff0000000180c */
[C---:B------:R-:W-:Y:S01]  /*7930*/  HMMA.16816.F32 R16, R184.reuse, R198, R16 ;  /* 0x000000c6b810723c */ /* 0x040fe20000001810 */
[----:B------:R-:W-:Y:S07]  /*7940*/  LDSM.16.M88.4 R196, [R234+0x800] ;  /* 0x00080000eac4783b */ /* 0x000fee0000000200 */
[C---:B----4-:R-:W-:Y:S08]  /*7950*/  HMMA.16816.F32 R20, R184.reuse, R200, R20 ;  /* 0x000000c8b814723c */ /* 0x050ff00000001814 */
[C---:B------:R-:W-:Y:S01]  /*7960*/  HMMA.16816.F32 R24, R184.reuse, R202, R24 ;  /* 0x000000cab818723c */ /* 0x040fe20000001818 */
[----:B------:R-:W-:Y:S07]  /*7970*/  LDSM.16.M88.4 R200, [R234+0x1000] ;  /* 0x00100000eac8783b */ /* 0x000fee0000000200 */
[C---:B--2---:R-:W-:Y:S08]  /*7980*/  HMMA.16816.F32 R28, R184.reuse, R204, R28 ;  /* 0x000000ccb81c723c */ /* 0x044ff0000000181c */
[C---:B------:R-:W-:Y:S01]  /*7990*/  HMMA.16816.F32 R32, R184.reuse, R206, R32 ;  /* 0x000000ceb820723c */ /* 0x040fe20000001820 */
[----:B------:R-:W-:Y:S07]  /*79a0*/  LDSM.16.M88.4 R204, [R234+0x1800] ;  /* 0x00180000eacc783b */ /* 0x000fee0000000200 */
[C---:B------:R-:W-:Y:S08]  /*79b0*/  HMMA.16816.F32 R36, R184.reuse, R188, R36 ;  /* 0x000000bcb824723c */ /* 0x040ff00000001824 */
[C---:B------:R-:W-:Y:S01]  /*79c0*/  HMMA.16816.F32 R40, R184.reuse, R190, R40 ;  /* 0x000000beb828723c */ /* 0x040fe20000001828 */
[----:B------:R-:W1:Y:S07]  /*79d0*/  LDSM.16.M88.4 R188, [R243+0x18100] ;  /* 0x01810000f3bc783b */ /* 0x000e6e0000000200 */
[C---:B------:R-:W-:Y:S08]  /*79e0*/  HMMA.16816.F32 R44, R184.reuse, R208, R44 ;  /* 0x000000d0b82c723c */ /* 0x040ff0000000182c */
[----:B------:R-:W-:Y:S01]  /*79f0*/  HMMA.16816.F32 R48, R184, R210, R48 ;  /* 0x000000d2b830723c */ /* 0x000fe20000001830 */
[----:B------:R-:W2:Y:S05]  /*7a00*/  LDSM.16.M88.4 R184, [R234+0x2000] ;  /* 0x00200000eab8783b */ /* 0x000eaa0000000200 */
[----:B------:R-:W3:Y:S02]  /*7a10*/  LDSM.16.M88.4 R208, [R234+0x2800] ;  /* 0x00280000ead0783b */ /* 0x000ee40000000200 */
[C---:B-1----:R-:W-:Y:S08]  /*7a20*/  HMMA.16816.F32 R4, R188.reuse, R192, R4 ;  /* 0x000000c0bc04723c */ /* 0x042ff00000001804 */
        /* <DEDUP_REMOVED lines=11> */
[C---:B--2---:R-:W-:Y:S08]  /*7ae0*/  HMMA.16816.F32 R36, R188.reuse, R184, R36 ;  /* 0x000000b8bc24723c */ /* 0x044ff00000001824 */
[C---:B------:R-:W-:Y:S01]  /*7af0*/  HMMA.16816.F32 R40, R188.reuse, R186, R40 ;  /* 0x000000babc28723c */ /* 0x040fe20000001828 */
[----:B------:R-:W1:Y:S07]  /*7b00*/  LDSM.16.M88.4 R184, [R250+0x1c100] ;  /* 0x01c10000fab8783b */ /* 0x000e6e0000000200 */
[C---:B---3--:R-:W-:Y:S08]  /*7b10*/  HMMA.16816.F32 R44, R188.reuse, R208, R44 ;  /* 0x000000d0bc2c723c */ /* 0x048ff0000000182c */
[----:B------:R-:W-:Y:S01]  /*7b20*/  HMMA.16816.F32 R48, R188, R210, R48 ;  /* 0x000000d2bc30723c */ /* 0x000fe20000001830 */
[----:B------:R-:W2:Y:S05]  /*7b30*/  LDSM.16.M88.4 R188, [R249+0x11100] ;  /* 0x01110000f9bc783b */ /* 0x000eaa0000000200 */
[----:B------:R-:W3:Y:S02]  /*7b40*/  LDSM.16.M88.4 R208, [R249+0x11900] ;  /* 0x01190000f9d0783b */ /* 0x000ee40000000200 */
[C---:B-1----:R-:W-:Y:S08]  /*7b50*/  HMMA.16816.F32 R4, R184.reuse, R192, R4 ;  /* 0x000000c0b804723c */ /* 0x042ff00000001804 */
[C---:B------:R-:W-:Y:S01]  /*7b60*/  HMMA.16816.F32 R8, R184.reuse, R194, R8 ;  /* 0x000000c2b808723c */ /* 0x040fe20000001808 */
[----:B------:R-:W-:Y:S07]  /*7b70*/  LDSM.16.M88.4 R192, [R233] ;  /* 0x00000000e9c0783b */ /* 0x000fee0000000200 */
[C---:B------:R-:W-:Y:S08]  /*7b80*/  HMMA.16816.F32 R12, R184.reuse, R196, R12 ;  /* 0x000000c4b80c723c */ /* 0x040ff0000000180c */
        /* <DEDUP_REMOVED lines=8> */
[C---:B--2---:R-:W-:Y:S08]  /*7c10*/  HMMA.16816.F32 R36, R184.reuse, R188, R36 ;  /* 0x000000bcb824723c */ /* 0x044ff00000001824 */
[C---:B------:R-:W-:Y:S01]  /*7c20*/  HMMA.16816.F32 R40, R184.reuse, R190, R40 ;  /* 0x000000beb828723c */ /* 0x040fe20000001828 */
[----:B------:R-:W1:Y:S07]  /*7c30*/  LDSM.16.M88.4 R188, [R246+0x1c100] ;  /* 0x01c10000f6bc783b */ /* 0x000e6e0000000200 */
[C---:B---3--:R-:W-:Y:S08]  /*7c40*/  HMMA.16816.F32 R44, R184.reuse, R208, R44 ;  /* 0x000000d0b82c723c */ /* 0x048ff0000000182c */
[----:B------:R-:W-:Y:S01]  /*7c50*/  HMMA.16816.F32 R48, R184, R210, R48 ;  /* 0x000000d2b830723c */ /* 0x000fe20000001830 */
[----:B------:R-:W2:Y:S05]  /*7c60*/  LDSM.16.M88.4 R184, [R229] ;  /* 0x00000000e5b8783b */ /* 0x000eaa0000000200 */
[----:B------:R-:W3:Y:S02]  /*7c70*/  LDSM.16.M88.4 R208, [R228] ;  /* 0x00000000e4d0783b */ /* 0x000ee40000000200 */
        /* <DEDUP_REMOVED lines=113> */
[----:B------:R-:W-:Y:S02]  /*8390*/  LDSM.16.M88.4 R208, [R249+0x16100] ;  /* 0x01610000f9d0783b */ /* 0x000fe40000000200 */
        /* <DEDUP_REMOVED lines=8> */
[----:B------:R-:W3:Y:S07]  /*8420*/  LDSM.16.M88.4 R200, [R249+0x15100] ;  /* 0x01510000f9c8783b */ /* 0x000eee0000000200 */
[C---:B------:R-:W-:Y:S08]  /*8430*/  HMMA.16816.F32 R28, R188.reuse, R204, R28 ;  /* 0x000000ccbc1c723c */ /* 0x040ff0000000181c */
[C---:B------:R-:W-:Y:S01]  /*8440*/  HMMA.16816.F32 R32, R188.reuse, R206, R32 ;  /* 0x000000cebc20723c */ /* 0x040fe20000001820 */
[----:B------:R-:W4:Y:S07]  /*8450*/  LDSM.16.M88.4 R204, [R249+0x15900] ;  /* 0x01590000f9cc783b */ /* 0x000f2e0000000200 */
[C---:B--2---:R-:W-:Y:S08]  /*8460*/  HMMA.16816.F32 R36, R188.reuse, R184, R36 ;  /* 0x000000b8bc24723c */ /* 0x044ff00000001824 */
[C---:B------:R-:W-:Y:S01]  /*8470*/  HMMA.16816.F32 R40, R188.reuse, R186, R40 ;  /* 0x000000babc28723c */ /* 0x040fe20000001828 */
[----:B------:R-:W2:Y:S07]  /*8480*/  LDSM.16.M88.4 R184, [R249+0x16900] ;  /* 0x01690000f9b8783b */ /* 0x000eae0000000200 */
[C---:B-1----:R-:W-:Y:S08]  /*8490*/  HMMA.16816.F32 R44, R188.reuse, R192, R44 ;  /* 0x000000c0bc2c723c */ /* 0x042ff0000000182c */
[----:B------:R-:W-:Y:S01]  /*84a0*/  HMMA.16816.F32 R48, R188, R194, R48 ;  /* 0x000000c2bc30723c */ /* 0x000fe20000001830 */
[----:B------:R-:W1:Y:S05]  /*84b0*/  LDSM.16.M88.4 R188, [R249+0x17100] ;  /* 0x01710000f9bc783b */ /* 0x000e6a0000000200 */
[----:B------:R-:W1:Y:S02]  /*84c0*/  LDSM.16.M88.4 R192, [R249+0x17900] ;  /* 0x01790000f9c0783b */ /* 0x000e640000000200 */
[C---:B---3--:R-:W-:Y:S08]  /*84d0*/  HMMA.16816.F32 R4, R196.reuse, R200, R4 ;  /* 0x000000c8c404723c */ /* 0x048ff00000001804 */
[C---:B------:R-:W-:Y:S01]  /*84e0*/  HMMA.16816.F32 R8, R196.reuse, R202, R8 ;  /* 0x000000cac408723c */ /* 0x040fe20000001808 */
[----:B------:R-:W-:Y:S07]  /*84f0*/  LDSM.16.M88.4 R200, [R246+0x24100] ;  /* 0x02410000f6c8783b */ /* 0x000fee0000000200 */
[C---:B----4-:R-:W-:Y:S08]  /*8500*/  HMMA.16816.F32 R12, R196.reuse, R204, R12 ;  /* 0x000000ccc40c723c */ /* 0x050ff0000000180c */
[C---:B------:R-:W-:Y:S01]  /*8510*/  HMMA.16816.F32 R16, R196.reuse, R206, R16 ;  /* 0x000000cec410723c */ /* 0x040fe20000001810 */
[----:B------:R-:W3:Y:S07]  /*8520*/  LDSM.16.M88.4 R204, [R221] ;  /* 0x00000000ddcc783b */ /* 0x000eee0000000200 */
[C---:B------:R-:W-:Y:S08]  /*8530*/  HMMA.16816.F32 R20, R196.reuse, R208, R20 ;  /* 0x000000d0c414723c */ /* 0x040ff00000001814 */
[C---:B------:R-:W-:Y:S01]  /*8540*/  HMMA.16816.F32 R24, R196.reuse, R210, R24 ;  /* 0x000000d2c418723c */ /* 0x040fe20000001818 */
[----:B------:R-:W4:Y:S07]  /*8550*/  LDSM.16.M88.4 R208, [R220] ;  /* 0x00000000dcd0783b */ /* 0x000f2e0000000200 */
[C---:B--2---:R-:W-:Y:S08]  /*8560*/  HMMA.16816.F32 R28, R196.reuse, R184, R28 ;  /* 0x000000b8c41c723c */ /* 0x044ff0000000181c */
[C---:B------:R-:W-:Y:S01]  /*8570*/  HMMA.16816.F32 R32, R196.reuse, R186, R32 ;  /* 0x000000bac420723c */ /* 0x040fe20000001820 */
[----:B------:R-:W2:Y:S07]  /*8580*/  LDSM.16.M88.4 R184, [R219] ;  /* 0x00000000dbb8783b */ /* 0x000eae0000000200 */
[C---:B-1----:R-:W-:Y:S08]  /*8590*/  HMMA.16816.F32 R36, R196.reuse, R188, R36 ;  /* 0x000000bcc424723c */ /* 0x042ff00000001824 */
[C---:B------:R-:W-:Y:S01]  /*85a0*/  HMMA.16816.F32 R40, R196.reuse, R190, R40 ;  /* 0x000000bec428723c */ /* 0x040fe20000001828 */
[----:B------:R-:W1:Y:S07]  /*85b0*/  LDSM.16.M88.4 R188, [R218] ;  /* 0x00000000dabc783b */ /* 0x000e6e0000000200 */
[C---:B------:R-:W-:Y:S08]  /*85c0*/  HMMA.16816.F32 R44, R196.reuse, R192, R44 ;  /* 0x000000c0c42c723c */ /* 0x040ff0000000182c */
[----:B------:R-:W-:Y:S01]  /*85d0*/  HMMA.16816.F32 R48, R196, R194, R48 ;  /* 0x000000c2c430723c */ /* 0x000fe20000001830 */
[----:B------:R-:W1:Y:S05]  /*85e0*/  LDSM.16.M88.4 R192, [R217] ;  /* 0x00000000d9c0783b */ /* 0x000e6a0000000200 */
[----:B------:R-:W1:Y:S02]  /*85f0*/  LDSM.16.M88.4 R196, [R216] ;  /* 0x00000000d8c4783b */ /* 0x000e640000000200 */
[C---:B---3--:R-:W-:Y:S08]  /*8600*/  HMMA.16816.F32 R4, R200.reuse, R204, R4 ;  /* 0x000000ccc804723c */ /* 0x048ff00000001804 */
[C---:B------:R-:W-:Y:S01]  /*8610*/  HMMA.16816.F32 R8, R200.reuse, R206, R8 ;  /* 0x000000cec808723c */ /* 0x040fe20000001808 */
[----:B------:R-:W-:Y:S07]  /*8620*/  LDSM.16.M88.4 R204, [R245+0x24100] ;  /* 0x02410000f5cc783b */ /* 0x000fee0000000200 */
[C---:B----4-:R-:W-:Y:S08]  /*8630*/  HMMA.16816.F32 R12, R200.reuse, R208, R12 ;  /* 0x000000d0c80c723c */ /* 0x050ff0000000180c */
[C---:B------:R-:W-:Y:S01]  /*8640*/  HMMA.16816.F32 R16, R200.reuse, R210, R16 ;  /* 0x000000d2c810723c */ /* 0x040fe20000001810 */
[----:B------:R-:W3:Y:S07]  /*8650*/  LDSM.16.M88.4 R208, [R244+0x15100] ;  /* 0x01510000f4d0783b */ /* 0x000eee0000000200 */
[C---:B--2---:R-:W-:Y:S08]  /*8660*/  HMMA.16816.F32 R20, R200.reuse, R184, R20 ;  /* 0x000000b8c814723c */ /* 0x044ff00000001814 */
[C---:B------:R-:W-:Y:S01]  /*8670*/  HMMA.16816.F32 R24, R200.reuse, R186, R24 ;  /* 0x000000bac818723c */ /* 0x040fe20000001818 */
[----:B------:R-:W2:Y:S07]  /*8680*/  LDSM.16.M88.4 R184, [R244+0x15900] ;  /* 0x01590000f4b8783b */ /* 0x000eae0000000200 */
[C---:B-1----:R-:W-:Y:S08]  /*8690*/  HMMA.16816.F32 R28, R200.reuse, R188, R28 ;  /* 0x000000bcc81c723c */ /* 0x042ff0000000181c */
[C---:B------:R-:W-:Y:S01]  /*86a0*/  HMMA.16816.F32 R32, R200.reuse, R190, R32 ;  /* 0x000000bec820723c */ /* 0x040fe20000001820 */
[----:B------:R-:W1:Y:S07]  /*86b0*/  LDSM.16.M88.4 R188, [R244+0x16100] ;  /* 0x01610000f4bc783b */ /* 0x000e6e0000000200 */
[C---:B------:R-:W-:Y:S08]  /*86c0*/  HMMA.16816.F32 R36, R200.reuse, R192, R36 ;  /* 0x000000c0c824723c */ /* 0x040ff00000001824 */
[C---:B------:R-:W-:Y:S01]  /*86d0*/  HMMA.16816.F32 R40, R200.reuse, R194, R40 ;  /* 0x000000c2c828723c */ /* 0x040fe20000001828 */
[----:B------:R-:W4:Y:S07]  /*86e0*/  LDSM.16.M88.4 R192, [R244+0x16900] ;  /* 0x01690000f4c0783b */ /* 0x000f2e0000000200 */
[C---:B------:R-:W-:Y:S08]  /*86f0*/  HMMA.16816.F32 R44, R200.reuse, R196, R44 ;  /* 0x000000c4c82c723c */ /* 0x040ff0000000182c */
[----:B------:R-:W-:Y:S01]  /*8700*/  HMMA.16816.F32 R48, R200, R198, R48 ;  /* 0x000000c6c830723c */ /* 0x000fe20000001830 */
[----:B------:R-:W4:Y:S05]  /*8710*/  LDSM.16.M88.4 R196, [R244+0x17100] ;  /* 0x01710000f4c4783b */ /* 0x000f2a0000000200 */
[----:B------:R-:W-:Y:S02]  /*8720*/  LDSM.16.M88.4 R200, [R243+0x24100] ;  /* 0x02410000f3c8783b */ /* 0x000fe40000000200 */
[C---:B---3--:R-:W-:Y:S08]  /*8730*/  HMMA.16816.F32 R4, R204.reuse, R208, R4 ;  /* 0x000000d0cc04723c */ /* 0x048ff00000001804 */
[C---:B------:R-:W-:Y:S01]  /*8740*/  HMMA.16816.F32 R8, R204.reuse, R210, R8 ;  /* 0x000000d2cc08723c */ /* 0x040fe20000001808 */
[----:B------:R-:W-:Y:S07]  /*8750*/  LDSM.16.M88.4 R208, [R234+0x9000] ;  /* 0x00900000ead0783b */ /* 0x000fee0000000200 */
[C---:B--2---:R-:W-:Y:S08]  /*8760*/  HMMA.16816.F32 R12, R204.reuse, R184, R12 ;  /* 0x000000b8cc0c723c */ /* 0x044ff0000000180c */
[C---:B------:R-:W-:Y:S01]  /*8770*/  HMMA.16816.F32 R16, R204.reuse, R186, R16 ;  /* 0x000000bacc10723c */ /* 0x040fe20000001810 */
[----:B------:R-:W2:Y:S07]  /*8780*/  LDSM.16.M88.4 R184, [R244+0x17900] ;  /* 0x01790000f4b8783b */ /* 0x000eae0000000200 */
[C---:B-1----:R-:W-:Y:S08]  /*8790*/  HMMA.16816.F32 R20, R204.reuse, R188, R20 ;  /* 0x000000bccc14723c */ /* 0x042ff00000001814 */
[C---:B------:R-:W-:Y:S08]  /*87a0*/  HMMA.16816.F32 R24, R204.reuse, R190, R24 ;  /* 0x000000becc18723c */ /* 0x040ff00000001818 */
[C---:B----4-:R-:W-:Y:S08]  /*87b0*/  HMMA.16816.F32 R28, R204.reuse, R192, R28 ;  /* 0x000000c0cc1c723c */ /* 0x050ff0000000181c */
[C---:B------:R-:W-:Y:S08]  /*87c0*/  HMMA.16816.F32 R32, R204.reuse, R194, R32 ;  /* 0x000000c2cc20723c */ /* 0x040ff00000001820 */
[C---:B------:R-:W-:Y:S08]  /*87d0*/  HMMA.16816.F32 R36, R204.reuse, R196, R36 ;  /* 0x000000c4cc24723c */ /* 0x040ff00000001824 */
[C---:B------:R-:W-:Y:S08]  /*87e0*/  HMMA.16816.F32 R40, R204.reuse, R198, R40 ;  /* 0x000000c6cc28723c */ /* 0x040ff00000001828 */
[C---:B--2---:R-:W-:Y:S08]  /*87f0*/  HMMA.16816.F32 R44, R204.reuse, R184, R44 ;  /* 0x000000b8cc2c723c */ /* 0x044ff0000000182c */
[----:B------:R-:W-:Y:S01]  /*8800*/  HMMA.16816.F32 R48, R204, R186, R48 ;  /* 0x000000bacc30723c */ /* 0x000fe20000001830 */
[----:B------:R-:W1:Y:S07]  /*8810*/  LDSM.16.M88.4 R184, [R234+0x9800] ;  /* 0x00980000eab8783b */ /* 0x000e6e0000000200 */
[C---:B------:R-:W-:Y:S08]  /*8820*/  HMMA.16816.F32 R4, R200.reuse, R208, R4 ;  /* 0x000000d0c804723c */ /* 0x040ff00000001804 */
[C---:B------:R-:W-:Y:S11]  /*8830*/  HMMA.16816.F32 R8, R200.reuse, R210, R8 ;  /* 0x000000d2c808723c */ /* 0x040ff60000001808 */
[----:B------:R-:W-:Y:S05]  /*8840*/  @!UPT UIADD3 URZ, URZ, URZ, URZ ;  /* 0x0000003f3f3ff290 */ /* 0x000fea000fffe03f */
[----:B------:R-:W-:Y:S02]  /*8850*/  FMUL.FTZ R4, R4, c[0x0][0x320] ;  /* 0x0000c80004047a20 */ /* 0x000fe40000410000 */
[----:B------:R-:W-:Y:S02]  /*8860*/  FMUL.FTZ R5, R5, c[0x0][0x320] ;  /* 0x0000c80005057a20 */ /* 0x000fe40000410000 */
[----:B------:R-:W-:Y:S01]  /*8870*/  MUFU.TANH R213, R4 ;  /* 0x0000000400d57308 */ /* 0x000fe20000002400 */
        /* <DEDUP_REMOVED lines=9> */
[----:B------:R-:W-:Y:S10]  /*8910*/  MUFU.TANH R189, R5 ;  /* 0x0000000500bd7308 */ /* 0x000ff40000002400 */
[----:B------:R-:W-:Y:S01]  /*8920*/  MUFU.TANH R190, R6 ;  /* 0x0000000600be7308 */ /* 0x000fe20000002400 */
[----:B------:R-:W-:Y:S02]  /*8930*/  FMUL.FTZ R12, R12, c[0x0][0x320] ;  /* 0x0000c8000c0c7a20 */ /* 0x000fe40000410000 */
[----:B------:R-:W-:Y:S01]  /*8940*/  FMUL.FTZ R13, R13, c[0x0][0x320] ;  /* 0x0000c8000d0d7a20 */ /* 0x000fe20000410000 */
[----:B-1----:R1:W-:Y:S01]  /*8950*/  STL [R1+0x40], R0 ;  /* 0x0000400001007387 */ /* 0x0023e20000100800 */
[----:B------:R-:W-:Y:S02]  /*8960*/  FMUL.FTZ R14, R14, c[0x0][0x320] ;  /* 0x0000c8000e0e7a20 */ /* 0x000fe40000410000 */
[----:B------:R-:W-:Y:S02]  /*8970*/  FMUL.FTZ R15, R15, c[0x0][0x320] ;  /* 0x0000c8000f0f7a20 */ /* 0x000fe40000410000 */
[----:B------:R-:W-:Y:S01]  /*8980*/  FMUL.FTZ R16, R16, c[0x0][0x320] ;  /* 0x0000c80010107a20 */ /* 0x000fe20000410000 */
[----:B------:R2:W-:Y:S01]  /*8990*/  MUFU.TANH R188, R7 ;  /* 0x0000000700bc7308 */ /* 0x0005e20000002400 */
[----:B------:R-:W-:Y:S02]  /*89a0*/  FMUL.FTZ R17, R17, c[0x0][0x320] ;  /* 0x0000c80011117a20 */ /* 0x000fe40000410000 */
[----:B------:R-:W-:Y:S02]  /*89b0*/  FMUL.FTZ R18, R18, c[0x0][0x320] ;  /* 0x0000c80012127a20 */ /* 0x000fe40000410000 */
[----:B------:R-:W-:Y:S05]  /*89c0*/  FMUL.FTZ R19, R19, c[0x0][0x320] ;  /* 0x0000c80013137a20 */ /* 0x000fea0000410000 */
[----:B------:R-:W-:Y:S10]  /*89d0*/  MUFU.TANH R185, R10 ;  /* 0x0000000a00b97308 */ /* 0x000ff40000002400 */
[----:B-1----:R-:W1:Y:S01]  /*89e0*/  MUFU.TANH R0, R9 ;  /* 0x0000000900007308 */ /* 0x002e620000002400 */
[----:B--2---:R-:W2:Y:S09]  /*89f0*/  LDSM.16.M88.4 R4, [R234+0xa000] ;  /* 0x00a00000ea04783b */ /* 0x004eb20000000200 */
[----:B------:R3:W-:Y:S10]  /*8a00*/  MUFU.TANH R184, R11 ;  /* 0x0000000b00b87308 */ /* 0x0007f40000002400 */
[----:B------:R-:W-:Y:S01]  /*8a10*/  MUFU.TANH R191, R12 ;  /* 0x0000000c00bf7308 */ /* 0x000fe20000002400 */
[----:B-1----:R-:W-:Y:S09]  /*8a20*/  STL [R1+0x44], R0 ;  /* 0x0000440001007387 */ /* 0x002ff20000100800 */
[----:B------:R-:W-:Y:S01]  /*8a30*/  MUFU.TANH R192, R13 ;  /* 0x0000000d00c07308 */ /* 0x000fe20000002400 */
[----:B---3--:R-:W1:Y:S09]  /*8a40*/  LDSM.16.M88.4 R8, [R234+0xa800] ;  /* 0x00a80000ea08783b */ /* 0x008e720000000200 */
[----:B------:R-:W-:Y:S01]  /*8a50*/  MUFU.TANH R193, R14 ;  /* 0x0000000e00c17308 */ /* 0x000fe20000002400 */
[C---:B--2---:R-:W-:Y:S09]  /*8a60*/  HMMA.16816.F32 R20, R200.reuse, R4, R20 ;  /* 0x00000004c814723c */ /* 0x044ff20000001814 */
[----:B------:R-:W-:Y:S01]  /*8a70*/  MUFU.TANH R194, R15 ;  /* 0x0000000f00c27308 */ /* 0x000fe20000002400 */
[C---:B------:R-:W-:Y:S01]  /*8a80*/  HMMA.16816.F32 R24, R200.reuse, R6, R24 ;  /* 0x00000006c818723c */ /* 0x040fe20000001818 */
[----:B------:R-:W2:Y:S08]  /*8a90*/  LDSM.16.M88.4 R4, [R234+0xb000] ;  /* 0x00b00000ea04783b */ /* 0x000eb00000000200 */
[----:B------:R-:W-:Y:S05]  /*8aa0*/  MUFU.TANH R195, R16 ;  /* 0x0000001000c37308 */ /* 0x000fea0000002400 */
[----:B------:R-:W-:Y:S05]  /*8ab0*/  FMUL.FTZ R21, R21, c[0x0][0x320] ;  /* 0x0000c80015157a20 */ /* 0x000fea0000410000 */
[----:B------:R-:W-:Y:S01]  /*8ac0*/  MUFU.TANH R196, R17 ;  /* 0x0000001100c47308 */ /* 0x000fe20000002400 */
[----:B------:R-:W-:Y:S02]  /*8ad0*/  FMUL.FTZ R22, R22, c[0x0][0x320] ;  /* 0x0000c80016167a20 */ /* 0x000fe40000410000 */
[----:B------:R-:W-:Y:S01]  /*8ae0*/  FMUL.FTZ R23, R23, c[0x0][0x320] ;  /* 0x0000c80017177a20 */ /* 0x000fe20000410000 */
[C---:B-1----:R-:W-:Y:S03]  /*8af0*/  HMMA.16816.F32 R28, R200.reuse, R8, R28 ;  /* 0x00000008c81c723c */ /* 0x042fe6000000181c */
[----:B------:R-:W-:Y:S02]  /*8b00*/  FMUL.FTZ R24, R24, c[0x0][0x320] ;  /* 0x0000c80018187a20 */ /* 0x000fe40000410000 */
[----:B------:R-:W-:Y:S01]  /*8b10*/  FMUL.FTZ R25, R25, c[0x0][0x320] ;  /* 0x0000c80019197a20 */ /* 0x000fe20000410000 */
[----:B------:R-:W1:Y:S01]  /*8b20*/  MUFU.TANH R0, R21 ;  /* 0x0000001500007308 */ /* 0x000e620000002400 */
[----:B------:R-:W-:Y:S01]  /*8b30*/  FMUL.FTZ R26, R26, c[0x0][0x320] ;  /* 0x0000c8001a1a7a20 */ /* 0x000fe20000410000 */
[C---:B------:R-:W-:Y:S01]  /*8b40*/  HMMA.16816.F32 R32, R200.reuse, R10, R32 ;  /* 0x0000000ac820723c */ /* 0x040fe20000001820 */
[----:B------:R-:W3:Y:S01]  /*8b50*/  LDSM.16.M88.4 R8, [R234+0xb800] ;  /* 0x00b80000ea08783b */ /* 0x000ee20000000200 */
[----:B------:R-:W-:Y:S04]  /*8b60*/  DEPBAR.LE SB0, 0x0 ;  /* 0x000080000000791a */ /* 0x000fe80000000000 */
[----:B------:R-:W-:Y:S02]  /*8b70*/  FMUL.FTZ R27, R27, c[0x0][0x320] ;  /* 0x0000c8001b1b7a20 */ /* 0x000fe40000410000 */
[----:B------:R-:W-:Y:S01]  /*8b80*/  MUFU.TANH R197, R18 ;  /* 0x0000001200c57308 */ /* 0x000fe20000002400 */
[----:B------:R-:W-:Y:S01]  /*8b90*/  BAR.SYNC.DEFER_BLOCKING 0x0 ;  /* 0x0000000000007b1d */ /* 0x000fe20000010000 */
[C---:B--2---:R-:W-:Y:S05]  /*8ba0*/  HMMA.16816.F32 R36, R200.reuse, R4, R36 ;  /* 0x00000004c824723c */ /* 0x044fea0000001824 */
[----:B------:R-:W-:Y:S03]  /*8bb0*/  FMUL.FTZ R20, R20, c[0x0][0x320] ;  /* 0x0000c80014147a20 */ /* 0x000fe60000410000 */
[----:B------:R-:W-:Y:S01]  /*8bc0*/  MUFU.TANH R198, R19 ;  /* 0x0000001300c67308 */ /* 0x000fe20000002400 */
[C---:B------:R-:W-:Y:S01]  /*8bd0*/  HMMA.16816.F32 R40, R200.reuse, R6, R40 ;  /* 0x00000006c828723c */ /* 0x040fe20000001828 */
[----:B-1----:R1:W-:Y:S02]  /*8be0*/  STL [R1+0x30], R0 ;  /* 0x0000300001007387 */ /* 0x0023e40000100800 */
[----:B------:R-:W-:Y:S02]  /*8bf0*/  FMUL.FTZ R28, R28, c[0x0][0x320] ;  /* 0x0000c8001c1c7a20 */ /* 0x000fe40000410000 */
[----:B------:R-:W-:Y:S02]  /*8c00*/  FMUL.FTZ R32, R32, c[0x0][0x320] ;  /* 0x0000c80020207a20 */ /* 0x000fe40000410000 */
[----:B------:R-:W-:Y:S02]  /*8c10*/  FMUL.FTZ R33, R33, c[0x0][0x320] ;  /* 0x0000c80021217a20 */ /* 0x000fe40000410000 */
[----:B------:R-:W-:Y:S03]  /*8c20*/  MUFU.TANH R214, R20 ;  /* 0x0000001400d67308 */ /* 0x000fe60000002400 */
[----:B------:R-:W-:Y:S02]  /*8c30*/  FMUL.FTZ R29, R29, c[0x0][0x320] ;  /* 0x0000c8001d1d7a20 */ /* 0x000fe40000410000 */
[----:B------:R-:W-:Y:S02]  /*8c40*/  FMUL.FTZ R30, R30, c[0x0][0x320] ;  /* 0x0000c8001e1e7a20 */ /* 0x000fe40000410000 */
[----:B------:R-:W-:Y:S02]  /*8c50*/  FMUL.FTZ R31, R31, c[0x0][0x320] ;  /* 0x0000c8001f1f7a20 */ /* 0x000fe40000410000 */
[----:B------:R-:W-:Y:S01]  /*8c60*/  FMUL.FTZ R34, R34, c[0x0][0x320] ;  /* 0x0000c80022227a20 */ /* 0x000fe20000410000 */
[----:B------:R-:W-:Y:S01]  /*8c70*/  MUFU.TANH R23, R23 ;  /* 0x0000001700177308 */ /* 0x000fe20000002400 */
[----:B------:R-:W-:Y:S01]  /*8c80*/  FMUL.FTZ R35, R35, c[0x0][0x320] ;  /* 0x0000c80023237a20 */ /* 0x000fe20000410000 */
[C---:B---3--:R-:W-:Y:S03]  /*8c90*/  HMMA.16816.F32 R44, R200.reuse, R8, R44 ;  /* 0x00000008c82c723c */ /* 0x048fe6000000182c */
[----:B------:R-:W-:Y:S02]  /*8ca0*/  FMUL.FTZ R36, R36, c[0x0][0x320] ;  /* 0x0000c80024247a20 */ /* 0x000fe40000410000 */
[----:B------:R-:W-:Y:S03]  /*8cb0*/  FMUL.FTZ R37, R37, c[0x0][0x320] ;  /* 0x0000c80025257a20 */ /* 0x000fe60000410000 */
[----:B-1----:R-:W1:Y:S01]  /*8cc0*/  MUFU.TANH R0, R22 ;  /* 0x0000001600007308 */ /* 0x002e620000002400 */
[----:B------:R-:W-:Y:S03]  /*8cd0*/  HMMA.16816.F32 R48, R200, R10, R48 ;  /* 0x0000000ac830723c */ /* 0x000fe60000001830 */
        /* <DEDUP_REMOVED lines=16> */
[----:B------:R-:W-:Y:S02]  /*8de0*/  FMUL.FTZ R50, R50, c[0x0][0x320] ;  /* 0x0000c80032327a20 */ /* 0x000fe40000410000 */
[----:B------:R-:W-:Y:S07]  /*8df0*/  FMUL.FTZ R51, R51, c[0x0][0x320] ;  /* 0x0000c80033337a20 */ /* 0x000fee0000410000 */
[----:B------:R-:W-:Y:S10]  /*8e00*/  MUFU.TANH R215, R32 ;  /* 0x0000002000d77308 */ /* 0x000ff40000002400 */
[----:B-1----:R-:W1:Y:S10]  /*8e10*/  MUFU.TANH R0, R24 ;  /* 0x0000001800007308 */ /* 0x002e740000002400 */
[----:B------:R-:W-:Y:S10]  /*8e20*/  MUFU.TANH R24, R26 ;  /* 0x0000001a00187308 */ /* 0x000ff40000002400 */
[----:B------:R-:W-:Y:S01]  /*8e30*/  MUFU.TANH R26, R27 ;  /* 0x0000001b001a7308 */ /* 0x000fe20000002400 */
[----:B-1----:R1:W-:Y:S09]  /*8e40*/  STL [R1+0x38], R0 ;  /* 0x0000380001007387 */ /* 0x0023f20000100800 */
[----:B------:R-:W-:Y:S10]  /*8e50*/  MUFU.TANH R33, R33 ;  /* 0x0000002100217308 */ /* 0x000ff40000002400 */
[----:B------:R-:W-:Y:S10]  /*8e60*/  MUFU.TANH R32, R34 ;  /* 0x0000002200207308 */ /* 0x000ff40000002400 */
[----:B-1----:R-:W1:Y:S10]  /*8e70*/  MUFU.TANH R0, R25 ;  /* 0x0000001900007308 */ /* 0x002e740000002400 */
[----:B------:R2:W3:Y:S10]  /*8e80*/  MUFU.TANH R25, R28 ;  /* 0x0000001c00197308 */ /* 0x0004f40000002400 */
[----:B------:R2:W4:Y:S01]  /*8e90*/  MUFU.TANH R27, R35 ;  /* 0x00000023001b7308 */ /* 0x0005220000002400 */
[----:B-1----:R2:W-:Y:S09]  /*8ea0*/  STL [R1+0x3c], R0 ;  /* 0x00003c0001007387 */ /* 0x0025f20000100800 */
[----:B------:R2:W1:Y:S10]  /*8eb0*/  MUFU.TANH R210, R36 ;  /* 0x0000002400d27308 */ /* 0x0004740000002400 */
        /* <DEDUP_REMOVED lines=14> */
[----:B------:R2:W1:Y:S02]  /*8fa0*/  MUFU.TANH R181, R51 ;  /* 0x0000003300b57308 */ /* 0x0004640000002400 */
[----:B-12345:R-:W-:-:S05]  /*8fb0*/  @P0 BRA `(.L_x_1546) ;  /* 0xffffdc2000000947 */ /* 0x03efca000383ffff */
.L_x_1545:
[----:B---3--:R-:W2:Y:S01]  /*8fc0*/  LDL.LU R5, [R1+0x3c] ;  /* 0x00003c0001057983 */ /* 0x008ea20000300800 */
[----:B------:R-:W-:Y:S01]  /*8fd0*/  MOV R47, R24 ;  /* 0x00000018002f7202 */ /* 0x000fe20000000f00 */
[----:B------:R-:W-:Y:S01]  /*8fe0*/  UISETP.GT.AND UP0, UPT, UR6, UR8, UPT ;  /* 0x000000080600728c */ /* 0x000fe2000bf04270 */
[----:B------:R-:W-:Y:S01]  /*8ff0*/  MOV R24, R214 ;  /* 0x000000d600187202 */ /* 0x000fe20000000f00 */
[----:B------:R-:W3:Y:S01]  /*9000*/  LDL.LU R4, [R1+0x38] ;  /* 0x0000380001047983 */ /* 0x000ee20000300800 */
[----:B------:R-:W-:Y:S01]  /*9010*/  MOV R44, R23 ;  /* 0x00000017002c7202 */ /* 0x000fe20000000f00 */
[----:B------:R-:W-:Y:S01]  /*9020*/  UIADD3 UR6, UR6, -0x1, URZ ;  /* 0xffffffff06067890 */ /* 0x000fe2000fffe03f */
[----:B------:R-:W-:Y:S01]  /*9030*/  MOV R41, R22 ;  /* 0x0000001600297202 */ /* 0x000fe20000000f00 */
[----:B------:R-:W4:Y:S01]  /*9040*/  LDL.LU R2, [R1+0x34] ;  /* 0x0000340001027983 */ /* 0x000f220000300800 */
[----:B------:R-:W-:Y:S02]  /*9050*/  MOV R40, R186 ;  /* 0x000000ba00287202 */ /* 0x000fe40000000f00 */
[----:B------:R-:W-:Y:S01]  /*9060*/  MOV R35, R187 ;  /* 0x000000bb00237202 */ /* 0x000fe20000000f00 */
[----:B------:R-:W5:Y:S01]  /*9070*/  LDL.LU R0, [R1+0x30] ;  /* 0x0000300001007983 */ /* 0x000f620000300800 */
[----:B------:R-:W-:Y:S02]  /*9080*/  MOV R34, R215 ;  /* 0x000000d700227202 */ /* 0x000fe40000000f00 */
[----:B------:R-:W-:Y:S01]  /*9090*/  PLOP3.LUT P0, PT, PT, PT, UP0, 0x80, 0x0 ;  /* 0x000000000000781c */ /* 0x000fe20003f0f008 */
[----:B------:R-:W5:Y:S04]  /*90a0*/  LDL.LU R7, [R1+0x40] ;  /* 0x0000400001077983 */ /* 0x000f680000300800 */
[----:B------:R-:W5:Y:S04]  /*90b0*/  LDL.LU R6, [R1+0x44] ;  /* 0x0000440001067983 */ /* 0x000f680000300800 */
[----:B------:R-:W-:Y:S08]  /*90c0*/  LDSM.16.MT88.4 R12, [R247+0x100] ;  /* 0x00010000f70c783b */ /* 0x000ff00000004200 */
[----:B------:R-:W-:Y:S08]  /*90d0*/  LDSM.16.MT88.4 R20, [R242+0x100] ;  /* 0x00010000f214783b */ /* 0x000ff00000004200 */
[----:B------:R-:W-:Y:S08]  /*90e0*/  LDSM.16.MT88.4 R28, [R241+0x100] ;  /* 0x00010000f11c783b */ /* 0x000ff00000004200 */
[----:B------:R-:W-:Y:S08]  /*90f0*/  LDSM.16.MT88.4 R36, [R240+0x100] ;  /* 0x00010000f024783b */ /* 0x000ff00000004200 */
[----:B------:R-:W0:Y:S01]  /*9100*/  LDGDEPBAR ;  /* 0x00000000000079af */ /* 0x000e220000000000 */
[----:B--2---:R-:W-:Y:S02]  /*9110*/  MOV R46, R5 ;  /* 0x00000005002e7202 */ /* 0x004fe40000000f00 */
[----:B------:R-:W-:Y:S02]  /*9120*/  FMNMX.FTZ R5, R190, R3, !PT ;  /* 0x00000003be057209 */ /* 0x000fe40007810000 */
[----:B---3--:R-:W-:Y:S02]  /*9130*/  MOV R45, R4 ;  /* 0x00000004002d7202 */ /* 0x008fe40000000f00 */
[----:B------:R-:W-:Y:S02]  /*9140*/  FMNMX.FTZ R4, R213, R180, !PT ;  /* 0x000000b4d5047209 */ /* 0x000fe40007810000 */
[----:B------:R-:W-:Y:S02]  /*9150*/  FMNMX.FTZ R5, R188, R5, !PT ;  /* 0x00000005bc057209 */ /* 0x000fe40007810000 */
[----:B------:R-:W-:Y:S02]  /*9160*/  FMNMX.FTZ R4, R189, R4, !PT ;  /* 0x00000004bd047209 */ /* 0x000fe40007810000 */
[----:B------:R-:W-:Y:S02]  /*9170*/  FMNMX.FTZ R5, R185, R5, !PT ;  /* 0x00000005b9057209 */ /* 0x000fe40007810000 */
[----:B----4-:R-:W-:Y:S02]  /*9180*/  MOV R43, R2 ;  /* 0x00000002002b7202 */ /* 0x010fe40000000f00 */
[----:B-----5:R-:W-:Y:S02]  /*9190*/  FMNMX.FTZ R4, R7, R4, !PT ;  /* 0x0000000407047209 */ /* 0x020fe40007810000 */
        /* <DEDUP_REMOVED lines=8> */
[----:B------:R-:W-:Y:S02]  /*9220*/  MOV R42, R0 ;  /* 0x00000000002a7202 */ /* 0x000fe40000000f00 */
        /* <DEDUP_REMOVED lines=33> */
[----:B------:R-:W-:Y:S03]  /*9440*/  FMNMX.FTZ R5, R181, R5, !PT ;  /* 0x00000005b5057209 */ /* 0x000fe60007810000 */
[----:B------:R-:W1:Y:S08]  /*9450*/  SHFL.BFLY PT, R2, R4, 0x2, 0x1f ;  /* 0x0c401f0004027f89 */ /* 0x000e7000000e0000 */
[----:B------:R-:W2:Y:S01]  /*9460*/  SHFL.BFLY PT, R0, R5, 0x2, 0x1f ;  /* 0x0c401f0005007f89 */ /* 0x000ea200000e0000 */
[----:B-1----:R-:W-:Y:S07]  /*9470*/  FMNMX.FTZ R4, R4, R2, !PT ;  /* 0x0000000204047209 */ /* 0x002fee0007810000 */
[----:B------:R-:W1:Y:S01]  /*9480*/  SHFL.BFLY PT, R2, R4, 0x1, 0x1f ;  /* 0x0c201f0004027f89 */ /* 0x000e6200000e0000 */
[----:B--2---:R-:W-:Y:S07]  /*9490*/  FMNMX.FTZ R5, R5, R0, !PT ;  /* 0x0000000005057209 */ /* 0x004fee0007810000 */
[----:B------:R-:W2:Y:S01]  /*94a0*/  SHFL.BFLY PT, R0, R5, 0x1, 0x1f ;  /* 0x0c201f0005007f89 */ /* 0x000ea200000e0000 */
[----:B-1----:R-:W-:Y:S05]  /*94b0*/  FMNMX.FTZ R2, R4, R2, !PT ;  /* 0x0000000204027209 */ /* 0x002fea0007810000 */
[C---:B------:R-:W-:Y:S02]  /*94c0*/  FMUL.FTZ R215, R2.reuse, c[0x0][0x2d0] ;  /* 0x0000b40002d77a20 */ /* 0x040fe40000410000 */
[----:B------:R-:W-:Y:S01]  /*94d0*/  FADD.FTZ R4, -R2, R180 ;  /* 0x000000b402047221 */ /* 0x000fe20000010100 */
[----:B--2---:R-:W-:Y:S01]  /*94e0*/  FMNMX.FTZ R0, R0, R5, !PT ;  /* 0x0000000500007209 */ /* 0x004fe20007810000 */
[--C-:B------:R-:W-:Y:S02]  /*94f0*/  FFMA.FTZ R214, R213, c[0x0][0x2d0], -R215.reuse ;  /* 0x0000b400d5d67a23 */ /* 0x100fe400000108d7 */
[----:B------:R-:W-:Y:S02]  /*9500*/  FFMA.FTZ R189, R189, c[0x0][0x2d0], -R215 ;  /* 0x0000b400bdbd7a23 */ /* 0x000fe400000108d7 */
[C---:B------:R-:W-:Y:S02]  /*9510*/  FMUL.FTZ R213, R0.reuse, c[0x0][0x2d0] ;  /* 0x0000b40000d57a20 */ /* 0x040fe40000410000 */
[----:B------:R-:W-:Y:S01]  /*9520*/  FADD.FTZ R3, -R0, R3 ;  /* 0x0000000300037221 */ /* 0x000fe20000010100 */
[----:B------:R-:W-:Y:S01]  /*9530*/  MUFU.EX2 R214, R214 ;  /* 0x000000d600d67308 */ /* 0x000fe20000000800 */
[--C-:B------:R-:W-:Y:S02]  /*9540*/  FFMA.FTZ R187, R7, c[0x0][0x2d0], -R215.reuse ;  /* 0x0000b40007bb7a23 */ /* 0x100fe400000108d7 */
[----:B------:R-:W-:Y:S02]  /*9550*/  FMUL.FTZ R3, R3, c[0x0][0x2d0] ;  /* 0x0000b40003037a20 */ /* 0x000fe40000410000 */
[----:B------:R-:W-:Y:S02]  /*9560*/  FFMA.FTZ R186, R6, c[0x0][0x2d0], -R215 ;  /* 0x0000b40006ba7a23 */ /* 0x000fe400000108d7 */
[--C-:B------:R-:W-:Y:S02]  /*9570*/  FFMA.FTZ R190, R190, c[0x0][0x2d0], -R213.reuse ;  /* 0x0000b400bebe7a23 */ /* 0x100fe400000108d5 */
[--C-:B------:R-:W-:Y:S01]  /*9580*/  FFMA.FTZ R188, R188, c[0x0][0x2d0], -R213.reuse ;  /* 0x0000b400bcbc7a23 */ /* 0x100fe200000108d5 */
[----:B------:R-:W1:Y:S01]  /*9590*/  MUFU.EX2 R3, R3 ;  /* 0x0000000300037308 */ /* 0x000e620000000800 */
[--C-:B------:R-:W-:Y:S02]  /*95a0*/  FFMA.FTZ R185, R185, c[0x0][0x2d0], -R213.reuse ;  /* 0x0000b400b9b97a23 */ /* 0x100fe400000108d5 */
[----:B------:R-:W-:Y:S02]  /*95b0*/  FFMA.FTZ R184, R184, c[0x0][0x2d0], -R213 ;  /* 0x0000b400b8b87a23 */ /* 0x000fe400000108d5 */
[----:B------:R-:W-:Y:S02]  /*95c0*/  FMUL.FTZ R4, R4, c[0x0][0x2d0] ;  /* 0x0000b40004047a20 */ /* 0x000fe40000410000 */
[--C-:B------:R-:W-:Y:S02]  /*95d0*/  FFMA.FTZ R210, R210, c[0x0][0x2d0], -R215.reuse ;  /* 0x0000b400d2d27a23 */ /* 0x100fe400000108d7 */
[----:B------:R-:W-:Y:S01]  /*95e0*/  FFMA.FTZ R212, R212, c[0x0][0x2d0], -R215 ;  /* 0x0000b400d4d47a23 */ /* 0x000fe200000108d7 */
[----:B------:R-:W2:Y:S01]  /*95f0*/  MUFU.EX2 R180, R4 ;  /* 0x0000000400b47308 */ /* 0x000ea20000000800 */
[--C-:B------:R-:W-:Y:S02]  /*9600*/  FFMA.FTZ R206, R206, c[0x0][0x2d0], -R213.reuse ;  /* 0x0000b400cece7a23 */ /* 0x100fe400000108d5 */
[----:B------:R-:W-:Y:S02]  /*9610*/  FFMA.FTZ R208, R208, c[0x0][0x2d0], -R213 ;  /* 0x0000b400d0d07a23 */ /* 0x000fe400000108d5 */
[--C-:B------:R-:W-:Y:S02]  /*9620*/  FFMA.FTZ R209, R209, c[0x0][0x2d0], -R215.reuse ;  /* 0x0000b400d1d17a23 */ /* 0x100fe400000108d7 */
[----:B------:R-:W-:Y:S02]  /*9630*/  FFMA.FTZ R207, R207, c[0x0][0x2d0], -R215 ;  /* 0x0000b400cfcf7a23 */ /* 0x000fe400000108d7 */
[--C-:B------:R-:W-:Y:S01]  /*9640*/  FFMA.FTZ R205, R205, c[0x0][0x2d0], -R213.reuse ;  /* 0x0000b400cdcd7a23 */ /* 0x100fe200000108d5 */
[----:B------:R-:W3:Y:S01]  /*9650*/  MUFU.EX2 R189, R189 ;  /* 0x000000bd00bd7308 */ /* 0x000ee20000000800 */
[----:B------:R-:W-:Y:S02]  /*9660*/  FFMA.FTZ R199, R199, c[0x0][0x2d0], -R213 ;  /* 0x0000b400c7c77a23 */ /* 0x000fe400000108d5 */
[--C-:B------:R-:W-:Y:S02]  /*9670*/  FFMA.FTZ R191, R191, c[0x0][0x2d0], -R215.reuse ;  /* 0x0000b400bfbf7a23 */ /* 0x100fe400000108d7 */
[C---:B-1----:R-:W-:Y:S02]  /*9680*/  FMUL.FTZ R6, R3.reuse, R178 ;  /* 0x000000b203067220 */ /* 0x042fe40000410000 */
[C---:B------:R-:W-:Y:S02]  /*9690*/  FMUL.FTZ R7, R3.reuse, R179 ;  /* 0x000000b303077220 */ /* 0x040fe40000410000 */
[C---:B------:R-:W-:Y:S01]  /*96a0*/  FMUL.FTZ R10, R3.reuse, R174 ;  /* 0x000000ae030a7220 */ /* 0x040fe20000410000 */
[----:B------:R-:W-:Y:S01]  /*96b0*/  MUFU.EX2 R187, R187 ;  /* 0x000000bb00bb7308 */ /* 0x000fe20000000800 */
[C---:B------:R-:W-:Y:S01]  /*96c0*/  FMUL.FTZ R11, R3.reuse, R175 ;  /* 0x000000af030b7220 */ /* 0x040fe20000410000 */
[----:B------:R-:W-:Y:S01]  /*96d0*/  MOV R175, R34 ;  /* 0x0000002200af7202 */ /* 0x000fe20000000f00 */
[----:B------:R-:W-:Y:S01]  /*96e0*/  FMUL.FTZ R18, R3, R166 ;  /* 0x000000a603127220 */ /* 0x000fe20000410000 */
[----:B------:R-:W-:Y:S01]  /*96f0*/  MOV R174, R33 ;  /* 0x0000002100ae7202 */ /* 0x000fe20000000f00 */
[C---:B--2---:R-:W-:Y:S01]  /*9700*/  FMUL.FTZ R4, R180.reuse, R176 ;  /* 0x000000b0b4047220 */ /* 0x044fe20000410000 */
[----:B------:R-:W-:Y:S01]  /*9710*/  MOV R166, R41 ;  /* 0x0000002900a67202 */ /* 0x000fe20000000f00 */
[C---:B------:R-:W-:Y:S02]  /*9720*/  FMUL.FTZ R5, R180.reuse, R177 ;  /* 0x000000b1b4057220 */ /* 0x040fe40000410000 */
[C---:B------:R-:W-:Y:S01]  /*9730*/  FMUL.FTZ R8, R180.reuse, R172 ;  /* 0x000000acb4087220 */ /* 0x040fe20000410000 */
[----:B------:R-:W1:Y:S01]  /*9740*/  MUFU.EX2 R186, R186 ;  /* 0x000000ba00ba7308 */ /* 0x000e620000000800 */
[C---:B------:R-:W-:Y:S01]  /*9750*/  FMUL.FTZ R9, R180.reuse, R173 ;  /* 0x000000adb4097220 */ /* 0x040fe20000410000 */
[----:B------:R-:W-:Y:S01]  /*9760*/  MOV R172, R27 ;  /* 0x0000001b00ac7202 */ /* 0x000fe20000000f00 */
[C---:B------:R-:W-:Y:S01]  /*9770*/  FMUL.FTZ R16, R180.reuse, R164 ;  /* 0x000000a4b4107220 */ /* 0x040fe20000410000 */
[----:B---3--:R-:W-:Y:S01]  /*9780*/  F2FP.PACK_AB R176, R189, R214 ;  /* 0x000000d6bdb0723e */ /* 0x008fe200000000ff */
[C---:B------:R-:W-:Y:S01]  /*9790*/  FMUL.FTZ R17, R180.reuse, R165 ;  /* 0x000000a5b4117220 */ /* 0x040fe20000410000 */
[----:B------:R-:W-:Y:S01]  /*97a0*/  MOV R164, R35 ;  /* 0x0000002300a47202 */ /* 0x000fe20000000f00 */
[C---:B------:R-:W-:Y:S01]  /*97b0*/  FMUL.FTZ R19, R3.reuse, R167 ;  /* 0x000000a703137220 */ /* 0x040fe20000410000 */
        /* <DEDUP_REMOVED lines=10> */
[----:B------:R-:W2:Y:S01]  /*9860*/  MUFU.EX2 R188, R188 ;  /* 0x000000bc00bc7308 */ /* 0x000ea20000000800 */
        /* <DEDUP_REMOVED lines=8> */
[----:B------:R-:W-:Y:S01]  /*98f0*/  LDSM.16.MT88.4 R132, [R247+0x6100] ;  /* 0x00610000f784783b */ /* 0x000fe20000004200 */
[C---:B------:R-:W-:Y:S02]  /*9900*/  FMUL.FTZ R52, R180.reuse, R52 ;  /* 0x00000034b4347220 */ /* 0x040fe40000410000 */
[C---:B------:R-:W-:Y:S02]  /*9910*/  FMUL.FTZ R53, R180.reuse, R53 ;  /* 0x00000035b4357220 */ /* 0x040fe40000410000 */
[C---:B------:R-:W-:Y:S02]  /*9920*/  FMUL.FTZ R54, R3.reuse, R54 ;  /* 0x0000003603367220 */ /* 0x040fe40000410000 */
[----:B------:R-:W1:Y:S01]  /*9930*/  MUFU.EX2 R184, R184 ;  /* 0x000000b800b87308 */ /* 0x000e620000000800 */
[C---:B------:R-:W-:Y:S02]  /*9940*/  FMUL.FTZ R55, R3.reuse, R55 ;  /* 0x0000003703377220 */ /* 0x040fe40000410000 */
[----:B------:R-:W-:Y:S01]  /*9950*/  FMUL.FTZ R56, R180, R56 ;  /* 0x00000038b4387220 */ /* 0x000fe20000410000 */
[----:B--2---:R-:W-:Y:S01]  /*9960*/  F2FP.PACK_AB R177, R188, R190 ;  /* 0x000000bebcb1723e */ /* 0x004fe200000000ff */
        /* <DEDUP_REMOVED lines=10> */
[----:B------:R-:W-:Y:S02]  /*9a10*/  FMUL.FTZ R65, R180, R65 ;  /* 0x00000041b4417220 */ /* 0x000fe40000410000 */
[C---:B------:R-:W-:Y:S01]  /*9a20*/  FMUL.FTZ R66, R3.reuse, R66 ;  /* 0x0000004203427220 */ /* 0x040fe20000410000 */
[----:B-1----:R-:W-:Y:S01]  /*9a30*/  F2FP.PACK_AB R179, R184, R185 ;  /* 0x000000b9b8b3723e */ /* 0x002fe200000000ff */
[C---:B------:R-:W-:Y:S02]  /*9a40*/  FMUL.FTZ R67, R3.reuse, R67 ;  /* 0x0000004303437220 */ /* 0x040fe40000410000 */
[C---:B------:R-:W-:Y:S02]  /*9a50*/  FMUL.FTZ R68, R180.reuse, R68 ;  /* 0x00000044b4447220 */ /* 0x040fe40000410000 */
[C---:B------:R-:W-:Y:S01]  /*9a60*/  FMUL.FTZ R69, R180.reuse, R69 ;  /* 0x00000045b4457220 */ /* 0x040fe20000410000 */
[----:B------:R-:W-:Y:S01]  /*9a70*/  MUFU.EX2 R206, R206 ;  /* 0x000000ce00ce7308 */ /* 0x000fe20000000800 */
[C---:B------:R-:W-:Y:S05]  /*9a80*/  HMMA.16816.F32 R4, R176.reuse, R12, R4 ;  /* 0x0000000cb004723c */ /* 0x040fea0000001804 */
[C---:B------:R-:W-:Y:S02]  /*9a90*/  FMUL.FTZ R70, R3.reuse, R70 ;  /* 0x0000004603467220 */ /* 0x040fe40000410000 */
[C---:B------:R-:W-:Y:S01]  /*9aa0*/  FMUL.FTZ R71, R3.reuse, R71 ;  /* 0x0000004703477220 */ /* 0x040fe20000410000 */
[C---:B------:R-:W-:Y:S01]  /*9ab0*/  HMMA.16816.F32 R8, R176.reuse, R14, R8 ;  /* 0x0000000eb008723c */ /* 0x040fe20000001808 */
[----:B------:R-:W-:Y:S03]  /*9ac0*/  MUFU.EX2 R208, R208 ;  /* 0x000000d000d07308 */ /* 0x000fe60000000800 */
[C---:B------:R-:W-:Y:S01]  /*9ad0*/  FMUL.FTZ R12, R180.reuse, R168 ;  /* 0x000000a8b40c7220 */ /* 0x040fe20000410000 */
[----:B------:R-:W-:Y:S01]  /*9ae0*/  MOV R168, R42 ;  /* 0x0000002a00a87202 */ /* 0x000fe20000000f00 */
[C---:B------:R-:W-:Y:S01]  /*9af0*/  FMUL.FTZ R13, R180.reuse, R169 ;  /* 0x000000a9b40d7220 */ /* 0x040fe20000410000 */
[----:B------:R-:W-:Y:S01]  /*9b00*/  MOV R169, R43 ;  /* 0x0000002b00a97202 */ /* 0x000fe20000000f00 */
[C---:B------:R-:W-:Y:S01]  /*9b10*/  FMUL.FTZ R14, R3.reuse, R170 ;  /* 0x000000aa030e7220 */ /* 0x040fe20000410000 */
[----:B------:R-:W-:Y:S02]  /*9b20*/  MOV R170, R44 ;  /* 0x0000002c00aa7202 */ /* 0x000fe40000000f00 */
[----:B------:R-:W-:Y:S01]  /*9b30*/  MUFU.EX2 R209, R209 ;  /* 0x000000d100d17308 */ /* 0x000fe20000000800 */
[C---:B------:R-:W-:Y:S01]  /*9b40*/  FMUL.FTZ R15, R3.reuse, R171 ;  /* 0x000000ab030f7220 */ /* 0x040fe20000410000 */
[----:B------:R-:W-:Y:S01]  /*9b50*/  MOV R171, R45 ;  /* 0x0000002d00ab7202 */ /* 0x000fe20000000f00 */
[C---:B------:R-:W-:Y:S02]  /*9b60*/  FMUL.FTZ R42, R3.reuse, R142 ;  /* 0x0000008e032a7220 */ /* 0x040fe40000410000 */
[C---:B------:R-:W-:Y:S02]  /*9b70*/  FMUL.FTZ R43, R3.reuse, R143 ;  /* 0x0000008f032b7220 */ /* 0x040fe40000410000 */
[----:B------:R-:W-:Y:S01]  /*9b80*/  LDSM.16.MT88.4 R140, [R242+0x6100] ;  /* 0x00610000f28c783b */ /* 0x000fe20000004200 */
[C---:B------:R-:W-:Y:S02]  /*9b90*/  HMMA.16816.F32 R12, R176.reuse, R20, R12 ;  /* 0x00000014b00c723c */ /* 0x040fe4000000180c */
[----:B------:R-:W-:Y:S01]  /*9ba0*/  MUFU.EX2 R207, R207 ;  /* 0x000000cf00cf7308 */ /* 0x000fe20000000800 */
[C---:B------:R-:W-:Y:S02]  /*9bb0*/  FMUL.FTZ R72, R180.reuse, R72 ;  /* 0x00000048b4487220 */ /* 0x040fe40000410000 */
[C---:B------:R-:W-:Y:S02]  /*9bc0*/  FMUL.FTZ R73, R180.reuse, R73 ;  /* 0x00000049b4497220 */ /* 0x040fe40000410000 */
[C---:B------:R-:W-:Y:S01]  /*9bd0*/  FMUL.FTZ R21, R180.reuse, R161 ;  /* 0x000000a1b4157220 */ /* 0x040fe20000410000 */
[C---:B------:R-:W-:Y:S04]  /*9be0*/  HMMA.16816.F32 R16, R176.reuse, R22, R16 ;  /* 0x00000016b010723c */ /* 0x040fe80000001810 */
[C---:B------:R-:W-:Y:S01]  /*9bf0*/  FMUL.FTZ R20, R180.reuse, R160 ;  /* 0x000000a0b4147220 */ /* 0x040fe20000410000 */
[----:B------:R-:W-:Y:S01]  /*9c00*/  MOV R160, R26 ;  /* 0x0000001a00a07202 */ /* 0x000fe20000000f00 */
[C---:B------:R-:W-:Y:S01]  /*9c10*/  FMUL.FTZ R26, R3.reuse, R158 ;  /* 0x0000009e031a7220 */ /* 0x040fe20000410000 */
[----:B------:R-:W-:Y:S01]  /*9c20*/  MOV R161, R47 ;  /* 0x0000002f00a17202 */ /* 0x000fe20000000f00 */
[C---:B------:R-:W-:Y:S01]  /*9c30*/  FMUL.FTZ R22, R3.reuse, R162 ;  /* 0x000000a203167220 */ /* 0x040fe20000410000 */
[----:B------:R-:W-:Y:S01]  /*9c40*/  MOV R162, R46 ;  /* 0x0000002e00a27202 */ /* 0x000fe20000000f00 */
[----:B------:R-:W2:Y:S01]  /*9c50*/  LDL.LU R158, [R1+0x2c] ;  /* 0x00002c00019e7983 */ /* 0x000ea20000300800 */
[----:B------:R-:W-:Y:S01]  /*9c60*/  MUFU.EX2 R205, R205 ;  /* 0x000000cd00cd7308 */ /* 0x000fe20000000800 */
[C---:B------:R-:W-:Y:S01]  /*9c70*/  FMUL.FTZ R23, R3.reuse, R163 ;  /* 0x000000a303177220 */ /* 0x040fe20000410000 */
[----:B------:R-:W-:Y:S01]  /*9c80*/  MOV R163, R24 ;  /* 0x0000001800a37202 */ /* 0x000fe20000000f00 */
[----:B------:R-:W1:Y:S01]  /*9c90*/  LDSM.16.MT88.4 R44, [R247+0x3100] ;  /* 0x00310000f72c783b */ /* 0x000e620000004200 */
[C---:B------:R-:W-:Y:S02]  /*9ca0*/  FMUL.FTZ R24, R180.reuse, R156 ;  /* 0x0000009cb4187220 */ /* 0x040fe40000410000 */
[C---:B------:R-:W-:Y:S02]  /*9cb0*/  FMUL.FTZ R74, R3.reuse, R74 ;  /* 0x0000004a034a7220 */ /* 0x040fe40000410000 */
[C---:B------:R-:W-:Y:S02]  /*9cc0*/  HMMA.16816.F32 R20, R176.reuse, R28, R20 ;  /* 0x0000001cb014723c */ /* 0x040fe40000001814 */
[----:B------:R-:W-:Y:S01]  /*9cd0*/  MUFU.EX2 R199, R199 ;  /* 0x000000c700c77308 */ /* 0x000fe20000000800 */
[C---:B------:R-:W-:Y:S02]  /*9ce0*/  FMUL.FTZ R75, R3.reuse, R75 ;  /* 0x0000004b034b7220 */ /* 0x040fe40000410000 */
[C---:B------:R-:W-:Y:S02]  /*9cf0*/  FMUL.FTZ R76, R180.reuse, R76 ;  /* 0x0000004cb44c7220 */ /* 0x040fe40000410000 */
[C---:B------:R-:W-:Y:S01]  /*9d00*/  FMUL.FTZ R28, R180.reuse, R152 ;  /* 0x00000098b41c7220 */ /* 0x040fe20000410000 */
[C---:B------:R-:W-:Y:S04]  /*9d10*/  HMMA.16816.F32 R24, R176.reuse, R30, R24 ;  /* 0x0000001eb018723c */ /* 0x040fe80000001818 */
[C---:B------:R-:W-:Y:S01]  /*9d20*/  FMUL.FTZ R29, R180.reuse, R153 ;  /* 0x00000099b41d7220 */ /* 0x040fe20000410000 */
[----:B------:R-:W-:Y:S01]  /*9d30*/  MUFU.EX2 R191, R191 ;  /* 0x000000bf00bf7308 */ /* 0x000fe20000000800 */
[C---:B------:R-:W-:Y:S02]  /*9d40*/  FMUL.FTZ R77, R180.reuse, R77 ;  /* 0x0000004db44d7220 */ /* 0x040fe40000410000 */
[C---:B------:R-:W-:Y:S04]  /*9d50*/  FMUL.FTZ R30, R3.reuse, R154 ;  /* 0x0000009a031e7220 */ /* 0x040fe80000410000 */
[C---:B------:R-:W-:Y:S02]  /*9d60*/  FMUL.FTZ R31, R3.reuse, R155 ;  /* 0x0000009b031f7220 */ /* 0x040fe40000410000 */
[----:B------:R-:W3:Y:S01]  /*9d70*/  LDSM.16.MT88.4 R152, [R242+0x3100] ;  /* 0x00310000f298783b */ /* 0x000ee20000004200 */
[C---:B------:R-:W-:Y:S02]  /*9d80*/  FMUL.FTZ R78, R3.reuse, R78 ;  /* 0x0000004e034e7220 */ /* 0x040fe40000410000 */
[C---:B------:R-:W-:Y:S02]  /*9d90*/  FMUL.FTZ R79, R3.reuse, R79 ;  /* 0x0000004f034f7220 */ /* 0x040fe40000410000 */
[C---:B------:R-:W-:Y:S03]  /*9da0*/  HMMA.16816.F32 R28, R176.reuse, R36, R28 ;  /* 0x00000024b01c723c */ /* 0x040fe6000000181c */
[C---:B------:R-:W-:Y:S02]  /*9db0*/  FMUL.FTZ R80, R180.reuse, R80 ;  /* 0x00000050b4507220 */ /* 0x040fe40000410000 */
[C---:B------:R-:W-:Y:S02]  /*9dc0*/  FMUL.FTZ R81, R180.reuse, R81 ;  /* 0x00000051b4517220 */ /* 0x040fe40000410000 */
[C---:B------:R-:W-:Y:S01]  /*9dd0*/  FMUL.FTZ R36, R180.reuse, R144 ;  /* 0x00000090b4247220 */ /* 0x040fe20000410000 */
[C---:B------:R-:W-:Y:S04]  /*9de0*/  HMMA.16816.F32 R32, R176.reuse, R38, R32 ;  /* 0x00000026b020723c */ /* 0x040fe80000001820 */
[C---:B------:R-:W-:Y:S02]  /*9df0*/  FMUL.FTZ R37, R180.reuse, R145 ;  /* 0x00000091b4257220 */ /* 0x040fe40000410000 */
[C---:B------:R-:W-:Y:S02]  /*9e00*/  FMUL.FTZ R82, R3.reuse, R82 ;  /* 0x0000005203527220 */ /* 0x040fe40000410000 */
[C---:B------:R-:W-:Y:S04]  /*9e10*/  FMUL.FTZ R38, R3.reuse, R146 ;  /* 0x0000009203267220 */ /* 0x040fe80000410000 */
[C---:B------:R-:W-:Y:S02]  /*9e20*/  FMUL.FTZ R39, R3.reuse, R147 ;  /* 0x0000009303277220 */ /* 0x040fe40000410000 */
[----:B------:R-:W4:Y:S01]  /*9e30*/  LDSM.16.MT88.4 R144, [R241+0x3100] ;  /* 0x00310000f190783b */ /* 0x000f220000004200 */
[C---:B------:R-:W-:Y:S02]  /*9e40*/  FMUL.FTZ R83, R3.reuse, R83 ;  /* 0x0000005303537220 */ /* 0x040fe40000410000 */
[C---:B------:R-:W-:Y:S02]  /*9e50*/  FMUL.FTZ R84, R180.reuse, R84 ;  /* 0x00000054b4547220 */ /* 0x040fe40000410000 */
[C---:B-1----:R-:W-:Y:S03]  /*9e60*/  HMMA.16816.F32 R36, R176.reuse, R44, R36 ;  /* 0x0000002cb024723c */ /* 0x042fe60000001824 */
        /* <DEDUP_REMOVED lines=8> */
[----:B------:R-:W1:Y:S01]  /*9ef0*/  LDSM.16.MT88.4 R136, [R240+0x3100] ;  /* 0x00310000f088783b */ /* 0x000e620000004200 */
[C---:B------:R-:W-:Y:S02]  /*9f00*/  FMUL.FTZ R88, R180.reuse, R88 ;  /* 0x00000058b4587220 */ /* 0x040fe40000410000 */
[C---:B------:R-:W-:Y:S02]  /*9f10*/  FMUL.FTZ R89, R180.reuse, R89 ;  /* 0x00000059b4597220 */ /* 0x040fe40000410000 */
[C---:B---3--:R-:W-:Y:S03]  /*9f20*/  HMMA.16816.F32 R44, R176.reuse, R152, R44 ;  /* 0x00000098b02c723c */ /* 0x048fe6000000182c */
[C---:B------:R-:W-:Y:S02]  /*9f30*/  FMUL.FTZ R90, R3.reuse, R90 ;  /* 0x0000005a035a7220 */ /* 0x040fe40000410000 */
[C---:B------:R-:W-:Y:S02]  /*9f40*/  FMUL.FTZ R91, R3.reuse, R91 ;  /* 0x0000005b035b7220 */ /* 0x040fe40000410000 */
[C---:B------:R-:W-:Y:S01]  /*9f50*/  FMUL.FTZ R92, R180.reuse, R92 ;  /* 0x0000005cb45c7220 */ /* 0x040fe20000410000 */
[C---:B------:R-:W-:Y:S04]  /*9f60*/  HMMA.16816.F32 R48, R176.reuse, R154, R48 ;  /* 0x0000009ab030723c */ /* 0x040fe80000001830 */
[C---:B------:R-:W-:Y:S02]  /*9f70*/  FMUL.FTZ R93, R180.reuse, R93 ;  /* 0x0000005db45d7220 */ /* 0x040fe40000410000 */
[C---:B------:R-:W-:Y:S02]  /*9f80*/  FMUL.FTZ R94, R3.reuse, R94 ;  /* 0x0000005e035e7220 */ /* 0x040fe40000410000 */
[C---:B----4-:R-:W-:Y:S04]  /*9f90*/  HMMA.16816.F32 R52, R176.reuse, R144, R52 ;  /* 0x00000090b034723c */ /* 0x050fe80000001834 */
[C---:B------:R-:W-:Y:S02]  /*9fa0*/  FMUL.FTZ R95, R3.reuse, R95 ;  /* 0x0000005f035f7220 */ /* 0x040fe40000410000 */
[C---:B------:R-:W-:Y:S02]  /*9fb0*/  FMUL.FTZ R96, R180.reuse, R96 ;  /* 0x00000060b4607220 */ /* 0x040fe40000410000 */
[C---:B------:R-:W-:Y:S01]  /*9fc0*/  HMMA.16816.F32 R56, R176.reuse, R146, R56 ;  /* 0x00000092b038723c */ /* 0x040fe20000001838 */
[----:B------:R-:W-:Y:S03]  /*9fd0*/  LDSM.16.MT88.4 R144, [R242+0x900] ;  /* 0x00090000f290783b */ /* 0x000fe60000004200 */
[C---:B------:R-:W-:Y:S02]  /*9fe0*/  FMUL.FTZ R97, R180.reuse, R97 ;  /* 0x00000061b4617220 */ /* 0x040fe40000410000 */
[C---:B------:R-:W-:Y:S02]  /*9ff0*/  FMUL.FTZ R98, R3.reuse, R98 ;  /* 0x0000006203627220 */ /* 0x040fe40000410000 */
[C---:B------:R-:W-:Y:S01]  /*a000*/  FMUL.FTZ R99, R3.reuse, R99 ;  /* 0x0000006303637220 */ /* 0x040fe20000410000 */
        /* <DEDUP_REMOVED lines=8> */
[C---:B------:R-:W-:Y:S04]  /*a090*/  HMMA.16816.F32 R68, R176.reuse, R132, R68 ;  /* 0x00000084b044723c */ /* 0x040fe80000001844 */
[C---:B------:R-:W-:Y:S02]  /*a0a0*/  FMUL.FTZ R105, R180.reuse, R105 ;  /* 0x00000069b4697220 */ /* 0x040fe40000410000 */
[C---:B------:R-:W-:Y:S02]  /*a0b0*/  FMUL.FTZ R106, R3.reuse, R106 ;  /* 0x0000006a036a7220 */ /* 0x040fe40000410000 */
[C---:B------:R-:W-:Y:S01]  /*a0c0*/  HMMA.16816.F32 R72, R176.reuse, R134, R72 ;  /* 0x00000086b048723c */ /* 0x040fe20000001848 */
[----:B------:R-:W3:Y:S03]  /*a0d0*/  LDSM.16.MT88.4 R132, [R240+0x6100] ;  /* 0x00610000f084783b */ /* 0x000ee60000004200 */
[C---:B------:R-:W-:Y:S02]  /*a0e0*/  FMUL.FTZ R107, R3.reuse, R107 ;  /* 0x0000006b036b7220 */ /* 0x040fe40000410000 */
[C---:B------:R-:W-:Y:S02]  /*a0f0*/  FMUL.FTZ R108, R180.reuse, R108 ;  /* 0x0000006cb46c7220 */ /* 0x040fe40000410000 */
[C---:B------:R-:W-:Y:S04]  /*a100*/  HMMA.16816.F32 R76, R176.reuse, R140, R76 ;  /* 0x0000008cb04c723c */ /* 0x040fe8000000184c */
[C---:B------:R-:W-:Y:S02]  /*a110*/  FMUL.FTZ R109, R180.reuse, R109 ;  /* 0x0000006db46d7220 */ /* 0x040fe40000410000 */
[C---:B------:R-:W-:Y:S02]  /*a120*/  FMUL.FTZ R110, R3.reuse, R110 ;  /* 0x0000006e036e7220 */ /* 0x040fe40000410000 */
[C---:B------:R-:W-:Y:S01]  /*a130*/  HMMA.16816.F32 R80, R176.reuse, R142, R80 ;  /* 0x0000008eb050723c */ /* 0x040fe20000001850 */
[----:B------:R-:W4:Y:S03]  /*a140*/  LDSM.16.MT88.4 R140, [R247+0x9100] ;  /* 0x00910000f78c783b */ /* 0x000f260000004200 */
        /* <DEDUP_REMOVED lines=11> */
[C---:B---3--:R-:W-:Y:S04]  /*a200*/  HMMA.16816.F32 R92, R176.reuse, R132, R92 ;  /* 0x00000084b05c723c */ /* 0x048fe8000000185c */
[C---:B------:R-:W-:Y:S02]  /*a210*/  FMUL.FTZ R127, R3.reuse, R127 ;  /* 0x0000007f037f7220 */ /* 0x040fe40000410000 */
[C---:B------:R-:W-:Y:S02]  /*a220*/  FMUL.FTZ R128, R180.reuse, R128 ;  /* 0x00000080b4807220 */ /* 0x040fe40000410000 */
[C---:B------:R-:W-:Y:S01]  /*a230*/  HMMA.16816.F32 R96, R176.reuse, R134, R96 ;  /* 0x00000086b060723c */ /* 0x040fe20000001860 */
[----:B------:R-:W3:Y:S03]  /*a240*/  LDSM.16.MT88.4 R132, [R241+0x9100] ;  /* 0x00910000f184783b */ /* 0x000ee60000004200 */
[C---:B------:R-:W-:Y:S02]  /*a250*/  FMUL.FTZ R129, R180.reuse, R129 ;  /* 0x00000081b4817220 */ /* 0x040fe40000410000 */
[C---:B------:R-:W-:Y:S02]  /*a260*/  FMUL.FTZ R130, R3.reuse, R130 ;  /* 0x0000008203827220 */ /* 0x040fe40000410000 */
[C---:B----4-:R-:W-:Y:S04]  /*a270*/  HMMA.16816.F32 R100, R176.reuse, R140, R100 ;  /* 0x0000008cb064723c */ /* 0x050fe80000001864 */
        /* <DEDUP_REMOVED lines=9> */
[----:B------:R-:W-:Y:S02]  /*a310*/  FMUL.FTZ R121, R180, R121 ;  /* 0x00000079b4797220 */ /* 0x000fe40000410000 */
[----:B------:R-:W-:Y:S01]  /*a320*/  FMUL.FTZ R122, R3, R122 ;  /* 0x0000007a037a7220 */ /* 0x000fe20000410000 */
[C---:B------:R-:W-:Y:S01]  /*a330*/  HMMA.16816.F32 R112, R176.reuse, R138, R112 ;  /* 0x0000008ab070723c */ /* 0x040fe20000001870 */
[----:B------:R-:W1:Y:S03]  /*a340*/  LDSM.16.MT88.4 R136, [R247+0x900] ;  /* 0x00090000f788783b */ /* 0x000e660000004200 */
[----:B------:R-:W-:Y:S02]  /*a350*/  FFMA.FTZ R192, R192, c[0x0][0x2d0], -R215 ;  /* 0x0000b400c0c07a23 */ /* 0x000fe400000108d7 */
[--C-:B------:R-:W-:Y:S02]  /*a360*/  FFMA.FTZ R193, R193, c[0x0][0x2d0], -R213.reuse ;  /* 0x0000b400c1c17a23 */ /* 0x100fe400000108d5 */
[C---:B---3--:R-:W-:Y:S02]  /*a370*/  HMMA.16816.F32 R116, R176.reuse, R132, R116 ;  /* 0x00000084b074723c */ /* 0x048fe40000001874 */
[----:B------:R-:W3:Y:S02]  /*a380*/  MUFU.EX2 R192, R192 ;  /* 0x000000c000c07308 */ /* 0x000ee40000000800 */
[----:B------:R-:W-:Y:S02]  /*a390*/  FFMA.FTZ R194, R194, c[0x0][0x2d0], -R213 ;  /* 0x0000b400c2c27a23 */ /* 0x000fe400000108d5 */
[--C-:B------:R-:W-:Y:S02]  /*a3a0*/  FFMA.FTZ R195, R195, c[0x0][0x2d0], -R215.reuse ;  /* 0x0000b400c3c37a23 */ /* 0x100fe400000108d7 */
[----:B------:R-:W-:Y:S04]  /*a3b0*/  FFMA.FTZ R196, R196, c[0x0][0x2d0], -R215 ;  /* 0x0000b400c4c47a23 */ /* 0x000fe800000108d7 */
[--C-:B------:R-:W-:Y:S01]  /*a3c0*/  FFMA.FTZ R197, R197, c[0x0][0x2d0], -R213.reuse ;  /* 0x0000b400c5c57a23 */ /* 0x100fe200000108d5 */
[----:B------:R-:W-:Y:S01]  /*a3d0*/  MUFU.EX2 R193, R193 ;  /* 0x000000c100c17308 */ /* 0x000fe20000000800 */
[----:B------:R-:W-:Y:S02]  /*a3e0*/  FFMA.FTZ R198, R198, c[0x0][0x2d0], -R213 ;  /* 0x0000b400c6c67a23 */ /* 0x000fe400000108d5 */
[C---:B------:R-:W-:Y:S02]  /*a3f0*/  FMUL.FTZ R123, R3.reuse, R123 ;  /* 0x0000007b037b7220 */ /* 0x040fe40000410000 */
[--C-:B------:R-:W-:Y:S02]  /*a400*/  FFMA.FTZ R148, R168, c[0x0][0x2d0], -R215.reuse ;  /* 0x0000b400a8947a23 */ /* 0x100fe400000108d7 */
[----:B------:R-:W-:Y:S02]  /*a410*/  FFMA.FTZ R152, R204, c[0x0][0x2d0], -R215 ;  /* 0x0000b400cc987a23 */ /* 0x000fe400000108d7 */
[----:B------:R-:W-:Y:S01]  /*a420*/  FFMA.FTZ R153, R200, c[0x0][0x2d0], -R213 ;  /* 0x0000b400c8997a23 */ /* 0x000fe200000108d5 */
[C---:B------:R-:W-:Y:S01]  /*a430*/  HMMA.16816.F32 R120, R176.reuse, R134, R120 ;  /* 0x00000086b078723c */ /* 0x040fe20000001878 */
[----:B------:R-:W5:Y:S02]  /*a440*/  MUFU.EX2 R194, R194 ;  /* 0x000000c200c27308 */ /* 0x000f640000000800 */
[----:B---3--:R-:W-:Y:S01]  /*a450*/  F2FP.PACK_AB R132, R192, R191 ;  /* 0x000000bfc084723e */ /* 0x008fe200000000ff */
[----:B------:R-:W-:Y:S02]  /*a460*/  FFMA.FTZ R190, R3, R183, R190 ;  /* 0x000000b703be7223 */ /* 0x000fe400000100be */
[--C-:B------:R-:W-:Y:S02]  /*a470*/  FFMA.FTZ R202, R202, c[0x0][0x2d0], -R215.reuse ;  /* 0x0000b400caca7a23 */ /* 0x100fe400000108d7 */
[C---:B----4-:R-:W-:Y:S03]  /*a480*/  HMMA.16816.F32 R124, R176.reuse, R140, R124 ;  /* 0x0000008cb07c723c */ /* 0x050fe6000000187c */
[----:B------:R-:W-:Y:S01]  /*a490*/  MUFU.EX2 R195, R195 ;  /* 0x000000c300c37308 */ /* 0x000fe20000000800 */
[----:B------:R-:W-:Y:S02]  /*a4a0*/  FADD.FTZ R190, R188, R190 ;  /* 0x000000bebcbe7221 */ /* 0x000fe40000010000 */
[----:B------:R-:W-:Y:S02]  /*a4b0*/  FFMA.FTZ R204, R203, c[0x0][0x2d0], -R215 ;  /* 0x0000b400cbcc7a23 */ /* 0x000fe400000108d7 */
[----:B------:R-:W-:Y:S01]  /*a4c0*/  HMMA.16816.F32 R128, R176, R142, R128 ;  /* 0x0000008eb080723c */ /* 0x000fe20000001880 */
[----:B------:R-:W3:Y:S03]  /*a4d0*/  LDSM.16.MT88.4 R140, [R241+0x900] ;  /* 0x00090000f18c783b */ /* 0x000ee60000004200 */
[----:B------:R-:W-:Y:S01]  /*a4e0*/  FADD.FTZ R185, R185, R190 ;  /* 0x000000beb9b97221 */ /* 0x000fe20000010000 */
[----:B------:R-:W4:Y:S01]  /*a4f0*/  MUFU.EX2 R196, R196 ;  /* 0x000000c400c47308 */ /* 0x000f220000000800 */
[----:B------:R-:W-:Y:S02]  /*a500*/  FFMA.FTZ R200, R201, c[0x0][0x2d0], -R213 ;  /* 0x0000b400c9c87a23 */ /* 0x000fe400000108d5 */
[----:B------:R-:W-:Y:S01]  /*a510*/  FADD.FTZ R185, R184, R185 ;  /* 0x000000b9b8b97221 */ /* 0x000fe20000010000 */
[C---:B-----5:R-:W-:Y:S03]  /*a520*/  F2FP.PACK_AB R133, R194.reuse, R193 ;  /* 0x000000c1c285723e */ /* 0x060fe600000000ff */
[----:B------:R-:W-:Y:S03]  /*a530*/  FADD.FTZ R185, R193, R185 ;  /* 0x000000b9c1b97221 */ /* 0x000fe60000010000 */
[----:B------:R-:W5:Y:S01]  /*a540*/  MUFU.EX2 R197, R197 ;  /* 0x000000c500c57308 */ /* 0x000f620000000800 */
[----:B------:R-:W-:Y:S02]  /*a550*/  FADD.FTZ R194, R194, R185 ;  /* 0x000000b9c2c27221 */ /* 0x000fe40000010000 */
[----:B--2---:R-:W-:Y:S07]  /*a560*/  FFMA.FTZ R214, R180, R158, R214 ;  /* 0x0000009eb4d67223 */ /* 0x004fee00000100d6 */
[----:B------:R-:W2:Y:S01]  /*a570*/  MUFU.EX2 R198, R198 ;  /* 0x000000c600c67308 */ /* 0x000ea20000000800 */
[----:B------:R-:W-:Y:S01]  /*a580*/  FADD.FTZ R214, R189, R214 ;  /* 0x000000d6bdd67221 */ /* 0x000fe20000010000 */
[----:B----4-:R-:W-:Y:S03]  /*a590*/  F2FP.PACK_AB R134, R196, R195 ;  /* 0x000000c3c486723e */ /* 0x010fe600000000ff */
[----:B------:R-:W-:Y:S04]  /*a5a0*/  FADD.FTZ R187, R187, R214 ;  /* 0x000000d6bbbb7221 */ /* 0x000fe80000010000 */
[----:B------:R-:W-:Y:S01]  /*a5b0*/  FADD.FTZ R186, R186, R187 ;  /* 0x000000bbbaba7221 */ /* 0x000fe20000010000 */
[----:B------:R4:W-:Y:S03]  /*a5c0*/  MUFU.EX2 R168, R148 ;  /* 0x0000009400a87308 */ /* 0x0009e60000000800 */
[----:B------:R-:W-:Y:S02]  /*a5d0*/  FADD.FTZ R186, R191, R186 ;  /* 0x000000babfba7221 */ /* 0x000fe40000010000 */
[----:B-----5:R-:W-:Y:S02]  /*a5e0*/  FADD.FTZ R194, R197, R194 ;  /* 0x000000c2c5c27221 */ /* 0x020fe40000010000 */
[----:B------:R-:W-:Y:S03]  /*a5f0*/  FADD.FTZ R186, R192, R186 ;  /* 0x000000bac0ba7221 */ /* 0x000fe60000010000 */
[----:B------:R-:W-:Y:S01]  /*a600*/  MUFU.EX2 R203, R152 ;  /* 0x0000009800cb7308 */ /* 0x000fe20000000800 */
[----:B------:R-:W-:Y:S01]  /*a610*/  FADD.FTZ R195, R195, R186 ;  /* 0x000000bac3c37221 */ /* 0x000fe20000010000 */
[C---:B--2---:R-:W-:Y:S01]  /*a620*/  F2FP.PACK_AB R135, R198.reuse, R197 ;  /* 0x000000c5c687723e */ /* 0x044fe200000000ff */
[----:B------:R-:W-:Y:S07]  /*a630*/  FADD.FTZ R198, R198, R194 ;  /* 0x000000c2c6c67221 */ /* 0x000fee0000010000 */
[----:B------:R-:W2:Y:S01]  /*a640*/  MUFU.EX2 R202, R202 ;  /* 0x000000ca00ca7308 */ /* 0x000ea20000000800 */
[C---:B-1----:R-:W-:Y:S05]  /*a650*/  HMMA.16816.F32 R4, R132.reuse, R136, R4 ;  /* 0x000000888404723c */ /* 0x042fea0000001804 */
[----:B----4-:R-:W-:Y:S03]  /*a660*/  FFMA.FTZ R148, R170, c[0x0][0x2d0], -R213 ;  /* 0x0000b400aa947a23 */ /* 0x010fe600000108d5 */
[C---:B------:R-:W-:Y:S01]  /*a670*/  HMMA.16816.F32 R8, R132.reuse, R138, R8 ;  /* 0x0000008a8408723c */ /* 0x040fe20000001808 */
[----:B------:R-:W1:Y:S01]  /*a680*/  LDSM.16.MT88.4 R136, [R240+0x900] ;  /* 0x00090000f088783b */ /* 0x000e620000004200 */
[----:B------:R4:W-:Y:S06]  /*a690*/  MUFU.EX2 R170, R148 ;  /* 0x0000009400aa7308 */ /* 0x0009ec0000000800 */
[C---:B------:R-:W-:Y:S04]  /*a6a0*/  HMMA.16816.F32 R12, R132.reuse, R144, R12 ;  /* 0x00000090840c723c */ /* 0x040fe8000000180c */
[----:B------:R-:W-:Y:S01]  /*a6b0*/  MUFU.EX2 R201, R153 ;  /* 0x0000009900c97308 */ /* 0x000fe20000000800 */
[----:B--2---:R-:W-:Y:S03]  /*a6c0*/  F2FP.PACK_AB R180, R202, R203 ;  /* 0x000000cbcab4723e */ /* 0x004fe600000000ff */
[C---:B------:R-:W-:Y:S01]  /*a6d0*/  HMMA.16816.F32 R16, R132.reuse, R146, R16 ;  /* 0x000000928410723c */ /* 0x040fe20000001810 */
[----:B------:R-:W2:Y:S05]  /*a6e0*/  LDSM.16.MT88.4 R144, [R247+0x3900] ;  /* 0x00390000f790783b */ /* 0x000eaa0000004200 */
[----:B------:R-:W-:Y:S02]  /*a6f0*/  MUFU.EX2 R200, R200 ;  /* 0x000000c800c87308 */ /* 0x000fe40000000800 */
[C---:B---3--:R-:W-:Y:S04]  /*a700*/  HMMA.16816.F32 R20, R132.reuse, R140, R20 ;  /* 0x0000008c8414723c */ /* 0x048fe80000001814 */
[--C-:B----4-:R-:W-:Y:S04]  /*a710*/  FFMA.FTZ R148, R171, c[0x0][0x2d0], -R215.reuse ;  /* 0x0000b400ab947a23 */ /* 0x110fe800000108d7 */
[C---:B------:R-:W-:Y:S01]  /*a720*/  HMMA.16816.F32 R24, R132.reuse, R142, R24 ;  /* 0x0000008e8418723c */ /* 0x040fe20000001818 */
[----:B------:R-:W3:Y:S01]  /*a730*/  LDSM.16.MT88.4 R140, [R242+0x3900] ;  /* 0x00390000f28c783b */ /* 0x000ee20000004200 */
[----:B------:R4:W-:Y:S06]  /*a740*/  MUFU.EX2 R171, R148 ;  /* 0x0000009400ab7308 */ /* 0x0009ec0000000800 */
[C---:B-1----:R-:W-:Y:S04]  /*a750*/  HMMA.16816.F32 R28, R132.reuse, R136, R28 ;  /* 0x00000088841c723c */ /* 0x042fe8000000181c */
[----:B------:R-:W-:Y:S04]  /*a760*/  MUFU.EX2 R204, R204 ;  /* 0x000000cc00cc7308 */ /* 0x000fe80000000800 */
[C---:B------:R-:W-:Y:S01]  /*a770*/  HMMA.16816.F32 R32, R132.reuse, R138, R32 ;  /* 0x0000008a8420723c */ /* 0x040fe20000001820 */
[----:B------:R-:W1:Y:S07]  /*a780*/  LDSM.16.MT88.4 R136, [R241+0x3900] ;  /* 0x00390000f188783b */ /* 0x000e6e0000004200 */
[C---:B--2---:R-:W-:Y:S04]  /*a790*/  HMMA.16816.F32 R36, R132.reuse, R144, R36 ;  /* 0x000000908424723c */ /* 0x044fe80000001824 */
[--C-:B----4-:R-:W-:Y:S04]  /*a7a0*/  FFMA.FTZ R148, R167, c[0x0][0x2d0], -R215.reuse ;  /* 0x0000b400a7947a23 */ /* 0x110fe800000108d7 */
        /* <DEDUP_REMOVED lines=20> */
[C---:B---3--:R-:W-:Y:S07]  /*a8f0*/  HMMA.16816.F32 R92, R132.reuse, R140, R92 ;  /* 0x0000008c845c723c */ /* 0x048fee000000185c */
[----:B------:R-:W-:Y:S01]  /*a900*/  FFMA.FTZ R140, R163, c[0x0][0x2d0], -R215 ;  /* 0x0000b400a38c7a23 */ /* 0x000fe200000108d7 */
[C---:B------:R-:W-:Y:S01]  /*a910*/  HMMA.16816.F32 R96, R132.reuse, R142, R96 ;  /* 0x0000008e8460723c */ /* 0x040fe20000001860 */
[----:B------:R3:W-:Y:S07]  /*a920*/  MUFU.EX2 R163, R148 ;  /* 0x0000009400a37308 */ /* 0x0007ee0000000800 */
[C---:B-1----:R-:W-:Y:S03]  /*a930*/  HMMA.16816.F32 R100, R132.reuse, R136, R100 ;  /* 0x000000888464723c */ /* 0x042fe60000001864 */
[----:B------:R1:W4:Y:S04]  /*a940*/  MUFU.EX2 R178, R140 ;  /* 0x0000008c00b27308 */ /* 0x0003280000000800 */
[--C-:B------:R-:W-:Y:S01]  /*a950*/  FFMA.FTZ R136, R169, c[0x0][0x2d0], -R213.reuse ;  /* 0x0000b400a9887a23 */ /* 0x100fe200000108d5 */
[C---:B------:R-:W-:Y:S05]  /*a960*/  HMMA.16816.F32 R104, R132.reuse, R138, R104 ;  /* 0x0000008a8468723c */ /* 0x040fea0000001868 */
[----:B------:R5:W5:Y:S03]  /*a970*/  MUFU.EX2 R169, R136 ;  /* 0x0000008800a97308 */ /* 0x000b660000000800 */
[C---:B--2---:R-:W-:Y:S04]  /*a980*/  HMMA.16816.F32 R108, R132.reuse, R144, R108 ;  /* 0x00000090846c723c */ /* 0x044fe8000000186c */
[----:B---3--:R-:W-:Y:S03]  /*a990*/  FFMA.FTZ R148, R165, c[0x0][0x2d0], -R213 ;  /* 0x0000b400a5947a23 */ /* 0x008fe600000108d5 */
[----:B------:R-:W-:Y:S01]  /*a9a0*/  FFMA.FTZ R144, R162, c[0x0][0x2d0], -R215 ;  /* 0x0000b400a2907a23 */ /* 0x000fe200000108d7 */
[C---:B------:R-:W-:Y:S01]  /*a9b0*/  HMMA.16816.F32 R112, R132.reuse, R146, R112 ;  /* 0x000000928470723c */ /* 0x040fe20000001870 */
[----:B------:R2:W-:Y:S01]  /*a9c0*/  MUFU.EX2 R154, R148 ;  /* 0x00000094009a7308 */ /* 0x0005e20000000800 */
[----:B-1----:R-:W1:Y:S02]  /*a9d0*/  LDSM.16.MT88.4 R140, [R241+0x9900] ;  /* 0x00990000f18c783b */ /* 0x002e640000004200 */
[-C--:B----4-:R-:W-:Y:S07]  /*a9e0*/  MOV R3, R178.reuse ;  /* 0x000000b200037202 */ /* 0x090fee0000000f00 */
[----:B------:R3:W4:Y:S01]  /*a9f0*/  MUFU.EX2 R177, R144 ;  /* 0x0000009000b17308 */ /* 0x0007220000000800 */
[----:B-----5:R-:W5:Y:S01]  /*aa00*/  LDSM.16.MT88.4 R136, [R240+0x9900] ;  /* 0x00990000f088783b */ /* 0x020f620000004200 */
[--C-:B--2---:R-:W-:Y:S02]  /*aa10*/  FFMA.FTZ R148, R164, c[0x0][0x2d0], -R213.reuse ;  /* 0x0000b400a4947a23 */ /* 0x104fe400000108d5 */
[--C-:B---3--:R-:W-:Y:S06]  /*aa20*/  FFMA.FTZ R144, R161, c[0x0][0x2d0], -R213.reuse ;  /* 0x0000b400a1907a23 */ /* 0x108fec00000108d5 */
[----:B------:R2:W-:Y:S01]  /*aa30*/  MUFU.EX2 R176, R144 ;  /* 0x0000009000b07308 */ /* 0x0005e20000000800 */
[C---:B-1----:R-:W-:Y:S07]  /*aa40*/  HMMA.16816.F32 R116, R132.reuse, R140, R116 ;  /* 0x0000008c8474723c */ /* 0x042fee0000001874 */
[----:B------:R-:W-:Y:S01]  /*aa50*/  FFMA.FTZ R140, R160, c[0x0][0x2d0], -R213 ;  /* 0x0000b400a08c7a23 */ /* 0x000fe200000108d5 */
[C---:B------:R-:W-:Y:S01]  /*aa60*/  HMMA.16816.F32 R120, R132.reuse, R142, R120 ;  /* 0x0000008e8478723c */ /* 0x040fe20000001878 */
[----:B------:R1:W3:Y:S07]  /*aa70*/  MUFU.EX2 R160, R148 ;  /* 0x0000009400a07308 */ /* 0x0002ee0000000800 */
[C---:B-----5:R-:W-:Y:S03]  /*aa80*/  HMMA.16816.F32 R124, R132.reuse, R136, R124 ;  /* 0x00000088847c723c */ /* 0x060fe6000000187c */
[----:B------:R5:W5:Y:S01]  /*aa90*/  MUFU.EX2 R162, R140 ;  /* 0x0000008c00a27308 */ /* 0x000b620000000800 */
[----:B--2---:R-:W2:Y:S04]  /*aaa0*/  LDSM.16.MT88.4 R144, [R247+0x1100] ;  /* 0x00110000f790783b */ /* 0x004ea80000004200 */
[----:B------:R-:W-:Y:S04]  /*aab0*/  HMMA.16816.F32 R128, R132, R138, R128 ;  /* 0x0000008a8480723c */ /* 0x000fe80000001880 */
[----:B------:R-:W-:Y:S03]  /*aac0*/  LDSM.16.MT88.4 R136, [R241+0x1100] ;  /* 0x00110000f188783b */ /* 0x000fe60000004200 */
[----:B------:R-:W-:Y:S02]  /*aad0*/  F2FP.PACK_AB R132, R168, R178 ;  /* 0x000000b2a884723e */ /* 0x000fe400000000ff */
[----:B------:R-:W-:Y:S03]  /*aae0*/  F2FP.PACK_AB R133, R170, R169 ;  /* 0x000000a9aa85723e */ /* 0x000fe600000000ff */
[----:B----4-:R-:W-:Y:S01]  /*aaf0*/  F2FP.PACK_AB R134, R177, R171 ;  /* 0x000000abb186723e */ /* 0x010fe200000000ff */
[----:B-1----:R-:W-:Y:S01]  /*ab00*/  FFMA.FTZ R148, R174, c[0x0][0x2d0], -R215 ;  /* 0x0000b400ae947a23 */ /* 0x002fe200000108d7 */
[----:B---3--:R-:W-:Y:S03]  /*ab10*/  MOV R187, R160 ;  /* 0x000000a000bb7202 */ /* 0x008fe60000000f00 */
[----:B------:R1:W-:Y:S01]  /*ab20*/  MUFU.EX2 R157, R148 ;  /* 0x00000094009d7308 */ /* 0x0003e20000000800 */
[----:B-----5:R-:W3:Y:S01]  /*ab30*/  LDSM.16.MT88.4 R140, [R242+0x1100] ;  /* 0x00110000f28c783b */ /* 0x020ee20000004200 */
[----:B------:R-:W-:Y:S07]  /*ab40*/  F2FP.PACK_AB R135, R162, R176 ;  /* 0x000000b0a287723e */ /* 0x000fee00000000ff */
[C---:B--2---:R-:W-:Y:S03]  /*ab50*/  HMMA.16816.F32 R4, R132.reuse, R144, R4 ;  /* 0x000000908404723c */ /* 0x044fe60000001804 */
[----:B-1----:R-:W-:Y:S05]  /*ab60*/  FFMA.FTZ R148, R172, c[0x0][0x2d0], -R213 ;  /* 0x0000b400ac947a23 */ /* 0x002fea00000108d5 */
[C---:B------:R-:W-:Y:S01]  /*ab70*/  HMMA.16816.F32 R8, R132.reuse, R146, R8 ;  /* 0x000000928408723c */ /* 0x040fe20000001808 */
[----:B------:R-:W1:Y:S01]  /*ab80*/  LDSM.16.MT88.4 R144, [R240+0x1100] ;  /* 0x00110000f090783b */ /* 0x000e620000004200 */
[----:B------:R-:W2:Y:S06]  /*ab90*/  MUFU.EX2 R156, R148 ;  /* 0x00000094009c7308 */ /* 0x000eac0000000800 */
[C---:B---3--:R-:W-:Y:S08]  /*aba0*/  HMMA.16816.F32 R12, R132.reuse, R140, R12 ;  /* 0x0000008c840c723c */ /* 0x048ff0000000180c */
[C---:B------:R-:W-:Y:S01]  /*abb0*/  HMMA.16816.F32 R16, R132.reuse, R142, R16 ;  /* 0x0000008e8410723c */ /* 0x040fe20000001810 */
[----:B------:R-:W3:Y:S03]  /*abc0*/  LDSM.16.MT88.4 R140, [R247+0x4100] ;  /* 0x00410000f78c783b */ /* 0x000ee60000004200 */
[----:B--2---:R-:W-:Y:S04]  /*abd0*/  MOV R189, R156 ;  /* 0x0000009c00bd7202 */ /* 0x004fe80000000f00 */
[C---:B------:R-:W-:Y:S01]  /*abe0*/  HMMA.16816.F32 R20, R132.reuse, R136, R20 ;  /* 0x000000888414723c */ /* 0x040fe20000001814 */
[----:B------:R-:W-:Y:S07]  /*abf0*/  LDSM.16.MT88.4 R148, [R241+0x2100] ;  /* 0x00210000f194783b */ /* 0x000fee0000004200 */
        /* <DEDUP_REMOVED lines=26> */
[C---:B--2---:R-:W-:Y:S07]  /*ada0*/  HMMA.16816.F32 R92, R132.reuse, R136, R92 ;  /* 0x00000088845c723c */ /* 0x044fee000000185c */
[--C-:B------:R-:W-:Y:S01]  /*adb0*/  FFMA.FTZ R136, R166, c[0x0][0x2d0], -R215.reuse ;  /* 0x0000b400a6887a23 */ /* 0x100fe200000108d7 */
[C---:B------:R-:W-:Y:S01]  /*adc0*/  HMMA.16816.F32 R96, R132.reuse, R138, R96 ;  /* 0x0000008a8460723c */ /* 0x040fe20000001860 */
[----:B------:R-:W-:Y:S02]  /*add0*/  LDSM.16.MT88.4 R164, [R242+0x2900] ;  /* 0x00290000f2a4783b */ /* 0x000fe40000004200 */
[----:B------:R2:W-:Y:S05]  /*ade0*/  MUFU.EX2 R155, R136 ;  /* 0x00000088009b7308 */ /* 0x0005ea0000000800 */
[C---:B-1----:R-:W-:Y:S07]  /*adf0*/  HMMA.16816.F32 R100, R132.reuse, R144, R100 ;  /* 0x000000908464723c */ /* 0x042fee0000001864 */
[--C-:B------:R-:W-:Y:S01]  /*ae00*/  FFMA.FTZ R144, R175, c[0x0][0x2d0], -R215.reuse ;  /* 0x0000b400af907a23 */ /* 0x100fe200000108d7 */
[C---:B------:R-:W-:Y:S03]  /*ae10*/  HMMA.16816.F32 R104, R132.reuse, R146, R104 ;  /* 0x000000928468723c */ /* 0x040fe60000001868 */
[----:B------:R1:W4:Y:S01]  /*ae20*/  MUFU.EX2 R161, R144 ;  /* 0x0000009000a17308 */ /* 0x0003220000000800 */
[----:B------:R-:W-:Y:S02]  /*ae30*/  FFMA.FTZ R215, R211, c[0x0][0x2d0], -R215 ;  /* 0x0000b400d3d77a23 */ /* 0x000fe400000108d7 */
[--C-:B------:R-:W-:Y:S01]  /*ae40*/  FFMA.FTZ R211, R182, c[0x0][0x2d0], -R213.reuse ;  /* 0x0000b400b6d37a23 */ /* 0x100fe200000108d5 */
[----:B------:R-:W-:Y:S01]  /*ae50*/  MOV R182, R157 ;  /* 0x0000009d00b67202 */ /* 0x000fe20000000f00 */
[C---:B---3--:R-:W-:Y:S01]  /*ae60*/  HMMA.16816.F32 R108, R132.reuse, R140, R108 ;  /* 0x0000008c846c723c */ /* 0x048fe2000000186c */
[----:B--2---:R-:W2:Y:S03]  /*ae70*/  LDSM.16.MT88.4 R136, [R241+0xa100] ;  /* 0x00a10000f188783b */ /* 0x004ea60000004200 */
[----:B------:R-:W-:Y:S01]  /*ae80*/  MOV R188, R182 ;  /* 0x000000b600bc7202 */ /* 0x000fe20000000f00 */
[----:B------:R-:W3:Y:S02]  /*ae90*/  MUFU.EX2 R215, R215 ;  /* 0x000000d700d77308 */ /* 0x000ee40000000800 */
[--C-:B------:R-:W-:Y:S01]  /*aea0*/  FFMA.FTZ R140, R173, c[0x0][0x2d0], -R213.reuse ;  /* 0x0000b400ad8c7a23 */ /* 0x100fe200000108d5 */
[C---:B------:R-:W-:Y:S01]  /*aeb0*/  HMMA.16816.F32 R112, R132.reuse, R142, R112 ;  /* 0x0000008e8470723c */ /* 0x040fe20000001870 */
[----:B------:R-:W-:Y:S03]  /*aec0*/  LDSM.16.MT88.4 R172, [R247+0x2900] ;  /* 0x00290000f7ac783b */ /* 0x000fe60000004200 */
[----:B------:R-:W-:Y:S01]  /*aed0*/  FFMA.FTZ R213, R181, c[0x0][0x2d0], -R213 ;  /* 0x0000b400b5d57a23 */ /* 0x000fe200000108d5 */
[----:B------:R-:W-:Y:S02]  /*aee0*/  F2FP.PACK_AB R181, R200, R201 ;  /* 0x000000c9c8b5723e */ /* 0x000fe400000000ff */
[----:B------:R5:W5:Y:S02]  /*aef0*/  MUFU.EX2 R179, R140 ;  /* 0x0000008c00b37308 */ /* 0x000b640000000800 */
[----:B-1----:R-:W1:Y:S03]  /*af00*/  LDSM.16.MT88.4 R144, [R240+0xa100] ;  /* 0x00a10000f090783b */ /* 0x002e660000004200 */
[----:B----4-:R-:W-:Y:S05]  /*af10*/  MOV R190, R161 ;  /* 0x000000a100be7202 */ /* 0x010fea0000000f00 */
[----:B------:R-:W-:Y:S01]  /*af20*/  MUFU.EX2 R211, R211 ;  /* 0x000000d300d37308 */ /* 0x000fe20000000800 */
[----:B---3--:R-:W-:Y:S09]  /*af30*/  F2FP.PACK_AB R182, R215, R204 ;  /* 0x000000ccd7b6723e */ /* 0x008ff200000000ff */
[----:B------:R-:W3:Y:S01]  /*af40*/  MUFU.EX2 R213, R213 ;  /* 0x000000d500d57308 */ /* 0x000ee20000000800 */
[----:B-----5:R-:W4:Y:S01]  /*af50*/  LDSM.16.MT88.4 R140, [R247+0x1900] ;  /* 0x00190000f78c783b */ /* 0x020f220000004200 */
[----:B------:R-:W-:Y:S01]  /*af60*/  MOV R214, R179 ;  /* 0x000000b300d67202 */ /* 0x000fe20000000f00 */
[C---:B--2---:R-:W-:Y:S08]  /*af70*/  HMMA.16816.F32 R116, R132.reuse, R136, R116 ;  /* 0x000000888474723c */ /* 0x044ff00000001874 */
[C---:B------:R-:W-:Y:S01]  /*af80*/  HMMA.16816.F32 R120, R132.reuse, R138, R120 ;  /* 0x0000008a8478723c */ /* 0x040fe20000001878 */
[----:B------:R-:W2:Y:S07]  /*af90*/  LDSM.16.MT88.4 R136, [R242+0x1900] ;  /* 0x00190000f288783b */ /* 0x000eae0000004200 */
[C---:B-1----:R-:W-:Y:S04]  /*afa0*/  HMMA.16816.F32 R124, R132.reuse, R144, R124 ;  /* 0x00000090847c723c */ /* 0x042fe8000000187c */
[----:B---3--:R-:W-:Y:S04]  /*afb0*/  F2FP.PACK_AB R183, R213, R211 ;  /* 0x000000d3d5b7723e */ /* 0x008fe800000000ff */
[----:B------:R-:W-:Y:S01]  /*afc0*/  HMMA.16816.F32 R128, R132, R146, R128 ;  /* 0x000000928480723c */ /* 0x000fe20000001880 */
[----:B------:R-:W1:Y:S06]  /*afd0*/  LDSM.16.MT88.4 R144, [R241+0x1900] ;  /* 0x00190000f190783b */ /* 0x000e6c0000004200 */
[----:B------:R-:W-:Y:S02]  /*afe0*/  F2FP.PACK_AB R134, R157, R161 ;  /* 0x000000a19d86723e */ /* 0x000fe400000000ff */
[----:B------:R-:W-:Y:S02]  /*aff0*/  F2FP.PACK_AB R135, R156, R179 ;  /* 0x000000b39c87723e */ /* 0x000fe400000000ff */
[----:B------:R-:W-:Y:S01]  /*b000*/  LDSM.16.MT88.4 R156, [R241+0x2900] ;  /* 0x00290000f19c783b */ /* 0x000fe20000004200 */
[----:B------:R-:W-:Y:S02]  /*b010*/  F2FP.PACK_AB R132, R155, R163 ;  /* 0x000000a39b84723e */ /* 0x000fe400000000ff */
[----:B------:R-:W-:Y:S07]  /*b020*/  F2FP.PACK_AB R133, R160, R154 ;  /* 0x0000009aa085723e */ /* 0x000fee00000000ff */
[C---:B----4-:R-:W-:Y:S08]  /*b030*/  HMMA.16816.F32 R4, R132.reuse, R140, R4 ;  /* 0x0000008c8404723c */ /* 0x050ff00000001804 */
        /* <DEDUP_REMOVED lines=45> */
[----:B------:R-:W-:Y:S01]  /*b310*/  HMMA.16816.F32 R128, R132, R142, R128 ;  /* 0x0000008e8480723c */ /* 0x000fe20000001880 */
[----:B------:R-:W3:Y:S06]  /*b320*/  LDSM.16.MT88.4 R140, [R240+0x2100] ;  /* 0x00210000f08c783b */ /* 0x000eec0000004200 */
[----:B------:R-:W-:Y:S02]  /*b330*/  F2FP.PACK_AB R132, R212, R210 ;  /* 0x000000d2d484723e */ /* 0x000fe400000000ff */
[----:B------:R-:W-:Y:S03]  /*b340*/  F2FP.PACK_AB R133, R208, R206 ;  /* 0x000000ced085723e */ /* 0x000fe600000000ff */
[----:B------:R-:W-:Y:S02]  /*b350*/  F2FP.PACK_AB R134, R207, R209 ;  /* 0x000000d1cf86723e */ /* 0x000fe400000000ff */
[----:B------:R-:W-:Y:S07]  /*b360*/  F2FP.PACK_AB R135, R199, R205 ;  /* 0x000000cdc787723e */ /* 0x000fee00000000ff */
[C---:B--2---:R-:W-:Y:S08]  /*b370*/  HMMA.16816.F32 R4, R132.reuse, R136, R4 ;  /* 0x000000888404723c */ /* 0x044ff00000001804 */
[C---:B------:R-:W-:Y:S01]  /*b380*/  HMMA.16816.F32 R8, R132.reuse, R138, R8 ;  /* 0x0000008a8408723c */ /* 0x040fe20000001808 */
[----:B------:R-:W2:Y:S07]  /*b390*/  LDSM.16.MT88.4 R136, [R247+0x5100] ;  /* 0x00510000f788783b */ /* 0x000eae0000004200 */
[C---:B-1----:R-:W-:Y:S08]  /*b3a0*/  HMMA.16816.F32 R12, R132.reuse, R144, R12 ;  /* 0x00000090840c723c */ /* 0x042ff0000000180c */
[C---:B------:R-:W-:Y:S01]  /*b3b0*/  HMMA.16816.F32 R16, R132.reuse, R146, R16 ;  /* 0x000000928410723c */ /* 0x040fe20000001810 */
[----:B------:R-:W1:Y:S07]  /*b3c0*/  LDSM.16.MT88.4 R144, [R242+0x5100] ;  /* 0x00510000f290783b */ /* 0x000e6e0000004200 */
[C---:B------:R-:W-:Y:S08]  /*b3d0*/  HMMA.16816.F32 R20, R132.reuse, R148, R20 ;  /* 0x000000948414723c */ /* 0x040ff00000001814 */
[C---:B------:R-:W-:Y:S01]  /*b3e0*/  HMMA.16816.F32 R24, R132.reuse, R150, R24 ;  /* 0x000000968418723c */ /* 0x040fe20000001818 */
[----:B------:R-:W4:Y:S07]  /*b3f0*/  LDSM.16.MT88.4 R148, [R241+0x5100] ;  /* 0x00510000f194783b */ /* 0x000f2e0000004200 */
        /* <DEDUP_REMOVED lines=9> */
[C---:B----4-:R-:W-:Y:S08]  /*b490*/  HMMA.16816.F32 R52, R132.reuse, R148, R52 ;  /* 0x000000948434723c */ /* 0x050ff00000001834 */
        /* <DEDUP_REMOVED lines=19> */
[----:B------:R-:W-:Y:S07]  /*b5d0*/  LDSM.16.MT88.4 R136, [R247+0x5900] ;  /* 0x00590000f788783b */ /* 0x000fee0000004200 */
[C---:B-1----:R-:W-:Y:S07]  /*b5e0*/  HMMA.16816.F32 R108, R132.reuse, R144, R108 ;  /* 0x00000090846c723c */ /* 0x042fee000000186c */
[----:B------:R-:W-:Y:S01]  /*b5f0*/  MOV R144, R171 ;  /* 0x000000ab00907202 */ /* 0x000fe20000000f00 */
[C---:B------:R-:W-:Y:S04]  /*b600*/  HMMA.16816.F32 R112, R132.reuse, R146, R112 ;  /* 0x000000928470723c */ /* 0x040fe80000001870 */
[----:B------:R-:W-:Y:S03]  /*b610*/  MOV R145, R170 ;  /* 0x000000aa00917202 */ /* 0x000fe60000000f00 */
[----:B------:R-:W-:Y:S01]  /*b620*/  MOV R146, R177 ;  /* 0x000000b100927202 */ /* 0x000fe20000000f00 */
[C---:B----4-:R-:W-:Y:S04]  /*b630*/  HMMA.16816.F32 R116, R132.reuse, R148, R116 ;  /* 0x000000948474723c */ /* 0x050fe80000001874 */
[----:B------:R-:W-:Y:S04]  /*b640*/  MOV R147, R176 ;  /* 0x000000b000937202 */ /* 0x000fe80000000f00 */
[C---:B------:R-:W-:Y:S01]  /*b650*/  HMMA.16816.F32 R120, R132.reuse, R150, R120 ;  /* 0x000000968478723c */ /* 0x040fe20000001878 */
[----:B------:R-:W1:Y:S07]  /*b660*/  LDSM.16.MT88.4 R148, [R240+0x2900] ;  /* 0x00290000f094783b */ /* 0x000e6e0000004200 */
[C---:B---3--:R-:W-:Y:S07]  /*b670*/  HMMA.16816.F32 R124, R132.reuse, R140, R124 ;  /* 0x0000008c847c723c */ /* 0x048fee000000187c */
[----:B------:R-:W-:Y:S01]  /*b680*/  MOV R141, R169 ;  /* 0x000000a9008d7202 */ /* 0x000fe20000000f00 */
[----:B------:R-:W-:Y:S01]  /*b690*/  HMMA.16816.F32 R128, R132, R142, R128 ;  /* 0x0000008e8480723c */ /* 0x000fe20000001880 */
[----:B------:R-:W2:Y:S03]  /*b6a0*/  LDSM.16.MT88.4 R132, [R242+0x5900] ;  /* 0x00590000f284783b */ /* 0x000ea60000004200 */
[----:B------:R-:W-:Y:S03]  /*b6b0*/  MOV R140, R168 ;  /* 0x000000a8008c7202 */ /* 0x000fe60000000f00 */
[----:B------:R-:W-:Y:S01]  /*b6c0*/  MOV R142, R163 ;  /* 0x000000a3008e7202 */ /* 0x000fe20000000f00 */
[C---:B------:R-:W-:Y:S01]  /*b6d0*/  HMMA.16816.F32 R176, R180.reuse, R172, R4 ;  /* 0x000000acb4b0723c */ /* 0x040fe20000001804 */
[----:B------:R-:W3:Y:S04]  /*b6e0*/  LDSM.16.MT88.4 R4, [R241+0x5900] ;  /* 0x00590000f104783b */ /* 0x000ee80000004200 */
[----:B------:R-:W-:Y:S03]  /*b6f0*/  MOV R143, R162 ;  /* 0x000000a2008f7202 */ /* 0x000fe60000000f00 */
[C---:B------:R-:W-:Y:S07]  /*b700*/  HMMA.16816.F32 R172, R180.reuse, R174, R8 ;  /* 0x000000aeb4ac723c */ /* 0x040fee0000001808 */
[----:B------:R-:W-:Y:S01]  /*b710*/  MOV R10, R155 ;  /* 0x0000009b000a7202 */ /* 0x000fe20000000f00 */
[C---:B------:R-:W-:Y:S01]  /*b720*/  HMMA.16816.F32 R168, R180.reuse, R164, R12 ;  /* 0x000000a4b4a8723c */ /* 0x040fe2000000180c */
[----:B------:R-:W-:Y:S03]  /*b730*/  LDSM.16.MT88.4 R12, [R247+0x8900] ;  /* 0x00890000f70c783b */ /* 0x000fe60000004200 */
[----:B------:R-:W-:Y:S04]  /*b740*/  MOV R11, R154 ;  /* 0x0000009a000b7202 */ /* 0x000fe80000000f00 */
[C---:B------:R-:W-:Y:S01]  /*b750*/  HMMA.16816.F32 R164, R180.reuse, R166, R16 ;  /* 0x000000a6b4a4723c */ /* 0x040fe20000001810 */
[----:B------:R-:W-:Y:S07]  /*b760*/  LDSM.16.MT88.4 R16, [R242+0x8900] ;  /* 0x00890000f210783b */ /* 0x000fee0000004200 */
[C---:B------:R-:W-:Y:S01]  /*b770*/  HMMA.16816.F32 R160, R180.reuse, R156, R20 ;  /* 0x0000009cb4a0723c */ /* 0x040fe20000001814 */
[----:B------:R-:W-:Y:S07]  /*b780*/  LDSM.16.MT88.4 R20, [R241+0x8900] ;  /* 0x00890000f114783b */ /* 0x000fee0000004200 */
[C---:B------:R-:W-:Y:S01]  /*b790*/  HMMA.16816.F32 R156, R180.reuse, R158, R24 ;  /* 0x0000009eb49c723c */ /* 0x040fe20000001818 */
[----:B------:R-:W-:Y:S07]  /*b7a0*/  LDSM.16.MT88.4 R24, [R240+0x8900] ;  /* 0x00890000f018783b */ /* 0x000fee0000004200 */
[C---:B-1----:R-:W-:Y:S07]  /*b7b0*/  HMMA.16816.F32 R152, R180.reuse, R148, R28 ;  /* 0x00000094b498723c */ /* 0x042fee000000181c */
[----:B------:R-:W-:Y:S01]  /*b7c0*/  MOV R31, R10 ;  /* 0x0000000a001f7202 */ /* 0x000fe20000000f00 */
[C---:B------:R-:W-:Y:S04]  /*b7d0*/  HMMA.16816.F32 R148, R180.reuse, R150, R32 ;  /* 0x00000096b494723c */ /* 0x040fe80000001820 */
[----:B------:R-:W-:Y:S02]  /*b7e0*/  MOV R30, R11 ;  /* 0x0000000b001e7202 */ /* 0x000fe40000000f00 */
[----:B------:R-:W-:Y:S01]  /*b7f0*/  MOV R29, R142 ;  /* 0x0000008e001d7202 */ /* 0x000fe20000000f00 */
[----:B------:R-:W1:Y:S01]  /*b800*/  LDSM.16.MT88.4 R8, [R240+0x5900] ;  /* 0x00590000f008783b */ /* 0x000e620000004200 */
[----:B------:R-:W-:Y:S04]  /*b810*/  MOV R35, R146 ;  /* 0x0000009200237202 */ /* 0x000fe80000000f00 */
[----:B------:R-:W-:Y:S02]  /*b820*/  MOV R34, R147 ;  /* 0x0000009300227202 */ /* 0x000fe40000000f00 */
[----:B------:R-:W-:Y:S02]  /*b830*/  MOV R33, R144 ;  /* 0x0000009000217202 */ /* 0x000fe40000000f00 */
[----:B------:R-:W-:Y:S02]  /*b840*/  MOV R32, R145 ;  /* 0x0000009100207202 */ /* 0x000fe40000000f00 */
[C---:B------:R-:W-:Y:S03]  /*b850*/  HMMA.16816.F32 R144, R180.reuse, R136, R36 ;  /* 0x00000088b490723c */ /* 0x040fe60000001824 */
[----:B------:R-:W-:Y:S04]  /*b860*/  MOV R28, R143 ;  /* 0x0000008f001c7202 */ /* 0x000fe80000000f00 */
[----:B------:R-:W-:Y:S02]  /*b870*/  MOV R39, R140 ;  /* 0x0000008c00277202 */ /* 0x000fe40000000f00 */
[----:B------:R-:W-:Y:S02]  /*b880*/  MOV R38, R141 ;  /* 0x0000008d00267202 */ /* 0x000fe40000000f00 */
[C---:B------:R-:W-:Y:S03]  /*b890*/  HMMA.16816.F32 R140, R180.reuse, R138, R40 ;  /* 0x0000008ab48c723c */ /* 0x040fe60000001828 */
[----:B------:R-:W-:Y:S01]  /*b8a0*/  FADD.FTZ R198, R38, R198 ;  /* 0x000000c626c67221 */ /* 0x000fe20000010000 */
[----:B------:R-:W-:Y:S01]  /*b8b0*/  MOV R37, R3 ;  /* 0x0000000300257202 */ /* 0x000fe20000000f00 */
[----:B------:R-:W-:Y:S03]  /*b8c0*/  FADD.FTZ R3, R196, R195 ;  /* 0x000000c3c4037221 */ /* 0x000fe60000010000 */
[C---:B--2---:R-:W-:Y:S04]  /*b8d0*/  HMMA.16816.F32 R136, R180.reuse, R132, R44 ;  /* 0x00000084b488723c */ /* 0x044fe8000000182c */
[----:B------:R-:W-:Y:S04]  /*b8e0*/  FADD.FTZ R3, R37, R3 ;  /* 0x0000000325037221 */ /* 0x000fe80000010000 */
[C---:B------:R-:W-:Y:S08]  /*b8f0*/  HMMA.16816.F32 R132, R180.reuse, R134, R48 ;  /* 0x00000086b484723c */ /* 0x040ff00000001830 */
[C---:B---3--:R-:W-:Y:S08]  /*b900*/  HMMA.16816.F32 R52, R180.reuse, R4, R52 ;  /* 0x00000004b434723c */ /* 0x048ff00000001834 */
[C---:B------:R-:W-:Y:S01]  /*b910*/  HMMA.16816.F32 R56, R180.reuse, R6, R56 ;  /* 0x00000006b438723c */ /* 0x040fe20000001838 */
[----:B------:R-:W2:Y:S07]  /*b920*/  LDSM.16.MT88.4 R4, [R247+0xb900] ;  /* 0x00b90000f704783b */ /* 0x000eae0000004200 */
[C---:B-1----:R-:W-:Y:S08]  /*b930*/  HMMA.16816.F32 R60, R180.reuse, R8, R60 ;  /* 0x00000008b43c723c */ /* 0x042ff0000000183c */
[C---:B------:R-:W-:Y:S01]  /*b940*/  HMMA.16816.F32 R64, R180.reuse, R10, R64 ;  /* 0x0000000ab440723c */ /* 0x040fe20000001840 */
[----:B------:R-:W1:Y:S07]  /*b950*/  LDSM.16.MT88.4 R8, [R242+0xb900] ;  /* 0x00b90000f208783b */ /* 0x000e6e0000004200 */
[C---:B------:R-:W-:Y:S08]  /*b960*/  HMMA.16816.F32 R68, R180.reuse, R12, R68 ;  /* 0x0000000cb444723c */ /* 0x040ff00000001844 */
[C---:B------:R-:W-:Y:S01]  /*b970*/  HMMA.16816.F32 R72, R180.reuse, R14, R72 ;  /* 0x0000000eb448723c */ /* 0x040fe20000001848 */
[----:B------:R-:W3:Y:S07]  /*b980*/  LDSM.16.MT88.4 R12, [R241+0xb900] ;  /* 0x00b90000f10c783b */ /* 0x000eee0000004200 */
[C---:B------:R-:W-:Y:S07]  /*b990*/  HMMA.16816.F32 R76, R180.reuse, R16, R76 ;  /* 0x00000010b44c723c */ /* 0x040fee000000184c */
[----:B------:R-:W-:Y:S01]  /*b9a0*/  FADD.FTZ R16, R39, R3 ;  /* 0x0000000327107221 */ /* 0x000fe20000010000 */
[C---:B------:R-:W-:Y:S04]  /*b9b0*/  HMMA.16816.F32 R80, R180.reuse, R18, R80 ;  /* 0x00000012b450723c */ /* 0x040fe80000001850 */
[----:B------:R-:W-:Y:S02]  /*b9c0*/  FADD.FTZ R3, R32, R198 ;  /* 0x000000c620037221 */ /* 0x000fe40000010000 */
[----:B------:R-:W-:Y:S02]  /*b9d0*/  FADD.FTZ R16, R33, R16 ;  /* 0x0000001021107221 */ /* 0x000fe40000010000 */
[C---:B------:R-:W-:Y:S04]  /*b9e0*/  HMMA.16816.F32 R84, R180.reuse, R20, R84 ;  /* 0x00000014b454723c */ /* 0x040fe80000001854 */
[----:B------:R-:W-:Y:S04]  /*b9f0*/  FADD.FTZ R3, R34, R3 ;  /* 0x0000000322037221 */ /* 0x000fe80000010000 */
[C---:B------:R-:W-:Y:S04]  /*ba00*/  HMMA.16816.F32 R88, R180.reuse, R22, R88 ;  /* 0x00000016b458723c */ /* 0x040fe80000001858 */
[----:B------:R-:W-:Y:S04]  /*ba10*/  FADD.FTZ R3, R28, R3 ;  /* 0x000000031c037221 */ /* 0x000fe80000010000 */
[C---:B------:R-:W-:Y:S04]  /*ba20*/  HMMA.16816.F32 R92, R180.reuse, R24, R92 ;  /* 0x00000018b45c723c */ /* 0x040fe8000000185c */
[----:B------:R-:W-:Y:S04]  /*ba30*/  FADD.FTZ R3, R30, R3 ;  /* 0x000000031e037221 */ /* 0x000fe80000010000 */
[C---:B------:R-:W-:Y:S04]  /*ba40*/  HMMA.16816.F32 R96, R180.reuse, R26, R96 ;  /* 0x0000001ab460723c */ /* 0x040fe80000001860 */
[----:B------:R-:W-:Y:S04]  /*ba50*/  FADD.FTZ R3, R187, R3 ;  /* 0x00000003bb037221 */ /* 0x000fe80000010000 */
[C---:B--2---:R-:W-:Y:S04]  /*ba60*/  HMMA.16816.F32 R100, R180.reuse, R4, R100 ;  /* 0x00000004b464723c */ /* 0x044fe80000001864 */
[----:B------:R-:W-:Y:S04]  /*ba70*/  FADD.FTZ R3, R214, R3 ;  /* 0x00000003d6037221 */ /* 0x000fe80000010000 */
[C---:B------:R-:W-:Y:S01]  /*ba80*/  HMMA.16816.F32 R104, R180.reuse, R6, R104 ;  /* 0x00000006b468723c */ /* 0x040fe20000001868 */
[----:B------:R-:W2:Y:S03]  /*ba90*/  LDSM.16.MT88.4 R4, [R240+0xb900] ;  /* 0x00b90000f004783b */ /* 0x000ea60000004200 */
[----:B------:R-:W-:Y:S04]  /*baa0*/  FADD.FTZ R3, R189, R3 ;  /* 0x00000003bd037221 */ /* 0x000fe80000010000 */
[C---:B-1----:R-:W-:Y:S04]  /*bab0*/  HMMA.16816.F32 R108, R180.reuse, R8, R108 ;  /* 0x00000008b46c723c */ /* 0x042fe8000000186c */
[----:B------:R-:W-:Y:S03]  /*bac0*/  FADD.FTZ R3, R206, R3 ;  /* 0x00000003ce037221 */ /* 0x000fe60000010000 */
[----:B------:R-:W-:Y:S01]  /*bad0*/  FADD.FTZ R8, R35, R16 ;  /* 0x0000001023087221 */ /* 0x000fe20000010000 */
[C---:B------:R-:W-:Y:S04]  /*bae0*/  HMMA.16816.F32 R112, R180.reuse, R10, R112 ;  /* 0x0000000ab470723c */ /* 0x040fe80000001870 */
[----:B------:R-:W-:Y:S02]  /*baf0*/  FADD.FTZ R8, R29, R8 ;  /* 0x000000081d087221 */ /* 0x000fe40000010000 */
[----:B------:R-:W-:Y:S02]  /*bb00*/  FADD.FTZ R208, R208, R3 ;  /* 0x00000003d0d07221 */ /* 0x000fe40000010000 */
[----:B------:R-:W-:Y:S01]  /*bb10*/  FADD.FTZ R8, R31, R8 ;  /* 0x000000081f087221 */ /* 0x000fe20000010000 */
[C---:B---3--:R-:W-:Y:S03]  /*bb20*/  HMMA.16816.F32 R116, R180.reuse, R12, R116 ;  /* 0x0000000cb474723c */ /* 0x048fe60000001874 */
[----:B------:R-:W-:Y:S02]  /*bb30*/  FADD.FTZ R8, R190, R8 ;  /* 0x00000008be087221 */ /* 0x000fe40000010000 */
[----:B------:R-:W-:Y:S02]  /*bb40*/  FADD.FTZ R208, R205, R208 ;  /* 0x000000d0cdd07221 */ /* 0x000fe40000010000 */
[----:B------:R-:W-:Y:S01]  /*bb50*/  FADD.FTZ R8, R188, R8 ;  /* 0x00000008bc087221 */ /* 0x000fe20000010000 */
[C---:B------:R-:W-:Y:S04]  /*bb60*/  HMMA.16816.F32 R120, R180.reuse, R14, R120 ;  /* 0x0000000eb478723c */ /* 0x040fe80000001878 */
[----:B------:R-:W-:Y:S02]  /*bb70*/  FADD.FTZ R210, R210, R8 ;  /* 0x00000008d2d27221 */ /* 0x000fe40000010000 */
[----:B------:R-:W-:Y:S02]  /*bb80*/  FADD.FTZ R199, R199, R208 ;  /* 0x000000d0c7c77221 */ /* 0x000fe40000010000 */
[----:B------:R-:W-:Y:S01]  /*bb90*/  FADD.FTZ R210, R212, R210 ;  /* 0x000000d2d4d27221 */ /* 0x000fe20000010000 */
[C---:B--2---:R-:W-:Y:S03]  /*bba0*/  HMMA.16816.F32 R124, R180.reuse, R4, R124 ;  /* 0x00000004b47c723c */ /* 0x044fe6000000187c */
[----:B------:R-:W-:Y:S02]  /*bbb0*/  FADD.FTZ R209, R209, R210 ;  /* 0x000000d2d1d17221 */ /* 0x000fe40000010000 */
[----:B------:R-:W-:Y:S02]  /*bbc0*/  FADD.FTZ R199, R201, R199 ;  /* 0x000000c7c9c77221 */ /* 0x000fe40000010000 */
[----:B------:R-:W-:Y:S01]  /*bbd0*/  FADD.FTZ R209, R207, R209 ;  /* 0x000000d1cfd17221 */ /* 0x000fe20000010000 */
[----:B------:R-:W-:Y:S04]  /*bbe0*/  HMMA.16816.F32 R128, R180, R6, R128 ;  /* 0x00000006b480723c */ /* 0x000fe80000001880 */
[----:B------:R-:W-:Y:S02]  /*bbf0*/  FADD.FTZ R203, R203, R209 ;  /* 0x000000d1cbcb7221 */ /* 0x000fe40000010000 */
[----:B------:R-:W-:Y:S01]  /*bc00*/  FADD.FTZ R199, R200, R199 ;  /* 0x000000c7c8c77221 */ /* 0x000fe20000010000 */
[----:B------:R-:W-:Y:S01]  /*bc10*/  MOV R180, R2 ;  /* 0x0000000200b47202 */ /* 0x000fe20000000f00 */
[----:B------:R-:W-:Y:S04]  /*bc20*/  FADD.FTZ R203, R202, R203 ;  /* 0x000000cbcacb7221 */ /* 0x000fe80000010000 */
[----:B------:R-:W-:Y:S02]  /*bc30*/  FADD.FTZ R203, R204, R203 ;  /* 0x000000cbcccb7221 */ /* 0x000fe40000010000 */
[----:B------:R-:W-:Y:S02]  /*bc40*/  FADD.FTZ R199, R211, R199 ;  /* 0x000000c7d3c77221 */ /* 0x000fe40000010000 */
[----:B------:R-:W-:Y:S02]  /*bc50*/  FADD.FTZ R3, R215, R203 ;  /* 0x000000cbd7037221 */ /* 0x000fe40000010000 */
[----:B------:R-:W-:Y:S03]  /*bc60*/  FADD.FTZ R183, R213, R199 ;  /* 0x000000c7d5b77221 */ /* 0x000fe60000010000 */
[----:B------:R1:W-:Y:S02]  /*bc70*/  STL [R1+0x2c], R3 ;  /* 0x00002c0301007387 */ /* 0x0003e40000100800 */
[----:B-1----:R-:W-:Y:S01]  /*bc80*/  MOV R3, R0 ;  /* 0x0000000000037202 */ /* 0x002fe20000000f00 */
[----:B------:R-:W-:-:S05]  /*bc90*/  @P0 BRA `(.L_x_1544) ;  /* 0xffffb46000000947 */ /* 0x000fca000383ffff */
.L_x_1543:
[----:B------:R-:W2:Y:S01]  /*bca0*/  LDL.LU R6, [R1+0x2c] ;  /* 0x00002c0001067983 */ /* 0x000ea20000300800 */
[----:B------:R-:W-:-:S03]  /*bcb0*/  PLOP3.LUT P2, PT, PT, PT, PT, 0x8, 0x0 ;  /* 0x000000000000781c */ /* 0x000fc60003f4e170 */
[----:B------:R-:W1:Y:S02]  /*bcc0*/  SHFL.BFLY PT, R4, R183, 0x2, 0x1f ;  /* 0x0c401f00b7047f89 */ /* 0x000e6400000e0000 */
[----:B-1----:R-:W-:-:S05]  /*bcd0*/  FADD.FTZ R183, R4, R183 ;  /* 0x000000b704b77221 */ /* 0x002fca0000010000 */
[----:B------:R-:W1:Y:S02]  /*bce0*/  SHFL.BFLY PT, R4, R183, 0x1, 0x1f ;  /* 0x0c201f00b7047f89 */ /* 0x000e6400000e0000 */
[----:B-1----:R-:W-:-:S05]  /*bcf0*/  FADD.FTZ R4, R4, R183 ;  /* 0x000000b704047221 */ /* 0x002fca0000010000 */
[----:B------:R-:W-:-:S13]  /*bd00*/  FSETP.NE.FTZ.AND P0, PT, R4, RZ, PT ;  /* 0x000000ff0400720b */ /* 0x000fda0003f15000 */
[----:B------:R-:W1:Y:S01]  /*bd10*/  @P0 MUFU.LG2 R7, R4 ;  /* 0x0000000400070308 */ /* 0x000e620000000c00 */
[----:B------:R-:W-:Y:S01]  /*bd20*/  @P0 MOV R10, 0x3f317218 ;  /* 0x3f317218000a0802 */ /* 0x000fe20000000f00 */
[----:B-1----:R-:W-:-:S04]  /*bd30*/  @P0 FMUL.FTZ R9, R7, 0.69314718246459960938 ;  /* 0x3f31721807090820 */ /* 0x002fc80000410000 */
[----:B------:R-:W-:Y:S01]  /*bd40*/  @P0 FMUL.FTZ R7, R10, c[0x0][0x2d0] ;  /* 0x0000b4000a070a20 */ /* 0x000fe20000410000 */
[----:B--2---:R-:W1:Y:S02]  /*bd50*/  SHFL.BFLY PT, R5, R6, 0x2, 0x1f ;  /* 0x0c401f0006057f89 */ /* 0x004e6400000e0000 */
[----:B-1----:R-:W-:Y:S01]  /*bd60*/  FADD.FTZ R5, R5, R6 ;  /* 0x0000000605057221 */ /* 0x002fe20000010000 */
[----:B------:R-:W-:-:S04]  /*bd70*/  MOV R6, RZ ;  /* 0x000000ff00067202 */ /* 0x000fc80000000f00 */
[----:B------:R-:W1:Y:S02]  /*bd80*/  SHFL.BFLY PT, R3, R5, 0x1, 0x1f ;  /* 0x0c201f0005037f89 */ /* 0x000e6400000e0000 */
[----:B-1----:R-:W-:Y:S01]  /*bd90*/  FADD.FTZ R5, R5, R3 ;  /* 0x0000000305057221 */ /* 0x002fe20000010000 */
[----:B------:R-:W-:-:S04]  /*bda0*/  MOV R3, RZ ;  /* 0x000000ff00037202 */ /* 0x000fc80000000f00 */
[----:B------:R-:W-:Y:S02]  /*bdb0*/  FSETP.NE.FTZ.AND P1, PT, R5, RZ, PT ;  /* 0x000000ff0500720b */ /* 0x000fe40003f35000 */
[----:B------:R1:W2:Y:S11]  /*bdc0*/  @P0 MUFU.RCP R3, R4 ;  /* 0x0000000400030308 */ /* 0x0002b60000001000 */
[----:B------:R-:W3:Y:S01]  /*bdd0*/  @P1 MUFU.RCP R6, R5 ;  /* 0x0000000500061308 */ /* 0x000ee20000001000 */
[----:B------:R-:W-:-:S02]  /*bde0*/  @P1 MOV R8, 0x3f317218 ;  /* 0x3f31721800081802 */ /* 0x000fc40000000f00 */
[----:B-1----:R-:W-:-:S03]  /*bdf0*/  MOV R4, 0xff800000 ;  /* 0xff80000000047802 */ /* 0x002fc60000000f00 */
[----:B------:R-:W-:Y:S02]  /*be00*/  @P1 FMUL.FTZ R8, R8, c[0x0][0x2d0] ;  /* 0x0000b40008081a20 */ /* 0x000fe40000410000 */
[----:B------:R-:W1:Y:S01]  /*be10*/  @P1 MUFU.LG2 R5, R5 ;  /* 0x0000000500051308 */ /* 0x000e620000000c00 */
[C---:B--2---:R-:W-:Y:S02]  /*be20*/  FMUL.FTZ R178, R3.reuse, R178 ;  /* 0x000000b203b27220 */ /* 0x044fe40000410000 */
[C---:B------:R-:W-:Y:S02]  /*be30*/  FMUL.FTZ R179, R3.reuse, R179 ;  /* 0x000000b303b37220 */ /* 0x040fe40000410000 */
[C---:B------:R-:W-:Y:S02]  /*be40*/  FMUL.FTZ R174, R3.reuse, R174 ;  /* 0x000000ae03ae7220 */ /* 0x040fe40000410000 */
[----:B------:R-:W-:Y:S02]  /*be50*/  FMUL.FTZ R175, R3, R175 ;  /* 0x000000af03af7220 */ /* 0x000fe40000410000 */
[----:B---3--:R-:W-:-:S02]  /*be60*/  FMUL.FTZ R176, R6, R176 ;  /* 0x000000b006b07220 */ /* 0x008fc40000410000 */
[C---:B------:R-:W-:Y:S02]  /*be70*/  FMUL.FTZ R177, R6.reuse, R177 ;  /* 0x000000b106b17220 */ /* 0x040fe40000410000 */
[C---:B------:R-:W-:Y:S02]  /*be80*/  FMUL.FTZ R172, R6.reuse, R172 ;  /* 0x000000ac06ac7220 */ /* 0x040fe40000410000 */
[C---:B------:R-:W-:Y:S02]  /*be90*/  FMUL.FTZ R173, R6.reuse, R173 ;  /* 0x000000ad06ad7220 */ /* 0x040fe40000410000 */
[----:B-1----:R-:W-:Y:S02]  /*bea0*/  @P1 FMUL.FTZ R5, R5, 0.69314718246459960938 ;  /* 0x3f31721805051820 */ /* 0x002fe40000410000 */
        /* <DEDUP_REMOVED lines=123> */
.L_x_1535:
[----:B------:R-:W-:Y:S05]  /*c660*/  @P2 BRA `(.L_x_1547) ;  /* 0x00001f7000002947 */ /* 0x000fea0003800000 */
[----:B------:R-:W1:Y:S01]  /*c670*/  S2R R0, SR_CTAID.Y ;  /* 0x0000000000007919 */ /* 0x000e620000002600 */
[----:B------:R-:W-:Y:S01]  /*c680*/  IMAD R5, RZ, RZ, -UR11 ;  /* 0x8000000bff057e24 */ /* 0x000fe2000f8e02ff */
[----:B------:R-:W-:Y:S01]  /*c690*/  USHF.R.S32.HI UR6, URZ, 0x1f, UR11 ;  /* 0x0000001f3f067899 */ /* 0x000fe2000801140b */
[----:B------:R-:W-:Y:S01]  /*c6a0*/  IMAD.MOV.U32 R9, RZ, RZ, c[0x0][0x4e8] ;  /* 0x00013a00ff097624 */ /* 0x000fe200078e00ff */
[----:B------:R-:W3:Y:S01]  /*c6b0*/  S2R R11, SR_TID.X ;  /* 0x00000000000b7919 */ /* 0x000ee20000002100 */
[----:B------:R-:W-:Y:S01]  /*c6c0*/  ULDC.64 UR4, c[0x0][0x4d0] ;  /* 0x0001340000047ab9 */ /* 0x000fe20000000a00 */
[----:B------:R-:W-:Y:S01]  /*c6d0*/  BSSY B0, `(.L_x_1548) ;  /* 0x000012d000007945 */ /* 0x000fe20003800000 */
[----:B------:R-:W-:Y:S01]  /*c6e0*/  UIMAD UR7, UR6, UR4, URZ ;  /* 0x00000004060772a4 */ /* 0x000fe2000f8e023f */
[----:B------:R-:W4:Y:S01]  /*c6f0*/  S2R R8, SR_CTAID.Z ;  /* 0x0000000000087919 */ /* 0x000f220000002700 */
[----:B--2---:R-:W-:-:S03]  /*c700*/  UIMAD.WIDE.U32 UR8, UR11, UR4, URZ ;  /* 0x000000040b0872a5 */ /* 0x004fc6000f8e003f */
[----:B------:R-:W-:Y:S01]  /*c710*/  BAR.SYNC.DEFER_BLOCKING 0x1, 0x100 ;  /* 0x0044000000007b1d */ /* 0x000fe20000010000 */
[----:B------:R-:W-:Y:S01]  /*c720*/  UIMAD UR7, UR11, UR5, UR7 ;  /* 0x000000050b0772a4 */ /* 0x000fe2000f8e0207 */
[C---:B------:R-:W-:Y:S01]  /*c730*/  ISETP.NE.AND P1, PT, R9.reuse, 0x1, PT ;  /* 0x000000010900780c */ /* 0x040fe20003f25270 */
[----:B------:R-:W-:Y:S01]  /*c740*/  IMAD.U32 R16, RZ, RZ, UR8 ;  /* 0x00000008ff107e24 */ /* 0x000fe2000f8e00ff */
[----:B------:R-:W-:Y:S01]  /*c750*/  MOV R17, UR9 ;  /* 0x0000000900117c02 */ /* 0x000fe20008000f00 */
[----:B------:R-:W-:Y:S01]  /*c760*/  UIADD3 UR7, UR9, UR7, URZ ;  /* 0x0000000709077290 */ /* 0x000fe2000fffe03f */
[----:B------:R-:W-:Y:S01]  /*c770*/  IMAD R9, R9, c[0x0][0x388], RZ ;  /* 0x0000e20009097a24 */ /* 0x000fe200078e02ff */
[----:B------:R-:W-:Y:S02]  /*c780*/  ULDC.64 UR4, c[0x0][0x438] ;  /* 0x00010e0000047ab9 */ /* 0x000fe40000000a00 */
[----:B------:R-:W-:Y:S02]  /*c790*/  UIMAD.WIDE.U32 UR14, UR11, UR4, URZ ;  /* 0x000000040b0e72a5 */ /* 0x000fe4000f8e003f */
[----:B------:R-:W-:Y:S01]  /*c7a0*/  UIMAD UR4, UR6, UR4, URZ ;  /* 0x00000004060472a4 */ /* 0x000fe2000f8e023f */
[----:B-1----:R-:W-:-:S02]  /*c7b0*/  IMAD R5, R5, c[0x0][0x550], R0 ;  /* 0x0001540005057a24 */ /* 0x002fc400078e0200 */
[----:B------:R-:W-:Y:S01]  /*c7c0*/  IMAD.U32 R17, RZ, RZ, UR7 ;  /* 0x00000007ff117e24 */ /* 0x000fe2000f8e00ff */
[----:B------:R-:W-:Y:S01]  /*c7d0*/  UIMAD UR4, UR11, UR5, UR4 ;  /* 0x000000050b0472a4 */ /* 0x000fe2000f8e0204 */
[----:B---3--:R-:W-:Y:S01]  /*c7e0*/  SHF.R.S32.HI R0, RZ, 0x1f, R11 ;  /* 0x0000001fff007819 */ /* 0x008fe2000001140b */
[----:B------:R-:W-:Y:S01]  /*c7f0*/  IMAD.U32 R15, RZ, RZ, UR15 ;  /* 0x0000000fff0f7e24 */ /* 0x000fe2000f8e00ff */
[----:B------:R-:W-:Y:S01]  /*c800*/  MOV R14, UR14 ;  /* 0x0000000e000e7c02 */ /* 0x000fe20008000f00 */
[----:B------:R-:W-:Y:S01]  /*c810*/  UIADD3 UR4, UR15, UR4, URZ ;  /* 0x000000040f047290 */ /* 0x000fe2000fffe03f */
[-C--:B------:R-:W-:Y:S01]  /*c820*/  LEA.HI R13, R0, R11.reuse, RZ, 0x5 ;  /* 0x0000000b000d7211 */ /* 0x080fe200078f28ff */
[----:B----4-:R-:W-:Y:S01]  /*c830*/  IMAD.WIDE.U32 R16, R8, c[0x0][0x4d8], R16 ;  /* 0x0001360008107a25 */ /* 0x010fe200078e0010 */
[----:B------:R-:W-:Y:S02]  /*c840*/  LEA.HI R0, R0, R11, RZ, 0x2 ;  /* 0x0000000b00007211 */ /* 0x000fe400078f10ff */
[----:B------:R-:W-:Y:S01]  /*c850*/  LOP3.LUT R3, R13, 0xffffffe0, RZ, 0xc0, !PT ;  /* 0xffffffe00d037812 */ /* 0x000fe200078ec0ff */
[----:B------:R-:W-:Y:S01]  /*c860*/  IMAD.U32 R15, RZ, RZ, UR4 ;  /* 0x00000004ff0f7e24 */ /* 0x000fe2000f8e00ff */
[----:B------:R-:W-:-:S02]  /*c870*/  LOP3.LUT R0, R0, 0xfffffffc, RZ, 0xc0, !PT ;  /* 0xfffffffc00007812 */ /* 0x000fc400078ec0ff */
[----:B------:R-:W-:Y:S01]  /*c880*/  SHF.R.S32.HI R7, RZ, 0x5, R13 ;  /* 0x00000005ff077819 */ /* 0x000fe2000001140d */
[----:B------:R-:W-:Y:S01]  /*c890*/  IMAD.IADD R3, R11, 0x1, -R3 ;  /* 0x000000010b037824 */ /* 0x000fe200078e0a03 */
[----:B------:R-:W-:Y:S01]  /*c8a0*/  SHF.R.S32.HI R13, RZ, 0x1f, R13 ;  /* 0x0000001fff0d7819 */ /* 0x000fe2000001140d */
[----:B------:R-:W-:Y:S01]  /*c8b0*/  IMAD.WIDE.U32 R14, R8, c[0x0][0x440], R14 ;  /* 0x00011000080e7a25 */ /* 0x000fe200078e000e */
[----:B------:R-:W-:Y:S02]  /*c8c0*/  IADD3 R11, -R0, R11, RZ ;  /* 0x0000000b000b7210 */ /* 0x000fe40007ffe1ff */
[----:B------:R-:W1:Y:S01]  /*c8d0*/  S2R R0, SR_CTAID.X ;  /* 0x0000000000007919 */ /* 0x000e620000002500 */
[----:B------:R-:W-:Y:S02]  /*c8e0*/  LEA.HI R13, R13, R7, RZ, 0x3 ;  /* 0x000000070d0d7211 */ /* 0x000fe400078f18ff */
[----:B------:R-:W-:Y:S02]  /*c8f0*/  SHF.R.S32.HI R2, RZ, 0x1f, R3 ;  /* 0x0000001fff027819 */ /* 0x000fe40000011403 */
[----:B------:R-:W-:-:S02]  /*c900*/  LOP3.LUT R13, R13, 0xffffff8, RZ, 0xc0, !PT ;  /* 0x0ffffff80d0d7812 */ /* 0x000fc400078ec0ff */
[----:B------:R-:W-:Y:S02]  /*c910*/  LEA.HI R10, R11, R11, RZ, 0x1 ;  /* 0x0000000b0b0a7211 */ /* 0x000fe400078f08ff */
[----:B------:R-:W-:Y:S01]  /*c920*/  LEA.HI R2, R2, R3, RZ, 0x2 ;  /* 0x0000000302027211 */ /* 0x000fe200078f10ff */
[----:B------:R-:W-:Y:S01]  /*c930*/  IMAD.IADD R13, R7, 0x1, -R13 ;  /* 0x00000001070d7824 */ /* 0x000fe200078e0a0d */
[----:B------:R-:W-:Y:S02]  /*c940*/  LOP3.LUT R10, R10, 0x1ffffffe, RZ, 0xc0, !PT ;  /* 0x1ffffffe0a0a7812 */ /* 0x000fe400078ec0ff */
[----:B------:R-:W-:Y:S02]  /*c950*/  SHF.R.S32.HI R12, RZ, 0x2, R2 ;  /* 0x00000002ff0c7819 */ /* 0x000fe40000011402 */
[----:B------:R-:W-:Y:S02]  /*c960*/  SHF.R.S32.HI R7, RZ, 0x1f, R8 ;  /* 0x0000001fff077819 */ /* 0x000fe40000011408 */
[----:B------:R-:W-:Y:S01]  /*c970*/  IADD3 R10, R11, -R10, RZ ;  /* 0x8000000a0b0a7210 */ /* 0x000fe20007ffe0ff */
[----:B------:R-:W-:Y:S01]  /*c980*/  IMAD R12, R13, 0x10, R12 ;  /* 0x000000100d0c7824 */ /* 0x000fe200078e020c */
[----:B------:R-:W-:Y:S01]  /*c990*/  LOP3.LUT R2, R2, 0x7ffffffc, RZ, 0xc0, !PT ;  /* 0x7ffffffc02027812 */ /* 0x000fe200078ec0ff */
[----:B------:R-:W-:-:S02]  /*c9a0*/  IMAD R11, R7, c[0x0][0x4d8], RZ ;  /* 0x00013600070b7a24 */ /* 0x000fc400078e02ff */
[----:B------:R-:W-:Y:S02]  /*c9b0*/  IMAD R10, R10, 0x8, R12 ;  /* 0x000000080a0a7824 */ /* 0x000fe400078e020c */
[----:B------:R-:W-:Y:S02]  /*c9c0*/  IMAD R7, R7, c[0x0][0x440], RZ ;  /* 0x0001100007077a24 */ /* 0x000fe400078e02ff */
[----:B------:R-:W-:Y:S01]  /*c9d0*/  IMAD R11, R8, c[0x0][0x4dc], R11 ;  /* 0x00013700080b7a24 */ /* 0x000fe200078e020b */
[----:B-1----:R-:W-:Y:S01]  /*c9e0*/  LEA R10, R0, R10, 0x7 ;  /* 0x0000000a000a7211 */ /* 0x002fe200078e38ff */
[----:B------:R-:W-:Y:S01]  /*c9f0*/  IMAD R7, R8, c[0x0][0x444], R7 ;  /* 0x0001110008077a24 */ /* 0x000fe200078e0207 */
[----:B------:R-:W-:Y:S01]  /*ca00*/  SHF.R.S32.HI R8, RZ, 0x1f, R5 ;  /* 0x0000001fff087819 */ /* 0x000fe20000011405 */
[----:B------:R-:W-:Y:S01]  /*ca10*/  IMAD.IADD R17, R17, 0x1, R11 ;  /* 0x0000000111117824 */ /* 0x000fe200078e020b */
[----:B------:R-:W-:Y:S01]  /*ca20*/  MOV R11, R10 ;  /* 0x0000000a000b7202 */ /* 0x000fe20000000f00 */
[----:B------:R-:W-:Y:S01]  /*ca30*/  IMAD.IADD R15, R15, 0x1, R7 ;  /* 0x000000010f0f7824 */ /* 0x000fe200078e0207 */
[----:B------:R-:W-:Y:S01]  /*ca40*/  LEA R0, R0, R12, 0x7 ;  /* 0x0000000c00007211 */ /* 0x000fe200078e38ff */
[----:B------:R-:W-:-:S04]  /*ca50*/  @P1 IMAD.HI.U32 R7, R10, c[0x0][0x4ec], RZ ;  /* 0x00013b000a071a27 */ /* 0x000fc800078e00ff */
[C---:B------:R-:W-:Y:S01]  /*ca60*/  IMAD R13, R8.reuse, c[0x0][0x4e0], RZ ;  /* 0x00013800080d7a24 */ /* 0x040fe200078e02ff */
[----:B------:R-:W-:Y:S01]  /*ca70*/  @P1 SHF.R.U32.HI R11, RZ, c[0x0][0x4f0], R7 ;  /* 0x00013c00ff0b1a19 */ /* 0x000fe20000011607 */
[----:B------:R-:W-:Y:S02]  /*ca80*/  IMAD R8, R8, c[0x0][0x448], RZ ;  /* 0x0001120008087a24 */ /* 0x000fe400078e02ff */
[C---:B------:R-:W-:Y:S02]  /*ca90*/  IMAD R13, R5.reuse, c[0x0][0x4e4], R13 ;  /* 0x00013900050d7a24 */ /* 0x040fe400078e020d */
[----:B------:R-:W-:Y:S02]  /*caa0*/  IMAD.MOV R7, RZ, RZ, -R11 ;  /* 0x000000ffff077224 */ /* 0x000fe400078e0a0b */
[C---:B------:R-:W-:Y:S02]  /*cab0*/  IMAD R8, R5.reuse, c[0x0][0x44c], R8 ;  /* 0x0001130005087a24 */ /* 0x040fe400078e0208 */
[----:B------:R-:W-:-:S04]  /*cac0*/  IMAD.WIDE.U32 R14, R5, c[0x0][0x448], R14 ;  /* 0x00011200050e7a25 */ /* 0x000fc800078e000e */
[----:B------:R-:W-:Y:S01]  /*cad0*/  IMAD.WIDE.U32 R18, R5, c[0x0][0x4e0], R16 ;  /* 0x0001380005127a25 */ /* 0x000fe200078e0010 */
[----:B------:R-:W-:Y:S02]  /*cae0*/  IADD3 R15, R15, R8, RZ ;  /* 0x000000080f0f7210 */ /* 0x000fe40007ffe0ff */
[----:B------:R-:W-:Y:S01]  /*caf0*/  SHF.R.S32.HI R8, RZ, 0x1f, R11 ;  /* 0x0000001fff087819 */ /* 0x000fe2000001140b */
[----:B------:R-:W-:Y:S01]  /*cb00*/  @P1 IMAD.HI.U32 R5, R10, c[0x0][0x4ec], RZ ;  /* 0x00013b000a051a27 */ /* 0x000fe200078e00ff */
[----:B------:R-:W-:-:S03]  /*cb10*/  IADD3 R18, P0, R11, R18, RZ ;  /* 0x000000120b127210 */ /* 0x000fc60007f1e0ff */
[--C-:B------:R-:W-:Y:S01]  /*cb20*/  IMAD R7, R7, c[0x0][0x4e8], R10.reuse ;  /* 0x00013a0007077a24 */ /* 0x100fe200078e020a */
[----:B------:R-:W-:Y:S01]  /*cb30*/  IADD3.X R19, R8, R19, R13, P0, !PT ;  /* 0x0000001308137210 */ /* 0x000fe200007fe40d */
[----:B------:R-:W-:Y:S01]  /*cb40*/  IMAD.MOV.U32 R16, RZ, RZ, R10 ;  /* 0x000000ffff107224 */ /* 0x000fe200078e000a */
[----:B------:R-:W-:Y:S02]  /*cb50*/  @P1 SHF.R.U32.HI R16, RZ, c[0x0][0x4f0], R5 ;  /* 0x00013c00ff101a19 */ /* 0x000fe40000011605 */
[----:B------:R-:W-:Y:S01]  /*cb60*/  SHF.R.S32.HI R5, RZ, 0x1f, R7 ;  /* 0x0000001fff057819 */ /* 0x000fe20000011407 */
[----:B------:R-:W-:Y:S01]  /*cb70*/  IMAD.WIDE.U32 R18, R7, c[0x0][0x4c8], R18 ;  /* 0x0001320007127a25 */ /* 0x000fe200078e0012 */
[----:B------:R-:W-:-:S03]  /*cb80*/  SHF.R.S32.HI R11, RZ, 0x1f, R16 ;  /* 0x0000001fff0b7819 */ /* 0x000fc60000011410 */
[----:B------:R-:W-:Y:S02]  /*cb90*/  IMAD R5, R5, c[0x0][0x4c8], RZ ;  /* 0x0001320005057a24 */ /* 0x000fe400078e02ff */
[----:B------:R-:W-:Y:S02]  /*cba0*/  IMAD R11, R11, c[0x0][0x430], RZ ;  /* 0x00010c000b0b7a24 */ /* 0x000fe400078e02ff */
[----:B------:R-:W-:Y:S01]  /*cbb0*/  IMAD R5, R7, c[0x0][0x4cc], R5 ;  /* 0x0001330007057a24 */ /* 0x000fe200078e0205 */
[----:B------:R-:W-:Y:S01]  /*cbc0*/  LEA R7, P0, R18, c[0x0][0x4a8], 0x2 ;  /* 0x00012a0012077a11 */ /* 0x000fe200078010ff */
[----:B------:R-:W-:Y:S02]  /*cbd0*/  IMAD.MOV R8, RZ, RZ, -R16 ;  /* 0x000000ffff087224 */ /* 0x000fe400078e0a10 */
[----:B------:R-:W-:Y:S02]  /*cbe0*/  IMAD.IADD R5, R19, 0x1, R5 ;  /* 0x0000000113057824 */ /* 0x000fe400078e0205 */
[----:B------:R-:W-:Y:S01]  /*cbf0*/  IMAD.WIDE.U32 R14, R16, c[0x0][0x430], R14 ;  /* 0x00010c00100e7a25 */ /* 0x000fe200078e000e */
[----:B------:R-:W-:Y:S02]  /*cc00*/  SHFL.IDX PT, R12, R7, RZ, 0x1c1f ;  /* 0x001c1fff070c7589 */ /* 0x000fe400000e0000 */
[----:B------:R-:W-:Y:S01]  /*cc10*/  LEA.HI.X R5, R18, c[0x0][0x4ac], R5, 0x2, P0 ;  /* 0x00012b0012057a11 */ /* 0x000fe200000f1405 */
[----:B------:R-:W-:Y:S01]  /*cc20*/  IMAD R11, R16, c[0x0][0x434], R11 ;  /* 0x00010d00100b7a24 */ /* 0x000fe200078e020b */
[----:B------:R-:W-:Y:S01]  /*cc30*/  LOP3.LUT P0, RZ, R3, 0x3, RZ, 0xc0, !PT ;  /* 0x0000000303ff7812 */ /* 0x000fe2000780c0ff */
[----:B------:R1:W-:Y:S01]  /*cc40*/  SHFL.IDX PT, R16, R7, 0x1, 0x1c1f ;  /* 0x003c1f0007107f89 */ /* 0x0003e200000e0000 */
[----:B------:R-:W-:-:S02]  /*cc50*/  IMAD R8, R8, c[0x0][0x4e8], R10 ;  /* 0x00013a0008087a24 */ /* 0x000fc400078e020a */
[----:B------:R-:W-:Y:S01]  /*cc60*/  ISETP.GE.OR P2, PT, R0, R9, P0 ;  /* 0x000000090000720c */ /* 0x000fe20000746670 */
[----:B------:R-:W2:Y:S01]  /*cc70*/  SHFL.IDX PT, R13, R5, RZ, 0x1c1f ;  /* 0x001c1fff050d7589 */ /* 0x000ea200000e0000 */
[----:B------:R-:W-:Y:S01]  /*cc80*/  IMAD.IADD R15, R15, 0x1, R11 ;  /* 0x000000010f0f7824 */ /* 0x000fe200078e020b */
[----:B------:R-:W-:Y:S01]  /*cc90*/  SHF.R.S32.HI R10, RZ, 0x1f, R8 ;  /* 0x0000001fff0a7819 */ /* 0x000fe20000011408 */
[----:B------:R-:W-:Y:S01]  /*cca0*/  IMAD.IADD R3, R3, 0x1, -R2 ;  /* 0x0000000103037824 */ /* 0x000fe200078e0a02 */
[----:B------:R3:W4:Y:S01]  /*ccb0*/  SHFL.IDX PT, R17, R5, 0x1, 0x1c1f ;  /* 0x003c1f0005117f89 */ /* 0x00072200000e0000 */
[----:B------:R-:W-:-:S03]  /*ccc0*/  IMAD.WIDE.U32 R14, R8, c[0x0][0x428], R14 ;  /* 0x00010a00080e7a25 */ /* 0x000fc600078e000e */
[----:B------:R-:W-:Y:S01]  /*ccd0*/  SHF.L.U32 R3, R3, 0x1, RZ ;  /* 0x0000000103037819 */ /* 0x000fe200000006ff */
[----:B------:R-:W-:-:S04]  /*cce0*/  IMAD R10, R10, c[0x0][0x428], RZ ;  /* 0x00010a000a0a7a24 */ /* 0x000fc800078e02ff */
[----:B------:R-:W-:-:S05]  /*ccf0*/  IMAD R10, R8, c[0x0][0x42c], R10 ;  /* 0x00010b00080a7a24 */ /* 0x000fca00078e020a */
[----:B------:R-:W-:Y:S02]  /*cd00*/  IADD3 R10, R15, R10, RZ ;  /* 0x0000000a0f0a7210 */ /* 0x000fe40007ffe0ff */
[C---:B-1----:R-:W-:Y:S01]  /*cd10*/  LEA R7, P1, R14.reuse, c[0x0][0x400], 0x2 ;  /* 0x000100000e077a11 */ /* 0x042fe200078210ff */
[----:B--2---:R1:W-:Y:S03]  /*cd20*/  @!P2 ST.E [R12.64], R4 ;  /* 0x000000040c00a985 */ /* 0x0043e6000c10190c */
[----:B------:R-:W-:Y:S02]  /*cd30*/  LEA.HI.X R10, R14, c[0x0][0x404], R10, 0x2, P1 ;  /* 0x000101000e0a7a11 */ /* 0x000fe400008f140a */
[----:B---3--:R-:W-:Y:S01]  /*cd40*/  IADD3 R5, R0, 0x8, RZ ;  /* 0x0000000800057810 */ /* 0x008fe20007ffe0ff */
[----:B------:R2:W3:Y:S03]  /*cd50*/  SHFL.IDX PT, R14, R7, RZ, 0x1c1f ;  /* 0x001c1fff070e7589 */ /* 0x0004e600000e0000 */
[CC--:B------:R-:W-:Y:S01]  /*cd60*/  ISETP.GE.OR P0, PT, R5.reuse, R9.reuse, P0 ;  /* 0x000000090500720c */ /* 0x0c0fe20000706670 */
[----:B------:R2:W2:Y:S01]  /*cd70*/  SHFL.IDX PT, R15, R10, RZ, 0x1c1f ;  /* 0x001c1fff0a0f7589 */ /* 0x0004a200000e0000 */
[----:B------:R-:W-:-:S11]  /*cd80*/  ISETP.GE.AND P1, PT, R5, R9, PT ;  /* 0x000000090500720c */ /* 0x000fd60003f26270 */
[----:B----4-:R4:W-:Y:S01]  /*cd90*/  @!P0 ST.E [R16.64], R6 ;  /* 0x0000000610008985 */ /* 0x0109e2000c10190c */
[----:B------:R-:W-:Y:S02]  /*cda0*/  ISETP.GE.AND P0, PT, R0, R9, PT ;  /* 0x000000090000720c */ /* 0x000fe40003f06270 */
[----:B-1----:R-:W-:-:S11]  /*cdb0*/  P2R R4, PR, RZ, 0x2 ;  /* 0x00000002ff047803 */ /* 0x002fd60000000000 */
[----:B------:R-:W-:Y:S05]  /*cdc0*/  @P0 BRA `(.L_x_1549) ;  /* 0x00000bd000000947 */ /* 0x000fea0003800000 */
[C---:B--23--:R-:W-:Y:S02]  /*cdd0*/  ISETP.GE.AND P0, PT, R3.reuse, c[0x0][0x3c8], PT ;  /* 0x0000f20003007a0c */ /* 0x04cfe40003f06270 */
[C---:B------:R-:W-:Y:S02]  /*cde0*/  IADD3 R0, R3.reuse, 0x10, RZ ;  /* 0x0000001003007810 */ /* 0x040fe40007ffe0ff */
[C---:B------:R-:W-:Y:S02]  /*cdf0*/  IADD3 R2, R3.reuse, 0x8, RZ ;  /* 0x0000000803027810 */ /* 0x040fe40007ffe0ff */
[----:B------:R-:W-:Y:S02]  /*ce00*/  ISETP.GE.AND P4, PT, R0, c[0x0][0x3c8], PT ;  /* 0x0000f20000007a0c */ /* 0x000fe40003f86270 */
[----:B------:R-:W-:Y:S02]  /*ce10*/  ISETP.GE.AND P5, PT, R2, c[0x0][0x3c8], PT ;  /* 0x0000f20002007a0c */ /* 0x000fe40003fa6270 */
[----:B----4-:R-:W-:-:S02]  /*ce20*/  IADD3 R6, R3, 0x20, RZ ;  /* 0x0000002003067810 */ /* 0x010fc40007ffe0ff */
[C---:B------:R-:W-:Y:S01]  /*ce30*/  IADD3 R5, R3.reuse, 0x28, RZ ;  /* 0x0000002803057810 */ /* 0x040fe20007ffe0ff */
[----:B------:R-:W-:Y:S01]  /*ce40*/  @!P0 IMAD.WIDE R8, R3, 0x4, R14 ;  /* 0x0000000403088825 */ /* 0x000fe200078e020e */
[----:B------:R-:W-:Y:S02]  /*ce50*/  ISETP.GE.AND P2, PT, R6, c[0x0][0x3c8], PT ;  /* 0x0000f20006007a0c */ /* 0x000fe40003f46270 */
[----:B------:R-:W-:Y:S02]  /*ce60*/  ISETP.GE.AND P1, PT, R5, c[0x0][0x3c8], PT ;  /* 0x0000f20005007a0c */ /* 0x000fe40003f26270 */
[----:B------:R1:W-:Y:S03]  /*ce70*/  @!P0 ST.E.64 [R8.64], R176 ;  /* 0x000000b008008985 */ /* 0x0003e6000c101b0c */
[----:B------:R-:W-:-:S04]  /*ce80*/  @!P5 LEA.HI R2, R2, R2, RZ, 0x1 ;  /* 0x000000020202d211 */ /* 0x000fc800078f08ff */
[----:B------:R-:W-:Y:S02]  /*ce90*/  @!P5 LOP3.LUT R2, R2, 0xfffffffe, RZ, 0xc0, !PT ;  /* 0xfffffffe0202d812 */ /* 0x000fe400078ec0ff */
[----:B------:R-:W-:Y:S02]  /*cea0*/  @!P2 LEA.HI R6, R6, R6, RZ, 0x1 ;  /* 0x000000060606a211 */ /* 0x000fe400078f08ff */
[----:B------:R-:W-:Y:S01]  /*ceb0*/  @!P1 LEA.HI R5, R5, R5, RZ, 0x1 ;  /* 0x0000000505059211 */ /* 0x000fe200078f08ff */
[----:B------:R-:W-:Y:S01]  /*cec0*/  @!P5 IMAD.WIDE R12, R2, 0x4, R14 ;  /* 0x00000004020cd825 */ /* 0x000fe200078e020e */
[----:B------:R-:W-:Y:S02]  /*ced0*/  IADD3 R2, R3, 0x38, RZ ;  /* 0x0000003803027810 */ /* 0x000fe40007ffe0ff */
[----:B------:R-:W-:Y:S02]  /*cee0*/  @!P2 LOP3.LUT R6, R6, 0xfffffffe, RZ, 0xc0, !PT ;  /* 0xfffffffe0606a812 */ /* 0x000fe400078ec0ff */
[----:B------:R-:W-:Y:S01]  /*cef0*/  @!P1 LOP3.LUT R5, R5, 0xfffffffe, RZ, 0xc0, !PT ;  /* 0xfffffffe05059812 */ /* 0x000fe200078ec0ff */
[----:B------:R2:W-:Y:S01]  /*cf00*/  @!P5 ST.E.64 [R12.64], R172 ;  /* 0x000000ac0c00d985 */ /* 0x0005e2000c101b0c */
[----:B------:R-:W-:-:S03]  /*cf10*/  ISETP.GE.AND P5, PT, R2, c[0x0][0x3c8], PT ;  /* 0x0000f20002007a0c */ /* 0x000fc60003fa6270 */
[----:B------:R-:W-:Y:S01]  /*cf20*/  @!P1 IMAD.WIDE R18, R5, 0x4, R14 ;  /* 0x0000000405129825 */ /* 0x000fe200078e020e */
[C---:B------:R-:W-:Y:S02]  /*cf30*/  IADD3 R5, R3.reuse, 0x50, RZ ;  /* 0x0000005003057810 */ /* 0x040fe40007ffe0ff */
[C---:B-1----:R-:W-:Y:S02]  /*cf40*/  IADD3 R8, R3.reuse, 0x18, RZ ;  /* 0x0000001803087810 */ /* 0x042fe40007ffe0ff */
[----:B------:R-:W-:Y:S02]  /*cf50*/  @!P4 LEA.HI R9, R0, R0, RZ, 0x1 ;  /* 0x000000000009c211 */ /* 0x000fe400078f08ff */
[----:B------:R-:W-:Y:S02]  /*cf60*/  IADD3 R0, R3, 0x30, RZ ;  /* 0x0000003003007810 */ /* 0x000fe40007ffe0ff */
[----:B------:R-:W-:Y:S02]  /*cf70*/  ISETP.GE.AND P3, PT, R8, c[0x0][0x3c8], PT ;  /* 0x0000f20008007a0c */ /* 0x000fe40003f66270 */
[----:B------:R-:W-:-:S02]  /*cf80*/  ISETP.GE.AND P0, PT, R0, c[0x0][0x3c8], PT ;  /* 0x0000f20000007a0c */ /* 0x000fc40003f06270 */
[----:B------:R-:W-:Y:S02]  /*cf90*/  @!P4 LOP3.LUT R9, R9, 0xfffffffe, RZ, 0xc0, !PT ;  /* 0xfffffffe0909c812 */ /* 0x000fe400078ec0ff */
[----:B------:R-:W-:-:S03]  /*cfa0*/  @!P5 LEA.HI R2, R2, R2, RZ, 0x1 ;  /* 0x000000020202d211 */ /* 0x000fc600078f08ff */
[----:B------:R-:W-:Y:S01]  /*cfb0*/  @!P4 IMAD.WIDE R16, R9, 0x4, R14 ;  /* 0x000000040910c825 */ /* 0x000fe200078e020e */
[----:B------:R-:W-:Y:S02]  /*cfc0*/  IADD3 R9, R3, 0x40, RZ ;  /* 0x0000004003097810 */ /* 0x000fe40007ffe0ff */
[----:B------:R-:W-:Y:S02]  /*cfd0*/  @!P5 LOP3.LUT R2, R2, 0xfffffffe, RZ, 0xc0, !PT ;  /* 0xfffffffe0202d812 */ /* 0x000fe400078ec0ff */
[----:B------:R-:W-:Y:S01]  /*cfe0*/  @!P3 LEA.HI R8, R8, R8, RZ, 0x1 ;  /* 0x000000080808b211 */ /* 0x000fe200078f08ff */
[----:B------:R1:W-:Y:S01]  /*cff0*/  @!P4 ST.E.64 [R16.64], R168 ;  /* 0x000000a81000c985 */ /* 0x0003e2000c101b0c */
[----:B------:R-:W-:Y:S02]  /*d000*/  @!P0 LEA.HI R0, R0, R0, RZ, 0x1 ;  /* 0x0000000000008211 */ /* 0x000fe400078f08ff */
[----:B------:R-:W-:Y:S02]  /*d010*/  @!P3 LOP3.LUT R8, R8, 0xfffffffe, RZ, 0xc0, !PT ;  /* 0xfffffffe0808b812 */ /* 0x000fe400078ec0ff */
[----:B------:R-:W-:-:S02]  /*d020*/  @!P0 LOP3.LUT R0, R0, 0xfffffffe, RZ, 0xc0, !PT ;  /* 0xfffffffe00008812 */ /* 0x000fc400078ec0ff */
[----:B------:R-:W-:Y:S01]  /*d030*/  ISETP.GE.AND P4, PT, R9, c[0x0][0x3c8], PT ;  /* 0x0000f20009007a0c */ /* 0x000fe20003f86270 */
[----:B--2---:R-:W-:Y:S01]  /*d040*/  @!P3 IMAD.WIDE R12, R8, 0x4, R14 ;  /* 0x00000004080cb825 */ /* 0x004fe200078e020e */
[----:B------:R-:W-:-:S03]  /*d050*/  IADD3 R8, R3, 0x60, RZ ;  /* 0x0000006003087810 */ /* 0x000fc60007ffe0ff */
[----:B------:R-:W-:Y:S01]  /*d060*/  @!P0 IMAD.WIDE R20, R0, 0x4, R14 ;  /* 0x0000000400148825 */ /* 0x000fe200078e020e */
[----:B------:R2:W-:Y:S01]  /*d070*/  @!P3 ST.E.64 [R12.64], R164 ;  /* 0x000000a40c00b985 */ /* 0x0005e2000c101b0c */
[----:B------:R-:W-:-:S06]  /*d080*/  IADD3 R0, R3, 0x58, RZ ;  /* 0x0000005803007810 */ /* 0x000fcc0007ffe0ff */
[----:B------:R-:W-:-:S04]  /*d090*/  @!P4 LEA.HI R9, R9, R9, RZ, 0x1 ;  /* 0x000000090909c211 */ /* 0x000fc800078f08ff */
[----:B------:R-:W-:Y:S01]  /*d0a0*/  @!P4 LOP3.LUT R9, R9, 0xfffffffe, RZ, 0xc0, !PT ;  /* 0xfffffffe0909c812 */ /* 0x000fe200078ec0ff */
[----:B-1----:R-:W-:Y:S01]  /*d0b0*/  @!P2 IMAD.WIDE R16, R6, 0x4, R14 ;  /* 0x000000040610a825 */ /* 0x002fe200078e020e */
[----:B------:R-:W-:-:S04]  /*d0c0*/  IADD3 R6, R3, 0x48, RZ ;  /* 0x0000004803067810 */ /* 0x000fc80007ffe0ff */
[----:B------:R1:W-:Y:S01]  /*d0d0*/  @!P2 ST.E.64 [R16.64], R160 ;  /* 0x000000a01000a985 */ /* 0x0003e2000c101b0c */
[----:B------:R-:W-:Y:S02]  /*d0e0*/  ISETP.GE.AND P3, PT, R6, c[0x0][0x3c8], PT ;  /* 0x0000f20006007a0c */ /* 0x000fe40003f66270 */
[----:B------:R-:W-:Y:S01]  /*d0f0*/  ISETP.GE.AND P2, PT, R5, c[0x0][0x3c8], PT ;  /* 0x0000f20005007a0c */ /* 0x000fe20003f46270 */
[----:B------:R-:W-:Y:S01]  /*d100*/  @!P1 ST.E.64 [R18.64], R156 ;  /* 0x0000009c12009985 */ /* 0x000fe2000c101b0c */
[----:B------:R-:W-:-:S03]  /*d110*/  ISETP.GE.AND P1, PT, R0, c[0x0][0x3c8], PT ;  /* 0x0000f20000007a0c */ /* 0x000fc60003f26270 */
[----:B------:R3:W-:Y:S01]  /*d120*/  @!P0 ST.E.64 [R20.64], R152 ;  /* 0x0000009814008985 */ /* 0x0007e2000c101b0c */
[----:B------:R-:W-:Y:S01]  /*d130*/  ISETP.GE.AND P0, PT, R8, c[0x0][0x3c8], PT ;  /* 0x0000f20008007a0c */ /* 0x000fe20003f06270 */
[----:B--2---:R-:W-:Y:S01]  /*d140*/  @!P5 IMAD.WIDE R12, R2, 0x4, R14 ;  /* 0x00000004020cd825 */ /* 0x004fe200078e020e */
[----:B------:R-:W-:-:S03]  /*d150*/  IADD3 R2, R3, 0x68, RZ ;  /* 0x0000006803027810 */ /* 0x000fc60007ffe0ff */
[----:B------:R-:W-:Y:S01]  /*d160*/  @!P3 LEA.HI R6, R6, R6, RZ, 0x1 ;  /* 0x000000060606b211 */ /* 0x000fe200078f08ff */
[----:B------:R2:W-:Y:S01]  /*d170*/  @!P5 ST.E.64 [R12.64], R148 ;  /* 0x000000940c00d985 */ /* 0x0005e2000c101b0c */
[----:B------:R-:W-:Y:S02]  /*d180*/  @!P2 LEA.HI R5, R5, R5, RZ, 0x1 ;  /* 0x000000050505a211 */ /* 0x000fe400078f08ff */
[----:B------:R-:W-:Y:S02]  /*d190*/  @!P1 LEA.HI R0, R0, R0, RZ, 0x1 ;  /* 0x0000000000009211 */ /* 0x000fe400078f08ff */
[----:B------:R-:W-:Y:S02]  /*d1a0*/  @!P3 LOP3.LUT R6, R6, 0xfffffffe, RZ, 0xc0, !PT ;  /* 0xfffffffe0606b812 */ /* 0x000fe400078ec0ff */
[----:B------:R-:W-:Y:S02]  /*d1b0*/  @!P0 LEA.HI R8, R8, R8, RZ, 0x1 ;  /* 0x0000000808088211 */ /* 0x000fe400078f08ff */
[----:B------:R-:W-:-:S02]  /*d1c0*/  @!P2 LOP3.LUT R5, R5, 0xfffffffe, RZ, 0xc0, !PT ;  /* 0xfffffffe0505a812 */ /* 0x000fc400078ec0ff */
[----:B------:R-:W-:Y:S02]  /*d1d0*/  @!P0 LOP3.LUT R8, R8, 0xfffffffe, RZ, 0xc0, !PT ;  /* 0xfffffffe08088812 */ /* 0x000fe400078ec0ff */
[----:B------:R-:W-:Y:S01]  /*d1e0*/  ISETP.GE.AND P5, PT, R2, c[0x0][0x3c8], PT ;  /* 0x0000f20002007a0c */ /* 0x000fe20003fa6270 */
[--C-:B-1----:R-:W-:Y:S01]  /*d1f0*/  @!P4 IMAD.WIDE R16, R9, 0x4, R14.reuse ;  /* 0x000000040910c825 */ /* 0x102fe200078e020e */
[----:B------:R-:W-:Y:S02]  /*d200*/  IADD3 R9, R3, 0x70, RZ ;  /* 0x0000007003097810 */ /* 0x000fe40007ffe0ff */
[----:B------:R-:W-:Y:S02]  /*d210*/  @!P1 LOP3.LUT R0, R0, 0xfffffffe, RZ, 0xc0, !PT ;  /* 0xfffffffe00009812 */ /* 0x000fe400078ec0ff */
[----:B------:R1:W-:Y:S01]  /*d220*/  @!P4 ST.E.64 [R16.64], R144 ;  /* 0x000000901000c985 */ /* 0x0003e2000c101b0c */
[----:B------:R-:W-:Y:S01]  /*d230*/  ISETP.GE.AND P4, PT, R9, c[0x0][0x3c8], PT ;  /* 0x0000f20009007a0c */ /* 0x000fe20003f86270 */
[----:B---3--:R-:W-:Y:S01]  /*d240*/  @!P0 IMAD.WIDE R20, R8, 0x4, R14 ;  /* 0x0000000408148825 */ /* 0x008fe200078e020e */
[----:B------:R-:W-:-:S03]  /*d250*/  IADD3 R8, R3, 0x78, RZ ;  /* 0x0000007803087810 */ /* 0x000fc60007ffe0ff */
[--C-:B------:R-:W-:Y:S01]  /*d260*/  @!P1 IMAD.WIDE R18, R0, 0x4, R14.reuse ;  /* 0x0000000400129825 */ /* 0x100fe200078e020e */
[----:B------:R-:W-:Y:S02]  /*d270*/  @!P5 LEA.HI R2, R2, R2, RZ, 0x1 ;  /* 0x000000020202d211 */ /* 0x000fe400078f08ff */
[C---:B------:R-:W-:Y:S01]  /*d280*/  IADD3 R0, R3.reuse, 0x90, RZ ;  /* 0x0000009003007810 */ /* 0x040fe20007ffe0ff */
[----:B--2---:R-:W-:Y:S01]  /*d290*/  @!P3 IMAD.WIDE R12, R6, 0x4, R14 ;  /* 0x00000004060cb825 */ /* 0x004fe200078e020e */
[----:B------:R-:W-:-:S03]  /*d2a0*/  IADD3 R6, R3, 0x80, RZ ;  /* 0x0000008003067810 */ /* 0x000fc60007ffe0ff */
[----:B------:R-:W-:Y:S01]  /*d2b0*/  @!P4 LEA.HI R9, R9, R9, RZ, 0x1 ;  /* 0x000000090909c211 */ /* 0x000fe200078f08ff */
[----:B------:R2:W-:Y:S01]  /*d2c0*/  @!P3 ST.E.64 [R12.64], R140 ;  /* 0x0000008c0c00b985 */ /* 0x0005e2000c101b0c */
[----:B------:R-:W-:Y:S02]  /*d2d0*/  ISETP.GE.AND P3, PT, R8, c[0x0][0x3c8], PT ;  /* 0x0000f20008007a0c */ /* 0x000fe40003f66270 */
[----:B------:R-:W-:Y:S02]  /*d2e0*/  @!P5 LOP3.LUT R2, R2, 0xfffffffe, RZ, 0xc0, !PT ;  /* 0xfffffffe0202d812 */ /* 0x000fe400078ec0ff */
[----:B------:R-:W-:Y:S01]  /*d2f0*/  @!P4 LOP3.LUT R9, R9, 0xfffffffe, RZ, 0xc0, !PT ;  /* 0xfffffffe0909c812 */ /* 0x000fe200078ec0ff */
[----:B-1----:R-:W-:Y:S01]  /*d300*/  @!P2 IMAD.WIDE R16, R5, 0x4, R14 ;  /* 0x000000040510a825 */ /* 0x002fe200078e020e */
[----:B------:R-:W-:-:S07]  /*d310*/  IADD3 R5, R3, 0x88, RZ ;  /* 0x0000008803057810 */ /* 0x000fce0007ffe0ff */
[----:B------:R-:W-:Y:S01]  /*d320*/  @!P3 LEA.HI R8, R8, R8, RZ, 0x1 ;  /* 0x000000080808b211 */ /* 0x000fe200078f08ff */
[----:B------:R1:W-:Y:S01]  /*d330*/  @!P2 ST.E.64 [R16.64], R136 ;  /* 0x000000881000a985 */ /* 0x0003e2000c101b0c */
[----:B------:R-:W-:Y:S02]  /*d340*/  ISETP.GE.AND P2, PT, R6, c[0x0][0x3c8], PT ;  /* 0x0000f20006007a0c */ /* 0x000fe40003f46270 */
[----:B------:R-:W-:Y:S01]  /*d350*/  @!P3 LOP3.LUT R8, R8, 0xfffffffe, RZ, 0xc0, !PT ;  /* 0xfffffffe0808b812 */ /* 0x000fe200078ec0ff */
[----:B------:R3:W-:Y:S01]  /*d360*/  @!P1 ST.E.64 [R18.64], R132 ;  /* 0x0000008412009985 */ /* 0x0007e2000c101b0c */
[----:B------:R-:W-:-:S03]  /*d370*/  ISETP.GE.AND P1, PT, R5, c[0x0][0x3c8], PT ;  /* 0x0000f20005007a0c */ /* 0x000fc60003f26270 */
[----:B------:R-:W-:Y:S01]  /*d380*/  @!P0 ST.E.64 [R20.64], R52 ;  /* 0x0000003414008985 */ /* 0x000fe2000c101b0c */
[----:B------:R-:W-:Y:S01]  /*d390*/  ISETP.GE.AND P0, PT, R0, c[0x0][0x3c8], PT ;  /* 0x0000f20000007a0c */ /* 0x000fe20003f06270 */
[----:B--2---:R-:W-:Y:S01]  /*d3a0*/  @!P5 IMAD.WIDE R12, R2, 0x4, R14 ;  /* 0x00000004020cd825 */ /* 0x004fe200078e020e */
[----:B------:R-:W-:-:S03]  /*d3b0*/  IADD3 R2, R3, 0x98, RZ ;  /* 0x0000009803027810 */ /* 0x000fc60007ffe0ff */
[----:B------:R-:W-:Y:S01]  /*d3c0*/  @!P2 LEA.HI R6, R6, R6, RZ, 0x1 ;  /* 0x000000060606a211 */ /* 0x000fe200078f08ff */
[----:B------:R2:W-:Y:S01]  /*d3d0*/  @!P5 ST.E.64 [R12.64], R56 ;  /* 0x000000380c00d985 */ /* 0x0005e2000c101b0c */
[----:B------:R-:W-:Y:S02]  /*d3e0*/  ISETP.GE.AND P5, PT, R2, c[0x0][0x3c8], PT ;  /* 0x0000f20002007a0c */ /* 0x000fe40003fa6270 */
[----:B------:R-:W-:Y:S02]  /*d3f0*/  @!P1 LEA.HI R5, R5, R5, RZ, 0x1 ;  /* 0x0000000505059211 */ /* 0x000fe400078f08ff */
[----:B------:R-:W-:Y:S02]  /*d400*/  @!P2 LOP3.LUT R6, R6, 0xfffffffe, RZ, 0xc0, !PT ;  /* 0xfffffffe0606a812 */ /* 0x000fe400078ec0ff */
[----:B------:R-:W-:-:S04]  /*d410*/  @!P0 LEA.HI R0, R0, R0, RZ, 0x1 ;  /* 0x0000000000008211 */ /* 0x000fc800078f08ff */
[----:B------:R-:W-:Y:S01]  /*d420*/  @!P0 LOP3.LUT R0, R0, 0xfffffffe, RZ, 0xc0, !PT ;  /* 0xfffffffe00008812 */ /* 0x000fe200078ec0ff */
[--C-:B-1----:R-:W-:Y:S01]  /*d430*/  @!P4 IMAD.WIDE R16, R9, 0x4, R14.reuse ;  /* 0x000000040910c825 */ /* 0x102fe200078e020e */
[----:B------:R-:W-:Y:S02]  /*d440*/  @!P1 LOP3.LUT R9, R5, 0xfffffffe, RZ, 0xc0, !PT ;  /* 0xfffffffe05099812 */ /* 0x000fe400078ec0ff */
[----:B------:R-:W-:Y:S01]  /*d450*/  IADD3 R5, R3, 0xa0, RZ ;  /* 0x000000a003057810 */ /* 0x000fe20007ffe0ff */
[----:B---3--:R-:W-:Y:S01]  /*d460*/  @!P0 IMAD.WIDE R18, R0, 0x4, R14 ;  /* 0x0000000400128825 */ /* 0x008fe200078e020e */
[----:B------:R1:W-:Y:S01]  /*d470*/  @!P4 ST.E.64 [R16.64], R60 ;  /* 0x0000003c1000c985 */ /* 0x0003e2000c101b0c */
[----:B------:R-:W-:Y:S02]  /*d480*/  @!P5 LEA.HI R2, R2, R2, RZ, 0x1 ;  /* 0x000000020202d211 */ /* 0x000fe400078f08ff */
[----:B------:R-:W-:Y:S02]  /*d490*/  ISETP.GE.AND P6, PT, R5, c[0x0][0x3c8], PT ;  /* 0x0000f20005007a0c */ /* 0x000fe40003fc6270 */
[----:B------:R-:W-:-:S02]  /*d4a0*/  IADD3 R0, R3, 0xb8, RZ ;  /* 0x000000b803007810 */ /* 0x000fc40007ffe0ff */
[----:B------:R-:W-:Y:S02]  /*d4b0*/  @!P5 LOP3.LUT R11, R2, 0xfffffffe, RZ, 0xc0, !PT ;  /* 0xfffffffe020bd812 */ /* 0x000fe400078ec0ff */
[----:B------:R-:W-:Y:S01]  /*d4c0*/  IADD3 R2, R3, 0xc8, RZ ;  /* 0x000000c803027810 */ /* 0x000fe20007ffe0ff */
[----:B--2---:R-:W-:-:S04]  /*d4d0*/  @!P3 IMAD.WIDE R12, R8, 0x4, R14 ;  /* 0x00000004080cb825 */ /* 0x004fc800078e020e */
[----:B------:R-:W-:Y:S01]  /*d4e0*/  @!P1 IMAD.WIDE R8, R9, 0x4, R14 ;  /* 0x0000000409089825 */ /* 0x000fe200078e020e */
[----:B------:R2:W-:Y:S01]  /*d4f0*/  @!P3 ST.E.64 [R12.64], R64 ;  /* 0x000000400c00b985 */ /* 0x0005e2000c101b0c */
[----:B------:R-:W-:-:S04]  /*d500*/  @!P6 LEA.HI R5, R5, R5, RZ, 0x1 ;  /* 0x000000050505e211 */ /* 0x000fc800078f08ff */
[----:B------:R-:W-:Y:S01]  /*d510*/  @!P6 LOP3.LUT R5, R5, 0xfffffffe, RZ, 0xc0, !PT ;  /* 0xfffffffe0505e812 */ /* 0x000fe200078ec0ff */
[----:B-1----:R-:W-:Y:S01]  /*d520*/  @!P2 IMAD.WIDE R16, R6, 0x4, R14 ;  /* 0x000000040610a825 */ /* 0x002fe200078e020e */
[----:B------:R-:W-:-:S04]  /*d530*/  IADD3 R6, R3, 0xb0, RZ ;  /* 0x000000b003067810 */ /* 0x000fc80007ffe0ff */
[----:B------:R1:W-:Y:S01]  /*d540*/  @!P2 ST.E.64 [R16.64], R68 ;  /* 0x000000441000a985 */ /* 0x0003e2000c101b0c */
[----:B------:R-:W-:Y:S02]  /*d550*/  ISETP.GE.AND P3, PT, R6, c[0x0][0x3c8], PT ;  /* 0x0000f20006007a0c */ /* 0x000fe40003f66270 */
[----:B------:R-:W-:Y:S01]  /*d560*/  ISETP.GE.AND P2, PT, R0, c[0x0][0x3c8], PT ;  /* 0x0000f20000007a0c */ /* 0x000fe20003f46270 */
[----:B------:R3:W-:Y:S04]  /*d570*/  @!P1 ST.E.64 [R8.64], R72 ;  /* 0x0000004808009985 */ /* 0x0007e8000c101b0c */
[----:B------:R4:W-:Y:S01]  /*d580*/  @!P0 ST.E.64 [R18.64], R76 ;  /* 0x0000004c12008985 */ /* 0x0009e2000c101b0c */
[----:B------:R-:W-:Y:S01]  /*d590*/  ISETP.GE.AND P0, PT, R2, c[0x0][0x3c8], PT ;  /* 0x0000f20002007a0c */ /* 0x000fe20003f06270 */
[----:B--2---:R-:W-:-:S04]  /*d5a0*/  @!P5 IMAD.WIDE R12, R11, 0x4, R14 ;  /* 0x000000040b0cd825 */ /* 0x004fc800078e020e */
[----:B------:R-:W-:Y:S01]  /*d5b0*/  @!P3 LEA.HI R6, R6, R6, RZ, 0x1 ;  /* 0x000000060606b211 */ /* 0x000fe200078f08ff */
[----:B------:R2:W-:Y:S01]  /*d5c0*/  @!P5 ST.E.64 [R12.64], R80 ;  /* 0x000000500c00d985 */ /* 0x0005e2000c101b0c */
[----:B------:R-:W-:Y:S02]  /*d5d0*/  @!P2 LEA.HI R0, R0, R0, RZ, 0x1 ;  /* 0x000000000000a211 */ /* 0x000fe400078f08ff */
[----:B------:R-:W-:Y:S02]  /*d5e0*/  @!P3 LOP3.LUT R6, R6, 0xfffffffe, RZ, 0xc0, !PT ;  /* 0xfffffffe0606b812 */ /* 0x000fe400078ec0ff */
[----:B------:R-:W-:Y:S02]  /*d5f0*/  @!P2 LOP3.LUT R0, R0, 0xfffffffe, RZ, 0xc0, !PT ;  /* 0xfffffffe0000a812 */ /* 0x000fe400078ec0ff */
[----:B------:R-:W-:-:S04]  /*d600*/  @!P0 LEA.HI R2, R2, R2, RZ, 0x1 ;  /* 0x0000000202028211 */ /* 0x000fc800078f08ff */
[----:B------:R-:W-:Y:S01]  /*d610*/  @!P0 LOP3.LUT R2, R2, 0xfffffffe, RZ, 0xc0, !PT ;  /* 0xfffffffe02028812 */ /* 0x000fe200078ec0ff */
[--C-:B-1----:R-:W-:Y:S01]  /*d620*/  @!P3 IMAD.WIDE R16, R6, 0x4, R14.reuse ;  /* 0x000000040610b825 */ /* 0x102fe200078e020e */
[C---:B------:R-:W-:Y:S02]  /*d630*/  IADD3 R6, R3.reuse, 0xf0, RZ ;  /* 0x000000f003067810 */ /* 0x040fe40007ffe0ff */
[C---:B---3--:R-:W-:Y:S02]  /*d640*/  IADD3 R8, R3.reuse, 0xa8, RZ ;  /* 0x000000a803087810 */ /* 0x048fe40007ffe0ff */
[----:B------:R-:W-:Y:S02]  /*d650*/  IADD3 R9, R3, 0xc0, RZ ;  /* 0x000000c003097810 */ /* 0x000fe40007ffe0ff */
[----:B------:R-:W-:Y:S01]  /*d660*/  ISETP.GE.AND P4, PT, R8, c[0x0][0x3c8], PT ;  /* 0x0000f20008007a0c */ /* 0x000fe20003f86270 */
[----:B----4-:R-:W-:Y:S01]  /*d670*/  @!P2 IMAD.WIDE R18, R0, 0x4, R14 ;  /* 0x000000040012a825 */ /* 0x010fe200078e020e */
[----:B------:R-:W-:-:S02]  /*d680*/  ISETP.GE.AND P1, PT, R9, c[0x0][0x3c8], PT ;  /* 0x0000f20009007a0c */ /* 0x000fc40003f26270 */
[----:B------:R-:W-:Y:S01]  /*d690*/  IADD3 R0, R3, 0xd0, RZ ;  /* 0x000000d003007810 */ /* 0x000fe20007ffe0ff */
[----:B--2---:R-:W-:-:S03]  /*d6a0*/  @!P6 IMAD.WIDE R12, R5, 0x4, R14 ;  /* 0x00000004050ce825 */ /* 0x004fc600078e020e */
[----:B------:R-:W-:Y:S02]  /*d6b0*/  ISETP.GE.AND P5, PT, R0, c[0x0][0x3c8], PT ;  /* 0x0000f20000007a0c */ /* 0x000fe40003fa6270 */
[----:B------:R-:W-:-:S03]  /*d6c0*/  IADD3 R5, R3, 0xf8, RZ ;  /* 0x000000f803057810 */ /* 0x000fc60007ffe0ff */
[----:B------:R-:W-:Y:S01]  /*d6d0*/  @!P4 LEA.HI R8, R8, R8, RZ, 0x1 ;  /* 0x000000080808c211 */ /* 0x000fe200078f08ff */
[----:B------:R1:W-:Y:S01]  /*d6e0*/  @!P6 ST.E.64 [R12.64], R84 ;  /* 0x000000540c00e985 */ /* 0x0003e2000c101b0c */
[----:B------:R-:W-:Y:S02]  /*d6f0*/  @!P1 LEA.HI R9, R9, R9, RZ, 0x1 ;  /* 0x0000000909099211 */ /* 0x000fe400078f08ff */
[----:B------:R-:W-:Y:S02]  /*d700*/  @!P4 LOP3.LUT R8, R8, 0xfffffffe, RZ, 0xc0, !PT ;  /* 0xfffffffe0808c812 */ /* 0x000fe400078ec0ff */
[----:B------:R-:W-:Y:S02]  /*d710*/  @!P1 LOP3.LUT R9, R9, 0xfffffffe, RZ, 0xc0, !PT ;  /* 0xfffffffe09099812 */ /* 0x000fe400078ec0ff */
[----:B------:R-:W-:-:S04]  /*d720*/  @!P5 LEA.HI R0, R0, R0, RZ, 0x1 ;  /* 0x000000000000d211 */ /* 0x000fc800078f08ff */
[----:B------:R-:W-:Y:S01]  /*d730*/  @!P5 LOP3.LUT R0, R0, 0xfffffffe, RZ, 0xc0, !PT ;  /* 0xfffffffe0000d812 */ /* 0x000fe200078ec0ff */
[----:B-1----:R-:W-:-:S04]  /*d740*/  @!P4 IMAD.WIDE R12, R8, 0x4, R14 ;  /* 0x00000004080cc825 */ /* 0x002fc800078e020e */
[----:B------:R-:W-:Y:S01]  /*d750*/  @!P1 IMAD.WIDE R8, R9, 0x4, R14 ;  /* 0x0000000409089825 */ /* 0x000fe200078e020e */
[----:B------:R1:W-:Y:S04]  /*d760*/  @!P4 ST.E.64 [R12.64], R88 ;  /* 0x000000580c00c985 */ /* 0x0003e8000c101b0c */
[----:B------:R-:W-:Y:S04]  /*d770*/  @!P3 ST.E.64 [R16.64], R92 ;  /* 0x0000005c1000b985 */ /* 0x000fe8000c101b0c */
[----:B------:R-:W-:Y:S04]  /*d780*/  @!P2 ST.E.64 [R18.64], R96 ;  /* 0x000000601200a985 */ /* 0x000fe8000c101b0c */
[----:B------:R2:W-:Y:S01]  /*d790*/  @!P1 ST.E.64 [R8.64], R100 ;  /* 0x0000006408009985 */ /* 0x0005e2000c101b0c */
[----:B------:R-:W-:-:S13]  /*d7a0*/  ISETP.GE.AND P1, PT, R6, c[0x0][0x3c8], PT ;  /* 0x0000f20006007a0c */ /* 0x000fda0003f26270 */
[----:B------:R-:W-:Y:S01]  /*d7b0*/  @!P1 LEA.HI R6, R6, R6, RZ, 0x1 ;  /* 0x0000000606069211 */ /* 0x000fe200078f08ff */
[--C-:B-1----:R-:W-:Y:S01]  /*d7c0*/  @!P0 IMAD.WIDE R12, R2, 0x4, R14.reuse ;  /* 0x00000004020c8825 */ /* 0x102fe200078e020e */
[----:B------:R-:W-:Y:S02]  /*d7d0*/  IADD3 R2, R3, 0xd8, RZ ;  /* 0x000000d803027810 */ /* 0x000fe40007ffe0ff */
[----:B------:R-:W-:Y:S02]  /*d7e0*/  @!P1 LOP3.LUT R6, R6, 0xfffffffe, RZ, 0xc0, !PT ;  /* 0xfffffffe06069812 */ /* 0x000fe400078ec0ff */
[----:B------:R-:W-:Y:S01]  /*d7f0*/  ISETP.GE.AND P4, PT, R2, c[0x0][0x3c8], PT ;  /* 0x0000f20002007a0c */ /* 0x000fe20003f86270 */
[----:B------:R1:W-:Y:S01]  /*d800*/  @!P0 ST.E.64 [R12.64], R104 ;  /* 0x000000680c008985 */ /* 0x0003e2000c101b0c */
[----:B------:R-:W-:Y:S01]  /*d810*/  ISETP.GE.AND P0, PT, R5, c[0x0][0x3c8], PT ;  /* 0x0000f20005007a0c */ /* 0x000fe20003f06270 */
[----:B------:R-:W-:Y:S01]  /*d820*/  @!P1 IMAD.WIDE R20, R6, 0x4, R14 ;  /* 0x0000000406149825 */ /* 0x000fe200078e020e */
[----:B--2---:R-:W-:-:S02]  /*d830*/  IADD3 R9, R3, 0xe0, RZ ;  /* 0x000000e003097810 */ /* 0x004fc40007ffe0ff */
[----:B------:R-:W-:Y:S02]  /*d840*/  IADD3 R8, R3, 0xe8, RZ ;  /* 0x000000e803087810 */ /* 0x000fe40007ffe0ff */
[----:B------:R-:W-:Y:S02]  /*d850*/  ISETP.GE.AND P3, PT, R9, c[0x0][0x3c8], PT ;  /* 0x0000f20009007a0c */ /* 0x000fe40003f66270 */
[----:B------:R-:W-:-:S03]  /*d860*/  ISETP.GE.AND P2, PT, R8, c[0x0][0x3c8], PT ;  /* 0x0000f20008007a0c */ /* 0x000fc60003f46270 */
[----:B------:R-:W-:Y:S02]  /*d870*/  @!P4 LEA.HI R2, R2, R2, RZ, 0x1 ;  /* 0x000000020202c211 */ /* 0x000fe400078f08ff */
[----:B------:R-:W-:Y:S02]  /*d880*/  @!P0 LEA.HI R5, R5, R5, RZ, 0x1 ;  /* 0x0000000505058211 */ /* 0x000fe400078f08ff */
[----:B------:R-:W-:Y:S02]  /*d890*/  @!P4 LOP3.LUT R2, R2, 0xfffffffe, RZ, 0xc0, !PT ;  /* 0xfffffffe0202c812 */ /* 0x000fe400078ec0ff */
[----:B------:R-:W-:Y:S02]  /*d8a0*/  @!P0 LOP3.LUT R5, R5, 0xfffffffe, RZ, 0xc0, !PT ;  /* 0xfffffffe05058812 */ /* 0x000fe400078ec0ff */
[----:B------:R-:W-:Y:S01]  /*d8b0*/  @!P3 LEA.HI R9, R9, R9, RZ, 0x1 ;  /* 0x000000090909b211 */ /* 0x000fe200078f08ff */
[----:B------:R-:W-:Y:S01]  /*d8c0*/  @!P4 IMAD.WIDE R16, R2, 0x4, R14 ;  /* 0x000000040210c825 */ /* 0x000fe200078e020e */
[----:B------:R-:W-:-:S02]  /*d8d0*/  @!P2 LEA.HI R8, R8, R8, RZ, 0x1 ;  /* 0x000000080808a211 */ /* 0x000fc400078f08ff */
[----:B------:R-:W-:Y:S02]  /*d8e0*/  @!P3 LOP3.LUT R9, R9, 0xfffffffe, RZ, 0xc0, !PT ;  /* 0xfffffffe0909b812 */ /* 0x000fe400078ec0ff */
[----:B------:R-:W-:Y:S01]  /*d8f0*/  @!P2 LOP3.LUT R8, R8, 0xfffffffe, RZ, 0xc0, !PT ;  /* 0xfffffffe0808a812 */ /* 0x000fe200078ec0ff */
[----:B-1----:R-:W-:-:S04]  /*d900*/  @!P5 IMAD.WIDE R12, R0, 0x4, R14 ;  /* 0x00000004000cd825 */ /* 0x002fc800078e020e */
        /* <DEDUP_REMOVED lines=9> */
.L_x_1549:
[----:B--23--:R-:W-:Y:S05]  /*d9a0*/  BSYNC B0 ;  /* 0x0000000000007941 */ /* 0x00cfea0003800000 */
.L_x_1548:
[----:B------:R-:W-:Y:S01]  /*d9b0*/  ISETP.NE.AND P0, PT, R4, RZ, PT ;  /* 0x000000ff0400720c */ /* 0x000fe20003f05270 */
[----:B------:R2:W3:Y:S04]  /*d9c0*/  SHFL.IDX PT, R11, R10, 0x1, 0x1c1f ;  /* 0x003c1f000a0b7f89 */ /* 0x0004e800000e0000 */
[----:B------:R2:W1:Y:S08]  /*d9d0*/  SHFL.IDX PT, R10, R7, 0x1, 0x1c1f ;  /* 0x003c1f00070a7f89 */ /* 0x00047000000e0000 */
        /* <DEDUP_REMOVED lines=12> */
[--C-:B-1234-:R-:W-:Y:S01]  /*daa0*/  @!P2 IMAD.WIDE R6, R3, 0x4, R10.reuse ;  /* 0x000000040306a825 */ /* 0x11efe200078e020a */
        /* <DEDUP_REMOVED lines=15> */
[C---:B------:R-:W-:Y:S02]  /*dba0*/  IADD3 R0, R3.reuse, 0x58, RZ ;  /* 0x0000005803007810 */ /* 0x040fe40007ffe0ff */
[----:B------:R-:W-:Y:S01]  /*dbb0*/  ISETP.GE.AND P6, PT, R2, c[0x0][0x3c8], PT ;  /* 0x0000f20002007a0c */ /* 0x000fe20003fc6270 */
[----:B------:R5:W-:Y:S01]  /*dbc0*/  @!P5 ST.E.64 [R14.64], R162 ;  /* 0x000000a20e00d985 */ /* 0x000be2000c101b0c */
[----:B------:R-:W-:Y:S02]  /*dbd0*/  ISETP.GE.AND P5, PT, R0, c[0x0][0x3c8], PT ;  /* 0x0000f20000007a0c */ /* 0x000fe40003fa6270 */
[C---:B-1----:R-:W-:Y:S02]  /*dbe0*/  IADD3 R7, R3.reuse, 0x30, RZ ;  /* 0x0000003003077810 */ /* 0x042fe40007ffe0ff */
[----:B------:R-:W-:-:S02]  /*dbf0*/  IADD3 R6, R3, 0x38, RZ ;  /* 0x0000003803067810 */ /* 0x000fc40007ffe0ff */
[----:B------:R-:W-:Y:S02]  /*dc00*/  ISETP.GE.AND P3, PT, R7, c[0x0][0x3c8], PT ;  /* 0x0000f20007007a0c */ /* 0x000fe40003f66270 */
[C---:B--2---:R-:W-:Y:S02]  /*dc10*/  IADD3 R8, R3.reuse, 0x28, RZ ;  /* 0x0000002803087810 */ /* 0x044fe40007ffe0ff */
[----:B------:R-:W-:Y:S02]  /*dc20*/  ISETP.GE.AND P2, PT, R6, c[0x0][0x3c8], PT ;  /* 0x0000f20006007a0c */ /* 0x000fe40003f46270 */
[C---:B---3--:R-:W-:Y:S02]  /*dc30*/  IADD3 R5, R3.reuse, 0x40, RZ ;  /* 0x0000004003057810 */ /* 0x048fe40007ffe0ff */
        /* <DEDUP_REMOVED lines=9> */
[--C-:B----4-:R-:W-:Y:S01]  /*dcd0*/  @!P3 IMAD.WIDE R12, R7, 0x4, R10.reuse ;  /* 0x00000004070cb825 */ /* 0x110fe200078e020a */
        /* <DEDUP_REMOVED lines=9> */
[--C-:B-----5:R-:W-:Y:S01]  /*dd70*/  @!P1 IMAD.WIDE R14, R5, 0x4, R10.reuse ;  /* 0x00000004050e9825 */ /* 0x120fe200078e020a */
        /* <DEDUP_REMOVED lines=95> */
[C---:B--2---:R-:W-:Y:S02]  /*e370*/  IADD3 R7, R3.reuse, 0xd8, RZ ;  /* 0x000000d803077810 */ /* 0x044fe40007ffe0ff */
[----:B------:R-:W-:Y:S02]  /*e380*/  IADD3 R6, R3, 0xe0, RZ ;  /* 0x000000e003067810 */ /* 0x000fe40007ffe0ff */
[----:B------:R1:W-:Y:S01]  /*e390*/  @!P6 ST.E.64 [R12.64], R102 ;  /* 0x000000660c00e985 */ /* 0x0003e2000c101b0c */
[----:B------:R-:W-:Y:S01]  /*e3a0*/  ISETP.GE.AND P3, PT, R7, c[0x0][0x3c8], PT ;  /* 0x0000f20007007a0c */ /* 0x000fe20003f66270 */
[----:B----4-:R-:W-:Y:S01]  /*e3b0*/  @!P5 IMAD.WIDE R14, R0, 0x4, R10 ;  /* 0x00000004000ed825 */ /* 0x010fe200078e020a */
[----:B------:R-:W-:Y:S02]  /*e3c0*/  ISETP.GE.AND P2, PT, R6, c[0x0][0x3c8], PT ;  /* 0x0000f20006007a0c */ /* 0x000fe40003f46270 */
[----:B-----5:R-:W-:-:S02]  /*e3d0*/  IADD3 R5, R3, 0xe8, RZ ;  /* 0x000000e803057810 */ /* 0x020fc40007ffe0ff */
[----:B------:R-:W-:Y:S01]  /*e3e0*/  IADD3 R4, R3, 0xf0, RZ ;  /* 0x000000f003047810 */ /* 0x000fe20007ffe0ff */
[----:B------:R2:W-:Y:S01]  /*e3f0*/  @!P5 ST.E.64 [R14.64], R106 ;  /* 0x0000006a0e00d985 */ /* 0x0005e2000c101b0c */
[----:B------:R-:W-:Y:S02]  /*e400*/  ISETP.GE.AND P1, PT, R5, c[0x0][0x3c8], PT ;  /* 0x0000f20005007a0c */ /* 0x000fe40003f26270 */
[----:B------:R-:W-:Y:S02]  /*e410*/  ISETP.GE.AND P0, PT, R4, c[0x0][0x3c8], PT ;  /* 0x0000f20004007a0c */ /* 0x000fe40003f06270 */
[----:B------:R-:W-:Y:S02]  /*e420*/  @!P4 LEA.HI R8, R8, R8, RZ, 0x1 ;  /* 0x000000080808c211 */ /* 0x000fe400078f08ff */
[----:B------:R-:W-:Y:S02]  /*e430*/  @!P3 LEA.HI R7, R7, R7, RZ, 0x1 ;  /* 0x000000070707b211 */ /* 0x000fe400078f08ff */
[----:B------:R-:W-:-:S02]  /*e440*/  @!P2 LEA.HI R6, R6, R6, RZ, 0x1 ;  /* 0x000000060606a211 */ /* 0x000fc400078f08ff */
[----:B------:R-:W-:Y:S02]  /*e450*/  @!P4 LOP3.LUT R8, R8, 0xfffffffe, RZ, 0xc0, !PT ;  /* 0xfffffffe0808c812 */ /* 0x000fe400078ec0ff */
[----:B------:R-:W-:Y:S02]  /*e460*/  @!P3 LOP3.LUT R7, R7, 0xfffffffe, RZ, 0xc0, !PT ;  /* 0xfffffffe0707b812 */ /* 0x000fe400078ec0ff */
[----:B------:R-:W-:Y:S01]  /*e470*/  @!P1 LEA.HI R5, R5, R5, RZ, 0x1 ;  /* 0x0000000505059211 */ /* 0x000fe200078f08ff */
[--C-:B------:R-:W-:Y:S01]  /*e480*/  @!P4 IMAD.WIDE R8, R8, 0x4, R10.reuse ;  /* 0x000000040808c825 */ /* 0x100fe200078e020a */
[----:B------:R-:W-:Y:S02]  /*e490*/  @!P0 LEA.HI R4, R4, R4, RZ, 0x1 ;  /* 0x0000000404048211 */ /* 0x000fe400078f08ff */
[----:B------:R-:W-:Y:S02]  /*e4a0*/  @!P2 LOP3.LUT R6, R6, 0xfffffffe, RZ, 0xc0, !PT ;  /* 0xfffffffe0606a812 */ /* 0x000fe400078ec0ff */
[----:B------:R-:W-:Y:S01]  /*e4b0*/  @!P1 LOP3.LUT R5, R5, 0xfffffffe, RZ, 0xc0, !PT ;  /* 0xfffffffe05059812 */ /* 0x000fe200078ec0ff */
[--C-:B-1----:R-:W-:Y:S01]  /*e4c0*/  @!P3 IMAD.WIDE R12, R7, 0x4, R10.reuse ;  /* 0x00000004070cb825 */ /* 0x102fe200078e020a */
[----:B------:R-:W-:Y:S01]  /*e4d0*/  @!P0 LOP3.LUT R4, R4, 0xfffffffe, RZ, 0xc0, !PT ;  /* 0xfffffffe04048812 */ /* 0x000fe200078ec0ff */
[----:B------:R1:W-:Y:S01]  /*e4e0*/  @!P4 ST.E.64 [R8.64], R110 ;  /* 0x0000006e0800c985 */ /* 0x0003e2000c101b0c */
[----:B------:R-:W-:Y:S01]  /*e4f0*/  IADD3 R0, R3, 0xf8, RZ ;  /* 0x000000f803007810 */ /* 0x000fe20007ffe0ff */
[----:B------:R-:W-:-:S02]  /*e500*/  @!P2 IMAD.WIDE R6, R6, 0x4, R10 ;  /* 0x000000040606a825 */ /* 0x000fc400078e020a */
[----:B------:R1:W-:Y:S02]  /*e510*/  @!P3 ST.E.64 [R12.64], R114 ;  /* 0x000000720c00b985 */ /* 0x0003e4000c101b0c */
[--C-:B--2---:R-:W-:Y:S02]  /*e520*/  @!P1 IMAD.WIDE R14, R5, 0x4, R10.reuse ;  /* 0x00000004050e9825 */ /* 0x104fe400078e020a */
[----:B------:R1:W-:Y:S02]  /*e530*/  @!P2 ST.E.64 [R6.64], R118 ;  /* 0x000000760600a985 */ /* 0x0003e4000c101b0c */
[----:B------:R-:W-:Y:S02]  /*e540*/  @!P0 IMAD.WIDE R4, R4, 0x4, R10 ;  /* 0x0000000404048825 */ /* 0x000fe400078e020a */
        /* <DEDUP_REMOVED lines=9> */
.L_x_1547:
        /* <DEDUP_REMOVED lines=16> */
[----:B--2---:R-:W-:Y:S01]  /*e6e0*/  UIMAD.WIDE.U32 UR8, UR11, UR4, URZ ;  /* 0x000000040b0872a5 */ /* 0x004fe2000f8e003f */
        /* <DEDUP_REMOVED lines=33> */
.L_x_1550:
        /* <DEDUP_REMOVED lines=16> */
.L_x_6492:


//--------------------- .text._ZN7cutlass13device_kernelIN5flash19enable_sm80_to_sm89INS1_16FlashAttnFwdSm80INS1_25CollectiveMainloopFwdSm80ILi8ELi1ELb0EN4cute5tupleIJNS5_1CILi128EEENS7_ILi64EEENS7_ILi256EEEEEELi256ENS_6half_tEfNS_4arch4Sm80ELb0ELb0ELb1ELb1ELb1ELb0ELb1ELb1EEENS1_21CollectiveEpilogueFwdINS6_IJS8_SA_S9_EEENS6_IJNS7_ILi1EEESI_SI_EEESC_SE_Li256ELb1ELb1ELb1ELb0EEENS1_36VarlenDynamicPersistentTileSchedulerILi128ELi64ELi256ELi256ELb1ELb1ELb0ELb0ELb1ELb1EEEEEEEEEvNT_6ParamsE --------------------------
	.section	.text._ZN7cutlass13device_kernelIN5flash19enable_sm80_to_sm89INS1_16FlashAttnFwdSm80INS1_25CollectiveMainloopFwdSm80ILi8ELi1ELb0EN4cute5tupleIJNS5_1CILi128EEENS7_ILi64EEENS7_ILi256EEEEEELi256ENS_6half_tEfNS_4arch4Sm80ELb0ELb0ELb1ELb1ELb1ELb0ELb1ELb1EEENS1_21CollectiveEpilogueFwdINS6_IJS8_SA_S9_EEENS6_IJNS7_ILi1EEESI_SI_EEESC_SE_Li256ELb1ELb1ELb1ELb0EEENS1_36VarlenDynamicPersistentTileSchedulerILi128ELi64ELi256ELi256ELb1ELb1ELb0ELb0ELb1ELb1EEEEEEEEEvNT_6ParamsE,"ax",@progbits
	.sectioninfo	@"SHI_REGISTERS=255"
	.align	128
.text._ZN7cutlass13device_kernelIN5flash19enable_sm80_to_sm89INS1_16FlashAttnFwdSm80INS1_25CollectiveMainloopFwdSm80ILi8ELi1ELb0EN4cute5tupleIJNS5_1CILi128EEENS7_ILi64EEENS7_ILi256EEEEEELi256ENS_6half_tEfNS_4arch4Sm80ELb0ELb0ELb1ELb1ELb1ELb0ELb1ELb1EEENS1_21CollectiveEpilogueFwdINS6_IJS8_SA_S9_EEENS6_IJNS7_ILi1EEESI_SI_EEESC_SE_Li256ELb1ELb1ELb1ELb0EEENS1_36VarlenDynamicPersistentTileSchedulerILi128ELi64ELi256ELi256ELb1ELb1ELb0ELb0ELb1ELb1EEEEEEEEEvNT_6ParamsE:
        .type           _ZN7cutlass13device_kernelIN5flash19enable_sm80_to_sm89INS1_16FlashAttnFwdSm80INS1_25CollectiveMainloopFwdSm80ILi8ELi1ELb0EN4cute5tupleIJNS5_1CILi128EEENS7_ILi64EEENS7_ILi256EEEEEELi256ENS_6half_tEfNS_4arch4Sm80ELb0ELb0ELb1ELb1ELb1ELb0ELb1ELb1EEENS1_21CollectiveEpilogueFwdINS6_IJS8_SA_S9_EEENS6_IJNS7_ILi1EEESI_SI_EEESC_SE_Li256ELb1ELb1ELb1ELb0EEENS1_36VarlenDynamicPersistentTileSchedulerILi128ELi64ELi256ELi256ELb1ELb1ELb0ELb0ELb1ELb1EEEEEEEEEvNT_6ParamsE,@function
        .size           _ZN7cutlass13device_kernelIN5flash19enable_sm80_to_sm89INS1_16FlashAttnFwdSm80INS1_25CollectiveMainloopFwdSm80ILi8ELi1ELb0EN4cute5tupleIJNS5_1CILi128EEENS7_ILi64EEENS7_ILi256EEEEEELi256ENS_6half_tEfNS_4arch4Sm80ELb0ELb0ELb1ELb1ELb1ELb0ELb1ELb1EEENS1_21CollectiveEpilogueFwdINS6_IJS8_SA_S9_EEENS6_IJNS7_ILi1EEESI_SI_EEESC_SE_Li256ELb1ELb1ELb1ELb0EEENS1_36VarlenDynamicPersistentTileSchedulerILi128ELi64ELi256ELi256ELb1ELb1ELb0ELb0ELb1ELb1EEEEEEEEEvNT_6ParamsE,(.L_x_6493 - _ZN7cutlass13device_kernelIN5flash19enable_sm80_to_sm89INS1_16FlashAttnFwdSm80INS1_25CollectiveMainloopFwdSm80ILi8ELi1ELb0EN4cute5tupleIJNS5_1CILi128EEENS7_ILi64EEENS7_ILi256EEEEEELi256ENS_6half_tEfNS_4arch4Sm80ELb0ELb0ELb1ELb1ELb1ELb0ELb1ELb1EEENS1_21CollectiveEpilogueFwdINS6_IJS8_SA_S9_EEENS6_IJNS7_ILi1EEESI_SI_EEESC_SE_Li256ELb1ELb1ELb1ELb0EEENS1_36VarlenDynamicPersistentTileSchedulerILi128ELi64ELi256ELi256ELb1ELb1ELb0ELb0ELb1ELb1EEEEEEEEEvNT_6ParamsE)
        .other          _ZN7cutlass13device_kernelIN5flash19enable_sm80_to_sm89INS1_16FlashAttnFwdSm80INS1_25CollectiveMainloopFwdSm80ILi8ELi1ELb0EN4cute5tupleIJNS5_1CILi128EEENS7_ILi64EEENS7_ILi256EEEEEELi256ENS_6half_tEfNS_4arch4Sm80ELb0ELb0ELb1ELb1ELb1ELb0ELb1ELb1EEENS1_21CollectiveEpilogueFwdINS6_IJS8_SA_S9_EEENS6_IJNS7_ILi1EEESI_SI_EEESC_SE_Li256ELb1ELb1ELb1ELb0EEENS1_36VarlenDynamicPersistentTileSchedulerILi128ELi64ELi256ELi256ELb1ELb1ELb0ELb0ELb1ELb1EEEEEEEEEvNT_6ParamsE,@"STO_CUDA_ENTRY STV_DEFAULT"
_ZN7cutlass13device_kernelIN5flash19enable_sm80_to_sm89INS1_16FlashAttnFwdSm80INS1_25CollectiveMainloopFwdSm80ILi8ELi1ELb0EN4cute5tupleIJNS5_1CILi128EEENS7_ILi64EEENS7_ILi256EEEEEELi256ENS_6half_tEfNS_4arch4Sm80ELb0ELb0ELb1ELb1ELb1ELb0ELb1ELb1EEENS1_21CollectiveEpilogueFwdINS6_IJS8_SA_S9_EEENS6_IJNS7_ILi1EEESI_SI_EEESC_SE_Li256ELb1ELb1ELb1ELb0EEENS1_36VarlenDynamicPersistentTileSchedulerILi128ELi64ELi256ELi256ELb1ELb1ELb0ELb0ELb1ELb1EEEEEEEEEvNT_6ParamsE:
        /* <DEDUP_REMOVED lines=10> */
[----:B-1----:R1:W-:Y:S04]  /*00a0*/  @P0 STL.64 [R1], R4 ;  /* 0x0000000401000387 */ /* 0x0023e80000100a00 */
        /* <DEDUP_REMOVED lines=43> */
.L_x_1556:
        /* <DEDUP_REMOVED lines=17> */
.L_x_1654:
        /* <DEDUP_REMOVED lines=16> */
.L_x_1655:
[----:B--2---:R-:W-:-:S05]  /*0570*/  IMAD R0, R0, c[0x0][0x538], RZ ;  /* 0x00014e0000007a24 */ /* 0x004fca00078e02ff */
[----:B------:R-:W-:-:S04]  /*0580*/  IADD3 R6, R0, R6, RZ ;  /* 0x0000000600067210 */ /* 0x000fc80007ffe0ff */
[----:B------:R-:W-:-:S13]  /*0590*/  ISETP.GT.AND P0, PT, R6, UR4, PT ;  /* 0x0000000406007c0c */ /* 0x000fda000bf04270 */
[----:B-1----:R-:W-:Y:S05]  /*05a0*/  @!P0 BRA `(.L_x_1556) ;  /* 0xfffffdb000008947 */ /* 0x002fea000383ffff */
.L_x_1552:
[----:B------:R-:W-:-:S05]  /*05b0*/  IADD3 R12, -R0, R6, RZ ;  /* 0x00000006000c7210 */ /* 0x000fca0007ffe1ff */
[----:B------:R-:W-:-:S05]  /*05c0*/  IMAD R0, R4, c[0x0][0x538], R12 ;  /* 0x00014e0004007a24 */ /* 0x000fca00078e020c */
[----:B------:R-:W-:Y:S01]  /*05d0*/  ISETP.GT.AND P0, PT, R0, UR4, PT ;  /* 0x0000000400007c0c */ /* 0x000fe2000bf04270 */
[----:B------:R-:W-:-:S12]  /*05e0*/  BRA.DIV ~URZ, `(.L_x_1557) ;  /* 0x0000fe327f007947 */ /* 0x000fd8000b800000 */
[----:B------:R-:W-:-:S04]  /*05f0*/  VOTE.ANY R0, PT, !P0 ;  /* 0x0000000000007806 */ /* 0x000fc800040e0100 */
.L_x_1656:
[----:B------:R1:W2:Y:S01]  /*0600*/  POPC R13, R0 ;  /* 0x00000000000d7309 */ /* 0x0002a20000000000 */
[----:B------:R-:W-:Y:S05]  /*0610*/  BRA.DIV ~URZ, `(.L_x_1558) ;  /* 0x0000fe427f007947 */ /* 0x000fea000b800000 */
[----:B--2---:R2:W3:Y:S01]  /*0620*/  SHFL.IDX PT, R11, R8, R13, 0x1f ;  /* 0x00001f0d080b7589 */ /* 0x0044e200000e0000 */
[----:B------:R-:W-:-:S03]  /*0630*/  MOV R6, RZ ;  /* 0x000000ff00067202 */ /* 0x000fc60000000f00 */
[----:B------:R2:W4:Y:S04]  /*0640*/  SHFL.IDX PT, R10, R7, R13, 0x1f ;  /* 0x00001f0d070a7589 */ /* 0x00052800000e0000 */
.L_x_1657:
[----:B------:R-:W-:Y:S01]  /*0650*/  ISETP.NE.AND P0, PT, R0, RZ, PT ;  /* 0x000000ff0000720c */ /* 0x000fe20003f05270 */
[----:B------:R-:W-:-:S12]  /*0660*/  BSSY B0, `(.L_x_1559) ;  /* 0x0000005000007945 */ /* 0x000fd80003800000 */
[----:B------:R-:W-:Y:S05]  /*0670*/  @!P0 BRA `(.L_x_1560) ;  /* 0x0000003000008947 */ /* 0x000fea0003800000 */
[----:B------:R-:W-:Y:S01]  /*0680*/  IADD3 R31, R13, -0x1, RZ ;  /* 0xffffffff0d1f7810 */ /* 0x000fe20007ffe0ff */
[----:B------:R-:W-:Y:S05]  /*0690*/  BRA.DIV ~URZ, `(.L_x_1561) ;  /* 0x0000fea27f007947 */ /* 0x000fea000b800000 */
[----:B------:R1:W2:Y:S02]  /*06a0*/  SHFL.IDX PT, R6, R4, R31, 0x1f ;  /* 0x00001f1f04067589 */ /* 0x0002a400000e0000 */
.L_x_1560:
[----:B------:R-:W-:Y:S05]  /*06b0*/  BSYNC B0 ;  /* 0x0000000000007941 */ /* 0x000fea0003800000 */
.L_x_1559:
[----:B-1-3--:R-:W-:Y:S01]  /*06c0*/  IABS R0, R11 ;  /* 0x0000000b00007213 */ /* 0x00afe20000000000 */
[----:B--2---:R-:W-:-:S04]  /*06d0*/  IMAD R4, R6, c[0x0][0x538], R12 ;  /* 0x00014e0006047a24 */ /* 0x004fc800078e020c */
[----:B------:R-:W-:Y:S01]  /*06e0*/  IMAD.MOV.U32 R5, RZ, RZ, R0 ;  /* 0x000000ffff057224 */ /* 0x000fe200078e0000 */
[----:B----4-:R-:W-:Y:S01]  /*06f0*/  IABS R0, R10 ;  /* 0x0000000a00007213 */ /* 0x010fe20000000000 */
[----:B------:R1:W-:Y:S01]  /*0700*/  STL [R1], R4 ;  /* 0x0000000401007387 */ /* 0x0003e20000100800 */
        /* <DEDUP_REMOVED lines=64> */
.L_x_1553:
[----:B------:R-:W-:Y:S01]  /*0b10*/  MOV R0, UR4 ;  /* 0x0000000400007c02 */ /* 0x000fe20008000f00 */
[----:B------:R-:W-:Y:S04]  /*0b20*/  STL [R1+0x4], RZ ;  /* 0x000004ff01007387 */ /* 0x000fe80000100800 */
[----:B------:R1:W-:Y:S04]  /*0b30*/  STL [R1], R0 ;  /* 0x0000000001007387 */ /* 0x0003e80000100800 */
[----:B------:R2:W-:Y:S01]  /*0b40*/  STL [R1+0x8], RZ ;  /* 0x000008ff01007387 */ /* 0x0005e20000100800 */
[----:B-1----:R-:W-:-:S05]  /*0b50*/  MOV R0, c[0x0][0x53c] ;  /* 0x00014f0000007a02 */ /* 0x002fca0000000f00 */
[----:B------:R2:W-:Y:S02]  /*0b60*/  STL [R1+0xc], R0 ;  /* 0x00000c0001007387 */ /* 0x0005e40000100800 */
.L_x_1562:
[----:B-1----:R-:W3:Y:S04]  /*0b70*/  LDL R4, [R1] ;  /* 0x0000000001047983 */ /* 0x002ee80000100800 */
[----:B------:R-:W3:Y:S04]  /*0b80*/  LDL R5, [R1+0x4] ;  /* 0x0000040001057983 */ /* 0x000ee80000100800 */
[----:B------:R-:W3:Y:S04]  /*0b90*/  LDL R6, [R1+0x8] ;  /* 0x0000080001067983 */ /* 0x000ee80000100800 */
[----:B------:R-:W3:Y:S01]  /*0ba0*/  LDL R7, [R1+0xc] ;  /* 0x00000c0001077983 */ /* 0x000ee20000100800 */
[----:B------:R-:W-:Y:S01]  /*0bb0*/  ISETP.NE.AND P0, PT, R14, RZ, PT ;  /* 0x000000ff0e00720c */ /* 0x000fe20003f05270 */
[----:B------:R-:W-:-:S12]  /*0bc0*/  WARPSYNC 0xffffffff ;  /* 0xffffffff00007948 */ /* 0x000fd80003800000 */
[----:B---3--:R1:W-:Y:S04]  /*0bd0*/  @!P0 STS.128 [0x20100], R4 ;  /* 0x02010004ff008388 */ /* 0x0083e80000000c00 */
[----:B------:R-:W-:Y:S06]  /*0be0*/  BAR.ARV 0x5, 0x100 ;  /* 0x0144000000007b1d */ /* 0x000fec0000002000 */
.L_x_1551:
[----:B--2---:R-:W2:Y:S02]  /*0bf0*/  LDL R0, [R1+0xc] ;  /* 0x00000c0001007983 */ /* 0x004ea40000100800 */
[----:B--2---:R-:W-:-:S13]  /*0c00*/  ISETP.GE.AND P0, PT, R0, c[0x0][0x53c], PT ;  /* 0x00014f0000007a0c */ /* 0x004fda0003f06270 */
[----:B------:R-:W-:Y:S05]  /*0c10*/  @P0 EXIT ;  /* 0x000000000000094d */ /* 0x000fea0003800000 */
[----:B------:R-:W2:Y:S01]  /*0c20*/  S2R R17, SR_TID.X ;  /* 0x0000000000117919 */ /* 0x000ea20000002100 */
[----:B------:R-:W-:Y:S02]  /*0c30*/  ULDC UR5, c[0x0][0x2ac] ;  /* 0x0000ab0000057ab9 */ /* 0x000fe40000000800 */
[----:B------:R-:W-:Y:S02]  /*0c40*/  ULDC UR4, c[0x0][0x1d0] ;  /* 0x0000740000047ab9 */ /* 0x000fe40000000800 */
[----:B------:R-:W-:Y:S01]  /*0c50*/  UIMAD UR5, UR5, UR4, URZ ;  /* 0x00000004050572a4 */ /* 0x000fe2000f8e023f */
[----:B--2---:R-:W-:-:S04]  /*0c60*/  SHF.R.S32.HI R9, RZ, 0x1f, R17 ;  /* 0x0000001fff097819 */ /* 0x004fc80000011411 */
[CC--:B------:R-:W-:Y:S02]  /*0c70*/  LEA.HI R2, R9.reuse, R17.reuse, RZ, 0x4 ;  /* 0x0000001109027211 */ /* 0x0c0fe400078f20ff */
[CC--:B------:R-:W-:Y:S02]  /*0c80*/  LEA.HI R15, R9.reuse, R17.reuse, RZ, 0x3 ;  /* 0x00000011090f7211 */ /* 0x0c0fe400078f18ff */
[----:B------:R-:W-:Y:S02]  /*0c90*/  SHF.R.S32.HI R3, RZ, 0x4, R2 ;  /* 0x00000004ff037819 */ /* 0x000fe40000011402 */
[----:B------:R-:W-:Y:S02]  /*0ca0*/  LEA.HI R13, R9, R17, RZ, 0x2 ;  /* 0x00000011090d7211 */ /* 0x000fe400078f10ff */
[----:B------:R-:W-:Y:S02]  /*0cb0*/  LEA.HI R0, R2, R3, RZ, 0x1 ;  /* 0x0000000302007211 */ /* 0x000fe400078f08ff */
[----:B------:R-:W-:-:S02]  /*0cc0*/  SHF.R.S32.HI R241, RZ, 0x3, R15 ;  /* 0x00000003fff17819 */ /* 0x000fc4000001140f */
[----:B------:R-:W-:Y:S02]  /*0cd0*/  LOP3.LUT R0, R0, 0xfffffffe, RZ, 0xc0, !PT ;  /* 0xfffffffe00007812 */ /* 0x000fe400078ec0ff */
[--C-:B------:R-:W-:Y:S02]  /*0ce0*/  SHF.R.S32.HI R8, RZ, 0x2, R13.reuse ;  /* 0x00000002ff087819 */ /* 0x100fe4000001140d */
[----:B-1----:R-:W-:Y:S01]  /*0cf0*/  LOP3.LUT R4, R15, 0xfffffff8, RZ, 0xc0, !PT ;  /* 0xfffffff80f047812 */ /* 0x002fe200078ec0ff */
[----:B------:R-:W-:Y:S01]  /*0d00*/  IMAD.IADD R14, R3, 0x1, -R0 ;  /* 0x00000001030e7824 */ /* 0x000fe200078e0a00 */
[----:B------:R-:W-:Y:S01]  /*0d10*/  LOP3.LUT R0, R2, 0xfffffff0, RZ, 0xc0, !PT ;  /* 0xfffffff002007812 */ /* 0x000fe200078ec0ff */
[----:B------:R-:W-:Y:S01]  /*0d20*/  IMAD.SHL.U32 R3, R241, 0x40, RZ ;  /* 0x00000040f1037824 */ /* 0x000fe200078e00ff */
[----:B------:R-:W-:Y:S01]  /*0d30*/  SHF.R.S32.HI R2, RZ, 0x1f, R13 ;  /* 0x0000001fff027819 */ /* 0x000fe2000001140d */
[----:B------:R-:W-:Y:S01]  /*0d40*/  IMAD.IADD R236, R17, 0x1, -R4 ;  /* 0x0000000111ec7824 */ /* 0x000fe200078e0a04 */
[-C--:B------:R-:W-:Y:S01]  /*0d50*/  LEA.HI R7, R9, R17.reuse, RZ, 0x5 ;  /* 0x0000001109077211 */ /* 0x080fe200078f28ff */
[----:B------:R-:W-:Y:S01]  /*0d60*/  IMAD.IADD R0, R17, 0x1, -R0 ;  /* 0x0000000111007824 */ /* 0x000fe200078e0a00 */
[----:B------:R-:W-:Y:S01]  /*0d70*/  LEA.HI R2, R2, R8, RZ, 0x3 ;  /* 0x0000000802027211 */ /* 0x000fe200078f18ff */
[----:B------:R-:W-:Y:S01]  /*0d80*/  IMAD.SHL.U32 R232, R236, 0x8, RZ ;  /* 0x00000008ece87824 */ /* 0x000fe200078e00ff */
[----:B------:R-:W-:-:S02]  /*0d90*/  LEA.HI R9, R9, R17, RZ, 0x6 ;  /* 0x0000001109097211 */ /* 0x000fc400078f30ff */
[----:B------:R-:W-:Y:S02]  /*0da0*/  SHF.R.S32.HI R5, RZ, 0x1f, R0 ;  /* 0x0000001fff057819 */ /* 0x000fe40000011400 */
[----:B------:R-:W-:Y:S01]  /*0db0*/  LOP3.LUT R4, R2, 0xfffffff8, RZ, 0xc0, !PT ;  /* 0xfffffff802047812 */ /* 0x000fe200078ec0ff */
[----:B------:R-:W-:Y:S01]  /*0dc0*/  IMAD.SHL.U32 R9, R9, 0x8, RZ ;  /* 0x0000000809097824 */ /* 0x000fe200078e00ff */
[----:B------:R-:W-:Y:S02]  /*0dd0*/  LEA.HI R10, R5, R0, RZ, 0x3 ;  /* 0x00000000050a7211 */ /* 0x000fe400078f18ff */
[----:B------:R-:W-:Y:S01]  /*0de0*/  LOP3.LUT R2, R3, 0x1c0, RZ, 0xc0, !PT ;  /* 0x000001c003027812 */ /* 0x000fe200078ec0ff */
[----:B------:R-:W-:Y:S01]  /*0df0*/  IMAD.IADD R8, R8, 0x1, -R4 ;  /* 0x0000000108087824 */ /* 0x000fe200078e0a04 */
[----:B------:R-:W-:Y:S02]  /*0e00*/  LOP3.LUT R3, R10, 0xfffffff8, RZ, 0xc0, !PT ;  /* 0xfffffff80a037812 */ /* 0x000fe400078ec0ff */
[----:B------:R-:W-:-:S02]  /*0e10*/  SHF.R.U32.HI R4, RZ, 0x3, R2 ;  /* 0x00000003ff047819 */ /* 0x000fc40000011602 */
[----:B------:R-:W-:Y:S01]  /*0e20*/  LOP3.LUT R2, R2, 0x38, R232, 0xf8, !PT ;  /* 0x0000003802027812 */ /* 0x000fe200078ef8e8 */
[----:B------:R-:W-:Y:S01]  /*0e30*/  IMAD.IADD R5, R0, 0x1, -R3 ;  /* 0x0000000100057824 */ /* 0x000fe200078e0a03 */
[----:B------:R-:W-:Y:S02]  /*0e40*/  LOP3.LUT R0, R7, 0xffffffe0, RZ, 0xc0, !PT ;  /* 0xffffffe007007812 */ /* 0x000fe400078ec0ff */
[----:B------:R-:W-:Y:S02]  /*0e50*/  LOP3.LUT R11, R2, R4, RZ, 0x3c, !PT ;  /* 0x00000004020b7212 */ /* 0x000fe400078e3cff */
[--C-:B------:R-:W-:Y:S01]  /*0e60*/  SHF.R.S32.HI R4, RZ, 0x5, R7.reuse ;  /* 0x00000005ff047819 */ /* 0x100fe20000011407 */
[----:B------:R-:W-:Y:S01]  /*0e70*/  IMAD.IADD R16, R17, 0x1, -R0 ;  /* 0x0000000111107824 */ /* 0x000fe200078e0a00 */
[----:B------:R-:W-:Y:S01]  /*0e80*/  SHF.R.S32.HI R2, RZ, 0x1f, R7 ;  /* 0x0000001fff027819 */ /* 0x000fe20000011407 */
[----:B------:R-:W-:Y:S01]  /*0e90*/  IMAD.SHL.U32 R0, R236, 0x40, RZ ;  /* 0x00000040ec007824 */ /* 0x000fe200078e00ff */
[----:B------:R-:W-:-:S02]  /*0ea0*/  LOP3.LUT R6, R8, 0x1, RZ, 0xc0, !PT ;  /* 0x0000000108067812 */ /* 0x000fc400078ec0ff */
[----:B------:R-:W-:Y:S02]  /*0eb0*/  LEA.HI R2, R2, R4, RZ, 0x3 ;  /* 0x0000000402027211 */ /* 0x000fe400078f18ff */
[----:B------:R-:W-:Y:S02]  /*0ec0*/  SHF.R.S32.HI R12, RZ, 0x1f, R16 ;  /* 0x0000001fff0c7819 */ /* 0x000fe40000011410 */
[----:B------:R-:W-:Y:S02]  /*0ed0*/  LOP3.LUT R0, R0, 0x1c0, RZ, 0xc0, !PT ;  /* 0x000001c000007812 */ /* 0x000fe400078ec0ff */
[----:B------:R-:W-:Y:S02]  /*0ee0*/  LOP3.LUT R2, R2, 0xffffff8, RZ, 0xc0, !PT ;  /* 0x0ffffff802027812 */ /* 0x000fe400078ec0ff */
[----:B------:R-:W-:Y:S02]  /*0ef0*/  ISETP.NE.U32.AND P0, PT, R6, 0x1, PT ;  /* 0x000000010600780c */ /* 0x000fe40003f05070 */
[----:B------:R-:W-:Y:S01]  /*0f00*/  LEA.HI R12, R12, R16, RZ, 0x2 ;  /* 0x000000100c0c7211 */ /* 0x000fe200078f10ff */
[----:B------:R-:W-:Y:S01]  /*0f10*/  IMAD.IADD R3, R4, 0x1, -R2 ;  /* 0x0000000104037824 */ /* 0x000fe200078e0a02 */
[----:B------:R-:W-:-:S02]  /*0f20*/  LOP3.LUT R7, R0, 0x8, R15, 0xf8, !PT ;  /* 0x0000000800077812 */ /* 0x000fc400078ef80f */
[----:B------:R-:W-:Y:S02]  /*0f30*/  SHF.R.U32.HI R6, RZ, 0x3, R0 ;  /* 0x00000003ff067819 */ /* 0x000fe40000011600 */
[----:B------:R-:W-:Y:S02]  /*0f40*/  LOP3.LUT R0, R13, 0xfffffffc, RZ, 0xc0, !PT ;  /* 0xfffffffc0d007812 */ /* 0x000fe400078ec0ff */
[----:B------:R-:W-:Y:S02]  /*0f50*/  SHF.R.S32.HI R2, RZ, 0x2, R12 ;  /* 0x00000002ff027819 */ /* 0x000fe4000001140c */
[----:B------:R-:W-:Y:S01]  /*0f60*/  LOP3.LUT R13, R7, R6, RZ, 0x3c, !PT ;  /* 0x00000006070d7212 */ /* 0x000fe200078e3cff */
[----:B------:R-:W-:Y:S01]  /*0f70*/  IMAD.IADD R0, R17, 0x1, -R0 ;  /* 0x0000000111007824 */ /* 0x000fe200078e0a00 */
[----:B------:R-:W-:Y:S01]  /*0f80*/  LOP3.LUT P4, RZ, R5, 0x2, RZ, 0xc0, !PT ;  /* 0x0000000205ff7812 */ /* 0x000fe2000788c0ff */
[----:B------:R-:W-:Y:S01]  /*0f90*/  IMAD R15, R3, 0x10, R2 ;  /* 0x00000010030f7824 */ /* 0x000fe200078e0202 */
[C---:B------:R-:W-:Y:S01]  /*0fa0*/  LOP3.LUT P3, RZ, R5.reuse, 0x4, RZ, 0xc0, !PT ;  /* 0x0000000405ff7812 */ /* 0x040fe2000786c0ff */
[----:B------:R-:W-:Y:S01]  /*0fb0*/  IMAD.SHL.U32 R2, R5, 0x40, RZ ;  /* 0x0000004005027824 */ /* 0x000fe200078e00ff */
[----:B------:R-:W-:Y:S01]  /*0fc0*/  LEA.HI R3, R0, R0, RZ, 0x1 ;  /* 0x0000000000037211 */ /* 0x000fe200078f08ff */
[----:B------:R-:W-:Y:S01]  /*0fd0*/  IMAD.SHL.U32 R7, R4, 0x400, RZ ;  /* 0x0000040004077824 */ /* 0x000fe200078e00ff */
[C---:B------:R-:W-:Y:S01]  /*0fe0*/  R2P PR, R8.reuse, 0x6 ;  /* 0x0000000608007804 */ /* 0x040fe20000000000 */
[----:B------:R-:W-:Y:S01]  /*0ff0*/  IMAD.SHL.U32 R4, R8, 0x40, RZ ;  /* 0x0000004008047824 */ /* 0x000fe200078e00ff */
[----:B------:R-:W-:Y:S01]  /*1000*/  LOP3.LUT R2, R2, 0x1c0, RZ, 0xc0, !PT ;  /* 0x000001c002027812 */ /* 0x000fe200078ec0ff */
[----:B------:R-:W-:Y:S01]  /*1010*/  IMAD.SHL.U32 R6, R14, 0x8, RZ ;  /* 0x000000080e067824 */ /* 0x000fe200078e00ff */
[----:B------:R-:W-:Y:S01]  /*1020*/  LOP3.LUT R3, R3, 0x1ffffffe, RZ, 0xc0, !PT ;  /* 0x1ffffffe03037812 */ /* 0x000fe200078ec0ff */
[----:B------:R-:W-:Y:S01]  /*1030*/  IMAD.SHL.U32 R8, R10, 0x40, RZ ;  /* 0x000000400a087824 */ /* 0x000fe200078e00ff */
[----:B------:R-:W-:Y:S01]  /*1040*/  LOP3.LUT R4, R4, 0x1c0, RZ, 0xc0, !PT ;  /* 0x000001c004047812 */ /* 0x000fe200078ec0ff */
[----:B------:R-:W-:Y:S01]  /*1050*/  IMAD R5, R0, 0x2, R7 ;  /* 0x0000000200057824 */ /* 0x000fe200078e0207 */
[----:B------:R-:W-:Y:S01]  /*1060*/  LOP3.LUT R6, R2, 0x8, R6, 0xf8, !PT ;  /* 0x0000000802067812 */ /* 0x000fe200078ef806 */
[----:B------:R1:W-:Y:S01]  /*1070*/  STL [R1+0x148], R15 ;  /* 0x0001480f01007387 */ /* 0x0003e20000100800 */
[----:B------:R-:W-:Y:S01]  /*1080*/  LOP3.LUT R11, R11, 0x7ffffe00, R9, 0xf8, !PT ;  /* 0x7ffffe000b0b7812 */ /* 0x000fe200078ef809 */
[----:B------:R-:W-:Y:S01]  /*1090*/  IMAD.IADD R9, R0, 0x1, -R3 ;  /* 0x0000000100097824 */ /* 0x000fe200078e0a03 */
[----:B------:R-:W-:Y:S01]  /*10a0*/  SHF.R.U32.HI R2, RZ, 0x3, R2 ;  /* 0x00000003ff027819 */ /* 0x000fe20000011602 */
[----:B------:R-:W-:Y:S01]  /*10b0*/  IMAD R0, R14, 0x200, R13 ;  /* 0x000002000e007824 */ /* 0x000fe200078e020d */
[----:B------:R-:W-:Y:S01]  /*10c0*/  LEA.HI R3, R4, R4, RZ, 0x1d ;  /* 0x0000000404037211 */ /* 0x000fe200078fe8ff */
[----:B------:R-:W-:Y:S01]  /*10d0*/  IMAD R9, R9, 0x8, R15 ;  /* 0x0000000809097824 */ /* 0x000fe200078e020f */
[----:B------:R-:W-:Y:S01]  /*10e0*/  LOP3.LUT R2, R6, R2, RZ, 0x3c, !PT ;  /* 0x0000000206027212 */ /* 0x000fe200078e3cff */
[----:B------:R-:W-:Y:S01]  /*10f0*/  IMAD.MOV.U32 R10, RZ, RZ, 0x40 ;  /* 0x00000040ff0a7424 */ /* 0x000fe200078e00ff */
[----:B------:R-:W-:Y:S01]  /*1100*/  LOP3.LUT R4, R8, 0xfffffe00, RZ, 0xc0, !PT ;  /* 0xfffffe0008047812 */ /* 0x000fe200078ec0ff */
[----:B------:R-:W-:Y:S01]  /*1110*/  IMAD.IADD R8, R5, 0x1, R3 ;  /* 0x0000000105087824 */ /* 0x000fe200078e0203 */
[----:B------:R2:W-:Y:S01]  /*1120*/  STL [R1+0x14c], R9 ;  /* 0x00014c0901007387 */ /* 0x0005e20000100800 */
[----:B------:R-:W-:Y:S01]  /*1130*/  IADD3 R238, R232, 0x40, RZ ;  /* 0x00000040e8ee7810 */ /* 0x000fe20007ffe0ff */
[----:B------:R-:W-:Y:S01]  /*1140*/  IMAD.SHL.U32 R229, R11, 0x2, RZ ;  /* 0x000000020be57824 */ /* 0x000fe200078e00ff */
[CC--:B------:R-:W-:Y:S01]  /*1150*/  IADD3 R3, R2.reuse, R4.reuse, R7 ;  /* 0x0000000402037210 */ /* 0x0c0fe20007ffe007 */
[----:B------:R-:W-:Y:S01]  /*1160*/  IMAD.MOV.U32 R7, RZ, RZ, 0x20 ;  /* 0x00000020ff077424 */ /* 0x000fe200078e00ff */
[----:B------:R-:W-:-:S02]  /*1170*/  LOP3.LUT R4, R2, R4, RZ, 0xfc, !PT ;  /* 0x0000000402047212 */ /* 0x000fc400078efcff */
[----:B------:R-:W-:Y:S02]  /*1180*/  LOP3.LUT R2, R12, 0x7ffffffc, RZ, 0xc0, !PT ;  /* 0x7ffffffc0c027812 */ /* 0x000fe400078ec0ff */
[----:B------:R-:W-:Y:S02]  /*1190*/  IADD3 R239, R232, 0xc0, RZ ;  /* 0x000000c0e8ef7810 */ /* 0x000fe40007ffe0ff */
[----:B------:R-:W-:Y:S01]  /*11a0*/  SHF.R.S32.HI R12, RZ, 0x1f, R238 ;  /* 0x0000001fff0c7819 */ /* 0x000fe200000114ee */
[----:B------:R-:W-:Y:S01]  /*11b0*/  IMAD.IADD R2, R16, 0x1, -R2 ;  /* 0x0000000110027824 */ /* 0x000fe200078e0a02 */
[----:B------:R-:W-:Y:S02]  /*11c0*/  IADD3 R237, R232, 0x80, RZ ;  /* 0x00000080e8ed7810 */ /* 0x000fe40007ffe0ff */
[----:B------:R-:W-:Y:S01]  /*11d0*/  SHF.R.S32.HI R5, RZ, 0x1f, R232 ;  /* 0x0000001fff057819 */ /* 0x000fe200000114e8 */
[----:B------:R-:W-:Y:S01]  /*11e0*/  IMAD.SHL.U32 R41, R2, 0x2, RZ ;  /* 0x0000000202297824 */ /* 0x000fe200078e00ff */
[----:B------:R-:W-:-:S02]  /*11f0*/  SHF.R.S32.HI R6, RZ, 0x1f, R239 ;  /* 0x0000001fff067819 */ /* 0x000fc400000114ef */
[----:B------:R-:W-:Y:S02]  /*1200*/  LEA R135, R0, 0x8100, 0x1 ;  /* 0x0000810000877811 */ /* 0x000fe400078e08ff */
        /* <DEDUP_REMOVED lines=19> */
[----:B------:R3:W-:Y:S01]  /*1340*/  STL [R1+0xb8], R35 ;  /* 0x0000b82301007387 */ /* 0x0007e20000100800 */
        /* <DEDUP_REMOVED lines=18> */
[C---:B-1----:R-:W-:Y:S02]  /*1470*/  IADD3 R15, R41.reuse, 0xd0, RZ ;  /* 0x000000d0290f7810 */ /* 0x042fe40007ffe0ff */
[C---:B------:R-:W-:Y:S01]  /*1480*/  IADD3 R14, R41.reuse, 0xd8, RZ ;  /* 0x000000d8290e7810 */ /* 0x040fe20007ffe0ff */
[----:B------:R-:W-:Y:S01]  /*1490*/  STL [R1+0x9c], R28 ;  /* 0x00009c1c01007387 */ /* 0x000fe20000100800 */
[C---:B------:R-:W-:Y:S02]  /*14a0*/  IADD3 R13, R41.reuse, 0xe0, RZ ;  /* 0x000000e0290d7810 */ /* 0x040fe40007ffe0ff */
[C---:B------:R-:W-:Y:S01]  /*14b0*/  IADD3 R12, R41.reuse, 0xe8, RZ ;  /* 0x000000e8290c7810 */ /* 0x040fe20007ffe0ff */
[----:B------:R-:W-:Y:S01]  /*14c0*/  STL [R1+0x98], R27 ;  /* 0x0000981b01007387 */ /* 0x000fe20000100800 */
[----:B------:R-:W-:-:S02]  /*14d0*/  IADD3 R11, R41, 0xf0, RZ ;  /* 0x000000f0290b7810 */ /* 0x000fc40007ffe0ff */
[----:B--2---:R-:W-:Y:S01]  /*14e0*/  LEA R9, R8, 0x80, 0x1 ;  /* 0x0000008008097811 */ /* 0x004fe200078e08ff */
[----:B------:R1:W-:Y:S01]  /*14f0*/  STL [R1+0x94], R26 ;  /* 0x0000941a01007387 */ /* 0x0003e20000100800 */
[----:B------:R-:W-:Y:S02]  /*1500*/  SHF.R.S32.HI R8, RZ, 0x1f, R40 ;  /* 0x0000001fff087819 */ /* 0x000fe40000011428 */
[----:B------:R-:W-:Y:S01]  /*1510*/  SHF.R.S32.HI R5, RZ, 0x1f, R237 ;  /* 0x0000001fff057819 */ /* 0x000fe200000114ed */
[----:B------:R-:W-:Y:S01]  /*1520*/  STL [R1+0x90], R25 ;  /* 0x0000901901007387 */ /* 0x000fe20000100800 */
[C---:B------:R-:W-:Y:S02]  /*1530*/  SEL R6, R10.reuse, 0xffffffc0, !P2 ;  /* 0xffffffc00a067807 */ /* 0x040fe40005000000 */
[----:B------:R-:W-:Y:S01]  /*1540*/  SEL R0, R10, 0xffffffc0, !P3 ;  /* 0xffffffc00a007807 */ /* 0x000fe20005800000 */
[----:B------:R-:W-:Y:S01]  /*1550*/  STL [R1+0x8c], R24 ;  /* 0x00008c1801007387 */ /* 0x000fe20000100800 */
[----:B------:R-:W-:-:S02]  /*1560*/  SEL R5, R7, 0xffffffe0, !P1 ;  /* 0xffffffe007057807 */ /* 0x000fc40004800000 */
[----:B------:R-:W-:Y:S01]  /*1570*/  SEL R2, R7, 0xffffffe0, !P4 ;  /* 0xffffffe007027807 */ /* 0x000fe20006000000 */
[----:B------:R2:W-:Y:S01]  /*1580*/  STL [R1+0x88], R23 ;  /* 0x0000881701007387 */ /* 0x0005e20000100800 */
[----:B------:R-:W-:Y:S02]  /*1590*/  IADD3 R10, R41, 0xf8, RZ ;  /* 0x000000f8290a7810 */ /* 0x000fe40007ffe0ff */
[----:B------:R-:W-:Y:S01]  /*15a0*/  SHF.R.S32.HI R7, RZ, 0x1f, R39 ;  /* 0x0000001fff077819 */ /* 0x000fe20000011427 */
[----:B------:R-:W-:Y:S01]  /*15b0*/  STL [R1+0x84], R22 ;  /* 0x0000841601007387 */ /* 0x000fe20000100800 */
[----:B---3--:R-:W-:Y:S02]  /*15c0*/  SHF.R.S32.HI R35, RZ, 0x1f, R35 ;  /* 0x0000001fff237819 */ /* 0x008fe40000011423 */
[----:B----4-:R-:W-:Y:S01]  /*15d0*/  SHF.R.S32.HI R32, RZ, 0x1f, R32 ;  /* 0x0000001fff207819 */ /* 0x010fe20000011420 */
[----:B------:R-:W-:Y:S01]  /*15e0*/  STL [R1+0x80], R21 ;  /* 0x0000801501007387 */ /* 0x000fe20000100800 */
[----:B-----5:R-:W-:-:S02]  /*15f0*/  SHF.R.S32.HI R29, RZ, 0x1f, R29 ;  /* 0x0000001fff1d7819 */ /* 0x020fc4000001141d */
[----:B------:R-:W-:Y:S01]  /*1600*/  LEA R221, R3, 0x10100, 0x1 ;  /* 0x0001010003dd7811 */ /* 0x000fe200078e08ff */
[----:B------:R3:W-:Y:S01]  /*1610*/  STL [R1+0x7c], R20 ;  /* 0x00007c1401007387 */ /* 0x0007e20000100800 */
[----:B-1----:R-:W-:Y:S02]  /*1620*/  SHF.R.S32.HI R26, RZ, 0x1f, R26 ;  /* 0x0000001fff1a7819 */ /* 0x002fe4000001141a */
[----:B------:R-:W-:Y:S01]  /*1630*/  LEA R217, R4, 0x100, 0x1 ;  /* 0x0000010004d97811 */ /* 0x000fe200078e08ff */
[----:B------:R-:W-:Y:S01]  /*1640*/  STL [R1+0x78], R19 ;  /* 0x0000781301007387 */ /* 0x000fe20000100800 */
[C---:B------:R-:W-:Y:S02]  /*1650*/  IMAD.IADD R222, R221.reuse, 0x1, R2 ;  /* 0x00000001ddde7824 */ /* 0x040fe400078e0202 */
[----:B------:R-:W-:Y:S01]  /*1660*/  IMAD.IADD R224, R221, 0x1, R0 ;  /* 0x00000001dde07824 */ /* 0x000fe200078e0200 */
[----:B------:R-:W-:Y:S01]  /*1670*/  STL [R1+0x74], R18 ;  /* 0x0000741201007387 */ /* 0x000fe20000100800 */
[----:B------:R-:W-:-:S02]  /*1680*/  IMAD.IADD R218, R2, 0x1, R217 ;  /* 0x0000000102da7824 */ /* 0x000fc400078e02d9 */
[----:B------:R-:W-:Y:S01]  /*1690*/  IMAD.IADD R220, R0, 0x1, R217 ;  /* 0x0000000100dc7824 */ /* 0x000fe200078e02d9 */
[----:B------:R1:W-:Y:S01]  /*16a0*/  STL [R1+0x70], R17 ;  /* 0x0000701101007387 */ /* 0x0003e20000100800 */
[----:B--2---:R-:W-:Y:S01]  /*16b0*/  SHF.R.S32.HI R23, RZ, 0x1f, R23 ;  /* 0x0000001fff177819 */ /* 0x004fe20000011417 */
[----:B------:R-:W-:Y:S02]  /*16c0*/  IMAD.IADD R223, R222, 0x1, R0 ;  /* 0x00000001dedf7824 */ /* 0x000fe400078e0200 */
[----:B------:R-:W-:Y:S01]  /*16d0*/  STL [R1+0x6c], R16 ;  /* 0x00006c1001007387 */ /* 0x000fe20000100800 */
[----:B------:R-:W-:-:S03]  /*16e0*/  IMAD.IADD R219, R0, 0x1, R218 ;  /* 0x0000000100db7824 */ /* 0x000fc600078e02da */
[----:B------:R-:W-:Y:S04]  /*16f0*/  STL [R1+0x68], R15 ;  /* 0x0000680f01007387 */ /* 0x000fe80000100800 */
[----:B------:R2:W-:Y:S01]  /*1700*/  STL [R1+0x64], R14 ;  /* 0x0000640e01007387 */ /* 0x0005e20000100800 */
[----:B---3--:R-:W-:-:S03]  /*1710*/  SHF.R.S32.HI R20, RZ, 0x1f, R20 ;  /* 0x0000001fff147819 */ /* 0x008fc60000011414 */
[----:B------:R-:W-:Y:S04]  /*1720*/  STL [R1+0x60], R13 ;  /* 0x0000600d01007387 */ /* 0x000fe80000100800 */
[----:B------:R-:W-:Y:S04]  /*1730*/  STL [R1+0x5c], R12 ;  /* 0x00005c0c01007387 */ /* 0x000fe80000100800 */
[----:B------:R3:W-:Y:S01]  /*1740*/  STL [R1+0x58], R11 ;  /* 0x0000580b01007387 */ /* 0x0007e20000100800 */
[----:B-1----:R-:W-:-:S03]  /*1750*/  SHF.R.S32.HI R17, RZ, 0x1f, R17 ;  /* 0x0000001fff117819 */ /* 0x002fc60000011411 */
[----:B------:R1:W-:Y:S04]  /*1760*/  STL [R1+0x140], R8 ;  /* 0x0001400801007387 */ /* 0x0003e80000100800 */
[----:B------:R-:W-:Y:S04]  /*1770*/  STL [R1+0x54], R10 ;  /* 0x0000540a01007387 */ /* 0x000fe80000100800 */
[----:B------:R4:W-:Y:S01]  /*1780*/  STL [R1+0x13c], R7 ;  /* 0x00013c0701007387 */ /* 0x0009e20000100800 */
[----:B--2---:R-:W-:-:S03]  /*1790*/  SHF.R.S32.HI R14, RZ, 0x1f, R14 ;  /* 0x0000001fff0e7819 */ /* 0x004fc6000001140e */
[----:B------:R-:W-:Y:S01]  /*17a0*/  STL [R1+0x1c], R9 ;  /* 0x00001c0901007387 */ /* 0x000fe20000100800 */
[----:B---3--:R-:W-:Y:S02]  /*17b0*/  SHF.R.S32.HI R11, RZ, 0x1f, R11 ;  /* 0x0000001fff0b7819 */ /* 0x008fe4000001140b */
[----:B-1----:R-:W-:-:S05]  /*17c0*/  SHF.R.S32.HI R8, RZ, 0x1f, R38 ;  /* 0x0000001fff087819 */ /* 0x002fca0000011426 */
[----:B------:R1:W-:Y:S01]  /*17d0*/  STL [R1+0x138], R8 ;  /* 0x0001380801007387 */ /* 0x0003e20000100800 */
[----:B----4-:R-:W-:-:S05]  /*17e0*/  SHF.R.S32.HI R7, RZ, 0x1f, R37 ;  /* 0x0000001fff077819 */ /* 0x010fca0000011425 */
        /* <DEDUP_REMOVED lines=43> */
[----:B--2---:R-:W-:-:S03]  /*1aa0*/  IADD3 R7, R9, -0x10, RZ ;  /* 0xfffffff009077810 */ /* 0x004fc60007ffe0ff */
[----:B------:R2:W-:Y:S01]  /*1ab0*/  STL [R1+0xcc], R11 ;  /* 0x0000cc0b01007387 */ /* 0x0005e20000100800 */
[----:B------:R-:W-:-:S05]  /*1ac0*/  @P0 IADD3 R7, R9, 0x10, RZ ;  /* 0x0000001009070810 */ /* 0x000fca0007ffe0ff */
[----:B------:R-:W-:Y:S02]  /*1ad0*/  IMAD.IADD R3, R6, 0x1, R7 ;  /* 0x0000000106037824 */ /* 0x000fe400078e0207 */
[----:B-1----:R-:W-:Y:S02]  /*1ae0*/  IMAD.IADD R8, R9, 0x1, R5 ;  /* 0x0000000109087824 */ /* 0x002fe400078e0205 */
[----:B------:R-:W-:Y:S01]  /*1af0*/  IMAD.IADD R5, R5, 0x1, R7 ;  /* 0x0000000105057824 */ /* 0x000fe200078e0207 */
[----:B--2---:R-:W-:Y:S01]  /*1b00*/  SHF.R.S32.HI R11, RZ, 0x1f, R10 ;  /* 0x0000001fff0b7819 */ /* 0x004fe2000001140a */
[--C-:B------:R-:W-:Y:S02]  /*1b10*/  IMAD.IADD R10, R9, 0x1, R6.reuse ;  /* 0x00000001090a7824 */ /* 0x100fe400078e0206 */
[--C-:B------:R-:W-:Y:S02]  /*1b20*/  IMAD.IADD R2, R5, 0x1, R6.reuse ;  /* 0x0000000105027824 */ /* 0x100fe400078e0206 */
[----:B------:R-:W-:Y:S04]  /*1b30*/  STL [R1+0xc8], R11 ;  /* 0x0000c80b01007387 */ /* 0x000fe80000100800 */
[----:B------:R1:W-:Y:S04]  /*1b40*/  STL [R1+0x2c], R8 ;  /* 0x00002c0801007387 */ /* 0x0003e80000100800 */
[----:B------:R2:W-:Y:S01]  /*1b50*/  STL [R1+0x3c], R10 ;  /* 0x00003c0a01007387 */ /* 0x0005e20000100800 */
[----:B-1----:R-:W-:-:S05]  /*1b60*/  IMAD.IADD R8, R8, 0x1, R6 ;  /* 0x0000000108087824 */ /* 0x002fca00078e0206 */
[----:B------:R2:W-:Y:S04]  /*1b70*/  STL [R1+0x38], R8 ;  /* 0x0000380801007387 */ /* 0x0005e80000100800 */
[----:B------:R2:W-:Y:S04]  /*1b80*/  STL [R1+0x24], R7 ;  /* 0x0000240701007387 */ /* 0x0005e80000100800 */
[----:B------:R2:W-:Y:S04]  /*1b90*/  STL [R1+0x34], R3 ;  /* 0x0000340301007387 */ /* 0x0005e80000100800 */
[----:B------:R2:W-:Y:S04]  /*1ba0*/  STL [R1+0x28], R5 ;  /* 0x0000280501007387 */ /* 0x0005e80000100800 */
[----:B------:R2:W-:Y:S02]  /*1bb0*/  STL [R1+0x30], R2 ;  /* 0x0000300201007387 */ /* 0x0005e40000100800 */
.L_x_1653:
[----:B------:R-:W3:Y:S01]  /*1bc0*/  LDL R0, [R1+0xc] ;  /* 0x00000c0001007983 */ /* 0x000ee20000100800 */
[----:B--2---:R-:W-:Y:S01]  /*1bd0*/  IMAD.MOV.U32 R8, RZ, RZ, 0x4 ;  /* 0x00000004ff087424 */ /* 0x004fe200078e00ff */
[----:B------:R-:W-:-:S02]  /*1be0*/  ISETP.NE.U32.AND P0, PT, RZ, c[0x0][0x370], PT ;  /* 0x0000dc00ff007a0c */ /* 0x000fc40003f05070 */
[----:B------:R-:W-:Y:S02]  /*1bf0*/  ISETP.NE.U32.AND P1, PT, RZ, c[0x0][0x360], PT ;  /* 0x0000d800ff007a0c */ /* 0x000fe40003f25070 */
[----:B------:R-:W-:Y:S01]  /*1c00*/  ISETP.NE.AND.EX P3, PT, RZ, c[0x0][0x374], PT, P0 ;  /* 0x0000dd00ff007a0c */ /* 0x000fe20003f65300 */
[----:B---3--:R-:W-:-:S05]  /*1c10*/  IMAD.WIDE R2, R0, R8, c[0x0][0x588] ;  /* 0x0001620000027625 */ /* 0x008fca00078e0208 */
[----:B------:R-:W2:Y:S01]  /*1c20*/  LDG.E R252, [R2.64] ;  /* 0x0000000602fc7981 */ /* 0x000ea2000c1e1900 */
[----:B------:R-:W-:Y:S01]  /*1c30*/  ISETP.NE.AND.EX P1, PT, RZ, c[0x0][0x364], PT, P1 ;  /* 0x0000d900ff007a0c */ /* 0x000fe20003f25310 */
[----:B------:R-:W-:Y:S01]  /*1c40*/  IMAD.MOV.U32 R242, RZ, RZ, RZ ;  /* 0x000000fffff27224 */ /* 0x000fe200078e00ff */
[----:B------:R-:W-:Y:S01]  /*1c50*/  ISETP.NE.U32.AND P4, PT, RZ, c[0x0][0x348], PT ;  /* 0x0000d200ff007a0c */ /* 0x000fe20003f85070 */
[----:B------:R-:W-:-:S03]  /*1c60*/  IMAD.MOV.U32 R11, RZ, RZ, RZ ;  /* 0x000000ffff0b7224 */ /* 0x000fc600078e00ff */
[----:B------:R-:W-:Y:S02]  /*1c70*/  ISETP.NE.AND.EX P4, PT, RZ, c[0x0][0x34c], PT, P4 ;  /* 0x0000d300ff007a0c */ /* 0x000fe40003f85340 */
[----:B--2---:R-:W-:Y:S01]  /*1c80*/  SHF.R.S32.HI R12, RZ, 0x1f, R252 ;  /* 0x0000001fff0c7819 */ /* 0x004fe200000114fc */
[C---:B------:R-:W-:Y:S01]  /*1c90*/  IMAD.SHL.U32 R18, R252.reuse, 0x4, RZ ;  /* 0x00000004fc127824 */ /* 0x040fe200078e00ff */
[C---:B------:R-:W-:Y:S02]  /*1ca0*/  @P3 LEA R6, P0, R252.reuse, c[0x0][0x370], 0x2 ;  /* 0x0000dc00fc063a11 */ /* 0x040fe400078010ff */
[C-C-:B------:R-:W-:Y:S01]  /*1cb0*/  SHF.L.U64.HI R16, R252.reuse, 0x2, R12.reuse ;  /* 0x00000002fc107819 */ /* 0x140fe2000001020c */
[----:B------:R1:W-:Y:S01]  /*1cc0*/  STL [R1+0x50], R12 ;  /* 0x0000500c01007387 */ /* 0x0003e20000100800 */
[----:B------:R-:W-:Y:S02]  /*1cd0*/  @P3 LEA.HI.X R7, R252, c[0x0][0x374], R12, 0x2, P0 ;  /* 0x0000dd00fc073a11 */ /* 0x000fe400000f140c */
[C---:B------:R-:W-:Y:S01]  /*1ce0*/  @P1 IADD3 R4, P2, R18.reuse, c[0x0][0x360], RZ ;  /* 0x0000d80012041a10 */ /* 0x040fe20007f5e0ff */
[----:B------:R1:W-:Y:S01]  /*1cf0*/  STL [R1+0x14], R18 ;  /* 0x0000141201007387 */ /* 0x0003e20000100800 */
[----:B------:R-:W-:-:S02]  /*1d00*/  IADD3 R2, P0, R18, c[0x0][0x348], RZ ;  /* 0x0000d20012027a10 */ /* 0x000fc40007f1e0ff */
[C---:B------:R-:W-:Y:S01]  /*1d10*/  @P1 IADD3.X R5, R16.reuse, c[0x0][0x364], RZ, P2, !PT ;  /* 0x0000d90010051a10 */ /* 0x040fe200017fe4ff */
[----:B------:R1:W5:Y:S01]  /*1d20*/  @P3 LDG.E R242, [R6.64] ;  /* 0x0000000606f23981 */ /* 0x000362000c1e1900 */
[----:B------:R-:W-:-:S03]  /*1d30*/  IADD3.X R3, R16, c[0x0][0x34c], RZ, P0, !PT ;  /* 0x0000d30010037a10 */ /* 0x000fc600007fe4ff */
[----:B------:R1:W5:Y:S04]  /*1d40*/  @P1 LDG.E R13, [R4.64] ;  /* 0x00000006040d1981 */ /* 0x000368000c1e1900 */
[----:B------:R1:W5:Y:S04]  /*1d50*/  @P4 LDG.E R11, [R2.64] ;  /* 0x00000006020b4981 */ /* 0x000368000c1e1900 */
[----:B------:R1:W-:Y:S01]  /*1d60*/  STL [R1+0x18], R16 ;  /* 0x0000181001007387 */ /* 0x0003e20000100800 */
[----:B------:R-:W-:Y:S01]  /*1d70*/  YIELD ;  /* 0x0000000000007946 */ /* 0x000fe20003800000 */
[----:B------:R-:W-:Y:S05]  /*1d80*/  @P1 BRA `(.L_x_1563) ;  /* 0x0000005000001947 */ /* 0x000fea0003800000 */
[----:B-----5:R-:W-:Y:S01]  /*1d90*/  MOV R13, c[0x0][0x168] ;  /* 0x00005a00000d7a02 */ /* 0x020fe20000000f00 */
[----:B------:R-:W-:Y:S05]  /*1da0*/  @!P4 BRA `(.L_x_1563) ;  /* 0x000000300000c947 */ /* 0x000fea0003800000 */
[----:B------:R2:W3:Y:S04]  /*1db0*/  LDG.E R0, [R2.64] ;  /* 0x0000000602007981 */ /* 0x0004e8000c1e1900 */
[----:B-12---:R-:W3:Y:S02]  /*1dc0*/  LDG.E R2, [R2.64+0x4] ;  /* 0x0000040602027981 */ /* 0x006ee4000c1e1900 */
[----:B---3--:R-:W-:-:S02]  /*1dd0*/  IADD3 R13, -R0, R2, RZ ;  /* 0x00000002000d7210 */ /* 0x008fc40007ffe1ff */
.L_x_1563:
[----:B------:R-:W-:-:S04]  /*1de0*/  ISETP.NE.U32.AND P0, PT, RZ, c[0x0][0x368], PT ;  /* 0x0000da00ff007a0c */ /* 0x000fc80003f05070 */
[----:B------:R-:W-:-:S13]  /*1df0*/  ISETP.NE.AND.EX P0, PT, RZ, c[0x0][0x36c], PT, P0 ;  /* 0x0000db00ff007a0c */ /* 0x000fda0003f05300 */
[----:B------:R-:W-:Y:S05]  /*1e00*/  @!P0 BRA `(.L_x_1564) ;  /* 0x0000004000008947 */ /* 0x000fea0003800000 */
[----:B-1----:R-:W-:-:S04]  /*1e10*/  IADD3 R2, P0, R18, c[0x0][0x368], RZ ;  /* 0x0000da0012027a10 */ /* 0x002fc80007f1e0ff */
[----:B------:R-:W-:-:S05]  /*1e20*/  IADD3.X R3, R16, c[0x0][0x36c], RZ, P0, !PT ;  /* 0x0000db0010037a10 */ /* 0x000fca00007fe4ff */
[----:B------:R1:W5:Y:S01]  /*1e30*/  LDG.E R0, [R2.64] ;  /* 0x0000000602007981 */ /* 0x000362000c1e1900 */
[----:B------:R-:W-:Y:S05]  /*1e40*/  BRA `(.L_x_1565) ;  /* 0x0000008000007947 */ /* 0x000fea0003800000 */
.L_x_1564:
        /* <DEDUP_REMOVED lines=8> */
.L_x_1565:
[----:B------:R-:W2:Y:S01]  /*1ed0*/  LDL R14, [R1+0x8] ;  /* 0x00000800010e7983 */ /* 0x000ea20000100800 */
[----:B-----5:R-:W-:Y:S01]  /*1ee0*/  IMAD.IADD R17, R0, 0x1, -R242 ;  /* 0x0000000100117824 */ /* 0x020fe200078e0af2 */
[----:B------:R-:W-:Y:S04]  /*1ef0*/  BSSY B0, `(.L_x_1566) ;  /* 0x000002e000007945 */ /* 0x000fe80003800000 */
[----:B------:R-:W-:-:S02]  /*1f00*/  ISETP.GE.AND P0, PT, R17, 0x1, PT ;  /* 0x000000011100780c */ /* 0x000fc40003f06270 */
[----:B------:R-:W-:-:S04]  /*1f10*/  IADD3 R0, R17, 0x3f, RZ ;  /* 0x0000003f11007810 */ /* 0x000fc80007ffe0ff */
[----:B-1----:R-:W-:-:S04]  /*1f20*/  SHF.R.S32.HI R2, RZ, 0x1f, R0 ;  /* 0x0000001fff027819 */ /* 0x002fc80000011400 */
[----:B------:R-:W-:Y:S01]  /*1f30*/  LEA.HI R0, R2, R0, RZ, 0x6 ;  /* 0x0000000002007211 */ /* 0x000fe200078f30ff */
[----:B------:R-:W-:-:S03]  /*1f40*/  IMAD.MOV.U32 R2, RZ, RZ, RZ ;  /* 0x000000ffff027224 */ /* 0x000fc600078e00ff */
[----:B------:R-:W-:Y:S02]  /*1f50*/  SHF.R.S32.HI R10, RZ, 0x6, R0 ;  /* 0x00000006ff0a7819 */ /* 0x000fe40000011400 */
        /* <DEDUP_REMOVED lines=39> */
.L_x_1567:
[----:B------:R-:W-:Y:S05]  /*21d0*/  BSYNC B0 ;  /* 0x0000000000007941 */ /* 0x000fea0003800000 */
.L_x_1566:
[----:B------:R-:W-:Y:S01]  /*21e0*/  IMAD R240, R15, R2, RZ ;  /* 0x000000020ff07224 */ /* 0x000fe200078e02ff */
[----:B------:R-:W-:Y:S01]  /*21f0*/  PRMT R0, RZ, 0x7610, R0 ;  /* 0x00007610ff007816 */ /* 0x000fe20000000000 */
[----:B-1----:R-:W-:Y:S01]  /*2200*/  IMAD.MOV.U32 R15, RZ, RZ, RZ ;  /* 0x000000ffff0f7224 */ /* 0x002fe200078e00ff */
[----:B------:R-:W-:Y:S01]  /*2210*/  MOV R20, RZ ;  /* 0x000000ff00147202 */ /* 0x000fe20000000f00 */
[----:B------:R-:W-:Y:S01]  /*2220*/  IMAD.IADD R2, R240, 0x1, R2 ;  /* 0x00000001f0027824 */ /* 0x000fe200078e0202 */
[----:B------:R-:W-:Y:S01]  /*2230*/  CS2R R74, SRZ ;  /* 0x00000000004a7805 */ /* 0x000fe2000001ff00 */
        /* <DEDUP_REMOVED lines=66> */
[----:B------:R-:W2:Y:S01]  /*2660*/  LDL R6, [R1+0x4] ;  /* 0x0000040001067983 */ /* 0x000ea20000100800 */
[----:B------:R-:W-:-:S04]  /*2670*/  ISETP.NE.U32.AND P0, PT, RZ, c[0x0][0x340], PT ;  /* 0x0000d000ff007a0c */ /* 0x000fc80003f05070 */
[----:B------:R-:W-:-:S13]  /*2680*/  ISETP.NE.AND.EX P1, PT, RZ, c[0x0][0x344], PT, P0 ;  /* 0x0000d100ff007a0c */ /* 0x000fda0003f25300 */
[----:B------:R-:W-:-:S04]  /*2690*/  @P1 IADD3 R2, P0, R18, c[0x0][0x340], RZ ;  /* 0x0000d00012021a10 */ /* 0x000fc80007f1e0ff */
[----:B------:R-:W-:-:S05]  /*26a0*/  @P1 IADD3.X R3, R16, c[0x0][0x344], RZ, P0, !PT ;  /* 0x0000d10010031a10 */ /* 0x000fca00007fe4ff */
[----:B------:R1:W5:Y:S01]  /*26b0*/  @P1 LDG.E R15, [R2.64] ;  /* 0x00000006020f1981 */ /* 0x000362000c1e1900 */
[----:B------:R-:W-:Y:S01]  /*26c0*/  SHF.R.S32.HI R0, RZ, 0x1f, R11 ;  /* 0x0000001fff007819 */ /* 0x000fe2000001140b */
[----:B------:R-:W-:Y:S01]  /*26d0*/  IMAD.MOV.U32 R4, RZ, RZ, c[0x0][0x2c4] ;  /* 0x0000b100ff047624 */ /* 0x000fe200078e00ff */
[----:B------:R-:W-:Y:S01]  /*26e0*/  LOP3.LUT R16, R14, 0xffff, RZ, 0xc0, !PT ;  /* 0x0000ffff0e107812 */ /* 0x000fe200078ec0ff */
[----:B------:R-:W-:Y:S01]  /*26f0*/  IMAD R5, R236, 0x20, R241 ;  /* 0x00000020ec057824 */ /* 0x000fe200078e02f1 */
[----:B------:R-:W-:Y:S01]  /*2700*/  ISETP.GE.AND P6, PT, R238, c[0x0][0x198], PT ;  /* 0x00006600ee007a0c */ /* 0x000fe20003fc6270 */
[----:B------:R-:W-:Y:S01]  /*2710*/  IMAD R0, R0, c[0x0][0x178], RZ ;  /* 0x00005e0000007a24 */ /* 0x000fe200078e02ff */
[----:B------:R-:W-:Y:S02]  /*2720*/  ISETP.NE.AND P0, PT, R4, 0x1, PT ;  /* 0x000000010400780c */ /* 0x000fe40003f05270 */
[----:B------:R-:W-:Y:S01]  /*2730*/  SEL R4, R252, RZ, !P4 ;  /* 0x000000fffc047207 */ /* 0x000fe20006000000 */
[----:B------:R-:W-:Y:S01]  /*2740*/  IMAD R0, R11, c[0x0][0x17c], R0 ;  /* 0x00005f000b007a24 */ /* 0x000fe200078e0200 */
[----:B------:R-:W-:-:S02]  /*2750*/  ISETP.GE.AND P5, PT, R237, c[0x0][0x198], PT ;  /* 0x00006600ed007a0c */ /* 0x000fc40003fa6270 */
[----:B------:R-:W-:Y:S01]  /*2760*/  IADD3 R104, R206, -0x1, RZ ;  /* 0xffffffffce687810 */ /* 0x000fe20007ffe0ff */
[----:B-1----:R-:W-:-:S05]  /*2770*/  IMAD.WIDE.U32 R2, R11, c[0x0][0x178], RZ ;  /* 0x00005e000b027a25 */ /* 0x002fca00078e00ff */
[----:B------:R-:W-:-:S05]  /*2780*/  IADD3 R3, R3, R0, RZ ;  /* 0x0000000003037210 */ /* 0x000fca0007ffe0ff */
[----:B------:R-:W-:-:S04]  /*2790*/  IMAD.WIDE.U32 R2, R16, c[0x0][0x1b8], R2 ;  /* 0x00006e0010027a25 */ /* 0x000fc800078e0002 */
[----:B------:R-:W-:-:S04]  /*27a0*/  IMAD R3, R16, c[0x0][0x1bc], R3 ;  /* 0x00006f0010037a24 */ /* 0x000fc800078e0203 */
[----:B------:R-:W-:-:S04]  /*27b0*/  IMAD.WIDE.U32 R2, R4, c[0x0][0x1c0], R2 ;  /* 0x0000700004027a25 */ /* 0x000fc800078e0002 */
[----:B--2---:R-:W-:Y:S01]  /*27c0*/  IMAD R5, R6, 0x80, R5 ;  /* 0x0000008006057824 */ /* 0x004fe200078e0205 */
[----:B------:R-:W-:Y:S02]  /*27d0*/  SEL R6, R12, RZ, !P4 ;  /* 0x000000ff0c067207 */ /* 0x000fe40006000000 */
[----:B------:R-:W-:Y:S01]  /*27e0*/  ISETP.GE.AND P4, PT, R239, c[0x0][0x198], PT ;  /* 0x00006600ef007a0c */ /* 0x000fe20003f86270 */
[----:B------:R-:W-:Y:S01]  /*27f0*/  @P0 IMAD.HI.U32 R7, R5, c[0x0][0x2c8], RZ ;  /* 0x0000b20005070a27 */ /* 0x000fe200078e00ff */
[----:B------:R-:W-:-:S03]  /*2800*/  MOV R0, R5 ;  /* 0x0000000500007202 */ /* 0x000fc60000000f00 */
[----:B------:R-:W-:Y:S01]  /*2810*/  IMAD R6, R6, c[0x0][0x1c0], RZ ;  /* 0x0000700006067a24 */ /* 0x000fe200078e02ff */
[----:B------:R-:W-:Y:S02]  /*2820*/  @P0 SHF.R.U32.HI R0, RZ, c[0x0][0x2cc], R7 ;  /* 0x0000b300ff000a19 */ /* 0x000fe40000011607 */
[----:B------:R-:W-:Y:S01]  /*2830*/  ISETP.GE.AND P0, PT, R232, c[0x0][0x198], PT ;  /* 0x00006600e8007a0c */ /* 0x000fe20003f06270 */
[----:B------:R-:W-:Y:S01]  /*2840*/  IMAD R6, R4, c[0x0][0x1c4], R6 ;  /* 0x0000710004067a24 */ /* 0x000fe200078e0206 */
[--C-:B------:R-:W-:Y:S01]  /*2850*/  SHF.R.S32.HI R7, RZ, 0x1f, R0.reuse ;  /* 0x0000001fff077819 */ /* 0x100fe20000011400 */
[----:B------:R-:W-:-:S03]  /*2860*/  IMAD.MOV R4, RZ, RZ, -R0 ;  /* 0x000000ffff047224 */ /* 0x000fc600078e0a00 */
[----:B------:R-:W-:Y:S01]  /*2870*/  IADD3 R3, R3, R6, RZ ;  /* 0x0000000603037210 */ /* 0x000fe20007ffe0ff */
[----:B------:R-:W-:Y:S02]  /*2880*/  IMAD R4, R4, c[0x0][0x2c4], R5 ;  /* 0x0000b10004047a24 */ /* 0x000fe400078e0205 */
[----:B------:R-:W-:Y:S02]  /*2890*/  IMAD R5, R7, c[0x0][0x1b0], RZ ;  /* 0x00006c0007057a24 */ /* 0x000fe400078e02ff */
[----:B------:R-:W-:-:S04]  /*28a0*/  IMAD.WIDE.U32 R2, R0, c[0x0][0x1b0], R2 ;  /* 0x00006c0000027a25 */ /* 0x000fc800078e0002 */
[----:B------:R-:W-:Y:S01]  /*28b0*/  IMAD R6, R0, c[0x0][0x1b4], R5 ;  /* 0x00006d0000067a24 */ /* 0x000fe200078e0205 */
[----:B------:R-:W-:Y:S01]  /*28c0*/  SHF.R.S32.HI R5, RZ, 0x1f, R4 ;  /* 0x0000001fff057819 */ /* 0x000fe20000011404 */
[----:B------:R-:W-:Y:S02]  /*28d0*/  @!P1 IMAD.MOV.U32 R15, RZ, RZ, R252 ;  /* 0x000000ffff0f9224 */ /* 0x000fe400078e00fc */
[----:B------:R-:W-:Y:S02]  /*28e0*/  IMAD.IADD R3, R3, 0x1, R6 ;  /* 0x0000000103037824 */ /* 0x000fe400078e0206 */
[----:B------:R-:W-:Y:S02]  /*28f0*/  IMAD R0, R5, c[0x0][0x1a8], RZ ;  /* 0x00006a0005007a24 */ /* 0x000fe400078e02ff */
[----:B------:R-:W-:-:S04]  /*2900*/  IMAD.WIDE.U32 R2, R4, c[0x0][0x1a8], R2 ;  /* 0x00006a0004027a25 */ /* 0x000fc800078e0002 */
[----:B------:R-:W-:Y:S01]  /*2910*/  IMAD R0, R4, c[0x0][0x1ac], R0 ;  /* 0x00006b0004007a24 */ /* 0x000fe200078e0200 */
[----:B------:R-:W-:-:S04]  /*2920*/  LEA R14, P0, R2, c[0x0][0x160], 0x1 ;  /* 0x00005800020e7a11 */ /* 0x000fc800078008ff */
[----:B------:R-:W-:-:S04]  /*2930*/  IADD3 R0, R3, R0, RZ ;  /* 0x0000000003007210 */ /* 0x000fc80007ffe0ff */
[----:B------:R-:W-:Y:S01]  /*2940*/  LEA.HI.X R5, R2, c[0x0][0x164], R0, 0x1, P0 ;  /* 0x0000590002057a11 */ /* 0x000fe200000f0c00 */
[----:B------:R-:W-:Y:S05]  /*2950*/  BRA.DIV ~URZ, `(.L_x_1569) ;  /* 0x0000dc427f007947 */ /* 0x000fea000b800000 */
[----:B------:R1:W2:Y:S02]  /*2960*/  SHFL.IDX PT, R4, R5, RZ, 0x181f ;  /* 0x00181fff05047589 */ /* 0x0002a400000e0000 */
.L_x_1658:
[----:B------:R-:W-:Y:S05]  /*2970*/  BRA.DIV ~URZ, `(.L_x_1570) ;  /* 0x0000dc927f007947 */ /* 0x000fea000b800000 */
[----:B------:R3:W4:Y:S02]  /*2980*/  SHFL.IDX PT, R0, R14, RZ, 0x181f ;  /* 0x00181fff0e007589 */ /* 0x00072400000e0000 */
.L_x_1659:
[----:B---3--:R-:W3:Y:S01]  /*2990*/  LDL R2, [R1+0x4] ;  /* 0x0000040001027983 */ /* 0x008ee20000100800 */
[----:B------:R-:W-:Y:S01]  /*29a0*/  IMAD R13, R13, c[0x0][0x2c4], RZ ;  /* 0x0000b1000d0d7a24 */ /* 0x000fe200078e02ff */
[----:B------:R-:W-:Y:S01]  /*29b0*/  BSSY B0, `(.L_x_1571) ;  /* 0x0000018000007945 */ /* 0x000fe20003800000 */
[----:B---3--:R-:W-:-:S04]  /*29c0*/  LEA R12, R2, R241, 0x7 ;  /* 0x000000f1020c7211 */ /* 0x008fc800078e38ff */
[----:B------:R-:W-:-:S13]  /*29d0*/  ISETP.GE.AND P0, PT, R12, R13, PT ;  /* 0x0000000d0c00720c */ /* 0x000fda0003f06270 */
[----:B------:R-:W-:Y:S05]  /*29e0*/  @P0 BRA `(.L_x_1572) ;  /* 0x0000014000000947 */ /* 0x000fea0003800000 */
[C---:B------:R-:W-:Y:S02]  /*29f0*/  ISETP.GE.AND P3, PT, R232.reuse, c[0x0][0x198], PT ;  /* 0x00006600e8007a0c */ /* 0x040fe40003f66270 */
[----:B------:R-:W-:Y:S02]  /*2a00*/  SHF.R.S32.HI R2, RZ, 0x1f, R232 ;  /* 0x0000001fff027819 */ /* 0x000fe400000114e8 */
[-C--:B----4-:R-:W-:Y:S02]  /*2a10*/  LEA R10, P0, R232, R0.reuse, 0x1 ;  /* 0x00000000e80a7211 */ /* 0x090fe400078008ff */
[-C--:B------:R-:W-:Y:S02]  /*2a20*/  LEA R8, P2, R238, R0.reuse, 0x1 ;  /* 0x00000000ee087211 */ /* 0x080fe400078408ff */
[----:B------:R-:W-:Y:S02]  /*2a30*/  SHF.R.S32.HI R20, RZ, 0x1f, R238 ;  /* 0x0000001fff147819 */ /* 0x000fe400000114ee */
[----:B------:R-:W-:-:S02]  /*2a40*/  LEA R6, P1, R237, R0, 0x1 ;  /* 0x00000000ed067211 */ /* 0x000fc400078208ff */
[----:B--2---:R-:W-:Y:S02]  /*2a50*/  LEA.HI.X R11, R232, R4, R2, 0x1, P0 ;  /* 0x00000004e80b7211 */ /* 0x004fe400000f0c02 */
[----:B------:R-:W-:Y:S02]  /*2a60*/  SHF.R.S32.HI R19, RZ, 0x1f, R237 ;  /* 0x0000001fff137819 */ /* 0x000fe400000114ed */
[----:B------:R-:W-:Y:S01]  /*2a70*/  LEA R2, P0, R239, R0, 0x1 ;  /* 0x00000000ef027211 */ /* 0x000fe200078008ff */
[----:B------:R-:W-:Y:S01]  /*2a80*/  @!PT LDS RZ, [RZ] ;  /* 0x00000000fffff984 */ /* 0x000fe20000000800 */
[----:B------:R-:W-:Y:S01]  /*2a90*/  @!PT LDS RZ, [RZ] ;  /* 0x00000000fffff984 */ /* 0x000fe20000000800 */
[----:B------:R-:W-:Y:S01]  /*2aa0*/  @!PT LDS RZ, [RZ] ;  /* 0x00000000fffff984 */ /* 0x000fe20000000800 */
[----:B------:R2:W-:Y:S01]  /*2ab0*/  LDGSTS.E.BYPASS.LTC128B.128 [R229+0x10100], [R10.64], !P3 ;  /* 0x101000000ae57fae */ /* 0x0005e2000d901d46 */
[----:B------:R-:W-:Y:S02]  /*2ac0*/  SHF.R.S32.HI R18, RZ, 0x1f, R239 ;  /* 0x0000001fff127819 */ /* 0x000fe400000114ef */
[-C--:B------:R-:W-:Y:S02]  /*2ad0*/  LEA.HI.X R9, R238, R4.reuse, R20, 0x1, P2 ;  /* 0x00000004ee097211 */ /* 0x080fe400010f0c14 */
[----:B------:R-:W-:-:S02]  /*2ae0*/  LEA.HI.X R7, R237, R4, R19, 0x1, P1 ;  /* 0x00000004ed077211 */ /* 0x000fc400008f0c13 */
[----:B------:R-:W-:Y:S01]  /*2af0*/  LEA.HI.X R3, R239, R4, R18, 0x1, P0 ;  /* 0x00000004ef037211 */ /* 0x000fe200000f0c12 */
[----:B------:R2:W-:Y:S04]  /*2b00*/  LDGSTS.E.BYPASS.LTC128B.128 [R229+0x14100], [R8.64], !P6 ;  /* 0x1410000008e57fae */ /* 0x0005e8000f101d46 */
[----:B------:R2:W-:Y:S04]  /*2b10*/  LDGSTS.E.BYPASS.LTC128B.128 [R229+0x18100], [R6.64], !P5 ;  /* 0x1810000006e57fae */ /* 0x0005e8000e901d46 */
[----:B------:R2:W-:Y:S02]  /*2b20*/  LDGSTS.E.BYPASS.LTC128B.128 [R229+0x1c100], [R2.64], !P4 ;  /* 0x1c10000002e57fae */ /* 0x0005e4000e101d46 */
.L_x_1572:
[----:B------:R-:W-:Y:S05]  /*2b30*/  BSYNC B0 ;  /* 0x0000000000007941 */ /* 0x000fea0003800000 */
.L_x_1571:
[----:B------:R-:W-:Y:S05]  /*2b40*/  BRA.DIV ~URZ, `(.L_x_1573) ;  /* 0x0000db327f007947 */ /* 0x000fea000b800000 */
[----:B--2---:R2:W3:Y:S04]  /*2b50*/  SHFL.IDX PT, R4, R5, 0x1, 0x181f ;  /* 0x00381f0005047f89 */ /* 0x0044e800000e0000 */
[----:B----4-:R2:W4:Y:S02]  /*2b60*/  SHFL.IDX PT, R0, R14, 0x1, 0x181f ;  /* 0x00381f000e007f89 */ /* 0x01052400000e0000 */
.L_x_1660:
[----:B------:R-:W-:Y:S01]  /*2b70*/  IADD3 R2, R12, 0x20, RZ ;  /* 0x000000200c027810 */ /* 0x000fe20007ffe0ff */
[----:B------:R-:W-:Y:S03]  /*2b80*/  BSSY B0, `(.L_x_1574) ;  /* 0x0000017000007945 */ /* 0x000fe60003800000 */
        /* <DEDUP_REMOVED lines=8> */
[----:B---3--:R-:W-:Y:S02]  /*2c10*/  LEA.HI.X R11, R232, R4, R3, 0x1, P0 ;  /* 0x00000004e80b7211 */ /* 0x008fe400000f0c03 */
        /* <DEDUP_REMOVED lines=13> */
.L_x_1575:
[----:B------:R-:W-:Y:S05]  /*2cf0*/  BSYNC B0 ;  /* 0x0000000000007941 */ /* 0x000fea0003800000 */
.L_x_1574:
[----:B------:R-:W-:Y:S05]  /*2d00*/  BRA.DIV ~URZ, `(.L_x_1576) ;  /* 0x0000da427f007947 */ /* 0x000fea000b800000 */
[----:B---3--:R3:W1:Y:S02]  /*2d10*/  SHFL.IDX PT, R4, R5, 0x2, 0x181f ;  /* 0x00581f0005047f89 */ /* 0x00866400000e0000 */
.L_x_1661:
[----:B------:R-:W-:Y:S05]  /*2d20*/  BRA.DIV ~URZ, `(.L_x_1577) ;  /* 0x0000da927f007947 */ /* 0x000fea000b800000 */
[----:B----4-:R4:W2:Y:S02]  /*2d30*/  SHFL.IDX PT, R0, R14, 0x2, 0x181f ;  /* 0x00581f000e007f89 */ /* 0x0108a400000e0000 */
.L_x_1662:
[----:B------:R-:W-:Y:S01]  /*2d40*/  IADD3 R2, R12, 0x40, RZ ;  /* 0x000000400c027810 */ /* 0x000fe20007ffe0ff */
[----:B------:R-:W-:Y:S03]  /*2d50*/  BSSY B0, `(.L_x_1578) ;  /* 0x0000017000007945 */ /* 0x000fe60003800000 */
[----:B------:R-:W-:-:S13]  /*2d60*/  ISETP.GE.AND P0, PT, R2, R13, PT ;  /* 0x0000000d0200720c */ /* 0x000fda0003f06270 */
[----:B------:R-:W-:Y:S05]  /*2d70*/  @P0 BRA `(.L_x_1579) ;  /* 0x0000014000000947 */ /* 0x000fea0003800000 */
[C---:B------:R-:W-:Y:S02]  /*2d80*/  ISETP.GE.AND P3, PT, R232.reuse, c[0x0][0x198], PT ;  /* 0x00006600e8007a0c */ /* 0x040fe40003f66270 */
[----:B------:R-:W-:Y:S02]  /*2d90*/  SHF.R.S32.HI R3, RZ, 0x1f, R232 ;  /* 0x0000001fff037819 */ /* 0x000fe400000114e8 */
[-C--:B--2---:R-:W-:Y:S02]  /*2da0*/  LEA R10, P0, R232, R0.reuse, 0x1 ;  /* 0x00000000e80a7211 */ /* 0x084fe400078008ff */
[-C--:B------:R-:W-:Y:S02]  /*2db0*/  LEA R8, P2, R238, R0.reuse, 0x1 ;  /* 0x00000000ee087211 */ /* 0x080fe400078408ff */
[----:B------:R-:W-:Y:S02]  /*2dc0*/  SHF.R.S32.HI R20, RZ, 0x1f, R238 ;  /* 0x0000001fff147819 */ /* 0x000fe400000114ee */
[----:B------:R-:W-:-:S02]  /*2dd0*/  LEA R6, P1, R237, R0, 0x1 ;  /* 0x00000000ed067211 */ /* 0x000fc400078208ff */
[----:B-1----:R-:W-:Y:S02]  /*2de0*/  LEA.HI.X R11, R232, R4, R3, 0x1, P0 ;  /* 0x00000004e80b7211 */ /* 0x002fe400000f0c03 */
        /* <DEDUP_REMOVED lines=13> */
.L_x_1579:
[----:B------:R-:W-:Y:S05]  /*2ec0*/  BSYNC B0 ;  /* 0x0000000000007941 */ /* 0x000fea0003800000 */
.L_x_1578:
[----:B------:R-:W-:Y:S05]  /*2ed0*/  BRA.DIV ~URZ, `(.L_x_1580) ;  /* 0x0000d9527f007947 */ /* 0x000fea000b800000 */
[----:B-1----:R1:W3:Y:S04]  /*2ee0*/  SHFL.IDX PT, R4, R5, 0x3, 0x181f ;  /* 0x00781f0005047f89 */ /* 0x0022e800000e0000 */
[----:B--2---:R1:W2:Y:S02]  /*2ef0*/  SHFL.IDX PT, R0, R14, 0x3, 0x181f ;  /* 0x00781f000e007f89 */ /* 0x0042a400000e0000 */
.L_x_1663:
[----:B-1-3--:R-:W3:Y:S01]  /*2f00*/  LDL.LU R5, [R1+0x10] ;  /* 0x0000100001057983 */ /* 0x00aee20000300800 */
[----:B------:R-:W-:Y:S01]  /*2f10*/  IADD3 R2, R12, 0x60, RZ ;  /* 0x000000600c027810 */ /* 0x000fe20007ffe0ff */
[----:B-----5:R-:W-:Y:S01]  /*2f20*/  IMAD.WIDE.U32 R246, R15, c[0x0][0x2b0], RZ ;  /* 0x0000ac000ff67a25 */ /* 0x020fe200078e00ff */
[----:B------:R-:W-:-:S02]  /*2f30*/  SHF.R.S32.HI R19, RZ, 0x1f, R238 ;  /* 0x0000001fff137819 */ /* 0x000fc400000114ee */
[----:B------:R-:W-:Y:S01]  /*2f40*/  ISETP.GE.AND P0, PT, R2, R13, PT ;  /* 0x0000000d0200720c */ /* 0x000fe20003f06270 */
[----:B------:R-:W-:Y:S01]  /*2f50*/  IMAD R105, R236, 0x20, R241 ;  /* 0x00000020ec697824 */ /* 0x000fe200078e02f1 */
[----:B------:R-:W-:Y:S02]  /*2f60*/  SHF.R.S32.HI R24, RZ, 0x1f, R232 ;  /* 0x0000001fff187819 */ /* 0x000fe400000114e8 */
[----:B------:R-:W-:Y:S02]  /*2f70*/  SHF.R.S32.HI R18, RZ, 0x1f, R237 ;  /* 0x0000001fff127819 */ /* 0x000fe400000114ed */
[----:B------:R-:W-:-:S07]  /*2f80*/  SHF.R.S32.HI R23, RZ, 0x1f, R239 ;  /* 0x0000001fff177819 */ /* 0x000fce00000114ef */
[-C--:B--2---:R-:W-:Y:S02]  /*2f90*/  @!P0 LEA R8, P3, R238, R0.reuse, 0x1 ;  /* 0x00000000ee088211 */ /* 0x084fe400078608ff */
[----:B------:R-:W-:Y:S02]  /*2fa0*/  @!P0 LEA R10, P1, R232, R0, 0x1 ;  /* 0x00000000e80a8211 */ /* 0x000fe400078208ff */
[-C--:B------:R-:W-:Y:S02]  /*2fb0*/  @!P0 LEA.HI.X R9, R238, R4.reuse, R19, 0x1, P3 ;  /* 0x00000004ee098211 */ /* 0x080fe400018f0c13 */
[C---:B------:R-:W-:Y:S02]  /*2fc0*/  ISETP.GE.AND P3, PT, R232.reuse, c[0x0][0x198], PT ;  /* 0x00006600e8007a0c */ /* 0x040fe40003f66270 */
[----:B------:R-:W-:Y:S02]  /*2fd0*/  @!P0 LEA.HI.X R11, R232, R4, R24, 0x1, P1 ;  /* 0x00000004e80b8211 */ /* 0x000fe400008f0c18 */
[----:B------:R-:W-:-:S02]  /*2fe0*/  @!P0 LEA R6, P2, R237, R0, 0x1 ;  /* 0x00000000ed068211 */ /* 0x000fc400078408ff */
[----:B------:R-:W-:Y:S02]  /*2ff0*/  @!P0 LEA R2, P1, R239, R0, 0x1 ;  /* 0x00000000ef028211 */ /* 0x000fe400078208ff */
[-C--:B------:R-:W-:Y:S02]  /*3000*/  @!P0 LEA.HI.X R7, R237, R4.reuse, R18, 0x1, P2 ;  /* 0x00000004ed078211 */ /* 0x080fe400010f0c12 */
[C---:B------:R-:W-:Y:S02]  /*3010*/  ISETP.GE.AND P2, PT, R239.reuse, c[0x0][0x1d4], PT ;  /* 0x00007500ef007a0c */ /* 0x040fe40003f46270 */
[----:B------:R-:W-:Y:S01]  /*3020*/  SHF.R.S32.HI R0, RZ, 0x1f, R15 ;  /* 0x0000001fff007819 */ /* 0x000fe2000001140f */
[----:B------:R-:W-:Y:S01]  /*3030*/  @!PT LDS RZ, [RZ] ;  /* 0x00000000fffff984 */ /* 0x000fe20000000800 */
[----:B------:R-:W-:Y:S01]  /*3040*/  @!PT LDS RZ, [RZ] ;  /* 0x00000000fffff984 */ /* 0x000fe20000000800 */
[----:B------:R-:W-:Y:S01]  /*3050*/  @!PT LDS RZ, [RZ] ;  /* 0x00000000fffff984 */ /* 0x000fe20000000800 */
[----:B------:R1:W-:Y:S01]  /*3060*/  @!P0 LDGSTS.E.BYPASS.LTC128B.128 [R229+0x13100], [R10.64], !P3 ;  /* 0x131000000ae58fae */ /* 0x0003e2000d901d46 */
[----:B------:R-:W-:Y:S02]  /*3070*/  ISETP.GE.AND P3, PT, R238, c[0x0][0x1d4], PT ;  /* 0x00007500ee007a0c */ /* 0x000fe40003f66270 */
[----:B------:R-:W-:Y:S01]  /*3080*/  @!P0 LEA.HI.X R3, R239, R4, R23, 0x1, P1 ;  /* 0x00000004ef038211 */ /* 0x000fe200008f0c17 */
[----:B------:R1:W-:Y:S01]  /*3090*/  @!P0 LDGSTS.E.BYPASS.LTC128B.128 [R229+0x17100], [R8.64], !P6 ;  /* 0x1710000008e58fae */ /* 0x0003e2000f101d46 */
[----:B------:R-:W-:Y:S01]  /*30a0*/  ISETP.GE.AND P6, PT, R232, c[0x0][0x1d4], PT ;  /* 0x00007500e8007a0c */ /* 0x000fe20003fc6270 */
[----:B------:R-:W-:-:S02]  /*30b0*/  IMAD R0, R0, c[0x0][0x2b0], RZ ;  /* 0x0000ac0000007a24 */ /* 0x000fc400078e02ff */
[----:B------:R1:W-:Y:S01]  /*30c0*/  @!P0 LDGSTS.E.BYPASS.LTC128B.128 [R229+0x1b100], [R6.64], !P5 ;  /* 0x1b10000006e58fae */ /* 0x0003e2000e901d46 */
[----:B------:R-:W-:Y:S01]  /*30d0*/  ISETP.GE.AND P5, PT, R237, c[0x0][0x1d4], PT ;  /* 0x00007500ed007a0c */ /* 0x000fe20003fa6270 */
[----:B------:R-:W-:Y:S02]  /*30e0*/  IMAD R0, R15, c[0x0][0x2b4], R0 ;  /* 0x0000ad000f007a24 */ /* 0x000fe400078e0200 */
[----:B------:R1:W-:Y:S02]  /*30f0*/  @!P0 LDGSTS.E.BYPASS.LTC128B.128 [R229+0x1f100], [R2.64], !P4 ;  /* 0x1f10000002e58fae */ /* 0x0003e4000e101d46 */
[----:B------:R-:W-:Y:S02]  /*3100*/  IMAD.IADD R250, R247, 0x1, R0 ;  /* 0x00000001f7fa7824 */ /* 0x000fe400078e0200 */
[----:B------:R-:W0:Y:S01]  /*3110*/  LDGDEPBAR ;  /* 0x00000000000079af */ /* 0x000e220000000000 */
[----:B------:R-:W-:Y:S01]  /*3120*/  WARPSYNC 0xffffffff ;  /* 0xffffffff00007948 */ /* 0x000fe20003800000 */
[----:B---3--:R-:W-:-:S04]  /*3130*/  LOP3.LUT R5, R5, 0xfffffffe, RZ, 0xc0, !PT ;  /* 0xfffffffe05057812 */ /* 0x008fc800078ec0ff */
[----:B------:R-:W-:-:S04]  /*3140*/  @P6 LOP3.LUT R5, R5, 0x1, RZ, 0xfc, !PT ;  /* 0x0000000105056812 */ /* 0x000fc800078efcff */
[----:B------:R-:W-:-:S04]  /*3150*/  LOP3.LUT R5, R5, 0xfffffffd, RZ, 0xc0, !PT ;  /* 0xfffffffd05057812 */ /* 0x000fc800078ec0ff */
[----:B------:R-:W-:-:S04]  /*3160*/  @P3 LOP3.LUT R5, R5, 0x2, RZ, 0xfc, !PT ;  /* 0x0000000205053812 */ /* 0x000fc800078efcff */
[----:B------:R-:W-:-:S04]  /*3170*/  LOP3.LUT R5, R5, 0xfffffffb, RZ, 0xc0, !PT ;  /* 0xfffffffb05057812 */ /* 0x000fc800078ec0ff */
[----:B------:R-:W-:-:S05]  /*3180*/  @P2 LOP3.LUT R5, R5, 0x4, RZ, 0xfc, !PT ;  /* 0x0000000405052812 */ /* 0x000fca00078efcff */
[----:B------:R1:W-:Y:S02]  /*3190*/  STL [R1+0x10], R5 ;  /* 0x0000100501007387 */ /* 0x0003e40000100800 */
[----:B------:R-:W-:Y:S01]  /*31a0*/  IMAD.MOV.U32 R111, RZ, RZ, c[0x0][0x2b8] ;  /* 0x0000ae00ff6f7624 */ /* 0x000fe200078e00ff */
[----:B------:R-:W-:Y:S01]  /*31b0*/  BAR.SYNC.DEFER_BLOCKING 0x0 ;  /* 0x0000000000007b1d */ /* 0x000fe20000010000 */
[----:B-1----:R-:W-:Y:S01]  /*31c0*/  IMAD R2, R104, 0x40, R105 ;  /* 0x0000004068027824 */ /* 0x002fe200078e0269 */
[----:B------:R-:W-:Y:S02]  /*31d0*/  MOV R228, RZ ;  /* 0x000000ff00e47202 */ /* 0x000fe40000000f00 */
        /* <DEDUP_REMOVED lines=8> */
[----:B------:R-:W-:Y:S02]  /*3260*/  @!P0 LEA.HI.X.SX32 R5, R0, R250, 0x1, P1 ;  /* 0x000000fa00058211 */ /* 0x000fe400008f0eff */
[----:B------:R-:W-:-:S04]  /*3270*/  @!P0 LEA R4, P1, R3, c[0x0][0x2a0], 0x2 ;  /* 0x0000a80003048a11 */ /* 0x000fc800078210ff */
[----:B------:R-:W-:-:S05]  /*3280*/  @!P0 LEA.HI.X R5, R3, c[0x0][0x2a4], R5, 0x2, P1 ;  /* 0x0000a90003058a11 */ /* 0x000fca00008f1405 */
[----:B------:R1:W2:Y:S01]  /*3290*/  @!P0 LDG.E R228, [R4.64] ;  /* 0x0000000604e48981 */ /* 0x0002a2000c1e1900 */
[----:B------:R-:W-:Y:S01]  /*32a0*/  IMAD.MOV R0, RZ, RZ, -R0 ;  /* 0x000000ffff007224 */ /* 0x000fe200078e0a00 */
[----:B------:R-:W-:Y:S01]  /*32b0*/  SHF.L.U32 R107, R232, 0x1, RZ ;  /* 0x00000001e86b7819 */ /* 0x000fe200000006ff */
[----:B------:R-:W-:Y:S01]  /*32c0*/  IMAD.WIDE.U32 R244, R16, c[0x0][0x1e8], RZ ;  /* 0x00007a0010f47a25 */ /* 0x000fe200078e00ff */
[----:B------:R-:W-:Y:S01]  /*32d0*/  SHF.L.U64.HI R100, R232, 0x1, R24 ;  /* 0x00000001e8647819 */ /* 0x000fe20000010218 */
[----:B------:R-:W-:Y:S01]  /*32e0*/  BSSY B0, `(.L_x_1581) ;  /* 0x00001e6000007945 */ /* 0x000fe20003800000 */
[----:B------:R-:W-:Y:S01]  /*32f0*/  SHF.L.U64.HI R102, R238, 0x1, R19 ;  /* 0x00000001ee667819 */ /* 0x000fe20000010213 */
[----:B------:R-:W-:Y:S01]  /*3300*/  IMAD R231, R0, c[0x0][0x2b8], R2 ;  /* 0x0000ae0000e77a24 */ /* 0x000fe200078e0202 */
[----:B------:R-:W-:Y:S01]  /*3310*/  SHF.L.U64.HI R103, R237, 0x1, R18 ;  /* 0x00000001ed677819 */ /* 0x000fe20000010212 */
[----:B------:R-:W-:Y:S01]  /*3320*/  IMAD R243, R16, c[0x0][0x1ec], R245 ;  /* 0x00007b0010f37a24 */ /* 0x000fe200078e02f5 */
[----:B------:R-:W-:Y:S01]  /*3330*/  SHF.L.U64.HI R101, R239, 0x1, R23 ;  /* 0x00000001ef657819 */ /* 0x000fe20000010217 */
[----:B------:R-:W-:-:S04]  /*3340*/  IMAD.WIDE.U32 R2, R231, c[0x0][0x1e0], RZ ;  /* 0x00007800e7027a25 */ /* 0x000fc800078e00ff */
[----:B------:R-:W-:Y:S02]  /*3350*/  IMAD R106, R104, -0x40, R17 ;  /* 0xffffffc0686a7824 */ /* 0x000fe400078e0211 */
[----:B------:R-:W-:-:S04]  /*3360*/  IMAD.WIDE.U32 R248, R16, c[0x0][0x210], RZ ;  /* 0x0000840010f87a25 */ /* 0x000fc800078e00ff */
[----:B------:R-:W-:Y:S02]  /*3370*/  IMAD.IADD R20, R106, 0x1, -R241 ;  /* 0x000000016a147824 */ /* 0x000fe400078e0af1 */
[----:B------:R-:W-:Y:S01]  /*3380*/  IMAD R251, R16, c[0x0][0x214], R249 ;  /* 0x0000850010fb7a24 */ /* 0x000fe200078e02f9 */
[----:B-1----:R-:W-:Y:S01]  /*3390*/  SHF.R.S32.HI R5, RZ, 0x1f, R231 ;  /* 0x0000001fff057819 */ /* 0x002fe200000114e7 */
[----:B------:R-:W-:Y:S02]  /*33a0*/  IMAD.SHL.U32 R108, R238, 0x2, RZ ;  /* 0x00000002ee6c7824 */ /* 0x000fe400078e00ff */
[----:B------:R-:W-:Y:S02]  /*33b0*/  IMAD.SHL.U32 R110, R237, 0x2, RZ ;  /* 0x00000002ed6e7824 */ /* 0x000fe400078e00ff */
[----:B------:R-:W-:Y:S02]  /*33c0*/  IMAD R0, R5, c[0x0][0x1e0], RZ ;  /* 0x0000780005007a24 */ /* 0x000fe400078e02ff */
[----:B------:R-:W-:-:S02]  /*33d0*/  IMAD.SHL.U32 R109, R239, 0x2, RZ ;  /* 0x00000002ef6d7824 */ /* 0x000fc400078e00ff */
[----:B------:R-:W-:-:S04]  /*33e0*/  IMAD R0, R231, c[0x0][0x1e4], R0 ;  /* 0x00007900e7007a24 */ /* 0x000fc800078e0200 */
[----:B------:R-:W-:Y:S01]  /*33f0*/  IMAD.IADD R3, R3, 0x1, R0 ;  /* 0x0000000103037824 */ /* 0x000fe200078e0200 */
[----:B--2---:R-:W-:-:S03]  /*3400*/  SHF.R.S32.HI R13, RZ, 0x1f, R228 ;  /* 0x0000001fff0d7819 */ /* 0x004fc600000114e4 */
[----:B------:R-:W-:-:S04]  /*3410*/  IMAD.WIDE.U32 R2, R228, c[0x0][0x1f0], R2 ;  /* 0x00007c00e4027a25 */ /* 0x000fc800078e0002 */
[----:B------:R-:W-:-:S04]  /*3420*/  IMAD R0, R13, c[0x0][0x1f0], RZ ;  /* 0x00007c000d007a24 */ /* 0x000fc800078e02ff */
[----:B------:R-:W-:Y:S01]  /*3430*/  IMAD R4, R228, c[0x0][0x1f4], R0 ;  /* 0x00007d00e4047a24 */ /* 0x000fe200078e0200 */
[----:B------:R-:W-:-:S04]  /*3440*/  IADD3 R0, P0, R2, R244, RZ ;  /* 0x000000f402007210 */ /* 0x000fc80007f1e0ff */
[----:B------:R-:W-:Y:S01]  /*3450*/  IADD3.X R2, R243, R3, R4, P0, !PT ;  /* 0x00000003f3027210 */ /* 0x000fe200007fe404 */
[----:B------:R-:W-:Y:S01]  /*3460*/  IMAD R3, R5, c[0x0][0x208], RZ ;  /* 0x0000820005037a24 */ /* 0x000fe200078e02ff */
[----:B------:R-:W-:Y:S01]  /*3470*/  LEA R9, P0, R0, c[0x0][0x1c8], 0x1 ;  /* 0x0000720000097a11 */ /* 0x000fe200078008ff */
[----:B------:R-:W-:-:S03]  /*3480*/  IMAD.WIDE.U32 R4, R231, c[0x0][0x208], RZ ;  /* 0x00008200e7047a25 */ /* 0x000fc600078e00ff */
[----:B----4-:R-:W-:Y:S01]  /*3490*/  LEA.HI.X R14, R0, c[0x0][0x1cc], R2, 0x1, P0 ;  /* 0x00007300000e7a11 */ /* 0x010fe200000f0c02 */
[----:B------:R-:W-:Y:S01]  /*34a0*/  SHFL.IDX PT, R12, R9, 0x1, 0x181f ;  /* 0x00381f00090c7f89 */ /* 0x000fe200000e0000 */
[----:B------:R-:W-:Y:S01]  /*34b0*/  ISETP.GE.AND P0, PT, R20, 0x1, PT ;  /* 0x000000011400780c */ /* 0x000fe20003f06270 */
[----:B------:R-:W-:Y:S02]  /*34c0*/  IMAD R3, R231, c[0x0][0x20c], R3 ;  /* 0x00008300e7037a24 */ /* 0x000fe400078e0203 */
[----:B------:R-:W1:Y:S02]  /*34d0*/  SHFL.IDX PT, R0, R9, RZ, 0x181f ;  /* 0x00181fff09007589 */ /* 0x000e6400000e0000 */
[----:B------:R-:W-:Y:S02]  /*34e0*/  IMAD.IADD R5, R5, 0x1, R3 ;  /* 0x0000000105057824 */ /* 0x000fe400078e0203 */
[----:B------:R-:W2:Y:S04]  /*34f0*/  SHFL.IDX PT, R2, R14, RZ, 0x181f ;  /* 0x00181fff0e027589 */ /* 0x000ea800000e0000 */
[----:B------:R-:W3:Y:S02]  /*3500*/  SHFL.IDX PT, R14, R14, 0x1, 0x181f ;  /* 0x00381f000e0e7f89 */ /* 0x000ee400000e0000 */
[----:B-1----:R-:W-:-:S04]  /*3510*/  @P0 LEA R6, P1, R232, R0, 0x1 ;  /* 0x00000000e8060211 */ /* 0x002fc800078208ff */
[----:B--2---:R-:W-:Y:S02]  /*3520*/  @P0 LEA.HI.X R7, R232, R2, R24, 0x1, P1 ;  /* 0x00000002e8070211 */ /* 0x004fe400008f0c18 */
[----:B------:R-:W-:-:S03]  /*3530*/  @P0 LEA R10, P1, R238, R0, 0x1 ;  /* 0x00000000ee0a0211 */ /* 0x000fc600078208ff */
[----:B------:R1:W-:Y:S01]  /*3540*/  @P0 LDGSTS.E.BYPASS.LTC128B.128 [R229+0x8100], [R6.64], !P6 ;  /* 0x0810000006e50fae */ /* 0x0003e2000f101d46 */
[----:B------:R-:W-:Y:S02]  /*3550*/  @P0 LEA.HI.X R11, R238, R2, R19, 0x1, P1 ;  /* 0x00000002ee0b0211 */ /* 0x000fe400008f0c13 */
[----:B------:R-:W-:-:S03]  /*3560*/  @P0 LEA R8, P1, R237, R0, 0x1 ;  /* 0x00000000ed080211 */ /* 0x000fc600078208ff */
[----:B------:R2:W-:Y:S01]  /*3570*/  @P0 LDGSTS.E.BYPASS.LTC128B.128 [R229+0xa100], [R10.64], !P3 ;  /* 0x0a1000000ae50fae */ /* 0x0005e2000d901d46 */
[----:B------:R-:W-:-:S05]  /*3580*/  @P0 LEA.HI.X R9, R237, R2, R18, 0x1, P1 ;  /* 0x00000002ed090211 */ /* 0x000fca00008f0c12 */
[----:B------:R4:W-:Y:S01]  /*3590*/  @P0 LDGSTS.E.BYPASS.LTC128B.128 [R229+0xc100], [R8.64], !P5 ;  /* 0x0c10000008e50fae */ /* 0x0009e2000e901d46 */
[----:B-1----:R-:W-:Y:S01]  /*35a0*/  @P0 LEA R6, P1, R239, R0, 0x1 ;  /* 0x00000000ef060211 */ /* 0x002fe200078208ff */
[----:B------:R-:W-:-:S03]  /*35b0*/  IMAD R0, R13, c[0x0][0x218], RZ ;  /* 0x000086000d007a24 */ /* 0x000fc600078e02ff */
[----:B------:R-:W-:Y:S01]  /*35c0*/  @P0 LEA.HI.X R7, R239, R2, R23, 0x1, P1 ;  /* 0x00000002ef070211 */ /* 0x000fe200008f0c17 */
[----:B------:R-:W-:Y:S01]  /*35d0*/  IMAD.WIDE.U32 R2, R228, c[0x0][0x218], R4 ;  /* 0x00008600e4027a25 */ /* 0x000fe200078e0004 */
[----:B------:R-:W-:-:S03]  /*35e0*/  ISETP.GE.AND P1, PT, R20, 0x21, PT ;  /* 0x000000211400780c */ /* 0x000fc60003f26270 */
[----:B------:R1:W-:Y:S01]  /*35f0*/  @P0 LDGSTS.E.BYPASS.LTC128B.128 [R229+0xe100], [R6.64], !P2 ;  /* 0x0e10000006e50fae */ /* 0x0003e2000d101d46 */
[----:B------:R-:W-:Y:S01]  /*3600*/  IMAD R4, R228, c[0x0][0x21c], R0 ;  /* 0x00008700e4047a24 */ /* 0x000fe200078e0200 */
[----:B------:R-:W-:-:S04]  /*3610*/  IADD3 R0, P0, R2, R248, RZ ;  /* 0x000000f802007210 */ /* 0x000fc80007f1e0ff */
[----:B------:R-:W-:-:S04]  /*3620*/  IADD3.X R2, R251, R3, R4, P0, !PT ;  /* 0x00000003fb027210 */ /* 0x000fc800007fe404 */
[----:B----4-:R-:W-:-:S04]  /*3630*/  @P1 LEA R8, P0, R232, R12, 0x1 ;  /* 0x0000000ce8081211 */ /* 0x010fc800078008ff */
[----:B---3--:R-:W-:-:S05]  /*3640*/  @P1 LEA.HI.X R9, R232, R14, R24, 0x1, P0 ;  /* 0x0000000ee8091211 */ /* 0x008fca00000f0c18 */
[----:B------:R2:W-:Y:S01]  /*3650*/  @P1 LDGSTS.E.BYPASS.LTC128B.128 [R229+0x9100], [R8.64], !P6 ;  /* 0x0910000008e51fae */ /* 0x0005e2000f101d46 */
[----:B-1----:R-:W-:-:S04]  /*3660*/  @P1 LEA R6, P0, R238, R12, 0x1 ;  /* 0x0000000cee061211 */ /* 0x002fc800078008ff */
[----:B------:R-:W-:Y:S02]  /*3670*/  @P1 LEA.HI.X R7, R238, R14, R19, 0x1, P0 ;  /* 0x0000000eee071211 */ /* 0x000fe400000f0c13 */
[----:B------:R-:W-:-:S03]  /*3680*/  @P1 LEA R4, P0, R237, R12, 0x1 ;  /* 0x0000000ced041211 */ /* 0x000fc600078008ff */
[----:B------:R1:W-:Y:S01]  /*3690*/  @P1 LDGSTS.E.BYPASS.LTC128B.128 [R229+0xb100], [R6.64], !P3 ;  /* 0x0b10000006e51fae */ /* 0x0003e2000d901d46 */
[----:B------:R-:W-:Y:S02]  /*36a0*/  @P1 LEA.HI.X R5, R237, R14, R18, 0x1, P0 ;  /* 0x0000000eed051211 */ /* 0x000fe400000f0c12 */
[----:B------:R-:W-:-:S03]  /*36b0*/  LEA R21, P0, R0, c[0x0][0x1f8], 0x1 ;  /* 0x00007e0000157a11 */ /* 0x000fc600078008ff */
[----:B------:R1:W-:Y:S01]  /*36c0*/  @P1 LDGSTS.E.BYPASS.LTC128B.128 [R229+0xd100], [R4.64], !P5 ;  /* 0x0d10000004e51fae */ /* 0x0003e2000e901d46 */
[----:B------:R-:W-:Y:S01]  /*36d0*/  LEA.HI.X R22, R0, c[0x0][0x1fc], R2, 0x1, P0 ;  /* 0x00007f0000167a11 */ /* 0x000fe200000f0c02 */
[----:B------:R-:W-:Y:S01]  /*36e0*/  IMAD.MOV.U32 R0, RZ, RZ, 0x40 ;  /* 0x00000040ff007424 */ /* 0x000fe200078e00ff */
[C---:B------:R-:W-:Y:S01]  /*36f0*/  @P1 LEA R2, P0, R239.reuse, R12, 0x1 ;  /* 0x0000000cef021211 */ /* 0x040fe200078008ff */
[----:B------:R-:W3:Y:S03]  /*3700*/  SHFL.IDX PT, R13, R21, RZ, 0x181f ;  /* 0x00181fff150d7589 */ /* 0x000ee600000e0000 */
[----:B------:R-:W-:Y:S01]  /*3710*/  @P1 LEA.HI.X R3, R239, R14, R23, 0x1, P0 ;  /* 0x0000000eef031211 */ /* 0x000fe200000f0c17 */
[----:B------:R-:W4:Y:S04]  /*3720*/  SHFL.IDX PT, R12, R22, RZ, 0x181f ;  /* 0x00181fff160c7589 */ /* 0x000f2800000e0000 */
[----:B------:R5:W-:Y:S04]  /*3730*/  @P1 LDGSTS.E.BYPASS.LTC128B.128 [R229+0xf100], [R2.64], !P2 ;  /* 0x0f10000002e51fae */ /* 0x000be8000d101d46 */
[----:B------:R-:W0:Y:S01]  /*3740*/  LDGDEPBAR ;  /* 0x00000000000079af */ /* 0x000e220000000000 */
[----:B------:R-:W-:-:S02]  /*3750*/  R2P PR, R236, 0x6 ;  /* 0x00000006ec007804 */ /* 0x000fc40000000000 */
[----:B------:R-:W-:Y:S02]  /*3760*/  ISETP.GE.AND P4, PT, R232, c[0x0][0x1d4], PT ;  /* 0x00007500e8007a0c */ /* 0x000fe40003f86270 */
[----:B------:R-:W-:Y:S02]  /*3770*/  ISETP.GE.AND P3, PT, R238, c[0x0][0x1d4], PT ;  /* 0x00007500ee007a0c */ /* 0x000fe40003f66270 */
[----:B------:R-:W-:Y:S02]  /*3780*/  SEL R0, R0, 0xffffffc0, !P2 ;  /* 0xffffffc000007807 */ /* 0x000fe40005000000 */
[----:B------:R-:W-:Y:S02]  /*3790*/  ISETP.GE.AND P2, PT, R239, c[0x0][0x1d4], PT ;  /* 0x00007500ef007a0c */ /* 0x000fe40003f46270 */
[----:B------:R-:W-:Y:S02]  /*37a0*/  ISETP.GT.AND P6, PT, R105, 0x3f, PT ;  /* 0x0000003f6900780c */ /* 0x000fe40003fc4270 */
[----:B---3--:R-:W-:-:S05]  /*37b0*/  IADD3 R14, P0, R13, R107, RZ ;  /* 0x0000006b0d0e7210 */ /* 0x008fca0007f1e0ff */
[----:B----4-:R-:W-:Y:S01]  /*37c0*/  IMAD.X R15, R12, 0x1, R100, P0 ;  /* 0x000000010c0f7824 */ /* 0x010fe200000e0664 */
[----:B------:R-:W-:-:S04]  /*37d0*/  IADD3 R16, P0, R13, R108, RZ ;  /* 0x0000006c0d107210 */ /* 0x000fc80007f1e0ff */
[----:B------:R-:W-:Y:S01]  /*37e0*/  IADD3.X R17, R12, R102, RZ, P0, !PT ;  /* 0x000000660c117210 */ /* 0x000fe200007fe4ff */
[----:B------:R-:W-:-:S04]  /*37f0*/  DEPBAR.LE SB0, 0x1 ;  /* 0x000080400000791a */ /* 0x000fc80000000000 */
[----:B------:R-:W-:-:S04]  /*3800*/  DEPBAR.LE SB0, 0x0 ;  /* 0x000080000000791a */ /* 0x000fc80000000000 */
[----:B------:R-:W-:Y:S01]  /*3810*/  BAR.SYNC.DEFER_BLOCKING 0x0 ;  /* 0x0000000000007b1d */ /* 0x000fe20000010000 */
[----:B------:R-:W-:Y:S02]  /*3820*/  IADD3 R18, P0, R13, R110, RZ ;  /* 0x0000006e0d127210 */ /* 0x000fe40007f1e0ff */
[C---:B-----5:R-:W-:Y:S02]  /*3830*/  IADD3 R3, R135.reuse, 0x20, RZ ;  /* 0x0000002087037810 */ /* 0x060fe40007ffe0ff */
[----:B------:R-:W-:Y:S01]  /*3840*/  @P1 IADD3 R3, R135, -0x20, RZ ;  /* 0xffffffe087031810 */ /* 0x000fe20007ffe0ff */
[----:B------:R-:W-:Y:S01]  /*3850*/  IMAD.X R19, R12, 0x1, R103, P0 ;  /* 0x000000010c137824 */ /* 0x000fe200000e0667 */
[----:B------:R-:W-:Y:S01]  /*3860*/  ISETP.LT.OR P0, PT, R20, 0x1, P4 ;  /* 0x000000011400780c */ /* 0x000fe20002701670 */
[----:B------:R-:W-:Y:S01]  /*3870*/  SHFL.IDX PT, R2, R21, 0x1, 0x181f ;  /* 0x00381f0015027f89 */ /* 0x000fe200000e0000 */
[----:B------:R-:W-:-:S03]  /*3880*/  ISETP.GE.AND P1, PT, R237, c[0x0][0x1d4], PT ;  /* 0x00007500ed007a0c */ /* 0x000fc60003f26270 */
[----:B-1----:R-:W-:Y:S04]  /*3890*/  LDSM.16.M88.4 R4, [R221] ;  /* 0x00000000dd04783b */ /* 0x002fe80000000200 */
[----:B------:R-:W1:Y:S04]  /*38a0*/  LDSM.16.M88.4 R28, [R135] ;  /* 0x00000000871c783b */ /* 0x000e680000000200 */
[----:B------:R-:W-:Y:S04]  /*38b0*/  LDSM.16.M88.4 R36, [R135+0x800] ;  /* 0x000800008724783b */ /* 0x000fe80000000200 */
[----:B------:R-:W3:Y:S04]  /*38c0*/  LDSM.16.M88.4 R44, [R135+0x1000] ;  /* 0x00100000872c783b */ /* 0x000ee80000000200 */
[----:B------:R-:W-:Y:S04]  /*38d0*/  LDSM.16.M88.4 R40, [R135+0x1800] ;  /* 0x001800008728783b */ /* 0x000fe80000000200 */
[----:B--2---:R-:W-:Y:S04]  /*38e0*/  LDSM.16.M88.4 R8, [R222] ;  /* 0x00000000de08783b */ /* 0x004fe80000000200 */
[----:B------:R-:W2:Y:S04]  /*38f0*/  LDSM.16.M88.4 R60, [R3] ;  /* 0x00000000033c783b */ /* 0x000ea80000000200 */
[----:B------:R-:W-:Y:S04]  /*3900*/  LDSM.16.M88.4 R72, [R3+0x800] ;  /* 0x000800000348783b */ /* 0x000fe80000000200 */
[----:B------:R-:W-:Y:S04]  /*3910*/  LDSM.16.M88.4 R84, [R3+0x1000] ;  /* 0x001000000354783b */ /* 0x000fe80000000200 */
[----:B------:R-:W-:Y:S04]  /*3920*/  LDSM.16.M88.4 R92, [R3+0x1800] ;  /* 0x00180000035c783b */ /* 0x000fe80000000200 */
[----:B------:R-:W-:Y:S01]  /*3930*/  @!PT LDS RZ, [RZ] ;  /* 0x00000000fffff984 */ /* 0x000fe20000000800 */
[----:B------:R-:W-:Y:S01]  /*3940*/  @!PT LDS RZ, [RZ] ;  /* 0x00000000fffff984 */ /* 0x000fe20000000800 */
[----:B------:R-:W-:Y:S01]  /*3950*/  @!PT LDS RZ, [RZ] ;  /* 0x00000000fffff984 */ /* 0x000fe20000000800 */
[----:B------:R4:W-:Y:S01]  /*3960*/  LDGSTS.E.BYPASS.LTC128B.128 [R229+0x100], [R14.64], !P0 ;  /* 0x001000000ee57fae */ /* 0x0009e2000c101d46 */
[----:B------:R-:W-:Y:S01]  /*3970*/  ISETP.LT.OR P0, PT, R20, 0x1, P3 ;  /* 0x000000011400780c */ /* 0x000fe20001f01670 */
[C---:B-1----:R-:W-:Y:S08]  /*3980*/  HMMA.16816.F32 R24, R4.reuse, R28, RZ ;  /* 0x0000001c0418723c */ /* 0x042ff000000018ff */
[C---:B---3--:R-:W-:Y:S04]  /*3990*/  HMMA.16816.F32 R52, R4.reuse, R44, RZ ;  /* 0x0000002c0434723c */ /* 0x048fe800000018ff */
[----:B------:R1:W-:Y:S04]  /*39a0*/  LDGSTS.E.BYPASS.LTC128B.128 [R229+0x2100], [R16.64], !P0 ;  /* 0x0210000010e57fae */ /* 0x0003e8000c101d46 */
[----:B------:R-:W-:Y:S01]  /*39b0*/  HMMA.16816.F32 R56, R4, R46, RZ ;  /* 0x0000002e0438723c */ /* 0x000fe200000018ff */
[----:B----4-:R-:W-:-:S07]  /*39c0*/  IADD3 R14, P0, R13, R109, RZ ;  /* 0x0000006d0d0e7210 */ /* 0x010fce0007f1e0ff */
[----:B--2---:R-:W-:Y:S01]  /*39d0*/  HMMA.16816.F32 R44, R8, R60, R24 ;  /* 0x0000003c082c723c */ /* 0x004fe20000001818 */
[----:B------:R-:W-:Y:S02]  /*39e0*/  IADD3.X R15, R12, R101, RZ, P0, !PT ;  /* 0x000000650c0f7210 */ /* 0x000fe400007fe4ff */
[----:B------:R-:W2:Y:S01]  /*39f0*/  SHFL.IDX PT, R12, R22, 0x1, 0x181f ;  /* 0x00381f00160c7f89 */ /* 0x000ea200000e0000 */
[----:B------:R-:W-:-:S03]  /*3a00*/  ISETP.LT.OR P0, PT, R20, 0x1, P1 ;  /* 0x000000011400780c */ /* 0x000fc60000f01670 */
[----:B------:R-:W-:Y:S01]  /*3a10*/  IMAD.IADD R24, R135, 0x1, R0 ;  /* 0x0000000187187824 */ /* 0x000fe200078e0200 */
[----:B------:R-:W-:Y:S01]  /*3a20*/  ISETP.LT.OR P1, PT, R20, 0x21, P1 ;  /* 0x000000211400780c */ /* 0x000fe20000f21670 */
[C---:B------:R-:W-:Y:S08]  /*3a30*/  HMMA.16816.F32 R32, R4.reuse, R36, RZ ;  /* 0x000000240420723c */ /* 0x040ff000000018ff */
[----:B------:R-:W-:Y:S01]  /*3a40*/  HMMA.16816.F32 R28, R4, R30, RZ ;  /* 0x0000001e041c723c */ /* 0x000fe200000018ff */
[----:B------:R3:W-:Y:S01]  /*3a50*/  LDGSTS.E.BYPASS.LTC128B.128 [R229+0x4100], [R18.64], !P0 ;  /* 0x0410000012e57fae */ /* 0x0007e2000c101d46 */
[----:B-1----:R-:W-:-:S06]  /*3a60*/  IADD3 R16, P0, R2, R107, RZ ;  /* 0x0000006b02107210 */ /* 0x002fcc0007f1e0ff */
[----:B------:R-:W-:Y:S01]  /*3a70*/  HMMA.16816.F32 R36, R4, R38, RZ ;  /* 0x000000260424723c */ /* 0x000fe200000018ff */
[----:B--2---:R-:W-:Y:S01]  /*3a80*/  IMAD.X R17, R12, 0x1, R100, P0 ;  /* 0x000000010c117824 */ /* 0x004fe200000e0664 */
[----:B------:R-:W-:-:S06]  /*3a90*/  ISETP.LT.OR P0, PT, R20, 0x1, P2 ;  /* 0x000000011400780c */ /* 0x000fcc0001701670 */
[C---:B------:R-:W-:Y:S08]  /*3aa0*/  HMMA.16816.F32 R64, R4.reuse, R40, RZ ;  /* 0x000000280440723c */ /* 0x040ff000000018ff */
[----:B------:R-:W-:Y:S01]  /*3ab0*/  HMMA.16816.F32 R48, R4, R42, RZ ;  /* 0x0000002a0430723c */ /* 0x000fe200000018ff */
[----:B------:R1:W-:Y:S11]  /*3ac0*/  LDGSTS.E.BYPASS.LTC128B.128 [R229+0x6100], [R14.64], !P0 ;  /* 0x061000000ee57fae */ /* 0x0003f6000c101d46 */
[----:B------:R-:W-:Y:S11]  /*3ad0*/  @!UPT UIADD3 URZ, URZ, URZ, URZ ;  /* 0x0000003f3f3ff290 */ /* 0x000ff6000fffe03f */
[----:B------:R-:W-:Y:S01]  /*3ae0*/  @!UPT UIADD3 URZ, URZ, URZ, URZ ;  /* 0x0000003f3f3ff290 */ /* 0x000fe2000fffe03f */
[----:B------:R-:W-:Y:S01]  /*3af0*/  HMMA.16816.F32 R48, R8, R94, R48 ;  /* 0x0000005e0830723c */ /* 0x000fe20000001830 */
[----:B-1----:R-:W-:-:S05]  /*3b00*/  IADD3 R14, P0, R2, R108, RZ ;  /* 0x0000006c020e7210 */ /* 0x002fca0007f1e0ff */
[----:B------:R-:W-:Y:S01]  /*3b10*/  IMAD.X R15, R12, 0x1, R102, P0 ;  /* 0x000000010c0f7824 */ /* 0x000fe200000e0666 */
[----:B------:R-:W-:Y:S11]  /*3b20*/  ISETP.LT.OR P0, PT, R20, 0x21, P4 ;  /* 0x000000211400780c */ /* 0x000ff60002701670 */
[----:B------:R-:W-:Y:S02]  /*3b30*/  @!UPT UIADD3 URZ, URZ, URZ, URZ ;  /* 0x0000003f3f3ff290 */ /* 0x000fe4000fffe03f */
[----:B------:R1:W-:Y:S02]  /*3b40*/  LDGSTS.E.BYPASS.LTC128B.128 [R229+0x1100], [R16.64], !P0 ;  /* 0x0110000010e57fae */ /* 0x0003e4000c101d46 */
[----:B-1----:R-:W-:-:S05]  /*3b50*/  IADD3 R16, P0, R2, R110, RZ ;  /* 0x0000006e02107210 */ /* 0x002fca0007f1e0ff */
[----:B------:R-:W-:Y:S01]  /*3b60*/  IMAD.X R17, R12, 0x1, R103, P0 ;  /* 0x000000010c117824 */ /* 0x000fe200000e0667 */
[----:B------:R-:W-:Y:S11]  /*3b70*/  ISETP.LT.OR P0, PT, R20, 0x21, P3 ;  /* 0x000000211400780c */ /* 0x000ff60001f01670 */
[----:B------:R-:W-:Y:S02]  /*3b80*/  @!UPT UIADD3 URZ, URZ, URZ, URZ ;  /* 0x0000003f3f3ff290 */ /* 0x000fe4000fffe03f */
[----:B------:R1:W-:Y:S04]  /*3b90*/  LDGSTS.E.BYPASS.LTC128B.128 [R229+0x3100], [R14.64], !P0 ;  /* 0x031000000ee57fae */ /* 0x0003e8000c101d46 */
[----:B------:R3:W-:Y:S01]  /*3ba0*/  LDGSTS.E.BYPASS.LTC128B.128 [R229+0x5100], [R16.64], !P1 ;  /* 0x0510000010e57fae */ /* 0x0007e2000c901d46 */
[----:B-1----:R-:W-:Y:S02]  /*3bb0*/  IADD3 R14, P0, R2, R109, RZ ;  /* 0x0000006d020e7210 */ /* 0x002fe40007f1e0ff */
[----:B------:R-:W-:Y:S02]  /*3bc0*/  IADD3 R2, R3, 0x6000, RZ ;  /* 0x0000600003027810 */ /* 0x000fe40007ffe0ff */
[----:B------:R-:W-:Y:S01]  /*3bd0*/  IADD3.X R15, R12, R101, RZ, P0, !PT ;  /* 0x000000650c0f7210 */ /* 0x000fe200007fe4ff */
[----:B---3--:R-:W-:Y:S01]  /*3be0*/  HMMA.16816.F32 R16, R8, R62, R28 ;  /* 0x0000003e0810723c */ /* 0x008fe2000000181c */
[----:B------:R-:W-:Y:S01]  /*3bf0*/  ISETP.LT.OR P0, PT, R20, 0x21, P2 ;  /* 0x000000211400780c */ /* 0x000fe20001701670 */
[----:B------:R-:W-:-:S06]  /*3c00*/  IMAD.IADD R216, R2, 0x1, R0 ;  /* 0x0000000102d87824 */ /* 0x000fcc00078e0200 */
[C---:B------:R-:W-:Y:S06]  /*3c10*/  HMMA.16816.F32 R20, R8.reuse, R72, R32 ;  /* 0x000000480814723c */ /* 0x040fec0000001820 */
[----:B------:R1:W-:Y:S01]  /*3c20*/  LDGSTS.E.BYPASS.LTC128B.128 [R229+0x7100], [R14.64], !P0 ;  /* 0x071000000ee57fae */ /* 0x0003e2000c101d46 */
[----:B------:R-:W-:Y:S01]  /*3c30*/  ISETP.GT.AND P0, PT, R104, R240, PT ;  /* 0x000000f06800720c */ /* 0x000fe20003f04270 */
[C---:B------:R-:W-:Y:S02]  /*3c40*/  HMMA.16816.F32 R32, R8.reuse, R74, R36 ;  /* 0x0000004a0820723c */ /* 0x040fe40000001824 */
[----:B------:R-:W-:Y:S04]  /*3c50*/  LDSM.16.M88.4 R4, [R224] ;  /* 0x00000000e004783b */ /* 0x000fe80000000200 */
[----:B------:R-:W2:Y:S02]  /*3c60*/  LDSM.16.M88.4 R40, [R24] ;  /* 0x000000001828783b */ /* 0x000ea40000000200 */
[C---:B------:R-:W-:Y:S02]  /*3c70*/  HMMA.16816.F32 R36, R8.reuse, R84, R52 ;  /* 0x000000540824723c */ /* 0x040fe40000001834 */
[----:B------:R-:W3:Y:S04]  /*3c80*/  LDSM.16.M88.4 R68, [R24+0x800] ;  /* 0x000800001844783b */ /* 0x000ee80000000200 */
[----:B------:R-:W4:Y:S02]  /*3c90*/  LDSM.16.M88.4 R76, [R24+0x1000] ;  /* 0x00100000184c783b */ /* 0x000f240000000200 */
[C---:B------:R-:W-:Y:S02]  /*3ca0*/  HMMA.16816.F32 R52, R8.reuse, R86, R56 ;  /* 0x000000560834723c */ /* 0x040fe40000001838 */
[----:B------:R-:W5:Y:S04]  /*3cb0*/  LDSM.16.M88.4 R72, [R24+0x1800] ;  /* 0x001800001848783b */ /* 0x000f680000000200 */
[----:B------:R-:W-:Y:S02]  /*3cc0*/  LDSM.16.M88.4 R80, [R216+-0x6000] ;  /* 0xffa00000d850783b */ /* 0x000fe40000000200 */
[----:B------:R-:W-:Y:S02]  /*3cd0*/  HMMA.16816.F32 R56, R8, R92, R64 ;  /* 0x0000005c0838723c */ /* 0x000fe40000001840 */
[----:B-1----:R-:W1:Y:S04]  /*3ce0*/  LDSM.16.M88.4 R12, [R223] ;  /* 0x00000000df0c783b */ /* 0x002e680000000200 */
[----:B------:R-:W1:Y:S04]  /*3cf0*/  LDSM.16.M88.4 R88, [R216+-0x5800] ;  /* 0xffa80000d858783b */ /* 0x000e680000000200 */
[----:B------:R-:W1:Y:S04]  /*3d00*/  LDSM.16.M88.4 R96, [R216+-0x5000] ;  /* 0xffb00000d860783b */ /* 0x000e680000000200 */
[----:B------:R-:W1:Y:S04]  /*3d10*/  LDSM.16.M88.4 R60, [R216+-0x4800] ;  /* 0xffb80000d83c783b */ /* 0x000e680000000200 */
[----:B------:R-:W-:Y:S01]  /*3d20*/  LDSM.16.M88.4 R8, [R221+0x4000] ;  /* 0x00400000dd08783b */ /* 0x000fe20000000200 */
[C---:B--2---:R-:W-:Y:S03]  /*3d30*/  HMMA.16816.F32 R28, R4.reuse, R40, R44 ;  /* 0x00000028041c723c */ /* 0x044fe6000000182c */
[----:B------:R-:W-:Y:S04]  /*3d40*/  LDSM.16.M88.4 R84, [R135+0x2800] ;  /* 0x002800008754783b */ /* 0x000fe80000000200 */
[----:B------:R-:W-:Y:S01]  /*3d50*/  LDSM.16.M88.4 R92, [R135+0x3000] ;  /* 0x00300000875c783b */ /* 0x000fe20000000200 */
[C---:B------:R-:W-:Y:S03]  /*3d60*/  HMMA.16816.F32 R16, R4.reuse, R42, R16 ;  /* 0x0000002a0410723c */ /* 0x040fe60000001810 */
[----:B------:R-:W-:Y:S04]  /*3d70*/  LDSM.16.M88.4 R64, [R135+0x3800] ;  /* 0x003800008740783b */ /* 0x000fe80000000200 */
[----:B------:R-:W0:Y:S01]  /*3d80*/  LDGDEPBAR ;  /* 0x00000000000079af */ /* 0x000e220000000000 */
[C---:B---3--:R-:W-:Y:S08]  /*3d90*/  HMMA.16816.F32 R20, R4.reuse, R68, R20 ;  /* 0x000000440414723c */ /* 0x048ff00000001814 */
[C---:B------:R-:W-:Y:S01]  /*3da0*/  HMMA.16816.F32 R32, R4.reuse, R70, R32 ;  /* 0x000000460420723c */ /* 0x040fe20000001820 */
[----:B------:R-:W2:Y:S07]  /*3db0*/  LDSM.16.M88.4 R68, [R135+0x2000] ;  /* 0x002000008744783b */ /* 0x000eae0000000200 */
[C---:B----4-:R-:W-:Y:S08]  /*3dc0*/  HMMA.16816.F32 R36, R4.reuse, R76, R36 ;  /* 0x0000004c0424723c */ /* 0x050ff00000001824 */
[C---:B------:R-:W-:Y:S01]  /*3dd0*/  HMMA.16816.F32 R52, R4.reuse, R78, R52 ;  /* 0x0000004e0434723c */ /* 0x040fe20000001834 */
[----:B------:R-:W-:Y:S07]  /*3de0*/  LDSM.16.M88.4 R76, [R24+0x2800] ;  /* 0x00280000184c783b */ /* 0x000fee0000000200 */
[C---:B-----5:R-:W-:Y:S08]  /*3df0*/  HMMA.16816.F32 R56, R4.reuse, R72, R56 ;  /* 0x000000480438723c */ /* 0x060ff00000001838 */
[----:B------:R-:W-:Y:S01]  /*3e00*/  HMMA.16816.F32 R44, R4, R74, R48 ;  /* 0x0000004a042c723c */ /* 0x000fe20000001830 */
[----:B------:R-:W-:Y:S04]  /*3e10*/  LDSM.16.M88.4 R4, [R222+0x4000] ;  /* 0x00400000de04783b */ /* 0x000fe80000000200 */
[----:B------:R-:W3:Y:S03]  /*3e20*/  LDSM.16.M88.4 R72, [R3+0x2000] ;  /* 0x002000000348783b */ /* 0x000ee60000000200 */
[C---:B-1----:R-:W-:Y:S01]  /*3e30*/  HMMA.16816.F32 R40, R12.reuse, R80, R28 ;  /* 0x000000500c28723c */ /* 0x042fe2000000181c */
[----:B------:R-:W-:Y:S07]  /*3e40*/  LDSM.16.M88.4 R28, [R3+0x3800] ;  /* 0x00380000031c783b */ /* 0x000fee0000000200 */
[C---:B------:R-:W-:Y:S01]  /*3e50*/  HMMA.16816.F32 R16, R12.reuse, R82, R16 ;  /* 0x000000520c10723c */ /* 0x040fe20000001810 */
[----:B------:R-:W1:Y:S07]  /*3e60*/  LDSM.16.M88.4 R80, [R3+0x2800] ;  /* 0x002800000350783b */ /* 0x000e6e0000000200 */
[C---:B------:R-:W-:Y:S08]  /*3e70*/  HMMA.16816.F32 R20, R12.reuse, R88, R20 ;  /* 0x000000580c14723c */ /* 0x040ff00000001814 */
[C---:B------:R-:W-:Y:S01]  /*3e80*/  HMMA.16816.F32 R32, R12.reuse, R90, R32 ;  /* 0x0000005a0c20723c */ /* 0x040fe20000001820 */
[----:B------:R-:W4:Y:S07]  /*3e90*/  LDSM.16.M88.4 R88, [R3+0x3000] ;  /* 0x003000000358783b */ /* 0x000f2e0000000200 */
        /* <DEDUP_REMOVED lines=8> */
[----:B------:R-:W-:Y:S07]  /*3f20*/  LDSM.16.M88.4 R68, [R216+-0x4000] ;  /* 0xffc00000d844783b */ /* 0x000fee0000000200 */
[C---:B------:R-:W-:Y:S01]  /*3f30*/  HMMA.16816.F32 R16, R8.reuse, R84, R20 ;  /* 0x000000540810723c */ /* 0x040fe20000001814 */
[----:B------:R-:W2:Y:S07]  /*3f40*/  LDSM.16.M88.4 R20, [R224+0x4000] ;  /* 0x00400000e014783b */ /* 0x000eae0000000200 */
[C---:B------:R-:W-:Y:S01]  /*3f50*/  HMMA.16816.F32 R32, R8.reuse, R86, R32 ;  /* 0x000000560820723c */ /* 0x040fe20000001820 */
[----:B------:R-:W5:Y:S07]  /*3f60*/  LDSM.16.M88.4 R84, [R24+0x3000] ;  /* 0x003000001854783b */ /* 0x000f6e0000000200 */
[C---:B------:R-:W-:Y:S08]  /*3f70*/  HMMA.16816.F32 R36, R8.reuse, R92, R36 ;  /* 0x0000005c0824723c */ /* 0x040ff00000001824 */
[C---:B------:R-:W-:Y:S01]  /*3f80*/  HMMA.16816.F32 R48, R8.reuse, R94, R48 ;  /* 0x0000005e0830723c */ /* 0x040fe20000001830 */
[----:B------:R-:W-:Y:S07]  /*3f90*/  LDSM.16.M88.4 R92, [R216+-0x3000] ;  /* 0xffd00000d85c783b */ /* 0x000fee0000000200 */
[C---:B------:R-:W-:Y:S08]  /*3fa0*/  HMMA.16816.F32 R56, R8.reuse, R64, R56 ;  /* 0x000000400838723c */ /* 0x040ff00000001838 */
[----:B------:R-:W-:Y:S01]  /*3fb0*/  HMMA.16816.F32 R44, R8, R66, R44 ;  /* 0x00000042082c723c */ /* 0x000fe2000000182c */
[----:B------:R-:W-:Y:S07]  /*3fc0*/  LDSM.16.M88.4 R64, [R135+0x4000] ;  /* 0x004000008740783b */ /* 0x000fee0000000200 */
[C---:B---3--:R-:W-:Y:S08]  /*3fd0*/  HMMA.16816.F32 R40, R4.reuse, R72, R40 ;  /* 0x000000480428723c */ /* 0x048ff00000001828 */
[C---:B------:R-:W-:Y:S01]  /*3fe0*/  HMMA.16816.F32 R8, R4.reuse, R74, R12 ;  /* 0x0000004a0408723c */ /* 0x040fe2000000180c */
[----:B------:R-:W-:Y:S07]  /*3ff0*/  LDSM.16.M88.4 R72, [R135+0x4800] ;  /* 0x004800008748783b */ /* 0x000fee0000000200 */
[C---:B-1----:R-:W-:Y:S01]  /*4000*/  HMMA.16816.F32 R12, R4.reuse, R80, R16 ;  /* 0x00000050040c723c */ /* 0x042fe20000001810 */
[----:B------:R-:W1:Y:S07]  /*4010*/  LDSM.16.M88.4 R16, [R223+0x4000] ;  /* 0x00400000df10783b */ /* 0x000e6e0000000200 */
[C---:B------:R-:W-:Y:S01]  /*4020*/  HMMA.16816.F32 R32, R4.reuse, R82, R32 ;  /* 0x000000520420723c */ /* 0x040fe20000001820 */
[----:B------:R-:W3:Y:S07]  /*4030*/  LDSM.16.M88.4 R80, [R216+-0x3800] ;  /* 0xffc80000d850783b */ /* 0x000eee0000000200 */
[C---:B----4-:R-:W-:Y:S08]  /*4040*/  HMMA.16816.F32 R36, R4.reuse, R88, R36 ;  /* 0x000000580424723c */ /* 0x050ff00000001824 */
[C---:B------:R-:W-:Y:S01]  /*4050*/  HMMA.16816.F32 R48, R4.reuse, R90, R48 ;  /* 0x0000005a0430723c */ /* 0x040fe20000001830 */
[----:B------:R-:W-:Y:S07]  /*4060*/  LDSM.16.M88.4 R88, [R135+0x5000] ;  /* 0x005000008758783b */ /* 0x000fee0000000200 */
[C---:B------:R-:W-:Y:S08]  /*4070*/  HMMA.16816.F32 R56, R4.reuse, R28, R56 ;  /* 0x0000001c0438723c */ /* 0x040ff00000001838 */
[----:B------:R-:W-:Y:S01]  /*4080*/  HMMA.16816.F32 R44, R4, R30, R44 ;  /* 0x0000001e042c723c */ /* 0x000fe2000000182c */
[----:B------:R-:W4:Y:S07]  /*4090*/  LDSM.16.M88.4 R28, [R216+-0x2800] ;  /* 0xffd80000d81c783b */ /* 0x000f2e0000000200 */
[C---:B--2---:R-:W-:Y:S08]  /*40a0*/  HMMA.16816.F32 R40, R20.reuse, R60, R40 ;  /* 0x0000003c1428723c */ /* 0x044ff00000001828 */
[C---:B------:R-:W-:Y:S01]  /*40b0*/  HMMA.16816.F32 R4, R20.reuse, R62, R8 ;  /* 0x0000003e1404723c */ /* 0x040fe20000001808 */
[----:B------:R-:W-:Y:S07]  /*40c0*/  LDSM.16.M88.4 R60, [R135+0x5800] ;  /* 0x00580000873c783b */ /* 0x000fee0000000200 */
[C---:B------:R-:W-:Y:S01]  /*40d0*/  HMMA.16816.F32 R8, R20.reuse, R76, R12 ;  /* 0x0000004c1408723c */ /* 0x040fe2000000180c */
[----:B------:R-:W2:Y:S07]  /*40e0*/  LDSM.16.M88.4 R12, [R221+0x8000] ;  /* 0x00800000dd0c783b */ /* 0x000eae0000000200 */
[C---:B------:R-:W-:Y:S01]  /*40f0*/  HMMA.16816.F32 R32, R20.reuse, R78, R32 ;  /* 0x0000004e1420723c */ /* 0x040fe20000001820 */
[----:B------:R-:W-:Y:S07]  /*4100*/  LDSM.16.M88.4 R76, [R24+0x4000] ;  /* 0x00400000184c783b */ /* 0x000fee0000000200 */
[C---:B-----5:R-:W-:Y:S08]  /*4110*/  HMMA.16816.F32 R36, R20.reuse, R84, R36 ;  /* 0x000000541424723c */ /* 0x060ff00000001824 */
[C---:B------:R-:W-:Y:S01]  /*4120*/  HMMA.16816.F32 R48, R20.reuse, R86, R48 ;  /* 0x000000561430723c */ /* 0x040fe20000001830 */
[----:B------:R-:W-:Y:S07]  /*4130*/  LDSM.16.M88.4 R84, [R24+0x4800] ;  /* 0x004800001854783b */ /* 0x000fee0000000200 */
[C---:B------:R-:W-:Y:S08]  /*4140*/  HMMA.16816.F32 R56, R20.reuse, R52, R56 ;  /* 0x000000341438723c */ /* 0x040ff00000001838 */
[----:B------:R-:W-:Y:S08]  /*4150*/  HMMA.16816.F32 R44, R20, R54, R44 ;  /* 0x00000036142c723c */ /* 0x000ff0000000182c */
[C---:B-1----:R-:W-:Y:S08]  /*4160*/  HMMA.16816.F32 R40, R16.reuse, R68, R40 ;  /* 0x000000441028723c */ /* 0x042ff00000001828 */
[C---:B------:R-:W-:Y:S01]  /*4170*/  HMMA.16816.F32 R20, R16.reuse, R70, R4 ;  /* 0x000000461014723c */ /* 0x040fe20000001804 */
[----:B------:R-:W-:Y:S07]  /*4180*/  LDSM.16.M88.4 R68, [R3+0x4000] ;  /* 0x004000000344783b */ /* 0x000fee0000000200 */
[C---:B---3--:R-:W-:Y:S01]  /*4190*/  HMMA.16816.F32 R4, R16.reuse, R80, R8 ;  /* 0x000000501004723c */ /* 0x048fe20000001808 */
[----:B------:R-:W1:Y:S07]  /*41a0*/  LDSM.16.M88.4 R8, [R222+0x8000] ;  /* 0x00800000de08783b */ /* 0x000e6e0000000200 */
[C---:B------:R-:W-:Y:S01]  /*41b0*/  HMMA.16816.F32 R32, R16.reuse, R82, R32 ;  /* 0x000000521020723c */ /* 0x040fe20000001820 */
[----:B------:R-:W3:Y:S07]  /*41c0*/  LDSM.16.M88.4 R80, [R3+0x4800] ;  /* 0x004800000350783b */ /* 0x000eee0000000200 */
[C---:B------:R-:W-:Y:S08]  /*41d0*/  HMMA.16816.F32 R36, R16.reuse, R92, R36 ;  /* 0x0000005c1024723c */ /* 0x040ff00000001824 */
[C---:B------:R-:W-:Y:S01]  /*41e0*/  HMMA.16816.F32 R48, R16.reuse, R94, R48 ;  /* 0x0000005e1030723c */ /* 0x040fe20000001830 */
[----:B------:R-:W5:Y:S07]  /*41f0*/  LDSM.16.M88.4 R92, [R3+0x5000] ;  /* 0x00500000035c783b */ /* 0x000f6e0000000200 */
[C---:B----4-:R-:W-:Y:S08]  /*4200*/  HMMA.16816.F32 R56, R16.reuse, R28, R56 ;  /* 0x0000001c1038723c */ /* 0x050ff00000001838 */
[----:B------:R-:W-:Y:S08]  /*4210*/  HMMA.16816.F32 R44, R16, R30, R44 ;  /* 0x0000001e102c723c */ /* 0x000ff0000000182c */
[C---:B--2---:R-:W-:Y:S08]  /*4220*/  HMMA.16816.F32 R40, R12.reuse, R64, R40 ;  /* 0x000000400c28723c */ /* 0x044ff00000001828 */
[C---:B------:R-:W-:Y:S01]  /*4230*/  HMMA.16816.F32 R28, R12.reuse, R66, R20 ;  /* 0x000000420c1c723c */ /* 0x040fe20000001814 */
[----:B------:R-:W2:Y:S07]  /*4240*/  LDSM.16.M88.4 R64, [R3+0x5800] ;  /* 0x005800000340783b */ /* 0x000eae0000000200 */
[C---:B------:R-:W-:Y:S01]  /*4250*/  HMMA.16816.F32 R20, R12.reuse, R72, R4 ;  /* 0x000000480c14723c */ /* 0x040fe20000001804 */
[----:B------:R-:W4:Y:S07]  /*4260*/  LDSM.16.M88.4 R4, [R224+0x8000] ;  /* 0x00800000e004783b */ /* 0x000f2e0000000200 */
[C---:B------:R-:W-:Y:S01]  /*4270*/  HMMA.16816.F32 R16, R12.reuse, R74, R32 ;  /* 0x0000004a0c10723c */ /* 0x040fe20000001820 */
[----:B------:R-:W-:Y:S07]  /*4280*/  LDSM.16.M88.4 R72, [R216+-0x2000] ;  /* 0xffe00000d848783b */ /* 0x000fee0000000200 */
[C---:B------:R-:W-:Y:S08]  /*4290*/  HMMA.16816.F32 R36, R12.reuse, R88, R36 ;  /* 0x000000580c24723c */ /* 0x040ff00000001824 */
[C---:B------:R-:W-:Y:S01]  /*42a0*/  HMMA.16816.F32 R52, R12.reuse, R90, R48 ;  /* 0x0000005a0c34723c */ /* 0x040fe20000001830 */
[----:B------:R-:W2:Y:S07]  /*42b0*/  LDSM.16.M88.4 R88, [R24+0x5000] ;  /* 0x005000001858783b */ /* 0x000eae0000000200 */
[C---:B------:R-:W-:Y:S08]  /*42c0*/  HMMA.16816.F32 R48, R12.reuse, R60, R56 ;  /* 0x0000003c0c30723c */ /* 0x040ff00000001838 */
[----:B------:R-:W-:Y:S08]  /*42d0*/  HMMA.16816.F32 R44, R12, R62, R44 ;  /* 0x0000003e0c2c723c */ /* 0x000ff0000000182c */
[C---:B-1----:R-:W-:Y:S08]  /*42e0*/  HMMA.16816.F32 R40, R8.reuse, R68, R40 ;  /* 0x000000440828723c */ /* 0x042ff00000001828 */
[C---:B------:R-:W-:Y:S01]  /*42f0*/  HMMA.16816.F32 R32, R8.reuse, R70, R28 ;  /* 0x000000460820723c */ /* 0x040fe2000000181c */
[----:B------:R-:W1:Y:S07]  /*4300*/  LDSM.16.M88.4 R68, [R24+0x5800] ;  /* 0x005800001844783b */ /* 0x000e6e0000000200 */
[C---:B---3--:R-:W-:Y:S01]  /*4310*/  HMMA.16816.F32 R28, R8.reuse, R80, R20 ;  /* 0x00000050081c723c */ /* 0x048fe20000001814 */
[----:B------:R-:W3:Y:S07]  /*4320*/  LDSM.16.M88.4 R20, [R223+0x8000] ;  /* 0x00800000df14783b */ /* 0x000eee0000000200 */
[C---:B------:R-:W-:Y:S01]  /*4330*/  HMMA.16816.F32 R16, R8.reuse, R82, R16 ;  /* 0x000000520810723c */ /* 0x040fe20000001810 */
[----:B------:R-:W1:Y:S07]  /*4340*/  LDSM.16.M88.4 R80, [R216+-0x1800] ;  /* 0xffe80000d850783b */ /* 0x000e6e0000000200 */
[C---:B-----5:R-:W-:Y:S08]  /*4350*/  HMMA.16816.F32 R12, R8.reuse, R92, R36 ;  /* 0x0000005c080c723c */ /* 0x060ff00000001824 */
[C---:B------:R-:W-:Y:S08]  /*4360*/  HMMA.16816.F32 R60, R8.reuse, R94, R52 ;  /* 0x0000005e083c723c */ /* 0x040ff00000001834 */
[C---:B--2---:R-:W-:Y:S08]  /*4370*/  HMMA.16816.F32 R52, R8.reuse, R64, R48 ;  /* 0x000000400834723c */ /* 0x044ff00000001830 */
[----:B------:R-:W-:Y:S01]  /*4380*/  HMMA.16816.F32 R48, R8, R66, R44 ;  /* 0x000000420830723c */ /* 0x000fe2000000182c */
[----:B------:R-:W-:Y:S04]  /*4390*/  LDSM.16.M88.4 R64, [R135+0x6000] ;  /* 0x006000008740783b */ /* 0x000fe80000000200 */
[----:B------:R-:W-:Y:S03]  /*43a0*/  LDSM.16.M88.4 R44, [R216+-0x1000] ;  /* 0xfff00000d82c783b */ /* 0x000fe60000000200 */
[C---:B----4-:R-:W-:Y:S08]  /*43b0*/  HMMA.16816.F32 R40, R4.reuse, R76, R40 ;  /* 0x0000004c0428723c */ /* 0x050ff00000001828 */
[C---:B------:R-:W-:Y:S01]  /*43c0*/  HMMA.16816.F32 R56, R4.reuse, R86, R16 ;  /* 0x000000560438723c */ /* 0x040fe20000001810 */
[----:B------:R-:W2:Y:S07]  /*43d0*/  LDSM.16.M88.4 R16, [R221+0xc000] ;  /* 0x00c00000dd10783b */ /* 0x000eae0000000200 */
[C---:B------:R-:W-:Y:S08]  /*43e0*/  HMMA.16816.F32 R36, R4.reuse, R84, R28 ;  /* 0x000000540424723c */ /* 0x040ff0000000181c */
[C---:B------:R-:W-:Y:S01]  /*43f0*/  HMMA.16816.F32 R28, R4.reuse, R88, R12 ;  /* 0x00000058041c723c */ /* 0x040fe2000000180c */
[----:B------:R-:W-:Y:S07]  /*4400*/  LDSM.16.M88.4 R12, [R222+0xc000] ;  /* 0x00c00000de0c783b */ /* 0x000fee0000000200 */
[C---:B------:R-:W-:Y:S01]  /*4410*/  HMMA.16816.F32 R8, R4.reuse, R90, R60 ;  /* 0x0000005a0408723c */ /* 0x040fe2000000183c */
[----:B------:R-:W4:Y:S04]  /*4420*/  LDSM.16.M88.4 R88, [R216+-0x800] ;  /* 0xfff80000d858783b */ /* 0x000f280000000200 */
[----:B------:R-:W-:Y:S03]  /*4430*/  LDSM.16.M88.4 R60, [R216] ;  /* 0x00000000d83c783b */ /* 0x000fe60000000200 */
[C---:B------:R-:W-:Y:S01]  /*4440*/  HMMA.16816.F32 R32, R4.reuse, R78, R32 ;  /* 0x0000004e0420723c */ /* 0x040fe20000001820 */
[----:B------:R-:W-:Y:S07]  /*4450*/  LDSM.16.M88.4 R76, [R135+0x7800] ;  /* 0x00780000874c783b */ /* 0x000fee0000000200 */
[C---:B-1----:R-:W-:Y:S08]  /*4460*/  HMMA.16816.F32 R52, R4.reuse, R68, R52 ;  /* 0x000000440434723c */ /* 0x042ff00000001834 */
[----:B------:R-:W-:Y:S01]  /*4470*/  HMMA.16816.F32 R96, R4, R70, R48 ;  /* 0x000000460460723c */ /* 0x000fe20000001830 */
[----:B------:R-:W-:Y:S07]  /*4480*/  LDSM.16.M88.4 R48, [R135+0x7000] ;  /* 0x007000008730783b */ /* 0x000fee0000000200 */
[C---:B---3--:R-:W-:Y:S01]  /*4490*/  HMMA.16816.F32 R4, R20.reuse, R72, R40 ;  /* 0x000000481404723c */ /* 0x048fe20000001828 */
[----:B------:R-:W1:Y:S07]  /*44a0*/  LDSM.16.M88.4 R40, [R3+0x6000] ;  /* 0x006000000328783b */ /* 0x000e6e0000000200 */
[C---:B------:R-:W-:Y:S01]  /*44b0*/  HMMA.16816.F32 R32, R20.reuse, R74, R32 ;  /* 0x0000004a1420723c */ /* 0x040fe20000001820 */
[----:B------:R-:W-:Y:S07]  /*44c0*/  LDSM.16.M88.4 R72, [R3+0x6800] ;  /* 0x006800000348783b */ /* 0x000fee0000000200 */
[----:B------:R-:W-:Y:S01]  /*44d0*/  HMMA.16816.F32 R68, R20, R82, R56 ;  /* 0x000000521444723c */ /* 0x000fe20000001838 */
[----:B------:R-:W3:Y:S07]  /*44e0*/  LDSM.16.M88.4 R56, [R135+0x6800] ;  /* 0x006800008738783b */ /* 0x000eee0000000200 */
[----:B--2---:R-:W-:Y:S08]  /*44f0*/  HMMA.16816.F32 R4, R16, R64, R4 ;  /* 0x000000401004723c */ /* 0x004ff00000001804 */
[C---:B------:R-:W-:Y:S08]  /*4500*/  HMMA.16816.F32 R36, R20.reuse, R80, R36 ;  /* 0x000000501424723c */ /* 0x040ff00000001824 */
[C---:B------:R-:W-:Y:S01]  /*4510*/  HMMA.16816.F32 R80, R20.reuse, R46, R8 ;  /* 0x0000002e1450723c */ /* 0x040fe20000001808 */
[----:B------:R-:W-:Y:S07]  /*4520*/  LDSM.16.M88.4 R8, [R224+0xc000] ;  /* 0x00c00000e008783b */ /* 0x000fee0000000200 */
[----:B----4-:R-:W-:Y:S01]  /*4530*/  HMMA.16816.F32 R92, R20, R88, R52 ;  /* 0x00000058145c723c */ /* 0x010fe20000001834 */
[----:B------:R-:W2:Y:S07]  /*4540*/  LDSM.16.M88.4 R52, [R24+0x6000] ;  /* 0x006000001834783b */ /* 0x000eae0000000200 */
[----:B------:R-:W-:Y:S01]  /*4550*/  HMMA.16816.F32 R32, R16, R66, R32 ;  /* 0x000000421020723c */ /* 0x000fe20000001820 */
[----:B------:R-:W-:Y:S07]  /*4560*/  LDSM.16.M88.4 R64, [R24+0x6800] ;  /* 0x006800001840783b */ /* 0x000fee0000000200 */
[----:B------:R-:W-:Y:S08]  /*4570*/  HMMA.16816.F32 R84, R20, R44, R28 ;  /* 0x0000002c1454723c */ /* 0x000ff0000000181c */
[----:B-1----:R-:W-:Y:S01]  /*4580*/  HMMA.16816.F32 R28, R12, R40, R4 ;  /* 0x000000280c1c723c */ /* 0x002fe20000001804 */
[----:B------:R-:W1:Y:S07]  /*4590*/  LDSM.16.M88.4 R4, [R223+0xc000] ;  /* 0x00c00000df04783b */ /* 0x000e6e0000000200 */
[----:B---3--:R-:W-:Y:S08]  /*45a0*/  HMMA.16816.F32 R36, R16, R56, R36 ;  /* 0x000000381024723c */ /* 0x008ff00000001824 */
[----:B------:R-:W-:Y:S08]  /*45b0*/  HMMA.16816.F32 R32, R12, R42, R32 ;  /* 0x0000002a0c20723c */ /* 0x000ff00000001820 */
[----:B--2---:R-:W-:Y:S08]  /*45c0*/  HMMA.16816.F32 R28, R8, R52, R28 ;  /* 0x00000034081c723c */ /* 0x004ff0000000181c */
[----:B------:R-:W-:Y:S01]  /*45d0*/  HMMA.16816.F32 R44, R16, R58, R68 ;  /* 0x0000003a102c723c */ /* 0x000fe20000001844 */
[----:B------:R-:W2:Y:S04]  /*45e0*/  LDSM.16.M88.4 R68, [R3+0x7000] ;  /* 0x007000000344783b */ /* 0x000ea80000000200 */
[----:B------:R-:W3:Y:S03]  /*45f0*/  LDSM.16.M88.4 R56, [R216+0x800] ;  /* 0x00080000d838783b */ /* 0x000ee60000000200 */
[----:B------:R-:W-:Y:S08]  /*4600*/  HMMA.16816.F32 R40, R12, R72, R36 ;  /* 0x000000480c28723c */ /* 0x000ff00000001824 */
[----:B------:R-:W-:Y:S08]  /*4610*/  HMMA.16816.F32 R36, R8, R54, R32 ;  /* 0x000000360824723c */ /* 0x000ff00000001820 */
[----:B-1----:R-:W-:Y:S08]  /*4620*/  HMMA.16816.F32 R52, R4, R60, R28 ;  /* 0x0000003c0434723c */ /* 0x002ff0000000181c */
[----:B------:R-:W-:Y:S08]  /*4630*/  HMMA.16816.F32 R28, R16, R48, R84 ;  /* 0x00000030101c723c */ /* 0x000ff00000001854 */
[----:B------:R-:W-:Y:S08]  /*4640*/  HMMA.16816.F32 R88, R20, R90, R96 ;  /* 0x0000005a1458723c */ /* 0x000ff00000001860 */
[----:B------:R-:W-:Y:S01]  /*4650*/  HMMA.16816.F32 R20, R12, R74, R44 ;  /* 0x0000004a0c14723c */ /* 0x000fe2000000182c */
[----:B------:R-:W-:-:S07]  /*4660*/  FMUL.FTZ R0, R52, c[0x0][0x320] ;  /* 0x0000c80034007a20 */ /* 0x000fce0000410000 */
[----:B------:R-:W-:Y:S08]  /*4670*/  HMMA.16816.F32 R32, R8, R64, R40 ;  /* 0x000000400820723c */ /* 0x000ff00000001828 */
[----:B------:R-:W-:Y:S01]  /*4680*/  HMMA.16816.F32 R48, R16, R50, R80 ;  /* 0x000000321030723c */ /* 0x000fe20000001850 */
[----:B------:R1:W4:Y:S07]  /*4690*/  MUFU.TANH R80, R0 ;  /* 0x0000000000507308 */ /* 0x00032e0000002400 */
[----:B------:R-:W-:Y:S01]  /*46a0*/  HMMA.16816.F32 R40, R4, R62, R36 ;  /* 0x0000003e0428723c */ /* 0x000fe20000001824 */
[----:B------:R-:W5:Y:S07]  /*46b0*/  LDSM.16.M88.4 R60, [R24+0x7000] ;  /* 0x00700000183c783b */ /* 0x000f6e0000000200 */
[----:B------:R-:W-:Y:S01]  /*46c0*/  HMMA.16816.F32 R72, R16, R76, R92 ;  /* 0x0000004c1048723c */ /* 0x000fe2000000185c */
[----:B-1----:R-:W-:-:S04]  /*46d0*/  FMUL.FTZ R0, R53, c[0x0][0x320] ;  /* 0x0000c80035007a20 */ /* 0x002fc80000410000 */
[----:B------:R1:W1:Y:S03]  /*46e0*/  MUFU.TANH R76, R0 ;  /* 0x00000000004c7308 */ /* 0x0002660000002400 */
[----:B--2---:R-:W-:Y:S08]  /*46f0*/  HMMA.16816.F32 R36, R12, R68, R28 ;  /* 0x000000440c24723c */ /* 0x004ff0000000181c */
[----:B------:R-:W-:Y:S01]  /*4700*/  HMMA.16816.F32 R20, R8, R66, R20 ;  /* 0x000000420814723c */ /* 0x000fe20000001814 */
[----:B-1----:R-:W-:-:S07]  /*4710*/  FMUL.FTZ R0, R54, c[0x0][0x320] ;  /* 0x0000c80036007a20 */ /* 0x002fce0000410000 */
[----:B------:R-:W-:Y:S01]  /*4720*/  HMMA.16816.F32 R44, R12, R70, R48 ;  /* 0x000000460c2c723c */ /* 0x000fe20000001830 */
[----:B------:R1:W2:Y:S01]  /*4730*/  MUFU.TANH R68, R0 ;  /* 0x0000000000447308 */ /* 0x0002a20000002400 */
[----:B------:R-:W-:Y:S06]  /*4740*/  LDSM.16.M88.4 R48, [R216+0x1000] ;  /* 0x00100000d830783b */ /* 0x000fec0000000200 */
[----:B---3--:R-:W-:Y:S08]  /*4750*/  HMMA.16816.F32 R28, R4, R56, R32 ;  /* 0x00000038041c723c */ /* 0x008ff00000001820 */
[----:B-----5:R-:W-:Y:S01]  /*4760*/  HMMA.16816.F32 R36, R8, R60, R36 ;  /* 0x0000003c0824723c */ /* 0x020fe20000001824 */
[----:B-1----:R-:W-:-:S02]  /*4770*/  FMUL.FTZ R0, R55, c[0x0][0x320] ;  /* 0x0000c80037007a20 */ /* 0x002fc40000410000 */
[----:B------:R-:W1:Y:S02]  /*4780*/  LDSM.16.M88.4 R52, [R3+0x7800] ;  /* 0x007800000334783b */ /* 0x000e640000000200 */
[----:B------:R3:W1:Y:S03]  /*4790*/  MUFU.TANH R67, R0 ;  /* 0x0000000000437308 */ /* 0x0006660000002400 */
[----:B------:R-:W-:Y:S08]  /*47a0*/  HMMA.16816.F32 R32, R4, R58, R20 ;  /* 0x0000003a0420723c */ /* 0x000ff00000001814 */
[----:B------:R-:W-:Y:S01]  /*47b0*/  HMMA.16816.F32 R16, R16, R78, R88 ;  /* 0x0000004e1010723c */ /* 0x000fe20000001858 */
[----:B---3--:R-:W-:-:S04]  /*47c0*/  FMUL.FTZ R0, R40, c[0x0][0x320] ;  /* 0x0000c80028007a20 */ /* 0x008fc80000410000 */
[----:B------:R3:W1:Y:S02]  /*47d0*/  MUFU.TANH R66, R0 ;  /* 0x0000000000427308 */ /* 0x0006640000002400 */
[----:B---3--:R-:W-:Y:S01]  /*47e0*/  FMUL.FTZ R0, R41, c[0x0][0x320] ;  /* 0x0000c80029007a20 */ /* 0x008fe20000410000 */
[C---:B-1----:R-:W-:Y:S05]  /*47f0*/  HMMA.16816.F32 R20, R12.reuse, R52, R72 ;  /* 0x000000340c14723c */ /* 0x042fea0000001848 */
[----:B------:R1:W3:Y:S11]  /*4800*/  MUFU.TANH R65, R0 ;  /* 0x0000000000417308 */ /* 0x0002f60000002400 */
[----:B------:R-:W-:Y:S01]  /*4810*/  HMMA.16816.F32 R12, R12, R54, R16 ;  /* 0x000000360c0c723c */ /* 0x000fe20000001810 */
[----:B-1----:R-:W-:-:S04]  /*4820*/  FMUL.FTZ R0, R42, c[0x0][0x320] ;  /* 0x0000c8002a007a20 */ /* 0x002fc80000410000 */
[----:B------:R1:W1:Y:S02]  /*4830*/  MUFU.TANH R64, R0 ;  /* 0x0000000000407308 */ /* 0x0002640000002400 */
[----:B-1----:R-:W-:Y:S02]  /*4840*/  FMUL.FTZ R0, R43, c[0x0][0x320] ;  /* 0x0000c8002b007a20 */ /* 0x002fe40000410000 */
[----:B------:R1:W5:Y:S04]  /*4850*/  LDSM.16.M88.4 R40, [R24+0x7800] ;  /* 0x007800001828783b */ /* 0x0003680000000200 */
[----:B------:R2:W1:Y:S02]  /*4860*/  MUFU.TANH R60, R0 ;  /* 0x00000000003c7308 */ /* 0x0004640000002400 */
[----:B--2---:R-:W-:-:S06]  /*4870*/  FMUL.FTZ R0, R28, c[0x0][0x320] ;  /* 0x0000c8001c007a20 */ /* 0x004fcc0000410000 */
[----:B------:R2:W2:Y:S01]  /*4880*/  MUFU.TANH R57, R0 ;  /* 0x0000000000397308 */ /* 0x0004a20000002400 */
[----:B-1----:R-:W-:Y:S01]  /*4890*/  HMMA.16816.F32 R24, R8, R62, R44 ;  /* 0x0000003e0818723c */ /* 0x002fe2000000182c */
[----:B--2---:R-:W-:-:S07]  /*48a0*/  FMUL.FTZ R0, R29, c[0x0][0x320] ;  /* 0x0000c8001d007a20 */ /* 0x004fce0000410000 */
[----:B-----5:R-:W-:Y:S01]  /*48b0*/  HMMA.16816.F32 R16, R8, R40, R20 ;  /* 0x000000280810723c */ /* 0x020fe20000001814 */
[----:B------:R1:W2:Y:S11]  /*48c0*/  MUFU.TANH R56, R0 ;  /* 0x0000000000387308 */ /* 0x0002b60000002400 */
[----:B------:R-:W-:Y:S04]  /*48d0*/  @!UPT UIADD3 URZ, URZ, URZ, URZ ;  /* 0x0000003f3f3ff290 */ /* 0x000fe8000fffe03f */
[----:B------:R-:W-:Y:S08]  /*48e0*/  HMMA.16816.F32 R20, R4, R50, R24 ;  /* 0x000000320414723c */ /* 0x000ff00000001818 */
        /* <DEDUP_REMOVED lines=8> */
[----:B-----5:R-:W-:-:S04]  /*4970*/  FMUL.FTZ R0, R32, c[0x0][0x320] ;  /* 0x0000c80020007a20 */ /* 0x020fc80000410000 */
[----:B------:R5:W1:Y:S02]  /*4980*/  MUFU.TANH R47, R0 ;  /* 0x00000000002f7308 */ /* 0x000a640000002400 */
[----:B-----5:R-:W-:Y:S01]  /*4990*/  FMUL.FTZ R0, R33, c[0x0][0x320] ;  /* 0x0000c80021007a20 */ /* 0x020fe20000410000 */
[C---:B-1----:R-:W-:Y:S05]  /*49a0*/  HMMA.16816.F32 R12, R4.reuse, R36, R16 ;  /* 0x00000024040c723c */ /* 0x042fea0000001810 */
[----:B------:R1:W1:Y:S03]  /*49b0*/  MUFU.TANH R48, R0 ;  /* 0x0000000000307308 */ /* 0x0002660000002400 */
[----:B------:R-:W-:Y:S01]  /*49c0*/  HMMA.16816.F32 R4, R4, R38, R8 ;  /* 0x000000260404723c */ /* 0x000fe20000001808 */
[----:B-1----:R-:W-:-:S04]  /*49d0*/  FMUL.FTZ R0, R34, c[0x0][0x320] ;  /* 0x0000c80022007a20 */ /* 0x002fc80000410000 */
        /* <DEDUP_REMOVED lines=49> */
[----:B------:R-:W-:Y:S01]  /*4cf0*/  IMAD.MOV R0, RZ, RZ, -R0 ;  /* 0x000000ffff007224 */ /* 0x000fe200078e0a00 */
[----:B------:R-:W-:-:S03]  /*4d00*/  ISETP.GE.AND P4, PT, R239, c[0x0][0x1d4], PT ;  /* 0x00007500ef007a0c */ /* 0x000fc60003f86270 */
[----:B------:R-:W-:Y:S01]  /*4d10*/  IMAD R231, R0, c[0x0][0x2b8], R2 ;  /* 0x0000ae0000e77a24 */ /* 0x000fe200078e0202 */
[----:B------:R-:W-:-:S03]  /*4d20*/  SEL R14, RZ, 0x10, P4 ;  /* 0x00000010ff0e7807 */ /* 0x000fc60002000000 */
        /* <DEDUP_REMOVED lines=15> */
.L_x_1664:
[----:B------:R-:W-:Y:S05]  /*4e20*/  BRA.DIV ~URZ, `(.L_x_1584) ;  /* 0x0000bb427f007947 */ /* 0x000fea000b800000 */
[----:B------:R-:W3:Y:S01]  /*4e30*/  SHFL.IDX PT, R0, R15, RZ, 0x181f ;  /* 0x00181fff0f007589 */ /* 0x000ee200000e0000 */
[----:B------:R-:W-:Y:S02]  /*4e40*/  ISETP.GE.AND P3, PT, R232, c[0x0][0x1d4], PT ;  /* 0x00007500e8007a0c */ /* 0x000fe40003f66270 */
[----:B------:R-:W-:Y:S02]  /*4e50*/  ISETP.GE.AND P4, PT, R238, c[0x0][0x1d4], PT ;  /* 0x00007500ee007a0c */ /* 0x000fe40003f86270 */
[----:B------:R-:W-:Y:S02]  /*4e60*/  SEL R12, RZ, 0x10, P5 ;  /* 0x00000010ff0c7807 */ /* 0x000fe40002800000 */
[----:B------:R-:W-:Y:S02]  /*4e70*/  SEL R13, RZ, 0x10, P4 ;  /* 0x00000010ff0d7807 */ /* 0x000fe40002000000 */
[----:B---3--:R-:W-:-:S02]  /*4e80*/  IADD3 R2, P2, R0, R108, RZ ;  /* 0x0000006c00027210 */ /* 0x008fc40007f5e0ff */
[C---:B------:R-:W-:Y:S02]  /*4e90*/  IADD3 R6, P0, R0.reuse, R107, RZ ;  /* 0x0000006b00067210 */ /* 0x040fe40007f1e0ff */
[----:B------:R-:W-:Y:S01]  /*4ea0*/  IADD3 R10, P1, R0, R110, RZ ;  /* 0x0000006e000a7210 */ /* 0x000fe20007f3e0ff */
[C---:B--2---:R-:W-:Y:S01]  /*4eb0*/  IMAD.X R3, R4.reuse, 0x1, R102, P2 ;  /* 0x0000000104037824 */ /* 0x044fe200010e0666 */
[----:B------:R-:W-:Y:S01]  /*4ec0*/  ISETP.GE.AND P2, PT, R239, c[0x0][0x1d4], PT ;  /* 0x00007500ef007a0c */ /* 0x000fe20003f46270 */
[----:B------:R-:W-:Y:S01]  /*4ed0*/  IMAD.X R7, R4, 0x1, R100, P0 ;  /* 0x0000000104077824 */ /* 0x000fe200000e0664 */
[----:B------:R-:W-:Y:S01]  /*4ee0*/  IADD3 R8, P0, R0, R109, RZ ;  /* 0x0000006d00087210 */ /* 0x000fe20007f1e0ff */
[C---:B------:R-:W-:Y:S01]  /*4ef0*/  IMAD.X R11, R4.reuse, 0x1, R103, P1 ;  /* 0x00000001040b7824 */ /* 0x040fe200008e0667 */
[----:B------:R2:W3:Y:S03]  /*4f00*/  SHFL.IDX PT, R0, R15, 0x1, 0x181f ;  /* 0x00381f000f007f89 */ /* 0x0004e600000e0000 */
[----:B------:R-:W-:Y:S01]  /*4f10*/  IMAD.X R9, R4, 0x1, R101, P0 ;  /* 0x0000000104097824 */ /* 0x000fe200000e0665 */
[----:B------:R-:W-:Y:S01]  /*4f20*/  @!PT LDS RZ, [RZ] ;  /* 0x00000000fffff984 */ /* 0x000fe20000000800 */
[----:B------:R4:W-:Y:S04]  /*4f30*/  LDGSTS.E.BYPASS.LTC128B.128 [R229+0x8100], [R6.64], !P3 ;  /* 0x0810000006e57fae */ /* 0x0009e8000d901d46 */
[----:B------:R2:W-:Y:S04]  /*4f40*/  LDGSTS.E.BYPASS.LTC128B.128 [R229+0xa100], [R2.64], !P4 ;  /* 0x0a10000002e57fae */ /* 0x0005e8000e101d46 */
[----:B------:R2:W-:Y:S04]  /*4f50*/  LDGSTS.E.BYPASS.LTC128B.128 [R229+0xc100], [R10.64], !P5 ;  /* 0x0c1000000ae57fae */ /* 0x0005e8000e901d46 */
[----:B------:R2:W1:Y:S04]  /*4f60*/  SHFL.IDX PT, R4, R5, 0x1, 0x181f ;  /* 0x00381f0005047f89 */ /* 0x00046800000e0000 */
[----:B------:R2:W-:Y:S01]  /*4f70*/  LDGSTS.E.BYPASS.LTC128B.128 [R229+0xe100], [R8.64], !P2 ;  /* 0x0e10000008e57fae */ /* 0x0005e2000d101d46 */
[----:B----4-:R-:W-:-:S04]  /*4f80*/  SEL R7, RZ, 0x10, P3 ;  /* 0x00000010ff077807 */ /* 0x010fc80001800000 */
.L_x_1665:
[----:B--23--:R-:W-:Y:S02]  /*4f90*/  IADD3 R2, -R7, 0x10, RZ ;  /* 0x0000001007027810 */ /* 0x00cfe40007ffe1ff */
[----:B------:R-:W-:-:S02]  /*4fa0*/  IADD3 R3, -R13, 0x10, RZ ;  /* 0x000000100d037810 */ /* 0x000fc40007ffe1ff */
[----:B------:R-:W-:Y:S02]  /*4fb0*/  LOP3.LUT R2, R2, 0xf, RZ, 0xc0, !PT ;  /* 0x0000000f02027812 */ /* 0x000fe400078ec0ff */
[----:B-1----:R-:W-:Y:S02]  /*4fc0*/  IADD3 R5, -R12, 0x10, RZ ;  /* 0x000000100c057810 */ /* 0x002fe40007ffe1ff */
[----:B------:R-:W-:Y:S02]  /*4fd0*/  LOP3.LUT R3, R3, 0xf, RZ, 0xc0, !PT ;  /* 0x0000000f03037812 */ /* 0x000fe400078ec0ff */
[----:B------:R-:W-:Y:S02]  /*4fe0*/  IADD3 R6, -R14, 0x10, RZ ;  /* 0x000000100e067810 */ /* 0x000fe40007ffe1ff */
[----:B------:R-:W-:Y:S02]  /*4ff0*/  IADD3 R10, P1, P0, R2, R0, R107 ;  /* 0x00000000020a7210 */ /* 0x000fe4000783e06b */
[----:B------:R-:W-:-:S02]  /*5000*/  LOP3.LUT R2, R5, 0xf, RZ, 0xc0, !PT ;  /* 0x0000000f05027812 */ /* 0x000fc400078ec0ff */
[----:B------:R-:W-:Y:S02]  /*5010*/  IADD3 R8, P3, P2, R3, R0, R108 ;  /* 0x0000000003087210 */ /* 0x000fe40007a7e06c */
[----:B------:R-:W-:Y:S02]  /*5020*/  LOP3.LUT R3, R6, 0xf, RZ, 0xc0, !PT ;  /* 0x0000000f06037812 */ /* 0x000fe400078ec0ff */
[----:B------:R-:W-:Y:S02]  /*5030*/  IADD3.X R11, RZ, R4, R100, P1, P0 ;  /* 0x00000004ff0b7210 */ /* 0x000fe40000fe0464 */
[----:B------:R-:W-:Y:S02]  /*5040*/  IADD3 R6, P1, P0, R2, R0, R110 ;  /* 0x0000000002067210 */ /* 0x000fe4000783e06e */
[----:B------:R-:W-:Y:S02]  /*5050*/  ISETP.NE.U32.AND P5, PT, R7, RZ, PT ;  /* 0x000000ff0700720c */ /* 0x000fe40003fa5070 */
[----:B------:R-:W-:-:S02]  /*5060*/  IADD3.X R9, RZ, R4, R102, P3, P2 ;  /* 0x00000004ff097210 */ /* 0x000fc40001fe4466 */
[----:B------:R-:W-:Y:S02]  /*5070*/  IADD3.X R7, RZ, R4, R103, P1, P0 ;  /* 0x00000004ff077210 */ /* 0x000fe40000fe0467 */
[----:B------:R-:W-:Y:S02]  /*5080*/  ISETP.NE.U32.AND P2, PT, R13, RZ, PT ;  /* 0x000000ff0d00720c */ /* 0x000fe40003f45070 */
[----:B------:R-:W-:Y:S02]  /*5090*/  ISETP.NE.U32.AND P1, PT, R12, RZ, PT ;  /* 0x000000ff0c00720c */ /* 0x000fe40003f25070 */
[----:B------:R-:W-:Y:S02]  /*50a0*/  ISETP.NE.U32.AND P0, PT, R14, RZ, PT ;  /* 0x000000ff0e00720c */ /* 0x000fe40003f05070 */
[----:B------:R-:W-:Y:S01]  /*50b0*/  IADD3 R2, P4, P3, R3, R0, R109 ;  /* 0x0000000003027210 */ /* 0x000fe20007b9e06d */
[----:B------:R-:W-:Y:S01]  /*50c0*/  @!PT LDS RZ, [RZ] ;  /* 0x00000000fffff984 */ /* 0x000fe20000000800 */
[----:B------:R-:W-:Y:S01]  /*50d0*/  @!PT LDS RZ, [RZ] ;  /* 0x00000000fffff984 */ /* 0x000fe20000000800 */
[----:B------:R-:W-:Y:S01]  /*50e0*/  @!PT LDS RZ, [RZ] ;  /* 0x00000000fffff984 */ /* 0x000fe20000000800 */
[----:B------:R1:W-:Y:S03]  /*50f0*/  LDGSTS.E.BYPASS.LTC128B.128.ZFILL [R229+0x9100], [R10.64], P5 ;  /* 0x091000000ae57fae */ /* 0x0003e6000a941d46 */
[----:B------:R-:W-:-:S03]  /*5100*/  IADD3.X R3, RZ, R4, R101, P4, P3 ;  /* 0x00000004ff037210 */ /* 0x000fc600027e6465 */
[----:B------:R1:W-:Y:S04]  /*5110*/  LDGSTS.E.BYPASS.LTC128B.128.ZFILL [R229+0xb100], [R8.64], P2 ;  /* 0x0b10000008e57fae */ /* 0x0003e80009141d46 */
[----:B------:R1:W-:Y:S04]  /*5120*/  LDGSTS.E.BYPASS.LTC128B.128.ZFILL [R229+0xd100], [R6.64], P1 ;  /* 0x0d10000006e57fae */ /* 0x0003e80008941d46 */
[----:B------:R1:W-:Y:S02]  /*5130*/  LDGSTS.E.BYPASS.LTC128B.128.ZFILL [R229+0xf100], [R2.64], P0 ;  /* 0x0f10000002e57fae */ /* 0x0003e40008141d46 */
.L_x_1582:
[----:B--234-:R-:W-:Y:S05]  /*5140*/  BSYNC B0 ;  /* 0x0000000000007941 */ /* 0x01cfea0003800000 */
.L_x_1581:
        /* <DEDUP_REMOVED lines=12> */
[----:B------:R-:W-:Y:S02]  /*5210*/  FMNMX.FTZ R2, R6, R7, !PT ;  /* 0x0000000706027209 */ /* 0x000fe40007810000 */
[----:B------:R-:W-:Y:S02]  /*5220*/  FSEL R16, R64, -INF , P3 ;  /* 0xff80000040107808 */ /* 0x000fe40001800000 */
[----:B------:R-:W-:-:S02]  /*5230*/  FMNMX.FTZ R3, R14, R15, !PT ;  /* 0x0000000f0e037209 */ /* 0x000fc40007810000 */
[----:B------:R-:W-:Y:S02]  /*5240*/  ISETP.GT.AND P3, PT, R0, 0x10, PT ;  /* 0x000000100000780c */ /* 0x000fe40003f64270 */
[----:B------:R-:W-:Y:S02]  /*5250*/  FSEL R9, R65, -INF , P5 ;  /* 0xff80000041097808 */ /* 0x000fe40002800000 */
[----:B------:R-:W-:Y:S02]  /*5260*/  FMNMX.FTZ R2, R8, R2, !PT ;  /* 0x0000000208027209 */ /* 0x000fe40007810000 */
[----:B------:R-:W-:Y:S02]  /*5270*/  FSEL R17, R60, -INF , P5 ;  /* 0xff8000003c117808 */ /* 0x000fe40002800000 */
[----:B------:R-:W-:Y:S02]  /*5280*/  FMNMX.FTZ R3, R16, R3, !PT ;  /* 0x0000000310037209 */ /* 0x000fe40007810000 */
[----:B------:R-:W-:-:S02]  /*5290*/  ISETP.GT.AND P4, PT, R0, 0x11, PT ;  /* 0x000000110000780c */ /* 0x000fc40003f84270 */
[----:B------:R-:W-:Y:S02]  /*52a0*/  FSEL R10, R57, -INF , P3 ;  /* 0xff800000390a7808 */ /* 0x000fe40001800000 */
[----:B------:R-:W-:Y:S02]  /*52b0*/  FMNMX.FTZ R2, R9, R2, !PT ;  /* 0x0000000209027209 */ /* 0x000fe40007810000 */
[----:B------:R-:W-:Y:S02]  /*52c0*/  FSEL R18, R53, -INF , P3 ;  /* 0xff80000035127808 */ /* 0x000fe40001800000 */
[----:B------:R-:W-:Y:S02]  /*52d0*/  FMNMX.FTZ R3, R17, R3, !PT ;  /* 0x0000000311037209 */ /* 0x000fe40007810000 */
[----:B------:R-:W-:Y:S02]  /*52e0*/  ISETP.GT.AND P2, PT, R0, 0x18, PT ;  /* 0x000000180000780c */ /* 0x000fe40003f44270 */
[----:B------:R-:W-:-:S02]  /*52f0*/  FSEL R12, R56, -INF , P4 ;  /* 0xff800000380c7808 */ /* 0x000fc40002000000 */
[----:B------:R-:W-:Y:S02]  /*5300*/  FMNMX.FTZ R2, R10, R2, !PT ;  /* 0x000000020a027209 */ /* 0x000fe40007810000 */
[----:B------:R-:W-:Y:S02]  /*5310*/  FSEL R20, R52, -INF , P4 ;  /* 0xff80000034147808 */ /* 0x000fe40002000000 */
[----:B------:R-:W-:Y:S02]  /*5320*/  FMNMX.FTZ R3, R18, R3, !PT ;  /* 0x0000000312037209 */ /* 0x000fe40007810000 */
[----:B------:R-:W-:Y:S02]  /*5330*/  ISETP.GT.AND P1, PT, R0, 0x19, PT ;  /* 0x000000190000780c */ /* 0x000fe40003f24270 */
[----:B------:R-:W-:Y:S02]  /*5340*/  FSEL R13, R47, -INF , P2 ;  /* 0xff8000002f0d7808 */ /* 0x000fe40001000000 */
[----:B------:R-:W-:-:S02]  /*5350*/  FMNMX.FTZ R2, R12, R2, !PT ;  /* 0x000000020c027209 */ /* 0x000fc40007810000 */
[----:B------:R-:W-:Y:S02]  /*5360*/  FSEL R21, R46, -INF , P2 ;  /* 0xff8000002e157808 */ /* 0x000fe40001000000 */
[----:B------:R-:W-:Y:S02]  /*5370*/  FMNMX.FTZ R3, R20, R3, !PT ;  /* 0x0000000314037209 */ /* 0x000fe40007810000 */
[----:B------:R-:W-:Y:S02]  /*5380*/  ISETP.GT.AND P0, PT, R0, 0x20, PT ;  /* 0x000000200000780c */ /* 0x000fe40003f04270 */
[----:B------:R-:W-:Y:S02]  /*5390*/  FSEL R11, R48, -INF , P1 ;  /* 0xff800000300b7808 */ /* 0x000fe40000800000 */
[----:B------:R-:W-:Y:S02]  /*53a0*/  FMNMX.FTZ R2, R13, R2, !PT ;  /* 0x000000020d027209 */ /* 0x000fe40007810000 */
[----:B------:R-:W-:-:S02]  /*53b0*/  FSEL R22, R45, -INF , P1 ;  /* 0xff8000002d167808 */ /* 0x000fc40000800000 */
[----:B------:R-:W-:Y:S02]  /*53c0*/  FMNMX.FTZ R3, R21, R3, !PT ;  /* 0x0000000315037209 */ /* 0x000fe40007810000 */
[----:B------:R-:W-:Y:S02]  /*53d0*/  FSEL R89, R41, -INF , P0 ;  /* 0xff80000029597808 */ /* 0x000fe40000000000 */
[----:B------:R-:W-:Y:S02]  /*53e0*/  ISETP.GT.AND P1, PT, R0, 0x21, PT ;  /* 0x000000210000780c */ /* 0x000fe40003f24270 */
[----:B------:R-:W-:Y:S02]  /*53f0*/  FMNMX.FTZ R2, R11, R2, !PT ;  /* 0x000000020b027209 */ /* 0x000fe40007810000 */
[----:B------:R-:W-:Y:S02]  /*5400*/  FSEL R97, R40, -INF , P0 ;  /* 0xff80000028617808 */ /* 0x000fe40000000000 */
[----:B------:R-:W-:-:S02]  /*5410*/  FMNMX.FTZ R3, R22, R3, !PT ;  /* 0x0000000316037209 */ /* 0x000fc40007810000 */
[----:B------:R-:W-:Y:S02]  /*5420*/  FSEL R88, R44, -INF , P1 ;  /* 0xff8000002c587808 */ /* 0x000fe40000800000 */
[----:B------:R-:W-:Y:S02]  /*5430*/  FMNMX.FTZ R2, R89, R2, !PT ;  /* 0x0000000259027209 */ /* 0x000fe40007810000 */
[C---:B------:R-:W-:Y:S02]  /*5440*/  ISETP.GT.AND P5, PT, R0.reuse, 0x28, PT ;  /* 0x000000280000780c */ /* 0x040fe40003fa4270 */
[----:B------:R-:W-:Y:S02]  /*5450*/  FSEL R96, R35, -INF , P1 ;  /* 0xff80000023607808 */ /* 0x000fe40000800000 */
[----:B------:R-:W-:Y:S02]  /*5460*/  FMNMX.FTZ R3, R97, R3, !PT ;  /* 0x0000000361037209 */ /* 0x000fe40007810000 */
[----:B------:R-:W-:-:S02]  /*5470*/  ISETP.GT.AND P4, PT, R0, 0x29, PT ;  /* 0x000000290000780c */ /* 0x000fc40003f84270 */
[C---:B------:R-:W-:Y:S02]  /*5480*/  ISETP.GT.AND P3, PT, R0.reuse, 0x30, PT ;  /* 0x000000300000780c */ /* 0x040fe40003f64270 */
[C---:B------:R-:W-:Y:S02]  /*5490*/  ISETP.GT.AND P2, PT, R0.reuse, 0x31, PT ;  /* 0x000000310000780c */ /* 0x040fe40003f44270 */
[C---:B------:R-:W-:Y:S02]  /*54a0*/  ISETP.GT.AND P1, PT, R0.reuse, 0x38, PT ;  /* 0x000000380000780c */ /* 0x040fe40003f24270 */
[----:B------:R-:W-:Y:S02]  /*54b0*/  ISETP.GT.AND P0, PT, R0, 0x39, PT ;  /* 0x000000390000780c */ /* 0x000fe40003f04270 */
[----:B------:R-:W-:Y:S02]  /*54c0*/  FMNMX.FTZ R0, R88, R2, !PT ;  /* 0x0000000258007209 */ /* 0x000fe40007810000 */
[----:B------:R-:W-:-:S02]  /*54d0*/  FSEL R95, R30, -INF , P5 ;  /* 0xff8000001e5f7808 */ /* 0x000fc40002800000 */
[----:B------:R-:W-:Y:S02]  /*54e0*/  FSEL R87, R33, -INF , P5 ;  /* 0xff80000021577808 */ /* 0x000fe40002800000 */
        /* <DEDUP_REMOVED lines=21> */
[----:B------:R-:W-:Y:S02]  /*5640*/  FMNMX.FTZ R4, R31, R0, !PT ;  /* 0x000000001f047209 */ /* 0x000fe40007810000 */
[----:B------:R-:W-:Y:S01]  /*5650*/  FMNMX.FTZ R5, R90, R2, !PT ;  /* 0x000000025a057209 */ /* 0x000fe20007810000 */
[----:B------:R-:W-:Y:S05]  /*5660*/  BRA.DIV ~URZ, `(.L_x_1585) ;  /* 0x0000b5727f007947 */ /* 0x000fea000b800000 */
[----:B------:R-:W1:Y:S04]  /*5670*/  SHFL.BFLY PT, R0, R4, 0x2, 0x1f ;  /* 0x0c401f0004007f89 */ /* 0x000e6800000e0000 */
[----:B------:R-:W2:Y:S01]  /*5680*/  SHFL.BFLY PT, R3, R5, 0x2, 0x1f ;  /* 0x0c401f0005037f89 */ /* 0x000ea200000e0000 */
[----:B-1----:R-:W-:-:S02]  /*5690*/  FMNMX.FTZ R0, R4, R0, !PT ;  /* 0x0000000004007209 */ /* 0x002fc40007810000 */
[----:B--2---:R-:W-:-:S03]  /*56a0*/  FMNMX.FTZ R5, R5, R3, !PT ;  /* 0x0000000305057209 */ /* 0x004fc60007810000 */
[----:B------:R-:W1:Y:S04]  /*56b0*/  SHFL.BFLY PT, R2, R0, 0x1, 0x1f ;  /* 0x0c201f0000027f89 */ /* 0x000e6800000e0000 */
[----:B------:R2:W3:Y:S01]  /*56c0*/  SHFL.BFLY PT, R3, R5, 0x1, 0x1f ;  /* 0x0c201f0005037f89 */ /* 0x0004e200000e0000 */
[----:B-1----:R-:W-:-:S05]  /*56d0*/  FMNMX.FTZ R132, R0, R2, !PT ;  /* 0x0000000200847209 */ /* 0x002fca0007810000 */
.L_x_1666:
[C---:B------:R-:W-:Y:S01]  /*56e0*/  FMUL.FTZ R2, R132.reuse, c[0x0][0x2d0] ;  /* 0x0000b40084027a20 */ /* 0x040fe20000410000 */
[----:B------:R-:W-:Y:S01]  /*56f0*/  FSETP.NEU.FTZ.AND P0, PT, R132, -INF , PT ;  /* 0xff8000008400780b */ /* 0x000fe20003f1d000 */
[----:B------:R-:W-:Y:S01]  /*5700*/  WARPSYNC 0xffffffff ;  /* 0xffffffff00007948 */ /* 0x000fe20003800000 */
[----:B---3--:R-:W-:Y:S01]  /*5710*/  FMNMX.FTZ R28, R3, R5, !PT ;  /* 0x00000005031c7209 */ /* 0x008fe20007810000 */
[----:B------:R-:W-:Y:S01]  /*5720*/  LDSM.16.MT88.4 R36, [R217+0x800] ;  /* 0x00080000d924783b */ /* 0x000fe20000004200 */
[----:B------:R-:W-:-:S02]  /*5730*/  FSEL R2, R2, RZ, P0 ;  /* 0x000000ff02027208 */ /* 0x000fc40000000000 */
[----:B------:R-:W-:Y:S01]  /*5740*/  FSETP.NEU.FTZ.AND P0, PT, R28, -INF , PT ;  /* 0xff8000001c00780b */ /* 0x000fe20003f1d000 */
[----:B------:R-:W-:Y:S02]  /*5750*/  LDSM.16.MT88.4 R44, [R220] ;  /* 0x00000000dc2c783b */ /* 0x000fe40000004200 */
[--C-:B------:R-:W-:Y:S02]  /*5760*/  FFMA.FTZ R0, R6, c[0x0][0x2d0], -R2.reuse ;  /* 0x0000b40006007a23 */ /* 0x100fe40000010802 */
[--C-:B------:R-:W-:Y:S01]  /*5770*/  FFMA.FTZ R3, R13, c[0x0][0x2d0], -R2.reuse ;  /* 0x0000b4000d037a23 */ /* 0x100fe20000010802 */
[----:B------:R-:W-:Y:S01]  /*5780*/  LDSM.16.MT88.4 R40, [R218+0x800] ;  /* 0x00080000da28783b */ /* 0x000fe20000004200 */
[----:B------:R1:W-:Y:S01]  /*5790*/  MUFU.EX2 R112, R0 ;  /* 0x0000000000707308 */ /* 0x0003e20000000800 */
[--C-:B------:R-:W-:Y:S02]  /*57a0*/  FFMA.FTZ R30, R30, c[0x0][0x2d0], -R2.reuse ;  /* 0x0000b4001e1e7a23 */ /* 0x100fe40000010802 */
[----:B------:R-:W-:Y:S04]  /*57b0*/  LDSM.16.MT88.4 R24, [R219] ;  /* 0x00000000db18783b */ /* 0x000fe80000004200 */
[----:B------:R-:W-:Y:S01]  /*57c0*/  LDSM.16.MT88.4 R68, [R218+0x2000] ;  /* 0x00200000da44783b */ /* 0x000fe20000004200 */
[----:B------:R3:W-:Y:S03]  /*57d0*/  MUFU.EX2 R131, R3 ;  /* 0x0000000300837308 */ /* 0x0007e60000000800 */
[----:B------:R-:W-:Y:S04]  /*57e0*/  LDSM.16.MT88.4 R60, [R220+0x800] ;  /* 0x00080000dc3c783b */ /* 0x000fe80000004200 */
[----:B------:R-:W-:Y:S01]  /*57f0*/  LDSM.16.MT88.4 R64, [R219+0x800] ;  /* 0x00080000db40783b */ /* 0x000fe20000004200 */
[----:B-1----:R-:W-:-:S03]  /*5800*/  FFMA.FTZ R0, R7, c[0x0][0x2d0], -R2 ;  /* 0x0000b40007007a23 */ /* 0x002fc60000010802 */
[----:B------:R-:W-:Y:S01]  /*5810*/  LDSM.16.MT88.4 R72, [R220+0x2000] ;  /* 0x00200000dc48783b */ /* 0x000fe20000004200 */
[----:B------:R1:W4:Y:S03]  /*5820*/  MUFU.EX2 R99, R0 ;  /* 0x0000000000637308 */ /* 0x0003260000000800 */
[----:B------:R-:W-:Y:S01]  /*5830*/  LDSM.16.MT88.4 R48, [R217+0x2800] ;  /* 0x00280000d930783b */ /* 0x000fe20000004200 */
[----:B---3--:R-:W-:-:S03]  /*5840*/  FFMA.FTZ R3, R11, c[0x0][0x2d0], -R2 ;  /* 0x0000b4000b037a23 */ /* 0x008fc60000010802 */
[----:B------:R-:W-:Y:S01]  /*5850*/  LDSM.16.MT88.4 R56, [R219+0x2000] ;  /* 0x00200000db38783b */ /* 0x000fe20000004200 */
[----:B------:R-:W-:Y:S03]  /*5860*/  MUFU.EX2 R204, R3 ;  /* 0x0000000300cc7308 */ /* 0x000fe60000000800 */
[----:B------:R-:W-:Y:S04]  /*5870*/  LDSM.16.MT88.4 R76, [R220+0x2800] ;  /* 0x00280000dc4c783b */ /* 0x000fe80000004200 */
[----:B------:R-:W-:Y:S01]  /*5880*/  LDSM.16.MT88.4 R80, [R217+0x4000] ;  /* 0x00400000d950783b */ /* 0x000fe20000004200 */
[----:B-1----:R-:W-:-:S04]  /*5890*/  FFMA.FTZ R0, R8, c[0x0][0x2d0], -R2 ;  /* 0x0000b40008007a23 */ /* 0x002fc80000010802 */
[----:B------:R1:W-:Y:S02]  /*58a0*/  MUFU.EX2 R117, R0 ;  /* 0x0000000000757308 */ /* 0x0003e40000000800 */
[----:B-1----:R-:W-:-:S06]  /*58b0*/  FFMA.FTZ R0, R9, c[0x0][0x2d0], -R2 ;  /* 0x0000b40009007a23 */ /* 0x002fcc0000010802 */
[----:B------:R1:W3:Y:S02]  /*58c0*/  MUFU.EX2 R119, R0 ;  /* 0x0000000000777308 */ /* 0x0002e40000000800 */
[--C-:B-1----:R-:W-:Y:S02]  /*58d0*/  FFMA.FTZ R0, R10, c[0x0][0x2d0], -R2.reuse ;  /* 0x0000b4000a007a23 */ /* 0x102fe40000010802 */
[----:B------:R-:W1:Y:S04]  /*58e0*/  LDSM.16.MT88.4 R8, [R217] ;  /* 0x00000000d908783b */ /* 0x000e680000004200 */
[----:B------:R5:W-:Y:S02]  /*58f0*/  MUFU.EX2 R129, R0 ;  /* 0x0000000000817308 */ /* 0x000be40000000800 */
[----:B-----5:R-:W-:Y:S01]  /*5900*/  FFMA.FTZ R0, R12, c[0x0][0x2d0], -R2 ;  /* 0x0000b4000c007a23 */ /* 0x020fe20000010802 */
[----:B----4-:R-:W-:-:S05]  /*5910*/  F2FP.PACK_AB R12, R99, R112 ;  /* 0x00000070630c723e */ /* 0x010fca00000000ff */
[----:B------:R4:W-:Y:S02]  /*5920*/  MUFU.EX2 R130, R0 ;  /* 0x0000000000827308 */ /* 0x0009e40000000800 */
[----:B----4-:R-:W-:-:S05]  /*5930*/  FMUL.FTZ R0, R28, c[0x0][0x2d0] ;  /* 0x0000b4001c007a20 */ /* 0x010fca0000410000 */
[----:B------:R-:W-:-:S05]  /*5940*/  FSEL R0, R0, RZ, P0 ;  /* 0x000000ff00007208 */ /* 0x000fca0000000000 */
[----:B------:R-:W-:Y:S01]  /*5950*/  FFMA.FTZ R3, R14, c[0x0][0x2d0], -R0 ;  /* 0x0000b4000e037a23 */ /* 0x000fe20000010800 */
[----:B---3--:R-:W-:-:S03]  /*5960*/  F2FP.PACK_AB R14, R119, R117 ;  /* 0x00000075770e723e */ /* 0x008fc600000000ff */
[----:B------:R3:W-:Y:S02]  /*5970*/  MUFU.EX2 R98, R3 ;  /* 0x0000000300627308 */ /* 0x0007e40000000800 */
[----:B---3--:R-:W-:-:S06]  /*5980*/  FFMA.FTZ R3, R15, c[0x0][0x2d0], -R0 ;  /* 0x0000b4000f037a23 */ /* 0x008fcc0000010800 */
[----:B------:R3:W4:Y:S02]  /*5990*/  MUFU.EX2 R29, R3 ;  /* 0x00000003001d7308 */ /* 0x0007240000000800 */
[----:B---3--:R-:W-:Y:S01]  /*59a0*/  FFMA.FTZ R3, R16, c[0x0][0x2d0], -R0 ;  /* 0x0000b40010037a23 */ /* 0x008fe20000010800 */
[----:B----4-:R-:W-:-:S05]  /*59b0*/  F2FP.PACK_AB R13, R29, R98 ;  /* 0x000000621d0d723e */ /* 0x010fca00000000ff */
[----:B------:R3:W-:Y:S02]  /*59c0*/  MUFU.EX2 R116, R3 ;  /* 0x0000000300747308 */ /* 0x0007e40000000800 */
[----:B---3--:R-:W-:-:S06]  /*59d0*/  FFMA.FTZ R3, R17, c[0x0][0x2d0], -R0 ;  /* 0x0000b40011037a23 */ /* 0x008fcc0000010800 */
[----:B------:R3:W4:Y:S02]  /*59e0*/  MUFU.EX2 R118, R3 ;  /* 0x0000000300767308 */ /* 0x0007240000000800 */
[--C-:B---3--:R-:W-:Y:S01]  /*59f0*/  FFMA.FTZ R3, R18, c[0x0][0x2d0], -R0.reuse ;  /* 0x0000b40012037a23 */ /* 0x108fe20000010800 */
[----:B----4-:R-:W-:Y:S01]  /*5a00*/  F2FP.PACK_AB R15, R118, R116 ;  /* 0x00000074760f723e */ /* 0x010fe200000000ff */
[----:B------:R-:W3:Y:S04]  /*5a10*/  LDSM.16.MT88.4 R16, [R218] ;  /* 0x00000000da10783b */ /* 0x000ee80000004200 */
[----:B------:R4:W-:Y:S02]  /*5a20*/  MUFU.EX2 R128, R3 ;  /* 0x0000000300807308 */ /* 0x0009e40000000800 */
[C---:B-12---:R-:W-:Y:S07]  /*5a30*/  HMMA.16816.F32 R4, R12.reuse, R8, RZ ;  /* 0x000000080c04723c */ /* 0x046fee00000018ff */
[----:B------:R-:W-:Y:S01]  /*5a40*/  F2FP.PACK_AB R8, R130, R129 ;  /* 0x000000818208723e */ /* 0x000fe200000000ff */
[----:B------:R-:W-:Y:S01]  /*5a50*/  HMMA.16816.F32 R52, R12, R46, RZ ;  /* 0x0000002e0c34723c */ /* 0x000fe200000018ff */
[----:B----4-:R-:W-:-:S04]  /*5a60*/  FFMA.FTZ R3, R20, c[0x0][0x2d0], -R0 ;  /* 0x0000b40014037a23 */ /* 0x010fc80000010800 */
[----:B------:R1:W2:Y:S02]  /*5a70*/  MUFU.EX2 R133, R3 ;  /* 0x0000000300857308 */ /* 0x0002a40000000800 */
[--C-:B-1----:R-:W-:Y:S01]  /*5a80*/  FFMA.FTZ R3, R21, c[0x0][0x2d0], -R0.reuse ;  /* 0x0000b40015037a23 */ /* 0x102fe20000010800 */
[----:B--2---:R-:W-:Y:S01]  /*5a90*/  F2FP.PACK_AB R9, R133, R128 ;  /* 0x000000808509723e */ /* 0x004fe200000000ff */
[C---:B---3--:R-:W-:Y:S04]  /*5aa0*/  HMMA.16816.F32 R32, R12.reuse, R16, RZ ;  /* 0x000000100c20723c */ /* 0x048fe800000018ff */
[----:B------:R1:W-:Y:S04]  /*5ab0*/  MUFU.EX2 R134, R3 ;  /* 0x0000000300867308 */ /* 0x0003e80000000800 */
[----:B------:R-:W-:Y:S01]  /*5ac0*/  HMMA.16816.F32 R16, R12, R18, RZ ;  /* 0x000000120c10723c */ /* 0x000fe200000018ff */
[----:B-1----:R-:W-:-:S07]  /*5ad0*/  FFMA.FTZ R3, R22, c[0x0][0x2d0], -R0 ;  /* 0x0000b40016037a23 */ /* 0x002fce0000010800 */
[----:B------:R-:W-:Y:S01]  /*5ae0*/  HMMA.16816.F32 R20, R12, R10, RZ ;  /* 0x0000000a0c14723c */ /* 0x000fe200000018ff */
[----:B------:R-:W1:Y:S06]  /*5af0*/  MUFU.EX2 R205, R3 ;  /* 0x0000000300cd7308 */ /* 0x000e6c0000000800 */
[----:B------:R-:W-:Y:S02]  /*5b00*/  F2FP.PACK_AB R10, R204, R131 ;  /* 0x00000083cc0a723e */ /* 0x000fe400000000ff */
[----:B-1----:R-:W-:Y:S01]  /*5b10*/  F2FP.PACK_AB R11, R205, R134 ;  /* 0x00000086cd0b723e */ /* 0x002fe200000000ff */
[----:B------:R-:W-:-:S04]  /*5b20*/  FADD.FTZ R3, R112, R99 ;  /* 0x0000006370037221 */ /* 0x000fc80000010000 */
[----:B------:R-:W-:-:S10]  /*5b30*/  FADD.FTZ R3, R117, R3 ;  /* 0x0000000375037221 */ /* 0x000fd40000010000 */
[----:B------:R-:W-:Y:S01]  /*5b40*/  HMMA.16816.F32 R200, R8, R38, R20 ;  /* 0x0000002608c8723c */ /* 0x000fe20000001814 */
[----:B------:R-:W1:Y:S01]  /*5b50*/  LDSM.16.MT88.4 R20, [R217+0x2000] ;  /* 0x00200000d914783b */ /* 0x000e620000004200 */
[----:B------:R-:W-:-:S04]  /*5b60*/  FADD.FTZ R3, R119, R3 ;  /* 0x0000000377037221 */ /* 0x000fc80000010000 */
[----:B------:R-:W-:Y:S02]  /*5b70*/  FADD.FTZ R3, R129, R3 ;  /* 0x0000000381037221 */ /* 0x000fe40000010000 */
[----:B------:R-:W-:Y:S02]  /*5b80*/  HMMA.16816.F32 R164, R8, R36, R4 ;  /* 0x0000002408a4723c */ /* 0x000fe40000001804 */
[----:B------:R-:W-:-:S06]  /*5b90*/  FADD.FTZ R3, R130, R3 ;  /* 0x0000000382037221 */ /* 0x000fcc0000010000 */
[----:B------:R-:W-:Y:S01]  /*5ba0*/  HMMA.16816.F32 R4, R12, R44, RZ ;  /* 0x0000002c0c04723c */ /* 0x000fe200000018ff */
[----:B------:R-:W2:Y:S07]  /*5bb0*/  LDSM.16.MT88.4 R44, [R218+0x2800] ;  /* 0x00280000da2c783b */ /* 0x000eae0000004200 */
[C---:B------:R-:W-:Y:S08]  /*5bc0*/  HMMA.16816.F32 R156, R8.reuse, R40, R32 ;  /* 0x00000028089c723c */ /* 0x040ff00000001820 */
[----:B------:R-:W-:Y:S08]  /*5bd0*/  HMMA.16816.F32 R148, R8, R42, R16 ;  /* 0x0000002a0894723c */ /* 0x000ff00000001810 */
[C---:B------:R-:W-:Y:S08]  /*5be0*/  HMMA.16816.F32 R40, R12.reuse, R24, RZ ;  /* 0x000000180c28723c */ /* 0x040ff000000018ff */
[C---:B------:R-:W-:Y:S08]  /*5bf0*/  HMMA.16816.F32 R36, R12.reuse, R26, RZ ;  /* 0x0000001a0c24723c */ /* 0x040ff000000018ff */
[C---:B-1----:R-:W-:Y:S08]  /*5c00*/  HMMA.16816.F32 R32, R12.reuse, R20, RZ ;  /* 0x000000140c20723c */ /* 0x042ff000000018ff */
[C---:B------:R-:W-:Y:S08]  /*5c10*/  HMMA.16816.F32 R24, R12.reuse, R22, RZ ;  /* 0x000000160c18723c */ /* 0x040ff000000018ff */
[C---:B------:R-:W-:Y:S08]  /*5c20*/  HMMA.16816.F32 R20, R12.reuse, R68, RZ ;  /* 0x000000440c14723c */ /* 0x040ff000000018ff */
[----:B------:R-:W-:Y:S08]  /*5c30*/  HMMA.16816.F32 R16, R12, R70, RZ ;  /* 0x000000460c10723c */ /* 0x000ff000000018ff */
[C---:B------:R-:W-:Y:S01]  /*5c40*/  HMMA.16816.F32 R140, R8.reuse, R62, R52 ;  /* 0x0000003e088c723c */ /* 0x040fe20000001834 */
[----:B------:R-:W1:Y:S07]  /*5c50*/  LDSM.16.MT88.4 R52, [R219+0x2800] ;  /* 0x00280000db34783b */ /* 0x000e6e0000004200 */
[C---:B------:R-:W-:Y:S01]  /*5c60*/  HMMA.16816.F32 R192, R8.reuse, R64, R40 ;  /* 0x0000004008c0723c */ /* 0x040fe20000001828 */
[----:B------:R-:W3:Y:S07]  /*5c70*/  LDSM.16.MT88.4 R40, [R218+0x4000] ;  /* 0x00400000da28783b */ /* 0x000eee0000004200 */
[----:B------:R-:W-:Y:S01]  /*5c80*/  HMMA.16816.F32 R196, R8, R60, R4 ;  /* 0x0000003c08c4723c */ /* 0x000fe20000001804 */
[----:B------:R-:W4:Y:S07]  /*5c90*/  LDSM.16.MT88.4 R60, [R217+0x4800] ;  /* 0x00480000d93c783b */ /* 0x000f2e0000004200 */
[----:B------:R-:W-:Y:S08]  /*5ca0*/  HMMA.16816.F32 R4, R12, R72, RZ ;  /* 0x000000480c04723c */ /* 0x000ff000000018ff */
[C---:B------:R-:W-:Y:S08]  /*5cb0*/  HMMA.16816.F32 R172, R8.reuse, R50, R24 ;  /* 0x0000003208ac723c */ /* 0x040ff00000001818 */
[C---:B--2---:R-:W-:Y:S08]  /*5cc0*/  HMMA.16816.F32 R184, R8.reuse, R44, R20 ;  /* 0x0000002c08b8723c */ /* 0x044ff00000001814 */
[----:B------:R-:W-:Y:S01]  /*5cd0*/  HMMA.16816.F32 R68, R8, R46, R16 ;  /* 0x0000002e0844723c */ /* 0x000fe20000001810 */
[----:B------:R-:W2:Y:S07]  /*5ce0*/  LDSM.16.MT88.4 R44, [R220+0x4000] ;  /* 0x00400000dc2c783b */ /* 0x000eae0000004200 */
[C---:B------:R-:W-:Y:S08]  /*5cf0*/  HMMA.16816.F32 R24, R12.reuse, R74, RZ ;  /* 0x0000004a0c18723c */ /* 0x040ff000000018ff */
[C---:B------:R-:W-:Y:S08]  /*5d00*/  HMMA.16816.F32 R20, R12.reuse, R56, RZ ;  /* 0x000000380c14723c */ /* 0x040ff000000018ff */
[----:B------:R-:W-:Y:S08]  /*5d10*/  HMMA.16816.F32 R16, R12, R58, RZ ;  /* 0x0000003a0c10723c */ /* 0x000ff000000018ff */
[C---:B------:R-:W-:Y:S01]  /*5d20*/  HMMA.16816.F32 R188, R8.reuse, R48, R32 ;  /* 0x0000003008bc723c */ /* 0x040fe20000001820 */
[----:B------:R-:W5:Y:S07]  /*5d30*/  LDSM.16.MT88.4 R32, [R218+0x4800] ;  /* 0x00480000da20783b */ /* 0x000f6e0000004200 */
[----:B------:R-:W-:Y:S08]  /*5d40*/  HMMA.16816.F32 R180, R8, R76, R4 ;  /* 0x0000004c08b4723c */ /* 0x000ff00000001804 */
[----:B------:R-:W-:Y:S08]  /*5d50*/  HMMA.16816.F32 R4, R12, R80, RZ ;  /* 0x000000500c04723c */ /* 0x000ff000000018ff */
[C---:B------:R-:W-:Y:S08]  /*5d60*/  HMMA.16816.F32 R72, R8.reuse, R78, R24 ;  /* 0x0000004e0848723c */ /* 0x040ff00000001818 */
[C---:B------:R-:W-:Y:S01]  /*5d70*/  HMMA.16816.F32 R176, R8.reuse, R66, R36 ;  /* 0x0000004208b0723c */ /* 0x040fe20000001824 */
[----:B------:R-:W2:Y:S07]  /*5d80*/  LDSM.16.MT88.4 R36, [R220+0x4800] ;  /* 0x00480000dc24783b */ /* 0x000eae0000004200 */
[C---:B-1----:R-:W-:Y:S08]  /*5d90*/  HMMA.16816.F32 R76, R8.reuse, R52, R20 ;  /* 0x00000034084c723c */ /* 0x042ff00000001814 */
[----:B------:R-:W-:Y:S08]  /*5da0*/  HMMA.16816.F32 R160, R8, R54, R16 ;  /* 0x0000003608a0723c */ /* 0x000ff00000001810 */
[C---:B---3--:R-:W-:Y:S08]  /*5db0*/  HMMA.16816.F32 R20, R12.reuse, R40, RZ ;  /* 0x000000280c14723c */ /* 0x048ff000000018ff */
[----:B------:R-:W-:Y:S01]  /*5dc0*/  HMMA.16816.F32 R16, R12, R42, RZ ;  /* 0x0000002a0c10723c */ /* 0x000fe200000018ff */
[----:B------:R-:W1:Y:S07]  /*5dd0*/  LDSM.16.MT88.4 R40, [R219+0x4000] ;  /* 0x00400000db28783b */ /* 0x000e6e0000004200 */
[----:B----4-:R-:W-:Y:S08]  /*5de0*/  HMMA.16816.F32 R168, R8, R60, R4 ;  /* 0x0000003c08a8723c */ /* 0x010ff00000001804 */
[----:B--2---:R-:W-:Y:S08]  /*5df0*/  HMMA.16816.F32 R4, R12, R44, RZ ;  /* 0x0000002c0c04723c */ /* 0x004ff000000018ff */
[----:B-----5:R-:W-:Y:S01]  /*5e00*/  HMMA.16816.F32 R152, R8, R32, R20 ;  /* 0x000000200898723c */ /* 0x020fe20000001814 */
[----:B------:R-:W2:Y:S06]  /*5e10*/  LDSM.16.MT88.4 R20, [R219+0x4800] ;  /* 0x00480000db14783b */ /* 0x000eac0000004200 */
[----:B------:R-:W-:Y:S01]  /*5e20*/  FFMA.FTZ R33, R85, c[0x0][0x2d0], -R2 ;  /* 0x0000b40055217a23 */ /* 0x000fe20000010802 */
[----:B------:R-:W-:Y:S01]  /*5e30*/  HMMA.16816.F32 R24, R12, R82, RZ ;  /* 0x000000520c18723c */ /* 0x000fe200000018ff */
[----:B------:R-:W-:-:S07]  /*5e40*/  FFMA.FTZ R32, R92, c[0x0][0x2d0], -R0 ;  /* 0x0000b4005c207a23 */ /* 0x000fce0000010800 */
[----:B------:R-:W-:Y:S07]  /*5e50*/  HMMA.16816.F32 R144, R8, R36, R4 ;  /* 0x000000240890723c */ /* 0x000fee0000001804 */
[--C-:B------:R-:W-:Y:S01]  /*5e60*/  FFMA.FTZ R37, R84, c[0x0][0x2d0], -R2.reuse ;  /* 0x0000b40054257a23 */ /* 0x100fe20000010802 */
[----:B-1----:R-:W-:Y:S01]  /*5e70*/  HMMA.16816.F32 R4, R12, R40, RZ ;  /* 0x000000280c04723c */ /* 0x002fe200000018ff */
[----:B------:R-:W-:Y:S02]  /*5e80*/  FFMA.FTZ R36, R31, c[0x0][0x2d0], -R2 ;  /* 0x0000b4001f247a23 */ /* 0x000fe40000010802 */
[----:B------:R-:W-:-:S02]  /*5e90*/  FFMA.FTZ R31, R97, c[0x0][0x2d0], -R0 ;  /* 0x0000b400611f7a23 */ /* 0x000fc40000010800 */
[----:B------:R-:W-:Y:S03]  /*5ea0*/  MUFU.EX2 R37, R37 ;  /* 0x0000002500257308 */ /* 0x000fe60000000800 */
[C---:B------:R-:W-:Y:S07]  /*5eb0*/  HMMA.16816.F32 R100, R8.reuse, R34, R16 ;  /* 0x000000220864723c */ /* 0x040fee0000001810 */
[--C-:B------:R-:W-:Y:S01]  /*5ec0*/  FFMA.FTZ R35, R91, c[0x0][0x2d0], -R0.reuse ;  /* 0x0000b4005b237a23 */ /* 0x100fe20000010800 */
[----:B------:R-:W-:Y:S01]  /*5ed0*/  HMMA.16816.F32 R136, R8, R62, R24 ;  /* 0x0000003e0888723c */ /* 0x000fe20000001818 */
[----:B------:R-:W1:Y:S01]  /*5ee0*/  LDSM.16.MT88.4 R24, [R217+0x6000] ;  /* 0x00600000d918783b */ /* 0x000e620000004200 */
[----:B------:R-:W-:-:S06]  /*5ef0*/  FFMA.FTZ R34, R90, c[0x0][0x2d0], -R0 ;  /* 0x0000b4005a227a23 */ /* 0x000fcc0000010800 */
[----:B------:R-:W-:Y:S08]  /*5f00*/  HMMA.16816.F32 R16, R12, R46, RZ ;  /* 0x0000002e0c10723c */ /* 0x000ff000000018ff */
[----:B--2---:R-:W-:Y:S07]  /*5f10*/  HMMA.16816.F32 R108, R8, R20, R4 ;  /* 0x00000014086c723c */ /* 0x004fee0000001804 */
[----:B------:R-:W-:Y:S01]  /*5f20*/  FADD.FTZ R20, R98, R29 ;  /* 0x0000001d62147221 */ /* 0x000fe20000010000 */
[----:B------:R-:W-:Y:S01]  /*5f30*/  HMMA.16816.F32 R4, R12, R42, RZ ;  /* 0x0000002a0c04723c */ /* 0x000fe200000018ff */
[----:B------:R-:W-:-:S07]  /*5f40*/  FFMA.FTZ R29, R89, c[0x0][0x2d0], -R2 ;  /* 0x0000b400591d7a23 */ /* 0x000fce0000010802 */
[C---:B------:R-:W-:Y:S01]  /*5f50*/  HMMA.16816.F32 R104, R8.reuse, R38, R16 ;  /* 0x000000260868723c */ /* 0x040fe20000001810 */
[----:B------:R-:W2:Y:S11]  /*5f60*/  LDSM.16.MT88.4 R16, [R217+0x6800] ;  /* 0x00680000d910783b */ /* 0x000eb60000004200 */
[----:B------:R-:W-:Y:S04]  /*5f70*/  @!UPT UIADD3 URZ, URZ, URZ, URZ ;  /* 0x0000003f3f3ff290 */ /* 0x000fe8000fffe03f */
[----:B------:R-:W-:Y:S08]  /*5f80*/  HMMA.16816.F32 R112, R8, R22, R4 ;  /* 0x000000160870723c */ /* 0x000ff00000001804 */
[----:B-1----:R-:W-:Y:S07]  /*5f90*/  HMMA.16816.F32 R4, R12, R24, RZ ;  /* 0x000000180c04723c */ /* 0x002fee00000018ff */
[----:B------:R-:W-:Y:S11]  /*5fa0*/  FFMA.FTZ R25, R86, c[0x0][0x2d0], -R2 ;  /* 0x0000b40056197a23 */ /* 0x000ff60000010802 */
[----:B------:R-:W-:Y:S06]  /*5fb0*/  @!UPT UIADD3 URZ, URZ, URZ, URZ ;  /* 0x0000003f3f3ff290 */ /* 0x000fec000fffe03f */
[----:B--2---:R-:W-:Y:S07]  /*5fc0*/  HMMA.16816.F32 R124, R8, R16, R4 ;  /* 0x00000010087c723c */ /* 0x004fee0000001804 */
[----:B------:R-:W-:Y:S01]  /*5fd0*/  FADD.FTZ R16, R116, R20 ;  /* 0x0000001474107221 */ /* 0x000fe20000010000 */
[----:B------:R-:W-:Y:S01]  /*5fe0*/  HMMA.16816.F32 R4, R12, R26, RZ ;  /* 0x0000001a0c04723c */ /* 0x000fe200000018ff */
[----:B------:R-:W1:Y:S06]  /*5ff0*/  LDSM.16.MT88.4 R20, [R218+0x6000] ;  /* 0x00600000da14783b */ /* 0x000e6c0000004200 */
[----:B------:R-:W-:-:S02]  /*6000*/  FFMA.FTZ R27, R88, c[0x0][0x2d0], -R2 ;  /* 0x0000b400581b7a23 */ /* 0x000fc40000010802 */
[----:B------:R-:W-:Y:S02]  /*6010*/  FFMA.FTZ R26, R87, c[0x0][0x2d0], -R2 ;  /* 0x0000b400571a7a23 */ /* 0x000fe40000010802 */
[----:B------:R-:W-:-:S04]  /*6020*/  FADD.FTZ R2, R131, R3 ;  /* 0x0000000383027221 */ /* 0x000fc80000010000 */
[----:B------:R-:W-:-:S09]  /*6030*/  FADD.FTZ R2, R204, R2 ;  /* 0x00000002cc027221 */ /* 0x000fd20000010000 */
[----:B------:R-:W-:Y:S07]  /*6040*/  HMMA.16816.F32 R120, R8, R18, R4 ;  /* 0x000000120878723c */ /* 0x000fee0000001804 */
[----:B------:R-:W-:Y:S02]  /*6050*/  FADD.FTZ R4, R118, R16 ;  /* 0x0000001076047221 */ /* 0x000fe40000010000 */
[----:B------:R-:W2:Y:S02]  /*6060*/  LDSM.16.MT88.4 R16, [R218+0x6800] ;  /* 0x00680000da10783b */ /* 0x000ea40000004200 */
[----:B------:R-:W-:-:S04]  /*6070*/  FADD.FTZ R24, R128, R4 ;  /* 0x0000000480187221 */ /* 0x000fc80000010000 */
[----:B------:R-:W-:Y:S01]  /*6080*/  FADD.FTZ R3, R133, R24 ;  /* 0x0000001885037221 */ /* 0x000fe20000010000 */
[----:B-1----:R-:W-:Y:S01]  /*6090*/  HMMA.16816.F32 R4, R12, R20, RZ ;  /* 0x000000140c04723c */ /* 0x002fe200000018ff */
[----:B------:R-:W-:Y:S02]  /*60a0*/  MUFU.EX2 R21, R27 ;  /* 0x0000001b00157308 */ /* 0x000fe40000000800 */
[----:B------:R-:W-:-:S06]  /*60b0*/  FADD.FTZ R3, R134, R3 ;  /* 0x0000000386037221 */ /* 0x000fcc0000010000 */
[----:B------:R-:W-:Y:S11]  /*60c0*/  MUFU.EX2 R20, R25 ;  /* 0x0000001900147308 */ /* 0x000ff60000000800 */
[----:B------:R-:W-:Y:S04]  /*60d0*/  @!UPT UIADD3 URZ, URZ, URZ, URZ ;  /* 0x0000003f3f3ff290 */ /* 0x000fe8000fffe03f */
[----:B--2---:R-:W-:Y:S01]  /*60e0*/  HMMA.16816.F32 R116, R8, R16, R4 ;  /* 0x000000100874723c */ /* 0x004fe20000001804 */
[----:B------:R1:W-:Y:S07]  /*60f0*/  MUFU.EX2 R17, R30 ;  /* 0x0000001e00117308 */ /* 0x0003ee0000000800 */
[----:B------:R-:W-:Y:S01]  /*6100*/  HMMA.16816.F32 R4, R12, R22, RZ ;  /* 0x000000160c04723c */ /* 0x000fe200000018ff */
[----:B------:R2:W3:Y:S08]  /*6110*/  MUFU.EX2 R23, R29 ;  /* 0x0000001d00177308 */ /* 0x0004f00000000800 */
[----:B------:R4:W5:Y:S01]  /*6120*/  MUFU.EX2 R22, R26 ;  /* 0x0000001a00167308 */ /* 0x0009620000000800 */
[----:B-1----:R-:W-:-:S02]  /*6130*/  FFMA.FTZ R30, R96, c[0x0][0x2d0], -R0 ;  /* 0x0000b400601e7a23 */ /* 0x002fc40000010800 */
[----:B--2---:R-:W-:-:S05]  /*6140*/  FFMA.FTZ R29, R95, c[0x0][0x2d0], -R0 ;  /* 0x0000b4005f1d7a23 */ /* 0x004fca0000010800 */
[----:B------:R-:W1:Y:S07]  /*6150*/  MUFU.EX2 R16, R33 ;  /* 0x0000002100107308 */ /* 0x000e6e0000000800 */
[----:B------:R-:W-:Y:S01]  /*6160*/  HMMA.16816.F32 R64, R8, R18, R4 ;  /* 0x000000120840723c */ /* 0x000fe20000001804 */
[----:B----4-:R-:W2:Y:S01]  /*6170*/  LDSM.16.MT88.4 R24, [R220+0x6000] ;  /* 0x00600000dc18783b */ /* 0x010ea20000004200 */
[----:B------:R-:W4:Y:S05]  /*6180*/  MUFU.EX2 R33, R36 ;  /* 0x0000002400217308 */ /* 0x000f2a0000000800 */
[--C-:B------:R-:W-:Y:S01]  /*6190*/  FFMA.FTZ R7, R94, c[0x0][0x2d0], -R0.reuse ;  /* 0x0000b4005e077a23 */ /* 0x100fe20000010800 */
[----:B---3--:R-:W-:Y:S01]  /*61a0*/  F2FP.PACK_AB R4, R21, R23 ;  /* 0x000000171504723e */ /* 0x008fe200000000ff */
[----:B------:R-:W-:Y:S01]  /*61b0*/  FFMA.FTZ R5, R93, c[0x0][0x2d0], -R0 ;  /* 0x0000b4005d057a23 */ /* 0x000fe20000010800 */
[----:B-----5:R-:W-:Y:S01]  /*61c0*/  F2FP.PACK_AB R6, R20, R22 ;  /* 0x000000161406723e */ /* 0x020fe200000000ff */
[----:B------:R-:W-:Y:S01]  /*61d0*/  FADD.FTZ R0, R23, R2 ;  /* 0x0000000217007221 */ /* 0x000fe20000010000 */
[----:B-1----:R-:W-:Y:S01]  /*61e0*/  F2FP.PACK_AB R128, R16, R17 ;  /* 0x000000111080723e */ /* 0x002fe200000000ff */
[----:B------:R-:W-:Y:S01]  /*61f0*/  FADD.FTZ R2, R205, R3 ;  /* 0x00000003cd027221 */ /* 0x000fe20000010000 */
[----:B------:R-:W-:Y:S01]  /*6200*/  MUFU.EX2 R7, R7 ;  /* 0x0000000700077308 */ /* 0x000fe20000000800 */
[----:B------:R-:W-:Y:S01]  /*6210*/  FADD.FTZ R0, R21, R0 ;  /* 0x0000000015007221 */ /* 0x000fe20000010000 */
[----:B----4-:R-:W-:-:S03]  /*6220*/  F2FP.PACK_AB R130, R33, R37 ;  /* 0x000000252182723e */ /* 0x010fc600000000ff */
[----:B------:R-:W-:-:S04]  /*6230*/  FADD.FTZ R0, R22, R0 ;  /* 0x0000000016007221 */ /* 0x000fc80000010000 */
[----:B------:R-:W-:Y:S02]  /*6240*/  FADD.FTZ R0, R20, R0 ;  /* 0x0000000014007221 */ /* 0x000fe40000010000 */
[----:B------:R-:W1:Y:S02]  /*6250*/  LDSM.16.MT88.4 R20, [R220+0x6800] ;  /* 0x00680000dc14783b */ /* 0x000e640000004200 */
[----:B------:R-:W-:-:S04]  /*6260*/  FADD.FTZ R0, R17, R0 ;  /* 0x0000000011007221 */ /* 0x000fc80000010000 */
[----:B------:R-:W-:Y:S02]  /*6270*/  FADD.FTZ R3, R16, R0 ;  /* 0x0000000010037221 */ /* 0x000fe40000010000 */
[----:B--2---:R-:W-:Y:S01]  /*6280*/  HMMA.16816.F32 R16, R12, R24, RZ ;  /* 0x000000180c10723c */ /* 0x004fe200000018ff */
[----:B------:R-:W2:Y:S08]  /*6290*/  MUFU.EX2 R25, R31 ;  /* 0x0000001f00197308 */ /* 0x000eb00000000800 */
[----:B------:R-:W-:Y:S01]  /*62a0*/  MUFU.EX2 R24, R29 ;  /* 0x0000001d00187308 */ /* 0x000fe20000000800 */
[----:B--2---:R-:W-:Y:S11]  /*62b0*/  FADD.FTZ R0, R25, R2 ;  /* 0x0000000219007221 */ /* 0x004ff60000010000 */
[----:B------:R-:W-:Y:S03]  /*62c0*/  @!UPT UIADD3 URZ, URZ, URZ, URZ ;  /* 0x0000003f3f3ff290 */ /* 0x000fe6000fffe03f */
[----:B-1----:R-:W-:Y:S01]  /*62d0*/  HMMA.16816.F32 R48, R8, R20, R16 ;  /* 0x000000140830723c */ /* 0x002fe20000001810 */
[----:B------:R-:W1:Y:S07]  /*62e0*/  MUFU.EX2 R20, R30 ;  /* 0x0000001e00147308 */ /* 0x000e6e0000000800 */
[----:B------:R-:W-:Y:S01]  /*62f0*/  HMMA.16816.F32 R16, R12, R26, RZ ;  /* 0x0000001a0c10723c */ /* 0x000fe200000018ff */
[----:B------:R2:W3:Y:S01]  /*6300*/  MUFU.EX2 R21, R5 ;  /* 0x0000000500157308 */ /* 0x0004e20000000800 */
[----:B-1----:R-:W-:-:S02]  /*6310*/  FADD.FTZ R2, R20, R0 ;  /* 0x0000000014027221 */ /* 0x002fc40000010000 */
[----:B------:R-:W-:Y:S02]  /*6320*/  FADD.FTZ R0, R37, R3 ;  /* 0x0000000325007221 */ /* 0x000fe40000010000 */
[----:B------:R-:W-:-:S03]  /*6330*/  FADD.FTZ R2, R24, R2 ;  /* 0x0000000218027221 */ /* 0x000fc60000010000 */
[----:B------:R-:W-:Y:S01]  /*6340*/  MUFU.EX2 R3, R35 ;  /* 0x0000002300037308 */ /* 0x000fe20000000800 */
[----:B------:R-:W-:Y:S02]  /*6350*/  FADD.FTZ R235, R33, R0 ;  /* 0x0000000021eb7221 */ /* 0x000fe40000010000 */
[C---:B------:R-:W-:Y:S01]  /*6360*/  FADD.FTZ R0, R7.reuse, R2 ;  /* 0x0000000207007221 */ /* 0x040fe20000010000 */
[----:B--2---:R-:W-:Y:S02]  /*6370*/  F2FP.PACK_AB R5, R20, R25 ;  /* 0x000000191405723e */ /* 0x004fe400000000ff */
[----:B------:R-:W-:Y:S01]  /*6380*/  F2FP.PACK_AB R7, R7, R24 ;  /* 0x000000180707723e */ /* 0x000fe200000000ff */
[----:B---3--:R-:W-:Y:S01]  /*6390*/  FADD.FTZ R0, R21, R0 ;  /* 0x0000000015007221 */ /* 0x008fe20000010000 */
[----:B------:R-:W1:Y:S07]  /*63a0*/  MUFU.EX2 R2, R34 ;  /* 0x0000002200027308 */ /* 0x000e6e0000000800 */
[----:B------:R-:W-:Y:S01]  /*63b0*/  HMMA.16816.F32 R40, R8, R22, R16 ;  /* 0x000000160828723c */ /* 0x000fe20000001810 */
[----:B------:R-:W2:Y:S01]  /*63c0*/  MUFU.EX2 R16, R32 ;  /* 0x0000002000107308 */ /* 0x000ea20000000800 */
[----:B-1----:R-:W-:Y:S01]  /*63d0*/  F2FP.PACK_AB R131, R2, R3 ;  /* 0x000000030283723e */ /* 0x002fe200000000ff */
[C---:B--2---:R-:W-:Y:S01]  /*63e0*/  FADD.FTZ R0, R16.reuse, R0 ;  /* 0x0000000010007221 */ /* 0x044fe20000010000 */
[----:B------:R-:W-:-:S02]  /*63f0*/  F2FP.PACK_AB R129, R16, R21 ;  /* 0x000000151081723e */ /* 0x000fc400000000ff */
[----:B------:R-:W1:Y:S01]  /*6400*/  LDSM.16.MT88.4 R16, [R219+0x6000] ;  /* 0x00600000db10783b */ /* 0x000e620000004200 */
[----:B------:R-:W-:-:S04]  /*6410*/  FADD.FTZ R0, R3, R0 ;  /* 0x0000000003007221 */ /* 0x000fc80000010000 */
[----:B------:R-:W-:Y:S01]  /*6420*/  FADD.FTZ R234, R2, R0 ;  /* 0x0000000002ea7221 */ /* 0x000fe20000010000 */
[----:B------:R-:W-:-:S04]  /*6430*/  IADD3 R0, R206, -0x2, RZ ;  /* 0xfffffffece007810 */ /* 0x000fc80007ffe0ff */
[----:B------:R-:W-:Y:S01]  /*6440*/  ISETP.GE.AND P0, PT, R0, R240, PT ;  /* 0x000000f00000720c */ /* 0x000fe20003f06270 */
[C---:B-1----:R-:W-:Y:S08]  /*6450*/  HMMA.16816.F32 R20, R12.reuse, R16, RZ ;  /* 0x000000100c14723c */ /* 0x042ff000000018ff */
[----:B------:R-:W-:Y:S01]  /*6460*/  HMMA.16816.F32 R12, R12, R18, RZ ;  /* 0x000000120c0c723c */ /* 0x000fe200000018ff */
[----:B------:R-:W1:Y:S11]  /*6470*/  LDSM.16.MT88.4 R16, [R219+0x6800] ;  /* 0x00680000db10783b */ /* 0x000e760000004200 */
[----:B------:R-:W-:Y:S04]  /*6480*/  @!UPT UIADD3 URZ, URZ, URZ, URZ ;  /* 0x0000003f3f3ff290 */ /* 0x000fe8000fffe03f */
[C---:B-1----:R-:W-:Y:S08]  /*6490*/  HMMA.16816.F32 R20, R8.reuse, R16, R20 ;  /* 0x000000100814723c */ /* 0x042ff00000001814 */
[----:B------:R-:W-:Y:S01]  /*64a0*/  HMMA.16816.F32 R12, R8, R18, R12 ;  /* 0x00000012080c723c */ /* 0x000fe2000000180c */
        /* <DEDUP_REMOVED lines=24> */
[----:B------:R-:W1:Y:S04]  /*6630*/  LDSM.16.MT88.4 R8, [R217+0x5000] ;  /* 0x00500000d908783b */ /* 0x000e680000004200 */
[----:B------:R-:W2:Y:S03]  /*6640*/  LDSM.16.MT88.4 R160, [R217+0x1800] ;  /* 0x00180000d9a0783b */ /* 0x000ea60000004200 */
[C---:B-1----:R-:W-:Y:S08]  /*6650*/  HMMA.16816.F32 R84, R4.reuse, R8, R168 ;  /* 0x000000080454723c */ /* 0x042ff000000018a8 */
[----:B------:R-:W-:Y:S01]  /*6660*/  HMMA.16816.F32 R88, R4, R10, R136 ;  /* 0x0000000a0458723c */ /* 0x000fe20000001888 */
[----:B------:R-:W1:Y:S04]  /*6670*/  LDSM.16.MT88.4 R8, [R218+0x5000] ;  /* 0x00500000da08783b */ /* 0x000e680000004200 */
[----:B------:R-:W3:Y:S03]  /*6680*/  LDSM.16.MT88.4 R136, [R219+0x1800] ;  /* 0x00180000db88783b */ /* 0x000ee60000004200 */
[C---:B--2---:R-:W-:Y:S08]  /*6690*/  HMMA.16816.F32 R164, R128.reuse, R160, R164 ;  /* 0x000000a080a4723c */ /* 0x044ff000000018a4 */
[----:B------:R-:W-:Y:S08]  /*66a0*/  HMMA.16816.F32 R160, R128, R162, R16 ;  /* 0x000000a280a0723c */ /* 0x000ff00000001810 */
[C---:B-1----:R-:W-:Y:S01]  /*66b0*/  HMMA.16816.F32 R92, R4.reuse, R8, R152 ;  /* 0x00000008045c723c */ /* 0x042fe20000001898 */
[----:B------:R-:W1:Y:S07]  /*66c0*/  LDSM.16.MT88.4 R152, [R218+0x1800] ;  /* 0x00180000da98783b */ /* 0x000e6e0000004200 */
[----:B------:R-:W-:Y:S01]  /*66d0*/  HMMA.16816.F32 R96, R4, R10, R100 ;  /* 0x0000000a0460723c */ /* 0x000fe20000001864 */
[----:B------:R-:W2:Y:S07]  /*66e0*/  LDSM.16.MT88.4 R8, [R220+0x5000] ;  /* 0x00500000dc08783b */ /* 0x000eae0000004200 */
[C---:B---3--:R-:W-:Y:S08]  /*66f0*/  HMMA.16816.F32 R140, R128.reuse, R136, R140 ;  /* 0x00000088808c723c */ /* 0x048ff0000000188c */
[C---:B------:R-:W-:Y:S08]  /*6700*/  HMMA.16816.F32 R136, R128.reuse, R138, R36 ;  /* 0x0000008a8088723c */ /* 0x040ff00000001824 */
[----:B-1----:R-:W-:Y:S08]  /*6710*/  HMMA.16816.F32 R156, R128, R152, R156 ;  /* 0x00000098809c723c */ /* 0x002ff0000000189c */
[C---:B--2---:R-:W-:Y:S01]  /*6720*/  HMMA.16816.F32 R100, R4.reuse, R8, R144 ;  /* 0x000000080464723c */ /* 0x044fe20000001890 */
[----:B------:R-:W1:Y:S07]  /*6730*/  LDSM.16.MT88.4 R144, [R220+0x1800] ;  /* 0x00180000dc90783b */ /* 0x000e6e0000004200 */
[----:B------:R-:W-:Y:S01]  /*6740*/  HMMA.16816.F32 R104, R4, R10, R104 ;  /* 0x0000000a0468723c */ /* 0x000fe20000001868 */
[----:B------:R-:W2:Y:S07]  /*6750*/  LDSM.16.MT88.4 R8, [R219+0x5000] ;  /* 0x00500000db08783b */ /* 0x000eae0000004200 */
[C---:B------:R-:W-:Y:S08]  /*6760*/  HMMA.16816.F32 R152, R128.reuse, R154, R24 ;  /* 0x0000009a8098723c */ /* 0x040ff00000001818 */
[----:B-1----:R-:W-:Y:S08]  /*6770*/  HMMA.16816.F32 R148, R128, R144, R148 ;  /* 0x000000908094723c */ /* 0x002ff00000001894 */
[C---:B--2---:R-:W-:Y:S08]  /*6780*/  HMMA.16816.F32 R108, R4.reuse, R8, R108 ;  /* 0x00000008046c723c */ /* 0x044ff0000000186c */
[----:B------:R-:W-:Y:S01]  /*6790*/  HMMA.16816.F32 R112, R4, R10, R112 ;  /* 0x0000000a0470723c */ /* 0x000fe20000001870 */
[----:B------:R-:W1:Y:S07]  /*67a0*/  LDSM.16.MT88.4 R8, [R217+0x7000] ;  /* 0x00700000d908783b */ /* 0x000e6e0000004200 */
[----:B------:R-:W-:Y:S08]  /*67b0*/  HMMA.16816.F32 R144, R128, R146, R32 ;  /* 0x000000928090723c */ /* 0x000ff00000001820 */
[C---:B-1----:R-:W-:Y:S08]  /*67c0*/  HMMA.16816.F32 R176, R4.reuse, R8, R124 ;  /* 0x0000000804b0723c */ /* 0x042ff0000000187c */
[C---:B------:R-:W-:Y:S01]  /*67d0*/  HMMA.16816.F32 R168, R4.reuse, R10, R120 ;  /* 0x0000000a04a8723c */ /* 0x040fe20000001878 */
[----:B------:R-:W1:Y:S07]  /*67e0*/  LDSM.16.MT88.4 R8, [R218+0x7000] ;  /* 0x00700000da08783b */ /* 0x000e6e0000004200 */
[C---:B-1----:R-:W-:Y:S08]  /*67f0*/  HMMA.16816.F32 R120, R4.reuse, R8, R116 ;  /* 0x000000080478723c */ /* 0x042ff00000001874 */
[C---:B------:R-:W-:Y:S01]  /*6800*/  HMMA.16816.F32 R116, R4.reuse, R10, R64 ;  /* 0x0000000a0474723c */ /* 0x040fe20000001840 */
[----:B------:R-:W1:Y:S04]  /*6810*/  LDSM.16.MT88.4 R8, [R220+0x7000] ;  /* 0x00700000dc08783b */ /* 0x000e680000004200 */
[----:B------:R-:W-:Y:S03]  /*6820*/  LDSM.16.MT88.4 R64, [R219+0x3800] ;  /* 0x00380000db40783b */ /* 0x000fe60000004200 */
[C---:B-1----:R-:W-:Y:S01]  /*6830*/  HMMA.16816.F32 R124, R4.reuse, R10, R40 ;  /* 0x0000000a047c723c */ /* 0x042fe20000001828 */
[----:B------:R-:W1:Y:S07]  /*6840*/  LDSM.16.MT88.4 R40, [R217+0x3800] ;  /* 0x00380000d928783b */ /* 0x000e6e0000004200 */
[----:B------:R-:W-:Y:S01]  /*6850*/  HMMA.16816.F32 R172, R4, R8, R48 ;  /* 0x0000000804ac723c */ /* 0x000fe20000001830 */
[----:B------:R-:W2:Y:S04]  /*6860*/  LDSM.16.MT88.4 R48, [R218+0x3800] ;  /* 0x00380000da30783b */ /* 0x000ea80000004200 */
[----:B------:R-:W3:Y:S03]  /*6870*/  LDSM.16.MT88.4 R8, [R219+0x7000] ;  /* 0x00700000db08783b */ /* 0x000ee60000004200 */
[C---:B-1----:R-:W-:Y:S08]  /*6880*/  HMMA.16816.F32 R36, R128.reuse, R40, R44 ;  /* 0x000000288024723c */ /* 0x042ff0000000182c */
[C---:B--2---:R-:W-:Y:S01]  /*6890*/  HMMA.16816.F32 R44, R128.reuse, R48, R56 ;  /* 0x00000030802c723c */ /* 0x044fe20000001838 */
[----:B------:R-:W1:Y:S07]  /*68a0*/  LDSM.16.MT88.4 R56, [R220+0x3800] ;  /* 0x00380000dc38783b */ /* 0x000e6e0000004200 */
[C---:B------:R-:W-:Y:S08]  /*68b0*/  HMMA.16816.F32 R48, R128.reuse, R50, R60 ;  /* 0x000000328030723c */ /* 0x040ff0000000183c */
[C---:B------:R-:W-:Y:S08]  /*68c0*/  HMMA.16816.F32 R60, R128.reuse, R64, R76 ;  /* 0x00000040803c723c */ /* 0x040ff0000000184c */
[C---:B------:R-:W-:Y:S01]  /*68d0*/  HMMA.16816.F32 R64, R128.reuse, R66, R80 ;  /* 0x000000428040723c */ /* 0x040fe20000001850 */
[----:B------:R-:W2:Y:S07]  /*68e0*/  LDSM.16.MT88.4 R80, [R218+0x5800] ;  /* 0x00580000da50783b */ /* 0x000eae0000004200 */
[----:B------:R-:W-:Y:S08]  /*68f0*/  HMMA.16816.F32 R40, R128, R42, R52 ;  /* 0x0000002a8028723c */ /* 0x000ff00000001834 */
[----:B---3--:R-:W-:Y:S08]  /*6900*/  HMMA.16816.F32 R20, R4, R8, R20 ;  /* 0x000000080414723c */ /* 0x008ff00000001814 */
[C---:B-1----:R-:W-:Y:S08]  /*6910*/  HMMA.16816.F32 R52, R128.reuse, R56, R68 ;  /* 0x000000388034723c */ /* 0x042ff00000001844 */
[----:B------:R-:W-:Y:S01]  /*6920*/  HMMA.16816.F32 R56, R128, R58, R72 ;  /* 0x0000003a8038723c */ /* 0x000fe20000001848 */
[----:B------:R-:W1:Y:S07]  /*6930*/  LDSM.16.MT88.4 R72, [R217+0x5800] ;  /* 0x00580000d948783b */ /* 0x000e6e0000004200 */
[----:B------:R-:W-:Y:S01]  /*6940*/  HMMA.16816.F32 R12, R4, R10, R12 ;  /* 0x0000000a040c723c */ /* 0x000fe2000000180c */
[----:B------:R-:W-:Y:S07]  /*6950*/  LDSM.16.MT88.4 R4, [R219+0x7800] ;  /* 0x00780000db04783b */ /* 0x000fee0000004200 */
        /* <DEDUP_REMOVED lines=12> */
[C---:B--2---:R-:W-:Y:S01]  /*6a20*/  HMMA.16816.F32 R108, R128.reuse, R112, R120 ;  /* 0x00000070806c723c */ /* 0x044fe20000001878 */
[----:B------:R-:W2:Y:S07]  /*6a30*/  LDSM.16.MT88.4 R120, [R220+0x7800] ;  /* 0x00780000dc78783b */ /* 0x000eae0000004200 */
[C---:B------:R-:W-:Y:S08]  /*6a40*/  HMMA.16816.F32 R112, R128.reuse, R114, R116 ;  /* 0x000000728070723c */ /* 0x040ff00000001874 */
[C---:B-1----:R-:W-:Y:S08]  /*6a50*/  HMMA.16816.F32 R100, R128.reuse, R104, R176 ;  /* 0x000000688064723c */ /* 0x042ff000000018b0 */
[C---:B------:R-:W-:Y:S08]  /*6a60*/  HMMA.16816.F32 R104, R128.reuse, R106, R168 ;  /* 0x0000006a8068723c */ /* 0x040ff000000018a8 */
[C---:B--2---:R-:W-:Y:S08]  /*6a70*/  HMMA.16816.F32 R116, R128.reuse, R120, R172 ;  /* 0x000000788074723c */ /* 0x044ff000000018ac */
[C---:B------:R-:W-:Y:S08]  /*6a80*/  HMMA.16816.F32 R120, R128.reuse, R122, R124 ;  /* 0x0000007a8078723c */ /* 0x040ff0000000187c */
[C---:B------:R-:W-:Y:S08]  /*6a90*/  HMMA.16816.F32 R124, R128.reuse, R4, R20 ;  /* 0x00000004807c723c */ /* 0x040ff00000001814 */
[----:B------:R-:W-:Y:S01]  /*6aa0*/  HMMA.16816.F32 R128, R128, R6, R12 ;  /* 0x000000068080723c */ /* 0x000fe2000000180c */
[----:B------:R-:W-:Y:S07]  /*6ab0*/  @!UPT UIADD3 URZ, URZ, URZ, URZ ;  /* 0x0000003f3f3ff290 */ /* 0x000fee000fffe03f */
[----:B------:R-:W-:Y:S11]  /*6ac0*/  @!P0 BRA `(.L_x_1586) ;  /* 0x00003c5000008947 */ /* 0x000ff60003800000 */
[----:B------:R-:W-:Y:S02]  /*6ad0*/  MOV R233, R0 ;  /* 0x0000000000e97202 */ /* 0x000fe40000000f00 */
[----:B------:R-:W-:-:S02]  /*6ae0*/  MOV R134, R28 ;  /* 0x0000001c00867202 */ /* 0x000fc40000000f00 */
[----:B------:R-:W-:Y:S02]  /*6af0*/  MOV R133, R132 ;  /* 0x0000008400857202 */ /* 0x000fe40000000f00 */
.L_x_1593:
[----:B------:R-:W-:Y:S01]  /*6b00*/  SHF.R.S32.HI R0, RZ, 0x1f, R231 ;  /* 0x0000001fff007819 */ /* 0x000fe200000114e7 */
[----:B------:R-:W-:Y:S04]  /*6b10*/  DEPBAR.LE SB0, 0x0 ;  /* 0x000080000000791a */ /* 0x000fe80000000000 */
[----:B------:R-:W-:Y:S01]  /*6b20*/  SHF.R.S32.HI R6, RZ, 0x1f, R239 ;  /* 0x0000001fff067819 */ /* 0x000fe200000114ef */
[----:B------:R-:W-:Y:S01]  /*6b30*/  WARPSYNC 0xffffffff ;  /* 0xffffffff00007948 */ /* 0x000fe20003800000 */
[----:B------:R-:W-:Y:S01]  /*6b40*/  SHF.R.S32.HI R4, RZ, 0x1f, R228 ;  /* 0x0000001fff047819 */ /* 0x000fe200000114e4 */
[----:B------:R-:W-:Y:S01]  /*6b50*/  BAR.SYNC.DEFER_BLOCKING 0x0 ;  /* 0x0000000000007b1d */ /* 0x000fe20000010000 */
[----:B------:R-:W-:Y:S01]  /*6b60*/  SHF.R.S32.HI R5, RZ, 0x1f, R237 ;  /* 0x0000001fff057819 */ /* 0x000fe200000114ed */
[----:B------:R-:W-:Y:S01]  /*6b70*/  IMAD R0, R0, c[0x0][0x208], RZ ;  /* 0x0000820000007a24 */ /* 0x000fe200078e02ff */
[----:B------:R-:W-:Y:S01]  /*6b80*/  IADD3 R132, R135, 0x40, RZ ;  /* 0x0000004087847810 */ /* 0x000fe20007ffe0ff */
[----:B------:R-:W-:Y:S01]  /*6b90*/  IMAD.WIDE.U32 R2, R231, c[0x0][0x208], RZ ;  /* 0x00008200e7027a25 */ /* 0x000fe200078e00ff */
[----:B------:R-:W-:Y:S02]  /*6ba0*/  SHF.L.U64.HI R22, R239, 0x1, R6 ;  /* 0x00000001ef167819 */ /* 0x000fe40000010206 */
[----:B------:R-:W-:Y:S01]  /*6bb0*/  SHF.L.U64.HI R21, R237, 0x1, R5 ;  /* 0x00000001ed157819 */ /* 0x000fe20000010205 */
[----:B------:R-:W-:Y:S01]  /*6bc0*/  IMAD R0, R231, c[0x0][0x20c], R0 ;  /* 0x00008300e7007a24 */ /* 0x000fe200078e0200 */
[----:B------:R-:W-:Y:S01]  /*6bd0*/  SHF.R.S32.HI R6, RZ, 0x1f, R238 ;  /* 0x0000001fff067819 */ /* 0x000fe200000114ee */
[----:B------:R-:W-:Y:S01]  /*6be0*/  IMAD R4, R4, c[0x0][0x218], RZ ;  /* 0x0000860004047a24 */ /* 0x000fe200078e02ff */
[----:B------:R-:W-:Y:S01]  /*6bf0*/  SHF.R.S32.HI R5, RZ, 0x1f, R232 ;  /* 0x0000001fff057819 */ /* 0x000fe200000114e8 */
[----:B------:R-:W-:Y:S01]  /*6c00*/  IMAD.IADD R3, R3, 0x1, R0 ;  /* 0x0000000103037824 */ /* 0x000fe200078e0200 */
[----:B------:R-:W-:Y:S01]  /*6c10*/  SHF.L.U64.HI R20, R238, 0x1, R6 ;  /* 0x00000001ee147819 */ /* 0x000fe20000010206 */
[----:B------:R-:W-:Y:S01]  /*6c20*/  IMAD R4, R228, c[0x0][0x21c], R4 ;  /* 0x00008700e4047a24 */ /* 0x000fe200078e0204 */
[----:B------:R-:W-:Y:S01]  /*6c30*/  SHF.L.U64.HI R15, R232, 0x1, R5 ;  /* 0x00000001e80f7819 */ /* 0x000fe20000010205 */
[----:B------:R-:W-:Y:S04]  /*6c40*/  IMAD.WIDE.U32 R2, R228, c[0x0][0x218], R2 ;  /* 0x00008600e4027a25 */ /* 0x000fe800078e0002 */
[----:B------:R-:W-:Y:S01]  /*6c50*/  IMAD.SHL.U32 R30, R239, 0x2, RZ ;  /* 0x00000002ef1e7824 */ /* 0x000fe200078e00ff */
[----:B------:R-:W-:Y:S01]  /*6c60*/  IADD3 R0, P0, R248, R2, RZ ;  /* 0x00000002f8007210 */ /* 0x000fe20007f1e0ff */
[----:B------:R-:W-:Y:S01]  /*6c70*/  IMAD.SHL.U32 R29, R237, 0x2, RZ ;  /* 0x00000002ed1d7824 */ /* 0x000fe200078e00ff */
[----:B------:R-:W1:Y:S02]  /*6c80*/  LDSM.16.M88.4 R32, [R221] ;  /* 0x00000000dd20783b */ /* 0x000e640000000200 */
[----:B------:R-:W-:Y:S01]  /*6c90*/  IADD3.X R2, R251, R3, R4, P0, !PT ;  /* 0x00000003fb027210 */ /* 0x000fe200007fe404 */
[----:B------:R-:W-:Y:S01]  /*6ca0*/  IMAD.SHL.U32 R28, R238, 0x2, RZ ;  /* 0x00000002ee1c7824 */ /* 0x000fe200078e00ff */
[----:B------:R-:W-:Y:S01]  /*6cb0*/  LEA R14, P0, R0, c[0x0][0x1f8], 0x1 ;  /* 0x00007e00000e7a11 */ /* 0x000fe200078008ff */
[----:B------:R-:W-:Y:S01]  /*6cc0*/  IMAD.SHL.U32 R23, R232, 0x2, RZ ;  /* 0x00000002e8177824 */ /* 0x000fe200078e00ff */
[----:B------:R-:W2:Y:S02]  /*6cd0*/  LDSM.16.M88.4 R8, [R135] ;  /* 0x000000008708783b */ /* 0x000ea40000000200 */
[----:B------:R-:W-:Y:S02]  /*6ce0*/  R2P PR, R236, 0x6 ;  /* 0x00000006ec007804 */ /* 0x000fe40000000000 */
[----:B------:R-:W-:Y:S01]  /*6cf0*/  ISETP.GE.AND P5, PT, R239, c[0x0][0x1d4], PT ;  /* 0x00007500ef007a0c */ /* 0x000fe20003fa6270 */
[----:B------:R-:W3:Y:S01]  /*6d00*/  LDSM.16.M88.4 R16, [R135+0x800] ;  /* 0x000800008710783b */ /* 0x000ee20000000200 */
[----:B------:R-:W-:Y:S02]  /*6d10*/  LEA.HI.X R4, R0, c[0x0][0x1fc], R2, 0x1, P0 ;  /* 0x00007f0000047a11 */ /* 0x000fe400000f0c02 */
[----:B------:R-:W-:Y:S02]  /*6d20*/  ISETP.GE.AND P4, PT, R237, c[0x0][0x1d4], PT ;  /* 0x00007500ed007a0c */ /* 0x000fe40003f86270 */
[C---:B------:R-:W-:Y:S01]  /*6d30*/  IADD3 R0, R135.reuse, 0x20, RZ ;  /* 0x0000002087007810 */ /* 0x040fe20007ffe0ff */
[----:B------:R-:W4:Y:S01]  /*6d40*/  LDSM.16.M88.4 R24, [R135+0x1000] ;  /* 0x001000008718783b */ /* 0x000f220000000200 */
[----:B------:R-:W-:Y:S03]  /*6d50*/  ISETP.GE.AND P3, PT, R238, c[0x0][0x1d4], PT ;  /* 0x00007500ee007a0c */ /* 0x000fe60003f66270 */
[C---:B------:R-:W-:Y:S01]  /*6d60*/  @P1 IADD3 R0, R135.reuse, -0x20, RZ ;  /* 0xffffffe087001810 */ /* 0x040fe20007ffe0ff */
[----:B------:R-:W1:Y:S01]  /*6d70*/  LDSM.16.M88.4 R168, [R135+0x1800] ;  /* 0x0018000087a8783b */ /* 0x000e620000000200 */
[----:B------:R-:W-:Y:S02]  /*6d80*/  @P2 IADD3 R132, R135, -0x40, RZ ;  /* 0xffffffc087842810 */ /* 0x000fe40007ffe0ff */
[C---:B------:R-:W-:Y:S02]  /*6d90*/  IADD3 R213, R0.reuse, 0x7800, RZ ;  /* 0x0000780000d57810 */ /* 0x040fe40007ffe0ff */
[C---:B------:R-:W-:Y:S01]  /*6da0*/  IADD3 R212, R0.reuse, 0x7000, RZ ;  /* 0x0000700000d47810 */ /* 0x040fe20007ffe0ff */
[----:B------:R-:W1:Y:S01]  /*6db0*/  LDSM.16.M88.4 R172, [R222] ;  /* 0x00000000deac783b */ /* 0x000e620000000200 */
[C---:B------:R-:W-:Y:S02]  /*6dc0*/  IADD3 R211, R0.reuse, 0x6800, RZ ;  /* 0x0000680000d37810 */ /* 0x040fe40007ffe0ff */
[C---:B------:R-:W-:Y:S02]  /*6dd0*/  IADD3 R210, R0.reuse, 0x6000, RZ ;  /* 0x0000600000d27810 */ /* 0x040fe40007ffe0ff */
[C---:B------:R-:W-:Y:S01]  /*6de0*/  IADD3 R205, R0.reuse, 0x5800, RZ ;  /* 0x0000580000cd7810 */ /* 0x040fe20007ffe0ff */
[----:B------:R-:W1:Y:S01]  /*6df0*/  LDSM.16.M88.4 R176, [R0] ;  /* 0x0000000000b0783b */ /* 0x000e620000000200 */
[C---:B------:R-:W-:Y:S02]  /*6e00*/  IADD3 R204, R0.reuse, 0x5000, RZ ;  /* 0x0000500000cc7810 */ /* 0x040fe40007ffe0ff */
[C---:B------:R-:W-:Y:S02]  /*6e10*/  IADD3 R203, R0.reuse, 0x4800, RZ ;  /* 0x0000480000cb7810 */ /* 0x040fe40007ffe0ff */
[C---:B------:R-:W-:Y:S01]  /*6e20*/  IADD3 R202, R0.reuse, 0x4000, RZ ;  /* 0x0000400000ca7810 */ /* 0x040fe20007ffe0ff */
[----:B------:R-:W1:Y:S01]  /*6e30*/  LDSM.16.M88.4 R180, [R0+0x800] ;  /* 0x0008000000b4783b */ /* 0x000e620000000200 */
[C---:B------:R-:W-:Y:S02]  /*6e40*/  IADD3 R197, R0.reuse, 0x3800, RZ ;  /* 0x0000380000c57810 */ /* 0x040fe40007ffe0ff */
[C---:B------:R-:W-:Y:S02]  /*6e50*/  IADD3 R196, R0.reuse, 0x3000, RZ ;  /* 0x0000300000c47810 */ /* 0x040fe40007ffe0ff */
[C---:B------:R-:W-:Y:S01]  /*6e60*/  IADD3 R195, R0.reuse, 0x2800, RZ ;  /* 0x0000280000c37810 */ /* 0x040fe20007ffe0ff */
[----:B------:R-:W1:Y:S01]  /*6e70*/  LDSM.16.M88.4 R184, [R0+0x1000] ;  /* 0x0010000000b8783b */ /* 0x000e620000000200 */
[----:B------:R-:W-:Y:S02]  /*6e80*/  IADD3 R194, R0, 0x2000, RZ ;  /* 0x0000200000c27810 */ /* 0x000fe40007ffe0ff */
[C---:B------:R-:W-:Y:S02]  /*6e90*/  IADD3 R226, R132.reuse, 0x7800, RZ ;  /* 0x0000780084e27810 */ /* 0x040fe40007ffe0ff */
[C---:B------:R-:W-:Y:S01]  /*6ea0*/  IADD3 R225, R132.reuse, 0x7000, RZ ;  /* 0x0000700084e17810 */ /* 0x040fe20007ffe0ff */
[----:B------:R5:W1:Y:S01]  /*6eb0*/  LDSM.16.M88.4 R188, [R0+0x1800] ;  /* 0x0018000000bc783b */ /* 0x000a620000000200 */
[C---:B------:R-:W-:Y:S02]  /*6ec0*/  IADD3 R215, R132.reuse, 0x6800, RZ ;  /* 0x0000680084d77810 */ /* 0x040fe40007ffe0ff */
        /* <DEDUP_REMOVED lines=11> */
[----:B-----5:R-:W-:Y:S01]  /*6f80*/  IADD3 R0, R132, 0x800, RZ ;  /* 0x0000080084007810 */ /* 0x020fe20007ffe0ff */
[----:B------:R-:W-:-:S05]  /*6f90*/  BRA.DIV ~URZ, `(.L_x_1587) ;  /* 0x00009d727f007947 */ /* 0x000fca000b800000 */
[----:B--234-:R2:W3:Y:S02]  /*6fa0*/  SHFL.IDX PT, R2, R4, RZ, 0x181f ;  /* 0x00181fff04027589 */ /* 0x01c4e400000e0000 */
.L_x_1667:
[----:B------:R-:W4:Y:S01]  /*6fb0*/  SHFL.IDX PT, R5, R14, RZ, 0x181f ;  /* 0x00181fff0e057589 */ /* 0x000f2200000e0000 */
[----:B------:R-:W-:Y:S01]  /*6fc0*/  ISETP.GE.AND P1, PT, R232, c[0x0][0x1d4], PT ;  /* 0x00007500e8007a0c */ /* 0x000fe20003f26270 */
[----:B------:R-:W-:Y:S03]  /*6fd0*/  BSSY B0, `(.L_x_1588) ;  /* 0x0000189000007945 */ /* 0x000fe60003800000 */
[----:B------:R-:W-:Y:S02]  /*6fe0*/  SEL R227, RZ, 0x10, P1 ;  /* 0x00000010ffe37807 */ /* 0x000fe40000800000 */
[----:B------:R5:W2:Y:S07]  /*6ff0*/  SHFL.IDX PT, R3, R14, 0x1, 0x181f ;  /* 0x00381f000e037f89 */ /* 0x000aae00000e0000 */
[----:B--2---:R-:W2:Y:S01]  /*7000*/  SHFL.IDX PT, R4, R4, 0x1, 0x181f ;  /* 0x00381f0004047f89 */ /* 0x004ea200000e0000 */
[----:B-----5:R-:W-:Y:S02]  /*7010*/  SEL R14, RZ, 0x10, P4 ;  /* 0x00000010ff0e7807 */ /* 0x020fe40002000000 */
[C---:B----4-:R-:W-:Y:S04]  /*7020*/  IADD3 R6, P0, R5.reuse, R23, RZ ;  /* 0x0000001705067210 */ /* 0x050fe80007f1e0ff */
[C---:B---3--:R-:W-:Y:S05]  /*7030*/  IADD3.X R7, R2.reuse, R15, RZ, P0, !PT ;  /* 0x0000000f02077210 */ /* 0x048fea00007fe4ff */
[----:B------:R3:W-:Y:S02]  /*7040*/  LDGSTS.E.BYPASS.LTC128B.128 [R229+0x100], [R6.64], !P1 ;  /* 0x0010000006e57fae */ /* 0x0007e4000c901d46 */
[C---:B---3--:R-:W-:Y:S04]  /*7050*/  IADD3 R6, P0, R5.reuse, R28, RZ ;  /* 0x0000001c05067210 */ /* 0x048fe80007f1e0ff */
[C---:B------:R-:W-:Y:S02]  /*7060*/  IADD3.X R7, R2.reuse, R20, RZ, P0, !PT ;  /* 0x0000001402077210 */ /* 0x040fe400007fe4ff */
[C---:B------:R-:W-:Y:S03]  /*7070*/  IADD3 R12, P0, R5.reuse, R29, RZ ;  /* 0x0000001d050c7210 */ /* 0x040fe60007f1e0ff */
[----:B------:R3:W-:Y:S01]  /*7080*/  LDGSTS.E.BYPASS.LTC128B.128 [R229+0x2100], [R6.64], !P3 ;  /* 0x0210000006e57fae */ /* 0x0007e2000d901d46 */
[C---:B------:R-:W-:Y:S06]  /*7090*/  IADD3.X R13, R2.reuse, R21, RZ, P0, !PT ;  /* 0x00000015020d7210 */ /* 0x040fec00007fe4ff */
[----:B------:R4:W-:Y:S01]  /*70a0*/  LDGSTS.E.BYPASS.LTC128B.128 [R229+0x4100], [R12.64], !P4 ;  /* 0x041000000ce57fae */ /* 0x0009e2000e101d46 */
[----:B---3--:R-:W-:Y:S02]  /*70b0*/  IADD3 R6, P0, R5, R30, RZ ;  /* 0x0000001e05067210 */ /* 0x008fe40007f1e0ff */
[----:B------:R-:W-:Y:S02]  /*70c0*/  SEL R5, RZ, 0x10, P3 ;  /* 0x00000010ff057807 */ /* 0x000fe40001800000 */
[----:B------:R-:W-:Y:S02]  /*70d0*/  IADD3.X R7, R2, R22, RZ, P0, !PT ;  /* 0x0000001602077210 */ /* 0x000fe400007fe4ff */
[----:B------:R-:W-:Y:S03]  /*70e0*/  IADD3 R2, -R227, 0x10, RZ ;  /* 0x00000010e3027810 */ /* 0x000fe60007ffe1ff */
[----:B------:R3:W-:Y:S01]  /*70f0*/  LDGSTS.E.BYPASS.LTC128B.128 [R229+0x6100], [R6.64], !P5 ;  /* 0x0610000006e57fae */ /* 0x0007e2000e901d46 */
[----:B------:R-:W-:Y:S04]  /*7100*/  LOP3.LUT R2, R2, 0xf, RZ, 0xc0, !PT ;  /* 0x0000000f02027812 */ /* 0x000fe800078ec0ff */
[-C--:B---3--:R-:W-:Y:S02]  /*7110*/  IADD3 R6, P1, P0, R2, R3.reuse, R23 ;  /* 0x0000000302067210 */ /* 0x088fe4000783e017 */
[----:B------:R-:W-:Y:S02]  /*7120*/  IADD3 R2, -R5, 0x10, RZ ;  /* 0x0000001005027810 */ /* 0x000fe40007ffe1ff */
[-C--:B--2---:R-:W-:Y:S02]  /*7130*/  IADD3.X R7, RZ, R4.reuse, R15, P1, P0 ;  /* 0x00000004ff077210 */ /* 0x084fe40000fe040f */
[----:B------:R-:W-:Y:S02]  /*7140*/  ISETP.NE.U32.AND P0, PT, R227, RZ, PT ;  /* 0x000000ffe300720c */ /* 0x000fe40003f05070 */
[----:B------:R-:W-:Y:S02]  /*7150*/  LOP3.LUT R2, R2, 0xf, RZ, 0xc0, !PT ;  /* 0x0000000f02027812 */ /* 0x000fe400078ec0ff */
[----:B------:R-:W-:Y:S09]  /*7160*/  SEL R15, RZ, 0x10, P5 ;  /* 0x00000010ff0f7807 */ /* 0x000ff20002800000 */
[----:B------:R2:W-:Y:S01]  /*7170*/  LDGSTS.E.BYPASS.LTC128B.128.ZFILL [R229+0x1100], [R6.64], P0 ;  /* 0x0110000006e57fae */ /* 0x0005e20008141d46 */
[-C--:B----4-:R-:W-:Y:S04]  /*7180*/  IADD3 R12, P1, P0, R2, R3.reuse, R28 ;  /* 0x00000003020c7210 */ /* 0x090fe8000783e01c */
[-C--:B------:R-:W-:Y:S02]  /*7190*/  IADD3.X R13, RZ, R4.reuse, R20, P1, P0 ;  /* 0x00000004ff0d7210 */ /* 0x080fe40000fe0414 */
[----:B--2---:R-:W-:Y:S04]  /*71a0*/  IADD3 R6, -R14, 0x10, RZ ;  /* 0x000000100e067810 */ /* 0x004fe80007ffe1ff */
[----:B------:R-:W-:Y:S04]  /*71b0*/  LOP3.LUT R2, R6, 0xf, RZ, 0xc0, !PT ;  /* 0x0000000f06027812 */ /* 0x000fe800078ec0ff */
[-C--:B------:R-:W-:Y:S02]  /*71c0*/  IADD3 R20, P1, P0, R2, R3.reuse, R29 ;  /* 0x0000000302147210 */ /* 0x080fe4000783e01d */
[----:B------:R-:W-:Y:S02]  /*71d0*/  IADD3 R2, -R15, 0x10, RZ ;  /* 0x000000100f027810 */ /* 0x000fe40007ffe1ff */
[-C--:B------:R-:W-:Y:S02]  /*71e0*/  IADD3.X R21, RZ, R4.reuse, R21, P1, P0 ;  /* 0x00000004ff157210 */ /* 0x080fe40000fe0415 */
[----:B------:R-:W-:Y:S04]  /*71f0*/  LOP3.LUT R2, R2, 0xf, RZ, 0xc0, !PT ;  /* 0x0000000f02027812 */ /* 0x000fe800078ec0ff */
[----:B------:R-:W-:Y:S04]  /*7200*/  IADD3 R2, P1, P0, R2, R3, R30 ;  /* 0x0000000302027210 */ /* 0x000fe8000783e01e */
[----:B------:R-:W-:Y:S02]  /*7210*/  IADD3.X R3, RZ, R4, R22, P1, P0 ;  /* 0x00000004ff037210 */ /* 0x000fe40000fe0416 */
[----:B------:R-:W-:Y:S02]  /*7220*/  ISETP.NE.U32.AND P0, PT, R5, RZ, PT ;  /* 0x000000ff0500720c */ /* 0x000fe40003f05070 */
[C---:B-1----:R-:W-:Y:S03]  /*7230*/  HMMA.16816.F32 R4, R32.reuse, R8, RZ ;  /* 0x000000082004723c */ /* 0x042fe600000018ff */
[----:B------:R-:W-:Y:S05]  /*7240*/  ISETP.NE.U32.AND P1, PT, R14, RZ, PT ;  /* 0x000000ff0e00720c */ /* 0x000fea0003f25070 */
[C---:B------:R-:W-:Y:S03]  /*7250*/  HMMA.16816.F32 R8, R32.reuse, R10, RZ ;  /* 0x0000000a2008723c */ /* 0x040fe600000018ff */
[----:B------:R1:W-:Y:S01]  /*7260*/  LDGSTS.E.BYPASS.LTC128B.128.ZFILL [R229+0x3100], [R12.64], P0 ;  /* 0x031000000ce57fae */ /* 0x0003e20008141d46 */
[----:B------:R-:W-:Y:S06]  /*7270*/  ISETP.NE.U32.AND P0, PT, R15, RZ, PT ;  /* 0x000000ff0f00720c */ /* 0x000fec0003f05070 */
[----:B------:R2:W-:Y:S07]  /*7280*/  LDGSTS.E.BYPASS.LTC128B.128.ZFILL [R229+0x5100], [R20.64], P1 ;  /* 0x0510000014e57fae */ /* 0x0005ee0008941d46 */
[----:B------:R3:W-:Y:S01]  /*7290*/  LDGSTS.E.BYPASS.LTC128B.128.ZFILL [R229+0x7100], [R2.64], P0 ;  /* 0x0710000002e57fae */ /* 0x0007e20008141d46 */
[----:B------:R-:W-:Y:S06]  /*72a0*/  ISETP.GT.AND P0, PT, R233, R240, PT ;  /* 0x000000f0e900720c */ /* 0x000fec0003f04270 */
[----:B------:R-:W0:Y:S01]  /*72b0*/  LDGDEPBAR ;  /* 0x00000000000079af */ /* 0x000e220000000000 */
[C---:B-1----:R-:W-:Y:S08]  /*72c0*/  HMMA.16816.F32 R12, R32.reuse, R16, RZ ;  /* 0x00000010200c723c */ /* 0x042ff000000018ff */
[C---:B------:R-:W-:Y:S08]  /*72d0*/  HMMA.16816.F32 R16, R32.reuse, R18, RZ ;  /* 0x000000122010723c */ /* 0x040ff000000018ff */
[C---:B--2---:R-:W-:Y:S08]  /*72e0*/  HMMA.16816.F32 R20, R32.reuse, R24, RZ ;  /* 0x000000182014723c */ /* 0x044ff000000018ff */
[C---:B------:R-:W-:Y:S08]  /*72f0*/  HMMA.16816.F32 R24, R32.reuse, R26, RZ ;  /* 0x0000001a2018723c */ /* 0x040ff000000018ff */
[C---:B------:R-:W-:Y:S08]  /*7300*/  HMMA.16816.F32 R28, R32.reuse, R168, RZ ;  /* 0x000000a8201c723c */ /* 0x040ff000000018ff */
[----:B------:R-:W-:Y:S01]  /*7310*/  HMMA.16816.F32 R32, R32, R170, RZ ;  /* 0x000000aa2020723c */ /* 0x000fe200000018ff */
[----:B------:R-:W-:Y:S07]  /*7320*/  LDSM.16.M88.4 R168, [R224] ;  /* 0x00000000e0a8783b */ /* 0x000fee0000000200 */
[C---:B------:R-:W-:Y:S08]  /*7330*/  HMMA.16816.F32 R4, R172.reuse, R176, R4 ;  /* 0x000000b0ac04723c */ /* 0x040ff00000001804 */
[C---:B------:R-:W-:Y:S01]  /*7340*/  HMMA.16816.F32 R8, R172.reuse, R178, R8 ;  /* 0x000000b2ac08723c */ /* 0x040fe20000001808 */
[----:B------:R-:W1:Y:S07]  /*7350*/  LDSM.16.M88.4 R176, [R132] ;  /* 0x0000000084b0783b */ /* 0x000e6e0000000200 */
[C---:B------:R-:W-:Y:S08]  /*7360*/  HMMA.16816.F32 R12, R172.reuse, R180, R12 ;  /* 0x000000b4ac0c723c */ /* 0x040ff0000000180c */
[C---:B------:R-:W-:Y:S01]  /*7370*/  HMMA.16816.F32 R16, R172.reuse, R182, R16 ;  /* 0x000000b6ac10723c */ /* 0x040fe20000001810 */
[----:B------:R-:W2:Y:S07]  /*7380*/  LDSM.16.M88.4 R180, [R0] ;  /* 0x0000000000b4783b */ /* 0x000eae0000000200 */
[C---:B------:R-:W-:Y:S08]  /*7390*/  HMMA.16816.F32 R20, R172.reuse, R184, R20 ;  /* 0x000000b8ac14723c */ /* 0x040ff00000001814 */
[C---:B------:R-:W-:Y:S01]  /*73a0*/  HMMA.16816.F32 R24, R172.reuse, R186, R24 ;  /* 0x000000baac18723c */ /* 0x040fe20000001818 */
[----:B------:R-:W4:Y:S07]  /*73b0*/  LDSM.16.M88.4 R184, [R192] ;  /* 0x00000000c0b8783b */ /* 0x000f2e0000000200 */
[C---:B------:R-:W-:Y:S08]  /*73c0*/  HMMA.16816.F32 R28, R172.reuse, R188, R28 ;  /* 0x000000bcac1c723c */ /* 0x040ff0000000181c */
[----:B------:R-:W-:Y:S01]  /*73d0*/  HMMA.16816.F32 R32, R172, R190, R32 ;  /* 0x000000beac20723c */ /* 0x000fe20000001820 */
[----:B------:R-:W5:Y:S07]  /*73e0*/  LDSM.16.M88.4 R172, [R193] ;  /* 0x00000000c1ac783b */ /* 0x000f6e0000000200 */
[C---:B-1----:R-:W-:Y:S01]  /*73f0*/  HMMA.16816.F32 R4, R168.reuse, R176, R4 ;  /* 0x000000b0a804723c */ /* 0x042fe20000001804 */
[----:B------:R-:W-:Y:S07]  /*7400*/  LDSM.16.M88.4 R188, [R216+-0x5800] ;  /* 0xffa80000d8bc783b */ /* 0x000fee0000000200 */
[C---:B------:R-:W-:Y:S01]  /*7410*/  HMMA.16816.F32 R8, R168.reuse, R178, R8 ;  /* 0x000000b2a808723c */ /* 0x040fe20000001808 */
[----:B------:R-:W-:Y:S07]  /*7420*/  LDSM.16.M88.4 R176, [R223] ;  /* 0x00000000dfb0783b */ /* 0x000fee0000000200 */
[C---:B--2---:R-:W-:Y:S08]  /*7430*/  HMMA.16816.F32 R12, R168.reuse, R180, R12 ;  /* 0x000000b4a80c723c */ /* 0x044ff0000000180c */
[C---:B------:R-:W-:Y:S01]  /*7440*/  HMMA.16816.F32 R16, R168.reuse, R182, R16 ;  /* 0x000000b6a810723c */ /* 0x040fe20000001810 */
[----:B------:R-:W1:Y:S07]  /*7450*/  LDSM.16.M88.4 R180, [R216+-0x6000] ;  /* 0xffa00000d8b4783b */ /* 0x000e6e0000000200 */
[C---:B----4-:R-:W-:Y:S08]  /*7460*/  HMMA.16816.F32 R20, R168.reuse, R184, R20 ;  /* 0x000000b8a814723c */ /* 0x050ff00000001814 */
[C---:B------:R-:W-:Y:S01]  /*7470*/  HMMA.16816.F32 R24, R168.reuse, R186, R24 ;  /* 0x000000baa818723c */ /* 0x040fe20000001818 */
[----:B------:R-:W2:Y:S07]  /*7480*/  LDSM.16.M88.4 R184, [R216+-0x5000] ;  /* 0xffb00000d8b8783b */ /* 0x000eae0000000200 */
[C---:B-----5:R-:W-:Y:S08]  /*7490*/  HMMA.16816.F32 R28, R168.reuse, R172, R28 ;  /* 0x000000aca81c723c */ /* 0x060ff0000000181c */
[----:B------:R-:W-:Y:S01]  /*74a0*/  HMMA.16816.F32 R32, R168, R174, R32 ;  /* 0x000000aea820723c */ /* 0x000fe20000001820 */
[----:B------:R-:W4:Y:S07]  /*74b0*/  LDSM.16.M88.4 R168, [R216+-0x4800] ;  /* 0xffb80000d8a8783b */ /* 0x000f2e0000000200 */
[----:B------:R-:W-:Y:S01]  /*74c0*/  LDSM.16.M88.4 R172, [R221+0x4000] ;  /* 0x00400000ddac783b */ /* 0x000fe20000000200 */
[C---:B-1----:R-:W-:Y:S08]  /*74d0*/  HMMA.16816.F32 R4, R176.reuse, R180, R4 ;  /* 0x000000b4b004723c */ /* 0x042ff00000001804 */
[C---:B------:R-:W-:Y:S01]  /*74e0*/  HMMA.16816.F32 R8, R176.reuse, R182, R8 ;  /* 0x000000b6b008723c */ /* 0x040fe20000001808 */
[----:B------:R-:W1:Y:S07]  /*74f0*/  LDSM.16.M88.4 R180, [R135+0x2000] ;  /* 0x0020000087b4783b */ /* 0x000e6e0000000200 */
[C---:B------:R-:W-:Y:S08]  /*7500*/  HMMA.16816.F32 R12, R176.reuse, R188, R12 ;  /* 0x000000bcb00c723c */ /* 0x040ff0000000180c */
[C---:B------:R-:W-:Y:S01]  /*7510*/  HMMA.16816.F32 R16, R176.reuse, R190, R16 ;  /* 0x000000beb010723c */ /* 0x040fe20000001810 */
[----:B------:R-:W5:Y:S07]  /*7520*/  LDSM.16.M88.4 R188, [R135+0x2800] ;  /* 0x0028000087bc783b */ /* 0x000f6e0000000200 */
[C---:B--2---:R-:W-:Y:S08]  /*7530*/  HMMA.16816.F32 R20, R176.reuse, R184, R20 ;  /* 0x000000b8b014723c */ /* 0x044ff00000001814 */
[C---:B------:R-:W-:Y:S01]  /*7540*/  HMMA.16816.F32 R24, R176.reuse, R186, R24 ;  /* 0x000000bab018723c */ /* 0x040fe20000001818 */
[----:B------:R-:W2:Y:S07]  /*7550*/  LDSM.16.M88.4 R184, [R135+0x3000] ;  /* 0x0030000087b8783b */ /* 0x000eae0000000200 */
[C---:B----4-:R-:W-:Y:S08]  /*7560*/  HMMA.16816.F32 R28, R176.reuse, R168, R28 ;  /* 0x000000a8b01c723c */ /* 0x050ff0000000181c */
[----:B------:R-:W-:Y:S01]  /*7570*/  HMMA.16816.F32 R32, R176, R170, R32 ;  /* 0x000000aab020723c */ /* 0x000fe20000001820 */
[----:B------:R-:W4:Y:S07]  /*7580*/  LDSM.16.M88.4 R168, [R135+0x3800] ;  /* 0x0038000087a8783b */ /* 0x000f2e0000000200 */
[C---:B-1----:R-:W-:Y:S01]  /*7590*/  HMMA.16816.F32 R4, R172.reuse, R180, R4 ;  /* 0x000000b4ac04723c */ /* 0x042fe20000001804 */
[----:B------:R-:W-:Y:S07]  /*75a0*/  LDSM.16.M88.4 R176, [R222+0x4000] ;  /* 0x00400000deb0783b */ /* 0x000fee0000000200 */
[C---:B------:R-:W-:Y:S01]  /*75b0*/  HMMA.16816.F32 R8, R172.reuse, R182, R8 ;  /* 0x000000b6ac08723c */ /* 0x040fe20000001808 */
[----:B------:R-:W1:Y:S07]  /*75c0*/  LDSM.16.M88.4 R180, [R194] ;  /* 0x00000000c2b4783b */ /* 0x000e6e0000000200 */
[C---:B-----5:R-:W-:Y:S08]  /*75d0*/  HMMA.16816.F32 R12, R172.reuse, R188, R12 ;  /* 0x000000bcac0c723c */ /* 0x060ff0000000180c */
[C---:B------:R-:W-:Y:S01]  /*75e0*/  HMMA.16816.F32 R16, R172.reuse, R190, R16 ;  /* 0x000000beac10723c */ /* 0x040fe20000001810 */
[----:B------:R-:W5:Y:S07]  /*75f0*/  LDSM.16.M88.4 R188, [R195] ;  /* 0x00000000c3bc783b */ /* 0x000f6e0000000200 */
[C---:B--2---:R-:W-:Y:S01]  /*7600*/  HMMA.16816.F32 R20, R172.reuse, R184, R20 ;  /* 0x000000b8ac14723c */ /* 0x044fe20000001814 */
[----:B------:R-:W2:Y:S07]  /*7610*/  LDSM.16.M88.4 R192, [R196] ;  /* 0x00000000c4c0783b */ /* 0x000eae0000000200 */
[C---:B------:R-:W-:Y:S01]  /*7620*/  HMMA.16816.F32 R24, R172.reuse, R186, R24 ;  /* 0x000000baac18723c */ /* 0x040fe20000001818 */
[----:B------:R-:W2:Y:S07]  /*7630*/  LDSM.16.M88.4 R184, [R197] ;  /* 0x00000000c5b8783b */ /* 0x000eae0000000200 */
[C---:B----4-:R-:W-:Y:S08]  /*7640*/  HMMA.16816.F32 R28, R172.reuse, R168, R28 ;  /* 0x000000a8ac1c723c */ /* 0x050ff0000000181c */
[----:B------:R-:W-:Y:S01]  /*7650*/  HMMA.16816.F32 R32, R172, R170, R32 ;  /* 0x000000aaac20723c */ /* 0x000fe20000001820 */
[----:B------:R-:W-:Y:S07]  /*7660*/  LDSM.16.M88.4 R172, [R198] ;  /* 0x00000000c6ac783b */ /* 0x000fee0000000200 */
[C---:B-1----:R-:W-:Y:S01]  /*7670*/  HMMA.16816.F32 R4, R176.reuse, R180, R4 ;  /* 0x000000b4b004723c */ /* 0x042fe20000001804 */
[----:B------:R-:W1:Y:S07]  /*7680*/  LDSM.16.M88.4 R168, [R224+0x4000] ;  /* 0x00400000e0a8783b */ /* 0x000e6e0000000200 */
[C---:B------:R-:W-:Y:S01]  /*7690*/  HMMA.16816.F32 R8, R176.reuse, R182, R8 ;  /* 0x000000b6b008723c */ /* 0x040fe20000001808 */
[----:B------:R-:W4:Y:S07]  /*76a0*/  LDSM.16.M88.4 R196, [R199] ;  /* 0x00000000c7c4783b */ /* 0x000f2e0000000200 */
[C---:B-----5:R-:W-:Y:S01]  /*76b0*/  HMMA.16816.F32 R12, R176.reuse, R188, R12 ;  /* 0x000000bcb00c723c */ /* 0x060fe2000000180c */
[----:B------:R-:W5:Y:S07]  /*76c0*/  LDSM.16.M88.4 R180, [R200] ;  /* 0x00000000c8b4783b */ /* 0x000f6e0000000200 */
[C---:B------:R-:W-:Y:S01]  /*76d0*/  HMMA.16816.F32 R16, R176.reuse, R190, R16 ;  /* 0x000000beb010723c */ /* 0x040fe20000001810 */
[----:B------:R-:W-:Y:S07]  /*76e0*/  LDSM.16.M88.4 R188, [R216+-0x4000] ;  /* 0xffc00000d8bc783b */ /* 0x000fee0000000200 */
[C---:B--2---:R-:W-:Y:S08]  /*76f0*/  HMMA.16816.F32 R20, R176.reuse, R192, R20 ;  /* 0x000000c0b014723c */ /* 0x044ff00000001814 */
[C---:B------:R-:W-:Y:S01]  /*7700*/  HMMA.16816.F32 R24, R176.reuse, R194, R24 ;  /* 0x000000c2b018723c */ /* 0x040fe20000001818 */
[----:B------:R-:W-:Y:S07]  /*7710*/  LDSM.16.M88.4 R192, [R216+-0x3800] ;  /* 0xffc80000d8c0783b */ /* 0x000fee0000000200 */
[C---:B------:R-:W-:Y:S08]  /*7720*/  HMMA.16816.F32 R28, R176.reuse, R184, R28 ;  /* 0x000000b8b01c723c */ /* 0x040ff0000000181c */
[----:B------:R-:W-:Y:S01]  /*7730*/  HMMA.16816.F32 R32, R176, R186, R32 ;  /* 0x000000bab020723c */ /* 0x000fe20000001820 */
[----:B------:R-:W2:Y:S07]  /*7740*/  LDSM.16.M88.4 R176, [R201] ;  /* 0x00000000c9b0783b */ /* 0x000eae0000000200 */
[C---:B-1----:R-:W-:Y:S01]  /*7750*/  HMMA.16816.F32 R4, R168.reuse, R172, R4 ;  /* 0x000000aca804723c */ /* 0x042fe20000001804 */
[----:B------:R-:W1:Y:S07]  /*7760*/  LDSM.16.M88.4 R184, [R223+0x4000] ;  /* 0x00400000dfb8783b */ /* 0x000e6e0000000200 */
[C---:B------:R-:W-:Y:S01]  /*7770*/  HMMA.16816.F32 R8, R168.reuse, R174, R8 ;  /* 0x000000aea808723c */ /* 0x040fe20000001808 */
[----:B------:R-:W1:Y:S07]  /*7780*/  LDSM.16.M88.4 R172, [R216+-0x3000] ;  /* 0xffd00000d8ac783b */ /* 0x000e6e0000000200 */
[C---:B----4-:R-:W-:Y:S08]  /*7790*/  HMMA.16816.F32 R12, R168.reuse, R196, R12 ;  /* 0x000000c4a80c723c */ /* 0x050ff0000000180c */
[C---:B------:R-:W-:Y:S01]  /*77a0*/  HMMA.16816.F32 R16, R168.reuse, R198, R16 ;  /* 0x000000c6a810723c */ /* 0x040fe20000001810 */
[----:B------:R-:W4:Y:S07]  /*77b0*/  LDSM.16.M88.4 R196, [R216+-0x2800] ;  /* 0xffd80000d8c4783b */ /* 0x000f2e0000000200 */
[C---:B-----5:R-:W-:Y:S08]  /*77c0*/  HMMA.16816.F32 R20, R168.reuse, R180, R20 ;  /* 0x000000b4a814723c */ /* 0x060ff00000001814 */
[C---:B------:R-:W-:Y:S01]  /*77d0*/  HMMA.16816.F32 R24, R168.reuse, R182, R24 ;  /* 0x000000b6a818723c */ /* 0x040fe20000001818 */
[----:B------:R-:W-:Y:S07]  /*77e0*/  LDSM.16.M88.4 R180, [R135+0x4800] ;  /* 0x0048000087b4783b */ /* 0x000fee0000000200 */
[C---:B--2---:R-:W-:Y:S08]  /*77f0*/  HMMA.16816.F32 R28, R168.reuse, R176, R28 ;  /* 0x000000b0a81c723c */ /* 0x044ff0000000181c */
[----:B------:R-:W-:Y:S01]  /*7800*/  HMMA.16816.F32 R32, R168, R178, R32 ;  /* 0x000000b2a820723c */ /* 0x000fe20000001820 */
[----:B------:R-:W-:Y:S07]  /*7810*/  LDSM.16.M88.4 R168, [R221+0x8000] ;  /* 0x00800000dda8783b */ /* 0x000fee0000000200 */
[C---:B-1----:R-:W-:Y:S01]  /*7820*/  HMMA.16816.F32 R4, R184.reuse, R188, R4 ;  /* 0x000000bcb804723c */ /* 0x042fe20000001804 */
[----:B------:R-:W1:Y:S07]  /*7830*/  LDSM.16.M88.4 R176, [R135+0x4000] ;  /* 0x0040000087b0783b */ /* 0x000e6e0000000200 */
[C---:B------:R-:W-:Y:S01]  /*7840*/  HMMA.16816.F32 R8, R184.reuse, R190, R8 ;  /* 0x000000beb808723c */ /* 0x040fe20000001808 */
[----:B------:R-:W2:Y:S07]  /*7850*/  LDSM.16.M88.4 R188, [R135+0x5000] ;  /* 0x0050000087bc783b */ /* 0x000eae0000000200 */
[C---:B------:R-:W-:Y:S08]  /*7860*/  HMMA.16816.F32 R12, R184.reuse, R192, R12 ;  /* 0x000000c0b80c723c */ /* 0x040ff0000000180c */
[C---:B------:R-:W-:Y:S01]  /*7870*/  HMMA.16816.F32 R16, R184.reuse, R194, R16 ;  /* 0x000000c2b810723c */ /* 0x040fe20000001810 */
[----:B------:R-:W5:Y:S07]  /*7880*/  LDSM.16.M88.4 R192, [R135+0x5800] ;  /* 0x0058000087c0783b */ /* 0x000f6e0000000200 */
[C---:B------:R-:W-:Y:S08]  /*7890*/  HMMA.16816.F32 R20, R184.reuse, R172, R20 ;  /* 0x000000acb814723c */ /* 0x040ff00000001814 */
[C---:B------:R-:W-:Y:S01]  /*78a0*/  HMMA.16816.F32 R24, R184.reuse, R174, R24 ;  /* 0x000000aeb818723c */ /* 0x040fe20000001818 */
[----:B------:R-:W-:Y:S07]  /*78b0*/  LDSM.16.M88.4 R172, [R222+0x8000] ;  /* 0x00800000deac783b */ /* 0x000fee0000000200 */
[C---:B----4-:R-:W-:Y:S08]  /*78c0*/  HMMA.16816.F32 R28, R184.reuse, R196, R28 ;  /* 0x000000c4b81c723c */ /* 0x050ff0000000181c */
[----:B------:R-:W-:Y:S01]  /*78d0*/  HMMA.16816.F32 R32, R184, R198, R32 ;  /* 0x000000c6b820723c */ /* 0x000fe20000001820 */
[----:B------:R-:W4:Y:S07]  /*78e0*/  LDSM.16.M88.4 R184, [R202] ;  /* 0x00000000cab8783b */ /* 0x000f2e0000000200 */
[C---:B-1----:R-:W-:Y:S01]  /*78f0*/  HMMA.16816.F32 R4, R168.reuse, R176, R4 ;  /* 0x000000b0a804723c */ /* 0x042fe20000001804 */
[----:B------:R-:W1:Y:S07]  /*7900*/  LDSM.16.M88.4 R196, [R203] ;  /* 0x00000000cbc4783b */ /* 0x000e6e0000000200 */
[C---:B------:R-:W-:Y:S01]  /*7910*/  HMMA.16816.F32 R8, R168.reuse, R178, R8 ;  /* 0x000000b2a808723c */ /* 0x040fe20000001808 */
[----:B------:R-:W1:Y:S07]  /*7920*/  LDSM.16.M88.4 R200, [R204] ;  /* 0x00000000ccc8783b */ /* 0x000e6e0000000200 */
[C---:B------:R-:W-:Y:S01]  /*7930*/  HMMA.16816.F32 R12, R168.reuse, R180, R12 ;  /* 0x000000b4a80c723c */ /* 0x040fe2000000180c */
[----:B------:R-:W1:Y:S07]  /*7940*/  LDSM.16.M88.4 R176, [R205] ;  /* 0x00000000cdb0783b */ /* 0x000e6e0000000200 */
[C---:B------:R-:W-:Y:S01]  /*7950*/  HMMA.16816.F32 R16, R168.reuse, R182, R16 ;  /* 0x000000b6a810723c */ /* 0x040fe20000001810 */
[----:B------:R-:W-:Y:S07]  /*7960*/  LDSM.16.M88.4 R180, [R224+0x8000] ;  /* 0x00800000e0b4783b */ /* 0x000fee0000000200 */
[C---:B--2---:R-:W-:Y:S08]  /*7970*/  HMMA.16816.F32 R20, R168.reuse, R188, R20 ;  /* 0x000000bca814723c */ /* 0x044ff00000001814 */
[C---:B------:R-:W-:Y:S01]  /*7980*/  HMMA.16816.F32 R24, R168.reuse, R190, R24 ;  /* 0x000000bea818723c */ /* 0x040fe20000001818 */
[----:B------:R-:W2:Y:S07]  /*7990*/  LDSM.16.M88.4 R188, [R206] ;  /* 0x00000000cebc783b */ /* 0x000eae0000000200 */
[C---:B-----5:R-:W-:Y:S01]  /*79a0*/  HMMA.16816.F32 R28, R168.reuse, R192, R28 ;  /* 0x000000c0a81c723c */ /* 0x060fe2000000181c */
[----:B------:R-:W5:Y:S07]  /*79b0*/  LDSM.16.M88.4 R204, [R207] ;  /* 0x00000000cfcc783b */ /* 0x000f6e0000000200 */
[----:B------:R-:W-:Y:S01]  /*79c0*/  HMMA.16816.F32 R32, R168, R194, R32 ;  /* 0x000000c2a820723c */ /* 0x000fe20000001820 */
[----:B------:R-:W2:Y:S07]  /*79d0*/  LDSM.16.M88.4 R168, [R208] ;  /* 0x00000000d0a8783b */ /* 0x000eae0000000200 */
[C---:B----4-:R-:W-:Y:S01]  /*79e0*/  HMMA.16816.F32 R4, R172.reuse, R184, R4 ;  /* 0x000000b8ac04723c */ /* 0x050fe20000001804 */
[----:B------:R-:W-:Y:S07]  /*79f0*/  LDSM.16.M88.4 R192, [R223+0x8000] ;  /* 0x00800000dfc0783b */ /* 0x000fee0000000200 */
[C---:B------:R-:W-:Y:S01]  /*7a00*/  HMMA.16816.F32 R8, R172.reuse, R186, R8 ;  /* 0x000000baac08723c */ /* 0x040fe20000001808 */
[----:B------:R-:W4:Y:S07]  /*7a10*/  LDSM.16.M88.4 R184, [R209] ;  /* 0x00000000d1b8783b */ /* 0x000f2e0000000200 */
[C---:B-1----:R-:W-:Y:S08]  /*7a20*/  HMMA.16816.F32 R12, R172.reuse, R196, R12 ;  /* 0x000000c4ac0c723c */ /* 0x042ff0000000180c */
        /* <DEDUP_REMOVED lines=8> */
[C---:B--2---:R-:W-:Y:S01]  /*7ab0*/  HMMA.16816.F32 R4, R180.reuse, R188, R4 ;  /* 0x000000bcb404723c */ /* 0x044fe20000001804 */
[----:B------:R-:W2:Y:S07]  /*7ac0*/  LDSM.16.M88.4 R176, [R216+-0x800] ;  /* 0xfff80000d8b0783b */ /* 0x000eae0000000200 */
[C---:B------:R-:W-:Y:S01]  /*7ad0*/  HMMA.16816.F32 R8, R180.reuse, R190, R8 ;  /* 0x000000beb408723c */ /* 0x040fe20000001808 */
[----:B------:R-:W-:Y:S07]  /*7ae0*/  LDSM.16.M88.4 R188, [R221+0xc000] ;  /* 0x00c00000ddbc783b */ /* 0x000fee0000000200 */
[C---:B-----5:R-:W-:Y:S08]  /*7af0*/  HMMA.16816.F32 R12, R180.reuse, R204, R12 ;  /* 0x000000ccb40c723c */ /* 0x060ff0000000180c */
[C---:B------:R-:W-:Y:S01]  /*7b00*/  HMMA.16816.F32 R16, R180.reuse, R206, R16 ;  /* 0x000000ceb410723c */ /* 0x040fe20000001810 */
[----:B------:R-:W5:Y:S07]  /*7b10*/  LDSM.16.M88.4 R204, [R135+0x6000] ;  /* 0x0060000087cc783b */ /* 0x000f6e0000000200 */
[C---:B------:R-:W-:Y:S08]  /*7b20*/  HMMA.16816.F32 R20, R180.reuse, R168, R20 ;  /* 0x000000a8b414723c */ /* 0x040ff00000001814 */
[C---:B------:R-:W-:Y:S01]  /*7b30*/  HMMA.16816.F32 R24, R180.reuse, R170, R24 ;  /* 0x000000aab418723c */ /* 0x040fe20000001818 */
[----:B------:R-:W2:Y:S07]  /*7b40*/  LDSM.16.M88.4 R168, [R135+0x6800] ;  /* 0x0068000087a8783b */ /* 0x000eae0000000200 */
[C---:B----4-:R-:W-:Y:S08]  /*7b50*/  HMMA.16816.F32 R28, R180.reuse, R184, R28 ;  /* 0x000000b8b41c723c */ /* 0x050ff0000000181c */
[----:B------:R-:W-:Y:S01]  /*7b60*/  HMMA.16816.F32 R32, R180, R186, R32 ;  /* 0x000000bab420723c */ /* 0x000fe20000001820 */
[----:B------:R-:W4:Y:S07]  /*7b70*/  LDSM.16.M88.4 R180, [R135+0x7000] ;  /* 0x0070000087b4783b */ /* 0x000f2e0000000200 */
[C---:B-1----:R-:W-:Y:S01]  /*7b80*/  HMMA.16816.F32 R4, R192.reuse, R196, R4 ;  /* 0x000000c4c004723c */ /* 0x042fe20000001804 */
[----:B------:R-:W1:Y:S07]  /*7b90*/  LDSM.16.M88.4 R184, [R135+0x7800] ;  /* 0x0078000087b8783b */ /* 0x000e6e0000000200 */
[C---:B------:R-:W-:Y:S01]  /*7ba0*/  HMMA.16816.F32 R8, R192.reuse, R198, R8 ;  /* 0x000000c6c008723c */ /* 0x040fe20000001808 */
[----:B------:R-:W-:Y:S07]  /*7bb0*/  LDSM.16.M88.4 R196, [R222+0xc000] ;  /* 0x00c00000dec4783b */ /* 0x000fee0000000200 */
[C---:B------:R-:W-:Y:S08]  /*7bc0*/  HMMA.16816.F32 R12, R192.reuse, R200, R12 ;  /* 0x000000c8c00c723c */ /* 0x040ff0000000180c */
[C---:B------:R-:W-:Y:S01]  /*7bd0*/  HMMA.16816.F32 R16, R192.reuse, R202, R16 ;  /* 0x000000cac010723c */ /* 0x040fe20000001810 */
[----:B------:R-:W1:Y:S07]  /*7be0*/  LDSM.16.M88.4 R200, [R210] ;  /* 0x00000000d2c8783b */ /* 0x000e6e0000000200 */
[C---:B------:R-:W-:Y:S08]  /*7bf0*/  HMMA.16816.F32 R20, R192.reuse, R172, R20 ;  /* 0x000000acc014723c */ /* 0x040ff00000001814 */
[C---:B------:R-:W-:Y:S01]  /*7c00*/  HMMA.16816.F32 R24, R192.reuse, R174, R24 ;  /* 0x000000aec018723c */ /* 0x040fe20000001818 */
[----:B------:R-:W1:Y:S07]  /*7c10*/  LDSM.16.M88.4 R172, [R211] ;  /* 0x00000000d3ac783b */ /* 0x000e6e0000000200 */
[C---:B--2---:R-:W-:Y:S01]  /*7c20*/  HMMA.16816.F32 R28, R192.reuse, R176, R28 ;  /* 0x000000b0c01c723c */ /* 0x044fe2000000181c */
[----:B------:R-:W-:Y:S07]  /*7c30*/  LDSM.16.M88.4 R208, [R214] ;  /* 0x00000000d6d0783b */ /* 0x000fee0000000200 */
[----:B------:R-:W-:Y:S01]  /*7c40*/  HMMA.16816.F32 R32, R192, R178, R32 ;  /* 0x000000b2c020723c */ /* 0x000fe20000001820 */
[----:B------:R-:W2:Y:S07]  /*7c50*/  LDSM.16.M88.4 R176, [R212] ;  /* 0x00000000d4b0783b */ /* 0x000eae0000000200 */
[C---:B-----5:R-:W-:Y:S01]  /*7c60*/  HMMA.16816.F32 R4, R188.reuse, R204, R4 ;  /* 0x000000ccbc04723c */ /* 0x060fe20000001804 */
[----:B------:R-:W5:Y:S07]  /*7c70*/  LDSM.16.M88.4 R192, [R213] ;  /* 0x00000000d5c0783b */ /* 0x000f6e0000000200 */
[C---:B------:R-:W-:Y:S01]  /*7c80*/  HMMA.16816.F32 R8, R188.reuse, R206, R8 ;  /* 0x000000cebc08723c */ /* 0x040fe20000001808 */
[----:B------:R-:W2:Y:S07]  /*7c90*/  LDSM.16.M88.4 R204, [R224+0xc000] ;  /* 0x00c00000e0cc783b */ /* 0x000eae0000000200 */
[C---:B------:R-:W-:Y:S08]  /*7ca0*/  HMMA.16816.F32 R12, R188.reuse, R168, R12 ;  /* 0x000000a8bc0c723c */ /* 0x040ff0000000180c */
[C---:B------:R-:W-:Y:S01]  /*7cb0*/  HMMA.16816.F32 R16, R188.reuse, R170, R16 ;  /* 0x000000aabc10723c */ /* 0x040fe20000001810 */
[----:B------:R-:W2:Y:S07]  /*7cc0*/  LDSM.16.M88.4 R168, [R215] ;  /* 0x00000000d7a8783b */ /* 0x000eae0000000200 */
[C---:B----4-:R-:W-:Y:S01]  /*7cd0*/  HMMA.16816.F32 R20, R188.reuse, R180, R20 ;  /* 0x000000b4bc14723c */ /* 0x050fe20000001814 */
[----:B------:R-:W-:Y:S07]  /*7ce0*/  LDSM.16.M88.4 R212, [R216] ;  /* 0x00000000d8d4783b */ /* 0x000fee0000000200 */
[C---:B------:R-:W-:Y:S01]  /*7cf0*/  HMMA.16816.F32 R24, R188.reuse, R182, R24 ;  /* 0x000000b6bc18723c */ /* 0x040fe20000001818 */
[----:B------:R-:W4:Y:S07]  /*7d00*/  LDSM.16.M88.4 R180, [R225] ;  /* 0x00000000e1b4783b */ /* 0x000f2e0000000200 */
[C---:B-1----:R-:W-:Y:S08]  /*7d10*/  HMMA.16816.F32 R28, R188.reuse, R184, R28 ;  /* 0x000000b8bc1c723c */ /* 0x042ff0000000181c */
[----:B------:R-:W-:Y:S01]  /*7d20*/  HMMA.16816.F32 R32, R188, R186, R32 ;  /* 0x000000babc20723c */ /* 0x000fe20000001820 */
[----:B------:R-:W1:Y:S07]  /*7d30*/  LDSM.16.M88.4 R184, [R226] ;  /* 0x00000000e2b8783b */ /* 0x000e6e0000000200 */
[C---:B------:R-:W-:Y:S01]  /*7d40*/  HMMA.16816.F32 R4, R196.reuse, R200, R4 ;  /* 0x000000c8c404723c */ /* 0x040fe20000001804 */
[----:B------:R-:W1:Y:S07]  /*7d50*/  LDSM.16.M88.4 R188, [R223+0xc000] ;  /* 0x00c00000dfbc783b */ /* 0x000e6e0000000200 */
[C---:B------:R-:W-:Y:S08]  /*7d60*/  HMMA.16816.F32 R8, R196.reuse, R202, R8 ;  /* 0x000000cac408723c */ /* 0x040ff00000001808 */
[C---:B------:R-:W-:Y:S08]  /*7d70*/  HMMA.16816.F32 R12, R196.reuse, R172, R12 ;  /* 0x000000acc40c723c */ /* 0x040ff0000000180c */
[C---:B------:R-:W-:Y:S08]  /*7d80*/  HMMA.16816.F32 R16, R196.reuse, R174, R16 ;  /* 0x000000aec410723c */ /* 0x040ff00000001810 */
[C---:B--2---:R-:W-:Y:S08]  /*7d90*/  HMMA.16816.F32 R20, R196.reuse, R176, R20 ;  /* 0x000000b0c414723c */ /* 0x044ff00000001814 */
[C---:B------:R-:W-:Y:S08]  /*7da0*/  HMMA.16816.F32 R24, R196.reuse, R178, R24 ;  /* 0x000000b2c418723c */ /* 0x040ff00000001818 */
[C---:B-----5:R-:W-:Y:S08]  /*7db0*/  HMMA.16816.F32 R28, R196.reuse, R192, R28 ;  /* 0x000000c0c41c723c */ /* 0x060ff0000000181c */
[----:B------:R-:W-:Y:S08]  /*7dc0*/  HMMA.16816.F32 R32, R196, R194, R32 ;  /* 0x000000c2c420723c */ /* 0x000ff00000001820 */
[C---:B------:R-:W-:Y:S08]  /*7dd0*/  HMMA.16816.F32 R4, R204.reuse, R208, R4 ;  /* 0x000000d0cc04723c */ /* 0x040ff00000001804 */
[C---:B------:R-:W-:Y:S08]  /*7de0*/  HMMA.16816.F32 R8, R204.reuse, R210, R8 ;  /* 0x000000d2cc08723c */ /* 0x040ff00000001808 */
[C---:B------:R-:W-:Y:S08]  /*7df0*/  HMMA.16816.F32 R12, R204.reuse, R168, R12 ;  /* 0x000000a8cc0c723c */ /* 0x040ff0000000180c */
[C---:B------:R-:W-:Y:S01]  /*7e00*/  HMMA.16816.F32 R16, R204.reuse, R170, R16 ;  /* 0x000000aacc10723c */ /* 0x040fe20000001810 */
[----:B------:R-:W2:Y:S07]  /*7e10*/  LDSM.16.M88.4 R168, [R216+0x800] ;  /* 0x00080000d8a8783b */ /* 0x000eae0000000200 */
[C---:B----4-:R-:W-:Y:S08]  /*7e20*/  HMMA.16816.F32 R20, R204.reuse, R180, R20 ;  /* 0x000000b4cc14723c */ /* 0x050ff00000001814 */
[C---:B------:R-:W-:Y:S08]  /*7e30*/  HMMA.16816.F32 R24, R204.reuse, R182, R24 ;  /* 0x000000b6cc18723c */ /* 0x040ff00000001818 */
[C---:B-1----:R-:W-:Y:S08]  /*7e40*/  HMMA.16816.F32 R28, R204.reuse, R184, R28 ;  /* 0x000000b8cc1c723c */ /* 0x042ff0000000181c */
[----:B------:R-:W-:Y:S08]  /*7e50*/  HMMA.16816.F32 R32, R204, R186, R32 ;  /* 0x000000bacc20723c */ /* 0x000ff00000001820 */
[C---:B------:R-:W-:Y:S08]  /*7e60*/  HMMA.16816.F32 R4, R188.reuse, R212, R4 ;  /* 0x000000d4bc04723c */ /* 0x040ff00000001804 */
[C---:B------:R-:W-:Y:S08]  /*7e70*/  HMMA.16816.F32 R8, R188.reuse, R214, R8 ;  /* 0x000000d6bc08723c */ /* 0x040ff00000001808 */
[C---:B--2---:R-:W-:Y:S08]  /*7e80*/  HMMA.16816.F32 R12, R188.reuse, R168, R12 ;  /* 0x000000a8bc0c723c */ /* 0x044ff0000000180c */
[----:B------:R-:W-:Y:S01]  /*7e90*/  FMUL.FTZ R0, R4, c[0x0][0x320] ;  /* 0x0000c80004007a20 */ /* 0x000fe20000410000 */
[C---:B------:R-:W-:Y:S03]  /*7ea0*/  HMMA.16816.F32 R16, R188.reuse, R170, R16 ;  /* 0x000000aabc10723c */ /* 0x040fe60000001810 */
[----:B------:R1:W2:Y:S04]  /*7eb0*/  MUFU.TANH R181, R0 ;  /* 0x0000000000b57308 */ /* 0x0002a80000002400 */
[----:B------:R-:W-:Y:S02]  /*7ec0*/  FMUL.FTZ R10, R10, c[0x0][0x320] ;  /* 0x0000c8000a0a7a20 */ /* 0x000fe40000410000 */
[----:B---3--:R-:W-:Y:S04]  /*7ed0*/  FMUL.FTZ R3, R11, c[0x0][0x320] ;  /* 0x0000c8000b037a20 */ /* 0x008fe80000410000 */
[----:B------:R-:W3:Y:S02]  /*7ee0*/  MUFU.TANH R185, R10 ;  /* 0x0000000a00b97308 */ /* 0x000ee40000002400 */
[----:B------:R-:W-:Y:S08]  /*7ef0*/  FMUL.FTZ R2, R12, c[0x0][0x320] ;  /* 0x0000c8000c027a20 */ /* 0x000ff00000410000 */
[----:B------:R-:W4:Y:S01]  /*7f00*/  MUFU.TANH R177, R2 ;  /* 0x0000000200b17308 */ /* 0x000f220000002400 */
[----:B-1----:R-:W-:Y:S09]  /*7f10*/  FMUL.FTZ R0, R5, c[0x0][0x320] ;  /* 0x0000c80005007a20 */ /* 0x002ff20000410000 */
[----:B------:R1:W1:Y:S10]  /*7f20*/  MUFU.TANH R184, R0 ;  /* 0x0000000000b87308 */ /* 0x0002740000002400 */
[----:B------:R5:W2:Y:S01]  /*7f30*/  MUFU.TANH R183, R3 ;  /* 0x0000000300b77308 */ /* 0x000aa20000002400 */
[----:B-1----:R-:W-:Y:S09]  /*7f40*/  FMUL.FTZ R0, R6, c[0x0][0x320] ;  /* 0x0000c80006007a20 */ /* 0x002ff20000410000 */
[----:B------:R1:W1:Y:S01]  /*7f50*/  MUFU.TANH R186, R0 ;  /* 0x0000000000ba7308 */ /* 0x0002620000002400 */
[----:B-----5:R-:W-:Y:S09]  /*7f60*/  FMUL.FTZ R3, R19, c[0x0][0x320] ;  /* 0x0000c80013037a20 */ /* 0x020ff20000410000 */
[----:B------:R-:W2:Y:S01]  /*7f70*/  MUFU.TANH R173, R3 ;  /* 0x0000000300ad7308 */ /* 0x000ea20000002400 */
[----:B-1----:R-:W-:Y:S02]  /*7f80*/  FMUL.FTZ R0, R7, c[0x0][0x320] ;  /* 0x0000c80007007a20 */ /* 0x002fe40000410000 */
[----:B------:R-:W1:Y:S07]  /*7f90*/  LDSM.16.M88.4 R4, [R216+0x1000] ;  /* 0x00100000d804783b */ /* 0x000e6e0000000200 */
[----:B------:R5:W1:Y:S02]  /*7fa0*/  MUFU.TANH R187, R0 ;  /* 0x0000000000bb7308 */ /* 0x000a640000002400 */
[----:B-----5:R-:W-:Y:S08]  /*7fb0*/  FMUL.FTZ R0, R8, c[0x0][0x320] ;  /* 0x0000c80008007a20 */ /* 0x020ff00000410000 */
[----:B------:R5:W2:Y:S01]  /*7fc0*/  MUFU.TANH R182, R0 ;  /* 0x0000000000b67308 */ /* 0x000aa20000002400 */
[C---:B-1----:R-:W-:Y:S07]  /*7fd0*/  HMMA.16816.F32 R20, R188.reuse, R4, R20 ;  /* 0x00000004bc14723c */ /* 0x042fee0000001814 */
[----:B------:R-:W-:Y:S01]  /*7fe0*/  FMUL.FTZ R4, R18, c[0x0][0x320] ;  /* 0x0000c80012047a20 */ /* 0x000fe20000410000 */
[C---:B------:R-:W-:Y:S03]  /*7ff0*/  HMMA.16816.F32 R24, R188.reuse, R6, R24 ;  /* 0x00000006bc18723c */ /* 0x040fe60000001818 */
[----:B------:R-:W1:Y:S01]  /*8000*/  MUFU.TANH R174, R4 ;  /* 0x0000000400ae7308 */ /* 0x000e620000002400 */
[----:B-----5:R-:W-:Y:S02]  /*8010*/  FMUL.FTZ R0, R9, c[0x0][0x320] ;  /* 0x0000c80009007a20 */ /* 0x020fe40000410000 */
[----:B------:R-:W5:Y:S02]  /*8020*/  LDSM.16.M88.4 R8, [R216+0x1800] ;  /* 0x00180000d808783b */ /* 0x000f640000000200 */
[----:B------:R-:W-:Y:S05]  /*8030*/  DEPBAR.LE SB0, 0x0 ;  /* 0x000080000000791a */ /* 0x000fea0000000000 */
[----:B------:R1:W1:Y:S01]  /*8040*/  MUFU.TANH R180, R0 ;  /* 0x0000000000b47308 */ /* 0x0002620000002400 */
[----:B------:R-:W-:Y:S02]  /*8050*/  BAR.SYNC.DEFER_BLOCKING 0x0 ;  /* 0x0000000000007b1d */ /* 0x000fe40000010000 */
[----:B------:R-:W-:Y:S07]  /*8060*/  FMUL.FTZ R2, R21, c[0x0][0x320] ;  /* 0x0000c80015027a20 */ /* 0x000fee0000410000 */
[----:B------:R-:W2:Y:S01]  /*8070*/  MUFU.TANH R168, R2 ;  /* 0x0000000200a87308 */ /* 0x000ea20000002400 */
[----:B-1----:R-:W-:Y:S09]  /*8080*/  FMUL.FTZ R0, R13, c[0x0][0x320] ;  /* 0x0000c8000d007a20 */ /* 0x002ff20000410000 */
[----:B------:R1:W1:Y:S01]  /*8090*/  MUFU.TANH R176, R0 ;  /* 0x0000000000b07308 */ /* 0x0002620000002400 */
[C---:B-----5:R-:W-:Y:S08]  /*80a0*/  HMMA.16816.F32 R28, R188.reuse, R8, R28 ;  /* 0x00000008bc1c723c */ /* 0x060ff0000000181c */
[----:B------:R-:W-:Y:S04]  /*80b0*/  HMMA.16816.F32 R32, R188, R10, R32 ;  /* 0x0000000abc20723c */ /* 0x000fe80000001820 */
[----:B-1----:R-:W-:Y:S04]  /*80c0*/  FMUL.FTZ R0, R14, c[0x0][0x320] ;  /* 0x0000c8000e007a20 */ /* 0x002fe80000410000 */
[----:B------:R1:W1:Y:S04]  /*80d0*/  MUFU.TANH R179, R0 ;  /* 0x0000000000b37308 */ /* 0x0002680000002400 */
[----:B-1----:R-:W-:Y:S06]  /*80e0*/  FMUL.FTZ R0, R15, c[0x0][0x320] ;  /* 0x0000c8000f007a20 */ /* 0x002fec0000410000 */
        /* <DEDUP_REMOVED lines=37> */
[----:B------:R-:W-:Y:S01]  /*8340*/  SHF.R.S32.HI R230, RZ, 0x1f, R239 ;  /* 0x0000001fffe67819 */ /* 0x000fe200000114ef */
[----:B------:R-:W-:Y:S01]  /*8350*/  IMAD R2, R233, 0x40, R242 ;  /* 0x00000040e9027824 */ /* 0x000fe200078e02f2 */
[----:B------:R-:W-:Y:S01]  /*8360*/  SHF.R.S32.HI R132, RZ, 0x1f, R238 ;  /* 0x0000001fff847819 */ /* 0x000fe200000114ee */
[----:B------:R-:W-:Y:S01]  /*8370*/  IMAD.MOV.U32 R228, RZ, RZ, RZ ;  /* 0x000000ffffe47224 */ /* 0x000fe200078e00ff */
[----:B------:R-:W-:Y:S01]  /*8380*/  ISETP.NE.AND P0, PT, R0, c[0x0][0x2b8], PT ;  /* 0x0000ae0000007a0c */ /* 0x000fe20003f05270 */
[----:B------:R-:W-:Y:S01]  /*8390*/  IMAD R0, R236, 0x20, R241 ;  /* 0x00000020ec007824 */ /* 0x000fe200078e02f1 */
[C---:B------:R-:W-:Y:S01]  /*83a0*/  SHF.L.U64.HI R12, R239.reuse, 0x1, R230 ;  /* 0x00000001ef0c7819 */ /* 0x040fe200000102e6 */
[----:B------:R-:W-:Y:S01]  /*83b0*/  IMAD.SHL.U32 R28, R239, 0x2, RZ ;  /* 0x00000002ef1c7824 */ /* 0x000fe200078e00ff */
[----:B------:R-:W-:Y:S01]  /*83c0*/  SHF.R.S32.HI R230, RZ, 0x1f, R237 ;  /* 0x0000001fffe67819 */ /* 0x000fe200000114ed */
[C---:B------:R-:W-:Y:S01]  /*83d0*/  IMAD.SHL.U32 R27, R237.reuse, 0x2, RZ ;  /* 0x00000002ed1b7824 */ /* 0x040fe200078e00ff */
[----:B------:R-:W-:Y:S01]  /*83e0*/  IADD3 R2, R2, -0x40, R0 ;  /* 0xffffffc002027810 */ /* 0x000fe20007ffe000 */
[----:B------:R-:W-:Y:S01]  /*83f0*/  IMAD.SHL.U32 R26, R238, 0x2, RZ ;  /* 0x00000002ee1a7824 */ /* 0x000fe200078e00ff */
[----:B------:R-:W-:Y:S01]  /*8400*/  SHF.L.U64.HI R11, R237, 0x1, R230 ;  /* 0x00000001ed0b7819 */ /* 0x000fe200000102e6 */
[----:B------:R-:W-:Y:S01]  /*8410*/  IMAD.SHL.U32 R25, R232, 0x2, RZ ;  /* 0x00000002e8197824 */ /* 0x000fe200078e00ff */
[----:B------:R-:W-:Y:S01]  /*8420*/  SHF.R.S32.HI R230, RZ, 0x1f, R232 ;  /* 0x0000001fffe67819 */ /* 0x000fe200000114e8 */
[----:B------:R-:W-:Y:S01]  /*8430*/  IMAD.MOV.U32 R0, RZ, RZ, R2 ;  /* 0x000000ffff007224 */ /* 0x000fe200078e0002 */
[----:B------:R-:W-:Y:S01]  /*8440*/  SHF.L.U64.HI R10, R238, 0x1, R132 ;  /* 0x00000001ee0a7819 */ /* 0x000fe20000010284 */
[----:B------:R-:W-:Y:S01]  /*8450*/  @P0 IMAD.HI.U32 R3, R2, c[0x0][0x2bc], RZ ;  /* 0x0000af0002030a27 */ /* 0x000fe200078e00ff */
[----:B------:R-:W-:Y:S04]  /*8460*/  SHF.L.U64.HI R9, R232, 0x1, R230 ;  /* 0x00000001e8097819 */ /* 0x000fe800000102e6 */
[----:B------:R-:W-:Y:S04]  /*8470*/  @P0 SHF.R.U32.HI R0, RZ, c[0x0][0x2c0], R3 ;  /* 0x0000b000ff000a19 */ /* 0x000fe80000011603 */
[C---:B------:R-:W-:Y:S04]  /*8480*/  @!P6 IADD3 R3, P0, R0.reuse, R246, RZ ;  /* 0x000000f60003e210 */ /* 0x040fe80007f1e0ff */
[----:B------:R-:W-:Y:S01]  /*8490*/  @!P6 LEA.HI.X.SX32 R5, R0, R250, 0x1, P0 ;  /* 0x000000fa0005e211 */ /* 0x000fe200000f0eff */
[----:B------:R-:W-:Y:S01]  /*84a0*/  IMAD.MOV R0, RZ, RZ, -R0 ;  /* 0x000000ffff007224 */ /* 0x000fe200078e0a00 */
[C---:B------:R-:W-:Y:S03]  /*84b0*/  @!P6 LEA R4, P0, R3.reuse, c[0x0][0x2a0], 0x2 ;  /* 0x0000a8000304ea11 */ /* 0x040fe600078010ff */
[----:B------:R-:W-:Y:S01]  /*84c0*/  IMAD R231, R0, c[0x0][0x2b8], R2 ;  /* 0x0000ae0000e77a24 */ /* 0x000fe200078e0202 */
[----:B------:R-:W-:Y:S03]  /*84d0*/  @!P6 LEA.HI.X R5, R3, c[0x0][0x2a4], R5, 0x2, P0 ;  /* 0x0000a9000305ea11 */ /* 0x000fe600000f1405 */
[C---:B------:R-:W-:Y:S01]  /*84e0*/  IMAD.WIDE.U32 R2, R231.reuse, c[0x0][0x1e0], RZ ;  /* 0x00007800e7027a25 */ /* 0x040fe200078e00ff */
[----:B------:R-:W-:Y:S01]  /*84f0*/  SHF.R.S32.HI R0, RZ, 0x1f, R231 ;  /* 0x0000001fff007819 */ /* 0x000fe200000114e7 */
[----:B------:R-:W2:Y:S04]  /*8500*/  @!P6 LDG.E R228, [R4.64] ;  /* 0x0000000604e4e981 */ /* 0x000ea8000c1e1900 */
[----:B------:R-:W-:Y:S04]  /*8510*/  IMAD R0, R0, c[0x0][0x1e0], RZ ;  /* 0x0000780000007a24 */ /* 0x000fe800078e02ff */
[----:B------:R-:W-:Y:S04]  /*8520*/  IMAD R0, R231, c[0x0][0x1e4], R0 ;  /* 0x00007900e7007a24 */ /* 0x000fe800078e0200 */
        /* <DEDUP_REMOVED lines=11> */
.L_x_1668:
[----:B------:R-:W-:-:S05]  /*85e0*/  BRA.DIV ~URZ, `(.L_x_1591) ;  /* 0x000088027f007947 */ /* 0x000fca000b800000 */
[----:B------:R-:W3:Y:S01]  /*85f0*/  SHFL.IDX PT, R0, R8, RZ, 0x181f ;  /* 0x00181fff08007589 */ /* 0x000ee200000e0000 */
[C---:B------:R-:W-:Y:S04]  /*8600*/  IADD3 R2, -R227.reuse, 0x10, RZ ;  /* 0x00000010e3027810 */ /* 0x040fe80007ffe1ff */
[----:B------:R-:W-:Y:S04]  /*8610*/  LOP3.LUT R2, R2, 0xf, RZ, 0xc0, !PT ;  /* 0x0000000f02027812 */ /* 0x000fe800078ec0ff */
[----:B---3--:R-:W-:Y:S04]  /*8620*/  IADD3 R2, P1, P0, R2, R0, R25 ;  /* 0x0000000002027210 */ /* 0x008fe8000783e019 */
[----:B--2---:R-:W-:Y:S02]  /*8630*/  IADD3.X R3, RZ, R4, R9, P1, P0 ;  /* 0x00000004ff037210 */ /* 0x004fe40000fe0409 */
[----:B------:R-:W-:Y:S11]  /*8640*/  ISETP.NE.U32.AND P0, PT, R227, RZ, PT ;  /* 0x000000ffe300720c */ /* 0x000ff60003f05070 */
[----:B------:R-:W-:Y:S02]  /*8650*/  @!UPT UIADD3 URZ, URZ, URZ, URZ ;  /* 0x0000003f3f3ff290 */ /* 0x000fe4000fffe03f */
[----:B------:R-:W-:Y:S01]  /*8660*/  @!PT LDS RZ, [RZ] ;  /* 0x00000000fffff984 */ /* 0x000fe20000000800 */
[----:B------:R-:W-:Y:S01]  /*8670*/  @!PT LDS RZ, [RZ] ;  /* 0x00000000fffff984 */ /* 0x000fe20000000800 */
[----:B------:R2:W-:Y:S02]  /*8680*/  LDGSTS.E.BYPASS.LTC128B.128.ZFILL [R229+0x8100], [R2.64], P0 ;  /* 0x0810000002e57fae */ /* 0x0005e40008141d46 */
[----:B--2---:R-:W-:Y:S05]  /*8690*/  IADD3 R2, P0, R0, R26, RZ ;  /* 0x0000001a00027210 */ /* 0x004fea0007f1e0ff */
[----:B------:R-:W-:Y:S01]  /*86a0*/  IMAD.X R3, R4, 0x1, R10, P0 ;  /* 0x0000000104037824 */ /* 0x000fe200000e060a */
[----:B------:R-:W-:Y:S04]  /*86b0*/  IADD3 R6, P0, R0, R27, RZ ;  /* 0x0000001b00067210 */ /* 0x000fe80007f1e0ff */
[----:B------:R2:W-:Y:S01]  /*86c0*/  LDGSTS.E.BYPASS.LTC128B.128 [R229+0xa100], [R2.64], !P3 ;  /* 0x0a10000002e57fae */ /* 0x0005e2000d901d46 */
[----:B------:R-:W-:Y:S05]  /*86d0*/  IMAD.X R7, R4, 0x1, R11, P0 ;  /* 0x0000000104077824 */ /* 0x000fea00000e060b */
[----:B------:R3:W-:Y:S01]  /*86e0*/  LDGSTS.E.BYPASS.LTC128B.128 [R229+0xc100], [R6.64], !P4 ;  /* 0x0c10000006e57fae */ /* 0x0007e2000e101d46 */
[----:B--2---:R-:W-:Y:S03]  /*86f0*/  IADD3 R2, P0, R0, R28, RZ ;  /* 0x0000001c00027210 */ /* 0x004fe60007f1e0ff */
[----:B------:R3:W2:Y:S02]  /*8700*/  SHFL.IDX PT, R0, R8, 0x1, 0x181f ;  /* 0x00381f0008007f89 */ /* 0x0006a400000e0000 */
[----:B------:R-:W-:Y:S02]  /*8710*/  IMAD.X R3, R4, 0x1, R12, P0 ;  /* 0x0000000104037824 */ /* 0x000fe400000e060c */
[----:B------:R3:W4:Y:S04]  /*8720*/  SHFL.IDX PT, R4, R5, 0x1, 0x181f ;  /* 0x00381f0005047f89 */ /* 0x00072800000e0000 */
[----:B------:R3:W-:Y:S02]  /*8730*/  LDGSTS.E.BYPASS.LTC128B.128 [R229+0xe100], [R2.64], !P5 ;  /* 0x0e10000002e57fae */ /* 0x0007e4000e901d46 */
.L_x_1669:
[C---:B---3--:R-:W-:Y:S02]  /*8740*/  IADD3 R2, -R227.reuse, 0x10, RZ ;  /* 0x00000010e3027810 */ /* 0x048fe40007ffe1ff */
[----:B------:R-:W-:Y:S02]  /*8750*/  ISETP.NE.U32.AND P0, PT, R227, RZ, PT ;  /* 0x000000ffe300720c */ /* 0x000fe40003f05070 */
[----:B------:R-:W-:Y:S04]  /*8760*/  LOP3.LUT R2, R2, 0xf, RZ, 0xc0, !PT ;  /* 0x0000000f02027812 */ /* 0x000fe800078ec0ff */
[----:B--2---:R-:W-:Y:S04]  /*8770*/  IADD3 R2, P2, P1, R2, R0, R25 ;  /* 0x0000000002027210 */ /* 0x004fe8000795e019 */
[----:B----4-:R-:W-:Y:S02]  /*8780*/  IADD3.X R3, RZ, R4, R9, P2, P1 ;  /* 0x00000004ff037210 */ /* 0x010fe400017e2409 */
[C---:B------:R-:W-:Y:S03]  /*8790*/  IADD3 R6, P1, R0.reuse, R27, RZ ;  /* 0x0000001b00067210 */ /* 0x040fe60007f3e0ff */
[----:B------:R-:W-:Y:S01]  /*87a0*/  @!PT LDS RZ, [RZ] ;  /* 0x00000000fffff984 */ /* 0x000fe20000000800 */
[----:B------:R-:W-:Y:S01]  /*87b0*/  @!PT LDS RZ, [RZ] ;  /* 0x00000000fffff984 */ /* 0x000fe20000000800 */
[----:B------:R-:W-:Y:S01]  /*87c0*/  @!PT LDS RZ, [RZ] ;  /* 0x00000000fffff984 */ /* 0x000fe20000000800 */
[----:B------:R2:W-:Y:S01]  /*87d0*/  LDGSTS.E.BYPASS.LTC128B.128.ZFILL [R229+0x9100], [R2.64], P0 ;  /* 0x0910000002e57fae */ /* 0x0005e20008141d46 */
[----:B------:R-:W-:Y:S01]  /*87e0*/  IADD3 R8, P0, R0, R26, RZ ;  /* 0x0000001a00087210 */ /* 0x000fe20007f1e0ff */
[C---:B------:R-:W-:Y:S04]  /*87f0*/  IMAD.X R7, R4.reuse, 0x1, R11, P1 ;  /* 0x0000000104077824 */ /* 0x040fe800008e060b */
[----:B------:R-:W-:Y:S05]  /*8800*/  IMAD.X R9, R4, 0x1, R10, P0 ;  /* 0x0000000104097824 */ /* 0x000fea00000e060a */
[----:B------:R3:W-:Y:S04]  /*8810*/  LDGSTS.E.BYPASS.LTC128B.128 [R229+0xb100], [R8.64], !P3 ;  /* 0x0b10000008e57fae */ /* 0x0007e8000d901d46 */
[----:B------:R3:W-:Y:S01]  /*8820*/  LDGSTS.E.BYPASS.LTC128B.128 [R229+0xd100], [R6.64], !P4 ;  /* 0x0d10000006e57fae */ /* 0x0007e2000e101d46 */
[----:B--2---:R-:W-:Y:S05]  /*8830*/  IADD3 R2, P0, R0, R28, RZ ;  /* 0x0000001c00027210 */ /* 0x004fea0007f1e0ff */
[----:B------:R-:W-:Y:S05]  /*8840*/  IMAD.X R3, R4, 0x1, R12, P0 ;  /* 0x0000000104037824 */ /* 0x000fea00000e060c */
[----:B------:R3:W-:Y:S03]  /*8850*/  LDGSTS.E.BYPASS.LTC128B.128 [R229+0xf100], [R2.64], !P5 ;  /* 0x0f10000002e57fae */ /* 0x0007e6000e901d46 */
.L_x_1589:
[----:B--234-:R-:W-:Y:S05]  /*8860*/  BSYNC B0 ;  /* 0x0000000000007941 */ /* 0x01cfea0003800000 */
.L_x_1588:
        /* <DEDUP_REMOVED lines=41> */
.L_x_1670:
[----:B--2---:R-:W-:Y:S01]  /*8b00*/  FMNMX.FTZ R3, R0, R4, !PT ;  /* 0x0000000400037209 */ /* 0x004fe20007810000 */
[C---:B------:R-:W-:Y:S01]  /*8b10*/  FADD.FTZ R0, -R132.reuse, R133 ;  /* 0x0000008584007221 */ /* 0x040fe20000010100 */
[----:B------:R-:W-:Y:S01]  /*8b20*/  WARPSYNC 0xffffffff ;  /* 0xffffffff00007948 */ /* 0x000fe20003800000 */
[----:B-1----:R-:W-:Y:S01]  /*8b30*/  FMUL.FTZ R4, R132, c[0x0][0x2d0] ;  /* 0x0000b40084047a20 */ /* 0x002fe20000410000 */
[----:B------:R-:W-:Y:S01]  /*8b40*/  ISETP.GT.AND P0, PT, R233, R240, PT ;  /* 0x000000f0e900720c */ /* 0x000fe20003f04270 */
        /* <DEDUP_REMOVED lines=18> */
[--C-:B------:R-:W-:Y:S02]  /*8c70*/  FFMA.FTZ R180, R176, c[0x0][0x2d0], -R4.reuse ;  /* 0x0000b400b0b47a23 */ /* 0x100fe40000010804 */
[----:B------:R-:W-:Y:S07]  /*8c80*/  FFMA.FTZ R176, R172, c[0x0][0x2d0], -R4 ;  /* 0x0000b400acb07a23 */ /* 0x000fee0000010804 */
[----:B------:R-:W2:Y:S10]  /*8c90*/  MUFU.EX2 R4, R7 ;  /* 0x0000000700047308 */ /* 0x000eb40000000800 */
[----:B------:R-:W3:Y:S01]  /*8ca0*/  MUFU.EX2 R8, R8 ;  /* 0x0000000800087308 */ /* 0x000ee20000000800 */
[C---:B-1----:R-:W-:Y:S02]  /*8cb0*/  FMUL.FTZ R32, R2.reuse, R136 ;  /* 0x0000008802207220 */ /* 0x042fe40000410000 */
[C---:B------:R-:W-:Y:S02]  /*8cc0*/  FMUL.FTZ R33, R2.reuse, R137 ;  /* 0x0000008902217220 */ /* 0x040fe40000410000 */
[C---:B------:R-:W-:Y:S02]  /*8cd0*/  FMUL.FTZ R12, R2.reuse, R156 ;  /* 0x0000009c020c7220 */ /* 0x040fe40000410000 */
[C---:B------:R-:W-:Y:S02]  /*8ce0*/  FMUL.FTZ R13, R2.reuse, R157 ;  /* 0x0000009d020d7220 */ /* 0x040fe40000410000 */
[C---:B------:R-:W-:Y:S02]  /*8cf0*/  FMUL.FTZ R21, R2.reuse, R149 ;  /* 0x0000009502157220 */ /* 0x040fe40000410000 */
[C---:B------:R-:W-:Y:S02]  /*8d00*/  FMUL.FTZ R20, R2.reuse, R148 ;  /* 0x0000009402147220 */ /* 0x040fe40000410000 */
[----:B------:R-:W-:Y:S01]  /*8d10*/  FMUL.FTZ R25, R2, R145 ;  /* 0x0000009102197220 */ /* 0x000fe20000410000 */
[----:B--2---:R-:W-:Y:S01]  /*8d20*/  F2FP.PACK_AB R168, R6, R4 ;  /* 0x0000000406a8723e */ /* 0x004fe200000000ff */
[----:B------:R-:W-:Y:S01]  /*8d30*/  FFMA.FTZ R0, R2, R235, R4 ;  /* 0x000000eb02007223 */ /* 0x000fe20000010004 */
[----:B------:R-:W-:Y:S01]  /*8d40*/  MUFU.EX2 R148, R189 ;  /* 0x000000bd00947308 */ /* 0x000fe20000000800 */
[C---:B------:R-:W-:Y:S02]  /*8d50*/  FMUL.FTZ R4, R3.reuse, c[0x0][0x2d0] ;  /* 0x0000b40003047a20 */ /* 0x040fe40000410000 */
[----:B------:R-:W-:Y:S02]  /*8d60*/  FADD.FTZ R7, R6, R0 ;  /* 0x0000000006077221 */ /* 0x000fe40000010000 */
        /* <DEDUP_REMOVED lines=15> */
[--C-:B------:R-:W-:Y:S01]  /*8e60*/  FFMA.FTZ R182, R170, c[0x0][0x2d0], -R4.reuse ;  /* 0x0000b400aab67a23 */ /* 0x100fe20000010804 */
[----:B------:R-:W-:Y:S01]  /*8e70*/  MUFU.EX2 R156, R134 ;  /* 0x00000086009c7308 */ /* 0x000fe20000000800 */
[--C-:B------:R-:W-:Y:S01]  /*8e80*/  FFMA.FTZ R179, R169, c[0x0][0x2d0], -R4.reuse ;  /* 0x0000b400a9b37a23 */ /* 0x100fe20000010804 */
[----:B---3--:R-:W-:Y:S01]  /*8e90*/  F2FP.PACK_AB R170, R8, R9 ;  /* 0x0000000908aa723e */ /* 0x008fe200000000ff */
[--C-:B------:R-:W-:Y:S02]  /*8ea0*/  FFMA.FTZ R183, R24, c[0x0][0x2d0], -R4.reuse ;  /* 0x0000b40018b77a23 */ /* 0x100fe40000010804 */
[--C-:B------:R-:W-:Y:S02]  /*8eb0*/  FFMA.FTZ R187, R17, c[0x0][0x2d0], -R4.reuse ;  /* 0x0000b40011bb7a23 */ /* 0x100fe40000010804 */
[----:B------:R-:W-:Y:S02]  /*8ec0*/  FFMA.FTZ R196, R16, c[0x0][0x2d0], -R4 ;  /* 0x0000b40010c47a23 */ /* 0x000fe40000010804 */
[----:B------:R-:W-:Y:S01]  /*8ed0*/  FADD.FTZ R4, R9, R7 ;  /* 0x0000000709047221 */ /* 0x000fe20000010000 */
[----:B------:R-:W-:Y:S01]  /*8ee0*/  MUFU.EX2 R134, R176 ;  /* 0x000000b000867308 */ /* 0x000fe20000000800 */
[----:B------:R-:W-:Y:S02]  /*8ef0*/  FMUL.FTZ R17, R2, R153 ;  /* 0x0000009902117220 */ /* 0x000fe40000410000 */
[----:B------:R-:W-:Y:S02]  /*8f00*/  FADD.FTZ R178, R8, R4 ;  /* 0x0000000408b27221 */ /* 0x000fe40000010000 */
[C---:B-1----:R-:W-:Y:S02]  /*8f10*/  FMUL.FTZ R34, R0.reuse, R138 ;  /* 0x0000008a00227220 */ /* 0x042fe40000410000 */
[----:B------:R-:W-:Y:S02]  /*8f20*/  FMUL.FTZ R35, R0, R139 ;  /* 0x0000008b00237220 */ /* 0x000fe40000410000 */
[----:B------:R-:W1:Y:S01]  /*8f30*/  LDSM.16.MT88.4 R136, [R217] ;  /* 0x00000000d988783b */ /* 0x000e620000004200 */
[----:B------:R-:W2:Y:S01]  /*8f40*/  MUFU.EX2 R7, R6 ;  /* 0x0000000600077308 */ /* 0x000ea20000000800 */
[C---:B------:R-:W-:Y:S02]  /*8f50*/  FMUL.FTZ R4, R2.reuse, R164 ;  /* 0x000000a402047220 */ /* 0x040fe40000410000 */
[C---:B------:R-:W-:Y:S02]  /*8f60*/  FMUL.FTZ R5, R2.reuse, R165 ;  /* 0x000000a502057220 */ /* 0x040fe40000410000 */
[C---:B------:R-:W-:Y:S02]  /*8f70*/  FMUL.FTZ R16, R2.reuse, R152 ;  /* 0x0000009802107220 */ /* 0x040fe40000410000 */
[C---:B------:R-:W-:Y:S02]  /*8f80*/  FMUL.FTZ R8, R2.reuse, R160 ;  /* 0x000000a002087220 */ /* 0x040fe40000410000 */
[----:B------:R-:W-:Y:S01]  /*8f90*/  FMUL.FTZ R9, R2, R161 ;  /* 0x000000a102097220 */ /* 0x000fe20000410000 */
        /* <DEDUP_REMOVED lines=9> */
[C---:B--2---:R-:W-:Y:S01]  /*9030*/  F2FP.PACK_AB R169, R7.reuse, R10 ;  /* 0x0000000a07a9723e */ /* 0x044fe200000000ff */
[C---:B------:R-:W-:Y:S02]  /*9040*/  FFMA.FTZ R6, R0.reuse, R234, R10 ;  /* 0x000000ea00067223 */ /* 0x040fe4000001000a */
[C---:B------:R-:W-:Y:S02]  /*9050*/  FMUL.FTZ R10, R0.reuse, R162 ;  /* 0x000000a2000a7220 */ /* 0x040fe40000410000 */
[----:B------:R-:W-:Y:S01]  /*9060*/  FADD.FTZ R152, R7, R6 ;  /* 0x0000000607987221 */ /* 0x000fe20000010000 */
[----:B------:R-:W-:Y:S01]  /*9070*/  LDSM.16.MT88.4 R160, [R217+0x1800] ;  /* 0x00180000d9a0783b */ /* 0x000fe20000004200 */
[C---:B------:R-:W-:Y:S01]  /*9080*/  FMUL.FTZ R6, R0.reuse, R166 ;  /* 0x000000a600067220 */ /* 0x040fe20000410000 */
[----:B------:R-:W-:Y:S01]  /*9090*/  MUFU.EX2 R176, R183 ;  /* 0x000000b700b07308 */ /* 0x000fe20000000800 */
[----:B------:R-:W-:Y:S01]  /*90a0*/  FMUL.FTZ R7, R0, R167 ;  /* 0x000000a700077220 */ /* 0x000fe20000410000 */
[----:B---3--:R-:W-:Y:S01]  /*90b0*/  F2FP.PACK_AB R171, R156, R153 ;  /* 0x000000999cab723e */ /* 0x008fe200000000ff */
[C---:B------:R-:W-:Y:S02]  /*90c0*/  FMUL.FTZ R26, R0.reuse, R146 ;  /* 0x00000092001a7220 */ /* 0x040fe40000410000 */
[----:B------:R-:W-:Y:S02]  /*90d0*/  FMUL.FTZ R27, R0, R147 ;  /* 0x00000093001b7220 */ /* 0x000fe40000410000 */
[C---:B------:R-:W-:Y:S02]  /*90e0*/  FMUL.FTZ R28, R2.reuse, R140 ;  /* 0x0000008c021c7220 */ /* 0x040fe40000410000 */
[C---:B-1----:R-:W-:Y:S01]  /*90f0*/  HMMA.16816.F32 R4, R168.reuse, R136, R4 ;  /* 0x00000088a804723c */ /* 0x042fe20000001804 */
[----:B------:R-:W1:Y:S04]  /*9100*/  MUFU.EX2 R133, R181 ;  /* 0x000000b500857308 */ /* 0x000e680000000800 */
[----:B------:R-:W-:Y:S02]  /*9110*/  FMUL.FTZ R29, R2, R141 ;  /* 0x0000008d021d7220 */ /* 0x000fe40000410000 */
[C---:B------:R-:W-:Y:S01]  /*9120*/  FMUL.FTZ R30, R0.reuse, R142 ;  /* 0x0000008e001e7220 */ /* 0x040fe20000410000 */
[C---:B------:R-:W-:Y:S01]  /*9130*/  HMMA.16816.F32 R8, R168.reuse, R138, R8 ;  /* 0x0000008aa808723c */ /* 0x040fe20000001808 */
[----:B------:R-:W2:Y:S02]  /*9140*/  LDSM.16.MT88.4 R136, [R218] ;  /* 0x00000000da88783b */ /* 0x000ea40000004200 */
[----:B------:R-:W-:Y:S01]  /*9150*/  MUFU.EX2 R198, R175 ;  /* 0x000000af00c67308 */ /* 0x000fe20000000800 */
[----:B------:R-:W-:Y:S02]  /*9160*/  FMUL.FTZ R31, R0, R143 ;  /* 0x0000008f001f7220 */ /* 0x000fe40000410000 */
[C---:B------:R-:W-:Y:S02]  /*9170*/  FMUL.FTZ R24, R2.reuse, R144 ;  /* 0x0000009002187220 */ /* 0x040fe40000410000 */
[C---:B------:R-:W-:Y:S01]  /*9180*/  FMUL.FTZ R36, R2.reuse, R36 ;  /* 0x0000002402247220 */ /* 0x040fe20000410000 */
[----:B------:R-:W-:Y:S03]  /*9190*/  LDSM.16.MT88.4 R140, [R217+0x800] ;  /* 0x00080000d98c783b */ /* 0x000fe60000004200 */
        /* <DEDUP_REMOVED lines=17> */
[----:B------:R-:W-:Y:S01]  /*92b0*/  FMUL.FTZ R51, R0, R51 ;  /* 0x0000003300337220 */ /* 0x000fe20000410000 */
[C---:B--2---:R-:W-:Y:S02]  /*92c0*/  HMMA.16816.F32 R12, R168.reuse, R136, R12 ;  /* 0x00000088a80c723c */ /* 0x044fe4000000180c */
[----:B------:R-:W-:Y:S01]  /*92d0*/  MUFU.EX2 R197, R172 ;  /* 0x000000ac00c57308 */ /* 0x000fe20000000800 */
[C---:B------:R-:W-:Y:S02]  /*92e0*/  FMUL.FTZ R52, R2.reuse, R52 ;  /* 0x0000003402347220 */ /* 0x040fe40000410000 */
[----:B------:R-:W-:Y:S02]  /*92f0*/  FMUL.FTZ R53, R2, R53 ;  /* 0x0000003502357220 */ /* 0x000fe40000410000 */
[C---:B------:R-:W-:Y:S01]  /*9300*/  FMUL.FTZ R54, R0.reuse, R54 ;  /* 0x0000003600367220 */ /* 0x040fe20000410000 */
[C---:B------:R-:W-:Y:S01]  /*9310*/  HMMA.16816.F32 R16, R168.reuse, R138, R16 ;  /* 0x0000008aa810723c */ /* 0x040fe20000001810 */
[----:B------:R-:W2:Y:S03]  /*9320*/  LDSM.16.MT88.4 R136, [R220] ;  /* 0x00000000dc88783b */ /* 0x000ea60000004200 */
[----:B------:R-:W-:Y:S01]  /*9330*/  FMUL.FTZ R55, R0, R55 ;  /* 0x0000003700377220 */ /* 0x000fe20000410000 */
[----:B------:R-:W-:Y:S01]  /*9340*/  MUFU.EX2 R181, R174 ;  /* 0x000000ae00b57308 */ /* 0x000fe20000000800 */
[C---:B------:R-:W-:Y:S02]  /*9350*/  FMUL.FTZ R56, R2.reuse, R56 ;  /* 0x0000003802387220 */ /* 0x040fe40000410000 */
[----:B------:R-:W-:Y:S04]  /*9360*/  FMUL.FTZ R57, R2, R57 ;  /* 0x0000003902397220 */ /* 0x000fe80000410000 */
        /* <DEDUP_REMOVED lines=22> */
[----:B------:R-:W2:Y:S03]  /*94d0*/  LDSM.16.MT88.4 R136, [R219] ;  /* 0x00000000db88783b */ /* 0x000ea60000004200 */
        /* <DEDUP_REMOVED lines=18> */
[C---:B--2---:R-:W-:Y:S03]  /*9600*/  HMMA.16816.F32 R28, R168.reuse, R136, R28 ;  /* 0x00000088a81c723c */ /* 0x044fe6000000181c */
[C---:B------:R-:W-:Y:S02]  /*9610*/  FMUL.FTZ R94, R0.reuse, R94 ;  /* 0x0000005e005e7220 */ /* 0x040fe40000410000 */
[----:B------:R-:W-:Y:S02]  /*9620*/  FMUL.FTZ R95, R0, R95 ;  /* 0x0000005f005f7220 */ /* 0x000fe40000410000 */
[C---:B------:R-:W-:Y:S01]  /*9630*/  FMUL.FTZ R96, R2.reuse, R96 ;  /* 0x0000006002607220 */ /* 0x040fe20000410000 */
[C---:B------:R-:W-:Y:S01]  /*9640*/  HMMA.16816.F32 R32, R168.reuse, R138, R32 ;  /* 0x0000008aa820723c */ /* 0x040fe20000001820 */
[----:B------:R-:W2:Y:S03]  /*9650*/  LDSM.16.MT88.4 R136, [R217+0x2000] ;  /* 0x00200000d988783b */ /* 0x000ea60000004200 */
        /* <DEDUP_REMOVED lines=23> */
[----:B------:R-:W2:Y:S03]  /*97d0*/  LDSM.16.MT88.4 R136, [R218+0x2000] ;  /* 0x00200000da88783b */ /* 0x000ea60000004200 */
[C---:B------:R-:W-:Y:S02]  /*97e0*/  FMUL.FTZ R118, R0.reuse, R118 ;  /* 0x0000007600767220 */ /* 0x040fe40000410000 */
[----:B------:R-:W-:Y:S02]  /*97f0*/  FMUL.FTZ R119, R0, R119 ;  /* 0x0000007700777220 */ /* 0x000fe40000410000 */
[C---:B------:R-:W-:Y:S04]  /*9800*/  FMUL.FTZ R120, R2.reuse, R120 ;  /* 0x0000007802787220 */ /* 0x040fe80000410000 */
[----:B------:R-:W-:Y:S02]  /*9810*/  FMUL.FTZ R121, R2, R121 ;  /* 0x0000007902797220 */ /* 0x000fe40000410000 */
[C---:B------:R-:W-:Y:S02]  /*9820*/  FMUL.FTZ R122, R0.reuse, R122 ;  /* 0x0000007a007a7220 */ /* 0x040fe40000410000 */
[----:B------:R-:W-:Y:S02]  /*9830*/  FMUL.FTZ R123, R0, R123 ;  /* 0x0000007b007b7220 */ /* 0x000fe40000410000 */
[C---:B------:R-:W-:Y:S02]  /*9840*/  FMUL.FTZ R124, R2.reuse, R124 ;  /* 0x0000007c027c7220 */ /* 0x040fe40000410000 */
[C---:B------:R-:W-:Y:S02]  /*9850*/  FMUL.FTZ R125, R2.reuse, R125 ;  /* 0x0000007d027d7220 */ /* 0x040fe40000410000 */
[C---:B------:R-:W-:Y:S02]  /*9860*/  FMUL.FTZ R128, R2.reuse, R128 ;  /* 0x0000008002807220 */ /* 0x040fe40000410000 */
[----:B------:R-:W-:Y:S02]  /*9870*/  FMUL.FTZ R129, R2, R129 ;  /* 0x0000008102817220 */ /* 0x000fe40000410000 */
[----:B------:R-:W3:Y:S01]  /*9880*/  MUFU.EX2 R2, R180 ;  /* 0x000000b400027308 */ /* 0x000ee20000000800 */
[C---:B------:R-:W-:Y:S02]  /*9890*/  FMUL.FTZ R126, R0.reuse, R126 ;  /* 0x0000007e007e7220 */ /* 0x040fe40000410000 */
[C---:B------:R-:W-:Y:S02]  /*98a0*/  FMUL.FTZ R127, R0.reuse, R127 ;  /* 0x0000007f007f7220 */ /* 0x040fe40000410000 */
[C---:B------:R-:W-:Y:S02]  /*98b0*/  FMUL.FTZ R130, R0.reuse, R130 ;  /* 0x0000008200827220 */ /* 0x040fe40000410000 */
[----:B------:R-:W-:Y:S02]  /*98c0*/  FMUL.FTZ R131, R0, R131 ;  /* 0x0000008300837220 */ /* 0x000fe40000410000 */
[----:B-1----:R-:W-:Y:S01]  /*98d0*/  FADD.FTZ R0, R133, R178 ;  /* 0x000000b285007221 */ /* 0x002fe20000010000 */
[----:B------:R-:W1:Y:S01]  /*98e0*/  MUFU.EX2 R180, R173 ;  /* 0x000000ad00b47308 */ /* 0x000e620000000800 */
[C---:B--2---:R-:W-:Y:S09]  /*98f0*/  HMMA.16816.F32 R44, R168.reuse, R136, R44 ;  /* 0x00000088a82c723c */ /* 0x044ff2000000182c */
[----:B------:R-:W2:Y:S01]  /*9900*/  MUFU.EX2 R173, R186 ;  /* 0x000000ba00ad7308 */ /* 0x000ea20000000800 */
[C---:B------:R-:W-:Y:S01]  /*9910*/  HMMA.16816.F32 R48, R168.reuse, R138, R48 ;  /* 0x0000008aa830723c */ /* 0x040fe20000001830 */
[----:B------:R-:W4:Y:S02]  /*9920*/  LDSM.16.MT88.4 R136, [R220+0x2000] ;  /* 0x00200000dc88783b */ /* 0x000f240000004200 */
[----:B---3--:R-:W-:Y:S04]  /*9930*/  FADD.FTZ R0, R2, R0 ;  /* 0x0000000002007221 */ /* 0x008fe80000010000 */
[----:B------:R-:W-:Y:S05]  /*9940*/  FADD.FTZ R0, R144, R0 ;  /* 0x0000000090007221 */ /* 0x000fea0000010000 */
[----:B------:R-:W-:Y:S01]  /*9950*/  FADD.FTZ R0, R134, R0 ;  /* 0x0000000086007221 */ /* 0x000fe20000010000 */
[C---:B----4-:R-:W-:Y:S08]  /*9960*/  HMMA.16816.F32 R52, R168.reuse, R136, R52 ;  /* 0x00000088a834723c */ /* 0x050ff00000001834 */
[C---:B------:R-:W-:Y:S01]  /*9970*/  HMMA.16816.F32 R56, R168.reuse, R138, R56 ;  /* 0x0000008aa838723c */ /* 0x040fe20000001838 */
[----:B------:R-:W3:Y:S07]  /*9980*/  LDSM.16.MT88.4 R136, [R219+0x2000] ;  /* 0x00200000db88783b */ /* 0x000eee0000004200 */
[C---:B---3--:R-:W-:Y:S08]  /*9990*/  HMMA.16816.F32 R60, R168.reuse, R136, R60 ;  /* 0x00000088a83c723c */ /* 0x048ff0000000183c */
        /* <DEDUP_REMOVED lines=23> */
[C---:B---3--:R-:W-:Y:S07]  /*9b10*/  HMMA.16816.F32 R124, R168.reuse, R136, R124 ;  /* 0x00000088a87c723c */ /* 0x048fee000000187c */
[----:B------:R-:W-:Y:S01]  /*9b20*/  F2FP.PACK_AB R136, R2, R133 ;  /* 0x000000850288723e */ /* 0x000fe200000000ff */
[----:B------:R-:W-:Y:S01]  /*9b30*/  HMMA.16816.F32 R128, R168, R138, R128 ;  /* 0x0000008aa880723c */ /* 0x000fe20000001880 */
[----:B------:R-:W3:Y:S03]  /*9b40*/  MUFU.EX2 R133, R191 ;  /* 0x000000bf00857308 */ /* 0x000ee60000000800 */
[----:B------:R-:W-:Y:S03]  /*9b50*/  F2FP.PACK_AB R137, R197, R198 ;  /* 0x000000c6c589723e */ /* 0x000fe600000000ff */
[----:B------:R-:W-:Y:S02]  /*9b60*/  F2FP.PACK_AB R138, R134, R144 ;  /* 0x00000090868a723e */ /* 0x000fe400000000ff */
[----:B------:R-:W4:Y:S02]  /*9b70*/  LDSM.16.MT88.4 R144, [R218+0x800] ;  /* 0x00080000da90783b */ /* 0x000f240000004200 */
[----:B------:R-:W5:Y:S01]  /*9b80*/  MUFU.EX2 R2, R190 ;  /* 0x000000be00027308 */ /* 0x000f620000000800 */
[----:B-1----:R-:W-:Y:S02]  /*9b90*/  F2FP.PACK_AB R139, R180, R181 ;  /* 0x000000b5b48b723e */ /* 0x002fe400000000ff */
[----:B--2---:R-:W-:Y:S05]  /*9ba0*/  F2FP.PACK_AB R169, R173, R174 ;  /* 0x000000aeada9723e */ /* 0x004fea00000000ff */
[C---:B------:R-:W-:Y:S02]  /*9bb0*/  HMMA.16816.F32 R4, R136.reuse, R140, R4 ;  /* 0x0000008c8804723c */ /* 0x040fe40000001804 */
[----:B------:R-:W1:Y:S03]  /*9bc0*/  MUFU.EX2 R134, R188 ;  /* 0x000000bc00867308 */ /* 0x000e660000000800 */
[----:B---3--:R-:W-:Y:S03]  /*9bd0*/  FADD.FTZ R0, R133, R0 ;  /* 0x0000000085007221 */ /* 0x008fe60000010000 */
[C---:B------:R-:W-:Y:S01]  /*9be0*/  HMMA.16816.F32 R8, R136.reuse, R142, R8 ;  /* 0x0000008e8808723c */ /* 0x040fe20000001808 */
[----:B------:R-:W2:Y:S03]  /*9bf0*/  LDSM.16.MT88.4 R140, [R220+0x800] ;  /* 0x00080000dc8c783b */ /* 0x000ea60000004200 */
[----:B-----5:R-:W-:Y:S04]  /*9c00*/  FADD.FTZ R0, R2, R0 ;  /* 0x0000000002007221 */ /* 0x020fe80000010000 */
[----:B------:R-:W-:Y:S04]  /*9c10*/  FADD.FTZ R0, R148, R0 ;  /* 0x0000000094007221 */ /* 0x000fe80000010000 */
[C---:B-1----:R-:W-:Y:S01]  /*9c20*/  FADD.FTZ R0, R134.reuse, R0 ;  /* 0x0000000086007221 */ /* 0x042fe20000010000 */
[C---:B----4-:R-:W-:Y:S08]  /*9c30*/  HMMA.16816.F32 R12, R136.reuse, R144, R12 ;  /* 0x00000090880c723c */ /* 0x050ff0000000180c */
        /* <DEDUP_REMOVED lines=42> */
[----:B------:R-:W-:Y:S01]  /*9ee0*/  HMMA.16816.F32 R128, R136, R146, R128 ;  /* 0x000000928880723c */ /* 0x000fe20000001880 */
[----:B------:R-:W1:Y:S06]  /*9ef0*/  LDSM.16.MT88.4 R144, [R218+0x1000] ;  /* 0x00100000da90783b */ /* 0x000e6c0000004200 */
[----:B------:R-:W-:Y:S02]  /*9f00*/  F2FP.PACK_AB R138, R134, R148 ;  /* 0x00000094868a723e */ /* 0x000fe400000000ff */
[----:B------:R-:W3:Y:S01]  /*9f10*/  LDSM.16.MT88.4 R148, [R220+0x1000] ;  /* 0x00100000dc94783b */ /* 0x000ee20000004200 */
[----:B------:R-:W-:Y:S02]  /*9f20*/  MUFU.EX2 R134, R194 ;  /* 0x000000c200867308 */ /* 0x000fe40000000800 */
[----:B------:R-:W-:Y:S02]  /*9f30*/  F2FP.PACK_AB R136, R2, R133 ;  /* 0x000000850288723e */ /* 0x000fe400000000ff */
[----:B------:R-:W-:Y:S02]  /*9f40*/  F2FP.PACK_AB R137, R179, R177 ;  /* 0x000000b1b389723e */ /* 0x000fe400000000ff */
[----:B------:R-:W-:Y:S04]  /*9f50*/  F2FP.PACK_AB R139, R175, R176 ;  /* 0x000000b0af8b723e */ /* 0x000fe800000000ff */
[----:B------:R-:W-:Y:S03]  /*9f60*/  MUFU.EX2 R2, R193 ;  /* 0x000000c100027308 */ /* 0x000fe60000000800 */
[C---:B--2---:R-:W-:Y:S07]  /*9f70*/  HMMA.16816.F32 R4, R136.reuse, R140, R4 ;  /* 0x0000008c8804723c */ /* 0x044fee0000001804 */
[----:B------:R-:W2:Y:S01]  /*9f80*/  MUFU.EX2 R133, R192 ;  /* 0x000000c000857308 */ /* 0x000ea20000000800 */
[C---:B------:R-:W-:Y:S01]  /*9f90*/  HMMA.16816.F32 R8, R136.reuse, R142, R8 ;  /* 0x0000008e8808723c */ /* 0x040fe20000001808 */
[----:B------:R-:W4:Y:S07]  /*9fa0*/  LDSM.16.MT88.4 R140, [R219+0x1000] ;  /* 0x00100000db8c783b */ /* 0x000f2e0000004200 */
[C---:B-1----:R-:W-:Y:S08]  /*9fb0*/  HMMA.16816.F32 R12, R136.reuse, R144, R12 ;  /* 0x00000090880c723c */ /* 0x042ff0000000180c */
[C---:B------:R-:W-:Y:S01]  /*9fc0*/  HMMA.16816.F32 R16, R136.reuse, R146, R16 ;  /* 0x000000928810723c */ /* 0x040fe20000001810 */
[----:B------:R-:W1:Y:S03]  /*9fd0*/  LDSM.16.MT88.4 R144, [R217+0x3000] ;  /* 0x00300000d990783b */ /* 0x000e660000004200 */
[C---:B--2---:R-:W-:Y:S01]  /*9fe0*/  F2FP.PACK_AB R168, R2.reuse, R133 ;  /* 0x0000008502a8723e */ /* 0x044fe200000000ff */
[----:B------:R-:W-:Y:S03]  /*9ff0*/  FADD.FTZ R0, R133, R0 ;  /* 0x0000000085007221 */ /* 0x000fe60000010000 */
[C---:B---3--:R-:W-:Y:S01]  /*a000*/  HMMA.16816.F32 R20, R136.reuse, R148, R20 ;  /* 0x000000948814723c */ /* 0x048fe20000001814 */
[----:B------:R-:W2:Y:S03]  /*a010*/  MUFU.EX2 R133, R196 ;  /* 0x000000c400857308 */ /* 0x000ea60000000800 */
[----:B------:R-:W-:Y:S02]  /*a020*/  FADD.FTZ R0, R2, R0 ;  /* 0x0000000002007221 */ /* 0x000fe40000010000 */
[----:B------:R-:W-:Y:S02]  /*a030*/  FADD.FTZ R2, R153, R152 ;  /* 0x0000009899027221 */ /* 0x000fe40000010000 */
[C---:B------:R-:W-:Y:S01]  /*a040*/  HMMA.16816.F32 R24, R136.reuse, R150, R24 ;  /* 0x000000968818723c */ /* 0x040fe20000001818 */
[----:B------:R-:W3:Y:S07]  /*a050*/  LDSM.16.MT88.4 R148, [R218+0x3000] ;  /* 0x00300000da94783b */ /* 0x000eee0000004200 */
[C---:B----4-:R-:W-:Y:S01]  /*a060*/  HMMA.16816.F32 R28, R136.reuse, R140, R28 ;  /* 0x0000008c881c723c */ /* 0x050fe2000000181c */
[----:B------:R-:W-:Y:S07]  /*a070*/  LDSM.16.MT88.4 R152, [R218+0x1800] ;  /* 0x00180000da98783b */ /* 0x000fee0000004200 */
[C---:B------:R-:W-:Y:S01]  /*a080*/  HMMA.16816.F32 R32, R136.reuse, R142, R32 ;  /* 0x0000008e8820723c */ /* 0x040fe20000001820 */
[----:B------:R-:W4:Y:S03]  /*a090*/  LDSM.16.MT88.4 R140, [R220+0x3000] ;  /* 0x00300000dc8c783b */ /* 0x000f260000004200 */
[----:B--2---:R-:W-:Y:S04]  /*a0a0*/  F2FP.PACK_AB R171, R133, R172 ;  /* 0x000000ac85ab723e */ /* 0x004fe800000000ff */
[C---:B-1----:R-:W-:Y:S08]  /*a0b0*/  HMMA.16816.F32 R36, R136.reuse, R144, R36 ;  /* 0x000000908824723c */ /* 0x042ff00000001824 */
[C---:B------:R-:W-:Y:S01]  /*a0c0*/  HMMA.16816.F32 R40, R136.reuse, R146, R40 ;  /* 0x000000928828723c */ /* 0x040fe20000001828 */
[----:B------:R-:W1:Y:S07]  /*a0d0*/  LDSM.16.MT88.4 R144, [R219+0x3000] ;  /* 0x00300000db90783b */ /* 0x000e6e0000004200 */
        /* <DEDUP_REMOVED lines=24> */
[C---:B-1----:R-:W-:Y:S01]  /*a260*/  HMMA.16816.F32 R108, R136.reuse, R144, R108 ;  /* 0x00000090886c723c */ /* 0x042fe2000000186c */
[----:B------:R-:W1:Y:S07]  /*a270*/  MUFU.EX2 R144, R195 ;  /* 0x000000c300907308 */ /* 0x000e6e0000000800 */
[C---:B------:R-:W-:Y:S08]  /*a280*/  HMMA.16816.F32 R112, R136.reuse, R146, R112 ;  /* 0x000000928870723c */ /* 0x040ff00000001870 */
[C---:B--2---:R-:W-:Y:S08]  /*a290*/  HMMA.16816.F32 R116, R136.reuse, R148, R116 ;  /* 0x000000948874723c */ /* 0x044ff00000001874 */
[C---:B------:R-:W-:Y:S04]  /*a2a0*/  HMMA.16816.F32 R120, R136.reuse, R150, R120 ;  /* 0x000000968878723c */ /* 0x040fe80000001878 */
[----:B-1----:R-:W-:Y:S01]  /*a2b0*/  FADD.FTZ R0, R144, R0 ;  /* 0x0000000090007221 */ /* 0x002fe20000010000 */
[C---:B------:R-:W-:Y:S02]  /*a2c0*/  F2FP.PACK_AB R170, R134.reuse, R144 ;  /* 0x0000009086aa723e */ /* 0x040fe400000000ff */
[----:B------:R-:W1:Y:S01]  /*a2d0*/  LDSM.16.MT88.4 R144, [R220+0x1800] ;  /* 0x00180000dc90783b */ /* 0x000e620000004200 */
[C---:B---3--:R-:W-:Y:S04]  /*a2e0*/  HMMA.16816.F32 R124, R136.reuse, R140, R124 ;  /* 0x0000008c887c723c */ /* 0x048fe8000000187c */
[----:B------:R-:W-:Y:S01]  /*a2f0*/  FADD.FTZ R235, R134, R0 ;  /* 0x0000000086eb7221 */ /* 0x000fe20000010000 */
[-C--:B------:R-:W-:Y:S01]  /*a300*/  MOV R134, R3.reuse ;  /* 0x0000000300867202 */ /* 0x080fe20000000f00 */
[----:B------:R-:W-:Y:S02]  /*a310*/  FADD.FTZ R0, R156, R2 ;  /* 0x000000029c007221 */ /* 0x000fe40000010000 */
[----:B------:R-:W-:Y:S01]  /*a320*/  HMMA.16816.F32 R128, R136, R142, R128 ;  /* 0x0000008e8880723c */ /* 0x000fe20000001880 */
[----:B------:R-:W2:Y:S03]  /*a330*/  LDSM.16.MT88.4 R136, [R219+0x1800] ;  /* 0x00180000db88783b */ /* 0x000ea60000004200 */
[----:B------:R-:W-:Y:S04]  /*a340*/  FADD.FTZ R0, R198, R0 ;  /* 0x00000000c6007221 */ /* 0x000fe80000010000 */
[C---:B------:R-:W-:Y:S01]  /*a350*/  HMMA.16816.F32 R164, R168.reuse, R160, R4 ;  /* 0x000000a0a8a4723c */ /* 0x040fe20000001804 */
[----:B------:R-:W3:Y:S04]  /*a360*/  LDSM.16.MT88.4 R4, [R217+0x3800] ;  /* 0x00380000d904783b */ /* 0x000ee80000004200 */
[----:B------:R-:W-:Y:S03]  /*a370*/  FADD.FTZ R0, R197, R0 ;  /* 0x00000000c5007221 */ /* 0x000fe60000010000 */
[C---:B------:R-:W-:Y:S01]  /*a380*/  HMMA.16816.F32 R160, R168.reuse, R162, R8 ;  /* 0x000000a2a8a0723c */ /* 0x040fe20000001808 */
[----:B------:R-:W4:Y:S03]  /*a390*/  LDSM.16.MT88.4 R8, [R218+0x3800] ;  /* 0x00380000da08783b */ /* 0x000f260000004200 */
[----:B------:R-:W-:Y:S04]  /*a3a0*/  FADD.FTZ R0, R181, R0 ;  /* 0x00000000b5007221 */ /* 0x000fe80000010000 */
[C---:B------:R-:W-:Y:S01]  /*a3b0*/  HMMA.16816.F32 R156, R168.reuse, R152, R12 ;  /* 0x00000098a89c723c */ /* 0x040fe2000000180c */
[----:B------:R-:W5:Y:S03]  /*a3c0*/  LDSM.16.MT88.4 R12, [R220+0x3800] ;  /* 0x00380000dc0c783b */ /* 0x000f660000004200 */
[----:B------:R-:W-:Y:S04]  /*a3d0*/  FADD.FTZ R0, R180, R0 ;  /* 0x00000000b4007221 */ /* 0x000fe80000010000 */
[C---:B------:R-:W-:Y:S01]  /*a3e0*/  HMMA.16816.F32 R152, R168.reuse, R154, R16 ;  /* 0x0000009aa898723c */ /* 0x040fe20000001810 */
[----:B------:R-:W4:Y:S03]  /*a3f0*/  LDSM.16.MT88.4 R16, [R219+0x3800] ;  /* 0x00380000db10783b */ /* 0x000f260000004200 */
[----:B------:R-:W-:Y:S04]  /*a400*/  FADD.FTZ R0, R177, R0 ;  /* 0x00000000b1007221 */ /* 0x000fe80000010000 */
[C---:B-1----:R-:W-:Y:S04]  /*a410*/  HMMA.16816.F32 R148, R168.reuse, R144, R20 ;  /* 0x00000090a894723c */ /* 0x042fe80000001814 */
[----:B------:R-:W-:Y:S04]  /*a420*/  FADD.FTZ R0, R179, R0 ;  /* 0x00000000b3007221 */ /* 0x000fe80000010000 */
[C---:B------:R-:W-:Y:S04]  /*a430*/  HMMA.16816.F32 R144, R168.reuse, R146, R24 ;  /* 0x00000092a890723c */ /* 0x040fe80000001818 */
[----:B------:R-:W-:Y:S04]  /*a440*/  FADD.FTZ R0, R176, R0 ;  /* 0x00000000b0007221 */ /* 0x000fe80000010000 */
[C---:B--2---:R-:W-:Y:S04]  /*a450*/  HMMA.16816.F32 R140, R168.reuse, R136, R28 ;  /* 0x00000088a88c723c */ /* 0x044fe8000000181c */
[----:B------:R-:W-:Y:S03]  /*a460*/  FADD.FTZ R0, R175, R0 ;  /* 0x00000000af007221 */ /* 0x000fe60000010000 */
[----:B------:R-:W-:Y:S01]  /*a470*/  MOV R28, R3 ;  /* 0x00000003001c7202 */ /* 0x000fe20000000f00 */
[C---:B------:R-:W-:Y:S04]  /*a480*/  HMMA.16816.F32 R136, R168.reuse, R138, R32 ;  /* 0x0000008aa888723c */ /* 0x040fe80000001820 */
[----:B------:R-:W-:Y:S04]  /*a490*/  FADD.FTZ R0, R174, R0 ;  /* 0x00000000ae007221 */ /* 0x000fe80000010000 */
[C---:B---3--:R-:W-:Y:S04]  /*a4a0*/  HMMA.16816.F32 R36, R168.reuse, R4, R36 ;  /* 0x00000004a824723c */ /* 0x048fe80000001824 */
[----:B------:R-:W-:Y:S04]  /*a4b0*/  FADD.FTZ R0, R173, R0 ;  /* 0x00000000ad007221 */ /* 0x000fe80000010000 */
[C---:B------:R-:W-:Y:S01]  /*a4c0*/  HMMA.16816.F32 R40, R168.reuse, R6, R40 ;  /* 0x00000006a828723c */ /* 0x040fe20000001828 */
[----:B------:R-:W1:Y:S03]  /*a4d0*/  LDSM.16.MT88.4 R4, [R217+0x5800] ;  /* 0x00580000d904783b */ /* 0x000e660000004200 */
[----:B------:R-:W-:Y:S01]  /*a4e0*/  FADD.FTZ R2, R172, R0 ;  /* 0x00000000ac027221 */ /* 0x000fe20000010000 */
[----:B------:R-:W-:Y:S03]  /*a4f0*/  IADD3 R0, R233, -0x1, RZ ;  /* 0xffffffffe9007810 */ /* 0x000fe60007ffe0ff */
[C---:B----4-:R-:W-:Y:S04]  /*a500*/  HMMA.16816.F32 R44, R168.reuse, R8, R44 ;  /* 0x00000008a82c723c */ /* 0x050fe8000000182c */
[----:B------:R-:W-:Y:S01]  /*a510*/  FADD.FTZ R234, R133, R2 ;  /* 0x0000000285ea7221 */ /* 0x000fe20000010000 */
[----:B------:R-:W-:Y:S02]  /*a520*/  MOV R233, R0 ;  /* 0x0000000000e97202 */ /* 0x000fe40000000f00 */
[----:B------:R-:W-:Y:S01]  /*a530*/  MOV R133, R132 ;  /* 0x0000008400857202 */ /* 0x000fe20000000f00 */
        /* <DEDUP_REMOVED lines=28> */
[----:B------:R-:W-:Y:S07]  /*a700*/  @!UPT UIADD3 URZ, URZ, URZ, URZ ;  /* 0x0000003f3f3ff290 */ /* 0x000fee000fffe03f */
[----:B------:R-:W-:-:S11]  /*a710*/  @P0 BRA `(.L_x_1593) ;  /* 0xffffc3e000000947 */ /* 0x000fd6000383ffff */
.L_x_1586:
[----:B------:R-:W-:Y:S05]  /*a720*/  BRA.DIV ~URZ, `(.L_x_1594) ;  /* 0x00006a227f007947 */ /* 0x000fea000b800000 */
[----:B------:R1:W2:Y:S02]  /*a730*/  SHFL.BFLY PT, R0, R235, 0x2, 0x1f ;  /* 0x0c401f00eb007f89 */ /* 0x0002a400000e0000 */
.L_x_1671:
[----:B--2---:R-:W-:Y:S01]  /*a740*/  FADD.FTZ R5, R0, R235 ;  /* 0x000000eb00057221 */ /* 0x004fe20000010000 */
[----:B------:R-:W-:Y:S05]  /*a750*/  BRA.DIV ~URZ, `(.L_x_1595) ;  /* 0x00006a427f007947 */ /* 0x000fea000b800000 */
[----:B------:R-:W2:Y:S02]  /*a760*/  SHFL.BFLY PT, R0, R234, 0x2, 0x1f ;  /* 0x0c401f00ea007f89 */ /* 0x000ea400000e0000 */
[----:B--2---:R-:W-:-:S02]  /*a770*/  FADD.FTZ R4, R0, R234 ;  /* 0x000000ea00047221 */ /* 0x004fc40000010000 */
[----:B------:R-:W2:Y:S04]  /*a780*/  SHFL.BFLY PT, R0, R5, 0x1, 0x1f ;  /* 0x0c201f0005007f89 */ /* 0x000ea800000e0000 */
[----:B------:R3:W4:Y:S01]  /*a790*/  SHFL.BFLY PT, R3, R4, 0x1, 0x1f ;  /* 0x0c201f0004037f89 */ /* 0x00072200000e0000 */
[----:B--2---:R-:W-:-:S05]  /*a7a0*/  FADD.FTZ R5, R5, R0 ;  /* 0x0000000005057221 */ /* 0x004fca0000010000 */
.L_x_1672:
[----:B------:R-:W-:Y:S01]  /*a7b0*/  FSETP.NE.FTZ.AND P1, PT, R5, RZ, PT ;  /* 0x000000ff0500720b */ /* 0x000fe20003f35000 */
[----:B----4-:R-:W-:Y:S01]  /*a7c0*/  FADD.FTZ R3, R3, R4 ;  /* 0x0000000403037221 */ /* 0x010fe20000010000 */
[----:B------:R-:W-:Y:S02]  /*a7d0*/  MOV R15, 0xff800000 ;  /* 0xff800000000f7802 */ /* 0x000fe40000000f00 */
[----:B------:R-:W-:Y:S02]  /*a7e0*/  MOV R20, 0xff800000 ;  /* 0xff80000000147802 */ /* 0x000fe40000000f00 */
[----:B------:R-:W-:-:S07]  /*a7f0*/  FSETP.NE.FTZ.AND P0, PT, R3, RZ, PT ;  /* 0x000000ff0300720b */ /* 0x000fce0003f15000 */
[----:B------:R-:W2:Y:S01]  /*a800*/  @P1 MUFU.LG2 R0, R5 ;  /* 0x0000000500001308 */ /* 0x000ea20000000c00 */
[----:B------:R-:W-:-:S05]  /*a810*/  @P1 MOV R2, 0x3f317218 ;  /* 0x3f31721800021802 */ /* 0x000fca0000000f00 */
[----:B------:R-:W-:Y:S01]  /*a820*/  @P1 FMUL.FTZ R2, R2, c[0x0][0x2d0] ;  /* 0x0000b40002021a20 */ /* 0x000fe20000410000 */
[----:B---3--:R-:W-:-:S05]  /*a830*/  @P0 MOV R4, 0x3f317218 ;  /* 0x3f31721800040802 */ /* 0x008fca0000000f00 */
[----:B------:R-:W-:Y:S02]  /*a840*/  @P0 FMUL.FTZ R4, R4, c[0x0][0x2d0] ;  /* 0x0000b40004040a20 */ /* 0x000fe40000410000 */
[----:B--2---:R-:W-:-:S04]  /*a850*/  @P1 FMUL.FTZ R0, R0, 0.69314718246459960938 ;  /* 0x3f31721800001820 */ /* 0x004fc80000410000 */
[----:B------:R-:W-:Y:S01]  /*a860*/  @P1 FFMA.FTZ R15, R2, R132, R0 ;  /* 0x00000084020f1223 */ /* 0x000fe20000010000 */
[----:B------:R-:W-:Y:S01]  /*a870*/  MOV R2, RZ ;  /* 0x000000ff00027202 */ /* 0x000fe20000000f00 */
[----:B------:R-:W2:Y:S08]  /*a880*/  @P0 MUFU.LG2 R0, R3 ;  /* 0x0000000300000308 */ /* 0x000eb00000000c00 */
[----:B------:R-:W3:Y:S01]  /*a890*/  @P1 MUFU.RCP R2, R5 ;  /* 0x0000000500021308 */ /* 0x000ee20000001000 */
[----:B--2---:R-:W-:-:S04]  /*a8a0*/  @P0 FMUL.FTZ R0, R0, 0.69314718246459960938 ;  /* 0x3f31721800000820 */ /* 0x004fc80000410000 */
[----:B------:R-:W-:Y:S01]  /*a8b0*/  @P0 FFMA.FTZ R20, R4, R28, R0 ;  /* 0x0000001c04140223 */ /* 0x000fe20000010000 */
[----:B------:R-:W-:Y:S01]  /*a8c0*/  MOV R0, RZ ;  /* 0x000000ff00007202 */ /* 0x000fe20000000f00 */
[C---:B---3--:R-:W-:Y:S02]  /*a8d0*/  FMUL.FTZ R132, R2.reuse, R144 ;  /* 0x0000009002847220 */ /* 0x048fe40000410000 */
[----:B------:R-:W-:-:S03]  /*a8e0*/  FMUL.FTZ R133, R2, R145 ;  /* 0x0000009102857220 */ /* 0x000fc60000410000 */
        /* <DEDUP_REMOVED lines=11> */
[C---:B--2---:R-:W-:Y:S02]  /*a9a0*/  FMUL.FTZ R124, R0.reuse, R142 ;  /* 0x0000008e007c7220 */ /* 0x044fe40000410000 */
        /* <DEDUP_REMOVED lines=115> */
[----:B------:R-:W-:Y:S02]  /*b0e0*/  FMUL.FTZ R97, R2, R97 ;  /* 0x0000006102617220 */ /* 0x000fe40000410000 */
.L_x_1568:
[----:B------:R2:W5:Y:S04]  /*b0f0*/  LDL R6, [R1] ;  /* 0x0000000001067983 */ /* 0x0005680000100800 */
[----:B------:R-:W3:Y:S01]  /*b100*/  S2R R2, SR_TID.X ;  /* 0x0000000000027919 */ /* 0x000ee20000002100 */
[----:B------:R-:W-:Y:S01]  /*b110*/  BSSY B0, `(.L_x_1596) ;  /* 0x0000011000007945 */ /* 0x000fe20003800000 */
[----:B---3--:R-:W-:-:S13]  /*b120*/  LOP3.LUT P0, RZ, R2, 0xff, RZ, 0xc0, !PT ;  /* 0x000000ff02ff7812 */ /* 0x008fda000780c0ff */
[----:B------:R-:W-:Y:S05]  /*b130*/  @P0 BRA `(.L_x_1597) ;  /* 0x000000e000000947 */ /* 0x000fea0003800000 */
[----:B--2---:R-:W2:Y:S01]  /*b140*/  S2R R2, SR_LANEID ;  /* 0x0000000000027919 */ /* 0x004ea20000000000 */
[----:B------:R-:W-:Y:S01]  /*b150*/  VOTEU.ANY UR4, UPT, PT ;  /* 0x0000000000047886 */ /* 0x000fe200038e0100 */
[----:B------:R-:W-:Y:S01]  /*b160*/  IMAD.MOV.U32 R4, RZ, RZ, c[0x0][0x560] ;  /* 0x00015800ff047624 */ /* 0x000fe200078e00ff */
[----:B------:R-:W2:Y:S01]  /*b170*/  FLO.U32 R3, UR4 ;  /* 0x0000000400037d00 */ /* 0x000ea200080e0000 */
[----:B------:R-:W-:Y:S01]  /*b180*/  IMAD.MOV.U32 R5, RZ, RZ, c[0x0][0x564] ;  /* 0x00015900ff057624 */ /* 0x000fe200078e00ff */
[----:B--2---:R-:W-:-:S06]  /*b190*/  ISETP.EQ.U32.AND P0, PT, R3, R2, PT ;  /* 0x000000020300720c */ /* 0x004fcc0003f02070 */
[----:B------:R-:W2:Y:S07]  /*b1a0*/  POPC R2, UR4 ;  /* 0x0000000400027d09 */ /* 0x000eae0008000000 */
[----:B--2---:R2:W3:Y:S04]  /*b1b0*/  @P0 ATOMG.E.ADD.STRONG.GPU PT, R2, [R4.64], R2 ;  /* 0x00000002040209a8 */ /* 0x0044e800081ee1c6 */
[----:B--2---:R-:W2:Y:S04]  /*b1c0*/  S2R R4, SR_LTMASK ;  /* 0x0000000000047919 */ /* 0x004ea80000003900 */
[----:B---3--:R2:W3:Y:S02]  /*b1d0*/  SHFL.IDX PT, R3, R2, R3, 0x1f ;  /* 0x00001f0302037589 */ /* 0x0084e400000e0000 */
[----:B--2---:R-:W-:-:S06]  /*b1e0*/  LOP3.LUT R2, R4, UR4, RZ, 0xc0, !PT ;  /* 0x0000000404027c12 */ /* 0x004fcc000f8ec0ff */
[----:B------:R-:W3:Y:S02]  /*b1f0*/  POPC R2, R2 ;  /* 0x0000000200027309 */ /* 0x000ee40000000000 */
[----:B---3-5:R-:W-:-:S05]  /*b200*/  IADD3 R6, R3, c[0x0][0xc], R2 ;  /* 0x0000030003067a10 */ /* 0x028fca0007ffe002 */
[----:B------:R2:W-:Y:S02]  /*b210*/  STL [R1], R6 ;  /* 0x0000000601007387 */ /* 0x0005e40000100800 */
.L_x_1597:
[----:B--2---:R-:W-:Y:S05]  /*b220*/  BSYNC B0 ;  /* 0x0000000000007941 */ /* 0x004fea0003800000 */
.L_x_1596:
        /* <DEDUP_REMOVED lines=20> */
[----:B--2---:R-:W-:Y:S02]  /*b370*/  F2FP.PACK_AB R2, R27, R26 ;  /* 0x0000001a1b02723e */ /* 0x004fe400000000ff */
[----:B-1----:R-:W-:-:S03]  /*b380*/  F2FP.PACK_AB R0, R157, R156 ;  /* 0x0000009c9d00723e */ /* 0x002fc600000000ff */
        /* <DEDUP_REMOVED lines=144> */
.L_x_1600:
[----:B-1----:R-:W2:Y:S04]  /*bc90*/  LDL.LU R3, [R1+0x8] ;  /* 0x0000080001037983 */ /* 0x002ea80000300800 */
[----:B------:R-:W3:Y:S04]  /*bca0*/  LDL.LU R2, [R1+0x50] ;  /* 0x0000500001027983 */ /* 0x000ee80000300800 */
[----:B------:R-:W4:Y:S01]  /*bcb0*/  LDL R110, [R1+0x4c] ;  /* 0x00004c00016e7983 */ /* 0x000f220000100800 */
[----:B------:R-:W-:Y:S01]  /*bcc0*/  IMAD.MOV.U32 R10, RZ, RZ, 0x368 ;  /* 0x00000368ff0a7424 */ /* 0x000fe200078e00ff */
[----:B------:R-:W-:-:S02]  /*bcd0*/  ISETP.GT.AND P2, PT, R5, 0x1, PT ;  /* 0x000000010500780c */ /* 0x000fc40003f44270 */
[----:B------:R-:W4:Y:S02]  /*bce0*/  LDL R31, [R1+0x14c] ;  /* 0x00014c00011f7983 */ /* 0x000f240000100800 */
[----:B------:R-:W-:Y:S02]  /*bcf0*/  SEL R10, R10, 0x328, P2 ;  /* 0x000003280a0a7807 */ /* 0x000fe40001000000 */
[----:B------:R-:W4:Y:S01]  /*bd00*/  LDL R21, [R1+0x4] ;  /* 0x0000040001157983 */ /* 0x000f220000100800 */
[----:B------:R-:W-:Y:S01]  /*bd10*/  ISETP.NE.U32.AND P0, PT, RZ, c[0x0][0x500], PT ;  /* 0x00014000ff007a0c */ /* 0x000fe20003f05070 */
[----:B------:R-:W1:Y:S03]  /*bd20*/  LDC.64 R4, c[0x0][R10+0x170] ;  /* 0x00005c000a047b82 */ /* 0x000e660000000a00 */
[----:B------:R-:W-:-:S04]  /*bd30*/  ISETP.NE.AND.EX P0, PT, RZ, c[0x0][0x504], PT, P0 ;  /* 0x00014100ff007a0c */ /* 0x000fc80003f05300 */
[----:B------:R-:W-:Y:S01]  /*bd40*/  SEL R8, R252, RZ, !P0 ;  /* 0x000000fffc087207 */ /* 0x000fe20004000000 */
[----:B------:R-:W1:Y:S08]  /*bd50*/  LDC.64 R12, c[0x0][R10+0x168] ;  /* 0x00005a000a0c7b82 */ /* 0x000e700000000a00 */
[----:B------:R4:W1:Y:S08]  /*bd60*/  LDC.64 R18, c[0x0][R10+0x178] ;  /* 0x00005e000a127b82 */ /* 0x0008700000000a00 */
[----:B------:R4:W1:Y:S01]  /*bd70*/  LDC.64 R16, c[0x0][R10+0x160] ;  /* 0x000058000a107b82 */ /* 0x0008620000000a00 */
[----:B--2---:R-:W-:-:S02]  /*bd80*/  LOP3.LUT R11, R3, 0xffff, RZ, 0xc0, !PT ;  /* 0x0000ffff030b7812 */ /* 0x004fc400078ec0ff */
[----:B---3--:R-:W-:Y:S01]  /*bd90*/  SEL R3, R2, RZ, !P0 ;  /* 0x000000ff02037207 */ /* 0x008fe20004000000 */
[-C--:B-1----:R-:W-:Y:S02]  /*bda0*/  IMAD R2, R5, R8.reuse, RZ ;  /* 0x0000000805027224 */ /* 0x082fe400078e02ff */
        /* <DEDUP_REMOVED lines=8> */
[----:B----4-:R-:W-:Y:S01]  /*be30*/  IMAD R10, R21, 0x80, R31 ;  /* 0x00000080150a7824 */ /* 0x010fe200078e021f */
[----:B------:R-:W-:Y:S02]  /*be40*/  ISETP.NE.AND P5, PT, R2, 0x1, PT ;  /* 0x000000010200780c */ /* 0x000fe40003fa5270 */
[----:B------:R-:W-:-:S05]  /*be50*/  SEL R2, R110, RZ, P2 ;  /* 0x000000ff6e027207 */ /* 0x000fca0001000000 */
[-C--:B------:R-:W-:Y:S02]  /*be60*/  IMAD.WIDE.U32 R4, R18, R2.reuse, RZ ;  /* 0x0000000212047225 */ /* 0x080fe400078e00ff */
[----:B------:R-:W2:Y:S02]  /*be70*/  LDL R18, [R1+0x148] ;  /* 0x0001480001127983 */ /* 0x000ea40000100800 */
[----:B------:R-:W-:Y:S02]  /*be80*/  IMAD R6, R19, R2, RZ ;  /* 0x0000000213067224 */ /* 0x000fe400078e02ff */
[----:B------:R-:W-:-:S04]  /*be90*/  @P5 IMAD.HI.U32 R3, R10, c[0x0][0x4ec], RZ ;  /* 0x00013b000a035a27 */ /* 0x000fc800078e00ff */
[----:B------:R-:W-:Y:S01]  /*bea0*/  IMAD.MOV.U32 R2, RZ, RZ, R10 ;  /* 0x000000ffff027224 */ /* 0x000fe200078e000a */
[----:B------:R-:W-:Y:S01]  /*beb0*/  @P5 SHF.R.U32.HI R2, RZ, c[0x0][0x4f0], R3 ;  /* 0x00013c00ff025a19 */ /* 0x000fe20000011603 */
[----:B------:R-:W-:Y:S01]  /*bec0*/  IMAD.IADD R6, R5, 0x1, R6 ;  /* 0x0000000105067824 */ /* 0x000fe200078e0206 */
[----:B------:R-:W1:Y:S02]  /*bed0*/  S2R R13, SR_TID.X ;  /* 0x00000000000d7919 */ /* 0x000e640000002100 */
[----:B------:R-:W-:Y:S02]  /*bee0*/  IADD3 R4, P1, P0, R2, R9, R4 ;  /* 0x0000000902047210 */ /* 0x000fe4000783e004 */
[--C-:B------:R-:W-:Y:S01]  /*bef0*/  SHF.R.S32.HI R5, RZ, 0x1f, R2.reuse ;  /* 0x0000001fff057819 */ /* 0x100fe20000011402 */
[----:B------:R-:W-:Y:S01]  /*bf00*/  IMAD.MOV R2, RZ, RZ, -R2 ;  /* 0x000000ffff027224 */ /* 0x000fe200078e0a02 */
[----:B------:R-:W-:-:S03]  /*bf10*/  SHF.R.S32.HI R9, RZ, 0x1f, R0 ;  /* 0x0000001fff097819 */ /* 0x000fc60000011400 */
[----:B------:R-:W-:Y:S01]  /*bf20*/  IMAD R2, R2, c[0x0][0x4e8], R10 ;  /* 0x00013a0002027a24 */ /* 0x000fe200078e020a */
[----:B------:R-:W-:-:S04]  /*bf30*/  IADD3.X R3, R12, R7, R9, P4, P3 ;  /* 0x000000070c037210 */ /* 0x000fc800027e6409 */
[----:B------:R-:W-:Y:S01]  /*bf40*/  IADD3.X R5, R5, R3, R6, P1, P0 ;  /* 0x0000000305057210 */ /* 0x000fe20000fe0406 */
[----:B------:R-:W-:Y:S01]  /*bf50*/  IMAD R3, R17, R2, RZ ;  /* 0x0000000211037224 */ /* 0x000fe200078e02ff */
[----:B------:R-:W-:-:S05]  /*bf60*/  SHF.R.S32.HI R6, RZ, 0x1f, R2 ;  /* 0x0000001fff067819 */ /* 0x000fca0000011402 */
[C---:B------:R-:W-:Y:S02]  /*bf70*/  IMAD R6, R16.reuse, R6, R3 ;  /* 0x0000000610067224 */ /* 0x040fe400078e0203 */
[----:B------:R-:W-:-:S04]  /*bf80*/  IMAD.WIDE.U32 R2, R16, R2, R4 ;  /* 0x0000000210027225 */ /* 0x000fc800078e0004 */
[----:B------:R-:W-:Y:S02]  /*bf90*/  IMAD.MOV.U32 R4, RZ, RZ, c[0x0][0x4a8] ;  /* 0x00012a00ff047624 */ /* 0x000fe400078e00ff */
[----:B------:R-:W-:Y:S01]  /*bfa0*/  IMAD.MOV.U32 R5, RZ, RZ, c[0x0][0x4ac] ;  /* 0x00012b00ff057624 */ /* 0x000fe200078e00ff */
[----:B-1----:R-:W-:Y:S02]  /*bfb0*/  SHF.R.S32.HI R31, RZ, 0x1f, R13 ;  /* 0x0000001fff1f7819 */ /* 0x002fe4000001140d */
[----:B------:R-:W-:Y:S01]  /*bfc0*/  SEL R4, R4, c[0x0][0x450], P2 ;  /* 0x0001140004047a07 */ /* 0x000fe20001000000 */
[----:B------:R-:W-:Y:S01]  /*bfd0*/  IMAD.IADD R3, R3, 0x1, R6 ;  /* 0x0000000103037824 */ /* 0x000fe200078e0206 */
[----:B------:R-:W-:Y:S02]  /*bfe0*/  SEL R5, R5, c[0x0][0x454], P2 ;  /* 0x0001150005057a07 */ /* 0x000fe40001000000 */
[----:B------:R-:W-:Y:S02]  /*bff0*/  LEA R4, P0, R2, R4, 0x2 ;  /* 0x0000000402047211 */ /* 0x000fe400078010ff */
[----:B------:R-:W-:-:S02]  /*c000*/  LEA.HI R31, R31, R13, RZ, 0x5 ;  /* 0x0000000d1f1f7211 */ /* 0x000fc400078f28ff */
[----:B------:R-:W-:Y:S02]  /*c010*/  LEA.HI.X R2, R2, R5, R3, 0x2, P0 ;  /* 0x0000000502027211 */ /* 0x000fe400000f1403 */
[----:B------:R-:W-:Y:S01]  /*c020*/  LOP3.LUT R31, R31, 0xffffffe0, RZ, 0xc0, !PT ;  /* 0xffffffe01f1f7812 */ /* 0x000fe200078ec0ff */
[----:B------:R-:W-:Y:S04]  /*c030*/  SHFL.IDX PT, R6, R4, RZ, 0x1c1f ;  /* 0x001c1fff04067589 */ /* 0x000fe800000e0000 */
[----:B------:R-:W1:Y:S01]  /*c040*/  SHFL.IDX PT, R7, R2, RZ, 0x1c1f ;  /* 0x001c1fff02077589 */ /* 0x000e6200000e0000 */
[----:B------:R-:W-:-:S03]  /*c050*/  IMAD.IADD R31, R13, 0x1, -R31 ;  /* 0x000000010d1f7824 */ /* 0x000fc600078e0a1f */
[----:B------:R-:W-:Y:S01]  /*c060*/  SHFL.IDX PT, R4, R4, 0x1, 0x1c1f ;  /* 0x003c1f0004047f89 */ /* 0x000fe200000e0000 */
[----:B------:R-:W-:-:S03]  /*c070*/  IMAD R13, R14, c[0x0][0x4e8], RZ ;  /* 0x00013a000e0d7a24 */ /* 0x000fc600078e02ff */
[----:B------:R2:W3:Y:S01]  /*c080*/  SHFL.IDX PT, R5, R2, 0x1, 0x1c1f ;  /* 0x003c1f0002057f89 */ /* 0x0004e200000e0000 */
        /* <DEDUP_REMOVED lines=12> */
[----:B-1----:R-:W-:Y:S01]  /*c150*/  LEA R4, R236, R241, 0x5 ;  /* 0x000000f1ec047211 */ /* 0x002fe200078e28ff */
[C---:B------:R-:W-:Y:S01]  /*c160*/  IMAD.WIDE.U32 R2, R0.reuse, c[0x0][0x3a0], RZ ;  /* 0x0000e80000027a25 */ /* 0x040fe200078e00ff */
[----:B------:R-:W-:Y:S01]  /*c170*/  SHF.R.S32.HI R5, RZ, 0x1f, R8 ;  /* 0x0000001fff057819 */ /* 0x000fe20000011408 */
[----:B------:R1:W2:Y:S01]  /*c180*/  LDS.128 R32, [R229+0x80] ;  /* 0x00008000e5207984 */ /* 0x0002a20000000c00 */
[----:B------:R-:W-:Y:S01]  /*c190*/  LEA R4, R21, R4, 0x7 ;  /* 0x0000000415047211 */ /* 0x000fe200078e38ff */
[----:B------:R-:W-:-:S02]  /*c1a0*/  IMAD R0, R0, c[0x0][0x3a4], R9 ;  /* 0x0000e90000007a24 */ /* 0x000fc400078e0209 */
[----:B------:R1:W3:Y:S01]  /*c1b0*/  LDS.128 R48, [R229+0x1080] ;  /* 0x00108000e5307984 */ /* 0x0002e20000000c00 */
[----:B------:R-:W-:Y:S02]  /*c1c0*/  IMAD R5, R5, c[0x0][0x3f0], RZ ;  /* 0x0000fc0005057a24 */ /* 0x000fe400078e02ff */
[----:B------:R-:W-:Y:S01]  /*c1d0*/  IADD3 R3, R3, R0, RZ ;  /* 0x0000000003037210 */ /* 0x000fe20007ffe0ff */
[----:B------:R-:W-:Y:S01]  /*c1e0*/  @P5 IMAD.HI.U32 R6, R4, c[0x0][0x4ec], RZ ;  /* 0x00013b0004065a27 */ /* 0x000fe200078e00ff */
[----:B------:R1:W4:Y:S01]  /*c1f0*/  LDS.128 R64, [R229+0x2080] ;  /* 0x00208000e5407984 */ /* 0x0003220000000c00 */
[----:B------:R-:W-:Y:S02]  /*c200*/  MOV R0, R4 ;  /* 0x0000000400007202 */ /* 0x000fe40000000f00 */
[----:B------:R-:W-:Y:S01]  /*c210*/  IMAD.WIDE.U32 R2, R11, c[0x0][0x3e8], R2 ;  /* 0x0000fa000b027a25 */ /* 0x000fe200078e0002 */
[----:B------:R1:W1:Y:S01]  /*c220*/  LDS.128 R76, [R229+0x3080] ;  /* 0x00308000e54c7984 */ /* 0x0002620000000c00 */
[----:B------:R-:W-:-:S02]  /*c230*/  @P5 SHF.R.U32.HI R0, RZ, c[0x0][0x4f0], R6 ;  /* 0x00013c00ff005a19 */ /* 0x000fc40000011606 */
[----:B------:R-:W-:Y:S01]  /*c240*/  IMAD R3, R11, c[0x0][0x3ec], R3 ;  /* 0x0000fb000b037a24 */ /* 0x000fe200078e0203 */
[----:B------:R1:W1:Y:S01]  /*c250*/  LDS.128 R24, [R229+0x4080] ;  /* 0x00408000e5187984 */ /* 0x0002620000000c00 */
[C---:B------:R-:W-:Y:S01]  /*c260*/  IMAD R7, R8.reuse, c[0x0][0x3f4], R5 ;  /* 0x0000fd0008077a24 */ /* 0x040fe200078e0205 */
[----:B------:R-:W-:Y:S01]  /*c270*/  SHF.R.S32.HI R6, RZ, 0x1f, R0 ;  /* 0x0000001fff067819 */ /* 0x000fe20000011400 */
[----:B------:R-:W-:Y:S01]  /*c280*/  IMAD.WIDE.U32 R2, R8, c[0x0][0x3f0], R2 ;  /* 0x0000fc0008027a25 */ /* 0x000fe200078e0002 */
[----:B------:R1:W1:Y:S01]  /*c290*/  LDS.128 R44, [R229+0x5080] ;  /* 0x00508000e52c7984 */ /* 0x0002620000000c00 */
[----:B------:R-:W-:Y:S02]  /*c2a0*/  IADD3 R5, -R0, RZ, RZ ;  /* 0x000000ff00057210 */ /* 0x000fe40007ffe1ff */
[----:B------:R-:W-:Y:S01]  /*c2b0*/  IMAD R6, R6, c[0x0][0x3e0], RZ ;  /* 0x0000f80006067a24 */ /* 0x000fe200078e02ff */
[----:B------:R1:W1:Y:S01]  /*c2c0*/  LDS.128 R60, [R229+0x6080] ;  /* 0x00608000e53c7984 */ /* 0x0002620000000c00 */
[----:B------:R-:W-:Y:S01]  /*c2d0*/  IADD3 R3, R3, R7, RZ ;  /* 0x0000000703037210 */ /* 0x000fe20007ffe0ff */
[----:B------:R-:W-:-:S02]  /*c2e0*/  IMAD R4, R5, c[0x0][0x4e8], R4 ;  /* 0x00013a0005047a24 */ /* 0x000fc400078e0204 */
        /* <DEDUP_REMOVED lines=18> */
[----:B------:R1:W1:Y:S01]  /*c410*/  LDS.128 R80, [R229+0xf080] ;  /* 0x00f08000e5507984 */ /* 0x0002620000000c00 */
[----:B------:R-:W-:Y:S05]  /*c420*/  BRA.DIV ~URZ, `(.L_x_1602) ;  /* 0x00004e627f007947 */ /* 0x000fea000b800000 */
[----:B--234-:R2:W3:Y:S02]  /*c430*/  SHFL.IDX PT, R4, R5, RZ, 0x181f ;  /* 0x00181fff05047589 */ /* 0x01c4e400000e0000 */
.L_x_1673:
[----:B------:R-:W-:Y:S05]  /*c440*/  BRA.DIV ~URZ, `(.L_x_1603) ;  /* 0x00004eb27f007947 */ /* 0x000fea000b800000 */
[----:B------:R4:W2:Y:S02]  /*c450*/  SHFL.IDX PT, R0, R14, RZ, 0x181f ;  /* 0x00181fff0e007589 */ /* 0x0008a400000e0000 */
.L_x_1674:
[----:B------:R-:W5:Y:S01]  /*c460*/  LDL.LU R2, [R1+0x4] ;  /* 0x0000040001027983 */ /* 0x000f620000300800 */
[----:B------:R-:W-:Y:S01]  /*c470*/  BSSY B0, `(.L_x_1604) ;  /* 0x0000018000007945 */ /* 0x000fe20003800000 */
[----:B-----5:R-:W-:-:S04]  /*c480*/  LEA R12, R2, R241, 0x7 ;  /* 0x000000f1020c7211 */ /* 0x020fc800078e38ff */
[----:B------:R-:W-:-:S13]  /*c490*/  ISETP.GE.AND P0, PT, R12, R13, PT ;  /* 0x0000000d0c00720c */ /* 0x000fda0003f06270 */
[----:B------:R-:W-:Y:S05]  /*c4a0*/  @P0 BRA `(.L_x_1605) ;  /* 0x0000014000000947 */ /* 0x000fea0003800000 */
[----:B------:R-:W-:Y:S02]  /*c4b0*/  ISETP.GE.AND P3, PT, R232, c[0x0][0x3c8], PT ;  /* 0x0000f200e8007a0c */ /* 0x000fe40003f66270 */
[----:B------:R-:W-:Y:S02]  /*c4c0*/  ISETP.GE.AND P2, PT, R238, c[0x0][0x3c8], PT ;  /* 0x0000f200ee007a0c */ /* 0x000fe40003f46270 */
[----:B------:R-:W-:Y:S02]  /*c4d0*/  ISETP.GE.AND P1, PT, R237, c[0x0][0x3c8], PT ;  /* 0x0000f200ed007a0c */ /* 0x000fe40003f26270 */
[----:B------:R-:W-:Y:S02]  /*c4e0*/  ISETP.GE.AND P0, PT, R239, c[0x0][0x3c8], PT ;  /* 0x0000f200ef007a0c */ /* 0x000fe40003f06270 */
[----:B------:R-:W-:Y:S02]  /*c4f0*/  SHF.R.S32.HI R2, RZ, 0x1f, R232 ;  /* 0x0000001fff027819 */ /* 0x000fe400000114e8 */
[----:B------:R-:W-:-:S02]  /*c500*/  SHF.R.S32.HI R29, RZ, 0x1f, R238 ;  /* 0x0000001fff1d7819 */ /* 0x000fc400000114ee */
[----:B------:R-:W-:Y:S02]  /*c510*/  SHF.R.S32.HI R28, RZ, 0x1f, R237 ;  /* 0x0000001fff1c7819 */ /* 0x000fe400000114ed */
[-C--:B--2---:R-:W-:Y:S02]  /*c520*/  @!P3 LEA R10, P4, R232, R0.reuse, 0x1 ;  /* 0x00000000e80ab211 */ /* 0x084fe400078808ff */
[-C--:B------:R-:W-:Y:S02]  /*c530*/  @!P2 LEA R8, P6, R238, R0.reuse, 0x1 ;  /* 0x00000000ee08a211 */ /* 0x080fe400078c08ff */
[----:B------:R-:W-:Y:S02]  /*c540*/  @!P1 LEA R6, P5, R237, R0, 0x1 ;  /* 0x00000000ed069211 */ /* 0x000fe400078a08ff */
[----:B---3--:R-:W-:Y:S02]  /*c550*/  @!P3 LEA.HI.X R11, R232, R4, R2, 0x1, P4 ;  /* 0x00000004e80bb211 */ /* 0x008fe400020f0c02 */
[----:B------:R-:W-:-:S02]  /*c560*/  SHF.R.S32.HI R15, RZ, 0x1f, R239 ;  /* 0x0000001fff0f7819 */ /* 0x000fc400000114ef */
[----:B------:R-:W-:Y:S01]  /*c570*/  @!P0 LEA R2, P4, R239, R0, 0x1 ;  /* 0x00000000ef028211 */ /* 0x000fe200078808ff */
[----:B------:R2:W-:Y:S01]  /*c580*/  @!P3 ST.E.128 [R10.64], R32 ;  /* 0x000000200a00b985 */ /* 0x0005e2000c101d06 */
[-C--:B------:R-:W-:Y:S02]  /*c590*/  @!P2 LEA.HI.X R9, R238, R4.reuse, R29, 0x1, P6 ;  /* 0x00000004ee09a211 */ /* 0x080fe400030f0c1d */
[-C--:B------:R-:W-:Y:S02]  /*c5a0*/  @!P1 LEA.HI.X R7, R237, R4.reuse, R28, 0x1, P5 ;  /* 0x00000004ed079211 */ /* 0x080fe400028f0c1c */
[----:B------:R-:W-:Y:S01]  /*c5b0*/  @!P0 LEA.HI.X R3, R239, R4, R15, 0x1, P4 ;  /* 0x00000004ef038211 */ /* 0x000fe200020f0c0f */
[----:B-1----:R2:W-:Y:S04]  /*c5c0*/  @!P2 ST.E.128 [R8.64], R24 ;  /* 0x000000180800a985 */ /* 0x0025e8000c101d06 */
[----:B------:R2:W-:Y:S04]  /*c5d0*/  @!P1 ST.E.128 [R6.64], R20 ;  /* 0x0000001406009985 */ /* 0x0005e8000c101d06 */
[----:B------:R2:W-:Y:S02]  /*c5e0*/  @!P0 ST.E.128 [R2.64], R16 ;  /* 0x0000001002008985 */ /* 0x0005e4000c101d06 */
.L_x_1605:
[----:B------:R-:W-:Y:S05]  /*c5f0*/  BSYNC B0 ;  /* 0x0000000000007941 */ /* 0x000fea0003800000 */
.L_x_1604:
[----:B------:R-:W-:Y:S05]  /*c600*/  BRA.DIV ~URZ, `(.L_x_1606) ;  /* 0x00004d627f007947 */ /* 0x000fea000b800000 */
[----:B---3--:R3:W4:Y:S04]  /*c610*/  SHFL.IDX PT, R4, R5, 0x1, 0x181f ;  /* 0x00381f0005047f89 */ /* 0x00872800000e0000 */
[----:B--2---:R3:W2:Y:S02]  /*c620*/  SHFL.IDX PT, R0, R14, 0x1, 0x181f ;  /* 0x00381f000e007f89 */ /* 0x0046a400000e0000 */
.L_x_1675:
[----:B------:R-:W-:Y:S01]  /*c630*/  IADD3 R2, R12, 0x20, RZ ;  /* 0x000000200c027810 */ /* 0x000fe20007ffe0ff */
[----:B------:R-:W-:Y:S03]  /*c640*/  BSSY B0, `(.L_x_1607) ;  /* 0x0000017000007945 */ /* 0x000fe60003800000 */
[----:B------:R-:W-:-:S13]  /*c650*/  ISETP.GE.AND P0, PT, R2, R13, PT ;  /* 0x0000000d0200720c */ /* 0x000fda0003f06270 */
[----:B------:R-:W-:Y:S05]  /*c660*/  @P0 BRA `(.L_x_1608) ;  /* 0x0000014000000947 */ /* 0x000fea0003800000 */
[----:B------:R-:W-:Y:S02]  /*c670*/  ISETP.GE.AND P3, PT, R232, c[0x0][0x3c8], PT ;  /* 0x0000f200e8007a0c */ /* 0x000fe40003f66270 */
[----:B------:R-:W-:Y:S02]  /*c680*/  ISETP.GE.AND P2, PT, R238, c[0x0][0x3c8], PT ;  /* 0x0000f200ee007a0c */ /* 0x000fe40003f46270 */
[----:B------:R-:W-:Y:S02]  /*c690*/  ISETP.GE.AND P1, PT, R237, c[0x0][0x3c8], PT ;  /* 0x0000f200ed007a0c */ /* 0x000fe40003f26270 */
[----:B------:R-:W-:Y:S02]  /*c6a0*/  ISETP.GE.AND P0, PT, R239, c[0x0][0x3c8], PT ;  /* 0x0000f200ef007a0c */ /* 0x000fe40003f06270 */
[----:B------:R-:W-:Y:S02]  /*c6b0*/  SHF.R.S32.HI R3, RZ, 0x1f, R232 ;  /* 0x0000001fff037819 */ /* 0x000fe400000114e8 */
[----:B-1----:R-:W-:-:S02]  /*c6c0*/  SHF.R.S32.HI R17, RZ, 0x1f, R238 ;  /* 0x0000001fff117819 */ /* 0x002fc400000114ee */
[----:B------:R-:W-:Y:S02]  /*c6d0*/  SHF.R.S32.HI R16, RZ, 0x1f, R237 ;  /* 0x0000001fff107819 */ /* 0x000fe400000114ed */
[-C--:B--2---:R-:W-:Y:S02]  /*c6e0*/  @!P3 LEA R10, P4, R232, R0.reuse, 0x1 ;  /* 0x00000000e80ab211 */ /* 0x084fe400078808ff */
[-C--:B------:R-:W-:Y:S02]  /*c6f0*/  @!P2 LEA R8, P6, R238, R0.reuse, 0x1 ;  /* 0x00000000ee08a211 */ /* 0x080fe400078c08ff */
[----:B------:R-:W-:Y:S02]  /*c700*/  @!P1 LEA R6, P5, R237, R0, 0x1 ;  /* 0x00000000ed069211 */ /* 0x000fe400078a08ff */
[----:B----4-:R-:W-:Y:S02]  /*c710*/  @!P3 LEA.HI.X R11, R232, R4, R3, 0x1, P4 ;  /* 0x00000004e80bb211 */ /* 0x010fe400020f0c03 */
[----:B------:R-:W-:-:S02]  /*c720*/  SHF.R.S32.HI R15, RZ, 0x1f, R239 ;  /* 0x0000001fff0f7819 */ /* 0x000fc400000114ef */
[----:B------:R-:W-:Y:S01]  /*c730*/  @!P0 LEA R2, P4, R239, R0, 0x1 ;  /* 0x00000000ef028211 */ /* 0x000fe200078808ff */
[----:B------:R1:W-:Y:S01]  /*c740*/  @!P3 ST.E.128 [R10.64], R48 ;  /* 0x000000300a00b985 */ /* 0x0003e2000c101d06 */
[-C--:B------:R-:W-:Y:S02]  /*c750*/  @!P2 LEA.HI.X R9, R238, R4.reuse, R17, 0x1, P6 ;  /* 0x00000004ee09a211 */ /* 0x080fe400030f0c11 */
[-C--:B------:R-:W-:Y:S02]  /*c760*/  @!P1 LEA.HI.X R7, R237, R4.reuse, R16, 0x1, P5 ;  /* 0x00000004ed079211 */ /* 0x080fe400028f0c10 */
[----:B------:R-:W-:Y:S01]  /*c770*/  @!P0 LEA.HI.X R3, R239, R4, R15, 0x1, P4 ;  /* 0x00000004ef038211 */ /* 0x000fe200020f0c0f */
[----:B------:R1:W-:Y:S04]  /*c780*/  @!P2 ST.E.128 [R8.64], R44 ;  /* 0x0000002c0800a985 */ /* 0x0003e8000c101d06 */
[----:B------:R1:W-:Y:S04]  /*c790*/  @!P1 ST.E.128 [R6.64], R40 ;  /* 0x0000002806009985 */ /* 0x0003e8000c101d06 */
[----:B------:R1:W-:Y:S02]  /*c7a0*/  @!P0 ST.E.128 [R2.64], R36 ;  /* 0x0000002402008985 */ /* 0x0003e4000c101d06 */
.L_x_1608:
[----:B------:R-:W-:Y:S05]  /*c7b0*/  BSYNC B0 ;  /* 0x0000000000007941 */ /* 0x000fea0003800000 */
.L_x_1607:
[----:B------:R-:W-:Y:S05]  /*c7c0*/  BRA.DIV ~URZ, `(.L_x_1609) ;  /* 0x00004c727f007947 */ /* 0x000fea000b800000 */
[----:B----4-:R4:W3:Y:S02]  /*c7d0*/  SHFL.IDX PT, R4, R5, 0x2, 0x181f ;  /* 0x00581f0005047f89 */ /* 0x0108e400000e0000 */
.L_x_1676:
[----:B------:R-:W-:Y:S05]  /*c7e0*/  BRA.DIV ~URZ, `(.L_x_1610) ;  /* 0x00004cc27f007947 */ /* 0x000fea000b800000 */
[----:B--2---:R2:W4:Y:S02]  /*c7f0*/  SHFL.IDX PT, R0, R14, 0x2, 0x181f ;  /* 0x00581f000e007f89 */ /* 0x00452400000e0000 */
.L_x_1677:
[----:B-1----:R-:W-:Y:S01]  /*c800*/  IADD3 R2, R12, 0x40, RZ ;  /* 0x000000400c027810 */ /* 0x002fe20007ffe0ff */
        /* <DEDUP_REMOVED lines=10> */
[-C--:B----4-:R-:W-:Y:S02]  /*c8b0*/  @!P3 LEA R10, P4, R232, R0.reuse, 0x1 ;  /* 0x00000000e80ab211 */ /* 0x090fe400078808ff */
        /* <DEDUP_REMOVED lines=12> */
.L_x_1612:
[----:B------:R-:W-:Y:S05]  /*c980*/  BSYNC B0 ;  /* 0x0000000000007941 */ /* 0x000fea0003800000 */
.L_x_1611:
[----:B------:R-:W-:Y:S05]  /*c990*/  BRA.DIV ~URZ, `(.L_x_1613) ;  /* 0x00004b827f007947 */ /* 0x000fea000b800000 */
[----:B---3--:R3:W1:Y:S04]  /*c9a0*/  SHFL.IDX PT, R4, R5, 0x3, 0x181f ;  /* 0x00781f0005047f89 */ /* 0x00866800000e0000 */
[----:B----4-:R3:W4:Y:S02]  /*c9b0*/  SHFL.IDX PT, R0, R14, 0x3, 0x181f ;  /* 0x00781f000e007f89 */ /* 0x01072400000e0000 */
.L_x_1678:
[----:B-1----:R-:W-:-:S04]  /*c9c0*/  IADD3 R2, R12, 0x60, RZ ;  /* 0x000000600c027810 */ /* 0x002fc80007ffe0ff */
[----:B------:R-:W-:-:S13]  /*c9d0*/  ISETP.GE.AND P0, PT, R2, R13, PT ;  /* 0x0000000d0200720c */ /* 0x000fda0003f06270 */
[----:B------:R-:W-:Y:S05]  /*c9e0*/  @P0 BRA `(.L_x_1614) ;  /* 0x00002b9000000947 */ /* 0x000fea0003800000 */
[----:B------:R-:W-:Y:S02]  /*c9f0*/  ISETP.GE.AND P2, PT, R232, c[0x0][0x3c8], PT ;  /* 0x0000f200e8007a0c */ /* 0x000fe40003f46270 */
[----:B------:R-:W-:Y:S02]  /*ca00*/  ISETP.GE.AND P1, PT, R238, c[0x0][0x3c8], PT ;  /* 0x0000f200ee007a0c */ /* 0x000fe40003f26270 */
[----:B------:R-:W-:Y:S02]  /*ca10*/  ISETP.GE.AND P0, PT, R237, c[0x0][0x3c8], PT ;  /* 0x0000f200ed007a0c */ /* 0x000fe40003f06270 */
[----:B------:R-:W-:Y:S02]  /*ca20*/  SHF.R.S32.HI R11, RZ, 0x1f, R232 ;  /* 0x0000001fff0b7819 */ /* 0x000fe400000114e8 */
[----:B------:R-:W-:Y:S02]  /*ca30*/  SHF.R.S32.HI R10, RZ, 0x1f, R238 ;  /* 0x0000001fff0a7819 */ /* 0x000fe400000114ee */
[----:B---3--:R-:W-:-:S03]  /*ca40*/  SHF.R.S32.HI R5, RZ, 0x1f, R237 ;  /* 0x0000001fff057819 */ /* 0x008fc600000114ed */
[-C--:B----4-:R-:W-:Y:S02]  /*ca50*/  @!P2 LEA R8, P5, R232, R0.reuse, 0x1 ;  /* 0x00000000e808a211 */ /* 0x090fe400078a08ff */
[-C--:B------:R-:W-:Y:S02]  /*ca60*/  @!P1 LEA R6, P4, R238, R0.reuse, 0x1 ;  /* 0x00000000ee069211 */ /* 0x080fe400078808ff */
[C---:B------:R-:W-:Y:S02]  /*ca70*/  @!P0 LEA R2, P3, R237.reuse, R0, 0x1 ;  /* 0x00000000ed028211 */ /* 0x040fe400078608ff */
[-C--:B------:R-:W-:Y:S02]  /*ca80*/  @!P2 LEA.HI.X R9, R232, R4.reuse, R11, 0x1, P5 ;  /* 0x00000004e809a211 */ /* 0x080fe400028f0c0b */
[-C--:B------:R-:W-:Y:S02]  /*ca90*/  @!P1 LEA.HI.X R7, R238, R4.reuse, R10, 0x1, P4 ;  /* 0x00000004ee079211 */ /* 0x080fe400020f0c0a */
[----:B------:R-:W-:Y:S01]  /*caa0*/  @!P0 LEA.HI.X R3, R237, R4, R5, 0x1, P3 ;  /* 0x00000004ed038211 */ /* 0x000fe200018f0c05 */
[----:B------:R1:W-:Y:S04]  /*cab0*/  @!P2 ST.E.128 [R8.64], R76 ;  /* 0x0000004c0800a985 */ /* 0x0003e8000c101d06 */
[----:B------:R1:W-:Y:S04]  /*cac0*/  @!P1 ST.E.128 [R6.64], R72 ;  /* 0x0000004806009985 */ /* 0x0003e8000c101d06 */
[----:B------:R1:W-:Y:S01]  /*cad0*/  @!P0 ST.E.128 [R2.64], R68 ;  /* 0x0000004402008985 */ /* 0x0003e2000c101d06 */
[----:B------:R-:W-:-:S13]  /*cae0*/  ISETP.GE.AND P0, PT, R239, c[0x0][0x3c8], PT ;  /* 0x0000f200ef007a0c */ /* 0x000fda0003f06270 */
[----:B------:R-:W-:Y:S05]  /*caf0*/  @P0 BRA `(.L_x_1614) ;  /* 0x00002a8000000947 */ /* 0x000fea0003800000 */
[----:B------:R-:W-:Y:S02]  /*cb00*/  SHF.R.S32.HI R5, RZ, 0x1f, R239 ;  /* 0x0000001fff057819 */ /* 0x000fe400000114ef */
[----:B-1----:R-:W-:-:S04]  /*cb10*/  LEA R2, P0, R239, R0, 0x1 ;  /* 0x00000000ef027211 */ /* 0x002fc800078008ff */
[----:B------:R-:W-:-:S05]  /*cb20*/  LEA.HI.X R3, R239, R4, R5, 0x1, P0 ;  /* 0x00000004ef037211 */ /* 0x000fca00000f0c05 */
[----:B------:R1:W-:Y:S01]  /*cb30*/  ST.E.128 [R2.64], R80 ;  /* 0x0000005002007985 */ /* 0x0003e2000c101d06 */
[----:B------:R-:W-:Y:S05]  /*cb40*/  BRA `(.L_x_1614) ;  /* 0x00002a3000007947 */ /* 0x000fea0003800000 */
.L_x_1601:
        /* <DEDUP_REMOVED lines=19> */
[----:B------:R-:W-:Y:S01]  /*cc80*/  IMAD R3, R5, c[0x0][0x44c], R3 ;  /* 0x0001130005037a24 */ /* 0x000fe200078e0203 */
[----:B------:R-:W-:-:S03]  /*cc90*/  IADD3 R5, -R0, RZ, RZ ;  /* 0x000000ff00057210 */ /* 0x000fc60007ffe1ff */
[----:B------:R-:W-:-:S04]  /*cca0*/  IMAD.WIDE.U32 R2, R0, c[0x0][0x430], R2 ;  /* 0x00010c0000027a25 */ /* 0x000fc800078e0002 */
[----:B------:R-:W-:Y:S01]  /*ccb0*/  IMAD R0, R5, c[0x0][0x4e8], R10 ;  /* 0x00013a0005007a24 */ /* 0x000fe200078e020a */
[----:B------:R-:W-:-:S04]  /*ccc0*/  IADD3 R3, R3, R4, RZ ;  /* 0x0000000403037210 */ /* 0x000fc80007ffe0ff */
[----:B------:R-:W-:Y:S01]  /*ccd0*/  SHF.R.S32.HI R4, RZ, 0x1f, R0 ;  /* 0x0000001fff047819 */ /* 0x000fe20000011400 */
        /* <DEDUP_REMOVED lines=8> */
.L_x_1679:
[----:B------:R-:W-:Y:S05]  /*cd60*/  BRA.DIV ~URZ, `(.L_x_1616) ;  /* 0x000048f27f007947 */ /* 0x000fea000b800000 */
[----:B------:R3:W4:Y:S02]  /*cd70*/  SHFL.IDX PT, R0, R12, RZ, 0x1c1f ;  /* 0x001c1fff0c007589 */ /* 0x00072400000e0000 */
.L_x_1680:
        /* <DEDUP_REMOVED lines=19> */
[----:B-----5:R-:W-:-:S13]  /*ceb0*/  ISETP.GE.AND P0, PT, R8, c[0x0][0x3c8], PT ;  /* 0x0000f20008007a0c */ /* 0x020fda0003f06270 */
[----:B------:R-:W-:Y:S02]  /*cec0*/  @!P0 IMAD.MOV.U32 R2, RZ, RZ, R0 ;  /* 0x000000ffff028224 */ /* 0x000fe400078e0000 */
[----:B------:R-:W-:-:S04]  /*ced0*/  @!P0 IMAD.MOV.U32 R3, RZ, RZ, R4 ;  /* 0x000000ffff038224 */ /* 0x000fc800078e0004 */
[----:B------:R-:W-:Y:S01]  /*cee0*/  @!P0 IMAD.WIDE R2, R8, 0x4, R2 ;  /* 0x0000000408028825 */ /* 0x000fe200078e0202 */
[----:B---3--:R-:W-:Y:S01]  /*cef0*/  ISETP.GE.AND P1, PT, R6, c[0x0][0x3c8], PT ;  /* 0x0000f20006007a0c */ /* 0x008fe20003f26270 */
[----:B------:R-:W3:Y:S04]  /*cf00*/  LDL R8, [R1+0xac] ;  /* 0x0000ac0001087983 */ /* 0x000ee80000100800 */
[----:B------:R5:W-:Y:S04]  /*cf10*/  @!P0 ST.E.64 [R2.64], R24 ;  /* 0x0000001802008985 */ /* 0x000be8000c101b06 */
[----:B-----5:R-:W5:Y:S01]  /*cf20*/  LDL R25, [R1+0x124] ;  /* 0x0001240001197983 */ /* 0x020f620000100800 */
[----:B----4-:R-:W-:-:S03]  /*cf30*/  ISETP.GE.AND P2, PT, R11, c[0x0][0x3c8], PT ;  /* 0x0000f2000b007a0c */ /* 0x010fc60003f46270 */
[----:B------:R-:W-:Y:S01]  /*cf40*/  @!P1 LEA R2, P0, R6, R0, 0x2 ;  /* 0x0000000006029211 */ /* 0x000fe200078010ff */
[----:B------:R-:W4:Y:S01]  /*cf50*/  LDL R24, [R1+0x98] ;  /* 0x0000980001187983 */ /* 0x000f220000100800 */
[----:B--2---:R-:W-:Y:S02]  /*cf60*/  ISETP.GE.AND P3, PT, R10, c[0x0][0x3c8], PT ;  /* 0x0000f2000a007a0c */ /* 0x004fe40003f66270 */
[----:B------:R-:W-:-:S05]  /*cf70*/  @!P1 LEA.HI.X R3, R6, R4, R7, 0x2, P0 ;  /* 0x0000000406039211 */ /* 0x000fca00000f1407 */
[----:B------:R2:W-:Y:S01]  /*cf80*/  @!P1 ST.E.64 [R2.64], R26 ;  /* 0x0000001a02009985 */ /* 0x0005e2000c101b06 */
[----:B------:R-:W-:Y:S02]  /*cf90*/  ISETP.GE.AND P1, PT, R9, c[0x0][0x3c8], PT ;  /* 0x0000f20009007a0c */ /* 0x000fe40003f26270 */
[----:B------:R-:W-:-:S03]  /*cfa0*/  ISETP.GE.AND P4, PT, R17, c[0x0][0x3c8], PT ;  /* 0x0000f20011007a0c */ /* 0x000fc60003f86270 */
[----:B------:R-:W-:-:S04]  /*cfb0*/  @!P3 LEA R6, P0, R10, R0, 0x2 ;  /* 0x000000000a06b211 */ /* 0x000fc800078010ff */
[----:B------:R-:W-:Y:S02]  /*cfc0*/  @!P3 LEA.HI.X R7, R10, R4, R110, 0x2, P0 ;  /* 0x000000040a07b211 */ /* 0x000fe400000f146e */
[----:B------:R-:W4:Y:S01]  /*cfd0*/  LDL R10, [R1+0x120] ;  /* 0x00012000010a7983 */ /* 0x000f220000100800 */
[----:B--2---:R-:W-:-:S03]  /*cfe0*/  @!P2 LEA R2, P5, R11, R0, 0x2 ;  /* 0x000000000b02a211 */ /* 0x004fc600078a10ff */
[----:B------:R-:W2:Y:S01]  /*cff0*/  LDL R26, [R1+0xa0] ;  /* 0x0000a000011a7983 */ /* 0x000ea20000100800 */
[----:B------:R-:W-:-:S03]  /*d000*/  @!P2 LEA.HI.X R3, R11, R4, R111, 0x2, P5 ;  /* 0x000000040b03a211 */ /* 0x000fc600028f146f */
[----:B------:R-:W2:Y:S04]  /*d010*/  LDL R27, [R1+0x114] ;  /* 0x00011400011b7983 */ /* 0x000ea80000100800 */
[----:B------:R-:W2:Y:S04]  /*d020*/  LDL R11, [R1+0xa4] ;  /* 0x0000a400010b7983 */ /* 0x000ea80000100800 */
[----:B------:R1:W-:Y:S01]  /*d030*/  @!P2 ST.E.64 [R2.64], R28 ;  /* 0x0000001c0200a985 */ /* 0x0003e2000c101b06 */
[----:B------:R-:W-:-:S03]  /*d040*/  ISETP.GE.AND P2, PT, R15, c[0x0][0x3c8], PT ;  /* 0x0000f2000f007a0c */ /* 0x000fc60003f46270 */
[----:B------:R1:W-:Y:S01]  /*d050*/  @!P3 ST.E.64 [R6.64], R32 ;  /* 0x000000200600b985 */ /* 0x0003e2000c101b06 */
[----:B------:R-:W-:Y:S02]  /*d060*/  ISETP.GE.AND P3, PT, R13, c[0x0][0x3c8], PT ;  /* 0x0000f2000d007a0c */ /* 0x000fe40003f66270 */
[C---:B-1----:R-:W-:Y:S01]  /*d070*/  @!P1 LEA R2, P5, R9.reuse, R0, 0x2 ;  /* 0x0000000009029211 */ /* 0x042fe200078a10ff */
[----:B------:R-:W2:Y:S03]  /*d080*/  LDL R28, [R1+0x70] ;  /* 0x00007000011c7983 */ /* 0x000ea60000100800 */
[----:B------:R-:W-:Y:S01]  /*d090*/  @!P1 LEA.HI.X R3, R9, R4, R31, 0x2, P5 ;  /* 0x0000000409039211 */ /* 0x000fe200028f141f */
[----:B------:R-:W2:Y:S01]  /*d0a0*/  LDL R33, [R1+0x78] ;  /* 0x0000780001217983 */ /* 0x000ea20000100800 */
[----:B------:R-:W-:-:S03]  /*d0b0*/  @!P4 LEA R6, P0, R17, R0, 0x2 ;  /* 0x000000001106c211 */ /* 0x000fc600078010ff */
[----:B------:R-:W2:Y:S01]  /*d0c0*/  LDL R9, [R1+0x9c] ;  /* 0x00009c0001097983 */ /* 0x000ea20000100800 */
[----:B------:R-:W-:-:S03]  /*d0d0*/  @!P4 LEA.HI.X R7, R17, R4, R21, 0x2, P0 ;  /* 0x000000041107c211 */ /* 0x000fc600000f1415 */
[----:B------:R-:W2:Y:S04]  /*d0e0*/  LDL R21, [R1+0x11c] ;  /* 0x00011c0001157983 */ /* 0x000ea80000100800 */
[----:B------:R-:W2:Y:S04]  /*d0f0*/  LDL R17, [R1+0x118] ;  /* 0x0001180001117983 */ /* 0x000ea80000100800 */
[----:B------:R1:W-:Y:S04]  /*d100*/  @!P1 ST.E.64 [R2.64], R34 ;  /* 0x0000002202009985 */ /* 0x0003e8000c101b06 */
[----:B------:R1:W-:Y:S01]  /*d110*/  @!P4 ST.E.64 [R6.64], R132 ;  /* 0x000000840600c985 */ /* 0x0003e2000c101b06 */
[----:B------:R-:W-:-:S03]  /*d120*/  ISETP.GE.AND P1, PT, R19, c[0x0][0x3c8], PT ;  /* 0x0000f20013007a0c */ /* 0x000fc60003f26270 */
[----:B------:R-:W2:Y:S04]  /*d130*/  LDL R31, [R1+0x74] ;  /* 0x00007400011f7983 */ /* 0x000ea80000100800 */
[----:B------:R-:W2:Y:S04]  /*d140*/  LDL R32, [R1+0xe8] ;  /* 0x0000e80001207983 */ /* 0x000ea80000100800 */
[----:B------:R-:W2:Y:S01]  /*d150*/  LDL R29, [R1+0xe4] ;  /* 0x0000e400011d7983 */ /* 0x000ea20000100800 */
[----:B-1----:R-:W-:-:S03]  /*d160*/  @!P2 LEA R2, P5, R15, R0, 0x2 ;  /* 0x000000000f02a211 */ /* 0x002fc600078a10ff */
[----:B------:R-:W2:Y:S01]  /*d170*/  LDL R34, [R1+0xec] ;  /* 0x0000ec0001227983 */ /* 0x000ea20000100800 */
[----:B------:R-:W-:Y:S02]  /*d180*/  @!P3 LEA R6, P0, R13, R0, 0x2 ;  /* 0x000000000d06b211 */ /* 0x000fe400078010ff */
[-C--:B------:R-:W-:Y:S02]  /*d190*/  @!P2 LEA.HI.X R3, R15, R4.reuse, R20, 0x2, P5 ;  /* 0x000000040f03a211 */ /* 0x080fe400028f1414 */
[----:B------:R-:W-:Y:S01]  /*d1a0*/  @!P3 LEA.HI.X R7, R13, R4, R16, 0x2, P0 ;  /* 0x000000040d07b211 */ /* 0x000fe200000f1410 */
[----:B------:R-:W2:Y:S04]  /*d1b0*/  LDL R15, [R1+0x94] ;  /* 0x00009400010f7983 */ /* 0x000ea80000100800 */
[----:B------:R-:W2:Y:S04]  /*d1c0*/  LDL R13, [R1+0x110] ;  /* 0x00011000010d7983 */ /* 0x000ea80000100800 */
[----:B------:R1:W-:Y:S04]  /*d1d0*/  @!P2 ST.E.64 [R2.64], R140 ;  /* 0x0000008c0200a985 */ /* 0x0003e8000c101b06 */
[----:B------:R-:W2:Y:S04]  /*d1e0*/  LDL R20, [R1+0x90] ;  /* 0x0000900001147983 */ /* 0x000ea80000100800 */
[----:B------:R-:W2:Y:S01]  /*d1f0*/  LDL R16, [R1+0x8c] ;  /* 0x00008c0001107983 */ /* 0x000ea20000100800 */
[----:B-1----:R-:W-:-:S04]  /*d200*/  @!P1 LEA R2, P5, R19, R0, 0x2 ;  /* 0x0000000013029211 */ /* 0x002fc800078a10ff */
[----:B-----5:R-:W-:Y:S02]  /*d210*/  @!P1 LEA.HI.X R3, R19, R4, R25, 0x2, P5 ;  /* 0x0000000413039211 */ /* 0x020fe400028f1419 */
[----:B------:R-:W5:Y:S01]  /*d220*/  LDL R19, [R1+0x108] ;  /* 0x0001080001137983 */ /* 0x000f620000100800 */
[----:B---3--:R-:W-:Y:S02]  /*d230*/  ISETP.GE.AND P4, PT, R8, c[0x0][0x3c8], PT ;  /* 0x0000f20008007a0c */ /* 0x008fe40003f86270 */
[----:B------:R-:W-:Y:S01]  /*d240*/  ISETP.GE.AND P2, PT, R18, c[0x0][0x3c8], PT ;  /* 0x0000f20012007a0c */ /* 0x000fe20003f46270 */
[----:B------:R1:W-:Y:S04]  /*d250*/  @!P3 ST.E.64 [R6.64], R136 ;  /* 0x000000880600b985 */ /* 0x0003e8000c101b06 */
[----:B------:R-:W3:Y:S04]  /*d260*/  LDL R25, [R1+0x10c] ;  /* 0x00010c0001197983 */ /* 0x000ee80000100800 */
[----:B------:R2:W-:Y:S02]  /*d270*/  @!P1 ST.E.64 [R2.64], R36 ;  /* 0x0000002402009985 */ /* 0x0005e4000c101b06 */
[----:B-1----:R-:W-:-:S04]  /*d280*/  @!P4 LEA R6, P0, R8, R0, 0x2 ;  /* 0x000000000806c211 */ /* 0x002fc800078010ff */
[----:B----4-:R-:W-:Y:S02]  /*d290*/  @!P4 LEA.HI.X R7, R8, R4, R10, 0x2, P0 ;  /* 0x000000040807c211 */ /* 0x010fe400000f140a */
[----:B------:R-:W4:Y:S01]  /*d2a0*/  LDL R10, [R1+0x88] ;  /* 0x00008800010a7983 */ /* 0x000f220000100800 */
[----:B--2---:R-:W-:-:S03]  /*d2b0*/  ISETP.GE.AND P3, PT, R11, c[0x0][0x3c8], PT ;  /* 0x0000f2000b007a0c */ /* 0x004fc60003f66270 */
[----:B------:R1:W-:Y:S01]  /*d2c0*/  @!P4 ST.E.64 [R6.64], R40 ;  /* 0x000000280600c985 */ /* 0x0003e2000c101b06 */
[-C--:B------:R-:W-:Y:S02]  /*d2d0*/  @!P2 LEA R2, P5, R18, R0.reuse, 0x2 ;  /* 0x000000001202a211 */ /* 0x080fe400078a10ff */
[----:B------:R-:W-:Y:S01]  /*d2e0*/  ISETP.GE.AND P1, PT, R26, c[0x0][0x3c8], PT ;  /* 0x0000f2001a007a0c */ /* 0x000fe20003f26270 */
[----:B------:R-:W2:Y:S06]  /*d2f0*/  LDL R8, [R1+0x84] ;  /* 0x0000840001087983 */ /* 0x000eac0000100800 */
[----:B-1----:R-:W-:-:S02]  /*d300*/  @!P3 LEA R6, P0, R11, R0, 0x2 ;  /* 0x000000000b06b211 */ /* 0x002fc400078010ff */
[----:B------:R-:W-:Y:S02]  /*d310*/  ISETP.GE.AND P4, PT, R9, c[0x0][0x3c8], PT ;  /* 0x0000f20009007a0c */ /* 0x000fe40003f86270 */
[-C--:B------:R-:W-:Y:S02]  /*d320*/  @!P2 LEA.HI.X R3, R18, R4.reuse, R21, 0x2, P5 ;  /* 0x000000041203a211 */ /* 0x080fe400028f1415 */
[----:B------:R-:W2:Y:S01]  /*d330*/  LDL R21, [R1+0x104] ;  /* 0x0001040001157983 */ /* 0x000ea20000100800 */
[----:B------:R-:W-:-:S03]  /*d340*/  @!P3 LEA.HI.X R7, R11, R4, R17, 0x2, P0 ;  /* 0x000000040b07b211 */ /* 0x000fc600000f1411 */
[----:B------:R1:W-:Y:S04]  /*d350*/  @!P2 ST.E.64 [R2.64], R44 ;  /* 0x0000002c0200a985 */ /* 0x0003e8000c101b06 */
[----:B------:R-:W2:Y:S04]  /*d360*/  LDL R18, [R1+0x100] ;  /* 0x0001000001127983 */ /* 0x000ea80000100800 */
[----:B------:R1:W-:Y:S04]  /*d370*/  @!P3 ST.E.64 [R6.64], R48 ;  /* 0x000000300600b985 */ /* 0x0003e8000c101b06 */
[----:B------:R-:W2:Y:S04]  /*d380*/  LDL R11, [R1+0x7c] ;  /* 0x00007c00010b7983 */ /* 0x000ea80000100800 */
[----:B------:R-:W2:Y:S01]  /*d390*/  LDL R17, [R1+0x80] ;  /* 0x0000800001117983 */ /* 0x000ea20000100800 */
[----:B-1----:R-:W-:-:S02]  /*d3a0*/  @!P1 LEA R2, P5, R26, R0, 0x2 ;  /* 0x000000001a029211 */ /* 0x002fc400078a10ff */
[----:B------:R-:W-:Y:S02]  /*d3b0*/  @!P4 LEA R6, P0, R9, R0, 0x2 ;  /* 0x000000000906c211 */ /* 0x000fe400078010ff */
[----:B------:R-:W-:Y:S02]  /*d3c0*/  ISETP.GE.AND P3, PT, R15, c[0x0][0x3c8], PT ;  /* 0x0000f2000f007a0c */ /* 0x000fe40003f66270 */
[-C--:B------:R-:W-:Y:S02]  /*d3d0*/  @!P4 LEA.HI.X R7, R9, R4.reuse, R13, 0x2, P0 ;  /* 0x000000040907c211 */ /* 0x080fe400000f140d */
[----:B------:R-:W2:Y:S01]  /*d3e0*/  LDL R13, [R1+0xfc] ;  /* 0x0000fc00010d7983 */ /* 0x000ea20000100800 */
[----:B------:R-:W-:-:S03]  /*d3f0*/  @!P1 LEA.HI.X R3, R26, R4, R27, 0x2, P5 ;  /* 0x000000041a039211 */ /* 0x000fc600028f141b */
[----:B------:R-:W2:Y:S04]  /*d400*/  LDL R9, [R1+0xf8] ;  /* 0x0000f80001097983 */ /* 0x000ea80000100800 */
[----:B------:R-:W-:Y:S04]  /*d410*/  @!P1 ST.E.64 [R2.64], R52 ;  /* 0x0000003402009985 */ /* 0x000fe8000c101b06 */
[----:B------:R1:W-:Y:S01]  /*d420*/  @!P4 ST.E.64 [R6.64], R56 ;  /* 0x000000380600c985 */ /* 0x0003e2000c101b06 */
[----:B------:R-:W-:-:S03]  /*d430*/  ISETP.GE.AND P2, PT, R24, c[0x0][0x3c8], PT ;  /* 0x0000f20018007a0c */ /* 0x000fc60003f46270 */
[----:B------:R-:W2:Y:S04]  /*d440*/  LDL R26, [R1+0x6c] ;  /* 0x00006c00011a7983 */ /* 0x000ea80000100800 */
[----:B------:R-:W2:Y:S01]  /*d450*/  LDL R27, [R1+0xe0] ;  /* 0x0000e000011b7983 */ /* 0x000ea20000100800 */
[----:B-1----:R-:W-:-:S04]  /*d460*/  @!P3 LEA R6, P0, R15, R0, 0x2 ;  /* 0x000000000f06b211 */ /* 0x002fc800078010ff */
[----:B-----5:R-:W-:Y:S02]  /*d470*/  @!P3 LEA.HI.X R7, R15, R4, R19, 0x2, P0 ;  /* 0x000000040f07b211 */ /* 0x020fe400000f1413 */
[----:B------:R-:W5:Y:S04]  /*d480*/  LDL R15, [R1+0xf0] ;  /* 0x0000f000010f7983 */ /* 0x000f680000100800 */
[----:B------:R-:W5:Y:S01]  /*d490*/  LDL R19, [R1+0xf4] ;  /* 0x0000f40001137983 */ /* 0x000f620000100800 */
        /* <DEDUP_REMOVED lines=10> */
[----:B--2---:R-:W-:Y:S02]  /*d540*/  @!P4 LEA R6, P0, R16, R0, 0x2 ;  /* 0x000000001006c211 */ /* 0x004fe400078010ff */
[----:B------:R-:W-:Y:S02]  /*d550*/  ISETP.GE.AND P3, PT, R8, c[0x0][0x3c8], PT ;  /* 0x0000f20008007a0c */ /* 0x000fe40003f66270 */
[-C--:B------:R-:W-:Y:S02]  /*d560*/  @!P1 LEA.HI.X R3, R20, R4.reuse, R21, 0x2, P5 ;  /* 0x0000000414039211 */ /* 0x080fe400028f1415 */
[----:B------:R-:W2:Y:S04]  /*d570*/  LDL R20, [R1+0x60] ;  /* 0x0000600001147983 */ /* 0x000ea80000100800 */
[----:B------:R1:W-:Y:S01]  /*d580*/  @!P1 ST.E.64 [R2.64], R68 ;  /* 0x0000004402009985 */ /* 0x0003e2000c101b06 */
[----:B------:R-:W-:-:S03]  /*d590*/  @!P4 LEA.HI.X R7, R16, R4, R18, 0x2, P0 ;  /* 0x000000041007c211 */ /* 0x000fc600000f1412 */
[----:B------:R-:W4:Y:S04]  /*d5a0*/  LDL R18, [R1+0x5c] ;  /* 0x00005c0001127983 */ /* 0x000f280000100800 */
[----:B------:R1:W-:Y:S01]  /*d5b0*/  @!P4 ST.E.64 [R6.64], R72 ;  /* 0x000000480600c985 */ /* 0x0003e2000c101b06 */
[----:B------:R-:W-:-:S03]  /*d5c0*/  ISETP.GE.AND P4, PT, R11, c[0x0][0x3c8], PT ;  /* 0x0000f2000b007a0c */ /* 0x000fc60003f86270 */
[----:B------:R-:W4:Y:S01]  /*d5d0*/  LDL R16, [R1+0x58] ;  /* 0x0000580001107983 */ /* 0x000f220000100800 */
[----:B------:R-:W-:-:S03]  /*d5e0*/  ISETP.GE.AND P1, PT, R17, c[0x0][0x3c8], PT ;  /* 0x0000f20011007a0c */ /* 0x000fc60003f26270 */
[----:B------:R-:W4:Y:S01]  /*d5f0*/  LDL R21, [R1+0xd4] ;  /* 0x0000d40001157983 */ /* 0x000f220000100800 */
[----:B-1----:R-:W-:-:S04]  /*d600*/  @!P2 LEA R2, P5, R10, R0, 0x2 ;  /* 0x000000000a02a211 */ /* 0x002fc800078a10ff */
[----:B------:R-:W-:Y:S02]  /*d610*/  @!P2 LEA.HI.X R3, R10, R4, R13, 0x2, P5 ;  /* 0x000000040a03a211 */ /* 0x000fe400028f140d */
[----:B------:R-:W4:Y:S01]  /*d620*/  LDL R10, [R1+0x64] ;  /* 0x00006400010a7983 */ /* 0x000f220000100800 */
[----:B------:R-:W-:-:S03]  /*d630*/  @!P3 LEA R6, P0, R8, R0, 0x2 ;  /* 0x000000000806b211 */ /* 0x000fc600078010ff */
[----:B------:R-:W4:Y:S01]  /*d640*/  LDL R13, [R1+0x54] ;  /* 0x00005400010d7983 */ /* 0x000f220000100800 */
[----:B------:R-:W-:Y:S02]  /*d650*/  @!P3 LEA.HI.X R7, R8, R4, R9, 0x2, P0 ;  /* 0x000000040807b211 */ /* 0x000fe400000f1409 */
[-C--:B------:R-:W-:Y:S01]  /*d660*/  @!P4 LEA R8, P0, R11, R0.reuse, 0x2 ;  /* 0x000000000b08c211 */ /* 0x080fe200078010ff */
[----:B------:R1:W-:Y:S02]  /*d670*/  @!P2 ST.E.64 [R2.64], R76 ;  /* 0x0000004c0200a985 */ /* 0x0003e4000c101b06 */
[----:B-1----:R-:W-:Y:S02]  /*d680*/  @!P1 LEA R2, P5, R17, R0, 0x2 ;  /* 0x0000000011029211 */ /* 0x002fe400078a10ff */
[-C--:B-----5:R-:W-:Y:S02]  /*d690*/  @!P4 LEA.HI.X R9, R11, R4.reuse, R15, 0x2, P0 ;  /* 0x000000040b09c211 */ /* 0x0a0fe400000f140f */
[----:B------:R-:W5:Y:S01]  /*d6a0*/  LDL R11, [R1+0xd8] ;  /* 0x0000d800010b7983 */ /* 0x000f620000100800 */
[----:B------:R-:W-:-:S03]  /*d6b0*/  @!P1 LEA.HI.X R3, R17, R4, R19, 0x2, P5 ;  /* 0x0000000411039211 */ /* 0x000fc600028f1413 */
[----:B------:R-:W5:Y:S04]  /*d6c0*/  LDL R19, [R1+0xd0] ;  /* 0x0000d00001137983 */ /* 0x000f680000100800 */
[----:B------:R-:W5:Y:S04]  /*d6d0*/  LDL R17, [R1+0xcc] ;  /* 0x0000cc0001117983 */ /* 0x000f680000100800 */
[----:B------:R-:W5:Y:S01]  /*d6e0*/  LDL R15, [R1+0xc8] ;  /* 0x0000c800010f7983 */ /* 0x000f620000100800 */
[----:B------:R-:W-:-:S03]  /*d6f0*/  ISETP.GE.AND P2, PT, R33, c[0x0][0x3c8], PT ;  /* 0x0000f20021007a0c */ /* 0x000fc60003f46270 */
[----:B------:R1:W-:Y:S01]  /*d700*/  @!P3 ST.E.64 [R6.64], R80 ;  /* 0x000000500600b985 */ /* 0x0003e2000c101b06 */
[----:B------:R-:W-:-:S03]  /*d710*/  ISETP.GE.AND P3, PT, R31, c[0x0][0x3c8], PT ;  /* 0x0000f2001f007a0c */ /* 0x000fc60003f66270 */
[----:B------:R1:W-:Y:S01]  /*d720*/  @!P1 ST.E.64 [R2.64], R84 ;  /* 0x0000005402009985 */ /* 0x0003e2000c101b06 */
[----:B------:R-:W-:-:S03]  /*d730*/  ISETP.GE.AND P1, PT, R28, c[0x0][0x3c8], PT ;  /* 0x0000f2001c007a0c */ /* 0x000fc60003f26270 */
[----:B------:R1:W-:Y:S01]  /*d740*/  @!P4 ST.E.64 [R8.64], R88 ;  /* 0x000000580800c985 */ /* 0x0003e2000c101b06 */
[----:B------:R-:W-:Y:S02]  /*d750*/  ISETP.GE.AND P4, PT, R26, c[0x0][0x3c8], PT ;  /* 0x0000f2001a007a0c */ /* 0x000fe40003f86270 */
[----:B---3--:R-:W-:Y:S02]  /*d760*/  ISETP.GE.AND P6, PT, R24, c[0x0][0x3c8], PT ;  /* 0x0000f20018007a0c */ /* 0x008fe40003fc6270 */
[-C--:B-1----:R-:W-:Y:S02]  /*d770*/  @!P2 LEA R6, P5, R33, R0.reuse, 0x2 ;  /* 0x000000002106a211 */ /* 0x082fe400078a10ff */
[----:B------:R-:W-:Y:S02]  /*d780*/  @!P3 LEA R2, P0, R31, R0, 0x2 ;  /* 0x000000001f02b211 */ /* 0x000fe400078010ff */
[-C--:B------:R-:W-:Y:S02]  /*d790*/  @!P2 LEA.HI.X R7, R33, R4.reuse, R34, 0x2, P5 ;  /* 0x000000042107a211 */ /* 0x080fe400028f1422 */
[----:B------:R-:W-:-:S02]  /*d7a0*/  @!P3 LEA.HI.X R3, R31, R4, R32, 0x2, P0 ;  /* 0x000000041f03b211 */ /* 0x000fc400000f1420 */
[C---:B------:R-:W-:Y:S01]  /*d7b0*/  @!P1 LEA R8, P0, R28.reuse, R0, 0x2 ;  /* 0x000000001c089211 */ /* 0x040fe200078010ff */
[----:B------:R-:W-:Y:S04]  /*d7c0*/  @!P2 ST.E.64 [R6.64], R92 ;  /* 0x0000005c0600a985 */ /* 0x000fe8000c101b06 */
[----:B------:R1:W-:Y:S01]  /*d7d0*/  @!P3 ST.E.64 [R2.64], R96 ;  /* 0x000000600200b985 */ /* 0x0003e2000c101b06 */
[----:B------:R-:W-:-:S05]  /*d7e0*/  @!P1 LEA.HI.X R9, R28, R4, R29, 0x2, P0 ;  /* 0x000000041c099211 */ /* 0x000fca00000f141d */
[----:B------:R-:W-:Y:S01]  /*d7f0*/  @!P1 ST.E.64 [R8.64], R144 ;  /* 0x0000009008009985 */ /* 0x000fe2000c101b06 */
[-C--:B-1----:R-:W-:Y:S02]  /*d800*/  @!P4 LEA R2, P2, R26, R0.reuse, 0x2 ;  /* 0x000000001a02c211 */ /* 0x082fe400078410ff */
[----:B------:R-:W-:Y:S02]  /*d810*/  @!P6 LEA R6, P0, R24, R0, 0x2 ;  /* 0x000000001806e211 */ /* 0x000fe400078010ff */
[-C--:B------:R-:W-:Y:S02]  /*d820*/  @!P4 LEA.HI.X R3, R26, R4.reuse, R27, 0x2, P2 ;  /* 0x000000041a03c211 */ /* 0x080fe400010f141b */
[----:B--2---:R-:W-:Y:S02]  /*d830*/  ISETP.GE.AND P3, PT, R20, c[0x0][0x3c8], PT ;  /* 0x0000f20014007a0c */ /* 0x004fe40003f66270 */
[----:B------:R-:W-:Y:S02]  /*d840*/  @!P6 LEA.HI.X R7, R24, R4, R25, 0x2, P0 ;  /* 0x000000041807e211 */ /* 0x000fe400000f1419 */
[----:B----4-:R-:W-:Y:S01]  /*d850*/  ISETP.GE.AND P2, PT, R18, c[0x0][0x3c8], PT ;  /* 0x0000f20012007a0c */ /* 0x010fe20003f46270 */
[----:B------:R1:W-:Y:S01]  /*d860*/  @!P4 ST.E.64 [R2.64], R100 ;  /* 0x000000640200c985 */ /* 0x0003e2000c101b06 */
[----:B------:R-:W-:-:S03]  /*d870*/  ISETP.GE.AND P1, PT, R16, c[0x0][0x3c8], PT ;  /* 0x0000f20010007a0c */ /* 0x000fc60003f26270 */
[----:B------:R2:W-:Y:S01]  /*d880*/  @!P6 ST.E.64 [R6.64], R104 ;  /* 0x000000680600e985 */ /* 0x0005e2000c101b06 */
[----:B------:R-:W-:Y:S02]  /*d890*/  ISETP.GE.AND P5, PT, R10, c[0x0][0x3c8], PT ;  /* 0x0000f2000a007a0c */ /* 0x000fe40003fa6270 */
[----:B------:R-:W-:-:S11]  /*d8a0*/  ISETP.GE.AND P0, PT, R13, c[0x0][0x3c8], PT ;  /* 0x0000f2000d007a0c */ /* 0x000fd60003f06270 */
[----:B-1----:R-:W-:-:S04]  /*d8b0*/  @!P5 LEA R2, P4, R10, R0, 0x2 ;  /* 0x000000000a02d211 */ /* 0x002fc800078810ff */
[----:B-----5:R-:W-:Y:S02]  /*d8c0*/  @!P5 LEA.HI.X R3, R10, R4, R11, 0x2, P4 ;  /* 0x000000040a03d211 */ /* 0x020fe400020f140b */
[-C--:B------:R-:W-:Y:S02]  /*d8d0*/  @!P2 LEA R8, P4, R18, R0.reuse, 0x2 ;  /* 0x000000001208a211 */ /* 0x080fe400078810ff */
[-C--:B------:R-:W-:Y:S01]  /*d8e0*/  @!P3 LEA R10, P6, R20, R0.reuse, 0x2 ;  /* 0x00000000140ab211 */ /* 0x080fe200078c10ff */
[----:B------:R1:W-:Y:S01]  /*d8f0*/  @!P5 ST.E.64 [R2.64], R108 ;  /* 0x0000006c0200d985 */ /* 0x0003e2000c101b06 */
[----:B--2---:R-:W-:Y:S02]  /*d900*/  @!P1 LEA R6, P5, R16, R0, 0x2 ;  /* 0x0000000010069211 */ /* 0x004fe400078a10ff */
[-C--:B------:R-:W-:Y:S02]  /*d910*/  @!P2 LEA.HI.X R9, R18, R4.reuse, R19, 0x2, P4 ;  /* 0x000000041209a211 */ /* 0x080fe400020f1413 */
[----:B------:R-:W-:-:S02]  /*d920*/  @!P3 LEA.HI.X R11, R20, R4, R21, 0x2, P6 ;  /* 0x00000004140bb211 */ /* 0x000fc400030f1415 */
[----:B------:R-:W-:-:S03]  /*d930*/  @!P1 LEA.HI.X R7, R16, R4, R17, 0x2, P5 ;  /* 0x0000000410079211 */ /* 0x000fc600028f1411 */
[----:B------:R2:W-:Y:S04]  /*d940*/  @!P3 ST.E.64 [R10.64], R152 ;  /* 0x000000980a00b985 */ /* 0x0005e8000c101b06 */
[----:B------:R2:W-:Y:S04]  /*d950*/  @!P2 ST.E.64 [R8.64], R148 ;  /* 0x000000940800a985 */ /* 0x0005e8000c101b06 */
[----:B------:R2:W-:Y:S01]  /*d960*/  @!P1 ST.E.64 [R6.64], R112 ;  /* 0x0000007006009985 */ /* 0x0005e2000c101b06 */
[----:B-1----:R-:W-:-:S04]  /*d970*/  @!P0 LEA R2, P4, R13, R0, 0x2 ;  /* 0x000000000d028211 */ /* 0x002fc800078810ff */
[----:B------:R-:W-:-:S05]  /*d980*/  @!P0 LEA.HI.X R3, R13, R4, R15, 0x2, P4 ;  /* 0x000000040d038211 */ /* 0x000fca00020f140f */
[----:B------:R2:W-:Y:S04]  /*d990*/  @!P0 ST.E.64 [R2.64], R22 ;  /* 0x0000001602008985 */ /* 0x0005e8000c101b06 */
.L_x_1618:
[----:B------:R-:W-:Y:S05]  /*d9a0*/  BSYNC B0 ;  /* 0x0000000000007941 */ /* 0x000fea0003800000 */
.L_x_1617:
[----:B------:R-:W-:Y:S05]  /*d9b0*/  BRA.DIV ~URZ, `(.L_x_1619) ;  /* 0x00003d127f007947 */ /* 0x000fea000b800000 */
[----:B--2---:R2:W1:Y:S04]  /*d9c0*/  SHFL.IDX PT, R4, R5, 0x1, 0x1c1f ;  /* 0x003c1f0005047f89 */ /* 0x00446800000e0000 */
[----:B----4-:R2:W4:Y:S02]  /*d9d0*/  SHFL.IDX PT, R0, R12, 0x1, 0x1c1f ;  /* 0x003c1f000c007f89 */ /* 0x01052400000e0000 */
.L_x_1681:
        /* <DEDUP_REMOVED lines=212> */
.L_x_1599:
        /* <DEDUP_REMOVED lines=19> */
[----:B------:R3:W4:Y:S04]  /*e850*/  LDG.E R0, [R2.64] ;  /* 0x0000000602007981 */ /* 0x000728000c1e1900 */
[----:B--23--:R-:W4:Y:S02]  /*e860*/  LDG.E R2, [R2.64+0x4] ;  /* 0x0000040602027981 */ /* 0x00cf24000c1e1900 */
[----:B----45:R-:W-:Y:S02]  /*e870*/  IADD3 R20, -R0, R2, RZ ;  /* 0x0000000200147210 */ /* 0x030fe40007ffe1ff */
.L_x_1620:
[----:B--2---:R-:W2:Y:S04]  /*e880*/  LDL.LU R2, [R1+0x8] ;  /* 0x0000080001027983 */ /* 0x004ea80000300800 */
[----:B------:R-:W3:Y:S01]  /*e890*/  LDL.LU R0, [R1+0x50] ;  /* 0x0000500001007983 */ /* 0x000ee20000300800 */
[----:B------:R-:W-:Y:S01]  /*e8a0*/  BSSY B0, `(.L_x_1621) ;  /* 0x0000039000007945 */ /* 0x000fe20003800000 */
[----:B------:R-:W-:-:S02]  /*e8b0*/  SEL R15, R252, RZ, !P3 ;  /* 0x000000fffc0f7207 */ /* 0x000fc40005800000 */
[----:B------:R-:W4:Y:S01]  /*e8c0*/  S2R R3, SR_TID.X ;  /* 0x0000000000037919 */ /* 0x000f220000002100 */
[----:B-----5:R-:W-:Y:S02]  /*e8d0*/  SHF.R.S32.HI R18, RZ, 0x1f, R8 ;  /* 0x0000001fff127819 */ /* 0x020fe40000011408 */
[----:B----4-:R-:W-:Y:S02]  /*e8e0*/  ISETP.GT.AND P0, PT, R3, 0x7f, PT ;  /* 0x0000007f0300780c */ /* 0x010fe40003f04270 */
[----:B--2---:R-:W-:Y:S02]  /*e8f0*/  LOP3.LUT R14, R2, 0xffff, RZ, 0xc0, !PT ;  /* 0x0000ffff020e7812 */ /* 0x004fe400078ec0ff */
[----:B---3--:R-:W-:-:S09]  /*e900*/  SEL R21, R0, RZ, !P3 ;  /* 0x000000ff00157207 */ /* 0x008fd20005800000 */
        /* <DEDUP_REMOVED lines=10> */
[----:B------:R3:W4:Y:S08]  /*e9b0*/  LDC.64 R6, c[0x0][R0+0x170] ;  /* 0x00005c0000067b82 */ /* 0x0007300000000a00 */
[----:B------:R3:W5:Y:S08]  /*e9c0*/  LDC.64 R4, c[0x0][R0+0x168] ;  /* 0x00005a0000047b82 */ /* 0x0007700000000a00 */
[----:B------:R3:W1:Y:S08]  /*e9d0*/  LDC.64 R12, c[0x0][R0+0x178] ;  /* 0x00005e00000c7b82 */ /* 0x0006700000000a00 */
[----:B------:R3:W1:Y:S02]  /*e9e0*/  LDC.64 R10, c[0x0][R0+0x160] ;  /* 0x00005800000a7b82 */ /* 0x0006640000000a00 */
[----:B---3--:R-:W-:-:S02]  /*e9f0*/  IMAD.MOV.U32 R0, RZ, RZ, c[0x0][0x4e8] ;  /* 0x00013a00ff007624 */ /* 0x008fc400078e00ff */
[-C--:B----4-:R-:W-:Y:S02]  /*ea00*/  IMAD R7, R7, R15.reuse, RZ ;  /* 0x0000000f07077224 */ /* 0x090fe400078e02ff */
[----:B------:R-:W-:Y:S01]  /*ea10*/  IMAD.WIDE.U32 R2, R6, R15, RZ ;  /* 0x0000000f06027225 */ /* 0x000fe200078e00ff */
[----:B------:R-:W-:Y:S02]  /*ea20*/  ISETP.NE.AND P0, PT, R0, 0x1, PT ;  /* 0x000000010000780c */ /* 0x000fe40003f05270 */
[----:B------:R-:W-:Y:S01]  /*ea30*/  MOV R0, R9 ;  /* 0x0000000900007202 */ /* 0x000fe20000000f00 */
[----:B------:R-:W-:Y:S02]  /*ea40*/  IMAD R7, R6, R21, R7 ;  /* 0x0000001506077224 */ /* 0x000fe400078e0207 */
[-C--:B-----5:R-:W-:Y:S02]  /*ea50*/  IMAD R16, R5, R14.reuse, RZ ;  /* 0x0000000e05107224 */ /* 0x0a0fe400078e02ff */
        /* <DEDUP_REMOVED lines=8> */
[----:B------:R-:W-:Y:S02]  /*eae0*/  IADD3.X R9, R3, R16, R18, P1, P0 ;  /* 0x0000001003097210 */ /* 0x000fe40000fe0412 */
[----:B------:R-:W-:Y:S02]  /*eaf0*/  SHF.R.S32.HI R3, RZ, 0x1f, R0 ;  /* 0x0000001fff037819 */ /* 0x000fe40000011400 */
[----:B--2---:R-:W-:-:S05]  /*eb00*/  SEL R6, R22, RZ, P2 ;  /* 0x000000ff16067207 */ /* 0x004fca0001000000 */
[-C--:B-1----:R-:W-:Y:S02]  /*eb10*/  IMAD R7, R13, R6.reuse, RZ ;  /* 0x000000060d077224 */ /* 0x082fe400078e02ff */
        /* <DEDUP_REMOVED lines=17> */
.L_x_1622:
[----:B------:R-:W-:Y:S05]  /*ec30*/  BSYNC B0 ;  /* 0x0000000000007941 */ /* 0x000fea0003800000 */
.L_x_1621:
[----:B------:R-:W-:-:S13]  /*ec40*/  ISETP.GT.AND P0, PT, R19, 0x1, PT ;  /* 0x000000011300780c */ /* 0x000fda0003f04270 */
[----:B------:R-:W-:Y:S05]  /*ec50*/  @P0 BRA `(.L_x_1614) ;  /* 0x0000092000000947 */ /* 0x000fea0003800000 */
[----:B-1----:R-:W2:Y:S01]  /*ec60*/  LDL R5, [R1+0x4] ;  /* 0x0000040001057983 */ /* 0x002ea20000100800 */
[----:B------:R-:W-:Y:S01]  /*ec70*/  MOV R2, c[0x0][0x4e8] ;  /* 0x00013a0000027a02 */ /* 0x000fe20000000f00 */
[----:B------:R-:W-:Y:S01]  /*ec80*/  IMAD R0, R18, c[0x0][0x3a0], RZ ;  /* 0x0000e80012007a24 */ /* 0x000fe200078e02ff */
[----:B------:R-:W-:Y:S02]  /*ec90*/  LEA R4, R236, R241, 0x5 ;  /* 0x000000f1ec047211 */ /* 0x000fe400078e28ff */
[----:B------:R-:W-:Y:S01]  /*eca0*/  ISETP.NE.AND P0, PT, R2, 0x1, PT ;  /* 0x000000010200780c */ /* 0x000fe20003f05270 */
[----:B------:R-:W-:-:S04]  /*ecb0*/  IMAD.WIDE.U32 R2, R8, c[0x0][0x3a0], RZ ;  /* 0x0000e80008027a25 */ /* 0x000fc800078e00ff */
[----:B------:R-:W-:-:S05]  /*ecc0*/  IMAD R0, R8, c[0x0][0x3a4], R0 ;  /* 0x0000e90008007a24 */ /* 0x000fca00078e0200 */
[----:B------:R-:W-:-:S05]  /*ecd0*/  IADD3 R3, R3, R0, RZ ;  /* 0x0000000003037210 */ /* 0x000fca0007ffe0ff */
[----:B------:R-:W-:-:S04]  /*ece0*/  IMAD.WIDE.U32 R2, R14, c[0x0][0x3e8], R2 ;  /* 0x0000fa000e027a25 */ /* 0x000fc800078e0002 */
[----:B------:R-:W-:-:S04]  /*ecf0*/  IMAD R3, R14, c[0x0][0x3ec], R3 ;  /* 0x0000fb000e037a24 */ /* 0x000fc800078e0203 */
[----:B------:R-:W-:Y:S01]  /*ed00*/  IMAD.WIDE.U32 R2, R15, c[0x0][0x3f0], R2 ;  /* 0x0000fc000f027a25 */ /* 0x000fe200078e0002 */
[----:B--2---:R-:W-:-:S03]  /*ed10*/  LEA R4, R5, R4, 0x7 ;  /* 0x0000000405047211 */ /* 0x004fc600078e38ff */
        /* <DEDUP_REMOVED lines=22> */
.L_x_1682:
[----:B------:R-:W-:Y:S05]  /*ee80*/  BRA.DIV ~URZ, `(.L_x_1624) ;  /* 0x000029827f007947 */ /* 0x000fea000b800000 */
[----:B------:R3:W4:Y:S02]  /*ee90*/  SHFL.IDX PT, R0, R14, RZ, 0x181f ;  /* 0x00181fff0e007589 */ /* 0x00072400000e0000 */
.L_x_1683:
[----:B------:R-:W5:Y:S01]  /*eea0*/  LDL.LU R2, [R1+0x4] ;  /* 0x0000040001027983 */ /* 0x000f620000300800 */
[----:B------:R-:W-:Y:S01]  /*eeb0*/  IMAD R13, R20, c[0x0][0x4e8], RZ ;  /* 0x00013a00140d7a24 */ /* 0x000fe200078e02ff */
        /* <DEDUP_REMOVED lines=14> */
[----:B--2---:R-:W-:Y:S02]  /*efa0*/  @!P3 LEA.HI.X R11, R232, R4, R2, 0x1, P4 ;  /* 0x00000004e80bb211 */ /* 0x004fe400020f0c02 */
[----:B------:R-:W-:-:S02]  /*efb0*/  SHF.R.S32.HI R15, RZ, 0x1f, R239 ;  /* 0x0000001fff0f7819 */ /* 0x000fc400000114ef */
[----:B------:R-:W-:Y:S01]  /*efc0*/  @!P0 LEA R2, P4, R239, R0, 0x1 ;  /* 0x00000000ef028211 */ /* 0x000fe200078808ff */
[----:B------:R2:W-:Y:S01]  /*efd0*/  @!P3 ST.E.128 [R10.64], RZ ;  /* 0x000000ff0a00b985 */ /* 0x0005e2000c101d06 */
[-C--:B------:R-:W-:Y:S02]  /*efe0*/  @!P2 LEA.HI.X R9, R238, R4.reuse, R17, 0x1, P6 ;  /* 0x00000004ee09a211 */ /* 0x080fe400030f0c11 */
[-C--:B------:R-:W-:Y:S02]  /*eff0*/  @!P1 LEA.HI.X R7, R237, R4.reuse, R16, 0x1, P5 ;  /* 0x00000004ed079211 */ /* 0x080fe400028f0c10 */
[----:B------:R-:W-:Y:S01]  /*f000*/  @!P0 LEA.HI.X R3, R239, R4, R15, 0x1, P4 ;  /* 0x00000004ef038211 */ /* 0x000fe200020f0c0f */
[----:B------:R2:W-:Y:S04]  /*f010*/  @!P2 ST.E.128 [R8.64], RZ ;  /* 0x000000ff0800a985 */ /* 0x0005e8000c101d06 */
[----:B------:R2:W-:Y:S04]  /*f020*/  @!P1 ST.E.128 [R6.64], RZ ;  /* 0x000000ff06009985 */ /* 0x0005e8000c101d06 */
[----:B------:R2:W-:Y:S02]  /*f030*/  @!P0 ST.E.128 [R2.64], RZ ;  /* 0x000000ff02008985 */ /* 0x0005e4000c101d06 */
.L_x_1626:
[----:B------:R-:W-:Y:S05]  /*f040*/  BSYNC B0 ;  /* 0x0000000000007941 */ /* 0x000fea0003800000 */
.L_x_1625:
[----:B------:R-:W-:Y:S05]  /*f050*/  BRA.DIV ~URZ, `(.L_x_1627) ;  /* 0x000028227f007947 */ /* 0x000fea000b800000 */
[----:B--2---:R2:W1:Y:S04]  /*f060*/  SHFL.IDX PT, R4, R5, 0x1, 0x181f ;  /* 0x00381f0005047f89 */ /* 0x00446800000e0000 */
[----:B----4-:R2:W4:Y:S02]  /*f070*/  SHFL.IDX PT, R0, R14, 0x1, 0x181f ;  /* 0x00381f000e007f89 */ /* 0x01052400000e0000 */
.L_x_1684:
        /* <DEDUP_REMOVED lines=14> */
[----:B-1----:R-:W-:Y:S02]  /*f160*/  @!P3 LEA.HI.X R11, R232, R4, R3, 0x1, P4 ;  /* 0x00000004e80bb211 */ /* 0x002fe400020f0c03 */
        /* <DEDUP_REMOVED lines=9> */
.L_x_1629:
[----:B------:R-:W-:Y:S05]  /*f200*/  BSYNC B0 ;  /* 0x0000000000007941 */ /* 0x000fea0003800000 */
.L_x_1628:
[----:B------:R-:W-:Y:S05]  /*f210*/  BRA.DIV ~URZ, `(.L_x_1630) ;  /* 0x000027327f007947 */ /* 0x000fea000b800000 */
[----:B-1----:R1:W2:Y:S02]  /*f220*/  SHFL.IDX PT, R4, R5, 0x2, 0x181f ;  /* 0x00581f0005047f89 */ /* 0x0022a400000e0000 */
.L_x_1685:
[----:B------:R-:W-:Y:S05]  /*f230*/  BRA.DIV ~URZ, `(.L_x_1631) ;  /* 0x000027827f007947 */ /* 0x000fea000b800000 */
[----:B----4-:R4:W1:Y:S02]  /*f240*/  SHFL.IDX PT, R0, R14, 0x2, 0x181f ;  /* 0x00581f000e007f89 */ /* 0x01086400000e0000 */
.L_x_1686:
        /* <DEDUP_REMOVED lines=11> */
[-C--:B-1----:R-:W-:Y:S02]  /*f300*/  @!P3 LEA R10, P4, R232, R0.reuse, 0x1 ;  /* 0x00000000e80ab211 */ /* 0x082fe400078808ff */
        /* <DEDUP_REMOVED lines=12> */
.L_x_1633:
[----:B------:R-:W-:Y:S05]  /*f3d0*/  BSYNC B0 ;  /* 0x0000000000007941 */ /* 0x000fea0003800000 */
.L_x_1632:
[----:B------:R-:W-:Y:S05]  /*f3e0*/  BRA.DIV ~URZ, `(.L_x_1634) ;  /* 0x000026427f007947 */ /* 0x000fea000b800000 */
[----:B--2---:R2:W3:Y:S04]  /*f3f0*/  SHFL.IDX PT, R4, R5, 0x3, 0x181f ;  /* 0x00781f0005047f89 */ /* 0x0044e800000e0000 */
[----:B-1----:R2:W1:Y:S02]  /*f400*/  SHFL.IDX PT, R0, R14, 0x3, 0x181f ;  /* 0x00781f000e007f89 */ /* 0x00246400000e0000 */
.L_x_1687:
[----:B------:R-:W-:-:S04]  /*f410*/  IADD3 R2, R12, 0x60, RZ ;  /* 0x000000600c027810 */ /* 0x000fc80007ffe0ff */
        /* <DEDUP_REMOVED lines=8> */
[----:B--234-:R-:W-:Y:S02]  /*f4a0*/  SHF.R.S32.HI R14, RZ, 0x1f, R237 ;  /* 0x0000001fff0e7819 */ /* 0x01cfe400000114ed */
[-C--:B-1----:R-:W-:Y:S02]  /*f4b0*/  @!P3 LEA R10, P4, R232, R0.reuse, 0x1 ;  /* 0x00000000e80ab211 */ /* 0x082fe400078808ff */
[-C--:B------:R-:W-:Y:S02]  /*f4c0*/  @!P2 LEA R8, P6, R238, R0.reuse, 0x1 ;  /* 0x00000000ee08a211 */ /* 0x080fe400078c08ff */
[----:B------:R-:W-:Y:S02]  /*f4d0*/  @!P1 LEA R6, P5, R237, R0, 0x1 ;  /* 0x00000000ed069211 */ /* 0x000fe400078a08ff */
[----:B------:R-:W-:Y:S02]  /*f4e0*/  @!P3 LEA.HI.X R11, R232, R4, R3, 0x1, P4 ;  /* 0x00000004e80bb211 */ /* 0x000fe400020f0c03 */
        /* <DEDUP_REMOVED lines=9> */
.L_x_1614:
[----:B------:R-:W-:Y:S05]  /*f580*/  BSYNC B1 ;  /* 0x0000000000017941 */ /* 0x000fea0003800000 */
.L_x_1598:
[----:B-1--4-:R-:W4:Y:S02]  /*f590*/  LDL R0, [R1+0x144] ;  /* 0x0001440001007983 */ /* 0x012f240000100800 */
[----:B----4-:R-:W-:-:S13]  /*f5a0*/  ISETP.NE.AND P0, PT, R0, RZ, PT ;  /* 0x000000ff0000720c */ /* 0x010fda0003f05270 */
[----:B------:R-:W-:Y:S01]  /*f5b0*/  @P0 WARPSYNC 0xffffffff ;  /* 0xffffffff00000948 */ /* 0x000fe20003800000 */
[----:B------:R-:W-:Y:S06]  /*f5c0*/  @P0 BAR.SYNC.DEFER_BLOCKING 0x5, 0x100 ;  /* 0x0144000000000b1d */ /* 0x000fec0000010000 */
[----:B--23--:R-:W1:Y:S04]  /*f5d0*/  @P0 LDS.128 R4, [0x20100] ;  /* 0x02010000ff040984 */ /* 0x00ce680000000c00 */
[----:B-1----:R1:W-:Y:S04]  /*f5e0*/  @P0 STL.64 [R1], R4 ;  /* 0x0000000401000387 */ /* 0x0023e80000100a00 */
        /* <DEDUP_REMOVED lines=9> */
.L_x_1688:
[----:B------:R-:W-:Y:S05]  /*f680*/  BRA.DIV ~URZ, `(.L_x_1637) ;  /* 0x000024e27f007947 */ /* 0x000fea000b800000 */
[----:B------:R3:W4:Y:S02]  /*f690*/  SHFL.IDX PT, R8, R30, 0x1, 0x1f ;  /* 0x00201f001e087f89 */ /* 0x00072400000e0000 */
.L_x_1689:
        /* <DEDUP_REMOVED lines=19> */
.L_x_1690:
        /* <DEDUP_REMOVED lines=16> */
.L_x_1691:
[----:B---3--:R-:W-:Y:S01]  /*f8d0*/  IMAD R0, R0, c[0x0][0x538], RZ ;  /* 0x00014e0000007a24 */ /* 0x008fe200078e02ff */
[----:B------:R-:W-:Y:S04]  /*f8e0*/  BSSY B1, `(.L_x_1640) ;  /* 0x0000083000017945 */ /* 0x000fe80003800000 */
[----:B----4-:R-:W-:-:S04]  /*f8f0*/  IADD3 R8, R0, R8, RZ ;  /* 0x0000000800087210 */ /* 0x010fc80007ffe0ff */
[----:B--2---:R-:W-:-:S13]  /*f900*/  ISETP.GT.AND P0, PT, R8, R9, PT ;  /* 0x000000090800720c */ /* 0x004fda0003f04270 */
[----:B------:R-:W-:Y:S05]  /*f910*/  @P0 BRA `(.L_x_1641) ;  /* 0x0000025000000947 */ /* 0x000fea0003800000 */
.L_x_1645:
        /* <DEDUP_REMOVED lines=17> */
.L_x_1692:
        /* <DEDUP_REMOVED lines=16> */
.L_x_1693:
[----:B--2---:R-:W-:-:S05]  /*fb30*/  IMAD R0, R0, c[0x0][0x538], RZ ;  /* 0x00014e0000007a24 */ /* 0x004fca00078e02ff */
[----:B------:R-:W-:-:S04]  /*fb40*/  IADD3 R8, R0, R8, RZ ;  /* 0x0000000800087210 */ /* 0x000fc80007ffe0ff */
[----:B------:R-:W-:-:S13]  /*fb50*/  ISETP.GT.AND P0, PT, R8, R9, PT ;  /* 0x000000090800720c */ /* 0x000fda0003f04270 */
[----:B-1----:R-:W-:Y:S05]  /*fb60*/  @!P0 BRA `(.L_x_1645) ;  /* 0xfffffdb000008947 */ /* 0x002fea000383ffff */
.L_x_1641:
[----:B------:R-:W-:-:S05]  /*fb70*/  IADD3 R8, -R0, R8, RZ ;  /* 0x0000000800087210 */ /* 0x000fca0007ffe1ff */
[----:B------:R-:W-:-:S05]  /*fb80*/  IMAD R0, R4, c[0x0][0x538], R8 ;  /* 0x00014e0004007a24 */ /* 0x000fca00078e0208 */
[----:B------:R-:W-:Y:S01]  /*fb90*/  ISETP.GT.AND P0, PT, R0, R9, PT ;  /* 0x000000090000720c */ /* 0x000fe20003f04270 */
[----:B------:R-:W-:-:S12]  /*fba0*/  BRA.DIV ~URZ, `(.L_x_1646) ;  /* 0x000024227f007947 */ /* 0x000fd8000b800000 */
[----:B------:R-:W-:-:S04]  /*fbb0*/  VOTE.ANY R0, PT, !P0 ;  /* 0x0000000000007806 */ /* 0x000fc800040e0100 */
.L_x_1694:
[----:B------:R2:W3:Y:S01]  /*fbc0*/  POPC R11, R0 ;  /* 0x00000000000b7309 */ /* 0x0004e20000000000 */
[----:B------:R-:W-:Y:S05]  /*fbd0*/  BRA.DIV ~URZ, `(.L_x_1647) ;  /* 0x000024327f007947 */ /* 0x000fea000b800000 */
[----:B---3--:R3:W4:Y:S04]  /*fbe0*/  SHFL.IDX PT, R6, R6, R11, 0x1f ;  /* 0x00001f0b06067589 */ /* 0x00872800000e0000 */
[----:B------:R3:W1:Y:S02]  /*fbf0*/  SHFL.IDX PT, R7, R7, R11, 0x1f ;  /* 0x00001f0b07077589 */ /* 0x00066400000e0000 */
.L_x_1695:
[----:B------:R-:W-:Y:S01]  /*fc00*/  ISETP.NE.AND P0, PT, R0, RZ, PT ;  /* 0x000000ff0000720c */ /* 0x000fe20003f05270 */
[----:B------:R-:W-:-:S12]  /*fc10*/  BSSY B0, `(.L_x_1648) ;  /* 0x0000005000007945 */ /* 0x000fd80003800000 */
[----:B------:R-:W-:Y:S05]  /*fc20*/  @!P0 BRA `(.L_x_1649) ;  /* 0x0000003000008947 */ /* 0x000fea0003800000 */
[----:B--2---:R-:W-:Y:S01]  /*fc30*/  IADD3 R0, R11, -0x1, RZ ;  /* 0xffffffff0b007810 */ /* 0x004fe20007ffe0ff */
[----:B------:R-:W-:Y:S05]  /*fc40*/  BRA.DIV ~URZ, `(.L_x_1650) ;  /* 0x000024927f007947 */ /* 0x000fea000b800000 */
[----:B------:R2:W3:Y:S02]  /*fc50*/  SHFL.IDX PT, R10, R4, R0, 0x1f ;  /* 0x00001f00040a7589 */ /* 0x0004e400000e0000 */
.L_x_1649:
[----:B------:R-:W-:Y:S05]  /*fc60*/  BSYNC B0 ;  /* 0x0000000000007941 */ /* 0x000fea0003800000 */
.L_x_1648:
[----:B---3--:R-:W-:Y:S01]  /*fc70*/  IMAD R5, R10, c[0x0][0x538], R8 ;  /* 0x00014e000a057a24 */ /* 0x008fe200078e0208 */
[----:B-12-4-:R-:W-:Y:S02]  /*fc80*/  IABS R4, R6 ;  /* 0x0000000600047213 */ /* 0x016fe40000000000 */
[----:B------:R-:W-:Y:S01]  /*fc90*/  IABS R0, R7 ;  /* 0x0000000700007213 */ /* 0x000fe20000000000 */
[----:B------:R-:W-:Y:S01]  /*fca0*/  IMAD.IADD R10, R9, 0x1, -R5 ;  /* 0x00000001090a7824 */ /* 0x000fe200078e0a05 */
[----:B------:R1:W-:Y:S01]  /*fcb0*/  STL [R1], R5 ;  /* 0x0000000501007387 */ /* 0x0003e20000100800 */
        /* <DEDUP_REMOVED lines=64> */
.L_x_1642:
[----:B------:R-:W-:Y:S01]  /*100c0*/  MOV R0, c[0x0][0x53c] ;  /* 0x00014f0000007a02 */ /* 0x000fe20000000f00 */
[----:B------:R2:W-:Y:S04]  /*100d0*/  STL [R1], R9 ;  /* 0x0000000901007387 */ /* 0x0005e80000100800 */
[----:B------:R2:W-:Y:S04]  /*100e0*/  STL [R1+0x4], RZ ;  /* 0x000004ff01007387 */ /* 0x0005e80000100800 */
[----:B------:R2:W-:Y:S04]  /*100f0*/  STL [R1+0x8], RZ ;  /* 0x000008ff01007387 */ /* 0x0005e80000100800 */
[----:B------:R2:W-:Y:S02]  /*10100*/  STL [R1+0xc], R0 ;  /* 0x00000c0001007387 */ /* 0x0005e40000100800 */
.L_x_1651:
[----:B------:R-:W-:Y:S05]  /*10110*/  BSYNC B1 ;  /* 0x0000000000017941 */ /* 0x000fea0003800000 */
.L_x_1640:
[----:B-1----:R-:W3:Y:S04]  /*10120*/  LDL R4, [R1] ;  /* 0x0000000001047983 */ /* 0x002ee80000100800 */
        /* <DEDUP_REMOVED lines=8> */
.L_x_1635:
[----:B--2---:R-:W2:Y:S02]  /*101b0*/  LDL R0, [R1+0xc] ;  /* 0x00000c0001007983 */ /* 0x004ea40000100800 */
[----:B--2---:R-:W-:-:S13]  /*101c0*/  ISETP.GE.AND P0, PT, R0, c[0x0][0x53c], PT ;  /* 0x00014f0000007a0c */ /* 0x004fda0003f06270 */
[----:B-1----:R-:W-:Y:S01]  /*101d0*/  @P0 CALL.REL.NOINC `(.L_x_1652) ;  /* 0x0000001000000944 */ /* 0x002fe20003c00000 */
[----:B------:R-:W-:Y:S05]  /*101e0*/  BRA `(.L_x_1653) ;  /* 0xffff19d000007947 */ /* 0x000fea000383ffff */
.L_x_1652:
[----:B------:R-:W-:Y:S05]  /*101f0*/  EXIT ;  /* 0x000000000000794d */ /* 0x000fea0003800000 */
.L_x_1554:
[----:B------:R-:W-:Y:S01]  /*10200*/  IMAD.MOV.U32 R0, RZ, RZ, R5 ;  /* 0x000000ffff007224 */ /* 0x000fe200078e0005 */
[----:B------:R-:W-:Y:S02]  /*10210*/  MOV R3, 0x1 ;  /* 0x0000000100037802 */ /* 0x000fe40000000f00 */
[----:B------:R-:W-:Y:S02]  /*10220*/  MOV R2, 0x10240 ;  /* 0x0001024000027802 */ /* 0x000fe40000000f00 */
[----:B------:R-:W-:Y:S05]  /*10230*/  CALL.REL.NOINC `($__internal_29_$__cuda_sm70_shflsync_up_p) ;  /* 0x00001fe000007944 */ /* 0x000fea0003c00000 */
[----:B------:R-:W-:Y:S01]  /*10240*/  MOV R0, R4 ;  /* 0x0000000400007202 */ /* 0x000fe20000000f00 */
[----:B------:R-:W-:Y:S05]  /*10250*/  BRA `(.L_x_1654) ;  /* 0xffff021000007947 */ /* 0x000fea000383ffff */
.L_x_1555:
[----:B------:R-:W-:Y:S01]  /*10260*/  IMAD.MOV.U32 R0, RZ, RZ, R5 ;  /* 0x000000ffff007224 */ /* 0x000fe200078e0005 */
[----:B------:R-:W-:Y:S02]  /*10270*/  MOV R3, 0x2 ;  /* 0x0000000200037802 */ /* 0x000fe40000000f00 */
[----:B------:R-:W-:Y:S02]  /*10280*/  MOV R2, 0x102a0 ;  /* 0x000102a000027802 */ /* 0x000fe40000000f00 */
[----:B------:R-:W-:Y:S05]  /*10290*/  CALL.REL.NOINC `($__internal_29_$__cuda_sm70_shflsync_up_p) ;  /* 0x00001f8000007944 */ /* 0x000fea0003c00000 */
[----:B------:R-:W-:Y:S01]  /*102a0*/  SEL R4, R4, RZ, P4 ;  /* 0x000000ff04047207 */ /* 0x000fe20002000000 */
[----:B------:R-:W-:Y:S01]  /*102b0*/  IMAD.MOV.U32 R3, RZ, RZ, 0x4 ;  /* 0x00000004ff037424 */ /* 0x000fe200078e00ff */
[----:B------:R-:W-:-:S03]  /*102c0*/  MOV R2, 0x102f0 ;  /* 0x000102f000027802 */ /* 0x000fc60000000f00 */
[----:B------:R-:W-:Y:S02]  /*102d0*/  IMAD.IADD R0, R5, 0x1, R4 ;  /* 0x0000000105007824 */ /* 0x000fe400078e0204 */
        /* <DEDUP_REMOVED lines=13> */
[----:B------:R-:W-:Y:S02]  /*103b0*/  MOV R3, 0x1f ;  /* 0x0000001f00037802 */ /* 0x000fe40000000f00 */
[----:B------:R-:W-:Y:S01]  /*103c0*/  MOV R2, 0x10400 ;  /* 0x0001040000027802 */ /* 0x000fe20000000f00 */
[----:B------:R-:W-:-:S04]  /*103d0*/  IMAD.IADD R4, R0, 0x1, R4 ;  /* 0x0000000100047824 */ /* 0x000fc800078e0204 */
[----:B------:R-:W-:Y:S02]  /*103e0*/  IMAD.MOV.U32 R230, RZ, RZ, R4 ;  /* 0x000000ffffe67224 */ /* 0x000fe400078e0004 */
[----:B------:R-:W-:Y:S05]  /*103f0*/  CALL.REL.NOINC `($__internal_28_$__cuda_sm70_shflsync_idx_p) ;  /* 0x00001db000007944 */ /* 0x000fea0003c00000 */
[----:B-----5:R-:W-:Y:S01]  /*10400*/  MOV R0, R31 ;  /* 0x0000001f00007202 */ /* 0x020fe20000000f00 */
[----:B-1----:R-:W-:Y:S05]  /*10410*/  BRA `(.L_x_1655) ;  /* 0xffff015000007947 */ /* 0x002fea000383ffff */
.L_x_1557:
[----:B------:R-:W-:Y:S02]  /*10420*/  SEL R0, RZ, 0x1, P0 ;  /* 0x00000001ff007807 */ /* 0x000fe40000000000 */
[----:B------:R-:W-:Y:S02]  /*10430*/  MOV R2, 0x10450 ;  /* 0x0001045000027802 */ /* 0x000fe40000000f00 */
[----:B------:R-:W-:Y:S05]  /*10440*/  CALL.REL.NOINC `($__internal_30_$__cuda_sm70_votesync_ballot) ;  /* 0x00001e3000007944 */ /* 0x000fea0003c00000 */
[----:B------:R-:W-:Y:S05]  /*10450*/  BRA `(.L_x_1656) ;  /* 0xffff01a000007947 */ /* 0x000fea000383ffff */
.L_x_1558:
[----:B------:R-:W-:Y:S01]  /*10460*/  IMAD.MOV.U32 R230, RZ, RZ, R8 ;  /* 0x000000ffffe67224 */ /* 0x000fe200078e0008 */
[----:B--2---:R-:W-:Y:S01]  /*10470*/  MOV R31, R13 ;  /* 0x0000000d001f7202 */ /* 0x004fe20000000f00 */
[----:B------:R-:W-:Y:S01]  /*10480*/  IMAD.MOV.U32 R3, RZ, RZ, 0x1f ;  /* 0x0000001fff037424 */ /* 0x000fe200078e00ff */
[----:B------:R-:W-:Y:S02]  /*10490*/  MOV R2, 0x104b0 ;  /* 0x000104b000027802 */ /* 0x000fe40000000f00 */
[----:B-1----:R-:W-:Y:S05]  /*104a0*/  CALL.REL.NOINC `($__internal_28_$__cuda_sm70_shflsync_idx_p) ;  /* 0x00001d0000007944 */ /* 0x002fea0003c00000 */
[----:B------:R-:W-:Y:S01]  /*104b0*/  IMAD.MOV.U32 R11, RZ, RZ, R31 ;  /* 0x000000ffff0b7224 */ /* 0x000fe200078e001f */
[----:B------:R-:W-:Y:S01]  /*104c0*/  MOV R230, R7 ;  /* 0x0000000700e67202 */ /* 0x000fe20000000f00 */
[----:B------:R-:W-:Y:S01]  /*104d0*/  IMAD.MOV.U32 R6, RZ, RZ, RZ ;  /* 0x000000ffff067224 */ /* 0x000fe200078e00ff */
[----:B------:R-:W-:Y:S01]  /*104e0*/  MOV R31, R13 ;  /* 0x0000000d001f7202 */ /* 0x000fe20000000f00 */
[----:B------:R-:W-:Y:S01]  /*104f0*/  IMAD.MOV.U32 R3, RZ, RZ, 0x1f ;  /* 0x0000001fff037424 */ /* 0x000fe200078e00ff */
[----:B------:R-:W-:-:S02]  /*10500*/  MOV R2, 0x10520 ;  /* 0x0001052000027802 */ /* 0x000fc40000000f00 */
[----:B-1---5:R-:W-:Y:S05]  /*10510*/  CALL.REL.NOINC `($__internal_28_$__cuda_sm70_shflsync_idx_p) ;  /* 0x00001c9000007944 */ /* 0x022fea0003c00000 */
[----:B------:R-:W-:Y:S01]  /*10520*/  MOV R10, R31 ;  /* 0x0000001f000a7202 */ /* 0x000fe20000000f00 */
[----:B-1---5:R-:W-:Y:S05]  /*10530*/  BRA `(.L_x_1657) ;  /* 0xffff011000007947 */ /* 0x022fea000383ffff */
.L_x_1561:
[----:B------:R-:W-:Y:S01]  /*10540*/  IMAD.MOV.U32 R230, RZ, RZ, R4 ;  /* 0x000000ffffe67224 */ /* 0x000fe200078e0004 */
[----:B------:R-:W-:-:S02]  /*10550*/  MOV R3, 0x1f ;  /* 0x0000001f00037802 */ /* 0x000fc40000000f00 */
[----:B------:R-:W-:Y:S02]  /*10560*/  MOV R2, 0x10580 ;  /* 0x0001058000027802 */ /* 0x000fe40000000f00 */
[----:B-1234-:R-:W-:Y:S05]  /*10570*/  CALL.REL.NOINC `($__internal_28_$__cuda_sm70_shflsync_idx_p) ;  /* 0x00001c3000007944 */ /* 0x01efea0003c00000 */
[----:B------:R-:W-:Y:S01]  /*10580*/  MOV R6, R31 ;  /* 0x0000001f00067202 */ /* 0x000fe20000000f00 */
[----:B-1---5:R-:W-:Y:S05]  /*10590*/  BRA `(.L_x_1560) ;  /* 0xffff011000007947 */ /* 0x022fea000383ffff */
.L_x_1569:
[----:B------:R-:W-:Y:S01]  /*105a0*/  IMAD.MOV.U32 R230, RZ, RZ, R5 ;  /* 0x000000ffffe67224 */ /* 0x000fe200078e0005 */
[----:B------:R-:W-:Y:S01]  /*105b0*/  MOV R31, RZ ;  /* 0x000000ff001f7202 */ /* 0x000fe20000000f00 */
[----:B------:R-:W-:Y:S01]  /*105c0*/  IMAD.MOV.U32 R3, RZ, RZ, 0x181f ;  /* 0x0000181fff037424 */ /* 0x000fe200078e00ff */
[----:B------:R-:W-:Y:S02]  /*105d0*/  MOV R2, 0x105f0 ;  /* 0x000105f000027802 */ /* 0x000fe40000000f00 */
[----:B-----5:R-:W-:Y:S05]  /*105e0*/  CALL.REL.NOINC `($__internal_28_$__cuda_sm70_shflsync_idx_p) ;  /* 0x00001bc000007944 */ /* 0x020fea0003c00000 */
[----:B------:R-:W-:Y:S01]  /*105f0*/  MOV R4, R31 ;  /* 0x0000001f00047202 */ /* 0x000fe20000000f00 */
[----:B-1---5:R-:W-:Y:S05]  /*10600*/  BRA `(.L_x_1658) ;  /* 0xffff236000007947 */ /* 0x022fea000383ffff */
.L_x_1570:
[----:B------:R-:W-:Y:S01]  /*10610*/  IMAD.MOV.U32 R230, RZ, RZ, R14 ;  /* 0x000000ffffe67224 */ /* 0x000fe200078e000e */
[----:B------:R-:W-:Y:S01]  /*10620*/  MOV R31, RZ ;  /* 0x000000ff001f7202 */ /* 0x000fe20000000f00 */
[----:B------:R-:W-:Y:S01]  /*10630*/  IMAD.MOV.U32 R3, RZ, RZ, 0x181f ;  /* 0x0000181fff037424 */ /* 0x000fe200078e00ff */
[----:B------:R-:W-:Y:S02]  /*10640*/  MOV R2, 0x10660 ;  /* 0x0001066000027802 */ /* 0x000fe40000000f00 */
[----:B-12--5:R-:W-:Y:S05]  /*10650*/  CALL.REL.NOINC `($__internal_28_$__cuda_sm70_shflsync_idx_p) ;  /* 0x00001b5000007944 */ /* 0x026fea0003c00000 */
[----:B-----5:R-:W-:Y:S01]  /*10660*/  MOV R0, R31 ;  /* 0x0000001f00007202 */ /* 0x020fe20000000f00 */
[----:B-1----:R-:W-:Y:S05]  /*10670*/  BRA `(.L_x_1659) ;  /* 0xffff231000007947 */ /* 0x002fea000383ffff */
.L_x_1573:
[----:B------:R-:W-:Y:S01]  /*10680*/  IMAD.MOV.U32 R230, RZ, RZ, R5 ;  /* 0x000000ffffe67224 */ /* 0x000fe200078e0005 */
[----:B------:R-:W-:Y:S01]  /*10690*/  MOV R31, 0x1 ;  /* 0x00000001001f7802 */ /* 0x000fe20000000f00 */
[----:B--2---:R-:W-:Y:S01]  /*106a0*/  IMAD.MOV.U32 R3, RZ, RZ, 0x181f ;  /* 0x0000181fff037424 */ /* 0x004fe200078e00ff */
[----:B------:R-:W-:-:S02]  /*106b0*/  MOV R2, 0x106d0 ;  /* 0x000106d000027802 */ /* 0x000fc40000000f00 */
[----:B-1--45:R-:W-:Y:S05]  /*106c0*/  CALL.REL.NOINC `($__internal_28_$__cuda_sm70_shflsync_idx_p) ;  /* 0x00001ae000007944 */ /* 0x032fea0003c00000 */
[----:B------:R-:W-:Y:S01]  /*106d0*/  IMAD.MOV.U32 R4, RZ, RZ, R31 ;  /* 0x000000ffff047224 */ /* 0x000fe200078e001f */
[----:B------:R-:W-:Y:S01]  /*106e0*/  MOV R31, 0x1 ;  /* 0x00000001001f7802 */ /* 0x000fe20000000f00 */
[----:B------:R-:W-:Y:S01]  /*106f0*/  IMAD.MOV.U32 R230, RZ, RZ, R14 ;  /* 0x000000ffffe67224 */ /* 0x000fe200078e000e */
[----:B------:R-:W-:-:S02]  /*10700*/  MOV R3, 0x181f ;  /* 0x0000181f00037802 */ /* 0x000fc40000000f00 */
[----:B------:R-:W-:Y:S02]  /*10710*/  MOV R2, 0x10730 ;  /* 0x0001073000027802 */ /* 0x000fe40000000f00 */
[----:B-1---5:R-:W-:Y:S05]  /*10720*/  CALL.REL.NOINC `($__internal_28_$__cuda_sm70_shflsync_idx_p) ;  /* 0x00001a8000007944 */ /* 0x022fea0003c00000 */
[----:B-----5:R-:W-:Y:S01]  /*10730*/  MOV R0, R31 ;  /* 0x0000001f00007202 */ /* 0x020fe20000000f00 */
[----:B-1----:R-:W-:Y:S05]  /*10740*/  BRA `(.L_x_1660) ;  /* 0xffff242000007947 */ /* 0x002fea000383ffff */
.L_x_1576:
[----:B------:R-:W-:Y:S01]  /*10750*/  IMAD.MOV.U32 R230, RZ, RZ, R5 ;  /* 0x000000ffffe67224 */ /* 0x000fe200078e0005 */
[----:B------:R-:W-:Y:S01]  /*10760*/  MOV R31, 0x2 ;  /* 0x00000002001f7802 */ /* 0x000fe20000000f00 */
[----:B---3--:R-:W-:Y:S01]  /*10770*/  IMAD.MOV.U32 R3, RZ, RZ, 0x181f ;  /* 0x0000181fff037424 */ /* 0x008fe200078e00ff */
[----:B------:R-:W-:Y:S02]  /*10780*/  MOV R2, 0x107a0 ;  /* 0x000107a000027802 */ /* 0x000fe40000000f00 */
[----:B-12-45:R-:W-:Y:S05]  /*10790*/  CALL.REL.NOINC `($__internal_28_$__cuda_sm70_shflsync_idx_p) ;  /* 0x00001a1000007944 */ /* 0x036fea0003c00000 */
[----:B------:R-:W-:Y:S01]  /*107a0*/  MOV R4, R31 ;  /* 0x0000001f00047202 */ /* 0x000fe20000000f00 */
[----:B-1---5:R-:W-:Y:S05]  /*107b0*/  BRA `(.L_x_1661) ;  /* 0xffff256000007947 */ /* 0x022fea000383ffff */
.L_x_1577:
[----:B------:R-:W-:Y:S01]  /*107c0*/  IMAD.MOV.U32 R230, RZ, RZ, R14 ;  /* 0x000000ffffe67224 */ /* 0x000fe200078e000e */
[----:B------:R-:W-:Y:S01]  /*107d0*/  MOV R31, 0x2 ;  /* 0x00000002001f7802 */ /* 0x000fe20000000f00 */
[----:B------:R-:W-:Y:S01]  /*107e0*/  IMAD.MOV.U32 R3, RZ, RZ, 0x181f ;  /* 0x0000181fff037424 */ /* 0x000fe200078e00ff */
[----:B------:R-:W-:Y:S02]  /*107f0*/  MOV R2, 0x10810 ;  /* 0x0001081000027802 */ /* 0x000fe40000000f00 */
[----:B-12345:R-:W-:Y:S05]  /*10800*/  CALL.REL.NOINC `($__internal_28_$__cuda_sm70_shflsync_idx_p) ;  /* 0x000019a000007944 */ /* 0x03efea0003c00000 */
[----:B-----5:R-:W-:Y:S01]  /*10810*/  MOV R0, R31 ;  /* 0x0000001f00007202 */ /* 0x020fe20000000f00 */
[----:B-1----:R-:W-:Y:S05]  /*10820*/  BRA `(.L_x_1662) ;  /* 0xffff251000007947 */ /* 0x002fea000383ffff */
.L_x_1580:
[----:B------:R-:W-:Y:S01]  /*10830*/  IMAD.MOV.U32 R230, RZ, RZ, R5 ;  /* 0x000000ffffe67224 */ /* 0x000fe200078e0005 */
[----:B------:R-:W-:Y:S01]  /*10840*/  MOV R31, 0x3 ;  /* 0x00000003001f7802 */ /* 0x000fe20000000f00 */
[----:B-1----:R-:W-:Y:S01]  /*10850*/  IMAD.MOV.U32 R3, RZ, RZ, 0x181f ;  /* 0x0000181fff037424 */ /* 0x002fe200078e00ff */
[----:B------:R-:W-:-:S02]  /*10860*/  MOV R2, 0x10880 ;  /* 0x0001088000027802 */ /* 0x000fc40000000f00 */
[----:B--2345:R-:W-:Y:S05]  /*10870*/  CALL.REL.NOINC `($__internal_28_$__cuda_sm70_shflsync_idx_p) ;  /* 0x0000193000007944 */ /* 0x03cfea0003c00000 */
        /* <DEDUP_REMOVED lines=8> */
.L_x_1583:
[----:B------:R-:W-:Y:S01]  /*10900*/  IMAD.MOV.U32 R230, RZ, RZ, R5 ;  /* 0x000000ffffe67224 */ /* 0x000fe200078e0005 */
[----:B------:R-:W-:Y:S01]  /*10910*/  MOV R31, RZ ;  /* 0x000000ff001f7202 */ /* 0x000fe20000000f00 */
[----:B------:R-:W-:Y:S01]  /*10920*/  IMAD.MOV.U32 R3, RZ, RZ, 0x181f ;  /* 0x0000181fff037424 */ /* 0x000fe200078e00ff */
[----:B------:R-:W-:Y:S02]  /*10930*/  MOV R2, 0x10950 ;  /* 0x0001095000027802 */ /* 0x000fe40000000f00 */
[----:B------:R-:W-:Y:S05]  /*10940*/  CALL.REL.NOINC `($__internal_28_$__cuda_sm70_shflsync_idx_p) ;  /* 0x0000186000007944 */ /* 0x000fea0003c00000 */
[----:B------:R-:W-:Y:S01]  /*10950*/  MOV R4, R31 ;  /* 0x0000001f00047202 */ /* 0x000fe20000000f00 */
[----:B-1---5:R-:W-:Y:S05]  /*10960*/  BRA `(.L_x_1664) ;  /* 0xffff44b000007947 */ /* 0x022fea000383ffff */
.L_x_1584:
[----:B------:R-:W-:Y:S01]  /*10970*/  IMAD.MOV.U32 R230, RZ, RZ, R15 ;  /* 0x000000ffffe67224 */ /* 0x000fe200078e000f */
[----:B------:R-:W-:Y:S01]  /*10980*/  MOV R31, RZ ;  /* 0x000000ff001f7202 */ /* 0x000fe20000000f00 */
[----:B------:R-:W-:Y:S01]  /*10990*/  IMAD.MOV.U32 R3, RZ, RZ, 0x181f ;  /* 0x0000181fff037424 */ /* 0x000fe200078e00ff */
[----:B------:R-:W-:Y:S02]  /*109a0*/  MOV R2, 0x109c0 ;  /* 0x000109c000027802 */ /* 0x000fe40000000f00 */
[----:B-12---:R-:W-:Y:S05]  /*109b0*/  CALL.REL.NOINC `($__internal_28_$__cuda_sm70_shflsync_idx_p) ;  /* 0x000017f000007944 */ /* 0x006fea0003c00000 */
[C---:B------:R-:W-:Y:S01]  /*109c0*/  IADD3 R8, P2, R31.reuse, R108, RZ ;  /* 0x0000006c1f087210 */ /* 0x040fe20007f5e0ff */
[----:B------:R-:W-:Y:S01]  /*109d0*/  IMAD.MOV.U32 R230, RZ, RZ, R5 ;  /* 0x000000ffffe67224 */ /* 0x000fe200078e0005 */
[----:B------:R-:W-:-:S02]  /*109e0*/  IADD3 R10, P0, R31, R107, RZ ;  /* 0x0000006b1f0a7210 */ /* 0x000fc40007f1e0ff */
[----:B------:R-:W-:Y:S01]  /*109f0*/  ISETP.GE.AND P3, PT, R232, c[0x0][0x1d4], PT ;  /* 0x00007500e8007a0c */ /* 0x000fe20003f66270 */
[----:B------:R-:W-:Y:S01]  /*10a00*/  IMAD.X R9, R4, 0x1, R102, P2 ;  /* 0x0000000104097824 */ /* 0x000fe200010e0666 */
[----:B------:R-:W-:Y:S01]  /*10a10*/  ISETP.GE.AND P4, PT, R238, c[0x0][0x1d4], PT ;  /* 0x00007500ee007a0c */ /* 0x000fe20003f86270 */
[C---:B------:R-:W-:Y:S01]  /*10a20*/  IMAD.X R11, R4.reuse, 0x1, R100, P0 ;  /* 0x00000001040b7824 */ /* 0x040fe200000e0664 */
[----:B------:R-:W-:Y:S02]  /*10a30*/  ISETP.GE.AND P2, PT, R239, c[0x0][0x1d4], PT ;  /* 0x00007500ef007a0c */ /* 0x000fe40003f46270 */
[C---:B------:R-:W-:Y:S02]  /*10a40*/  IADD3 R6, P1, R31.reuse, R110, RZ ;  /* 0x0000006e1f067210 */ /* 0x040fe40007f3e0ff */
[----:B------:R-:W-:Y:S01]  /*10a50*/  IADD3 R2, P0, R31, R109, RZ ;  /* 0x0000006d1f027210 */ /* 0x000fe20007f1e0ff */
[----:B------:R-:W-:Y:S01]  /*10a60*/  IMAD.MOV.U32 R31, RZ, RZ, 0x1 ;  /* 0x00000001ff1f7424 */ /* 0x000fe200078e00ff */
[----:B------:R-:W-:Y:S01]  /*10a70*/  SEL R13, RZ, 0x10, P4 ;  /* 0x00000010ff0d7807 */ /* 0x000fe20002000000 */
[C---:B------:R-:W-:Y:S01]  /*10a80*/  IMAD.X R7, R4.reuse, 0x1, R103, P1 ;  /* 0x0000000104077824 */ /* 0x040fe200008e0667 */
[----:B------:R-:W-:Y:S01]  /*10a90*/  SEL R12, RZ, 0x10, P5 ;  /* 0x00000010ff0c7807 */ /* 0x000fe20002800000 */
[----:B------:R-:W-:Y:S01]  /*10aa0*/  IMAD.X R3, R4, 0x1, R101, P0 ;  /* 0x0000000104037824 */ /* 0x000fe200000e0665 */
[----:B------:R-:W-:Y:S01]  /*10ab0*/  @!PT LDS RZ, [RZ] ;  /* 0x00000000fffff984 */ /* 0x000fe20000000800 */
[----:B------:R-:W-:Y:S01]  /*10ac0*/  @!PT LDS RZ, [RZ] ;  /* 0x00000000fffff984 */ /* 0x000fe20000000800 */
[----:B------:R-:W-:Y:S01]  /*10ad0*/  @!PT LDS RZ, [RZ] ;  /* 0x00000000fffff984 */ /* 0x000fe20000000800 */
[----:B------:R2:W-:Y:S04]  /*10ae0*/  LDGSTS.E.BYPASS.LTC128B.128 [R229+0x8100], [R10.64], !P3 ;  /* 0x081000000ae57fae */ /* 0x0005e8000d901d46 */
[----:B------:R2:W-:Y:S04]  /*10af0*/  LDGSTS.E.BYPASS.LTC128B.128 [R229+0xa100], [R8.64], !P4 ;  /* 0x0a10000008e57fae */ /* 0x0005e8000e101d46 */
[----:B------:R3:W-:Y:S04]  /*10b00*/  LDGSTS.E.BYPASS.LTC128B.128 [R229+0xc100], [R6.64], !P5 ;  /* 0x0c10000006e57fae */ /* 0x0007e8000e901d46 */
[----:B------:R4:W-:Y:S01]  /*10b10*/  LDGSTS.E.BYPASS.LTC128B.128 [R229+0xe100], [R2.64], !P2 ;  /* 0x0e10000002e57fae */ /* 0x0009e2000d101d46 */
[----:B---3--:R-:W-:Y:S01]  /*10b20*/  SEL R7, RZ, 0x10, P3 ;  /* 0x00000010ff077807 */ /* 0x008fe20001800000 */
[----:B----4-:R-:W-:Y:S01]  /*10b30*/  IMAD.MOV.U32 R3, RZ, RZ, 0x181f ;  /* 0x0000181fff037424 */ /* 0x010fe200078e00ff */
        /* <DEDUP_REMOVED lines=10> */
.L_x_1585:
[----:B------:R-:W-:Y:S02]  /*10be0*/  MOV R0, 0x2 ;  /* 0x0000000200007802 */ /* 0x000fe40000000f00 */
[----:B------:R-:W-:Y:S02]  /*10bf0*/  MOV R2, 0x10c10 ;  /* 0x00010c1000027802 */ /* 0x000fe40000000f00 */
[----:B------:R-:W-:Y:S05]  /*10c00*/  CALL.REL.NOINC `($__internal_27_$__cuda_sm70_shflsync_bfly_p) ;  /* 0x0000154000007944 */ /* 0x000fea0003c00000 */
[----:B------:R-:W-:Y:S01]  /*10c10*/  FMNMX.FTZ R4, R4, R0, !PT ;  /* 0x0000000004047209 */ /* 0x000fe20007810000 */
[----:B------:R-:W-:Y:S01]  /*10c20*/  IMAD.MOV.U32 R0, RZ, RZ, 0x1 ;  /* 0x00000001ff007424 */ /* 0x000fe200078e00ff */
[----:B------:R-:W-:Y:S02]  /*10c30*/  MOV R2, 0x10c50 ;  /* 0x00010c5000027802 */ /* 0x000fe40000000f00 */
[----:B------:R-:W-:Y:S05]  /*10c40*/  CALL.REL.NOINC `($__internal_27_$__cuda_sm70_shflsync_bfly_p) ;  /* 0x0000150000007944 */ /* 0x000fea0003c00000 */
[----:B------:R-:W-:Y:S01]  /*10c50*/  FMNMX.FTZ R132, R4, R0, !PT ;  /* 0x0000000004847209 */ /* 0x000fe20007810000 */
[----:B------:R-:W-:Y:S01]  /*10c60*/  IMAD.MOV.U32 R4, RZ, RZ, R5 ;  /* 0x000000ffff047224 */ /* 0x000fe200078e0005 */
[----:B------:R-:W-:Y:S01]  /*10c70*/  MOV R2, 0x10ca0 ;  /* 0x00010ca000027802 */ /* 0x000fe20000000f00 */
[----:B------:R-:W-:Y:S02]  /*10c80*/  IMAD.MOV.U32 R0, RZ, RZ, 0x2 ;  /* 0x00000002ff007424 */ /* 0x000fe400078e00ff */
[----:B------:R-:W-:Y:S05]  /*10c90*/  CALL.REL.NOINC `($__internal_27_$__cuda_sm70_shflsync_bfly_p) ;  /* 0x000014b000007944 */ /* 0x000fea0003c00000 */
[----:B------:R-:W-:Y:S01]  /*10ca0*/  FMNMX.FTZ R5, R5, R0, !PT ;  /* 0x0000000005057209 */ /* 0x000fe20007810000 */
[----:B------:R-:W-:Y:S01]  /*10cb0*/  IMAD.MOV.U32 R0, RZ, RZ, 0x1 ;  /* 0x00000001ff007424 */ /* 0x000fe200078e00ff */
[----:B------:R-:W-:-:S03]  /*10cc0*/  MOV R2, 0x10cf0 ;  /* 0x00010cf000027802 */ /* 0x000fc60000000f00 */
[----:B------:R-:W-:Y:S02]  /*10cd0*/  IMAD.MOV.U32 R4, RZ, RZ, R5 ;  /* 0x000000ffff047224 */ /* 0x000fe400078e0005 */
[----:B------:R-:W-:Y:S05]  /*10ce0*/  CALL.REL.NOINC `($__internal_27_$__cuda_sm70_shflsync_bfly_p) ;  /* 0x0000146000007944 */ /* 0x000fea0003c00000 */
[----:B------:R-:W-:Y:S01]  /*10cf0*/  MOV R3, R0 ;  /* 0x0000000000037202 */ /* 0x000fe20000000f00 */
[----:B------:R-:W-:Y:S05]  /*10d00*/  BRA `(.L_x_1666) ;  /* 0xffff49d000007947 */ /* 0x000fea000383ffff */
.L_x_1587:
[----:B--234-:R-:W-:Y:S01]  /*10d10*/  MOV R31, RZ ;  /* 0x000000ff001f7202 */ /* 0x01cfe20000000f00 */
[----:B------:R-:W-:Y:S01]  /*10d20*/  IMAD.MOV.U32 R230, RZ, RZ, R4 ;  /* 0x000000ffffe67224 */ /* 0x000fe200078e0004 */
[----:B------:R-:W-:Y:S01]  /*10d30*/  MOV R2, 0x10d60 ;  /* 0x00010d6000027802 */ /* 0x000fe20000000f00 */
[----:B------:R-:W-:Y:S02]  /*10d40*/  IMAD.MOV.U32 R3, RZ, RZ, 0x181f ;  /* 0x0000181fff037424 */ /* 0x000fe400078e00ff */
[----:B-1----:R-:W-:Y:S05]  /*10d50*/  CALL.REL.NOINC `($__internal_28_$__cuda_sm70_shflsync_idx_p) ;  /* 0x0000145000007944 */ /* 0x002fea0003c00000 */
[----:B------:R-:W-:Y:S01]  /*10d60*/  MOV R2, R31 ;  /* 0x0000001f00027202 */ /* 0x000fe20000000f00 */
[----:B-1---5:R-:W-:-:S05]  /*10d70*/  BRA `(.L_x_1667) ;  /* 0xffff623000007947 */ /* 0x022fca000383ffff */
.L_x_1590:
[----:B------:R-:W-:Y:S01]  /*10d80*/  MOV R31, RZ ;  /* 0x000000ff001f7202 */ /* 0x000fe20000000f00 */
[----:B------:R-:W-:Y:S01]  /*10d90*/  IMAD.MOV.U32 R230, RZ, RZ, R5 ;  /* 0x000000ffffe67224 */ /* 0x000fe200078e0005 */
[----:B------:R-:W-:Y:S01]  /*10da0*/  MOV R2, 0x10dd0 ;  /* 0x00010dd000027802 */ /* 0x000fe20000000f00 */
[----:B------:R-:W-:Y:S02]  /*10db0*/  IMAD.MOV.U32 R3, RZ, RZ, 0x181f ;  /* 0x0000181fff037424 */ /* 0x000fe400078e00ff */
[----:B------:R-:W-:Y:S05]  /*10dc0*/  CALL.REL.NOINC `($__internal_28_$__cuda_sm70_shflsync_idx_p) ;  /* 0x000013e000007944 */ /* 0x000fea0003c00000 */
[----:B------:R-:W-:Y:S01]  /*10dd0*/  MOV R4, R31 ;  /* 0x0000001f00047202 */ /* 0x000fe20000000f00 */
[----:B-1---5:R-:W-:-:S05]  /*10de0*/  BRA `(.L_x_1668) ;  /* 0xffff77f000007947 */ /* 0x022fca000383ffff */
.L_x_1591:
[----:B------:R-:W-:Y:S01]  /*10df0*/  MOV R31, RZ ;  /* 0x000000ff001f7202 */ /* 0x000fe20000000f00 */
[----:B------:R-:W-:Y:S01]  /*10e00*/  IMAD.MOV.U32 R230, RZ, RZ, R8 ;  /* 0x000000ffffe67224 */ /* 0x000fe200078e0008 */
[----:B------:R-:W-:Y:S01]  /*10e10*/  MOV R2, 0x10e40 ;  /* 0x00010e4000027802 */ /* 0x000fe20000000f00 */
[----:B------:R-:W-:Y:S02]  /*10e20*/  IMAD.MOV.U32 R3, RZ, RZ, 0x181f ;  /* 0x0000181fff037424 */ /* 0x000fe400078e00ff */
[----:B-12---:R-:W-:Y:S05]  /*10e30*/  CALL.REL.NOINC `($__internal_28_$__cuda_sm70_shflsync_idx_p) ;  /* 0x0000137000007944 */ /* 0x006fea0003c00000 */
[C---:B------:R-:W-:Y:S01]  /*10e40*/  IADD3 R2, -R227.reuse, 0x10, RZ ;  /* 0x00000010e3027810 */ /* 0x040fe20007ffe1ff */
[----:B------:R-:W-:Y:S03]  /*10e50*/  IMAD.MOV.U32 R230, RZ, RZ, R5 ;  /* 0x000000ffffe67224 */ /* 0x000fe600078e0005 */
[----:B------:R-:W-:Y:S04]  /*10e60*/  LOP3.LUT R2, R2, 0xf, RZ, 0xc0, !PT ;  /* 0x0000000f02027812 */ /* 0x000fe800078ec0ff */
[----:B------:R-:W-:Y:S04]  /*10e70*/  IADD3 R2, P1, P0, R2, R31, R25 ;  /* 0x0000001f02027210 */ /* 0x000fe8000783e019 */
[----:B------:R-:W-:Y:S02]  /*10e80*/  IADD3.X R3, RZ, R4, R9, P1, P0 ;  /* 0x00000004ff037210 */ /* 0x000fe40000fe0409 */
[----:B------:R-:W-:Y:S11]  /*10e90*/  ISETP.NE.U32.AND P0, PT, R227, RZ, PT ;  /* 0x000000ffe300720c */ /* 0x000ff60003f05070 */
[----:B------:R-:W-:Y:S02]  /*10ea0*/  @!UPT UIADD3 URZ, URZ, URZ, URZ ;  /* 0x0000003f3f3ff290 */ /* 0x000fe4000fffe03f */
[----:B------:R-:W-:Y:S01]  /*10eb0*/  @!PT LDS RZ, [RZ] ;  /* 0x00000000fffff984 */ /* 0x000fe20000000800 */
[----:B------:R-:W-:Y:S01]  /*10ec0*/  @!PT LDS RZ, [RZ] ;  /* 0x00000000fffff984 */ /* 0x000fe20000000800 */
[----:B------:R-:W-:Y:S01]  /*10ed0*/  @!PT LDS RZ, [RZ] ;  /* 0x00000000fffff984 */ /* 0x000fe20000000800 */
[----:B------:R2:W-:Y:S02]  /*10ee0*/  LDGSTS.E.BYPASS.LTC128B.128.ZFILL [R229+0x8100], [R2.64], P0 ;  /* 0x0810000002e57fae */ /* 0x0005e40008141d46 */
[C---:B--2---:R-:W-:Y:S05]  /*10ef0*/  IADD3 R2, P0, R31.reuse, R26, RZ ;  /* 0x0000001a1f027210 */ /* 0x044fea0007f1e0ff */
[C---:B------:R-:W-:Y:S01]  /*10f00*/  IMAD.X R3, R4.reuse, 0x1, R10, P0 ;  /* 0x0000000104037824 */ /* 0x040fe200000e060a */
[C---:B------:R-:W-:Y:S04]  /*10f10*/  IADD3 R6, P0, R31.reuse, R27, RZ ;  /* 0x0000001b1f067210 */ /* 0x040fe80007f1e0ff */
[----:B------:R2:W-:Y:S01]  /*10f20*/  LDGSTS.E.BYPASS.LTC128B.128 [R229+0xa100], [R2.64], !P3 ;  /* 0x0a10000002e57fae */ /* 0x0005e2000d901d46 */
[C---:B------:R-:W-:Y:S05]  /*10f30*/  IMAD.X R7, R4.reuse, 0x1, R11, P0 ;  /* 0x0000000104077824 */ /* 0x040fea00000e060b */
[----:B------:R3:W-:Y:S01]  /*10f40*/  LDGSTS.E.BYPASS.LTC128B.128 [R229+0xc100], [R6.64], !P4 ;  /* 0x0c10000006e57fae */ /* 0x0007e2000e101d46 */
[----:B--2---:R-:W-:Y:S01]  /*10f50*/  IADD3 R2, P0, R31, R28, RZ ;  /* 0x0000001c1f027210 */ /* 0x004fe20007f1e0ff */
[----:B------:R-:W-:Y:S04]  /*10f60*/  IMAD.MOV.U32 R31, RZ, RZ, 0x1 ;  /* 0x00000001ff1f7424 */ /* 0x000fe800078e00ff */
[----:B------:R-:W-:Y:S05]  /*10f70*/  IMAD.X R3, R4, 0x1, R12, P0 ;  /* 0x0000000104037824 */ /* 0x000fea00000e060c */
[----:B------:R2:W-:Y:S02]  /*10f80*/  LDGSTS.E.BYPASS.LTC128B.128 [R229+0xe100], [R2.64], !P5 ;  /* 0x0e10000002e57fae */ /* 0x0005e4000e901d46 */
[----:B--2---:R-:W-:Y:S01]  /*10f90*/  MOV R2, 0x10fc0 ;  /* 0x00010fc000027802 */ /* 0x004fe20000000f00 */
[----:B------:R-:W-:Y:S02]  /*10fa0*/  IMAD.MOV.U32 R3, RZ, RZ, 0x181f ;  /* 0x0000181fff037424 */ /* 0x000fe400078e00ff */
[----:B-1-3-5:R-:W-:Y:S05]  /*10fb0*/  CALL.REL.NOINC `($__internal_28_$__cuda_sm70_shflsync_idx_p) ;  /* 0x000011f000007944 */ /* 0x02afea0003c00000 */
[----:B------:R-:W-:Y:S01]  /*10fc0*/  MOV R3, 0x181f ;  /* 0x0000181f00037802 */ /* 0x000fe20000000f00 */
[----:B------:R-:W-:Y:S01]  /*10fd0*/  IMAD.MOV.U32 R4, RZ, RZ, R31 ;  /* 0x000000ffff047224 */ /* 0x000fe200078e001f */
[----:B------:R-:W-:Y:S01]  /*10fe0*/  MOV R31, 0x1 ;  /* 0x00000001001f7802 */ /* 0x000fe20000000f00 */
[----:B------:R-:W-:Y:S01]  /*10ff0*/  IMAD.MOV.U32 R230, RZ, RZ, R8 ;  /* 0x000000ffffe67224 */ /* 0x000fe200078e0008 */
[----:B------:R-:W-:Y:S02]  /*11000*/  MOV R2, 0x11020 ;  /* 0x0001102000027802 */ /* 0x000fe40000000f00 */
[----:B-1---5:R-:W-:Y:S05]  /*11010*/  CALL.REL.NOINC `($__internal_28_$__cuda_sm70_shflsync_idx_p) ;  /* 0x0000119000007944 */ /* 0x022fea0003c00000 */
[----:B-----5:R-:W-:Y:S01]  /*11020*/  MOV R0, R31 ;  /* 0x0000001f00007202 */ /* 0x020fe20000000f00 */
[----:B-1----:R-:W-:-:S05]  /*11030*/  BRA `(.L_x_1669) ;  /* 0xffff770000007947 */ /* 0x002fca000383ffff */
.L_x_1592:
        /* <DEDUP_REMOVED lines=14> */
[----:B------:R-:W-:Y:S02]  /*11120*/  MOV R2, 0x11140 ;  /* 0x0001114000027802 */ /* 0x000fe40000000f00 */
[----:B------:R-:W-:Y:S05]  /*11130*/  CALL.REL.NOINC `($__internal_27_$__cuda_sm70_shflsync_bfly_p) ;  /* 0x0000101000007944 */ /* 0x000fea0003c00000 */
[----:B------:R-:W-:-:S05]  /*11140*/  BRA `(.L_x_1670) ;  /* 0xffff79b000007947 */ /* 0x000fca000383ffff */
.L_x_1594:
[----:B------:R-:W-:Y:S01]  /*11150*/  IMAD.MOV.U32 R4, RZ, RZ, R235 ;  /* 0x000000ffff047224 */ /* 0x000fe200078e00eb */
[----:B------:R-:W-:-:S02]  /*11160*/  MOV R0, 0x2 ;  /* 0x0000000200007802 */ /* 0x000fc40000000f00 */
[----:B------:R-:W-:Y:S02]  /*11170*/  MOV R2, 0x11190 ;  /* 0x0001119000027802 */ /* 0x000fe40000000f00 */
[----:B------:R-:W-:Y:S05]  /*11180*/  CALL.REL.NOINC `($__internal_27_$__cuda_sm70_shflsync_bfly_p) ;  /* 0x00000fc000007944 */ /* 0x000fea0003c00000 */
[----:B------:R-:W-:Y:S05]  /*11190*/  BRA `(.L_x_1671) ;  /* 0xffff95a000007947 */ /* 0x000fea000383ffff */
.L_x_1595:
[----:B------:R-:W-:Y:S01]  /*111a0*/  IMAD.MOV.U32 R4, RZ, RZ, R5 ;  /* 0x000000ffff047224 */ /* 0x000fe200078e0005 */
[----:B------:R-:W-:Y:S02]  /*111b0*/  MOV R0, 0x1 ;  /* 0x0000000100007802 */ /* 0x000fe40000000f00 */
[----:B------:R-:W-:Y:S02]  /*111c0*/  MOV R2, 0x111e0 ;  /* 0x000111e000027802 */ /* 0x000fe40000000f00 */
[----:B-1----:R-:W-:Y:S05]  /*111d0*/  CALL.REL.NOINC `($__internal_27_$__cuda_sm70_shflsync_bfly_p) ;  /* 0x00000f7000007944 */ /* 0x002fea0003c00000 */
[----:B------:R-:W-:Y:S01]  /*111e0*/  FADD.FTZ R5, R5, R0 ;  /* 0x0000000005057221 */ /* 0x000fe20000010000 */
[----:B------:R-:W-:Y:S02]  /*111f0*/  MOV R4, R234 ;  /* 0x000000ea00047202 */ /* 0x000fe40000000f00 */
[----:B------:R-:W-:Y:S02]  /*11200*/  MOV R0, 0x2 ;  /* 0x0000000200007802 */ /* 0x000fe40000000f00 */
[----:B------:R-:W-:Y:S02]  /*11210*/  MOV R2, 0x11230 ;  /* 0x0001123000027802 */ /* 0x000fe40000000f00 */
[----:B------:R-:W-:Y:S05]  /*11220*/  CALL.REL.NOINC `($__internal_27_$__cuda_sm70_shflsync_bfly_p) ;  /* 0x00000f2000007944 */ /* 0x000fea0003c00000 */
[----:B------:R-:W-:Y:S01]  /*11230*/  FADD.FTZ R4, R234, R0 ;  /* 0x00000000ea047221 */ /* 0x000fe20000010000 */
[----:B------:R-:W-:Y:S02]  /*11240*/  MOV R0, 0x1 ;  /* 0x0000000100007802 */ /* 0x000fe40000000f00 */
[----:B------:R-:W-:-:S02]  /*11250*/  MOV R2, 0x11270 ;  /* 0x0001127000027802 */ /* 0x000fc40000000f00 */
[----:B------:R-:W-:Y:S05]  /*11260*/  CALL.REL.NOINC `($__internal_27_$__cuda_sm70_shflsync_bfly_p) ;  /* 0x00000ee000007944 */ /* 0x000fea0003c00000 */
[----:B------:R-:W-:Y:S01]  /*11270*/  MOV R3, R0 ;  /* 0x0000000000037202 */ /* 0x000fe20000000f00 */
[----:B------:R-:W-:Y:S05]  /*11280*/  BRA `(.L_x_1672) ;  /* 0xffff952000007947 */ /* 0x000fea000383ffff */
.L_x_1602:
[----:B--234-:R-:W-:Y:S01]  /*11290*/  IMAD.MOV.U32 R230, RZ, RZ, R5 ;  /* 0x000000ffffe67224 */ /* 0x01cfe200078e0005 */
[----:B------:R-:W-:Y:S01]  /*112a0*/  MOV R31, RZ ;  /* 0x000000ff001f7202 */ /* 0x000fe20000000f00 */
[----:B------:R-:W-:Y:S01]  /*112b0*/  IMAD.MOV.U32 R3, RZ, RZ, 0x181f ;  /* 0x0000181fff037424 */ /* 0x000fe200078e00ff */
[----:B------:R-:W-:-:S02]  /*112c0*/  MOV R2, 0x112e0 ;  /* 0x000112e000027802 */ /* 0x000fc40000000f00 */
[----:B-1----:R-:W-:Y:S05]  /*112d0*/  CALL.REL.NOINC `($__internal_28_$__cuda_sm70_shflsync_idx_p) ;  /* 0x00000ed000007944 */ /* 0x002fea0003c00000 */
[----:B------:R-:W-:Y:S01]  /*112e0*/  MOV R4, R31 ;  /* 0x0000001f00047202 */ /* 0x000fe20000000f00 */
[----:B-1---5:R-:W-:Y:S05]  /*112f0*/  BRA `(.L_x_1673) ;  /* 0xffffb14000007947 */ /* 0x022fea000383ffff */
.L_x_1603:
[----:B------:R-:W-:Y:S01]  /*11300*/  IMAD.MOV.U32 R230, RZ, RZ, R14 ;  /* 0x000000ffffe67224 */ /* 0x000fe200078e000e */
[----:B------:R-:W-:Y:S01]  /*11310*/  MOV R31, RZ ;  /* 0x000000ff001f7202 */ /* 0x000fe20000000f00 */
[----:B------:R-:W-:Y:S01]  /*11320*/  IMAD.MOV.U32 R3, RZ, RZ, 0x181f ;  /* 0x0000181fff037424 */ /* 0x000fe200078e00ff */
[----:B------:R-:W-:-:S02]  /*11330*/  MOV R2, 0x11350 ;  /* 0x0001135000027802 */ /* 0x000fc40000000f00 */
[----:B-123--:R-:W-:Y:S05]  /*11340*/  CALL.REL.NOINC `($__internal_28_$__cuda_sm70_shflsync_idx_p) ;  /* 0x00000e6000007944 */ /* 0x00efea0003c00000 */
[----:B-----5:R-:W-:Y:S01]  /*11350*/  MOV R0, R31 ;  /* 0x0000001f00007202 */ /* 0x020fe20000000f00 */
[----:B-1----:R-:W-:Y:S05]  /*11360*/  BRA `(.L_x_1674) ;  /* 0xffffb0f000007947 */ /* 0x002fea000383ffff */
.L_x_1606:
[----:B------:R-:W-:Y:S01]  /*11370*/  IMAD.MOV.U32 R230, RZ, RZ, R5 ;  /* 0x000000ffffe67224 */ /* 0x000fe200078e0005 */
[----:B------:R-:W-:Y:S01]  /*11380*/  MOV R31, 0x1 ;  /* 0x00000001001f7802 */ /* 0x000fe20000000f00 */
[----:B--2---:R-:W-:Y:S01]  /*11390*/  IMAD.MOV.U32 R3, RZ, RZ, 0x181f ;  /* 0x0000181fff037424 */ /* 0x004fe200078e00ff */
[----:B------:R-:W-:-:S02]  /*113a0*/  MOV R2, 0x113c0 ;  /* 0x000113c000027802 */ /* 0x000fc40000000f00 */
[----:B-1-34-:R-:W-:Y:S05]  /*113b0*/  CALL.REL.NOINC `($__internal_28_$__cuda_sm70_shflsync_idx_p) ;  /* 0x00000df000007944 */ /* 0x01afea0003c00000 */
        /* <DEDUP_REMOVED lines=8> */
.L_x_1609:
[----:B------:R-:W-:Y:S01]  /*11440*/  IMAD.MOV.U32 R230, RZ, RZ, R5 ;  /* 0x000000ffffe67224 */ /* 0x000fe200078e0005 */
[----:B------:R-:W-:Y:S01]  /*11450*/  MOV R31, 0x2 ;  /* 0x00000002001f7802 */ /* 0x000fe20000000f00 */
[----:B-1----:R-:W-:Y:S01]  /*11460*/  IMAD.MOV.U32 R3, RZ, RZ, 0x181f ;  /* 0x0000181fff037424 */ /* 0x002fe200078e00ff */
[----:B------:R-:W-:Y:S02]  /*11470*/  MOV R2, 0x11490 ;  /* 0x0001149000027802 */ /* 0x000fe40000000f00 */
[----:B--234-:R-:W-:Y:S05]  /*11480*/  CALL.REL.NOINC `($__internal_28_$__cuda_sm70_shflsync_idx_p) ;  /* 0x00000d2000007944 */ /* 0x01cfea0003c00000 */
[----:B------:R-:W-:Y:S01]  /*11490*/  MOV R4, R31 ;  /* 0x0000001f00047202 */ /* 0x000fe20000000f00 */
[----:B-1---5:R-:W-:Y:S05]  /*114a0*/  BRA `(.L_x_1676) ;  /* 0xffffb33000007947 */ /* 0x022fea000383ffff */
.L_x_1610:
[----:B------:R-:W-:Y:S01]  /*114b0*/  IMAD.MOV.U32 R230, RZ, RZ, R14 ;  /* 0x000000ffffe67224 */ /* 0x000fe200078e000e */
[----:B------:R-:W-:Y:S01]  /*114c0*/  MOV R31, 0x2 ;  /* 0x00000002001f7802 */ /* 0x000fe20000000f00 */
[----:B-1----:R-:W-:Y:S01]  /*114d0*/  IMAD.MOV.U32 R3, RZ, RZ, 0x181f ;  /* 0x0000181fff037424 */ /* 0x002fe200078e00ff */
[----:B------:R-:W-:Y:S02]  /*114e0*/  MOV R2, 0x11500 ;  /* 0x0001150000027802 */ /* 0x000fe40000000f00 */
[----:B--234-:R-:W-:Y:S05]  /*114f0*/  CALL.REL.NOINC `($__internal_28_$__cuda_sm70_shflsync_idx_p) ;  /* 0x00000cb000007944 */ /* 0x01cfea0003c00000 */
[----:B-----5:R-:W-:Y:S01]  /*11500*/  MOV R0, R31 ;  /* 0x0000001f00007202 */ /* 0x020fe20000000f00 */
[----:B-1----:R-:W-:Y:S05]  /*11510*/  BRA `(.L_x_1677) ;  /* 0xffffb2e000007947 */ /* 0x002fea000383ffff */
.L_x_1613:
[----:B------:R-:W-:Y:S01]  /*11520*/  IMAD.MOV.U32 R230, RZ, RZ, R5 ;  /* 0x000000ffffe67224 */ /* 0x000fe200078e0005 */
[----:B------:R-:W-:Y:S01]  /*11530*/  MOV R31, 0x3 ;  /* 0x00000003001f7802 */ /* 0x000fe20000000f00 */
[----:B-1----:R-:W-:Y:S01]  /*11540*/  IMAD.MOV.U32 R3, RZ, RZ, 0x181f ;  /* 0x0000181fff037424 */ /* 0x002fe200078e00ff */
[----:B------:R-:W-:-:S02]  /*11550*/  MOV R2, 0x11570 ;  /* 0x0001157000027802 */ /* 0x000fc40000000f00 */
[----:B--234-:R-:W-:Y:S05]  /*11560*/  CALL.REL.NOINC `($__internal_28_$__cuda_sm70_shflsync_idx_p) ;  /* 0x00000c4000007944 */ /* 0x01cfea0003c00000 */
        /* <DEDUP_REMOVED lines=8> */
.L_x_1615:
[----:B------:R-:W-:Y:S01]  /*115f0*/  IMAD.MOV.U32 R230, RZ, RZ, R5 ;  /* 0x000000ffffe67224 */ /* 0x000fe200078e0005 */
[----:B------:R-:W-:Y:S01]  /*11600*/  MOV R31, RZ ;  /* 0x000000ff001f7202 */ /* 0x000fe20000000f00 */
[----:B------:R-:W-:Y:S01]  /*11610*/  IMAD.MOV.U32 R3, RZ, RZ, 0x1c1f ;  /* 0x00001c1fff037424 */ /* 0x000fe200078e00ff */
[----:B------:R-:W-:Y:S02]  /*11620*/  MOV R2, 0x11640 ;  /* 0x0001164000027802 */ /* 0x000fe40000000f00 */
[----:B------:R-:W-:Y:S05]  /*11630*/  CALL.REL.NOINC `($__internal_28_$__cuda_sm70_shflsync_idx_p) ;  /* 0x00000b7000007944 */ /* 0x000fea0003c00000 */
[----:B------:R-:W-:Y:S01]  /*11640*/  MOV R4, R31 ;  /* 0x0000001f00047202 */ /* 0x000fe20000000f00 */
[----:B-1---5:R-:W-:Y:S05]  /*11650*/  BRA `(.L_x_1679) ;  /* 0xffffb70000007947 */ /* 0x022fea000383ffff */
.L_x_1616:
[----:B------:R-:W-:Y:S01]  /*11660*/  IMAD.MOV.U32 R230, RZ, RZ, R12 ;  /* 0x000000ffffe67224 */ /* 0x000fe200078e000c */
[----:B------:R-:W-:Y:S01]  /*11670*/  MOV R31, RZ ;  /* 0x000000ff001f7202 */ /* 0x000fe20000000f00 */
[----:B------:R-:W-:Y:S01]  /*11680*/  IMAD.MOV.U32 R3, RZ, RZ, 0x1c1f ;  /* 0x00001c1fff037424 */ /* 0x000fe200078e00ff */
[----:B------:R-:W-:Y:S02]  /*11690*/  MOV R2, 0x116b0 ;  /* 0x000116b000027802 */ /* 0x000fe40000000f00 */
[----:B-12---:R-:W-:Y:S05]  /*116a0*/  CALL.REL.NOINC `($__internal_28_$__cuda_sm70_shflsync_idx_p) ;  /* 0x00000b0000007944 */ /* 0x006fea0003c00000 */
[----:B-----5:R-:W-:Y:S01]  /*116b0*/  MOV R0, R31 ;  /* 0x0000001f00007202 */ /* 0x020fe20000000f00 */
[----:B-1----:R-:W-:Y:S05]  /*116c0*/  BRA `(.L_x_1680) ;  /* 0xffffb6b000007947 */ /* 0x002fea000383ffff */
.L_x_1619:
        /* <DEDUP_REMOVED lines=13> */
.L_x_1623:
[----:B------:R-:W-:Y:S01]  /*117a0*/  IMAD.MOV.U32 R230, RZ, RZ, R5 ;  /* 0x000000ffffe67224 */ /* 0x000fe200078e0005 */
[----:B------:R-:W-:Y:S01]  /*117b0*/  MOV R31, RZ ;  /* 0x000000ff001f7202 */ /* 0x000fe20000000f00 */
[----:B------:R-:W-:Y:S01]  /*117c0*/  IMAD.MOV.U32 R3, RZ, RZ, 0x181f ;  /* 0x0000181fff037424 */ /* 0x000fe200078e00ff */
[----:B------:R-:W-:Y:S02]  /*117d0*/  MOV R2, 0x117f0 ;  /* 0x000117f000027802 */ /* 0x000fe40000000f00 */
[----:B------:R-:W-:Y:S05]  /*117e0*/  CALL.REL.NOINC `($__internal_28_$__cuda_sm70_shflsync_idx_p) ;  /* 0x000009c000007944 */ /* 0x000fea0003c00000 */
[----:B------:R-:W-:Y:S01]  /*117f0*/  MOV R4, R31 ;  /* 0x0000001f00047202 */ /* 0x000fe20000000f00 */
[----:B-1---5:R-:W-:Y:S05]  /*11800*/  BRA `(.L_x_1682) ;  /* 0xffffd67000007947 */ /* 0x022fea000383ffff */
.L_x_1624:
[----:B------:R-:W-:Y:S01]  /*11810*/  IMAD.MOV.U32 R230, RZ, RZ, R14 ;  /* 0x000000ffffe67224 */ /* 0x000fe200078e000e */
[----:B------:R-:W-:Y:S01]  /*11820*/  MOV R31, RZ ;  /* 0x000000ff001f7202 */ /* 0x000fe20000000f00 */
[----:B------:R-:W-:Y:S01]  /*11830*/  IMAD.MOV.U32 R3, RZ, RZ, 0x181f ;  /* 0x0000181fff037424 */ /* 0x000fe200078e00ff */
[----:B------:R-:W-:Y:S02]  /*11840*/  MOV R2, 0x11860 ;  /* 0x0001186000027802 */ /* 0x000fe40000000f00 */
[----:B-12---:R-:W-:Y:S05]  /*11850*/  CALL.REL.NOINC `($__internal_28_$__cuda_sm70_shflsync_idx_p) ;  /* 0x0000095000007944 */ /* 0x006fea0003c00000 */
[----:B-----5:R-:W-:Y:S01]  /*11860*/  MOV R0, R31 ;  /* 0x0000001f00007202 */ /* 0x020fe20000000f00 */
[----:B-1----:R-:W-:Y:S05]  /*11870*/  BRA `(.L_x_1683) ;  /* 0xffffd62000007947 */ /* 0x002fea000383ffff */
.L_x_1627:
        /* <DEDUP_REMOVED lines=13> */
.L_x_1630:
[----:B------:R-:W-:Y:S01]  /*11950*/  IMAD.MOV.U32 R230, RZ, RZ, R5 ;  /* 0x000000ffffe67224 */ /* 0x000fe200078e0005 */
[----:B------:R-:W-:Y:S01]  /*11960*/  MOV R31, 0x2 ;  /* 0x00000002001f7802 */ /* 0x000fe20000000f00 */
[----:B-1----:R-:W-:Y:S01]  /*11970*/  IMAD.MOV.U32 R3, RZ, RZ, 0x181f ;  /* 0x0000181fff037424 */ /* 0x002fe200078e00ff */
[----:B------:R-:W-:Y:S02]  /*11980*/  MOV R2, 0x119a0 ;  /* 0x000119a000027802 */ /* 0x000fe40000000f00 */
[----:B--234-:R-:W-:Y:S05]  /*11990*/  CALL.REL.NOINC `($__internal_28_$__cuda_sm70_shflsync_idx_p) ;  /* 0x0000081000007944 */ /* 0x01cfea0003c00000 */
[----:B------:R-:W-:Y:S01]  /*119a0*/  MOV R4, R31 ;  /* 0x0000001f00047202 */ /* 0x000fe20000000f00 */
[----:B-1---5:R-:W-:Y:S05]  /*119b0*/  BRA `(.L_x_1685) ;  /* 0xffffd87000007947 */ /* 0x022fea000383ffff */
.L_x_1631:
[----:B------:R-:W-:Y:S01]  /*119c0*/  IMAD.MOV.U32 R230, RZ, RZ, R14 ;  /* 0x000000ffffe67224 */ /* 0x000fe200078e000e */
[----:B------:R-:W-:Y:S01]  /*119d0*/  MOV R31, 0x2 ;  /* 0x00000002001f7802 */ /* 0x000fe20000000f00 */
[----:B------:R-:W-:Y:S01]  /*119e0*/  IMAD.MOV.U32 R3, RZ, RZ, 0x181f ;  /* 0x0000181fff037424 */ /* 0x000fe200078e00ff */
[----:B------:R-:W-:Y:S02]  /*119f0*/  MOV R2, 0x11a10 ;  /* 0x00011a1000027802 */ /* 0x000fe40000000f00 */
[----:B-1234-:R-:W-:Y:S05]  /*11a00*/  CALL.REL.NOINC `($__internal_28_$__cuda_sm70_shflsync_idx_p) ;  /* 0x000007a000007944 */ /* 0x01efea0003c00000 */
[----:B-----5:R-:W-:Y:S01]  /*11a10*/  MOV R0, R31 ;  /* 0x0000001f00007202 */ /* 0x020fe20000000f00 */
[----:B-1----:R-:W-:Y:S05]  /*11a20*/  BRA `(.L_x_1686) ;  /* 0xffffd82000007947 */ /* 0x002fea000383ffff */
.L_x_1634:
        /* <DEDUP_REMOVED lines=13> */
.L_x_1636:
[----:B------:R-:W-:Y:S01]  /*11b00*/  IMAD.MOV.U32 R230, RZ, RZ, R30 ;  /* 0x000000ffffe67224 */ /* 0x000fe200078e001e */
[----:B------:R-:W-:Y:S01]  /*11b10*/  MOV R31, RZ ;  /* 0x000000ff001f7202 */ /* 0x000fe20000000f00 */
[----:B------:R-:W-:Y:S01]  /*11b20*/  IMAD.MOV.U32 R3, RZ, RZ, 0x1f ;  /* 0x0000001fff037424 */ /* 0x000fe200078e00ff */
[----:B------:R-:W-:Y:S02]  /*11b30*/  MOV R2, 0x11b50 ;  /* 0x00011b5000027802 */ /* 0x000fe40000000f00 */
[----:B------:R-:W-:Y:S05]  /*11b40*/  CALL.REL.NOINC `($__internal_28_$__cuda_sm70_shflsync_idx_p) ;  /* 0x0000066000007944 */ /* 0x000fea0003c00000 */
[----:B------:R-:W-:Y:S01]  /*11b50*/  MOV R9, R31 ;  /* 0x0000001f00097202 */ /* 0x000fe20000000f00 */
[----:B-1---5:R-:W-:Y:S05]  /*11b60*/  BRA `(.L_x_1688) ;  /* 0xffffdb1000007947 */ /* 0x022fea000383ffff */
.L_x_1637:
[----:B------:R-:W-:Y:S01]  /*11b70*/  IMAD.MOV.U32 R230, RZ, RZ, R30 ;  /* 0x000000ffffe67224 */ /* 0x000fe200078e001e */
[----:B------:R-:W-:Y:S01]  /*11b80*/  MOV R31, 0x1 ;  /* 0x00000001001f7802 */ /* 0x000fe20000000f00 */
[----:B------:R-:W-:Y:S01]  /*11b90*/  IMAD.MOV.U32 R3, RZ, RZ, 0x1f ;  /* 0x0000001fff037424 */ /* 0x000fe200078e00ff */
[----:B------:R-:W-:Y:S02]  /*11ba0*/  MOV R2, 0x11bc0 ;  /* 0x00011bc000027802 */ /* 0x000fe40000000f00 */
[----:B-12---:R-:W-:Y:S05]  /*11bb0*/  CALL.REL.NOINC `($__internal_28_$__cuda_sm70_shflsync_idx_p) ;  /* 0x000005f000007944 */ /* 0x006fea0003c00000 */
[----:B------:R-:W-:Y:S01]  /*11bc0*/  MOV R8, R31 ;  /* 0x0000001f00087202 */ /* 0x000fe20000000f00 */
[----:B-1---5:R-:W-:Y:S05]  /*11bd0*/  BRA `(.L_x_1689) ;  /* 0xffffdac000007947 */ /* 0x022fea000383ffff */
.L_x_1638:
[----:B------:R-:W-:Y:S02]  /*11be0*/  MOV R3, 0x1 ;  /* 0x0000000100037802 */ /* 0x000fe40000000f00 */
[----:B------:R-:W-:-:S02]  /*11bf0*/  MOV R2, 0x11c10 ;  /* 0x00011c1000027802 */ /* 0x000fc40000000f00 */
[----:B-1234-:R-:W-:Y:S05]  /*11c00*/  CALL.REL.NOINC `($__internal_29_$__cuda_sm70_shflsync_up_p) ;  /* 0x0000061000007944 */ /* 0x01efea0003c00000 */
[----:B------:R-:W-:Y:S05]  /*11c10*/  BRA `(.L_x_1690) ;  /* 0xffffdbb000007947 */ /* 0x000fea000383ffff */
.L_x_1639:
[----:B------:R-:W-:Y:S02]  /*11c20*/  MOV R3, 0x2 ;  /* 0x0000000200037802 */ /* 0x000fe40000000f00 */
[----:B------:R-:W-:-:S02]  /*11c30*/  MOV R2, 0x11c50 ;  /* 0x00011c5000027802 */ /* 0x000fc40000000f00 */
[----:B--2-4-:R-:W-:Y:S05]  /*11c40*/  CALL.REL.NOINC `($__internal_29_$__cuda_sm70_shflsync_up_p) ;  /* 0x000005d000007944 */ /* 0x014fea0003c00000 */
        /* <DEDUP_REMOVED lines=24> */
.L_x_1643:
[----:B------:R-:W-:Y:S02]  /*11dd0*/  MOV R3, 0x1 ;  /* 0x0000000100037802 */ /* 0x000fe40000000f00 */
[----:B------:R-:W-:Y:S02]  /*11de0*/  MOV R2, 0x11e00 ;  /* 0x00011e0000027802 */ /* 0x000fe40000000f00 */
[----:B------:R-:W-:Y:S05]  /*11df0*/  CALL.REL.NOINC `($__internal_29_$__cuda_sm70_shflsync_up_p) ;  /* 0x0000042000007944 */ /* 0x000fea0003c00000 */
[----:B------:R-:W-:Y:S01]  /*11e00*/  MOV R2, R4 ;  /* 0x0000000400027202 */ /* 0x000fe20000000f00 */
[----:B------:R-:W-:Y:S05]  /*11e10*/  BRA `(.L_x_1692) ;  /* 0xffffdc1000007947 */ /* 0x000fea000383ffff */
.L_x_1644:
        /* <DEDUP_REMOVED lines=27> */
.L_x_1646:
[----:B------:R-:W-:Y:S02]  /*11fd0*/  SEL R0, RZ, 0x1, P0 ;  /* 0x00000001ff007807 */ /* 0x000fe40000000000 */
[----:B------:R-:W-:Y:S02]  /*11fe0*/  MOV R2, 0x12000 ;  /* 0x0001200000027802 */ /* 0x000fe40000000f00 */
[----:B-1----:R-:W-:Y:S05]  /*11ff0*/  CALL.REL.NOINC `($__internal_30_$__cuda_sm70_votesync_ballot) ;  /* 0x0000028000007944 */ /* 0x002fea0003c00000 */
[----:B------:R-:W-:Y:S05]  /*12000*/  BRA `(.L_x_1694) ;  /* 0xffffdbb000007947 */ /* 0x000fea000383ffff */
.L_x_1647:
[----:B------:R-:W-:Y:S01]  /*12010*/  IMAD.MOV.U32 R230, RZ, RZ, R6 ;  /* 0x000000ffffe67224 */ /* 0x000fe200078e0006 */
[----:B---3--:R-:W-:Y:S01]  /*12020*/  MOV R31, R11 ;  /* 0x0000000b001f7202 */ /* 0x008fe20000000f00 */
[----:B------:R-:W-:Y:S01]  /*12030*/  IMAD.MOV.U32 R3, RZ, RZ, 0x1f ;  /* 0x0000001fff037424 */ /* 0x000fe200078e00ff */
[----:B------:R-:W-:Y:S02]  /*12040*/  MOV R2, 0x12060 ;  /* 0x0001206000027802 */ /* 0x000fe40000000f00 */
[----:B-12---:R-:W-:Y:S05]  /*12050*/  CALL.REL.NOINC `($__internal_28_$__cuda_sm70_shflsync_idx_p) ;  /* 0x0000015000007944 */ /* 0x006fea0003c00000 */
[----:B------:R-:W-:Y:S01]  /*12060*/  IMAD.MOV.U32 R6, RZ, RZ, R31 ;  /* 0x000000ffff067224 */ /* 0x000fe200078e001f */
[----:B------:R-:W-:Y:S01]  /*12070*/  MOV R31, R11 ;  /* 0x0000000b001f7202 */ /* 0x000fe20000000f00 */
[----:B------:R-:W-:Y:S01]  /*12080*/  IMAD.MOV.U32 R230, RZ, RZ, R7 ;  /* 0x000000ffffe67224 */ /* 0x000fe200078e0007 */
[----:B------:R-:W-:Y:S02]  /*12090*/  MOV R3, 0x1f ;  /* 0x0000001f00037802 */ /* 0x000fe40000000f00 */
[----:B------:R-:W-:-:S02]  /*120a0*/  MOV R2, 0x120c0 ;  /* 0x000120c000027802 */ /* 0x000fc40000000f00 */
[----:B-1---5:R-:W-:Y:S05]  /*120b0*/  CALL.REL.NOINC `($__internal_28_$__cuda_sm70_shflsync_idx_p) ;  /* 0x000000f000007944 */ /* 0x022fea0003c00000 */
[----:B------:R-:W-:Y:S01]  /*120c0*/  MOV R7, R31 ;  /* 0x0000001f00077202 */ /* 0x000fe20000000f00 */
[----:B-1---5:R-:W-:Y:S05]  /*120d0*/  BRA `(.L_x_1695) ;  /* 0xffffdb2000007947 */ /* 0x022fea000383ffff */
.L_x_1650:
[----:B------:R-:W-:Y:S01]  /*120e0*/  IMAD.MOV.U32 R230, RZ, RZ, R4 ;  /* 0x000000ffffe67224 */ /* 0x000fe200078e0004 */
[----:B------:R-:W-:Y:S01]  /*120f0*/  MOV R31, R0 ;  /* 0x00000000001f7202 */ /* 0x000fe20000000f00 */
[----:B------:R-:W-:Y:S01]  /*12100*/  IMAD.MOV.U32 R3, RZ, RZ, 0x1f ;  /* 0x0000001fff037424 */ /* 0x000fe200078e00ff */
[----:B------:R-:W-:-:S02]  /*12110*/  MOV R2, 0x12130 ;  /* 0x0001213000027802 */ /* 0x000fc40000000f00 */
[----:B-1-34-:R-:W-:Y:S05]  /*12120*/  CALL.REL.NOINC `($__internal_28_$__cuda_sm70_shflsync_idx_p) ;  /* 0x0000008000007944 */ /* 0x01afea0003c00000 */
[----:B------:R-:W-:Y:S01]  /*12130*/  MOV R10, R31 ;  /* 0x0000001f000a7202 */ /* 0x000fe20000000f00 */
[----:B-1---5:R-:W-:Y:S05]  /*12140*/  BRA `(.L_x_1649) ;  /* 0xffffdb1000007947 */ /* 0x022fea000383ffff */
        .weak           $__internal_27_$__cuda_sm70_shflsync_bfly_p
        .type           $__internal_27_$__cuda_sm70_shflsync_bfly_p,@function
        .size           $__internal_27_$__cuda_sm70_shflsync_bfly_p,($__internal_28_$__cuda_sm70_shflsync_idx_p - $__internal_27_$__cuda_sm70_shflsync_bfly_p)
$__internal_27_$__cuda_sm70_shflsync_bfly_p:
[----:B------:R-:W-:Y:S02]  /*12150*/  MOV R25, 0xffffffff ;  /* 0xffffffff00197802 */ /* 0x000fe40000000f00 */
[----:B------:R-:W-:-:S02]  /*12160*/  MOV R3, 0x1f ;  /* 0x0000001f00037802 */ /* 0x000fc40000000f00 */
[----:B------:R-:W-:Y:S04]  /*12170*/  WARPSYNC R25 ;  /* 0x0000001900007348 */ /* 0x000fe80003800000 */
[----:B------:R1:W2:Y:S02]  /*12180*/  SHFL.BFLY PT, R0, R4, R0, R3 ;  /* 0x0c00000004007389 */ /* 0x0002a400000e0003 */
[----:B-1----:R-:W-:-:S04]  /*12190*/  MOV R3, 0x0 ;  /* 0x0000000000037802 */ /* 0x002fc80000000f00 */
[----:B--2---:R-:W-:Y:S05]  /*121a0*/  RET.REL.NODEC R2 `(_ZN7cutlass13device_kernelIN5flash19enable_sm80_to_sm89INS1_16FlashAttnFwdSm80INS1_25CollectiveMainloopFwdSm80ILi8ELi1ELb0EN4cute5tupleIJNS5_1CILi128EEENS7_ILi64EEENS7_ILi256EEEEEELi256ENS_6half_tEfNS_4arch4Sm80ELb0ELb0ELb1ELb1ELb1ELb0ELb1ELb1EEENS1_21CollectiveEpilogueFwdINS6_IJS8_SA_S9_EEENS6_IJNS7_ILi1EEESI_SI_EEESC_SE_Li256ELb1ELb1ELb1ELb0EEENS1_36VarlenDynamicPersistentTileSchedulerILi128ELi64ELi256ELi256ELb1ELb1ELb0ELb0ELb1ELb1EEEEEEEEEvNT_6ParamsE) ;  /* 0xfffede5002007950 */ /* 0x004fea0003c3ffff */
        .weak           $__internal_28_$__cuda_sm70_shflsync_idx_p
        .type           $__internal_28_$__cuda_sm70_shflsync_idx_p,@function
        .size           $__internal_28_$__cuda_sm70_shflsync_idx_p,($__internal_29_$__cuda_sm70_shflsync_up_p - $__internal_28_$__cuda_sm70_shflsync_idx_p)
$__internal_28_$__cuda_sm70_shflsync_idx_p:
[----:B------:R1:W-:Y:S02]  /*121b0*/  STL [R1+0x150], R0 ;  /* 0x0001500001007387 */ /* 0x0003e40000100800 */
[----:B-1----:R-:W-:-:S04]  /*121c0*/  MOV R0, 0xffffffff ;  /* 0xffffffff00007802 */ /* 0x002fc80000000f00 */
[----:B------:R-:W-:Y:S04]  /*121d0*/  WARPSYNC R0 ;  /* 0x0000000000007348 */ /* 0x000fe80003800000 */
[----:B------:R1:W2:Y:S04]  /*121e0*/  SHFL.IDX PT, R31, R230, R31, R3 ;  /* 0x0000001fe61f7389 */ /* 0x0002a800000e0003 */
[----:B-1----:R1:W5:Y:S01]  /*121f0*/  LDL.LU R0, [R1+0x150] ;  /* 0x0001500001007983 */ /* 0x0023620000300800 */
[----:B------:R-:W-:-:S04]  /*12200*/  MOV R3, 0x0 ;  /* 0x0000000000037802 */ /* 0x000fc80000000f00 */
[----:B--2---:R-:W-:Y:S05]  /*12210*/  RET.REL.NODEC R2 `(_ZN7cutlass13device_kernelIN5flash19enable_sm80_to_sm89INS1_16FlashAttnFwdSm80INS1_25CollectiveMainloopFwdSm80ILi8ELi1ELb0EN4cute5tupleIJNS5_1CILi128EEENS7_ILi64EEENS7_ILi256EEEEEELi256ENS_6half_tEfNS_4arch4Sm80ELb0ELb0ELb1ELb1ELb1ELb0ELb1ELb1EEENS1_21CollectiveEpilogueFwdINS6_IJS8_SA_S9_EEENS6_IJNS7_ILi1EEESI_SI_EEESC_SE_Li256ELb1ELb1ELb1ELb0EEENS1_36VarlenDynamicPersistentTileSchedulerILi128ELi64ELi256ELi256ELb1ELb1ELb0ELb0ELb1ELb1EEEEEEEEEvNT_6ParamsE) ;  /* 0xfffedde002007950 */ /* 0x004fea0003c3ffff */
        .weak           $__internal_29_$__cuda_sm70_shflsync_up_p
        .type           $__internal_29_$__cuda_sm70_shflsync_up_p,@function
        .size           $__internal_29_$__cuda_sm70_shflsync_up_p,($__internal_30_$__cuda_sm70_votesync_ballot - $__internal_29_$__cuda_sm70_shflsync_up_p)
$__internal_29_$__cuda_sm70_shflsync_up_p:
[----:B------:R-:W-:Y:S02]  /*12220*/  MOV R4, RZ ;  /* 0x000000ff00047202 */ /* 0x000fe40000000f00 */
[----:B------:R-:W-:-:S04]  /*12230*/  MOV R11, 0xffffffff ;  /* 0xffffffff000b7802 */ /* 0x000fc80000000f00 */
[----:B------:R-:W-:Y:S04]  /*12240*/  WARPSYNC R11 ;  /* 0x0000000b00007348 */ /* 0x000fe80003800000 */
[----:B------:R1:W2:Y:S02]  /*12250*/  SHFL.UP PT, R4, R0, R3, R4 ;  /* 0x0400000300047389 */ /* 0x0002a400000e0004 */
[----:B-1----:R-:W-:-:S04]  /*12260*/  MOV R3, 0x0 ;  /* 0x0000000000037802 */ /* 0x002fc80000000f00 */
[----:B--2---:R-:W-:Y:S05]  /*12270*/  RET.REL.NODEC R2 `(_ZN7cutlass13device_kernelIN5flash19enable_sm80_to_sm89INS1_16FlashAttnFwdSm80INS1_25CollectiveMainloopFwdSm80ILi8ELi1ELb0EN4cute5tupleIJNS5_1CILi128EEENS7_ILi64EEENS7_ILi256EEEEEELi256ENS_6half_tEfNS_4arch4Sm80ELb0ELb0ELb1ELb1ELb1ELb0ELb1ELb1EEENS1_21CollectiveEpilogueFwdINS6_IJS8_SA_S9_EEENS6_IJNS7_ILi1EEESI_SI_EEESC_SE_Li256ELb1ELb1ELb1ELb0EEENS1_36VarlenDynamicPersistentTileSchedulerILi128ELi64ELi256ELi256ELb1ELb1ELb0ELb0ELb1ELb1EEEEEEEEEvNT_6ParamsE) ;  /* 0xfffedd8002007950 */ /* 0x004fea0003c3ffff */
        .weak           $__internal_30_$__cuda_sm70_votesync_ballot
        .type           $__internal_30_$__cuda_sm70_votesync_ballot,@function
        .size           $__internal_30_$__cuda_sm70_votesync_ballot,(.L_x_6493 - $__internal_30_$__cuda_sm70_votesync_ballot)
$__internal_30_$__cuda_sm70_votesync_ballot:
[----:B------:R-:W-:Y:S01]  /*12280*/  ISETP.NE.U32.AND P0, PT, R0, 0x1, PT ;  /* 0x000000010000780c */ /* 0x000fe20003f05070 */
[----:B------:R-:W-:-:S04]  /*12290*/  IMAD.MOV.U32 R3, RZ, RZ, -0x1 ;  /* 0xffffffffff037424 */ /* 0x000fc800078e00ff */
[----:B------:R-:W-:Y:S08]  /*122a0*/  WARPSYNC R3 ;  /* 0x0000000300007348 */ /* 0x000ff00003800000 */
[----:B------:R-:W-:-:S04]  /*122b0*/  VOTE.ANY R0, PT, !P0 ;  /* 0x0000000000007806 */ /* 0x000fc800040e0100 */
[----:B------:R-:W-:Y:S01]  /*122c0*/  LOP3.LUT R0, R0, R3, RZ, 0xc0, !PT ;  /* 0x0000000300007212 */ /* 0x000fe200078ec0ff */
[----:B------:R-:W-:-:S04]  /*122d0*/  IMAD.MOV.U32 R3, RZ, RZ, 0x0 ;  /* 0x00000000ff037424 */ /* 0x000fc800078e00ff */
[----:B------:R-:W-:Y:S05]  /*122e0*/  RET.REL.NODEC R2 `(_ZN7cutlass13device_kernelIN5flash19enable_sm80_to_sm89INS1_16FlashAttnFwdSm80INS1_25CollectiveMainloopFwdSm80ILi8ELi1ELb0EN4cute5tupleIJNS5_1CILi128EEENS7_ILi64EEENS7_ILi256EEEEEELi256ENS_6half_tEfNS_4arch4Sm80ELb0ELb0ELb1ELb1ELb1ELb0ELb1ELb1EEENS1_21CollectiveEpilogueFwdINS6_IJS8_SA_S9_EEENS6_IJNS7_ILi1EEESI_SI_EEESC_SE_Li256ELb1ELb1ELb1ELb0EEENS1_36VarlenDynamicPersistentTileSchedulerILi128ELi64ELi256ELi256ELb1ELb1ELb0ELb0ELb1ELb1EEEEEEEEEvNT_6ParamsE) ;  /* 0xfffedd1002007950 */ /* 0x000fea0003c3ffff */
.L_x_1696:
        /* <DEDUP_REMOVED lines=9> */
.L_x_6493:


//--------------------- .text._ZN7cutlass13device_kernelIN5flash19enable_sm80_to_sm89INS1_16FlashAttnFwdSm80INS1_25CollectiveMainloopFwdSm80ILi8ELi1ELb0EN4cute5tupleIJNS5_1CILi128EEENS7_ILi48EEENS7_ILi256EEEEEELi256ENS_6half_tEfNS_4arch4Sm80ELb0ELb0ELb1ELb1ELb1ELb1ELb1ELb1EEENS1_21CollectiveEpilogueFwdINS6_IJS8_SA_S9_EEENS6_IJNS7_ILi1EEESI_SI_EEESC_SE_Li256ELb1ELb1ELb1ELb0EEENS1_36VarlenDynamicPersistentTileSchedulerILi128ELi48ELi256ELi256ELb1ELb1ELb0ELb0ELb1ELb1EEEEEEEEEvNT_6ParamsE --------------------------
	.section	.text._ZN7cutlass13device_kernelIN5flash19enable_sm80_to_sm89INS1_16FlashAttnFwdSm80INS1_25CollectiveMainloopFwdSm80ILi8ELi1ELb0EN4cute5tupleIJNS5_1CILi128EEENS7_ILi48EEENS7_ILi256EEEEEELi256ENS_6half_tEfNS_4arch4Sm80ELb0ELb0ELb1ELb1ELb1ELb1ELb1ELb1EEENS1_21CollectiveEpilogueFwdINS6_IJS8_SA_S9_EEENS6_IJNS7_ILi1EEESI_SI_EEESC_SE_Li256ELb1ELb1ELb1ELb0EEENS1_36VarlenDynamicPersistentTileSchedulerILi128ELi48ELi256ELi256ELb1ELb1ELb0ELb0ELb1ELb1EEEEEEEEEvNT_6ParamsE,"ax",@progbits
	.sectioninfo	@"SHI_REGISTERS=255"
	.align	128
.text._ZN7cutlass13device_kernelIN5flash19enable_sm80_to_sm89INS1_16FlashAttnFwdSm80INS1_25CollectiveMainloopFwdSm80ILi8ELi1ELb0EN4cute5tupleIJNS5_1CILi128EEENS7_ILi48EEENS7_ILi256EEEEEELi256ENS_6half_tEfNS_4arch4Sm80ELb0ELb0ELb1ELb1ELb1ELb1ELb1ELb1EEENS1_21CollectiveEpilogueFwdINS6_IJS8_SA_S9_EEENS6_IJNS7_ILi1EEESI_SI_EEESC_SE_Li256ELb1ELb1ELb1ELb0EEENS1_36VarlenDynamicPersistentTileSchedulerILi128ELi48ELi256ELi256ELb1ELb1ELb0ELb0ELb1ELb1EEEEEEEEEvNT_6ParamsE:
        .type           _ZN7cutlass13device_kernelIN5flash19enable_sm80_to_sm89INS1_16FlashAttnFwdSm80INS1_25CollectiveMainloopFwdSm80ILi8ELi1ELb0EN4cute5tupleIJNS5_1CILi128EEENS7_ILi48EEENS7_ILi256EEEEEELi256ENS_6half_tEfNS_4arch4Sm80ELb0ELb0ELb1ELb1ELb1ELb1ELb1ELb1EEENS1_21CollectiveEpilogueFwdINS6_IJS8_SA_S9_EEENS6_IJNS7_ILi1EEESI_SI_EEESC_SE_Li256ELb1ELb1ELb1ELb0EEENS1_36VarlenDynamicPersistentTileSchedulerILi128ELi48ELi256ELi256ELb1ELb1ELb0ELb0ELb1ELb1EEEEEEEEEvNT_6ParamsE,@function
        .size           _ZN7cutlass13device_kernelIN5flash19enable_sm80_to_sm89INS1_16FlashAttnFwdSm80INS1_25CollectiveMainloopFwdSm80ILi8ELi1ELb0EN4cute5tupleIJNS5_1CILi128EEENS7_ILi48EEENS7_ILi256EEEEEELi256ENS_6half_tEfNS_4arch4Sm80ELb0ELb0ELb1ELb1ELb1ELb1ELb1ELb1EEENS1_21CollectiveEpilogueFwdINS6_IJS8_SA_S9_EEENS6_IJNS7_ILi1EEESI_SI_EEESC_SE_Li256ELb1ELb1ELb1ELb0EEENS1_36VarlenDynamicPersistentTileSchedulerILi128ELi48ELi256ELi256ELb1ELb1ELb0ELb0ELb1ELb1EEEEEEEEEvNT_6ParamsE,(.L_x_6498 - _ZN7cutlass13device_kernelIN5flash19enable_sm80_to_sm89INS1_16FlashAttnFwdSm80INS1_25CollectiveMainloopFwdSm80ILi8ELi1ELb0EN4cute5tupleIJNS5_1CILi128EEENS7_ILi48EEENS7_ILi256EEEEEELi256ENS_6half_tEfNS_4arch4Sm80ELb0ELb0ELb1ELb1ELb1ELb1ELb1ELb1EEENS1_21CollectiveEpilogueFwdINS6_IJS8_SA_S9_EEENS6_IJNS7_ILi1EEESI_SI_EEESC_SE_Li256ELb1ELb1ELb1ELb0EEENS1_36VarlenDynamicPersistentTileSchedulerILi128ELi48ELi256ELi256ELb1ELb1ELb0ELb0ELb1ELb1EEEEEEEEEvNT_6ParamsE)
        .other          _ZN7cutlass13device_kernelIN5flash19enable_sm80_to_sm89INS1_16FlashAttnFwdSm80INS1_25CollectiveMainloopFwdSm80ILi8ELi1ELb0EN4cute5tupleIJNS5_1CILi128EEENS7_ILi48EEENS7_ILi256EEEEEELi256ENS_6half_tEfNS_4arch4Sm80ELb0ELb0ELb1ELb1ELb1ELb1ELb1ELb1EEENS1_21CollectiveEpilogueFwdINS6_IJS8_SA_S9_EEENS6_IJNS7_ILi1EEESI_SI_EEESC_SE_Li256ELb1ELb1ELb1ELb0EEENS1_36VarlenDynamicPersistentTileSchedulerILi128ELi48ELi256ELi256ELb1ELb1ELb0ELb0ELb1ELb1EEEEEEEEEvNT_6ParamsE,@"STO_CUDA_ENTRY STV_DEFAULT"
_ZN7cutlass13device_kernelIN5flash19enable_sm80_to_sm89INS1_16FlashAttnFwdSm80INS1_25CollectiveMainloopFwdSm80ILi8ELi1ELb0EN4cute5tupleIJNS5_1CILi128EEENS7_ILi48EEENS7_ILi256EEEEEELi256ENS_6half_tEfNS_4arch4Sm80ELb0ELb0ELb1ELb1ELb1ELb1ELb1ELb1EEENS1_21CollectiveEpilogueFwdINS6_IJS8_SA_S9_EEENS6_IJNS7_ILi1EEESI_SI_EEESC_SE_Li256ELb1ELb1ELb1ELb0EEENS1_36VarlenDynamicPersistentTileSchedulerILi128ELi48ELi256ELi256ELb1ELb1ELb0ELb0ELb1ELb1EEEEEEEEEvNT_6ParamsE:
        /* <DEDUP_REMOVED lines=54> */
.L_x_1702:
        /* <DEDUP_REMOVED lines=17> */
.L_x_1909:
        /* <DEDUP_REMOVED lines=16> */
.L_x_1910:
[----:B--2---:R-:W-:-:S05]  /*0570*/  IMAD R0, R0, c[0x0][0x538], RZ ;  /* 0x00014e0000007a24 */ /* 0x004fca00078e02ff */
[----:B------:R-:W-:-:S04]  /*0580*/  IADD3 R6, R0, R6, RZ ;  /* 0x0000000600067210 */ /* 0x000fc80007ffe0ff */
[----:B------:R-:W-:-:S13]  /*0590*/  ISETP.GT.AND P0, PT, R6, UR4, PT ;  /* 0x0000000406007c0c */ /* 0x000fda000bf04270 */
[----:B-1----:R-:W-:Y:S05]  /*05a0*/  @!P0 BRA `(.L_x_1702) ;  /* 0xfffffdb000008947 */ /* 0x002fea000383ffff */
.L_x_1698:
[----:B------:R-:W-:-:S05]  /*05b0*/  IADD3 R12, -R0, R6, RZ ;  /* 0x00000006000c7210 */ /* 0x000fca0007ffe1ff */
[----:B------:R-:W-:-:S05]  /*05c0*/  IMAD R0, R4, c[0x0][0x538], R12 ;  /* 0x00014e0004007a24 */ /* 0x000fca00078e020c */
[----:B------:R-:W-:Y:S01]  /*05d0*/  ISETP.GT.AND P0, PT, R0, UR4, PT ;  /* 0x0000000400007c0c */ /* 0x000fe2000bf04270 */
[----:B------:R-:W-:-:S12]  /*05e0*/  BRA.DIV ~URZ, `(.L_x_1703) ;  /* 0x0001c1927f007947 */ /* 0x000fd8000b800000 */
[----:B------:R-:W-:-:S04]  /*05f0*/  VOTE.ANY R13, PT, !P0 ;  /* 0x00000000000d7806 */ /* 0x000fc800040e0100 */
.L_x_1911:
[----:B------:R1:W2:Y:S01]  /*0600*/  POPC R14, R13 ;  /* 0x0000000d000e7309 */ /* 0x0002a20000000000 */
[----:B------:R-:W-:Y:S05]  /*0610*/  BRA.DIV ~URZ, `(.L_x_1704) ;  /* 0x0001c1a27f007947 */ /* 0x000fea000b800000 */
[----:B--2---:R2:W3:Y:S01]  /*0620*/  SHFL.IDX PT, R11, R8, R14, 0x1f ;  /* 0x00001f0e080b7589 */ /* 0x0044e200000e0000 */
[----:B------:R-:W-:-:S03]  /*0630*/  MOV R6, RZ ;  /* 0x000000ff00067202 */ /* 0x000fc60000000f00 */
[----:B------:R2:W4:Y:S04]  /*0640*/  SHFL.IDX PT, R10, R7, R14, 0x1f ;  /* 0x00001f0e070a7589 */ /* 0x00052800000e0000 */
.L_x_1912:
[----:B------:R-:W-:Y:S01]  /*0650*/  ISETP.NE.AND P0, PT, R13, RZ, PT ;  /* 0x000000ff0d00720c */ /* 0x000fe20003f05270 */
[----:B------:R-:W-:-:S12]  /*0660*/  BSSY B0, `(.L_x_1705) ;  /* 0x0000005000007945 */ /* 0x000fd80003800000 */
[----:B------:R-:W-:Y:S05]  /*0670*/  @!P0 BRA `(.L_x_1706) ;  /* 0x0000003000008947 */ /* 0x000fea0003800000 */
[----:B------:R-:W-:Y:S01]  /*0680*/  IADD3 R208, R14, -0x1, RZ ;  /* 0xffffffff0ed07810 */ /* 0x000fe20007ffe0ff */
[----:B------:R-:W-:Y:S05]  /*0690*/  BRA.DIV ~URZ, `(.L_x_1707) ;  /* 0x0001c2027f007947 */ /* 0x000fea000b800000 */
[----:B------:R1:W2:Y:S02]  /*06a0*/  SHFL.IDX PT, R6, R4, R208, 0x1f ;  /* 0x00001fd004067589 */ /* 0x0002a400000e0000 */
.L_x_1706:
[----:B------:R-:W-:Y:S05]  /*06b0*/  BSYNC B0 ;  /* 0x0000000000007941 */ /* 0x000fea0003800000 */
.L_x_1705:
[----:B---3--:R-:W-:Y:S01]  /*06c0*/  IABS R0, R11 ;  /* 0x0000000b00007213 */ /* 0x008fe20000000000 */
[----:B-12---:R-:W-:-:S04]  /*06d0*/  IMAD R4, R6, c[0x0][0x538], R12 ;  /* 0x00014e0006047a24 */ /* 0x006fc800078e020c */
        /* <DEDUP_REMOVED lines=67> */
.L_x_1699:
[----:B------:R-:W-:Y:S01]  /*0b10*/  MOV R0, UR4 ;  /* 0x0000000400007c02 */ /* 0x000fe20008000f00 */
[----:B------:R-:W-:Y:S04]  /*0b20*/  STL [R1+0x4], RZ ;  /* 0x000004ff01007387 */ /* 0x000fe80000100800 */
[----:B------:R-:W-:Y:S04]  /*0b30*/  STL [R1+0x8], RZ ;  /* 0x000008ff01007387 */ /* 0x000fe80000100800 */
[----:B------:R1:W-:Y:S02]  /*0b40*/  STL [R1], R0 ;  /* 0x0000000001007387 */ /* 0x0003e40000100800 */
[----:B-1----:R-:W-:-:S05]  /*0b50*/  MOV R0, c[0x0][0x53c] ;  /* 0x00014f0000007a02 */ /* 0x002fca0000000f00 */
[----:B------:R1:W-:Y:S02]  /*0b60*/  STL [R1+0xc], R0 ;  /* 0x00000c0001007387 */ /* 0x0003e40000100800 */
.L_x_1708:
[----:B-1----:R-:W2:Y:S04]  /*0b70*/  LDL R4, [R1] ;  /* 0x0000000001047983 */ /* 0x002ea80000100800 */
[----:B------:R-:W2:Y:S04]  /*0b80*/  LDL R5, [R1+0x4] ;  /* 0x0000040001057983 */ /* 0x000ea80000100800 */
[----:B------:R-:W2:Y:S04]  /*0b90*/  LDL R6, [R1+0x8] ;  /* 0x0000080001067983 */ /* 0x000ea80000100800 */
[----:B------:R-:W2:Y:S01]  /*0ba0*/  LDL R7, [R1+0xc] ;  /* 0x00000c0001077983 */ /* 0x000ea20000100800 */
[----:B------:R-:W-:Y:S01]  /*0bb0*/  ISETP.NE.AND P0, PT, R15, RZ, PT ;  /* 0x000000ff0f00720c */ /* 0x000fe20003f05270 */
[----:B------:R-:W-:-:S12]  /*0bc0*/  WARPSYNC 0xffffffff ;  /* 0xffffffff00007948 */ /* 0x000fd80003800000 */
[----:B--2---:R1:W-:Y:S04]  /*0bd0*/  @!P0 STS.128 [0x20080], R4 ;  /* 0x02008004ff008388 */ /* 0x0043e80000000c00 */
[----:B------:R-:W-:Y:S06]  /*0be0*/  BAR.ARV 0x5, 0x100 ;  /* 0x0144000000007b1d */ /* 0x000fec0000002000 */
.L_x_1697:
[----:B------:R-:W2:Y:S02]  /*0bf0*/  LDL R0, [R1+0xc] ;  /* 0x00000c0001007983 */ /* 0x000ea40000100800 */
[----:B--2---:R-:W-:-:S13]  /*0c00*/  ISETP.GE.AND P0, PT, R0, c[0x0][0x53c], PT ;  /* 0x00014f0000007a0c */ /* 0x004fda0003f06270 */
[----:B------:R-:W-:Y:S05]  /*0c10*/  @P0 EXIT ;  /* 0x000000000000094d */ /* 0x000fea0003800000 */
[----:B------:R-:W2:Y:S01]  /*0c20*/  S2R R13, SR_TID.X ;  /* 0x00000000000d7919 */ /* 0x000ea20000002100 */
[----:B------:R-:W-:Y:S01]  /*0c30*/  IMAD.MOV.U32 R22, RZ, RZ, 0x40 ;  /* 0x00000040ff167424 */ /* 0x000fe200078e00ff */
[----:B------:R-:W-:Y:S01]  /*0c40*/  ULDC UR4, c[0x0][0x2ac] ;  /* 0x0000ab0000047ab9 */ /* 0x000fe20000000800 */
[----:B------:R-:W-:Y:S01]  /*0c50*/  IMAD.MOV.U32 R21, RZ, RZ, 0x20 ;  /* 0x00000020ff157424 */ /* 0x000fe200078e00ff */
[----:B------:R-:W-:Y:S02]  /*0c60*/  ULDC UR5, c[0x0][0x1d0] ;  /* 0x0000740000057ab9 */ /* 0x000fe40000000800 */
[----:B------:R-:W-:Y:S01]  /*0c70*/  UIMAD UR5, UR4, UR5, URZ ;  /* 0x00000005040572a4 */ /* 0x000fe2000f8e023f */
[----:B--2---:R-:W-:-:S04]  /*0c80*/  SHF.R.S32.HI R12, RZ, 0x1f, R13 ;  /* 0x0000001fff0c7819 */ /* 0x004fc8000001140d */
[CC--:B------:R-:W-:Y:S02]  /*0c90*/  LEA.HI R3, R12.reuse, R13.reuse, RZ, 0x4 ;  /* 0x0000000d0c037211 */ /* 0x0c0fe400078f20ff */
[----:B------:R-:W-:Y:S02]  /*0ca0*/  LEA.HI R8, R12, R13, RZ, 0x2 ;  /* 0x0000000d0c087211 */ /* 0x000fe400078f10ff */
[----:B------:R-:W-:Y:S02]  /*0cb0*/  LOP3.LUT R0, R3, 0xfffffff0, RZ, 0xc0, !PT ;  /* 0xfffffff003007812 */ /* 0x000fe400078ec0ff */
[----:B-1----:R-:W-:Y:S02]  /*0cc0*/  SHF.R.S32.HI R4, RZ, 0x4, R3 ;  /* 0x00000004ff047819 */ /* 0x002fe40000011403 */
[----:B------:R-:W-:Y:S01]  /*0cd0*/  SHF.R.S32.HI R7, RZ, 0x2, R8 ;  /* 0x00000002ff077819 */ /* 0x000fe20000011408 */
[----:B------:R-:W-:Y:S01]  /*0ce0*/  IMAD.IADD R0, R13, 0x1, -R0 ;  /* 0x000000010d007824 */ /* 0x000fe200078e0a00 */
[----:B------:R-:W-:-:S02]  /*0cf0*/  SHF.R.S32.HI R2, RZ, 0x1f, R8 ;  /* 0x0000001fff027819 */ /* 0x000fc40000011408 */
[----:B------:R-:W-:Y:S02]  /*0d00*/  LEA.HI R3, R3, R4, RZ, 0x1 ;  /* 0x0000000403037211 */ /* 0x000fe400078f08ff */
[----:B------:R-:W-:Y:S02]  /*0d10*/  SHF.R.S32.HI R5, RZ, 0x1f, R0 ;  /* 0x0000001fff057819 */ /* 0x000fe40000011400 */
[----:B------:R-:W-:Y:S02]  /*0d20*/  LEA.HI R2, R2, R7, RZ, 0x3 ;  /* 0x0000000702027211 */ /* 0x000fe400078f18ff */
[----:B------:R-:W-:Y:S02]  /*0d30*/  LOP3.LUT R3, R3, 0xfffffffe, RZ, 0xc0, !PT ;  /* 0xfffffffe03037812 */ /* 0x000fe400078ec0ff */
[----:B------:R-:W-:Y:S02]  /*0d40*/  LEA.HI R11, R5, R0, RZ, 0x3 ;  /* 0x00000000050b7211 */ /* 0x000fe400078f18ff */
[----:B------:R-:W-:Y:S01]  /*0d50*/  LOP3.LUT R2, R2, 0xfffffff8, RZ, 0xc0, !PT ;  /* 0xfffffff802027812 */ /* 0x000fe200078ec0ff */
[----:B------:R-:W-:Y:S01]  /*0d60*/  IMAD.IADD R10, R4, 0x1, -R3 ;  /* 0x00000001040a7824 */ /* 0x000fe200078e0a03 */
[----:B------:R-:W-:-:S02]  /*0d70*/  LEA.HI R143, R12, R13, RZ, 0x3 ;  /* 0x0000000d0c8f7211 */ /* 0x000fc400078f18ff */
[----:B------:R-:W-:Y:S01]  /*0d80*/  LOP3.LUT R3, R11, 0xfffffff8, RZ, 0xc0, !PT ;  /* 0xfffffff80b037812 */ /* 0x000fe200078ec0ff */
[----:B------:R-:W-:Y:S01]  /*0d90*/  IMAD.IADD R7, R7, 0x1, -R2 ;  /* 0x0000000107077824 */ /* 0x000fe200078e0a02 */
[----:B------:R-:W-:Y:S02]  /*0da0*/  LEA.HI R6, R12, R13, RZ, 0x5 ;  /* 0x0000000d0c067211 */ /* 0x000fe400078f28ff */
[----:B------:R-:W-:Y:S01]  /*0db0*/  LOP3.LUT R2, R143, 0xfffffff8, RZ, 0xc0, !PT ;  /* 0xfffffff88f027812 */ /* 0x000fe200078ec0ff */
[----:B------:R-:W-:Y:S01]  /*0dc0*/  IMAD.IADD R5, R0, 0x1, -R3 ;  /* 0x0000000100057824 */ /* 0x000fe200078e0a03 */
        /* <DEDUP_REMOVED lines=12> */
[C---:B------:R-:W-:Y:S01]  /*0e90*/  IMAD.SHL.U32 R144, R149.reuse, 0x4, RZ ;  /* 0x0000000495907824 */ /* 0x040fe200078e00ff */
[----:B------:R-:W-:Y:S01]  /*0ea0*/  LOP3.LUT R2, R2, 0xffffff8, RZ, 0xc0, !PT ;  /* 0x0ffffff802027812 */ /* 0x000fe200078ec0ff */
[----:B------:R-:W-:Y:S01]  /*0eb0*/  IMAD.SHL.U32 R140, R149, 0x8, RZ ;  /* 0x00000008958c7824 */ /* 0x000fe200078e00ff */
[----:B------:R-:W-:-:S02]  /*0ec0*/  LOP3.LUT R9, R0, 0x8, R143, 0xf8, !PT ;  /* 0x0000000800097812 */ /* 0x000fc400078ef88f */
[----:B------:R-:W-:Y:S01]  /*0ed0*/  SHF.R.U32.HI R0, RZ, 0x3, R0 ;  /* 0x00000003ff007819 */ /* 0x000fe20000011600 */
[----:B------:R-:W-:Y:S01]  /*0ee0*/  IMAD.IADD R3, R4, 0x1, -R2 ;  /* 0x0000000104037824 */ /* 0x000fe200078e0a02 */
[----:B------:R-:W-:Y:S01]  /*0ef0*/  LEA.HI R18, R8, R32, RZ, 0x2 ;  /* 0x0000002008127211 */ /* 0x000fe200078f10ff */
[----:B------:R-:W-:Y:S01]  /*0f00*/  IMAD.SHL.U32 R4, R5, 0x40, RZ ;  /* 0x0000004005047824 */ /* 0x000fe200078e00ff */
[----:B------:R-:W-:Y:S02]  /*0f10*/  LOP3.LUT R8, R7, 0x1, RZ, 0xc0, !PT ;  /* 0x0000000107087812 */ /* 0x000fe400078ec0ff */
[----:B------:R-:W-:Y:S02]  /*0f20*/  LOP3.LUT R9, R9, R0, RZ, 0x3c, !PT ;  /* 0x0000000009097212 */ /* 0x000fe400078e3cff */
[----:B------:R-:W-:Y:S02]  /*0f30*/  LEA.HI R0, R6, R6, RZ, 0x1 ;  /* 0x0000000606007211 */ /* 0x000fe400078f08ff */
[----:B------:R-:W-:-:S02]  /*0f40*/  ISETP.NE.U32.AND P0, PT, R8, 0x1, PT ;  /* 0x000000010800780c */ /* 0x000fc40003f05070 */
[----:B------:R-:W-:Y:S02]  /*0f50*/  SHF.R.S32.HI R2, RZ, 0x2, R18 ;  /* 0x00000002ff027819 */ /* 0x000fe40000011412 */
[----:B------:R-:W-:Y:S01]  /*0f60*/  LOP3.LUT R8, R0, 0x1ffffffe, RZ, 0xc0, !PT ;  /* 0x1ffffffe00087812 */ /* 0x000fe200078ec0ff */
[C---:B------:R-:W-:Y:S01]  /*0f70*/  IMAD.SHL.U32 R0, R7.reuse, 0x40, RZ ;  /* 0x0000004007007824 */ /* 0x040fe200078e00ff */
[----:B------:R-:W-:Y:S01]  /*0f80*/  R2P PR, R7, 0x6 ;  /* 0x0000000607007804 */ /* 0x000fe20000000000 */
[----:B------:R-:W-:Y:S01]  /*0f90*/  IMAD R30, R3, 0x10, R2 ;  /* 0x00000010031e7824 */ /* 0x000fe200078e0202 */
[C---:B------:R-:W-:Y:S01]  /*0fa0*/  LOP3.LUT P4, RZ, R5.reuse, 0x2, RZ, 0xc0, !PT ;  /* 0x0000000205ff7812 */ /* 0x040fe2000788c0ff */
[----:B------:R-:W-:Y:S01]  /*0fb0*/  IMAD.IADD R20, R6, 0x1, -R8 ;  /* 0x0000000106147824 */ /* 0x000fe200078e0a08 */
[----:B------:R-:W-:Y:S01]  /*0fc0*/  LOP3.LUT P3, RZ, R5, 0x4, RZ, 0xc0, !PT ;  /* 0x0000000405ff7812 */ /* 0x000fe2000786c0ff */
[----:B------:R-:W-:Y:S01]  /*0fd0*/  IMAD.SHL.U32 R5, R10, 0x8, RZ ;  /* 0x000000080a057824 */ /* 0x000fe200078e00ff */
[----:B------:R-:W-:Y:S01]  /*0fe0*/  LOP3.LUT R3, R0, 0x1c0, RZ, 0xc0, !PT ;  /* 0x000001c000037812 */ /* 0x000fe200078ec0ff */
[----:B------:R-:W-:Y:S01]  /*0ff0*/  IMAD R6, R6, 0x2, R14 ;  /* 0x0000000206067824 */ /* 0x000fe200078e020e */
[----:B------:R-:W-:Y:S01]  /*1000*/  LEA.HI R12, R12, R13, RZ, 0x6 ;  /* 0x0000000d0c0c7211 */ /* 0x000fe200078f30ff */
[----:B------:R-:W-:Y:S01]  /*1010*/  IMAD R2, R10, 0x200, R9 ;  /* 0x000002000a027824 */ /* 0x000fe200078e0209 */
[----:B------:R-:W-:Y:S01]  /*1020*/  LOP3.LUT R0, R4, 0x1c0, RZ, 0xc0, !PT ;  /* 0x000001c004007812 */ /* 0x000fe200078ec0ff */
[----:B------:R-:W-:Y:S01]  /*1030*/  STL [R1+0x188], R30 ;  /* 0x0001881e01007387 */ /* 0x000fe20000100800 */
[----:B------:R-:W-:-:S02]  /*1040*/  LEA.HI R4, R3, R3, RZ, 0x1d ;  /* 0x0000000303047211 */ /* 0x000fc400078fe8ff */
[----:B------:R-:W-:Y:S02]  /*1050*/  LOP3.LUT R5, R0, 0x8, R5, 0xf8, !PT ;  /* 0x0000000800057812 */ /* 0x000fe400078ef805 */
[----:B------:R-:W-:Y:S01]  /*1060*/  SHF.R.U32.HI R3, RZ, 0x3, R0 ;  /* 0x00000003ff037819 */ /* 0x000fe20000011600 */
[----:B------:R-:W-:Y:S01]  /*1070*/  IMAD.SHL.U32 R0, R12, 0x8, RZ ;  /* 0x000000080c007824 */ /* 0x000fe200078e00ff */
[----:B------:R-:W-:Y:S01]  /*1080*/  SHF.R.S32.HI R143, RZ, 0x3, R143 ;  /* 0x00000003ff8f7819 */ /* 0x000fe2000001148f */
[----:B------:R-:W-:Y:S01]  /*1090*/  IMAD.IADD R10, R6, 0x1, R4 ;  /* 0x00000001060a7824 */ /* 0x000fe200078e0204 */
[----:B------:R-:W-:Y:S02]  /*10a0*/  LOP3.LUT R13, R5, R3, RZ, 0x3c, !PT ;  /* 0x00000003050d7212 */ /* 0x000fe400078e3cff */
[----:B------:R-:W-:Y:S01]  /*10b0*/  LOP3.LUT R7, R0, 0xfffffe00, RZ, 0xc0, !PT ;  /* 0xfffffe0000077812 */ /* 0x000fe200078ec0ff */
[C---:B------:R-:W-:Y:S01]  /*10c0*/  IMAD.SHL.U32 R0, R143.reuse, 0x40, RZ ;  /* 0x000000408f007824 */ /* 0x040fe200078e00ff */
[C---:B------:R-:W-:Y:S01]  /*10d0*/  IADD3 R17, R143.reuse, 0x20, RZ ;  /* 0x000000208f117810 */ /* 0x040fe20007ffe0ff */
[----:B------:R-:W-:Y:S01]  /*10e0*/  IMAD.SHL.U32 R24, R10, 0x2, RZ ;  /* 0x000000020a187824 */ /* 0x000fe200078e00ff */
[----:B------:R-:W-:-:S02]  /*10f0*/  IADD3 R15, R143, 0x60, RZ ;  /* 0x000000608f0f7810 */ /* 0x000fc40007ffe0ff */
[----:B------:R-:W-:Y:S01]  /*1100*/  IADD3 R16, R143, 0x40, RZ ;  /* 0x000000408f107810 */ /* 0x000fe20007ffe0ff */
[----:B------:R-:W-:Y:S01]  /*1110*/  IMAD.SHL.U32 R4, R17, 0x40, RZ ;  /* 0x0000004011047824 */ /* 0x000fe200078e00ff */
[----:B------:R-:W-:Y:S02]  /*1120*/  SHF.R.S32.HI R5, RZ, 0x1f, R17 ;  /* 0x0000001fff057819 */ /* 0x000fe40000011411 */
[----:B------:R-:W-:Y:S01]  /*1130*/  IADD3 R146, R144, 0x40, RZ ;  /* 0x0000004090927810 */ /* 0x000fe20007ffe0ff */
[----:B------:R-:W-:Y:S01]  /*1140*/  IMAD.SHL.U32 R3, R16, 0x40, RZ ;  /* 0x0000004010037824 */ /* 0x000fe200078e00ff */
[----:B------:R-:W-:Y:S01]  /*1150*/  LOP3.LUT R223, R0, 0x1c0, RZ, 0xc0, !PT ;  /* 0x000001c000df7812 */ /* 0x000fe200078ec0ff */
[----:B------:R-:W-:Y:S01]  /*1160*/  IMAD.SHL.U32 R0, R15, 0x40, RZ ;  /* 0x000000400f007824 */ /* 0x000fe200078e00ff */
[----:B------:R-:W-:Y:S01]  /*1170*/  LEA.HI R5, R5, R17, RZ, 0x3 ;  /* 0x0000001105057211 */ /* 0x000fe200078f18ff */
[----:B------:R-:W-:Y:S01]  /*1180*/  IMAD.IADD R142, R144, 0x1, R146 ;  /* 0x00000001908e7824 */ /* 0x000fe200078e0292 */
[----:B------:R-:W-:-:S02]  /*1190*/  SHF.R.S32.HI R8, RZ, 0x1f, R15 ;  /* 0x0000001fff087819 */ /* 0x000fc4000001140f */
[----:B------:R-:W-:Y:S02]  /*11a0*/  LOP3.LUT R222, R4, 0x1c0, RZ, 0xc0, !PT ;  /* 0x000001c004de7812 */ /* 0x000fe400078ec0ff */
[----:B------:R-:W-:Y:S01]  /*11b0*/  LOP3.LUT R33, R0, 0x1c0, RZ, 0xc0, !PT ;  /* 0x000001c000217812 */ /* 0x000fe200078ec0ff */
[----:B------:R-:W-:Y:S01]  /*11c0*/  IMAD.SHL.U32 R0, R5, 0x40, RZ ;  /* 0x0000004005007824 */ /* 0x000fe200078e00ff */
[----:B------:R-:W-:Y:S02]  /*11d0*/  SHF.R.S32.HI R6, RZ, 0x1f, R16 ;  /* 0x0000001fff067819 */ /* 0x000fe40000011410 */
[----:B------:R-:W-:Y:S01]  /*11e0*/  LEA.HI R4, R8, R15, RZ, 0x3 ;  /* 0x0000000f08047211 */ /* 0x000fe200078f18ff */
[----:B------:R-:W-:Y:S01]  /*11f0*/  IMAD.SHL.U32 R8, R11, 0x40, RZ ;  /* 0x000000400b087824 */ /* 0x000fe200078e00ff */
[----:B------:R-:W-:Y:S02]  /*1200*/  LOP3.LUT R34, R3, 0x1c0, RZ, 0xc0, !PT ;  /* 0x000001c003227812 */ /* 0x000fe400078ec0ff */
[----:B------:R-:W-:Y:S01]  /*1210*/  SHF.R.S32.HI R3, RZ, 0x1f, R142 ;  /* 0x0000001fff037819 */ /* 0x000fe2000001148e */
[----:B------:R-:W-:Y:S01]  /*1220*/  IMAD.SHL.U32 R4, R4, 0x40, RZ ;  /* 0x0000004004047824 */ /* 0x000fe200078e00ff */
[----:B------:R-:W-:-:S02]  /*1230*/  LEA.HI R6, R6, R16, RZ, 0x3 ;  /* 0x0000001006067211 */ /* 0x000fc400078f18ff */
[----:B------:R-:W-:Y:S02]  /*1240*/  LOP3.LUT R12, R0, 0xfffffe00, RZ, 0xc0, !PT ;  /* 0xfffffe00000c7812 */ /* 0x000fe400078ec0ff */
[CC--:B------:R-:W-:Y:S01]  /*1250*/  LEA.HI R0, R3.reuse, R142.reuse, RZ, 0x6 ;  /* 0x0000008e03007211 */ /* 0x0c0fe200078f30ff */
[----:B------:R-:W-:Y:S01]  /*1260*/  IMAD.SHL.U32 R6, R6, 0x40, RZ ;  /* 0x0000004006067824 */ /* 0x000fe200078e00ff */
[----:B------:R-:W-:Y:S02]  /*1270*/  LEA.HI R3, R3, R142, RZ, 0x3 ;  /* 0x0000008e03037211 */ /* 0x000fe400078f18ff */
[----:B------:R-:W-:Y:S01]  /*1280*/  LOP3.LUT R25, R4, 0xfffffe00, RZ, 0xc0, !PT ;  /* 0xfffffe0004197812 */ /* 0x000fe200078ec0ff */
[----:B------:R-:W-:Y:S01]  /*1290*/  IMAD.SHL.U32 R0, R0, 0x80, RZ ;  /* 0x0000008000007824 */ /* 0x000fe200078e00ff */
[----:B------:R-:W-:Y:S02]  /*12a0*/  SHF.R.U32.HI R31, RZ, 0x3, R223 ;  /* 0x00000003ff1f7819 */ /* 0x000fe400000116df */
[----:B------:R-:W-:-:S02]  /*12b0*/  SHF.R.U32.HI R29, RZ, 0x3, R222 ;  /* 0x00000003ff1d7819 */ /* 0x000fc400000116de */
        /* <DEDUP_REMOVED lines=14> */
[-C--:B------:R-:W-:Y:S01]  /*13a0*/  IADD3 R19, R10, R0.reuse, R7 ;  /* 0x000000000a137210 */ /* 0x080fe20007ffe007 */
[----:B------:R-:W-:Y:S01]  /*13b0*/  STL [R1+0x1c], R24 ;  /* 0x00001c1801007387 */ /* 0x000fe20000100800 */
[-C--:B------:R-:W-:Y:S02]  /*13c0*/  IADD3 R17, R6, R0.reuse, R12 ;  /* 0x0000000006117210 */ /* 0x080fe40007ffe00c */
[-C--:B------:R-:W-:Y:S02]  /*13d0*/  IADD3 R16, R5, R0.reuse, R27 ;  /* 0x0000000005107210 */ /* 0x080fe40007ffe01b */
[----:B------:R-:W-:Y:S02]  /*13e0*/  IADD3 R15, R4, R0, R25 ;  /* 0x00000000040f7210 */ /* 0x000fe40007ffe019 */
[----:B------:R-:W-:Y:S02]  /*13f0*/  IADD3 R0, R24, 0x80, RZ ;  /* 0x0000008018007810 */ /* 0x000fe40007ffe0ff */
[----:B------:R-:W-:-:S02]  /*1400*/  LOP3.LUT R6, R223, 0x38, R140, 0xf8, !PT ;  /* 0x00000038df067812 */ /* 0x000fc400078ef88c */
[----:B------:R-:W-:Y:S02]  /*1410*/  IADD3 R148, R144, 0x20, RZ ;  /* 0x0000002090947810 */ /* 0x000fe40007ffe0ff */
[----:B------:R-:W-:Y:S02]  /*1420*/  IADD3 R23, R24, 0x70, RZ ;  /* 0x0000007018177810 */ /* 0x000fe40007ffe0ff */
[----:B------:R-:W-:Y:S02]  /*1430*/  LOP3.LUT R8, R8, 0xfffffe00, RZ, 0xc0, !PT ;  /* 0xfffffe0008087812 */ /* 0x000fe400078ec0ff */
[----:B------:R-:W-:Y:S01]  /*1440*/  @P0 IADD3 R23, R0, 0x10, RZ ;  /* 0x0000001000170810 */ /* 0x000fe20007ffe0ff */
[--C-:B------:R-:W-:Y:S01]  /*1450*/  IMAD R0, R149, 0x20, R143.reuse ;  /* 0x0000002095007824 */ /* 0x100fe200078e028f */
[----:B------:R-:W-:Y:S02]  /*1460*/  LOP3.LUT R31, R6, R31, RZ, 0x3c, !PT ;  /* 0x0000001f061f7212 */ /* 0x000fe400078e3cff */
[----:B------:R-:W-:Y:S01]  /*1470*/  LOP3.LUT R11, R34, 0x38, R140, 0xf8, !PT ;  /* 0x00000038220b7812 */ /* 0x000fe200078ef88c */
[----:B------:R-:W-:Y:S01]  /*1480*/  IMAD.SHL.U32 R34, R148, 0x2, RZ ;  /* 0x0000000294227824 */ /* 0x000fe200078e00ff */
[----:B------:R-:W-:Y:S01]  /*1490*/  LOP3.LUT R10, R18, 0x7ffffffc, RZ, 0xc0, !PT ;  /* 0x7ffffffc120a7812 */ /* 0x000fe200078ec0ff */
[----:B------:R-:W-:Y:S01]  /*14a0*/  IMAD.SHL.U32 R18, R146, 0x2, RZ ;  /* 0x0000000292127824 */ /* 0x000fe200078e00ff */
[----:B------:R-:W-:Y:S01]  /*14b0*/  IADD3 R147, R144, 0x60, RZ ;  /* 0x0000006090937810 */ /* 0x000fe20007ffe0ff */
[----:B------:R-:W-:Y:S01]  /*14c0*/  STL [R1+0x20], R23 ;  /* 0x0000201701007387 */ /* 0x000fe20000100800 */
[CC--:B------:R-:W-:Y:S01]  /*14d0*/  IADD3 R4, R13.reuse, R8.reuse, R14 ;  /* 0x000000080d047210 */ /* 0x0c0fe20007ffe00e */
[----:B------:R-:W-:Y:S01]  /*14e0*/  IMAD.IADD R10, R32, 0x1, -R10 ;  /* 0x00000001200a7824 */ /* 0x000fe200078e0a0a */
[----:B------:R-:W-:Y:S01]  /*14f0*/  LOP3.LUT R5, R13, R8, RZ, 0xfc, !PT ;  /* 0x000000080d057212 */ /* 0x000fe200078efcff */
[----:B------:R-:W-:Y:S01]  /*1500*/  STL [R1+0x184], R31 ;  /* 0x0001841f01007387 */ /* 0x000fe20000100800 */
[----:B------:R-:W-:Y:S01]  /*1510*/  SHF.R.S32.HI R8, RZ, 0x1f, R143 ;  /* 0x0000001fff087819 */ /* 0x000fe2000001148f */
[----:B------:R-:W-:Y:S01]  /*1520*/  IMAD.SHL.U32 R48, R10, 0x2, RZ ;  /* 0x000000020a307824 */ /* 0x000fe200078e00ff */
[----:B------:R-:W-:Y:S01]  /*1530*/  SHF.R.S32.HI R9, RZ, 0x1f, R148 ;  /* 0x0000001fff097819 */ /* 0x000fe20000011494 */
[----:B------:R-:W-:Y:S01]  /*1540*/  STL [R1+0x174], R34 ;  /* 0x0001742201007387 */ /* 0x000fe20000100800 */
[----:B------:R-:W-:Y:S01]  /*1550*/  SHF.R.S32.HI R8, RZ, 0x1f, R146 ;  /* 0x0000001fff087819 */ /* 0x000fe20000011492 */
[----:B------:R-:W-:Y:S01]  /*1560*/  IMAD R10, R20, 0x8, R30 ;  /* 0x00000008140a7824 */ /* 0x000fe200078e021e */
[----:B------:R-:W-:Y:S01]  /*1570*/  LOP3.LUT R14, R33, 0x38, R140, 0xf8, !PT ;  /* 0x00000038210e7812 */ /* 0x000fe200078ef88c */
[----:B------:R-:W-:Y:S01]  /*1580*/  IMAD.SHL.U32 R33, R147, 0x2, RZ ;  /* 0x0000000293217824 */ /* 0x000fe200078e00ff */
[----:B------:R-:W-:Y:S01]  /*1590*/  SHF.R.S32.HI R6, RZ, 0x1f, R147 ;  /* 0x0000001fff067819 */ /* 0x000fe20000011493 */
[----:B------:R1:W-:Y:S01]  /*15a0*/  STL [R1+0x178], R18 ;  /* 0x0001781201007387 */ /* 0x0003e20000100800 */
[----:B------:R-:W-:-:S02]  /*15b0*/  SHF.L.U64.HI R8, R146, 0x1, R8 ;  /* 0x0000000192087819 */ /* 0x000fc40000010208 */
[----:B------:R-:W-:Y:S01]  /*15c0*/  LOP3.LUT R13, R222, 0x38, R140, 0xf8, !PT ;  /* 0x00000038de0d7812 */ /* 0x000fe200078ef88c */
[----:B------:R2:W-:Y:S01]  /*15d0*/  STL [R1+0x17c], R33 ;  /* 0x00017c2101007387 */ /* 0x0005e20000100800 */
[----:B------:R-:W-:Y:S02]  /*15e0*/  LOP3.LUT R11, R27, R11, R28, 0xf6, !PT ;  /* 0x0000000b1b0b7212 */ /* 0x000fe400078ef61c */
[----:B------:R-:W-:Y:S02]  /*15f0*/  LOP3.LUT R13, R12, R13, R29, 0xf6, !PT ;  /* 0x0000000d0c0d7212 */ /* 0x000fe400078ef61d */
[----:B------:R-:W-:Y:S02]  /*1600*/  LEA R150, R2, 0xa080, 0x1 ;  /* 0x0000a08002967811 */ /* 0x000fe400078e08ff */
[----:B------:R-:W-:Y:S02]  /*1610*/  SHF.R.S32.HI R2, RZ, 0x3, R3 ;  /* 0x00000003ff027819 */ /* 0x000fe40000011403 */
[----:B------:R-:W-:-:S02]  /*1620*/  LEA R13, R13, 0x10080, 0x1 ;  /* 0x000100800d0d7811 */ /* 0x000fc400078e08ff */
[----:B------:R-:W-:Y:S02]  /*1630*/  LEA R11, R11, 0x10080, 0x1 ;  /* 0x000100800b0b7811 */ /* 0x000fe400078e08ff */
[C---:B------:R-:W-:Y:S02]  /*1640*/  IADD3 R47, R48.reuse, 0x8, RZ ;  /* 0x00000008302f7810 */ /* 0x040fe40007ffe0ff */
[C---:B------:R-:W-:Y:S02]  /*1650*/  IADD3 R46, R48.reuse, 0x10, RZ ;  /* 0x00000010302e7810 */ /* 0x040fe40007ffe0ff */
[C---:B------:R-:W-:Y:S02]  /*1660*/  IADD3 R45, R48.reuse, 0x18, RZ ;  /* 0x00000018302d7810 */ /* 0x040fe40007ffe0ff */
[----:B------:R-:W-:Y:S02]  /*1670*/  IADD3 R44, R48, 0x20, RZ ;  /* 0x00000020302c7810 */ /* 0x000fe40007ffe0ff */
[----:B-1----:R-:W-:-:S02]  /*1680*/  SHF.L.U64.HI R18, R148, 0x1, R9 ;  /* 0x0000000194127819 */ /* 0x002fc40000010209 */
[----:B------:R-:W-:Y:S02]  /*1690*/  SHF.L.U64.HI R9, R147, 0x1, R6 ;  /* 0x0000000193097819 */ /* 0x000fe40000010206 */
[C---:B------:R-:W-:Y:S01]  /*16a0*/  IADD3 R43, R48.reuse, 0x28, RZ ;  /* 0x00000028302b7810 */ /* 0x040fe20007ffe0ff */
[----:B------:R-:W-:Y:S01]  /*16b0*/  STL [R1+0x170], R18 ;  /* 0x0001701201007387 */ /* 0x000fe20000100800 */
[C---:B------:R-:W-:Y:S02]  /*16c0*/  IADD3 R42, R48.reuse, 0x30, RZ ;  /* 0x00000030302a7810 */ /* 0x040fe40007ffe0ff */
[C---:B------:R-:W-:Y:S01]  /*16d0*/  IADD3 R41, R48.reuse, 0x38, RZ ;  /* 0x0000003830297810 */ /* 0x040fe20007ffe0ff */
[----:B------:R1:W-:Y:S01]  /*16e0*/  STL [R1+0x16c], R8 ;  /* 0x00016c0801007387 */ /* 0x0003e20000100800 */
[C---:B------:R-:W-:Y:S02]  /*16f0*/  IADD3 R40, R48.reuse, 0x40, RZ ;  /* 0x0000004030287810 */ /* 0x040fe40007ffe0ff */
[C---:B------:R-:W-:Y:S01]  /*1700*/  IADD3 R39, R48.reuse, 0x48, RZ ;  /* 0x0000004830277810 */ /* 0x040fe20007ffe0ff */
[----:B------:R3:W-:Y:S01]  /*1710*/  STL [R1+0x168], R9 ;  /* 0x0001680901007387 */ /* 0x0007e20000100800 */
[----:B------:R-:W-:-:S02]  /*1720*/  IADD3 R38, R48, 0x50, RZ ;  /* 0x0000005030267810 */ /* 0x000fc40007ffe0ff */
[C---:B------:R-:W-:Y:S01]  /*1730*/  IADD3 R37, R48.reuse, 0x58, RZ ;  /* 0x0000005830257810 */ /* 0x040fe20007ffe0ff */
[----:B------:R4:W-:Y:S01]  /*1740*/  STL [R1+0x18c], R10 ;  /* 0x00018c0a01007387 */ /* 0x0009e20000100800 */
[C---:B------:R-:W-:Y:S02]  /*1750*/  IADD3 R36, R48.reuse, 0x60, RZ ;  /* 0x0000006030247810 */ /* 0x040fe40007ffe0ff */
[C---:B------:R-:W-:Y:S01]  /*1760*/  IADD3 R35, R48.reuse, 0x68, RZ ;  /* 0x0000006830237810 */ /* 0x040fe20007ffe0ff */
[----:B------:R-:W-:Y:S01]  /*1770*/  STL [R1+0x4c], R48 ;  /* 0x00004c3001007387 */ /* 0x000fe20000100800 */
[C---:B------:R-:W-:Y:S02]  /*1780*/  IADD3 R34, R48.reuse, 0x70, RZ ;  /* 0x0000007030227810 */ /* 0x040fe40007ffe0ff */
[C---:B--2---:R-:W-:Y:S01]  /*1790*/  IADD3 R33, R48.reuse, 0x78, RZ ;  /* 0x0000007830217810 */ /* 0x044fe20007ffe0ff */
[----:B------:R2:W-:Y:S01]  /*17a0*/  STL [R1+0xc4], R2 ;  /* 0x0000c40201007387 */ /* 0x0005e20000100800 */
[----:B------:R-:W-:-:S02]  /*17b0*/  IADD3 R32, R48, 0x80, RZ ;  /* 0x0000008030207810 */ /* 0x000fc40007ffe0ff */
[C---:B------:R-:W-:Y:S01]  /*17c0*/  IADD3 R30, R48.reuse, 0x90, RZ ;  /* 0x00000090301e7810 */ /* 0x040fe20007ffe0ff */
[----:B------:R5:W-:Y:S01]  /*17d0*/  STL [R1+0x164], R13 ;  /* 0x0001640d01007387 */ /* 0x000be20000100800 */
[C---:B------:R-:W-:Y:S02]  /*17e0*/  IADD3 R29, R48.reuse, 0x98, RZ ;  /* 0x00000098301d7810 */ /* 0x040fe40007ffe0ff */
[C---:B------:R-:W-:Y:S01]  /*17f0*/  IADD3 R28, R48.reuse, 0xa0, RZ ;  /* 0x000000a0301c7810 */ /* 0x040fe20007ffe0ff */
[----:B------:R5:W-:Y:S01]  /*1800*/  STL [R1+0x160], R11 ;  /* 0x0001600b01007387 */ /* 0x000be20000100800 */
[----:B------:R-:W-:Y:S02]  /*1810*/  IADD3 R27, R48, 0xa8, RZ ;  /* 0x000000a8301b7810 */ /* 0x000fe40007ffe0ff */
[----:B-1----:R-:W-:Y:S02]  /*1820*/  SEL R8, R22, 0xffffffc0, !P2 ;  /* 0xffffffc016087807 */ /* 0x002fe40005000000 */
[----:B---3--:R-:W-:-:S02]  /*1830*/  LOP3.LUT R9, R31, R7, RZ, 0xfc, !PT ;  /* 0x000000071f097212 */ /* 0x008fc400078efcff */
[C---:B------:R-:W-:Y:S02]  /*1840*/  IADD3 R31, R48.reuse, 0x88, RZ ;  /* 0x00000088301f7810 */ /* 0x040fe40007ffe0ff */
[----:B----4-:R-:W-:Y:S01]  /*1850*/  LOP3.LUT R10, R25, R14, R26, 0xf6, !PT ;  /* 0x0000000e190a7212 */ /* 0x010fe200078ef61a */
[----:B------:R-:W-:Y:S01]  /*1860*/  IMAD.SHL.U32 R207, R9, 0x2, RZ ;  /* 0x0000000209cf7824 */ /* 0x000fe200078e00ff */
[----:B------:R-:W-:Y:S02]  /*1870*/  IADD3 R26, R48, 0xb0, RZ ;  /* 0x000000b0301a7810 */ /* 0x000fe40007ffe0ff */
[----:B------:R-:W-:Y:S02]  /*1880*/  LEA R9, R10, 0x10080, 0x1 ;  /* 0x000100800a097811 */ /* 0x000fe400078e08ff */
[----:B------:R-:W-:Y:S02]  /*1890*/  LOP3.LUT R206, R3, 0xfffffff8, RZ, 0xc0, !PT ;  /* 0xfffffff803ce7812 */ /* 0x000fe400078ec0ff */
[----:B--2---:R-:W-:Y:S01]  /*18a0*/  SEL R2, R22, 0xffffffc0, !P3 ;  /* 0xffffffc016027807 */ /* 0x004fe20005800000 */
[----:B------:R1:W-:Y:S01]  /*18b0*/  STL [R1+0x15c], R9 ;  /* 0x00015c0901007387 */ /* 0x0003e20000100800 */
[----:B------:R-:W-:-:S02]  /*18c0*/  IADD3 R25, R48, 0xb8, RZ ;  /* 0x000000b830197810 */ /* 0x000fc40007ffe0ff */
[C---:B------:R-:W-:Y:S01]  /*18d0*/  SEL R6, R21.reuse, 0xffffffe0, !P1 ;  /* 0xffffffe015067807 */ /* 0x040fe20004800000 */
[----:B------:R2:W-:Y:S01]  /*18e0*/  STL [R1+0xc0], R47 ;  /* 0x0000c02f01007387 */ /* 0x0005e20000100800 */
[----:B------:R-:W-:Y:S02]  /*18f0*/  SEL R3, R21, 0xffffffe0, !P4 ;  /* 0xffffffe015037807 */ /* 0x000fe40006000000 */
        /* <DEDUP_REMOVED lines=8> */
[C---:B-----5:R-:W-:Y:S02]  /*1980*/  IADD3 R13, R48.reuse, 0xe8, RZ ;  /* 0x000000e8300d7810 */ /* 0x060fe40007ffe0ff */
[----:B------:R-:W-:Y:S01]  /*1990*/  IADD3 R11, R48, 0xf0, RZ ;  /* 0x000000f0300b7810 */ /* 0x000fe20007ffe0ff */
[----:B------:R4:W-:Y:S01]  /*19a0*/  STL [R1+0x44], R43 ;  /* 0x0000442b01007387 */ /* 0x0009e20000100800 */
[----:B------:R-:W-:Y:S02]  /*19b0*/  SHF.R.S32.HI R10, RZ, 0x1f, R46 ;  /* 0x0000001fff0a7819 */ /* 0x000fe4000001142e */
[----:B------:R-:W-:Y:S01]  /*19c0*/  LEA R199, R4, 0x10080, 0x1 ;  /* 0x0001008004c77811 */ /* 0x000fe200078e08ff */
[----:B------:R5:W-:Y:S01]  /*19d0*/  STL [R1+0xb4], R42 ;  /* 0x0000b42a01007387 */ /* 0x000be20000100800 */
[----:B-1----:R-:W-:Y:S01]  /*19e0*/  IADD3 R9, R48, 0xf8, RZ ;  /* 0x000000f830097810 */ /* 0x002fe20007ffe0ff */
[----:B------:R-:W-:Y:S01]  /*19f0*/  IMAD.IADD R4, R8, 0x1, R23 ;  /* 0x0000000108047824 */ /* 0x000fe200078e0217 */
[----:B------:R-:W-:Y:S01]  /*1a00*/  LEA R151, R5, 0x4080, 0x1 ;  /* 0x0000408005977811 */ /* 0x000fe200078e08ff */
[----:B------:R-:W-:Y:S01]  /*1a10*/  STL [R1+0xb0], R41 ;  /* 0x0000b02901007387 */ /* 0x000fe20000100800 */
[----:B--2---:R-:W-:Y:S01]  /*1a20*/  SHF.R.S32.HI R47, RZ, 0x1f, R47 ;  /* 0x0000001fff2f7819 */ /* 0x004fe2000001142f */
[----:B------:R-:W-:Y:S01]  /*1a30*/  IMAD.IADD R200, R199, 0x1, R3 ;  /* 0x00000001c7c87824 */ /* 0x000fe200078e0203 */
[C---:B------:R-:W-:Y:S01]  /*1a40*/  IADD3 R205, R140.reuse, 0x80, RZ ;  /* 0x000000808ccd7810 */ /* 0x040fe20007ffe0ff */
[----:B------:R1:W-:Y:S01]  /*1a50*/  STL [R1+0xac], R40 ;  /* 0x0000ac2801007387 */ /* 0x0003e20000100800 */
[----:B------:R-:W-:Y:S01]  /*1a60*/  IMAD.IADD R196, R3, 0x1, R151 ;  /* 0x0000000103c47824 */ /* 0x000fe200078e0297 */
[----:B------:R-:W-:Y:S01]  /*1a70*/  IADD3 R204, R140, 0xc0, RZ ;  /* 0x000000c08ccc7810 */ /* 0x000fe20007ffe0ff */
[----:B------:R-:W-:Y:S01]  /*1a80*/  IMAD.IADD R202, R199, 0x1, R2 ;  /* 0x00000001c7ca7824 */ /* 0x000fe200078e0202 */
[----:B------:R2:W-:Y:S01]  /*1a90*/  STL [R1+0xa8], R39 ;  /* 0x0000a82701007387 */ /* 0x0005e20000100800 */
[----:B---3--:R-:W-:Y:S01]  /*1aa0*/  SHF.R.S32.HI R45, RZ, 0x1f, R45 ;  /* 0x0000001fff2d7819 */ /* 0x008fe2000001142d */
[----:B------:R-:W-:Y:S01]  /*1ab0*/  IMAD.IADD R198, R2, 0x1, R151 ;  /* 0x0000000102c67824 */ /* 0x000fe200078e0297 */
[----:B------:R-:W-:Y:S01]  /*1ac0*/  SHF.R.S32.HI R141, RZ, 0x1f, R140 ;  /* 0x0000001fff8d7819 */ /* 0x000fe2000001148c */
[----:B------:R-:W-:Y:S01]  /*1ad0*/  STL [R1+0xa4], R38 ;  /* 0x0000a42601007387 */ /* 0x000fe20000100800 */
[----:B------:R-:W-:Y:S01]  /*1ae0*/  SHF.R.S32.HI R216, RZ, 0x1f, R205 ;  /* 0x0000001fffd87819 */ /* 0x000fe200000114cd */
[----:B------:R-:W-:Y:S01]  /*1af0*/  IMAD.IADD R201, R200, 0x1, R2 ;  /* 0x00000001c8c97824 */ /* 0x000fe200078e0202 */
[----:B------:R-:W-:Y:S01]  /*1b00*/  SHF.R.S32.HI R215, RZ, 0x1f, R204 ;  /* 0x0000001fffd77819 */ /* 0x000fe200000114cc */
[----:B------:R3:W-:Y:S01]  /*1b10*/  STL [R1+0xa0], R37 ;  /* 0x0000a02501007387 */ /* 0x0007e20000100800 */
[----:B----4-:R-:W-:Y:S01]  /*1b20*/  SHF.R.S32.HI R43, RZ, 0x1f, R43 ;  /* 0x0000001fff2b7819 */ /* 0x010fe2000001142b */
[----:B------:R-:W-:Y:S01]  /*1b30*/  IMAD.IADD R197, R2, 0x1, R196 ;  /* 0x0000000102c57824 */ /* 0x000fe200078e02c4 */
[----:B------:R-:W-:Y:S01]  /*1b40*/  SHF.R.S32.HI R214, RZ, 0x1f, R206 ;  /* 0x0000001fffd67819 */ /* 0x000fe200000114ce */
[----:B------:R4:W-:Y:S01]  /*1b50*/  STL [R1+0x9c], R36 ;  /* 0x00009c2401007387 */ /* 0x0009e20000100800 */
[----:B-----5:R-:W-:-:S03]  /*1b60*/  SHF.R.S32.HI R42, RZ, 0x1f, R42 ;  /* 0x0000001fff2a7819 */ /* 0x020fc6000001142a */
[----:B------:R-:W-:Y:S04]  /*1b70*/  STL [R1+0x98], R35 ;  /* 0x0000982301007387 */ /* 0x000fe80000100800 */
[----:B------:R5:W-:Y:S01]  /*1b80*/  STL [R1+0x94], R34 ;  /* 0x0000942201007387 */ /* 0x000be20000100800 */
[----:B-1----:R-:W-:-:S03]  /*1b90*/  SHF.R.S32.HI R40, RZ, 0x1f, R40 ;  /* 0x0000001fff287819 */ /* 0x002fc60000011428 */
[----:B------:R1:W-:Y:S01]  /*1ba0*/  STL [R1+0x90], R33 ;  /* 0x0000902101007387 */ /* 0x0003e20000100800 */
[----:B--2---:R-:W-:-:S03]  /*1bb0*/  SHF.R.S32.HI R39, RZ, 0x1f, R39 ;  /* 0x0000001fff277819 */ /* 0x004fc60000011427 */
[----:B------:R-:W-:Y:S04]  /*1bc0*/  STL [R1+0x8c], R32 ;  /* 0x00008c2001007387 */ /* 0x000fe80000100800 */
[----:B------:R2:W-:Y:S01]  /*1bd0*/  STL [R1+0x88], R31 ;  /* 0x0000881f01007387 */ /* 0x0005e20000100800 */
[----:B---3--:R-:W-:-:S03]  /*1be0*/  SHF.R.S32.HI R37, RZ, 0x1f, R37 ;  /* 0x0000001fff257819 */ /* 0x008fc60000011425 */
[----:B------:R3:W-:Y:S01]  /*1bf0*/  STL [R1+0x84], R30 ;  /* 0x0000841e01007387 */ /* 0x0007e20000100800 */
[----:B----4-:R-:W-:-:S03]  /*1c00*/  SHF.R.S32.HI R36, RZ, 0x1f, R36 ;  /* 0x0000001fff247819 */ /* 0x010fc60000011424 */
[----:B------:R-:W-:Y:S04]  /*1c10*/  STL [R1+0x80], R29 ;  /* 0x0000801d01007387 */ /* 0x000fe80000100800 */
[----:B------:R4:W-:Y:S01]  /*1c20*/  STL [R1+0x7c], R28 ;  /* 0x00007c1c01007387 */ /* 0x0009e20000100800 */
[----:B-----5:R-:W-:-:S03]  /*1c30*/  SHF.R.S32.HI R34, RZ, 0x1f, R34 ;  /* 0x0000001fff227819 */ /* 0x020fc60000011422 */
[----:B------:R5:W-:Y:S01]  /*1c40*/  STL [R1+0x78], R27 ;  /* 0x0000781b01007387 */ /* 0x000be20000100800 */
[----:B-1----:R-:W-:-:S03]  /*1c50*/  SHF.R.S32.HI R33, RZ, 0x1f, R33 ;  /* 0x0000001fff217819 */ /* 0x002fc60000011421 */
[----:B------:R-:W-:Y:S04]  /*1c60*/  STL [R1+0x74], R26 ;  /* 0x0000741a01007387 */ /* 0x000fe80000100800 */
[----:B------:R1:W-:Y:S01]  /*1c70*/  STL [R1+0x70], R25 ;  /* 0x0000701901007387 */ /* 0x0003e20000100800 */
[----:B--2---:R-:W-:-:S03]  /*1c80*/  SHF.R.S32.HI R31, RZ, 0x1f, R31 ;  /* 0x0000001fff1f7819 */ /* 0x004fc6000001141f */
[----:B------:R2:W-:Y:S01]  /*1c90*/  STL [R1+0x6c], R22 ;  /* 0x00006c1601007387 */ /* 0x0005e20000100800 */
[----:B---3--:R-:W-:-:S03]  /*1ca0*/  SHF.R.S32.HI R30, RZ, 0x1f, R30 ;  /* 0x0000001fff1e7819 */ /* 0x008fc6000001141e */
[----:B------:R-:W-:Y:S04]  /*1cb0*/  STL [R1+0x68], R21 ;  /* 0x0000681501007387 */ /* 0x000fe80000100800 */
[----:B------:R3:W-:Y:S01]  /*1cc0*/  STL [R1+0x64], R20 ;  /* 0x0000641401007387 */ /* 0x0007e20000100800 */
[----:B----4-:R-:W-:-:S03]  /*1cd0*/  SHF.R.S32.HI R28, RZ, 0x1f, R28 ;  /* 0x0000001fff1c7819 */ /* 0x010fc6000001141c */
        /* <DEDUP_REMOVED lines=8> */
[----:B------:R-:W-:Y:S01]  /*1d60*/  STL [R1+0x50], R9 ;  /* 0x0000500901007387 */ /* 0x000fe20000100800 */
[----:B---3--:R-:W-:-:S03]  /*1d70*/  SHF.R.S32.HI R20, RZ, 0x1f, R20 ;  /* 0x0000001fff147819 */ /* 0x008fc60000011414 */
[----:B------:R2:W-:Y:S01]  /*1d80*/  STL [R1+0x154], R10 ;  /* 0x0001540a01007387 */ /* 0x0005e20000100800 */
[----:B----4-:R-:W-:-:S03]  /*1d90*/  SHF.R.S32.HI R18, RZ, 0x1f, R18 ;  /* 0x0000001fff127819 */ /* 0x010fc60000011412 */
[----:B------:R-:W-:Y:S01]  /*1da0*/  STL [R1+0x150], R45 ;  /* 0x0001502d01007387 */ /* 0x000fe20000100800 */
[----:B-----5:R-:W-:Y:S02]  /*1db0*/  SHF.R.S32.HI R13, RZ, 0x1f, R13 ;  /* 0x0000001fff0d7819 */ /* 0x020fe4000001140d */
[----:B-1----:R-:W-:Y:S02]  /*1dc0*/  SHF.R.S32.HI R11, RZ, 0x1f, R11 ;  /* 0x0000001fff0b7819 */ /* 0x002fe4000001140b */
[----:B--2---:R-:W-:-:S05]  /*1dd0*/  SHF.R.S32.HI R10, RZ, 0x1f, R44 ;  /* 0x0000001fff0a7819 */ /* 0x004fca000001142c */
[----:B------:R1:W-:Y:S04]  /*1de0*/  STL [R1+0x14c], R10 ;  /* 0x00014c0a01007387 */ /* 0x0003e80000100800 */
[----:B------:R-:W-:Y:S04]  /*1df0*/  STL [R1+0x148], R43 ;  /* 0x0001482b01007387 */ /* 0x000fe80000100800 */
[----:B------:R-:W-:Y:S01]  /*1e00*/  STL [R1+0x144], R42 ;  /* 0x0001442a01007387 */ /* 0x000fe20000100800 */
[----:B-1----:R-:W-:-:S05]  /*1e10*/  SHF.R.S32.HI R10, RZ, 0x1f, R41 ;  /* 0x0000001fff0a7819 */ /* 0x002fca0000011429 */
        /* <DEDUP_REMOVED lines=29> */
[----:B------:R2:W-:Y:S04]  /*1ff0*/  STL [R1+0xe8], R13 ;  /* 0x0000e80d01007387 */ /* 0x0005e80000100800 */
[----:B------:R3:W-:Y:S01]  /*2000*/  STL [R1+0xe4], R11 ;  /* 0x0000e40b01007387 */ /* 0x0007e20000100800 */
[----:B-1----:R-:W-:Y:S01]  /*2010*/  SHF.R.S32.HI R10, RZ, 0x1f, R9 ;  /* 0x0000001fff0a7819 */ /* 0x002fe20000011409 */
[----:B------:R-:W-:-:S02]  /*2020*/  IMAD.IADD R9, R24, 0x1, R6 ;  /* 0x0000000118097824 */ /* 0x000fc400078e0206 */
[----:B------:R-:W-:Y:S02]  /*2030*/  IMAD.IADD R6, R6, 0x1, R23 ;  /* 0x0000000106067824 */ /* 0x000fe400078e0217 */
[--C-:B--2---:R-:W-:Y:S01]  /*2040*/  IMAD.IADD R13, R24, 0x1, R8.reuse ;  /* 0x00000001180d7824 */ /* 0x104fe200078e0208 */
[----:B------:R1:W-:Y:S01]  /*2050*/  STL [R1+0xe0], R10 ;  /* 0x0000e00a01007387 */ /* 0x0003e20000100800 */
[----:B------:R-:W-:Y:S01]  /*2060*/  IMAD.IADD R3, R6, 0x1, R8 ;  /* 0x0000000106037824 */ /* 0x000fe200078e0208 */
[----:B---3--:R-:W-:Y:S02]  /*2070*/  LEA R11, R19, 0x10080, 0x1 ;  /* 0x00010080130b7811 */ /* 0x008fe400078e08ff */
[----:B------:R-:W-:Y:S04]  /*2080*/  STL [R1+0x38], R13 ;  /* 0x0000380d01007387 */ /* 0x000fe80000100800 */
[----:B------:R2:W-:Y:S04]  /*2090*/  STL [R1+0x28], R9 ;  /* 0x0000280901007387 */ /* 0x0005e80000100800 */
[----:B------:R3:W-:Y:S01]  /*20a0*/  STL [R1+0xdc], R11 ;  /* 0x0000dc0b01007387 */ /* 0x0007e20000100800 */
[----:B-1----:R-:W-:-:S05]  /*20b0*/  LEA R10, R17, 0x10080, 0x1 ;  /* 0x00010080110a7811 */ /* 0x002fca00078e08ff */
[----:B------:R1:W-:Y:S01]  /*20c0*/  STL [R1+0xd8], R10 ;  /* 0x0000d80a01007387 */ /* 0x0003e20000100800 */
[----:B--2---:R-:W-:Y:S01]  /*20d0*/  IMAD.IADD R9, R8, 0x1, R9 ;  /* 0x0000000108097824 */ /* 0x004fe200078e0209 */
[----:B---3--:R-:W-:-:S05]  /*20e0*/  LEA R11, R16, 0x10080, 0x1 ;  /* 0x00010080100b7811 */ /* 0x008fca00078e08ff */
[----:B------:R2:W-:Y:S01]  /*20f0*/  STL [R1+0xd4], R11 ;  /* 0x0000d40b01007387 */ /* 0x0005e20000100800 */
[----:B-1----:R-:W-:-:S05]  /*2100*/  LEA R10, R15, 0x10080, 0x1 ;  /* 0x000100800f0a7811 */ /* 0x002fca00078e08ff */
[----:B------:R2:W-:Y:S04]  /*2110*/  STL [R1+0xd0], R10 ;  /* 0x0000d00a01007387 */ /* 0x0005e80000100800 */
[----:B------:R2:W-:Y:S04]  /*2120*/  STL [R1+0x34], R9 ;  /* 0x0000340901007387 */ /* 0x0005e80000100800 */
[----:B------:R2:W-:Y:S04]  /*2130*/  STL [R1+0x30], R4 ;  /* 0x0000300401007387 */ /* 0x0005e80000100800 */
[----:B------:R2:W-:Y:S04]  /*2140*/  STL [R1+0x24], R6 ;  /* 0x0000240601007387 */ /* 0x0005e80000100800 */
[----:B------:R2:W-:Y:S02]  /*2150*/  STL [R1+0x2c], R3 ;  /* 0x00002c0301007387 */ /* 0x0005e40000100800 */
.L_x_1908:
[----:B--2---:R-:W2:Y:S01]  /*2160*/  LDL R3, [R1+0xc] ;  /* 0x00000c0001037983 */ /* 0x004ea20000100800 */
[----:B------:R-:W-:Y:S01]  /*2170*/  IMAD.MOV.U32 R2, RZ, RZ, 0x4 ;  /* 0x00000004ff027424 */ /* 0x000fe200078e00ff */
[----:B------:R-:W-:-:S02]  /*2180*/  ISETP.NE.U32.AND P0, PT, RZ, c[0x0][0x370], PT ;  /* 0x0000dc00ff007a0c */ /* 0x000fc40003f05070 */
[----:B------:R-:W-:Y:S02]  /*2190*/  ISETP.NE.U32.AND P4, PT, RZ, c[0x0][0x360], PT ;  /* 0x0000d800ff007a0c */ /* 0x000fe40003f85070 */
[----:B------:R-:W-:Y:S01]  /*21a0*/  ISETP.NE.AND.EX P1, PT, RZ, c[0x0][0x374], PT, P0 ;  /* 0x0000dd00ff007a0c */ /* 0x000fe20003f25300 */
[----:B--2---:R-:W-:-:S05]  /*21b0*/  IMAD.WIDE R2, R3, R2, c[0x0][0x588] ;  /* 0x0001620003027625 */ /* 0x004fca00078e0202 */
[----:B------:R-:W2:Y:S01]  /*21c0*/  LDG.E R29, [R2.64] ;  /* 0x00000006021d7981 */ /* 0x000ea2000c1e1900 */
[----:B------:R-:W-:Y:S01]  /*21d0*/  ISETP.NE.AND.EX P4, PT, RZ, c[0x0][0x364], PT, P4 ;  /* 0x0000d900ff007a0c */ /* 0x000fe20003f85340 */
[----:B------:R-:W-:Y:S01]  /*21e0*/  IMAD.MOV.U32 R247, RZ, RZ, RZ ;  /* 0x000000fffff77224 */ /* 0x000fe200078e00ff */
[----:B------:R-:W-:Y:S02]  /*21f0*/  ISETP.NE.U32.AND P3, PT, RZ, c[0x0][0x348], PT ;  /* 0x0000d200ff007a0c */ /* 0x000fe40003f65070 */
[----:B------:R-:W-:Y:S02]  /*2200*/  ISETP.NE.U32.AND P5, PT, RZ, c[0x0][0x350], PT ;  /* 0x0000d400ff007a0c */ /* 0x000fe40003fa5070 */
[----:B------:R-:W-:Y:S02]  /*2210*/  ISETP.NE.U32.AND P6, PT, RZ, c[0x0][0x358], PT ;  /* 0x0000d600ff007a0c */ /* 0x000fe40003fc5070 */
[----:B------:R-:W-:Y:S02]  /*2220*/  ISETP.NE.AND.EX P3, PT, RZ, c[0x0][0x34c], PT, P3 ;  /* 0x0000d300ff007a0c */ /* 0x000fe40003f65330 */
[----:B------:R-:W-:-:S02]  /*2230*/  ISETP.NE.AND.EX P5, PT, RZ, c[0x0][0x354], PT, P5 ;  /* 0x0000d500ff007a0c */ /* 0x000fc40003fa5350 */
[----:B------:R-:W-:Y:S01]  /*2240*/  ISETP.NE.AND.EX P6, PT, RZ, c[0x0][0x35c], PT, P6 ;  /* 0x0000d700ff007a0c */ /* 0x000fe20003fc5360 */
[----:B------:R-:W-:Y:S02]  /*2250*/  IMAD.MOV.U32 R139, RZ, RZ, RZ ;  /* 0x000000ffff8b7224 */ /* 0x000fe400078e00ff */
[----:B------:R-:W-:Y:S02]  /*2260*/  IMAD.MOV.U32 R16, RZ, RZ, RZ ;  /* 0x000000ffff107224 */ /* 0x000fe400078e00ff */
[----:B------:R-:W-:Y:S01]  /*2270*/  IMAD.MOV.U32 R15, RZ, RZ, RZ ;  /* 0x000000ffff0f7224 */ /* 0x000fe200078e00ff */
[----:B--2---:R-:W-:Y:S01]  /*2280*/  SHF.R.S32.HI R28, RZ, 0x1f, R29 ;  /* 0x0000001fff1c7819 */ /* 0x004fe2000001141d */
[C---:B------:R-:W-:Y:S01]  /*2290*/  IMAD.SHL.U32 R252, R29.reuse, 0x4, RZ ;  /* 0x000000041dfc7824 */ /* 0x040fe200078e00ff */
[C---:B------:R-:W-:Y:S01]  /*22a0*/  @P1 LEA R4, P0, R29.reuse, c[0x0][0x370], 0x2 ;  /* 0x0000dc001d041a11 */ /* 0x040fe200078010ff */
[----:B------:R1:W-:Y:S01]  /*22b0*/  STL [R1+0x14], R29 ;  /* 0x0000141d01007387 */ /* 0x0003e20000100800 */
[----:B------:R-:W-:-:S02]  /*22c0*/  SHF.L.U64.HI R19, R29, 0x2, R28 ;  /* 0x000000021d137819 */ /* 0x000fc4000001021c */
[----:B------:R-:W-:Y:S01]  /*22d0*/  @P1 LEA.HI.X R5, R29, c[0x0][0x374], R28, 0x2, P0 ;  /* 0x0000dd001d051a11 */ /* 0x000fe200000f141c */
[----:B------:R1:W-:Y:S01]  /*22e0*/  STL [R1+0x18], R28 ;  /* 0x0000181c01007387 */ /* 0x0003e20000100800 */
[C---:B------:R-:W-:Y:S02]  /*22f0*/  @P4 IADD3 R2, P0, R252.reuse, c[0x0][0x360], RZ ;  /* 0x0000d800fc024a10 */ /* 0x040fe40007f1e0ff */
[----:B------:R-:W-:Y:S01]  /*2300*/  IADD3 R8, P2, R252, c[0x0][0x348], RZ ;  /* 0x0000d200fc087a10 */ /* 0x000fe20007f5e0ff */
[----:B------:R2:W5:Y:S01]  /*2310*/  @P1 LDG.E R247, [R4.64] ;  /* 0x0000000604f71981 */ /* 0x000562000c1e1900 */
[----:B------:R-:W-:-:S03]  /*2320*/  @P4 IADD3.X R3, R19, c[0x0][0x364], RZ, P0, !PT ;  /* 0x0000d90013034a10 */ /* 0x000fc600007fe4ff */
[----:B------:R1:W-:Y:S04]  /*2330*/  STL [R1+0x10], R19 ;  /* 0x0000101301007387 */ /* 0x0003e80000100800 */
[----:B------:R3:W5:Y:S01]  /*2340*/  @P4 LDG.E R176, [R2.64] ;  /* 0x0000000602b04981 */ /* 0x000762000c1e1900 */
[----:B------:R-:W-:-:S05]  /*2350*/  IADD3.X R9, R19, c[0x0][0x34c], RZ, P2, !PT ;  /* 0x0000d30013097a10 */ /* 0x000fca00017fe4ff */
[----:B------:R1:W5:Y:S01]  /*2360*/  @P3 LDG.E R139, [R8.64] ;  /* 0x00000006088b3981 */ /* 0x000362000c1e1900 */
[----:B--2---:R-:W-:-:S04]  /*2370*/  IADD3 R4, P1, R252, c[0x0][0x350], RZ ;  /* 0x0000d400fc047a10 */ /* 0x004fc80007f3e0ff */
[----:B------:R-:W-:Y:S02]  /*2380*/  IADD3.X R5, R19, c[0x0][0x354], RZ, P1, !PT ;  /* 0x0000d50013057a10 */ /* 0x000fe40000ffe4ff */
[----:B---3--:R-:W-:-:S03]  /*2390*/  IADD3 R2, P0, R252, c[0x0][0x358], RZ ;  /* 0x0000d600fc027a10 */ /* 0x008fc60007f1e0ff */
[----:B------:R1:W5:Y:S01]  /*23a0*/  @P5 LDG.E R16, [R4.64] ;  /* 0x0000000604105981 */ /* 0x000362000c1e1900 */
[----:B------:R-:W-:-:S05]  /*23b0*/  IADD3.X R3, R19, c[0x0][0x35c], RZ, P0, !PT ;  /* 0x0000d70013037a10 */ /* 0x000fca00007fe4ff */
[----:B------:R1:W5:Y:S01]  /*23c0*/  @P6 LDG.E R15, [R2.64] ;  /* 0x00000006020f6981 */ /* 0x000362000c1e1900 */
[----:B------:R-:W-:Y:S01]  /*23d0*/  YIELD ;  /* 0x0000000000007946 */ /* 0x000fe20003800000 */
[----:B------:R-:W-:Y:S05]  /*23e0*/  @P4 BRA `(.L_x_1709) ;  /* 0x0000005000004947 */ /* 0x000fea0003800000 */
[----:B-----5:R-:W-:Y:S01]  /*23f0*/  MOV R176, c[0x0][0x168] ;  /* 0x00005a0000b07a02 */ /* 0x020fe20000000f00 */
[----:B------:R-:W-:Y:S05]  /*2400*/  @!P3 BRA `(.L_x_1709) ;  /* 0x000000300000b947 */ /* 0x000fea0003800000 */
[----:B------:R-:W2:Y:S04]  /*2410*/  LDG.E R10, [R8.64] ;  /* 0x00000006080a7981 */ /* 0x000ea8000c1e1900 */
[----:B------:R-:W2:Y:S02]  /*2420*/  LDG.E R6, [R8.64+0x4] ;  /* 0x0000040608067981 */ /* 0x000ea4000c1e1900 */
[----:B--2---:R-:W-:Y:S02]  /*2430*/  IADD3 R176, -R10, R6, RZ ;  /* 0x000000060ab07210 */ /* 0x004fe40007ffe1ff */
.L_x_1709:
[----:B------:R-:W-:-:S04]  /*2440*/  ISETP.NE.U32.AND P0, PT, RZ, c[0x0][0x368], PT ;  /* 0x0000da00ff007a0c */ /* 0x000fc80003f05070 */
[----:B------:R-:W-:-:S13]  /*2450*/  ISETP.NE.AND.EX P0, PT, RZ, c[0x0][0x36c], PT, P0 ;  /* 0x0000db00ff007a0c */ /* 0x000fda0003f05300 */
[----:B------:R-:W-:Y:S05]  /*2460*/  @!P0 BRA `(.L_x_1710) ;  /* 0x0000004000008947 */ /* 0x000fea0003800000 */
[----:B-1----:R-:W-:-:S04]  /*2470*/  IADD3 R4, P0, R252, c[0x0][0x368], RZ ;  /* 0x0000da00fc047a10 */ /* 0x002fc80007f1e0ff */
[----:B------:R-:W-:-:S05]  /*2480*/  IADD3.X R5, R19, c[0x0][0x36c], RZ, P0, !PT ;  /* 0x0000db0013057a10 */ /* 0x000fca00007fe4ff */
[----:B------:R1:W5:Y:S01]  /*2490*/  LDG.E R10, [R4.64] ;  /* 0x00000006040a7981 */ /* 0x000362000c1e1900 */
[----:B------:R-:W-:Y:S05]  /*24a0*/  BRA `(.L_x_1711) ;  /* 0x0000005000007947 */ /* 0x000fea0003800000 */
.L_x_1710:
[----:B------:R-:W-:Y:S01]  /*24b0*/  MOV R10, UR5 ;  /* 0x00000005000a7c02 */ /* 0x000fe20008000f00 */
[----:B------:R-:W-:Y:S05]  /*24c0*/  @!P5 BRA `(.L_x_1711) ;  /* 0x000000300000d947 */ /* 0x000fea0003800000 */
[----:B------:R2:W3:Y:S04]  /*24d0*/  LDG.E R6, [R4.64] ;  /* 0x0000000604067981 */ /* 0x0004e8000c1e1900 */
[----:B-12---:R-:W3:Y:S02]  /*24e0*/  LDG.E R4, [R4.64+0x4] ;  /* 0x0000040604047981 */ /* 0x006ee4000c1e1900 */
[----:B---3--:R-:W-:Y:S02]  /*24f0*/  IADD3 R10, -R6, R4, RZ ;  /* 0x00000004060a7210 */ /* 0x008fe40007ffe1ff */
.L_x_1711:
[----:B------:R-:W2:Y:S04]  /*2500*/  LDL R17, [R1+0x8] ;  /* 0x0000080001117983 */ /* 0x000ea80000100800 */
[----:B-1----:R1:W3:Y:S04]  /*2510*/  @P6 LDG.E R5, [R2.64] ;  /* 0x0000000602056981 */ /* 0x0022e8000c1e1900 */
[----:B------:R1:W3:Y:S01]  /*2520*/  @P6 LDG.E R4, [R2.64+0x4] ;  /* 0x0000040602046981 */ /* 0x0002e2000c1e1900 */
[----:B------:R-:W-:Y:S01]  /*2530*/  ISETP.NE.U32.AND P0, PT, RZ, c[0x0][0x378], PT ;  /* 0x0000de00ff007a0c */ /* 0x000fe20003f05070 */
[----:B-----5:R-:W-:-:S03]  /*2540*/  IMAD.MOV.U32 R130, RZ, RZ, R10 ;  /* 0x000000ffff827224 */ /* 0x020fc600078e000a */
[----:B------:R-:W-:-:S13]  /*2550*/  ISETP.NE.AND.EX P1, PT, RZ, c[0x0][0x37c], PT, P0 ;  /* 0x0000df00ff007a0c */ /* 0x000fda0003f25300 */
[----:B-1----:R-:W-:-:S04]  /*2560*/  @P1 IADD3 R2, P0, R252, c[0x0][0x378], RZ ;  /* 0x0000de00fc021a10 */ /* 0x002fc80007f1e0ff */
[----:B------:R-:W-:-:S05]  /*2570*/  @P1 IADD3.X R3, R19, c[0x0][0x37c], RZ, P0, !PT ;  /* 0x0000df0013031a10 */ /* 0x000fca00007fe4ff */
[----:B------:R1:W5:Y:S01]  /*2580*/  @P1 LDG.E R130, [R2.64] ;  /* 0x0000000602821981 */ /* 0x000362000c1e1900 */
[----:B------:R-:W-:Y:S01]  /*2590*/  IMAD.IADD R6, R10, 0x1, -R247 ;  /* 0x000000010a067824 */ /* 0x000fe200078e0af7 */
[----:B------:R-:W-:Y:S01]  /*25a0*/  BSSY B0, `(.L_x_1712) ;  /* 0x0000032000007945 */ /* 0x000fe20003800000 */
[----:B-1----:R-:W-:Y:S01]  /*25b0*/  IMAD.MOV.U32 R2, RZ, RZ, c[0x0][0x228] ;  /* 0x00008a00ff027624 */ /* 0x002fe200078e00ff */
[----:B--2---:R-:W-:-:S04]  /*25c0*/  LOP3.LUT R3, R17, 0xff000000, RZ, 0xc0, !PT ;  /* 0xff00000011037812 */ /* 0x004fc800078ec0ff */
[----:B------:R-:W-:Y:S01]  /*25d0*/  SHF.R.U32.HI R3, RZ, 0x8, R3 ;  /* 0x00000008ff037819 */ /* 0x000fe20000011603 */
[----:B---3--:R-:W-:Y:S01]  /*25e0*/  @P6 IMAD.IADD R2, R4, 0x1, -R5 ;  /* 0x0000000104026824 */ /* 0x008fe200078e0a05 */
[----:B------:R-:W-:-:S03]  /*25f0*/  LOP3.LUT R4, R17, 0xff0000, RZ, 0xc0, !PT ;  /* 0x00ff000011047812 */ /* 0x000fc600078ec0ff */
[----:B------:R-:W-:Y:S01]  /*2600*/  IMAD.IADD R131, R6, 0x1, R2 ;  /* 0x0000000106837824 */ /* 0x000fe200078e0202 */
[----:B------:R-:W-:-:S04]  /*2610*/  LEA.HI R4, R4, R3, RZ, 0x10 ;  /* 0x0000000304047211 */ /* 0x000fc800078f80ff */
[----:B------:R-:W-:Y:S02]  /*2620*/  SHF.R.U32.HI R9, RZ, 0x10, R4 ;  /* 0x00000010ff097819 */ /* 0x000fe40000011604 */
[----:B------:R-:W-:Y:S02]  /*2630*/  LOP3.LUT R20, R4, 0xff, RZ, 0xc0, !PT ;  /* 0x000000ff04147812 */ /* 0x000fe400078ec0ff */
[C---:B------:R-:W-:Y:S01]  /*2640*/  IADD3 R5, R131.reuse, 0x2f, RZ ;  /* 0x0000002f83057810 */ /* 0x040fe20007ffe0ff */
[----:B------:R1:W-:Y:S01]  /*2650*/  STL [R1+0x3c], R9 ;  /* 0x00003c0901007387 */ /* 0x0003e20000100800 */
[----:B------:R-:W-:Y:S02]  /*2660*/  ISETP.GE.AND P0, PT, R131, 0x1, PT ;  /* 0x000000018300780c */ /* 0x000fe40003f06270 */
[----:B------:R-:W-:Y:S01]  /*2670*/  ISETP.NE.AND P1, PT, R9, RZ, PT ;  /* 0x000000ff0900720c */ /* 0x000fe20003f25270 */
[----:B------:R1:W-:Y:S01]  /*2680*/  STL [R1+0x40], R20 ;  /* 0x0000401401007387 */ /* 0x0003e20000100800 */
[----:B------:R-:W-:-:S02]  /*2690*/  IMAD.HI R3, R5, 0x2aaaaaab, RZ ;  /* 0x2aaaaaab05037827 */ /* 0x000fc400078e02ff */
[----:B------:R-:W-:-:S03]  /*26a0*/  SEL R127, R9, c[0x0][0x338], P1 ;  /* 0x0000ce00097f7a07 */ /* 0x000fc60000800000 */
[----:B------:R-:W-:-:S04]  /*26b0*/  SHF.R.U32.HI R5, RZ, 0x1f, R3 ;  /* 0x0000001fff057819 */ /* 0x000fc80000011603 */
[----:B------:R-:W-:Y:S01]  /*26c0*/  LEA.HI.SX32 R136, R3, R5, 0x1d ;  /* 0x0000000503887211 */ /* 0x000fe200078feaff */
[----:B------:R-:W-:Y:S01]  /*26d0*/  IMAD.MOV.U32 R3, RZ, RZ, RZ ;  /* 0x000000ffff037224 */ /* 0x000fe200078e00ff */
[----:B------:R-:W-:Y:S05]  /*26e0*/  @!P0 BRA `(.L_x_1713) ;  /* 0x000001d000008947 */ /* 0x000fea0003800000 */
[----:B------:R-:W-:Y:S01]  /*26f0*/  IABS R3, R127 ;  /* 0x0000007f00037213 */ /* 0x000fe20000000000 */
[----:B------:R-:W-:Y:S01]  /*2700*/  IMAD.MOV.U32 R8, RZ, RZ, RZ ;  /* 0x000000ffff087224 */ /* 0x000fe200078e00ff */
[----:B------:R-:W-:-:S03]  /*2710*/  IADD3 R11, R136, -0x1, R127 ;  /* 0xffffffff880b7810 */ /* 0x000fc60007ffe07f */
[----:B------:R-:W-:Y:S01]  /*2720*/  IMAD.MOV.U32 R4, RZ, RZ, R3 ;  /* 0x000000ffff047224 */ /* 0x000fe200078e0003 */
[----:B------:R-:W-:-:S03]  /*2730*/  IABS R14, R11 ;  /* 0x0000000b000e7213 */ /* 0x000fc60000000000 */
[----:B------:R-:W2:Y:S08]  /*2740*/  I2F.RP R3, R4 ;  /* 0x0000000400037306 */ /* 0x000eb00000209400 */
        /* <DEDUP_REMOVED lines=23> */
.L_x_1713:
[----:B------:R-:W-:Y:S05]  /*28c0*/  BSYNC B0 ;  /* 0x0000000000007941 */ /* 0x000fea0003800000 */
.L_x_1712:
[----:B------:R-:W2:Y:S01]  /*28d0*/  LDL R8, [R1+0x184] ;  /* 0x0001840001087983 */ /* 0x000ea20000100800 */
[----:B------:R-:W-:-:S04]  /*28e0*/  IMAD R4, R20, R3, RZ ;  /* 0x0000000314047224 */ /* 0x000fc800078e02ff */
[C---:B------:R-:W-:Y:S02]  /*28f0*/  IMAD.IADD R3, R4.reuse, 0x1, R3 ;  /* 0x0000000104037824 */ /* 0x040fe400078e0203 */
[----:B------:R-:W-:-:S03]  /*2900*/  IMAD R4, R4, 0x30, -R6 ;  /* 0x0000003004047824 */ /* 0x000fc600078e0a06 */
[----:B------:R-:W-:Y:S02]  /*2910*/  IMNMX R3, R136, R3, PT ;  /* 0x0000000388037217 */ /* 0x000fe40003800200 */
[----:B------:R-:W-:-:S03]  /*2920*/  IMNMX R4, RZ, R4, !PT ;  /* 0x00000004ff047217 */ /* 0x000fc60007800200 */
[----:B------:R-:W-:-:S05]  /*2930*/  IMAD R3, R3, 0x30, -R6 ;  /* 0x0000003003037824 */ /* 0x000fca00078e0a06 */
[----:B------:R-:W-:-:S04]  /*2940*/  IMNMX R3, R3, R2, PT ;  /* 0x0000000203037217 */ /* 0x000fc80003800200 */
[----:B------:R-:W-:Y:S01]  /*2950*/  ISETP.GT.AND P0, PT, R3, R4, PT ;  /* 0x000000040300720c */ /* 0x000fe20003f04270 */
[----:B------:R-:W-:-:S05]  /*2960*/  IMAD.WIDE.U32 R4, R4, -0x55555555, RZ ;  /* 0xaaaaaaab04047825 */ /* 0x000fca00078e00ff */
[----:B------:R-:W-:-:S07]  /*2970*/  SHF.R.U32.HI R118, RZ, 0x5, R5 ;  /* 0x00000005ff767819 */ /* 0x000fce0000011605 */
[----:B------:R-:W-:-:S05]  /*2980*/  @P0 IADD3 R3, R3, 0x2f, RZ ;  /* 0x0000002f03030810 */ /* 0x000fca0007ffe0ff */
[----:B------:R-:W-:-:S04]  /*2990*/  @P0 IMAD.HI R4, R3, 0x2aaaaaab, RZ ;  /* 0x2aaaaaab03040827 */ /* 0x000fc800078e02ff */
[----:B------:R-:W-:Y:S01]  /*29a0*/  IMAD.MOV.U32 R3, RZ, RZ, R118 ;  /* 0x000000ffff037224 */ /* 0x000fe200078e0076 */
[----:B------:R-:W-:-:S04]  /*29b0*/  @P0 SHF.R.U32.HI R5, RZ, 0x1f, R4 ;  /* 0x0000001fff050819 */ /* 0x000fc80000011604 */
[----:B------:R-:W-:-:S04]  /*29c0*/  @P0 LEA.HI.SX32 R3, R4, R5, 0x1d ;  /* 0x0000000504030211 */ /* 0x000fc800078feaff */
[----:B------:R-:W-:Y:S01]  /*29d0*/  ISETP.GT.AND P0, PT, R3, R118, PT ;  /* 0x000000760300720c */ /* 0x000fe20003f04270 */
[----:B--2---:R-:W-:-:S04]  /*29e0*/  IMAD.IADD R4, R7, 0x1, R8 ;  /* 0x0000000107047824 */ /* 0x004fc800078e0208 */
[----:B------:R-:W-:-:S08]  /*29f0*/  IMAD.SHL.U32 R203, R4, 0x2, RZ ;  /* 0x0000000204cb7824 */ /* 0x000fd000078e00ff */
[----:B------:R-:W-:Y:S05]  /*2a00*/  @!P0 BRA `(.L_x_1714) ;  /* 0x0000699000008947 */ /* 0x000fea0003800000 */
[----:B------:R-:W-:Y:S02]  /*2a10*/  ISETP.NE.U32.AND P0, PT, RZ, c[0x0][0x340], PT ;  /* 0x0000d000ff007a0c */ /* 0x000fe40003f05070 */
[----:B------:R-:W-:Y:S02]  /*2a20*/  SHF.R.S32.HI R14, RZ, 0x1f, R143 ;  /* 0x0000001fff0e7819 */ /* 0x000fe4000001148f */
[----:B------:R-:W-:-:S13]  /*2a30*/  ISETP.NE.AND.EX P3, PT, RZ, c[0x0][0x344], PT, P0 ;  /* 0x0000d100ff007a0c */ /* 0x000fda0003f65300 */
[----:B------:R-:W-:-:S04]  /*2a40*/  @P3 IADD3 R4, P0, R252, c[0x0][0x340], RZ ;  /* 0x0000d000fc043a10 */ /* 0x000fc80007f1e0ff */
[----:B------:R-:W-:-:S05]  /*2a50*/  @P3 IADD3.X R5, R19, c[0x0][0x344], RZ, P0, !PT ;  /* 0x0000d10013053a10 */ /* 0x000fca00007fe4ff */
[----:B------:R2:W3:Y:S01]  /*2a60*/  @P3 LDG.E R22, [R4.64] ;  /* 0x0000000604163981 */ /* 0x0004e2000c1e1900 */
[----:B------:R-:W-:Y:S01]  /*2a70*/  IADD3 R106, P0, R143, R15, RZ ;  /* 0x0000000f8f6a7210 */ /* 0x000fe20007f1e0ff */
[----:B------:R-:W-:Y:S01]  /*2a80*/  IMAD.MOV.U32 R132, RZ, RZ, 0x30 ;  /* 0x00000030ff847424 */ /* 0x000fe200078e00ff */
[----:B------:R-:W-:Y:S01]  /*2a90*/  IADD3 R39, R3, -0x1, RZ ;  /* 0xffffffff03277810 */ /* 0x000fe20007ffe0ff */
[----:B------:R-:W-:Y:S01]  /*2aa0*/  IMAD.MOV.U32 R155, RZ, RZ, c[0x0][0x238] ;  /* 0x00008e00ff9b7624 */ /* 0x000fe200078e00ff */
[----:B------:R-:W-:Y:S01]  /*2ab0*/  LEA.HI.X.SX32 R107, R15, R14, 0x1, P0 ;  /* 0x0000000e0f6b7211 */ /* 0x000fe200000f0eff */
[C---:B------:R-:W-:Y:S01]  /*2ac0*/  IMAD R154, R132.reuse, c[0x0][0x23c], RZ ;  /* 0x00008f00849a7a24 */ /* 0x040fe200078e02ff */
[----:B------:R-:W-:Y:S01]  /*2ad0*/  LOP3.LUT R27, R17, 0xffff, RZ, 0xc0, !PT ;  /* 0x0000ffff111b7812 */ /* 0x000fe200078ec0ff */
[----:B------:R-:W-:Y:S01]  /*2ae0*/  IMAD.WIDE.U32 R128, R132, c[0x0][0x238], RZ ;  /* 0x00008e0084807a25 */ /* 0x000fe200078e00ff */
[----:B------:R-:W-:Y:S02]  /*2af0*/  SEL R23, R28, RZ, !P6 ;  /* 0x000000ff1c177207 */ /* 0x000fe40007000000 */
[----:B------:R-:W-:Y:S01]  /*2b00*/  SEL R24, R29, RZ, !P6 ;  /* 0x000000ff1d187207 */ /* 0x000fe20007000000 */
[----:B------:R-:W-:Y:S01]  /*2b10*/  IMAD R6, R107, c[0x0][0x238], RZ ;  /* 0x00008e006b067a24 */ /* 0x000fe200078e02ff */
[----:B------:R-:W-:Y:S01]  /*2b20*/  IADD3 R154, R129, R154, RZ ;  /* 0x0000009a819a7210 */ /* 0x000fe20007ffe0ff */
[----:B------:R-:W-:Y:S01]  /*2b30*/  IMAD R3, R23, c[0x0][0x248], RZ ;  /* 0x0000920017037a24 */ /* 0x000fe200078e02ff */
[----:B------:R-:W-:Y:S01]  /*2b40*/  ISETP.GE.AND P6, PT, R140, c[0x0][0x1d4], PT ;  /* 0x000075008c007a0c */ /* 0x000fe20003fc6270 */
[----:B------:R-:W-:Y:S01]  /*2b50*/  IMAD R6, R106, c[0x0][0x23c], R6 ;  /* 0x00008f006a067a24 */ /* 0x000fe200078e0206 */
[----:B------:R-:W-:Y:S01]  /*2b60*/  ISETP.GE.AND P5, PT, R142, c[0x0][0x1d4], PT ;  /* 0x000075008e007a0c */ /* 0x000fe20003fa6270 */
[----:B------:R-:W-:Y:S01]  /*2b70*/  IMAD.SHL.U32 R158, R155, 0x20, RZ ;  /* 0x000000209b9e7824 */ /* 0x000fe200078e00ff */
[----:B------:R-:W-:Y:S01]  /*2b80*/  ISETP.GE.AND P4, PT, R205, c[0x0][0x1d4], PT ;  /* 0x00007500cd007a0c */ /* 0x000fe20003f86270 */
[----:B------:R-:W-:Y:S01]  /*2b90*/  IMAD.MOV.U32 R138, RZ, RZ, 0x5 ;  /* 0x00000005ff8a7424 */ /* 0x000fe200078e00ff */
[----:B------:R-:W-:Y:S01]  /*2ba0*/  ISETP.GE.AND P2, PT, R204, c[0x0][0x1d4], PT ;  /* 0x00007500cc007a0c */ /* 0x000fe20003f46270 */
[----:B------:R-:W-:Y:S01]  /*2bb0*/  IMAD.MOV.U32 R137, RZ, RZ, c[0x0][0x280] ;  /* 0x0000a000ff897624 */ /* 0x000fe200078e00ff */
[----:B------:R-:W-:Y:S01]  /*2bc0*/  LOP3.LUT R213, R213, 0xfffffff7, RZ, 0xc0, !PT ;  /* 0xfffffff7d5d57812 */ /* 0x000fe200078ec0ff */
[----:B------:R-:W-:Y:S01]  /*2bd0*/  IMAD.MOV.U32 R156, RZ, RZ, c[0x0][0x290] ;  /* 0x0000a400ff9c7624 */ /* 0x000fe200078e00ff */
[----:B------:R-:W-:Y:S01]  /*2be0*/  SHF.L.U64.HI R155, R155, R138, c[0x0][0x23c] ;  /* 0x00008f009b9b7619 */ /* 0x000fe2000001028a */
[----:B--2---:R-:W-:Y:S01]  /*2bf0*/  IMAD.WIDE.U32 R4, R106, c[0x0][0x238], R140 ;  /* 0x00008e006a047a25 */ /* 0x004fe200078e008c */
[----:B------:R-:W-:-:S02]  /*2c00*/  IADD3 R126, R10, R16, RZ ;  /* 0x000000100a7e7210 */ /* 0x000fc40007ffe0ff */
[----:B------:R-:W-:Y:S01]  /*2c10*/  @P6 LOP3.LUT R213, R213, 0x8, RZ, 0xfc, !PT ;  /* 0x00000008d5d56812 */ /* 0x000fe200078efcff */
[----:B------:R-:W-:Y:S01]  /*2c20*/  IMAD.IADD R5, R5, 0x1, R6 ;  /* 0x0000000105057824 */ /* 0x000fe200078e0206 */
[----:B------:R-:W-:Y:S01]  /*2c30*/  SHF.R.S32.HI R145, RZ, 0x1f, R144 ;  /* 0x0000001fff917819 */ /* 0x000fe20000011490 */
[----:B------:R-:W-:Y:S01]  /*2c40*/  IMAD R6, R39, -0x30, R2 ;  /* 0xffffffd027067824 */ /* 0x000fe200078e0202 */
[----:B------:R-:W-:Y:S01]  /*2c50*/  LOP3.LUT R213, R213, 0xfffffffb, RZ, 0xc0, !PT ;  /* 0xfffffffbd5d57812 */ /* 0x000fe200078ec0ff */
[C---:B------:R-:W-:Y:S01]  /*2c60*/  IMAD.WIDE.U32 R4, R27.reuse, c[0x0][0x240], R4 ;  /* 0x000090001b047a25 */ /* 0x040fe200078e0004 */
[----:B------:R-:W-:Y:S02]  /*2c70*/  SHF.R.U32.HI R31, RZ, 0x3, R223 ;  /* 0x00000003ff1f7819 */ /* 0x000fe400000116df */
[----:B------:R-:W-:Y:S01]  /*2c80*/  IMNMX R8, R6, 0x30, PT ;  /* 0x0000003006087817 */ /* 0x000fe20003800200 */
[----:B------:R-:W-:Y:S01]  /*2c90*/  IMAD R5, R27, c[0x0][0x244], R5 ;  /* 0x000091001b057a24 */ /* 0x000fe200078e0205 */
[----:B------:R-:W-:Y:S01]  /*2ca0*/  @P5 LOP3.LUT R213, R213, 0x4, RZ, 0xfc, !PT ;  /* 0x00000004d5d55812 */ /* 0x000fe200078efcff */
[----:B------:R-:W-:Y:S01]  /*2cb0*/  IMAD R6, R24, c[0x0][0x24c], R3 ;  /* 0x0000930018067a24 */ /* 0x000fe200078e0203 */
[----:B------:R-:W-:Y:S01]  /*2cc0*/  SHF.R.U32.HI R30, RZ, 0x3, R222 ;  /* 0x00000003ff1e7819 */ /* 0x000fe200000116de */
[----:B------:R-:W-:Y:S01]  /*2cd0*/  IMAD.IADD R3, R8, 0x1, -R143 ;  /* 0x0000000108037824 */ /* 0x000fe200078e0a8f */
[----:B------:R-:W-:Y:S01]  /*2ce0*/  LOP3.LUT R213, R213, 0xfffffffd, RZ, 0xc0, !PT ;  /* 0xfffffffdd5d57812 */ /* 0x000fe200078ec0ff */
[----:B------:R-:W-:Y:S01]  /*2cf0*/  IMAD.WIDE.U32 R110, R24, c[0x0][0x248], R4 ;  /* 0x00009200186e7a25 */ /* 0x000fe200078e0004 */
[----:B------:R-:W-:-:S02]  /*2d00*/  SHF.R.S32.HI R5, RZ, 0x1f, R39 ;  /* 0x0000001fff057819 */ /* 0x000fc40000011427 */
[----:B------:R-:W-:Y:S01]  /*2d10*/  ISETP.GE.AND P1, PT, R3, 0x1, PT ;  /* 0x000000010300780c */ /* 0x000fe20003f26270 */
[----:B------:R-:W-:Y:S01]  /*2d20*/  IMAD R4, R154, R39, RZ ;  /* 0x000000279a047224 */ /* 0x000fe200078e02ff */
[----:B------:R-:W-:Y:S01]  /*2d30*/  MOV R108, R110 ;  /* 0x0000006e006c7202 */ /* 0x000fe20000000f00 */
[----:B------:R-:W-:Y:S01]  /*2d40*/  IMAD.IADD R109, R111, 0x1, R6 ;  /* 0x000000016f6d7824 */ /* 0x000fe200078e0206 */
[----:B------:R-:W-:Y:S01]  /*2d50*/  @P4 LOP3.LUT R213, R213, 0x2, RZ, 0xfc, !PT ;  /* 0x00000002d5d54812 */ /* 0x000fe200078efcff */
[-C--:B------:R-:W-:Y:S02]  /*2d60*/  IMAD R4, R5, R128.reuse, R4 ;  /* 0x0000008005047224 */ /* 0x080fe400078e0204 */
[----:B-1----:R-:W-:Y:S01]  /*2d70*/  IMAD.WIDE.U32 R8, R39, R128, R108 ;  /* 0x0000008027087225 */ /* 0x002fe200078e006c */
[----:B------:R-:W-:-:S03]  /*2d80*/  LOP3.LUT R213, R213, 0xfffffffe, RZ, 0xc0, !PT ;  /* 0xfffffffed5d57812 */ /* 0x000fc600078ec0ff */
[----:B------:R-:W-:Y:S01]  /*2d90*/  IMAD.IADD R6, R9, 0x1, R4 ;  /* 0x0000000109067824 */ /* 0x000fe200078e0204 */
[----:B------:R-:W-:Y:S01]  /*2da0*/  @P2 LOP3.LUT R213, R213, 0x1, RZ, 0xfc, !PT ;  /* 0x00000001d5d52812 */ /* 0x000fe200078efcff */
[----:B------:R-:W-:Y:S01]  /*2db0*/  IMAD R9, R14, c[0x0][0x280], RZ ;  /* 0x0000a0000e097a24 */ /* 0x000fe200078e02ff */
[----:B------:R-:W-:Y:S01]  /*2dc0*/  @P1 LEA R4, P0, R8, c[0x0][0x220], 0x1 ;  /* 0x0000880008041a11 */ /* 0x000fe200078008ff */
[----:B------:R-:W-:-:S03]  /*2dd0*/  IMAD.WIDE.U32 R10, R27, c[0x0][0x260], R140 ;  /* 0x000098001b0a7a25 */ /* 0x000fc600078e008c */
[----:B------:R-:W-:Y:S01]  /*2de0*/  @P1 LEA.HI.X R5, R8, c[0x0][0x224], R6, 0x1, P0 ;  /* 0x0000890008051a11 */ /* 0x000fe200000f0c06 */
[----:B------:R-:W-:Y:S01]  /*2df0*/  IMAD R13, R143, c[0x0][0x284], R9 ;  /* 0x0000a1008f0d7a24 */ /* 0x000fe200078e0209 */
[----:B------:R-:W-:Y:S01]  /*2e00*/  ISETP.GT.AND P0, PT, R3, 0x20, PT ;  /* 0x000000200300780c */ /* 0x000fe20003f04270 */
[----:B------:R-:W-:Y:S02]  /*2e10*/  IMAD R16, R14, c[0x0][0x290], RZ ;  /* 0x0000a4000e107a24 */ /* 0x000fe400078e02ff */
[----:B------:R-:W-:Y:S01]  /*2e20*/  @!PT LDS RZ, [RZ] ;  /* 0x00000000fffff984 */ /* 0x000fe20000000800 */
[----:B------:R-:W-:Y:S01]  /*2e30*/  @!PT LDS RZ, [RZ] ;  /* 0x00000000fffff984 */ /* 0x000fe20000000800 */
[----:B------:R-:W-:Y:S01]  /*2e40*/  @!PT LDS RZ, [RZ] ;  /* 0x00000000fffff984 */ /* 0x000fe20000000800 */
[----:B------:R1:W-:Y:S01]  /*2e50*/  @P1 LDGSTS.E.BYPASS.LTC128B.128 [R203+0xa080], [R4.64], !P6 ;  /* 0x0a08000004cb1fae */ /* 0x0003e2000f101d46 */
[----:B------:R-:W-:-:S03]  /*2e60*/  IMAD.WIDE.U32 R14, R143, c[0x0][0x290], R140 ;  /* 0x0000a4008f0e7a25 */ /* 0x000fc600078e008c */
[----:B------:R1:W-:Y:S01]  /*2e70*/  @P1 LDGSTS.E.BYPASS.LTC128B.128 [R203+0xb880], [R4.64+0x80], !P5 ;  /* 0x0b88008004cb1fae */ /* 0x0003e2000e901d46 */
[----:B------:R-:W-:-:S03]  /*2e80*/  IMAD.WIDE.U32 R20, R143, c[0x0][0x290], R144 ;  /* 0x0000a4008f147a25 */ /* 0x000fc600078e0090 */
[----:B------:R1:W-:Y:S01]  /*2e90*/  @P1 LDGSTS.E.BYPASS.LTC128B.128 [R203+0xd080], [R4.64+0x100], !P4 ;  /* 0x0d08010004cb1fae */ /* 0x0003e2000e101d46 */
[C---:B------:R-:W-:Y:S02]  /*2ea0*/  IMAD R152, R132.reuse, c[0x0][0x284], RZ ;  /* 0x0000a10084987a24 */ /* 0x040fe400078e02ff */
[----:B------:R-:W-:Y:S01]  /*2eb0*/  IMAD R153, R132, c[0x0][0x294], RZ ;  /* 0x0000a50084997a24 */ /* 0x000fe200078e02ff */
[----:B------:R1:W-:Y:S01]  /*2ec0*/  @P1 LDGSTS.E.BYPASS.LTC128B.128 [R203+0xe880], [R4.64+0x180], !P2 ;  /* 0x0e88018004cb1fae */ /* 0x0003e2000d101d46 */
[----:B------:R-:W-:Y:S01]  /*2ed0*/  @P0 IADD3 R3, P1, R158, R8, RZ ;  /* 0x000000089e030210 */ /* 0x000fe20007f3e0ff */
[----:B------:R-:W-:-:S04]  /*2ee0*/  IMAD.WIDE.U32 R8, R143, c[0x0][0x280], R140 ;  /* 0x0000a0008f087a25 */ /* 0x000fc800078e008c */
[----:B------:R-:W-:Y:S01]  /*2ef0*/  IMAD.MOV.U32 R18, RZ, RZ, R8 ;  /* 0x000000ffff127224 */ /* 0x000fe200078e0008 */
[----:B------:R-:W-:Y:S01]  /*2f00*/  IADD3 R19, R13, R9, RZ ;  /* 0x000000090d137210 */ /* 0x000fe20007ffe0ff */
[----:B------:R-:W-:Y:S01]  /*2f10*/  IMAD R9, R27, c[0x0][0x264], R11 ;  /* 0x000099001b097a24 */ /* 0x000fe200078e020b */
[----:B------:R-:W-:Y:S01]  /*2f20*/  MOV R8, R10 ;  /* 0x0000000a00087202 */ /* 0x000fe20000000f00 */
[----:B------:R-:W-:-:S04]  /*2f30*/  IMAD.WIDE.U32 R10, R143, c[0x0][0x280], R144 ;  /* 0x0000a0008f0a7a25 */ /* 0x000fc800078e0090 */
[----:B------:R-:W-:-:S04]  /*2f40*/  IMAD.WIDE.U32 R90, R24, c[0x0][0x268], R8 ;  /* 0x00009a00185a7a25 */ /* 0x000fc800078e0008 */
[----:B------:R-:W-:-:S04]  /*2f50*/  IMAD.WIDE.U32 R134, R132, c[0x0][0x280], RZ ;  /* 0x0000a00084867a25 */ /* 0x000fc800078e00ff */
[----:B-----5:R-:W-:-:S04]  /*2f60*/  IMAD.WIDE.U32 R98, R130, c[0x0][0x280], R18 ;  /* 0x0000a00082627a25 */ /* 0x020fc800078e0012 */
[----:B------:R-:W-:-:S04]  /*2f70*/  IMAD.WIDE.U32 R132, R132, c[0x0][0x290], RZ ;  /* 0x0000a40084847a25 */ /* 0x000fc800078e00ff */
[----:B-1----:R-:W-:Y:S01]  /*2f80*/  @P0 IMAD.X R5, R6, 0x1, R155, P1 ;  /* 0x0000000106050824 */ /* 0x002fe200008e069b */
[----:B------:R-:W-:Y:S01]  /*2f90*/  @P0 LEA R4, P1, R3, c[0x0][0x220], 0x1 ;  /* 0x0000880003040a11 */ /* 0x000fe200078208ff */
[----:B------:R-:W-:Y:S01]  /*2fa0*/  IMAD R6, R143, c[0x0][0x294], R16 ;  /* 0x0000a5008f067a24 */ /* 0x000fe200078e0210 */
[----:B------:R-:W-:Y:S01]  /*2fb0*/  MOV R16, R14 ;  /* 0x0000000e00107202 */ /* 0x000fe20000000f00 */
[----:B------:R-:W-:Y:S01]  /*2fc0*/  IMAD.MOV.U32 R14, RZ, RZ, R10 ;  /* 0x000000ffff0e7224 */ /* 0x000fe200078e000a */
[----:B------:R-:W-:Y:S01]  /*2fd0*/  @P0 LEA.HI.X R5, R3, c[0x0][0x224], R5, 0x1, P1 ;  /* 0x0000890003050a11 */ /* 0x000fe200008f0c05 */
[----:B------:R-:W-:Y:S01]  /*2fe0*/  IMAD.IADD R17, R6, 0x1, R15 ;  /* 0x0000000106117824 */ /* 0x000fe200078e020f */
[----:B------:R-:W-:Y:S01]  /*2ff0*/  ISETP.GE.AND P1, PT, R140, c[0x0][0x27c], PT ;  /* 0x00009f008c007a0c */ /* 0x000fe20003f26270 */
[----:B------:R-:W-:Y:S02]  /*3000*/  IMAD.IADD R15, R11, 0x1, R13 ;  /* 0x000000010b0f7824 */ /* 0x000fe400078e020d */
[----:B------:R1:W-:Y:S01]  /*3010*/  @P0 LDGSTS.E.BYPASS.LTC128B.128 [R207+0xb080], [R4.64], !P6 ;  /* 0x0b08000004cf0fae */ /* 0x0003e2000f101d46 */
[----:B------:R-:W-:Y:S01]  /*3020*/  SEL R3, RZ, c[0x0][0x27c], !P1 ;  /* 0x00009f00ff037a07 */ /* 0x000fe20004800000 */
[----:B------:R-:W-:-:S02]  /*3030*/  IMAD.IADD R11, R21, 0x1, R6 ;  /* 0x00000001150b7824 */ /* 0x000fc400078e0206 */
[----:B------:R1:W-:Y:S01]  /*3040*/  @P0 LDGSTS.E.BYPASS.LTC128B.128 [R207+0xc880], [R4.64+0x80], !P5 ;  /* 0x0c88008004cf0fae */ /* 0x0003e2000e901d46 */
[----:B------:R-:W-:Y:S02]  /*3050*/  IMAD.MOV.U32 R10, RZ, RZ, R20 ;  /* 0x000000ffff0a7224 */ /* 0x000fe400078e0014 */
[----:B------:R-:W-:Y:S01]  /*3060*/  IMAD.IADD R3, R140, 0x1, R3 ;  /* 0x000000018c037824 */ /* 0x000fe200078e0203 */
[----:B------:R1:W-:Y:S01]  /*3070*/  @P0 LDGSTS.E.BYPASS.LTC128B.128 [R207+0xe080], [R4.64+0x100], !P4 ;  /* 0x0e08010004cf0fae */ /* 0x0003e2000e101d46 */
[----:B------:R-:W-:-:S03]  /*3080*/  IMAD.WIDE.U32 R94, R130, c[0x0][0x280], R14 ;  /* 0x0000a000825e7a25 */ /* 0x000fc600078e000e */
[----:B------:R1:W-:Y:S01]  /*3090*/  @P0 LDGSTS.E.BYPASS.LTC128B.128 [R207+0xf880], [R4.64+0x180], !P2 ;  /* 0x0f88018004cf0fae */ /* 0x0003e2000d101d46 */
[----:B------:R-:W-:Y:S01]  /*30a0*/  ISETP.GE.AND P2, PT, R142, c[0x0][0x27c], PT ;  /* 0x00009f008e007a0c */ /* 0x000fe20003f46270 */
[C---:B------:R-:W-:Y:S02]  /*30b0*/  IMAD.WIDE.U32 R116, R27.reuse, c[0x0][0x1e8], RZ ;  /* 0x00007a001b747a25 */ /* 0x040fe400078e00ff */
[----:B------:R-:W0:Y:S01]  /*30c0*/  LDGDEPBAR ;  /* 0x00000000000079af */ /* 0x000e220000000000 */
[----:B------:R-:W-:Y:S01]  /*30d0*/  WARPSYNC 0xffffffff ;  /* 0xffffffff00007948 */ /* 0x000fe20003800000 */
[----:B------:R-:W-:-:S04]  /*30e0*/  IMAD.WIDE.U32 R114, R27, c[0x0][0x210], RZ ;  /* 0x000084001b727a25 */ /* 0x000fc800078e00ff */
[----:B------:R-:W-:-:S04]  /*30f0*/  IMAD.WIDE.U32 R96, R130, c[0x0][0x290], R16 ;  /* 0x0000a40082607a25 */ /* 0x000fc800078e0010 */
[----:B------:R-:W-:-:S04]  /*3100*/  IMAD.WIDE.U32 R92, R130, c[0x0][0x290], R10 ;  /* 0x0000a400825c7a25 */ /* 0x000fc800078e000a */
[C---:B------:R-:W-:Y:S01]  /*3110*/  IMAD.SHL.U32 R157, R137.reuse, 0x20, RZ ;  /* 0x00000020899d7824 */ /* 0x040fe200078e00ff */
[-C--:B------:R-:W-:Y:S01]  /*3120*/  SHF.L.U64.HI R137, R137, R138.reuse, c[0x0][0x284] ;  /* 0x0000a10089897619 */ /* 0x080fe2000001028a */
[----:B------:R-:W-:Y:S01]  /*3130*/  IMAD.IADD R152, R135, 0x1, R152 ;  /* 0x0000000187987824 */ /* 0x000fe200078e0298 */
[C---:B------:R-:W-:Y:S01]  /*3140*/  SHF.L.U64.HI R138, R156.reuse, R138, c[0x0][0x294] ;  /* 0x0000a5009c8a7619 */ /* 0x040fe2000001028a */
[----:B------:R-:W-:Y:S02]  /*3150*/  IMAD.SHL.U32 R156, R156, 0x20, RZ ;  /* 0x000000209c9c7824 */ /* 0x000fe400078e00ff */
[----:B------:R-:W-:Y:S02]  /*3160*/  IMAD.IADD R153, R133, 0x1, R153 ;  /* 0x0000000185997824 */ /* 0x000fe400078e0299 */
[----:B------:R-:W-:Y:S01]  /*3170*/  IMAD R125, R27, c[0x0][0x1ec], R117 ;  /* 0x00007b001b7d7a24 */ /* 0x000fe200078e0275 */
[----:B-1----:R-:W-:Y:S01]  /*3180*/  SEL R5, RZ, c[0x0][0x27c], !P2 ;  /* 0x00009f00ff057a07 */ /* 0x002fe20005000000 */
[----:B------:R-:W-:-:S02]  /*3190*/  IMAD R4, R23, c[0x0][0x268], RZ ;  /* 0x00009a0017047a24 */ /* 0x000fc400078e02ff */
[----:B------:R-:W-:Y:S01]  /*31a0*/  IMAD R124, R27, c[0x0][0x214], R115 ;  /* 0x000085001b7c7a24 */ /* 0x000fe200078e0273 */
[----:B------:R-:W-:Y:S01]  /*31b0*/  IADD3 R5, R142, R5, RZ ;  /* 0x000000058e057210 */ /* 0x000fe20007ffe0ff */
[----:B------:R-:W-:Y:S01]  /*31c0*/  IMAD R26, R24, c[0x0][0x26c], R4 ;  /* 0x00009b00181a7a24 */ /* 0x000fe200078e0204 */
[----:B------:R-:W-:Y:S02]  /*31d0*/  SHF.R.S32.HI R4, RZ, 0x1f, R3 ;  /* 0x0000001fff047819 */ /* 0x000fe40000011403 */
[----:B------:R-:W-:Y:S02]  /*31e0*/  SHF.R.S32.HI R6, RZ, 0x1f, R5 ;  /* 0x0000001fff067819 */ /* 0x000fe40000011405 */
[----:B------:R-:W-:Y:S02]  /*31f0*/  LEA.HI R8, R4, R3, RZ, 0x6 ;  /* 0x0000000304087211 */ /* 0x000fe400078f30ff */
[----:B------:R-:W-:Y:S02]  /*3200*/  LEA.HI R9, R6, R5, RZ, 0x6 ;  /* 0x0000000506097211 */ /* 0x000fe400078f30ff */
[----:B------:R-:W-:-:S02]  /*3210*/  LEA.HI R4, R4, R3, RZ, 0x3 ;  /* 0x0000000304047211 */ /* 0x000fc400078f18ff */
[----:B------:R-:W-:Y:S02]  /*3220*/  LEA.HI R3, R6, R5, RZ, 0x3 ;  /* 0x0000000506037211 */ /* 0x000fe400078f18ff */
[----:B------:R-:W-:Y:S02]  /*3230*/  SHF.R.S32.HI R5, RZ, 0x6, R9 ;  /* 0x00000006ff057819 */ /* 0x000fe40000011409 */
[----:B------:R-:W-:Y:S02]  /*3240*/  SHF.R.S32.HI R6, RZ, 0x6, R8 ;  /* 0x00000006ff067819 */ /* 0x000fe40000011408 */
[--C-:B------:R-:W-:Y:S01]  /*3250*/  LOP3.LUT R9, R223, 0x38, R4.reuse, 0xf8, !PT ;  /* 0x00000038df097812 */ /* 0x100fe200078ef804 */
[--C-:B------:R-:W-:Y:S01]  /*3260*/  IMAD R13, R5, 0xc00, R7.reuse ;  /* 0x00000c00050d7824 */ /* 0x100fe200078e0207 */
[----:B------:R-:W-:Y:S01]  /*3270*/  LOP3.LUT R8, R222, 0x38, R4, 0xf8, !PT ;  /* 0x00000038de087812 */ /* 0x000fe200078ef804 */
[C---:B------:R-:W-:Y:S01]  /*3280*/  IMAD R25, R6.reuse, 0xc00, R7 ;  /* 0x00000c0006197824 */ /* 0x040fe200078e0207 */
[--C-:B------:R-:W-:Y:S01]  /*3290*/  LOP3.LUT R20, R223, 0x38, R3.reuse, 0xf8, !PT ;  /* 0x00000038df147812 */ /* 0x100fe200078ef803 */
[--C-:B------:R-:W-:Y:S01]  /*32a0*/  IMAD R24, R6, 0xc00, R12.reuse ;  /* 0x00000c0006187824 */ /* 0x100fe200078e020c */
[----:B------:R-:W-:Y:S01]  /*32b0*/  LOP3.LUT R23, R222, 0x38, R3, 0xf8, !PT ;  /* 0x00000038de177812 */ /* 0x000fe200078ef803 */
[----:B------:R-:W-:Y:S01]  /*32c0*/  IMAD R6, R5, 0xc00, R12 ;  /* 0x00000c0005067824 */ /* 0x000fe200078e020c */
[----:B------:R-:W-:-:S02]  /*32d0*/  LOP3.LUT R21, R9, R31, RZ, 0x3c, !PT ;  /* 0x0000001f09157212 */ /* 0x000fc400078e3cff */
[-C--:B------:R-:W-:Y:S02]  /*32e0*/  LOP3.LUT R9, R8, R30.reuse, RZ, 0x3c, !PT ;  /* 0x0000001e08097212 */ /* 0x080fe400078e3cff */
[----:B------:R-:W-:Y:S02]  /*32f0*/  LOP3.LUT R8, R20, R31, RZ, 0x3c, !PT ;  /* 0x0000001f14087212 */ /* 0x000fe400078e3cff */
[----:B------:R-:W-:Y:S02]  /*3300*/  LOP3.LUT R5, R23, R30, RZ, 0x3c, !PT ;  /* 0x0000001e17057212 */ /* 0x000fe400078e3cff */
[----:B------:R-:W-:Y:S01]  /*3310*/  SHF.R.S32.HI R73, RZ, 0x3, R4 ;  /* 0x00000003ff497819 */ /* 0x000fe20000011404 */
[----:B------:R-:W-:Y:S01]  /*3320*/  IMAD.IADD R20, R13, 0x1, R8 ;  /* 0x000000010d147824 */ /* 0x000fe200078e0208 */
[----:B------:R-:W-:Y:S02]  /*3330*/  IADD3 R13, R6, R5, RZ ;  /* 0x00000005060d7210 */ /* 0x000fe40007ffe0ff */
[----:B------:R-:W-:-:S02]  /*3340*/  LOP3.LUT R86, R4, 0xfffffff8, RZ, 0xc0, !PT ;  /* 0xfffffff804567812 */ /* 0x000fc400078ec0ff */
[----:B------:R-:W-:Y:S01]  /*3350*/  SHF.R.S32.HI R6, RZ, 0x1f, R130 ;  /* 0x0000001fff067819 */ /* 0x000fe20000011482 */
[----:B------:R-:W-:Y:S01]  /*3360*/  IMAD.SHL.U32 R120, R13, 0x2, RZ ;  /* 0x000000020d787824 */ /* 0x000fe200078e00ff */
[----:B------:R-:W-:Y:S01]  /*3370*/  IADD3 R23, R25, R21, RZ ;  /* 0x0000001519177210 */ /* 0x000fe20007ffe0ff */
[----:B------:R-:W-:Y:S01]  /*3380*/  IMAD.IADD R21, R24, 0x1, R9 ;  /* 0x0000000118157824 */ /* 0x000fe200078e0209 */
[----:B------:R-:W-:Y:S01]  /*3390*/  SHF.R.S32.HI R72, RZ, 0x3, R3 ;  /* 0x00000003ff487819 */ /* 0x000fe20000011403 */
[C---:B------:R-:W-:Y:S01]  /*33a0*/  IMAD R9, R6.reuse, c[0x0][0x280], RZ ;  /* 0x0000a00006097a24 */ /* 0x040fe200078e02ff */
[----:B------:R-:W-:Y:S01]  /*33b0*/  LOP3.LUT R85, R3, 0xfffffff8, RZ, 0xc0, !PT ;  /* 0xfffffff803557812 */ /* 0x000fe200078ec0ff */
[----:B------:R-:W-:Y:S01]  /*33c0*/  IMAD R8, R6, c[0x0][0x290], RZ ;  /* 0x0000a40006087a24 */ /* 0x000fe200078e02ff */
[----:B------:R-:W-:Y:S01]  /*33d0*/  MOV R5, c[0x0][0x27c] ;  /* 0x00009f0000057a02 */ /* 0x000fe20000000f00 */
[C---:B------:R-:W-:Y:S01]  /*33e0*/  IMAD R6, R130.reuse, c[0x0][0x284], R9 ;  /* 0x0000a10082067a24 */ /* 0x040fe200078e0209 */
[----:B------:R-:W-:Y:S01]  /*33f0*/  IADD3 R89, R91, R26, RZ ;  /* 0x0000001a5b597210 */ /* 0x000fe20007ffe0ff */
[----:B------:R-:W-:Y:S01]  /*3400*/  IMAD.SHL.U32 R122, R21, 0x2, RZ ;  /* 0x00000002157a7824 */ /* 0x000fe200078e00ff */
[----:B------:R-:W-:Y:S01]  /*3410*/  SHF.L.U32 R75, R5, 0x1, RZ ;  /* 0x00000001054b7819 */ /* 0x000fe200000006ff */
[----:B------:R-:W-:Y:S01]  /*3420*/  IMAD R5, R130, c[0x0][0x294], R8 ;  /* 0x0000a50082057a24 */ /* 0x000fe200078e0208 */
[----:B------:R-:W-:-:S02]  /*3430*/  IADD3 R105, R6, R99, RZ ;  /* 0x0000006306697210 */ /* 0x000fc40007ffe0ff */
[----:B------:R-:W-:Y:S01]  /*3440*/  IADD3 R103, R95, R6, RZ ;  /* 0x000000065f677210 */ /* 0x000fe20007ffe0ff */
[----:B------:R-:W-:Y:S01]  /*3450*/  IMAD.IADD R104, R5, 0x1, R97 ;  /* 0x0000000105687824 */ /* 0x000fe200078e0261 */
[----:B------:R-:W-:Y:S01]  /*3460*/  SHF.R.S32.HI R102, RZ, 0x1f, R86 ;  /* 0x0000001fff667819 */ /* 0x000fe20000011456 */
[----:B------:R-:W-:Y:S01]  /*3470*/  IMAD.IADD R100, R93, 0x1, R5 ;  /* 0x000000015d647824 */ /* 0x000fe200078e0205 */
[----:B------:R-:W-:Y:S02]  /*3480*/  SHF.R.S32.HI R101, RZ, 0x1f, R85 ;  /* 0x0000001fff657819 */ /* 0x000fe40000011455 */
[----:B------:R-:W-:Y:S02]  /*3490*/  SHF.L.U32 R123, R23, 0x1, RZ ;  /* 0x00000001177b7819 */ /* 0x000fe400000006ff */
[----:B------:R-:W-:Y:S02]  /*34a0*/  SHF.L.U32 R121, R20, 0x1, RZ ;  /* 0x0000000114797819 */ /* 0x000fe400000006ff */
[----:B---3--:R-:W-:Y:S01]  /*34b0*/  @P3 SHF.R.S32.HI R4, RZ, 0x1f, R22 ;  /* 0x0000001fff043819 */ /* 0x008fe20000011416 */
[----:B------:R-:W-:-:S02]  /*34c0*/  @!P3 IMAD.MOV.U32 R4, RZ, RZ, R28 ;  /* 0x000000ffff04b224 */ /* 0x000fc400078e001c */
[----:B------:R-:W-:Y:S02]  /*34d0*/  @!P3 IMAD.MOV.U32 R22, RZ, RZ, R29 ;  /* 0x000000ffff16b224 */ /* 0x000fe400078e001d */
[----:B------:R-:W-:Y:S02]  /*34e0*/  IMAD R3, R4, c[0x0][0x2b0], RZ ;  /* 0x0000ac0004037a24 */ /* 0x000fe400078e02ff */
[----:B------:R-:W-:-:S04]  /*34f0*/  IMAD.WIDE.U32 R112, R22, c[0x0][0x2b0], RZ ;  /* 0x0000ac0016707a25 */ /* 0x000fc800078e00ff */
[----:B------:R-:W-:-:S05]  /*3500*/  IMAD R3, R22, c[0x0][0x2b4], R3 ;  /* 0x0000ad0016037a24 */ /* 0x000fca00078e0203 */
[----:B------:R-:W-:Y:S01]  /*3510*/  IADD3 R119, R113, R3, RZ ;  /* 0x0000000371777210 */ /* 0x000fe20007ffe0ff */
[----:B------:R-:W-:Y:S06]  /*3520*/  BAR.SYNC.DEFER_BLOCKING 0x0 ;  /* 0x0000000000007b1d */ /* 0x000fec0000010000 */
.L_x_1755:
[----:B------:R-:W-:Y:S01]  /*3530*/  MOV R83, RZ ;  /* 0x000000ff00537202 */ /* 0x000fe20000000f00 */
[----:B-1----:R-:W-:Y:S01]  /*3540*/  IMAD.MOV.U32 R3, RZ, RZ, c[0x0][0x2b8] ;  /* 0x0000ae00ff037624 */ /* 0x002fe200078e00ff */
[----:B------:R-:W-:Y:S04]  /*3550*/  DEPBAR.LE SB0, 0x0 ;  /* 0x000080000000791a */ /* 0x000fe80000000000 */
[----:B------:R-:W-:Y:S01]  /*3560*/  ISETP.NE.AND P0, PT, R3, 0x1, PT ;  /* 0x000000010300780c */ /* 0x000fe20003f05270 */
[----:B------:R-:W-:Y:S01]  /*3570*/  IMAD R3, R39, 0x30, R0 ;  /* 0x0000003027037824 */ /* 0x000fe200078e0200 */
[----:B------:R-:W-:Y:S01]  /*3580*/  WARPSYNC 0xffffffff ;  /* 0xffffffff00007948 */ /* 0x000fe20003800000 */
[----:B------:R-:W-:Y:S02]  /*3590*/  BSSY B2, `(.L_x_1715) ;  /* 0x0000544000027945 */ /* 0x000fe40003800000 */
[----:B------:R-:W-:Y:S04]  /*35a0*/  IMAD.IADD R5, R126, 0x1, R3 ;  /* 0x000000017e057824 */ /* 0x000fe800078e0203 */
[--C-:B----4-:R-:W-:Y:S04]  /*35b0*/  IMAD.MOV.U32 R4, RZ, RZ, R5.reuse ;  /* 0x000000ffff047224 */ /* 0x110fe800078e0005 */
[----:B--23--:R-:W-:Y:S05]  /*35c0*/  @P0 IMAD.HI.U32 R6, R5, c[0x0][0x2bc], RZ ;  /* 0x0000af0005060a27 */ /* 0x00cfea00078e00ff */
[----:B------:R-:W-:Y:S02]  /*35d0*/  @P0 SHF.R.U32.HI R4, RZ, c[0x0][0x2c0], R6 ;  /* 0x0000b000ff040a19 */ /* 0x000fe40000011606 */
[----:B------:R-:W-:Y:S04]  /*35e0*/  ISETP.GE.AND P0, PT, R3, R2, PT ;  /* 0x000000020300720c */ /* 0x000fe80003f06270 */
[----:B------:R-:W-:Y:S11]  /*35f0*/  ISETP.GT.OR P0, PT, R0, 0x2f, P0 ;  /* 0x0000002f0000780c */ /* 0x000ff60000704670 */
[----:B------:R-:W-:Y:S02]  /*3600*/  @!UPT UIADD3 URZ, URZ, URZ, URZ ;  /* 0x0000003f3f3ff290 */ /* 0x000fe4000fffe03f */
[C---:B------:R-:W-:Y:S04]  /*3610*/  @!P0 IADD3 R3, P3, R4.reuse, R112, RZ ;  /* 0x0000007004038210 */ /* 0x040fe80007f7e0ff */
[----:B------:R-:W-:Y:S02]  /*3620*/  @!P0 LEA.HI.X.SX32 R6, R4, R119, 0x1, P3 ;  /* 0x0000007704068211 */ /* 0x000fe400018f0eff */
[C---:B------:R-:W-:Y:S04]  /*3630*/  @!P0 LEA R8, P3, R3.reuse, c[0x0][0x2a0], 0x2 ;  /* 0x0000a80003088a11 */ /* 0x040fe800078610ff */
[----:B------:R-:W-:Y:S01]  /*3640*/  @!P0 LEA.HI.X R9, R3, c[0x0][0x2a4], R6, 0x2, P3 ;  /* 0x0000a90003098a11 */ /* 0x000fe200018f1406 */
[----:B------:R-:W-:Y:S04]  /*3650*/  IMAD.MOV R3, RZ, RZ, -R4 ;  /* 0x000000ffff037224 */ /* 0x000fe800078e0a04 */
[----:B------:R-:W-:Y:S01]  /*3660*/  IMAD R84, R3, c[0x0][0x2b8], R5 ;  /* 0x0000ae0003547a24 */ /* 0x000fe200078e0205 */
[----:B------:R-:W2:Y:S03]  /*3670*/  @!P0 LDG.E R83, [R8.64] ;  /* 0x0000000608538981 */ /* 0x000ea6000c1e1900 */
[C---:B------:R-:W-:Y:S01]  /*3680*/  IMAD.WIDE.U32 R4, R84.reuse, c[0x0][0x1e0], RZ ;  /* 0x0000780054047a25 */ /* 0x040fe200078e00ff */
[----:B------:R-:W-:Y:S01]  /*3690*/  SHF.R.S32.HI R87, RZ, 0x1f, R84 ;  /* 0x0000001fff577819 */ /* 0x000fe20000011454 */
[----:B------:R-:W-:Y:S04]  /*36a0*/  BAR.SYNC.DEFER_BLOCKING 0x0 ;  /* 0x0000000000007b1d */ /* 0x000fe80000010000 */
[----:B------:R-:W-:Y:S04]  /*36b0*/  IMAD R3, R87, c[0x0][0x1e0], RZ ;  /* 0x0000780057037a24 */ /* 0x000fe800078e02ff */
        /* <DEDUP_REMOVED lines=8> */
[C---:B------:R-:W-:Y:S02]  /*3740*/  LEA R81, P0, R3.reuse, c[0x0][0x1c8], 0x1 ;  /* 0x0000720003517a11 */ /* 0x040fe400078008ff */
[----:B------:R-:W-:Y:S02]  /*3750*/  MOV R5, c[0x0][0x27c] ;  /* 0x00009f0000057a02 */ /* 0x000fe40000000f00 */
[----:B------:R-:W-:Y:S02]  /*3760*/  LEA.HI.X R80, R3, c[0x0][0x1cc], R4, 0x1, P0 ;  /* 0x0000730003507a11 */ /* 0x000fe400000f0c04 */
[----:B------:R-:W-:Y:S11]  /*3770*/  ISETP.GE.AND P0, PT, R5, 0x1, PT ;  /* 0x000000010500780c */ /* 0x000ff60003f06270 */
[----:B------:R-:W-:Y:S02]  /*3780*/  @!UPT UIADD3 URZ, URZ, URZ, URZ ;  /* 0x0000003f3f3ff290 */ /* 0x000fe4000fffe03f */
[----:B------:R-:W-:-:S05]  /*3790*/  @!P0 BRA `(.L_x_1716) ;  /* 0x00004eb000008947 */ /* 0x000fca0003800000 */
[-C--:B------:R-:W-:Y:S01]  /*37a0*/  IMAD R5, R152, R39.reuse, RZ ;  /* 0x0000002798057224 */ /* 0x080fe200078e02ff */
[----:B------:R-:W-:Y:S01]  /*37b0*/  ULDC.U8 UR4, c[0x0][0x298] ;  /* 0x0000a60000047ab9 */ /* 0x000fe20000000000 */
[-C--:B------:R-:W-:Y:S01]  /*37c0*/  IMAD R4, R153, R39.reuse, RZ ;  /* 0x0000002799047224 */ /* 0x080fe200078e02ff */
[----:B------:R-:W-:Y:S01]  /*37d0*/  ISETP.NE.AND P0, PT, RZ, UR4, PT ;  /* 0x00000004ff007c0c */ /* 0x000fe2000bf05270 */
[-C--:B------:R-:W-:Y:S01]  /*37e0*/  IMAD.WIDE.U32 R68, R134, R39.reuse, RZ ;  /* 0x0000002786447225 */ /* 0x080fe200078e00ff */
[----:B------:R-:W-:Y:S03]  /*37f0*/  SHF.R.S32.HI R3, RZ, 0x1f, R39 ;  /* 0x0000001fff037819 */ /* 0x000fe60000011427 */
[----:B------:R-:W-:Y:S04]  /*3800*/  IMAD.WIDE.U32 R70, R132, R39, RZ ;  /* 0x0000002784467225 */ /* 0x000fe800078e00ff */
[C---:B------:R-:W-:Y:S02]  /*3810*/  IMAD R5, R3.reuse, R134, R5 ;  /* 0x0000008603057224 */ /* 0x040fe400078e0205 */
[----:B------:R-:W-:Y:S02]  /*3820*/  IMAD R4, R3, R132, R4 ;  /* 0x0000008403047224 */ /* 0x000fe400078e0204 */
[----:B------:R-:W-:Y:S01]  /*3830*/  IMAD R3, R39, -0x30, R2 ;  /* 0xffffffd027037824 */ /* 0x000fe200078e0202 */
[----:B------:R-:W-:Y:S02]  /*3840*/  IADD3 R74, R69, R5, RZ ;  /* 0x00000005454a7210 */ /* 0x000fe40007ffe0ff */
[----:B------:R-:W-:Y:S02]  /*3850*/  IADD3 R76, R71, R4, RZ ;  /* 0x00000004474c7210 */ /* 0x000fe40007ffe0ff */
[----:B------:R-:W-:Y:S01]  /*3860*/  IMNMX R82, R3, 0x30, PT ;  /* 0x0000003003527817 */ /* 0x000fe20003800200 */
        /* <DEDUP_REMOVED lines=11> */
[----:B------:R-:W-:Y:S03]  /*3920*/  CS2R R4, SRZ ;  /* 0x0000000000047805 */ /* 0x000fe6000001ff00 */
        /* <DEDUP_REMOVED lines=33> */
.L_x_1719:
[----:B------:R-:W-:Y:S05]  /*3b40*/  BSYNC B0 ;  /* 0x0000000000007941 */ /* 0x000fea0003800000 */
.L_x_1718:
[----:B-1----:R-:W-:Y:S01]  /*3b50*/  IADD3 R10, R143, 0x20, RZ ;  /* 0x000000208f0a7810 */ /* 0x002fe20007ffe0ff */
[----:B-----5:R-:W-:Y:S01]  /*3b60*/  IMAD.MOV.U32 R9, RZ, RZ, R46 ;  /* 0x000000ffff097224 */ /* 0x020fe200078e002e */
[----:B------:R-:W-:Y:S01]  /*3b70*/  BSSY B0, `(.L_x_1720) ;  /* 0x0000044000007945 */ /* 0x000fe20003800000 */
[----:B------:R-:W-:Y:S01]  /*3b80*/  IMAD.MOV.U32 R6, RZ, RZ, R44 ;  /* 0x000000ffff067224 */ /* 0x000fe200078e002c */
[----:B------:R-:W-:Y:S01]  /*3b90*/  ISETP.GE.AND P5, PT, R10, R82, PT ;  /* 0x000000520a00720c */ /* 0x000fe20003fa6270 */
[----:B------:R-:W-:Y:S01]  /*3ba0*/  IMAD.MOV.U32 R3, RZ, RZ, R45 ;  /* 0x000000ffff037224 */ /* 0x000fe200078e002d */
[----:B------:R-:W-:Y:S01]  /*3bb0*/  CS2R R52, SRZ ;  /* 0x0000000000347805 */ /* 0x000fe2000001ff00 */
        /* <DEDUP_REMOVED lines=8> */
[----:B------:R-:W-:Y:S01]  /*3c40*/  CS2R R50, SRZ ;  /* 0x0000000000327805 */ /* 0x000fe2000001ff00 */
        /* <DEDUP_REMOVED lines=16> */
[----:B------:R-:W-:Y:S01]  /*3d50*/  CS2R R24, SRZ ;  /* 0x0000000000187805 */ /* 0x000fe2000001ff00 */
[----:B------:R-:W-:Y:S01]  /*3d60*/  CS2R R22, SRZ ;  /* 0x0000000000167805 */ /* 0x000fe2000001ff00 */
[----:B------:R-:W-:Y:S01]  /*3d70*/  PRMT R28, R9, 0x5410, R8 ;  /* 0x00005410091c7816 */ /* 0x000fe20000000008 */
[----:B------:R-:W-:Y:S01]  /*3d80*/  CS2R R20, SRZ ;  /* 0x0000000000147805 */ /* 0x000fe2000001ff00 */
[----:B------:R-:W-:Y:S01]  /*3d90*/  PRMT R13, R6, 0x5410, R3 ;  /* 0x00005410060d7816 */ /* 0x000fe20000000003 */
[----:B------:R-:W-:-:S05]  /*3da0*/  @P5 BRA `(.L_x_1721) ;  /* 0x0000020000005947 */ /* 0x000fca0003800000 */
[----:B------:R-:W-:Y:S01]  /*3db0*/  IADD3 R3, P3, P0, R94, R68, R157 ;  /* 0x000000445e037210 */ /* 0x000fe2000787e09d */
[----:B------:R-:W-:Y:S01]  /*3dc0*/  CS2R R48, SRZ ;  /* 0x0000000000307805 */ /* 0x000fe2000001ff00 */
[----:B------:R-:W-:Y:S01]  /*3dd0*/  CS2R R20, SRZ ;  /* 0x0000000000147805 */ /* 0x000fe2000001ff00 */
[----:B------:R-:W-:Y:S01]  /*3de0*/  CS2R R50, SRZ ;  /* 0x0000000000327805 */ /* 0x000fe2000001ff00 */
[----:B------:R-:W-:Y:S01]  /*3df0*/  IADD3.X R8, R103, R74, R137, P3, P0 ;  /* 0x0000004a67087210 */ /* 0x000fe20001fe0489 */
[----:B------:R-:W-:Y:S01]  /*3e00*/  CS2R R22, SRZ ;  /* 0x0000000000167805 */ /* 0x000fe2000001ff00 */
[----:B------:R-:W-:Y:S01]  /*3e10*/  IADD3 R6, P3, P0, R92, R70, R156 ;  /* 0x000000465c067210 */ /* 0x000fe2000787e09c */
[----:B------:R-:W-:Y:S01]  /*3e20*/  CS2R R52, SRZ ;  /* 0x0000000000347805 */ /* 0x000fe2000001ff00 */
[----:B------:R-:W-:Y:S01]  /*3e30*/  CS2R R24, SRZ ;  /* 0x0000000000187805 */ /* 0x000fe2000001ff00 */
[----:B------:R-:W-:Y:S01]  /*3e40*/  CS2R R54, SRZ ;  /* 0x0000000000367805 */ /* 0x000fe2000001ff00 */
[----:B------:R-:W-:Y:S01]  /*3e50*/  IADD3.X R9, R100, R76, R138, P3, P0 ;  /* 0x0000004c64097210 */ /* 0x000fe20001fe048a */
[----:B------:R-:W-:Y:S01]  /*3e60*/  CS2R R26, SRZ ;  /* 0x00000000001a7805 */ /* 0x000fe2000001ff00 */
[C---:B------:R-:W-:Y:S04]  /*3e70*/  LEA R10, P0, R3.reuse, c[0x0][0x270], 0x1 ;  /* 0x00009c00030a7a11 */ /* 0x040fe800078008ff */
[----:B------:R-:W-:Y:S02]  /*3e80*/  LEA.HI.X R11, R3, c[0x0][0x274], R8, 0x1, P0 ;  /* 0x00009d00030b7a11 */ /* 0x000fe400000f0c08 */
[C---:B------:R-:W-:Y:S04]  /*3e90*/  LEA R8, P0, R6.reuse, c[0x0][0x288], 0x1 ;  /* 0x0000a20006087a11 */ /* 0x040fe800078008ff */
[----:B------:R-:W-:Y:S02]  /*3ea0*/  LEA.HI.X R9, R6, c[0x0][0x28c], R9, 0x1, P0 ;  /* 0x0000a30006097a11 */ /* 0x000fe400000f0c09 */
[----:B------:R-:W-:Y:S11]  /*3eb0*/  ISETP.GE.AND P0, PT, R144, c[0x0][0x27c], PT ;  /* 0x00009f0090007a0c */ /* 0x000ff60003f06270 */
[----:B------:R-:W-:Y:S02]  /*3ec0*/  @!UPT UIADD3 URZ, URZ, URZ, URZ ;  /* 0x0000003f3f3ff290 */ /* 0x000fe4000fffe03f */
        /* <DEDUP_REMOVED lines=14> */
.L_x_1721:
[----:B------:R-:W-:Y:S05]  /*3fb0*/  BSYNC B0 ;  /* 0x0000000000007941 */ /* 0x000fea0003800000 */
.L_x_1720:
[----:B-----5:R-:W-:Y:S01]  /*3fc0*/  IMAD.MOV.U32 R6, RZ, RZ, R54 ;  /* 0x000000ffff067224 */ /* 0x020fe200078e0036 */
[----:B------:R2:W3:Y:S01]  /*3fd0*/  SHFL.IDX PT, R64, R80, RZ, 0x181f ;  /* 0x00181fff50407589 */ /* 0x0004e200000e0000 */
[----:B------:R-:W-:Y:S01]  /*3fe0*/  IMAD.MOV.U32 R3, RZ, RZ, R55 ;  /* 0x000000ffff037224 */ /* 0x000fe200078e0037 */
[----:B------:R-:W-:Y:S01]  /*3ff0*/  BSSY B1, `(.L_x_1722) ;  /* 0x0000107000017945 */ /* 0x000fe20003800000 */
[----:B-1----:R-:W-:Y:S01]  /*4000*/  IMAD.MOV.U32 R9, RZ, RZ, R52 ;  /* 0x000000ffff097224 */ /* 0x002fe200078e0034 */
[----:B------:R-:W-:Y:S01]  /*4010*/  PRMT R60, R60, 0x5410, R6 ;  /* 0x000054103c3c7816 */ /* 0x000fe20000000006 */
[----:B------:R-:W-:Y:S01]  /*4020*/  IMAD.MOV.U32 R6, RZ, RZ, R50 ;  /* 0x000000ffff067224 */ /* 0x000fe200078e0032 */
[----:B------:R-:W-:Y:S01]  /*4030*/  PRMT R61, R3, 0x7610, R61 ;  /* 0x00007610033d7816 */ /* 0x000fe2000000003d */
[----:B------:R-:W-:Y:S01]  /*4040*/  IMAD.MOV.U32 R8, RZ, RZ, R53 ;  /* 0x000000ffff087224 */ /* 0x000fe200078e0035 */
[----:B------:R-:W-:Y:S01]  /*4050*/  MOV R3, R51 ;  /* 0x0000003300037202 */ /* 0x000fe20000000f00 */
[----:B------:R2:W1:Y:S01]  /*4060*/  SHFL.IDX PT, R63, R81, RZ, 0x181f ;  /* 0x00181fff513f7589 */ /* 0x00046200000e0000 */
[----:B------:R-:W-:Y:S01]  /*4070*/  PRMT R58, R58, 0x5410, R6 ;  /* 0x000054103a3a7816 */ /* 0x000fe20000000006 */
[----:B------:R-:W-:Y:S01]  /*4080*/  IMAD.MOV.U32 R6, RZ, RZ, R26 ;  /* 0x000000ffff067224 */ /* 0x000fe200078e001a */
[----:B------:R-:W-:Y:S01]  /*4090*/  PRMT R59, R3, 0x5410, R9 ;  /* 0x00005410033b7816 */ /* 0x000fe20000000009 */
[----:B------:R-:W-:Y:S01]  /*40a0*/  IMAD.MOV.U32 R9, RZ, RZ, R48 ;  /* 0x000000ffff097224 */ /* 0x000fe200078e0030 */
[----:B------:R-:W-:Y:S02]  /*40b0*/  MOV R3, R27 ;  /* 0x0000001b00037202 */ /* 0x000fe40000000f00 */
[----:B------:R-:W-:Y:S01]  /*40c0*/  PRMT R60, R8, 0x7610, R60 ;  /* 0x00007610083c7816 */ /* 0x000fe2000000003c */
[----:B------:R-:W-:Y:S01]  /*40d0*/  IMAD.MOV.U32 R8, RZ, RZ, R49 ;  /* 0x000000ffff087224 */ /* 0x000fe200078e0031 */
[----:B------:R-:W-:Y:S01]  /*40e0*/  PRMT R34, R6, 0x5410, R3 ;  /* 0x0000541006227816 */ /* 0x000fe20000000003 */
[----:B------:R-:W-:Y:S01]  /*40f0*/  IMAD.MOV.U32 R6, RZ, RZ, R24 ;  /* 0x000000ffff067224 */ /* 0x000fe200078e0018 */
[----:B------:R-:W-:Y:S01]  /*4100*/  PRMT R57, R9, 0x7610, R57 ;  /* 0x0000761009397816 */ /* 0x000fe20000000039 */
[----:B------:R-:W-:Y:S01]  /*4110*/  IMAD.MOV.U32 R3, RZ, RZ, R25 ;  /* 0x000000ffff037224 */ /* 0x000fe200078e0019 */
[----:B------:R-:W-:Y:S04]  /*4120*/  PRMT R58, R8, 0x7610, R58 ;  /* 0x00007610083a7816 */ /* 0x000fe8000000003a */
[----:B------:R-:W-:Y:S01]  /*4130*/  PRMT R33, R6, 0x5410, R3 ;  /* 0x0000541006217816 */ /* 0x000fe20000000003 */
[----:B------:R-:W-:Y:S05]  /*4140*/  IMAD.MOV.U32 R3, RZ, RZ, R22 ;  /* 0x000000ffff037224 */ /* 0x000fea00078e0016 */
[----:B------:R-:W-:Y:S02]  /*4150*/  PRMT R32, R3, 0x7610, R32 ;  /* 0x0000761003207816 */ /* 0x000fe40000000020 */
[----:B------:R-:W-:Y:S04]  /*4160*/  MOV R3, R23 ;  /* 0x0000001700037202 */ /* 0x000fe80000000f00 */
[----:B------:R-:W-:Y:S01]  /*4170*/  PRMT R32, R32, 0x5410, R3 ;  /* 0x0000541020207816 */ /* 0x000fe20000000003 */
[----:B------:R-:W-:Y:S05]  /*4180*/  IMAD.MOV.U32 R3, RZ, RZ, R20 ;  /* 0x000000ffff037224 */ /* 0x000fea00078e0014 */
[----:B------:R-:W-:Y:S01]  /*4190*/  PRMT R30, R30, 0x5410, R3 ;  /* 0x000054101e1e7816 */ /* 0x000fe20000000003 */
[----:B------:R-:W-:Y:S05]  /*41a0*/  IMAD.MOV.U32 R3, RZ, RZ, R21 ;  /* 0x000000ffff037224 */ /* 0x000fea00078e0015 */
[----:B------:R-:W-:Y:S01]  /*41b0*/  PRMT R31, R31, 0x5410, R3 ;  /* 0x000054101f1f7816 */ /* 0x000fe20000000003 */
[----:B------:R-:W-:-:S05]  /*41c0*/  @P4 BRA `(.L_x_1723) ;  /* 0x00000e9000004947 */ /* 0x000fca0003800000 */
[----:B-123--:R-:W-:Y:S01]  /*41d0*/  ISETP.GE.AND P0, PT, R140, c[0x0][0x1d4], PT ;  /* 0x000075008c007a0c */ /* 0x00efe20003f06270 */
[----:B------:R-:W-:Y:S01]  /*41e0*/  @!UPT UIADD3 URZ, URZ, URZ, URZ ;  /* 0x0000003f3f3ff290 */ /* 0x000fe2000fffe03f */
[----:B------:R-:W-:Y:S11]  /*41f0*/  BSSY B0, `(.L_x_1724) ;  /* 0x0000038000007945 */ /* 0x000ff60003800000 */
[----:B------:R-:W-:-:S05]  /*4200*/  @P0 BRA `(.L_x_1725) ;  /* 0x0000036000000947 */ /* 0x000fca0003800000 */
[----:B------:R-:W-:Y:S01]  /*4210*/  ISETP.GE.AND P0, PT, R144, c[0x0][0x27c], PT ;  /* 0x00009f0090007a0c */ /* 0x000fe20003f06270 */
[----:B------:R-:W1:Y:S11]  /*4220*/  LDS.128 R8, [R203+0xa080] ;  /* 0x00a08000cb087984 */ /* 0x000e760000000c00 */
[----:B------:R-:W-:Y:S01]  /*4230*/  @!UPT UIADD3 URZ, URZ, URZ, URZ ;  /* 0x0000003f3f3ff290 */ /* 0x000fe2000fffe03f */
[--C-:B------:R-:W-:Y:S01]  /*4240*/  @!P0 SHF.R.U64 R4, R4, 0x10, R5.reuse ;  /* 0x0000001004048819 */ /* 0x100fe20000001205 */
[----:B------:R-:W-:Y:S02]  /*4250*/  @!P0 HADD2.F32 R36, -RZ, R36.H0_H0 ;  /* 0x20000024ff248230 */ /* 0x000fe40000004100 */
[----:B------:R-:W-:Y:S02]  /*4260*/  @!P0 HADD2.F32 R6, -RZ, R13.H0_H0 ;  /* 0x2000000dff068230 */ /* 0x000fe40000004100 */
[----:B------:R-:W-:Y:S01]  /*4270*/  @!P0 HADD2.F32 R4, -RZ, R4.H0_H0 ;  /* 0x20000004ff048230 */ /* 0x000fe20000004100 */
[----:B-1----:R-:W-:Y:S05]  /*4280*/  @!P0 MOV R3, R8 ;  /* 0x0000000800038202 */ /* 0x002fea0000000f00 */
[--C-:B------:R-:W-:Y:S02]  /*4290*/  @!P0 HADD2.F32 R35, -RZ, R3.reuse.H1_H1 ;  /* 0x30000003ff238230 */ /* 0x100fe40000004100 */
[----:B------:R-:W-:Y:S03]  /*42a0*/  @!P0 HADD2.F32 R3, -RZ, R3.H0_H0 ;  /* 0x20000003ff038230 */ /* 0x000fe60000004100 */
[----:B------:R-:W-:Y:S04]  /*42b0*/  @!P0 FMUL.FTZ R62, R35, R6 ;  /* 0x00000006233e8220 */ /* 0x000fe80000410000 */
[C---:B------:R-:W-:Y:S02]  /*42c0*/  @!P0 FFMA.FTZ R62, R3.reuse, R36, -R62 ;  /* 0x00000024033e8223 */ /* 0x040fe4000001083e */
[----:B------:R-:W-:Y:S01]  /*42d0*/  @!P0 FMUL.FTZ R3, R3, R6 ;  /* 0x0000000603038220 */ /* 0x000fe20000410000 */
[----:B------:R-:W-:Y:S03]  /*42e0*/  @!P0 SHF.R.U32.HI R6, RZ, 0x10, R5 ;  /* 0x00000010ff068819 */ /* 0x000fe60000011605 */
[----:B------:R-:W-:Y:S01]  /*42f0*/  @!P0 FFMA.FTZ R3, R35, R36, R3 ;  /* 0x0000002423038223 */ /* 0x000fe20000010003 */
[--C-:B------:R-:W-:Y:S01]  /*4300*/  @!P0 SHF.R.U64 R35, R40, 0x10, R41.reuse ;  /* 0x0000001028238819 */ /* 0x100fe20000001229 */
[----:B------:R-:W-:Y:S01]  /*4310*/  @!P0 HADD2.F32 R6, -RZ, R6.H0_H0 ;  /* 0x20000006ff068230 */ /* 0x000fe20000004100 */
[----:B------:R-:W-:Y:S02]  /*4320*/  @!P0 SHF.R.U32.HI R36, RZ, 0x10, R41 ;  /* 0x00000010ff248819 */ /* 0x000fe40000011629 */
[----:B------:R-:W-:Y:S01]  /*4330*/  @!P0 F2FP.PACK_AB R40, R3, R62 ;  /* 0x0000003e0328823e */ /* 0x000fe200000000ff */
[----:B------:R-:W-:Y:S01]  /*4340*/  @!P0 HADD2.F32 R35, -RZ, R35.H0_H0 ;  /* 0x20000023ff238230 */ /* 0x000fe20000004100 */
[----:B------:R-:W-:Y:S02]  /*4350*/  @!P0 MOV R3, R9 ;  /* 0x0000000900038202 */ /* 0x000fe40000000f00 */
[----:B------:R-:W-:Y:S02]  /*4360*/  @!P0 MOV R8, R40 ;  /* 0x0000002800088202 */ /* 0x000fe40000000f00 */
[C---:B------:R-:W-:Y:S01]  /*4370*/  LEA R40, P3, R140.reuse, R63, 0x1 ;  /* 0x0000003f8c287211 */ /* 0x040fe200078608ff */
[--C-:B------:R-:W-:Y:S02]  /*4380*/  @!P0 HADD2.F32 R5, -RZ, R3.reuse.H1_H1 ;  /* 0x30000003ff058230 */ /* 0x100fe40000004100 */
[----:B------:R-:W-:Y:S03]  /*4390*/  @!P0 HADD2.F32 R3, -RZ, R3.H0_H0 ;  /* 0x20000003ff038230 */ /* 0x000fe60000004100 */
[-C--:B------:R-:W-:Y:S04]  /*43a0*/  @!P0 FMUL.FTZ R41, R5, R4.reuse ;  /* 0x0000000405298220 */ /* 0x080fe80000410000 */
[CC--:B------:R-:W-:Y:S02]  /*43b0*/  @!P0 FFMA.FTZ R41, R3.reuse, R35.reuse, -R41 ;  /* 0x0000002303298223 */ /* 0x0c0fe40000010829 */
[----:B------:R-:W-:Y:S01]  /*43c0*/  @!P0 FMUL.FTZ R3, R3, R4 ;  /* 0x0000000403038220 */ /* 0x000fe20000410000 */
[----:B------:R-:W-:Y:S03]  /*43d0*/  @!P0 MOV R4, R10 ;  /* 0x0000000a00048202 */ /* 0x000fe60000000f00 */
[----:B------:R-:W-:Y:S02]  /*43e0*/  @!P0 FFMA.FTZ R3, R5, R35, R3 ;  /* 0x0000002305038223 */ /* 0x000fe40000010003 */
[--C-:B------:R-:W-:Y:S02]  /*43f0*/  @!P0 HADD2.F32 R5, -RZ, R4.reuse.H1_H1 ;  /* 0x30000004ff058230 */ /* 0x100fe40000004100 */
[----:B------:R-:W-:Y:S01]  /*4400*/  @!P0 HADD2.F32 R4, -RZ, R4.H0_H0 ;  /* 0x20000004ff048230 */ /* 0x000fe20000004100 */
[----:B------:R-:W-:Y:S02]  /*4410*/  @!P0 F2FP.PACK_AB R3, R3, R41 ;  /* 0x000000290303823e */ /* 0x000fe400000000ff */
[----:B------:R-:W-:Y:S02]  /*4420*/  LEA.HI.X R41, R140, R64, R141, 0x1, P3 ;  /* 0x000000408c297211 */ /* 0x000fe400018f0c8d */
[----:B------:R-:W-:Y:S01]  /*4430*/  @!P0 MOV R9, R3 ;  /* 0x0000000300098202 */ /* 0x000fe20000000f00 */
[----:B------:R-:W-:Y:S02]  /*4440*/  @!P0 HADD2.F32 R3, -RZ, R13.H1_H1 ;  /* 0x3000000dff038230 */ /* 0x000fe40000004100 */
[----:B------:R-:W-:Y:S03]  /*4450*/  @!P0 HADD2.F32 R13, -RZ, R37.H0_H0 ;  /* 0x20000025ff0d8230 */ /* 0x000fe60000004100 */
[CC--:B------:R-:W-:Y:S02]  /*4460*/  @!P0 FMUL.FTZ R35, R5.reuse, R3.reuse ;  /* 0x0000000305238220 */ /* 0x0c0fe40000410000 */
[C---:B------:R-:W-:Y:S02]  /*4470*/  @!P0 FMUL.FTZ R3, R4.reuse, R3 ;  /* 0x0000000304038220 */ /* 0x040fe40000410000 */
[----:B------:R-:W-:Y:S01]  /*4480*/  @!P0 FFMA.FTZ R62, R4, R13, -R35 ;  /* 0x0000000d043e8223 */ /* 0x000fe20000010823 */
[----:B------:R-:W-:Y:S01]  /*4490*/  @!P0 MOV R4, R11 ;  /* 0x0000000b00048202 */ /* 0x000fe20000000f00 */
[----:B------:R-:W-:Y:S01]  /*44a0*/  @!P0 FFMA.FTZ R3, R5, R13, R3 ;  /* 0x0000000d05038223 */ /* 0x000fe20000010003 */
[----:B------:R-:W-:Y:S03]  /*44b0*/  @!P0 HADD2.F32 R35, -RZ, R36.H0_H0 ;  /* 0x20000024ff238230 */ /* 0x000fe60000004100 */
[--C-:B------:R-:W-:Y:S02]  /*44c0*/  @!P0 HADD2.F32 R5, -RZ, R4.reuse.H0_H0 ;  /* 0x20000004ff058230 */ /* 0x100fe40000004100 */
[----:B------:R-:W-:Y:S03]  /*44d0*/  @!P0 HADD2.F32 R13, -RZ, R4.H1_H1 ;  /* 0x30000004ff0d8230 */ /* 0x000fe60000004100 */
[-C--:B------:R-:W-:Y:S02]  /*44e0*/  @!P0 FMUL.FTZ R4, R5, R6.reuse ;  /* 0x0000000605048220 */ /* 0x080fe40000410000 */
[C---:B------:R-:W-:Y:S02]  /*44f0*/  @!P0 FMUL.FTZ R36, R13.reuse, R6 ;  /* 0x000000060d248220 */ /* 0x040fe40000410000 */
[-C--:B------:R-:W-:Y:S02]  /*4500*/  @!P0 FFMA.FTZ R4, R13, R35.reuse, R4 ;  /* 0x000000230d048223 */ /* 0x080fe40000010004 */
[----:B------:R-:W-:Y:S01]  /*4510*/  @!P0 FFMA.FTZ R36, R5, R35, -R36 ;  /* 0x0000002305248223 */ /* 0x000fe20000010824 */
[----:B------:R-:W-:Y:S04]  /*4520*/  @!P0 F2FP.PACK_AB R5, R3, R62 ;  /* 0x0000003e0305823e */ /* 0x000fe800000000ff */
[----:B------:R-:W-:Y:S02]  /*4530*/  @!P0 F2FP.PACK_AB R3, R4, R36 ;  /* 0x000000240403823e */ /* 0x000fe400000000ff */
[----:B------:R-:W-:Y:S02]  /*4540*/  @!P0 MOV R10, R5 ;  /* 0x00000005000a8202 */ /* 0x000fe40000000f00 */
[----:B------:R-:W-:Y:S05]  /*4550*/  @!P0 MOV R11, R3 ;  /* 0x00000003000b8202 */ /* 0x000fea0000000f00 */
[----:B------:R1:W-:Y:S02]  /*4560*/  ST.E.128 [R40.64], R8 ;  /* 0x0000000828007985 */ /* 0x0003e4000c101d06 */
.L_x_1725:
[----:B------:R-:W-:Y:S05]  /*4570*/  BSYNC B0 ;  /* 0x0000000000007941 */ /* 0x000fea0003800000 */
.L_x_1724:
[----:B------:R-:W-:Y:S01]  /*4580*/  ISETP.GE.AND P0, PT, R142, c[0x0][0x1d4], PT ;  /* 0x000075008e007a0c */ /* 0x000fe20003f06270 */
[----:B------:R-:W-:Y:S01]  /*4590*/  @!UPT UIADD3 URZ, URZ, URZ, URZ ;  /* 0x0000003f3f3ff290 */ /* 0x000fe2000fffe03f */
[----:B------:R-:W-:Y:S11]  /*45a0*/  BSSY B0, `(.L_x_1726) ;  /* 0x0000038000007945 */ /* 0x000ff60003800000 */
[----:B------:R-:W-:-:S05]  /*45b0*/  @P0 BRA `(.L_x_1727) ;  /* 0x0000036000000947 */ /* 0x000fca0003800000 */
[----:B------:R-:W-:Y:S01]  /*45c0*/  ISETP.GE.AND P0, PT, R148, c[0x0][0x27c], PT ;  /* 0x00009f0094007a0c */ /* 0x000fe20003f06270 */
[----:B-1----:R-:W1:Y:S11]  /*45d0*/  LDS.128 R8, [R203+0xb880] ;  /* 0x00b88000cb087984 */ /* 0x002e760000000c00 */
[----:B------:R-:W-:Y:S01]  /*45e0*/  @!UPT UIADD3 URZ, URZ, URZ, URZ ;  /* 0x0000003f3f3ff290 */ /* 0x000fe2000fffe03f */
[----:B------:R-:W-:Y:S01]  /*45f0*/  @!P0 SHF.R.U32.HI R35, RZ, 0x10, R43 ;  /* 0x00000010ff238819 */ /* 0x000fe2000001162b */
[----:B------:R-:W-:Y:S02]  /*4600*/  @!P0 HADD2.F32 R6, -RZ, R37.H1_H1 ;  /* 0x30000025ff068230 */ /* 0x000fe40000004100 */
[----:B------:R-:W-:Y:S01]  /*4610*/  @!P0 HADD2.F32 R4, -RZ, R28.H0_H0 ;  /* 0x2000001cff048230 */ /* 0x000fe20000004100 */
[----:B-1----:R-:W-:Y:S05]  /*4620*/  @!P0 MOV R3, R8 ;  /* 0x0000000800038202 */ /* 0x002fea0000000f00 */
[--C-:B------:R-:W-:Y:S02]  /*4630*/  @!P0 HADD2.F32 R5, -RZ, R3.reuse.H1_H1 ;  /* 0x30000003ff058230 */ /* 0x100fe40000004100 */
[----:B------:R-:W-:Y:S03]  /*4640*/  @!P0 HADD2.F32 R3, -RZ, R3.H0_H0 ;  /* 0x20000003ff038230 */ /* 0x000fe60000004100 */
[----:B------:R-:W-:Y:S04]  /*4650*/  @!P0 FMUL.FTZ R13, R5, R4 ;  /* 0x00000004050d8220 */ /* 0x000fe80000410000 */
[C---:B------:R-:W-:Y:S01]  /*4660*/  @!P0 FFMA.FTZ R36, R3.reuse, R6, -R13 ;  /* 0x0000000603248223 */ /* 0x040fe2000001080d */
[----:B------:R-:W-:Y:S01]  /*4670*/  @!P0 SHF.R.U64 R13, R42, 0x10, R43 ;  /* 0x000000102a0d8819 */ /* 0x000fe2000000122b */
[----:B------:R-:W-:Y:S01]  /*4680*/  @!P0 FMUL.FTZ R3, R3, R4 ;  /* 0x0000000403038220 */ /* 0x000fe20000410000 */
[----:B------:R-:W-:Y:S03]  /*4690*/  @!P0 SHF.R.U64 R4, R14, 0x10, R15 ;  /* 0x000000100e048819 */ /* 0x000fe6000000120f */
[----:B------:R-:W-:Y:S01]  /*46a0*/  @!P0 FFMA.FTZ R3, R5, R6, R3 ;  /* 0x0000000605038223 */ /* 0x000fe20000010003 */
[----:B------:R-:W-:Y:S01]  /*46b0*/  @!P0 SHF.R.U32.HI R6, RZ, 0x10, R15 ;  /* 0x00000010ff068819 */ /* 0x000fe2000001160f */
[----:B------:R-:W-:Y:S02]  /*46c0*/  @!P0 HADD2.F32 R4, -RZ, R4.H0_H0 ;  /* 0x20000004ff048230 */ /* 0x000fe40000004100 */
[----:B------:R-:W-:Y:S01]  /*46d0*/  @!P0 HADD2.F32 R13, -RZ, R13.H0_H0 ;  /* 0x2000000dff0d8230 */ /* 0x000fe20000004100 */
[----:B------:R-:W-:Y:S01]  /*46e0*/  @!P0 F2FP.PACK_AB R14, R3, R36 ;  /* 0x00000024030e823e */ /* 0x000fe200000000ff */
[----:B------:R-:W-:Y:S01]  /*46f0*/  @!P0 HADD2.F32 R6, -RZ, R6.H0_H0 ;  /* 0x20000006ff068230 */ /* 0x000fe20000004100 */
[----:B------:R-:W-:Y:S02]  /*4700*/  @!P0 MOV R3, R9 ;  /* 0x0000000900038202 */ /* 0x000fe40000000f00 */
[----:B------:R-:W-:Y:S02]  /*4710*/  @!P0 MOV R8, R14 ;  /* 0x0000000e00088202 */ /* 0x000fe40000000f00 */
[C---:B------:R-:W-:Y:S01]  /*4720*/  LEA R36, P3, R206.reuse, R63, 0x1 ;  /* 0x0000003fce247211 */ /* 0x040fe200078608ff */
[--C-:B------:R-:W-:Y:S02]  /*4730*/  @!P0 HADD2.F32 R5, -RZ, R3.reuse.H1_H1 ;  /* 0x30000003ff058230 */ /* 0x100fe40000004100 */
[----:B------:R-:W-:Y:S01]  /*4740*/  @!P0 HADD2.F32 R3, -RZ, R3.H0_H0 ;  /* 0x20000003ff038230 */ /* 0x000fe20000004100 */
[----:B------:R-:W-:Y:S02]  /*4750*/  LEA.HI.X R37, R206, R64, R214, 0x1, P3 ;  /* 0x00000040ce257211 */ /* 0x000fe400018f0cd6 */
[-C--:B------:R-:W-:Y:S04]  /*4760*/  @!P0 FMUL.FTZ R15, R5, R4.reuse ;  /* 0x00000004050f8220 */ /* 0x080fe80000410000 */
[CC--:B------:R-:W-:Y:S02]  /*4770*/  @!P0 FFMA.FTZ R15, R3.reuse, R13.reuse, -R15 ;  /* 0x0000000d030f8223 */ /* 0x0c0fe4000001080f */
[----:B------:R-:W-:Y:S01]  /*4780*/  @!P0 FMUL.FTZ R3, R3, R4 ;  /* 0x0000000403038220 */ /* 0x000fe20000410000 */
[----:B------:R-:W-:Y:S03]  /*4790*/  @!P0 MOV R4, R10 ;  /* 0x0000000a00048202 */ /* 0x000fe60000000f00 */
[----:B------:R-:W-:Y:S01]  /*47a0*/  @!P0 FFMA.FTZ R3, R5, R13, R3 ;  /* 0x0000000d05038223 */ /* 0x000fe20000010003 */
[----:B------:R-:W-:Y:S02]  /*47b0*/  @!P0 HADD2.F32 R13, -RZ, R38.H0_H0 ;  /* 0x20000026ff0d8230 */ /* 0x000fe40000004100 */
[--C-:B------:R-:W-:Y:S02]  /*47c0*/  @!P0 HADD2.F32 R5, -RZ, R4.reuse.H1_H1 ;  /* 0x30000004ff058230 */ /* 0x100fe40000004100 */
[----:B------:R-:W-:Y:S01]  /*47d0*/  @!P0 F2FP.PACK_AB R3, R3, R15 ;  /* 0x0000000f0303823e */ /* 0x000fe200000000ff */
[----:B------:R-:W-:Y:S03]  /*47e0*/  @!P0 HADD2.F32 R4, -RZ, R4.H0_H0 ;  /* 0x20000004ff048230 */ /* 0x000fe60000004100 */
[----:B------:R-:W-:Y:S01]  /*47f0*/  @!P0 MOV R9, R3 ;  /* 0x0000000300098202 */ /* 0x000fe20000000f00 */
[----:B------:R-:W-:Y:S05]  /*4800*/  @!P0 HADD2.F32 R3, -RZ, R28.H1_H1 ;  /* 0x3000001cff038230 */ /* 0x000fea0000004100 */
        /* <DEDUP_REMOVED lines=17> */
.L_x_1727:
[----:B------:R-:W-:Y:S05]  /*4920*/  BSYNC B0 ;  /* 0x0000000000007941 */ /* 0x000fea0003800000 */
.L_x_1726:
        /* <DEDUP_REMOVED lines=8> */
[----:B------:R-:W-:Y:S02]  /*49b0*/  @!P0 HADD2.F32 R4, -RZ, R29.H0_H0 ;  /* 0x2000001dff048230 */ /* 0x000fe40000004100 */
        /* <DEDUP_REMOVED lines=17> */
[----:B------:R-:W-:Y:S03]  /*4ad0*/  @!P0 MOV R8, R15 ;  /* 0x0000000f00088202 */ /* 0x000fe60000000f00 */
[--C-:B------:R-:W-:Y:S02]  /*4ae0*/  @!P0 HADD2.F32 R5, -RZ, R3.reuse.H1_H1 ;  /* 0x30000003ff058230 */ /* 0x100fe40000004100 */
[----:B------:R-:W-:Y:S03]  /*4af0*/  @!P0 HADD2.F32 R3, -RZ, R3.H0_H0 ;  /* 0x20000003ff038230 */ /* 0x000fe60000004100 */
        /* <DEDUP_REMOVED lines=8> */
[----:B------:R-:W-:Y:S01]  /*4b80*/  @!P0 HADD2.F32 R4, -RZ, R4.H0_H0 ;  /* 0x20000004ff048230 */ /* 0x000fe20000004100 */
[C---:B------:R-:W-:Y:S02]  /*4b90*/  LEA R16, P3, R205.reuse, R63, 0x1 ;  /* 0x0000003fcd107211 */ /* 0x040fe400078608ff */
[----:B------:R-:W-:Y:S01]  /*4ba0*/  @!P0 MOV R9, R3 ;  /* 0x0000000300098202 */ /* 0x000fe20000000f00 */
[----:B------:R-:W-:Y:S01]  /*4bb0*/  @!P0 HADD2.F32 R3, -RZ, R29.H1_H1 ;  /* 0x3000001dff038230 */ /* 0x000fe20000004100 */
[----:B------:R-:W-:Y:S04]  /*4bc0*/  LEA.HI.X R17, R205, R64, R216, 0x1, P3 ;  /* 0x00000040cd117211 */ /* 0x000fe800018f0cd8 */
[CC--:B------:R-:W-:Y:S02]  /*4bd0*/  @!P0 FMUL.FTZ R15, R5.reuse, R3.reuse ;  /* 0x00000003050f8220 */ /* 0x0c0fe40000410000 */
[C---:B------:R-:W-:Y:S02]  /*4be0*/  @!P0 FMUL.FTZ R3, R4.reuse, R3 ;  /* 0x0000000304038220 */ /* 0x040fe40000410000 */
[----:B------:R-:W-:Y:S01]  /*4bf0*/  @!P0 FFMA.FTZ R28, R4, R13, -R15 ;  /* 0x0000000d041c8223 */ /* 0x000fe2000001080f */
[----:B------:R-:W-:Y:S01]  /*4c00*/  @!P0 MOV R4, R11 ;  /* 0x0000000b00048202 */ /* 0x000fe20000000f00 */
[----:B------:R-:W-:Y:S04]  /*4c10*/  @!P0 FFMA.FTZ R3, R5, R13, R3 ;  /* 0x0000000d05038223 */ /* 0x000fe80000010003 */
        /* <DEDUP_REMOVED lines=11> */
.L_x_1729:
[----:B------:R-:W-:Y:S05]  /*4cd0*/  BSYNC B0 ;  /* 0x0000000000007941 */ /* 0x000fea0003800000 */
.L_x_1728:
[----:B------:R-:W-:Y:S11]  /*4ce0*/  ISETP.GE.AND P0, PT, R204, c[0x0][0x1d4], PT ;  /* 0x00007500cc007a0c */ /* 0x000ff60003f06270 */
[----:B------:R-:W-:Y:S02]  /*4cf0*/  @!UPT UIADD3 URZ, URZ, URZ, URZ ;  /* 0x0000003f3f3ff290 */ /* 0x000fe4000fffe03f */
[----:B------:R-:W-:-:S05]  /*4d00*/  @P0 BRA `(.L_x_1723) ;  /* 0x0000035000000947 */ /* 0x000fca0003800000 */
[----:B------:R-:W-:Y:S01]  /*4d10*/  ISETP.GE.AND P0, PT, R147, c[0x0][0x27c], PT ;  /* 0x00009f0093007a0c */ /* 0x000fe20003f06270 */
[----:B-1----:R-:W1:Y:S01]  /*4d20*/  LDS.128 R8, [R203+0xe880] ;  /* 0x00e88000cb087984 */ /* 0x002e620000000c00 */
[C---:B------:R-:W-:Y:S04]  /*4d30*/  LEA R16, P3, R204.reuse, R63, 0x1 ;  /* 0x0000003fcc107211 */ /* 0x040fe800078608ff */
[----:B------:R-:W-:Y:S07]  /*4d40*/  LEA.HI.X R17, R204, R64, R215, 0x1, P3 ;  /* 0x00000040cc117211 */ /* 0x000fee00018f0cd7 */
[----:B------:R-:W-:Y:S02]  /*4d50*/  @!P0 HADD2.F32 R4, -RZ, R30.H0_H0 ;  /* 0x2000001eff048230 */ /* 0x000fe40000004100 */
[----:B------:R-:W-:Y:S01]  /*4d60*/  @!P0 HADD2.F32 R6, -RZ, R56.H1_H1 ;  /* 0x30000038ff068230 */ /* 0x000fe20000004100 */
[----:B-1----:R-:W-:Y:S05]  /*4d70*/  @!P0 MOV R3, R8 ;  /* 0x0000000800038202 */ /* 0x002fea0000000f00 */
[--C-:B------:R-:W-:Y:S02]  /*4d80*/  @!P0 HADD2.F32 R5, -RZ, R3.reuse.H1_H1 ;  /* 0x30000003ff058230 */ /* 0x100fe40000004100 */
[----:B------:R-:W-:Y:S03]  /*4d90*/  @!P0 HADD2.F32 R3, -RZ, R3.H0_H0 ;  /* 0x20000003ff038230 */ /* 0x000fe60000004100 */
[----:B------:R-:W-:Y:S04]  /*4da0*/  @!P0 FMUL.FTZ R13, R5, R4 ;  /* 0x00000004050d8220 */ /* 0x000fe80000410000 */
[C---:B------:R-:W-:Y:S02]  /*4db0*/  @!P0 FFMA.FTZ R13, R3.reuse, R6, -R13 ;  /* 0x00000006030d8223 */ /* 0x040fe4000001080d */
[----:B------:R-:W-:Y:S01]  /*4dc0*/  @!P0 FMUL.FTZ R3, R3, R4 ;  /* 0x0000000403038220 */ /* 0x000fe20000410000 */
[----:B------:R-:W-:Y:S03]  /*4dd0*/  @!P0 SHF.R.U64 R4, R18, 0x10, R19 ;  /* 0x0000001012048819 */ /* 0x000fe60000001213 */
[----:B------:R-:W-:Y:S01]  /*4de0*/  @!P0 FFMA.FTZ R3, R5, R6, R3 ;  /* 0x0000000605038223 */ /* 0x000fe20000010003 */
[----:B------:R-:W-:Y:S01]  /*4df0*/  @!P0 SHF.R.U32.HI R6, RZ, 0x10, R19 ;  /* 0x00000010ff068819 */ /* 0x000fe20000011613 */
[----:B------:R-:W-:Y:S03]  /*4e00*/  @!P0 HADD2.F32 R4, -RZ, R4.H0_H0 ;  /* 0x20000004ff048230 */ /* 0x000fe60000004100 */
[----:B------:R-:W-:Y:S01]  /*4e10*/  @!P0 F2FP.PACK_AB R15, R3, R13 ;  /* 0x0000000d030f823e */ /* 0x000fe200000000ff */
[----:B------:R-:W-:Y:S01]  /*4e20*/  @!P0 HADD2.F32 R6, -RZ, R6.H0_H0 ;  /* 0x20000006ff068230 */ /* 0x000fe20000004100 */
[----:B------:R-:W-:Y:S02]  /*4e30*/  @!P0 MOV R3, R9 ;  /* 0x0000000900038202 */ /* 0x000fe40000000f00 */
[--C-:B------:R-:W-:Y:S02]  /*4e40*/  @!P0 SHF.R.U64 R13, R46, 0x10, R47.reuse ;  /* 0x000000102e0d8819 */ /* 0x100fe4000000122f */
[----:B------:R-:W-:Y:S01]  /*4e50*/  @!P0 MOV R8, R15 ;  /* 0x0000000f00088202 */ /* 0x000fe20000000f00 */
[----:B------:R-:W-:Y:S02]  /*4e60*/  @!P0 HADD2.F32 R5, -RZ, R3.H1_H1 ;  /* 0x30000003ff058230 */ /* 0x000fe40000004100 */
[----:B------:R-:W-:Y:S02]  /*4e70*/  @!P0 HADD2.F32 R13, -RZ, R13.H0_H0 ;  /* 0x2000000dff0d8230 */ /* 0x000fe40000004100 */
[----:B------:R-:W-:Y:S01]  /*4e80*/  @!P0 HADD2.F32 R3, -RZ, R3.H0_H0 ;  /* 0x20000003ff038230 */ /* 0x000fe20000004100 */
[-C--:B------:R-:W-:Y:S04]  /*4e90*/  @!P0 FMUL.FTZ R14, R5, R4.reuse ;  /* 0x00000004050e8220 */ /* 0x080fe80000410000 */
[CC--:B------:R-:W-:Y:S01]  /*4ea0*/  @!P0 FFMA.FTZ R18, R3.reuse, R13.reuse, -R14 ;  /* 0x0000000d03128223 */ /* 0x0c0fe2000001080e */
[----:B------:R-:W-:Y:S01]  /*4eb0*/  @!P0 SHF.R.U32.HI R14, RZ, 0x10, R47 ;  /* 0x00000010ff0e8819 */ /* 0x000fe2000001162f */
[----:B------:R-:W-:Y:S01]  /*4ec0*/  @!P0 FMUL.FTZ R3, R3, R4 ;  /* 0x0000000403038220 */ /* 0x000fe20000410000 */
[----:B------:R-:W-:Y:S03]  /*4ed0*/  @!P0 MOV R4, R10 ;  /* 0x0000000a00048202 */ /* 0x000fe60000000f00 */
[----:B------:R-:W-:Y:S01]  /*4ee0*/  @!P0 FFMA.FTZ R3, R5, R13, R3 ;  /* 0x0000000d05038223 */ /* 0x000fe20000010003 */
[----:B------:R-:W-:Y:S02]  /*4ef0*/  @!P0 HADD2.F32 R13, -RZ, R57.H1_H1 ;  /* 0x30000039ff0d8230 */ /* 0x000fe40000004100 */
[--C-:B------:R-:W-:Y:S02]  /*4f00*/  @!P0 HADD2.F32 R5, -RZ, R4.reuse.H1_H1 ;  /* 0x30000004ff058230 */ /* 0x100fe40000004100 */
[----:B------:R-:W-:Y:S01]  /*4f10*/  @!P0 F2FP.PACK_AB R3, R3, R18 ;  /* 0x000000120303823e */ /* 0x000fe200000000ff */
[----:B------:R-:W-:Y:S02]  /*4f20*/  @!P0 HADD2.F32 R4, -RZ, R4.H0_H0 ;  /* 0x20000004ff048230 */ /* 0x000fe40000004100 */
[----:B------:R-:W-:Y:S01]  /*4f30*/  @!P0 HADD2.F32 R14, -RZ, R14.H0_H0 ;  /* 0x2000000eff0e8230 */ /* 0x000fe20000004100 */
[----:B------:R-:W-:Y:S01]  /*4f40*/  @!P0 MOV R9, R3 ;  /* 0x0000000300098202 */ /* 0x000fe20000000f00 */
[----:B------:R-:W-:Y:S05]  /*4f50*/  @!P0 HADD2.F32 R3, -RZ, R31.H0_H0 ;  /* 0x2000001fff038230 */ /* 0x000fea0000004100 */
        /* <DEDUP_REMOVED lines=16> */
.L_x_1723:
[----:B-123--:R-:W-:Y:S05]  /*5060*/  BSYNC B1 ;  /* 0x0000000000017941 */ /* 0x00efea0003800000 */
.L_x_1722:
[----:B------:R1:W2:Y:S04]  /*5070*/  SHFL.IDX PT, R35, R80, 0x1, 0x181f ;  /* 0x00381f0050237f89 */ /* 0x0002a800000e0000 */
[----:B------:R1:W3:Y:S01]  /*5080*/  SHFL.IDX PT, R29, R81, 0x1, 0x181f ;  /* 0x00381f00511d7f89 */ /* 0x0002e200000e0000 */
[----:B------:R-:W-:-:S05]  /*5090*/  @P5 BRA `(.L_x_1730) ;  /* 0x0000393000005947 */ /* 0x000fca0003800000 */
[----:B------:R-:W-:Y:S01]  /*50a0*/  ISETP.GE.AND P0, PT, R140, c[0x0][0x1d4], PT ;  /* 0x000075008c007a0c */ /* 0x000fe20003f06270 */
[----:B------:R-:W-:Y:S01]  /*50b0*/  @!UPT UIADD3 URZ, URZ, URZ, URZ ;  /* 0x0000003f3f3ff290 */ /* 0x000fe2000fffe03f */
[----:B------:R-:W-:Y:S11]  /*50c0*/  BSSY B0, `(.L_x_1731) ;  /* 0x0000038000007945 */ /* 0x000ff60003800000 */
[----:B------:R-:W-:-:S05]  /*50d0*/  @P0 BRA `(.L_x_1732) ;  /* 0x0000036000000947 */ /* 0x000fca0003800000 */
[----:B------:R-:W-:Y:S01]  /*50e0*/  ISETP.GE.AND P0, PT, R144, c[0x0][0x27c], PT ;  /* 0x00009f0090007a0c */ /* 0x000fe20003f06270 */
[----:B------:R-:W4:Y:S11]  /*50f0*/  LDS.128 R8, [R203+0xb080] ;  /* 0x00b08000cb087984 */ /* 0x000f360000000c00 */
[----:B------:R-:W-:Y:S01]  /*5100*/  @!UPT UIADD3 URZ, URZ, URZ, URZ ;  /* 0x0000003f3f3ff290 */ /* 0x000fe2000fffe03f */
[----:B------:R-:W-:Y:S01]  /*5110*/  @!P0 SHF.R.U32.HI R14, RZ, 0x10, R49 ;  /* 0x00000010ff0e8819 */ /* 0x000fe20000011631 */
[----:B------:R-:W-:Y:S02]  /*5120*/  @!P0 HADD2.F32 R6, -RZ, R57.H0_H0 ;  /* 0x20000039ff068230 */ /* 0x000fe40000004100 */
[----:B------:R-:W-:Y:S02]  /*5130*/  @!P0 HADD2.F32 R4, -RZ, R30.H1_H1 ;  /* 0x3000001eff048230 */ /* 0x000fe40000004100 */
[----:B------:R-:W-:Y:S01]  /*5140*/  @!P0 HADD2.F32 R14, -RZ, R14.H0_H0 ;  /* 0x2000000eff0e8230 */ /* 0x000fe20000004100 */
[----:B----4-:R-:W-:Y:S05]  /*5150*/  @!P0 MOV R3, R8 ;  /* 0x0000000800038202 */ /* 0x010fea0000000f00 */
        /* <DEDUP_REMOVED lines=26> */
[C---:B---3--:R-:W-:Y:S02]  /*5300*/  LEA R16, P3, R140.reuse, R29, 0x1 ;  /* 0x0000001d8c107211 */ /* 0x048fe400078608ff */
[----:B------:R-:W-:Y:S01]  /*5310*/  @!P0 MOV R9, R3 ;  /* 0x0000000300098202 */ /* 0x000fe20000000f00 */
[----:B------:R-:W-:Y:S01]  /*5320*/  @!P0 HADD2.F32 R3, -RZ, R31.H1_H1 ;  /* 0x3000001fff038230 */ /* 0x000fe20000004100 */
[----:B--2---:R-:W-:Y:S04]  /*5330*/  LEA.HI.X R17, R140, R35, R141, 0x1, P3 ;  /* 0x000000238c117211 */ /* 0x004fe800018f0c8d */
        /* <DEDUP_REMOVED lines=16> */
.L_x_1732:
[----:B------:R-:W-:Y:S05]  /*5440*/  BSYNC B0 ;  /* 0x0000000000007941 */ /* 0x000fea0003800000 */
.L_x_1731:
[----:B------:R-:W-:Y:S01]  /*5450*/  ISETP.GE.AND P0, PT, R142, c[0x0][0x1d4], PT ;  /* 0x000075008e007a0c */ /* 0x000fe20003f06270 */
[----:B------:R-:W-:Y:S01]  /*5460*/  @!UPT UIADD3 URZ, URZ, URZ, URZ ;  /* 0x0000003f3f3ff290 */ /* 0x000fe2000fffe03f */
[----:B------:R-:W-:Y:S11]  /*5470*/  BSSY B0, `(.L_x_1733) ;  /* 0x0000037000007945 */ /* 0x000ff60003800000 */
[----:B------:R-:W-:-:S05]  /*5480*/  @P0 BRA `(.L_x_1734) ;  /* 0x0000035000000947 */ /* 0x000fca0003800000 */
[----:B------:R-:W-:Y:S01]  /*5490*/  ISETP.GE.AND P0, PT, R148, c[0x0][0x27c], PT ;  /* 0x00009f0094007a0c */ /* 0x000fe20003f06270 */
[----:B--2---:R-:W2:Y:S01]  /*54a0*/  LDS.128 R16, [R203+0xc880] ;  /* 0x00c88000cb107984 */ /* 0x004ea20000000c00 */
[C---:B---3--:R-:W-:Y:S04]  /*54b0*/  LEA R14, P3, R206.reuse, R29, 0x1 ;  /* 0x0000001dce0e7211 */ /* 0x048fe800078608ff */
[----:B------:R-:W-:Y:S07]  /*54c0*/  LEA.HI.X R15, R206, R35, R214, 0x1, P3 ;  /* 0x00000023ce0f7211 */ /* 0x000fee00018f0cd6 */
[----:B------:R-:W-:Y:S01]  /*54d0*/  @!P0 HADD2.F32 R3, -RZ, R32.H0_H0 ;  /* 0x20000020ff038230 */ /* 0x000fe20000004100 */
[----:B------:R-:W-:Y:S01]  /*54e0*/  @!P0 SHF.R.U64 R6, R22, 0x10, R23 ;  /* 0x0000001016068819 */ /* 0x000fe20000001217 */
[----:B------:R-:W-:Y:S01]  /*54f0*/  @!P0 HADD2.F32 R9, -RZ, R58.H1_H1 ;  /* 0x3000003aff098230 */ /* 0x000fe20000004100 */
[----:B------:R-:W-:Y:S05]  /*5500*/  @!P0 SHF.R.U32.HI R11, RZ, 0x10, R51 ;  /* 0x00000010ff0b8819 */ /* 0x000fea0000011633 */
[----:B------:R-:W-:Y:S01]  /*5510*/  @!P0 HADD2.F32 R11, -RZ, R11.H0_H0 ;  /* 0x2000000bff0b8230 */ /* 0x000fe20000004100 */
[----:B--2---:R-:W-:Y:S02]  /*5520*/  @!P0 MOV R4, R16 ;  /* 0x0000001000048202 */ /* 0x004fe40000000f00 */
[----:B------:R-:W-:Y:S03]  /*5530*/  @!P0 MOV R5, R17 ;  /* 0x0000001100058202 */ /* 0x000fe60000000f00 */
[--C-:B------:R-:W-:Y:S02]  /*5540*/  @!P0 HADD2.F32 R8, -RZ, R4.reuse.H1_H1 ;  /* 0x30000004ff088230 */ /* 0x100fe40000004100 */
[----:B------:R-:W-:Y:S03]  /*5550*/  @!P0 HADD2.F32 R4, -RZ, R4.H0_H0 ;  /* 0x20000004ff048230 */ /* 0x000fe60000004100 */
[-C--:B------:R-:W-:Y:S02]  /*5560*/  @!P0 FMUL.FTZ R10, R8, R3.reuse ;  /* 0x00000003080a8220 */ /* 0x080fe40000410000 */
[C---:B------:R-:W-:Y:S02]  /*5570*/  @!P0 FMUL.FTZ R3, R4.reuse, R3 ;  /* 0x0000000304038220 */ /* 0x040fe40000410000 */
[-C--:B------:R-:W-:Y:S01]  /*5580*/  @!P0 FFMA.FTZ R22, R4, R9.reuse, -R10 ;  /* 0x0000000904168223 */ /* 0x080fe2000001080a */
[----:B------:R-:W-:Y:S01]  /*5590*/  @!P0 HADD2.F32 R4, -RZ, R6.H0_H0 ;  /* 0x20000006ff048230 */ /* 0x000fe20000004100 */
[----:B------:R-:W-:Y:S01]  /*55a0*/  @!P0 FFMA.FTZ R3, R8, R9, R3 ;  /* 0x0000000908038223 */ /* 0x000fe20000010003 */
[----:B------:R-:W-:Y:S01]  /*55b0*/  @!P0 SHF.R.U64 R9, R50, 0x10, R51 ;  /* 0x0000001032098819 */ /* 0x000fe20000001233 */
[--C-:B------:R-:W-:Y:S02]  /*55c0*/  @!P0 HADD2.F32 R8, -RZ, R5.reuse.H1_H1 ;  /* 0x30000005ff088230 */ /* 0x100fe40000004100 */
[----:B------:R-:W-:Y:S02]  /*55d0*/  @!P0 HADD2.F32 R5, -RZ, R5.H0_H0 ;  /* 0x20000005ff058230 */ /* 0x000fe40000004100 */
[----:B------:R-:W-:Y:S01]  /*55e0*/  @!P0 HADD2.F32 R9, -RZ, R9.H0_H0 ;  /* 0x20000009ff098230 */ /* 0x000fe20000004100 */
[CC--:B------:R-:W-:Y:S02]  /*55f0*/  @!P0 FMUL.FTZ R6, R8.reuse, R4.reuse ;  /* 0x0000000408068220 */ /* 0x0c0fe40000410000 */
[C---:B------:R-:W-:Y:S02]  /*5600*/  @!P0 FMUL.FTZ R4, R5.reuse, R4 ;  /* 0x0000000405048220 */ /* 0x040fe40000410000 */
[-C--:B------:R-:W-:Y:S01]  /*5610*/  @!P0 FFMA.FTZ R21, R5, R9.reuse, -R6 ;  /* 0x0000000905158223 */ /* 0x080fe20000010806 */
[----:B------:R-:W-:Y:S01]  /*5620*/  @!P0 MOV R6, R18 ;  /* 0x0000001200068202 */ /* 0x000fe20000000f00 */
[----:B------:R-:W-:Y:S01]  /*5630*/  @!P0 FFMA.FTZ R4, R8, R9, R4 ;  /* 0x0000000908048223 */ /* 0x000fe20000010004 */
[----:B------:R-:W-:Y:S02]  /*5640*/  @!P0 HADD2.F32 R5, -RZ, R32.H1_H1 ;  /* 0x30000020ff058230 */ /* 0x000fe40000004100 */
[----:B------:R-:W-:Y:S02]  /*5650*/  @!P0 HADD2.F32 R9, -RZ, R59.H0_H0 ;  /* 0x2000003bff098230 */ /* 0x000fe40000004100 */
[----:B------:R-:W-:Y:S01]  /*5660*/  @!P0 F2FP.PACK_AB R4, R4, R21 ;  /* 0x000000150404823e */ /* 0x000fe200000000ff */
[--C-:B------:R-:W-:Y:S02]  /*5670*/  @!P0 HADD2.F32 R8, -RZ, R6.reuse.H1_H1 ;  /* 0x30000006ff088230 */ /* 0x100fe40000004100 */
[----:B------:R-:W-:Y:S01]  /*5680*/  @!P0 HADD2.F32 R6, -RZ, R6.H0_H0 ;  /* 0x20000006ff068230 */ /* 0x000fe20000004100 */
[----:B------:R-:W-:Y:S02]  /*5690*/  @!P0 MOV R17, R4 ;  /* 0x0000000400118202 */ /* 0x000fe40000000f00 */
[-C--:B------:R-:W-:Y:S02]  /*56a0*/  @!P0 FMUL.FTZ R10, R8, R5.reuse ;  /* 0x00000005080a8220 */ /* 0x080fe40000410000 */
[C---:B------:R-:W-:Y:S02]  /*56b0*/  @!P0 FMUL.FTZ R5, R6.reuse, R5 ;  /* 0x0000000506058220 */ /* 0x040fe40000410000 */
[----:B------:R-:W-:Y:S01]  /*56c0*/  @!P0 FFMA.FTZ R20, R6, R9, -R10 ;  /* 0x0000000906148223 */ /* 0x000fe2000001080a */
[----:B------:R-:W-:Y:S01]  /*56d0*/  @!P0 MOV R6, R19 ;  /* 0x0000001300068202 */ /* 0x000fe20000000f00 */
[----:B------:R-:W-:Y:S01]  /*56e0*/  @!P0 FFMA.FTZ R5, R8, R9, R5 ;  /* 0x0000000908058223 */ /* 0x000fe20000010005 */
[----:B------:R-:W-:Y:S03]  /*56f0*/  @!P0 SHF.R.U32.HI R8, RZ, 0x10, R23 ;  /* 0x00000010ff088819 */ /* 0x000fe60000011617 */
[----:B------:R-:W-:Y:S01]  /*5700*/  @!P0 HADD2.F32 R10, -RZ, R6.H1_H1 ;  /* 0x30000006ff0a8230 */ /* 0x000fe20000004100 */
[----:B------:R-:W-:Y:S01]  /*5710*/  @!P0 F2FP.PACK_AB R5, R5, R20 ;  /* 0x000000140505823e */ /* 0x000fe200000000ff */
[----:B------:R-:W-:Y:S02]  /*5720*/  @!P0 HADD2.F32 R9, -RZ, R8.H0_H0 ;  /* 0x20000008ff098230 */ /* 0x000fe40000004100 */
[----:B------:R-:W-:Y:S01]  /*5730*/  @!P0 HADD2.F32 R8, -RZ, R6.H0_H0 ;  /* 0x20000006ff088230 */ /* 0x000fe20000004100 */
[----:B------:R-:W-:Y:S02]  /*5740*/  @!P0 MOV R18, R5 ;  /* 0x0000000500128202 */ /* 0x000fe40000000f00 */
[-C--:B------:R-:W-:Y:S02]  /*5750*/  @!P0 FMUL.FTZ R13, R10, R9.reuse ;  /* 0x000000090a0d8220 */ /* 0x080fe40000410000 */
[C---:B------:R-:W-:Y:S02]  /*5760*/  @!P0 FMUL.FTZ R6, R8.reuse, R9 ;  /* 0x0000000908068220 */ /* 0x040fe40000410000 */
[-C--:B------:R-:W-:Y:S01]  /*5770*/  @!P0 FFMA.FTZ R13, R8, R11.reuse, -R13 ;  /* 0x0000000b080d8223 */ /* 0x080fe2000001080d */
[----:B------:R-:W-:Y:S01]  /*5780*/  @!P0 F2FP.PACK_AB R8, R3, R22 ;  /* 0x000000160308823e */ /* 0x000fe200000000ff */
[----:B------:R-:W-:Y:S03]  /*5790*/  @!P0 FFMA.FTZ R6, R10, R11, R6 ;  /* 0x0000000b0a068223 */ /* 0x000fe60000010006 */
[----:B------:R-:W-:Y:S02]  /*57a0*/  @!P0 MOV R16, R8 ;  /* 0x0000000800108202 */ /* 0x000fe40000000f00 */
[----:B------:R-:W-:Y:S04]  /*57b0*/  @!P0 F2FP.PACK_AB R3, R6, R13 ;  /* 0x0000000d0603823e */ /* 0x000fe800000000ff */
[----:B------:R-:W-:Y:S05]  /*57c0*/  @!P0 MOV R19, R3 ;  /* 0x0000000300138202 */ /* 0x000fea0000000f00 */
[----:B------:R2:W-:Y:S02]  /*57d0*/  ST.E.128 [R14.64], R16 ;  /* 0x000000100e007985 */ /* 0x0005e4000c101d06 */
.L_x_1734:
[----:B------:R-:W-:Y:S05]  /*57e0*/  BSYNC B0 ;  /* 0x0000000000007941 */ /* 0x000fea0003800000 */
.L_x_1733:
[----:B------:R-:W-:Y:S01]  /*57f0*/  ISETP.GE.AND P0, PT, R205, c[0x0][0x1d4], PT ;  /* 0x00007500cd007a0c */ /* 0x000fe20003f06270 */
[----:B------:R-:W-:Y:S01]  /*5800*/  @!UPT UIADD3 URZ, URZ, URZ, URZ ;  /* 0x0000003f3f3ff290 */ /* 0x000fe2000fffe03f */
[----:B------:R-:W-:Y:S11]  /*5810*/  BSSY B0, `(.L_x_1735) ;  /* 0x0000038000007945 */ /* 0x000ff60003800000 */
[----:B------:R-:W-:-:S05]  /*5820*/  @P0 BRA `(.L_x_1736) ;  /* 0x0000036000000947 */ /* 0x000fca0003800000 */
[C---:B---3--:R-:W-:Y:S01]  /*5830*/  LEA R22, P0, R205.reuse, R29, 0x1 ;  /* 0x0000001dcd167211 */ /* 0x048fe200078008ff */
[----:B--2---:R-:W2:Y:S03]  /*5840*/  LDS.128 R8, [R203+0xe080] ;  /* 0x00e08000cb087984 */ /* 0x004ea60000000c00 */
[----:B------:R-:W-:Y:S02]  /*5850*/  LEA.HI.X R23, R205, R35, R216, 0x1, P0 ;  /* 0x00000023cd177211 */ /* 0x000fe400000f0cd8 */
[----:B------:R-:W-:Y:S11]  /*5860*/  ISETP.GE.AND P0, PT, R146, c[0x0][0x27c], PT ;  /* 0x00009f0092007a0c */ /* 0x000ff60003f06270 */
[----:B------:R-:W-:Y:S02]  /*5870*/  @!UPT UIADD3 URZ, URZ, URZ, URZ ;  /* 0x0000003f3f3ff290 */ /* 0x000fe4000fffe03f */
[----:B------:R-:W-:Y:S01]  /*5880*/  @!P0 HADD2.F32 R3, -RZ, R33.H0_H0 ;  /* 0x20000021ff038230 */ /* 0x000fe20000004100 */
[----:B------:R-:W-:Y:S01]  /*5890*/  @!P0 SHF.R.U64 R6, R24, 0x10, R25 ;  /* 0x0000001018068819 */ /* 0x000fe20000001219 */
[----:B------:R-:W-:Y:S01]  /*58a0*/  @!P0 HADD2.F32 R14, -RZ, R59.H1_H1 ;  /* 0x3000003bff0e8230 */ /* 0x000fe20000004100 */
[----:B------:R-:W-:Y:S01]  /*58b0*/  @!P0 SHF.R.U64 R17, R52, 0x10, R53 ;  /* 0x0000001034118819 */ /* 0x000fe20000001235 */
[----:B------:R-:W-:Y:S01]  /*58c0*/  @!P0 HADD2.F32 R19, -RZ, R60.H0_H0 ;  /* 0x2000003cff138230 */ /* 0x000fe20000004100 */
[----:B------:R-:W-:Y:S01]  /*58d0*/  @!P0 SHF.R.U32.HI R15, RZ, 0x10, R25 ;  /* 0x00000010ff0f8819 */ /* 0x000fe20000011619 */
[----:B------:R-:W-:Y:S01]  /*58e0*/  @!P0 HADD2.F32 R6, -RZ, R6.H0_H0 ;  /* 0x20000006ff068230 */ /* 0x000fe20000004100 */
[----:B------:R-:W-:Y:S01]  /*58f0*/  @!P0 SHF.R.U32.HI R21, RZ, 0x10, R53 ;  /* 0x00000010ff158819 */ /* 0x000fe20000011635 */
[----:B------:R-:W-:Y:S02]  /*5900*/  @!P0 HADD2.F32 R17, -RZ, R17.H0_H0 ;  /* 0x20000011ff118230 */ /* 0x000fe40000004100 */
[----:B------:R-:W-:Y:S02]  /*5910*/  @!P0 HADD2.F32 R15, -RZ, R15.H0_H0 ;  /* 0x2000000fff0f8230 */ /* 0x000fe40000004100 */
[----:B------:R-:W-:Y:S01]  /*5920*/  @!P0 HADD2.F32 R21, -RZ, R21.H0_H0 ;  /* 0x20000015ff158230 */ /* 0x000fe20000004100 */
[----:B--2---:R-:W-:Y:S02]  /*5930*/  @!P0 MOV R4, R8 ;  /* 0x0000000800048202 */ /* 0x004fe40000000f00 */
        /* <DEDUP_REMOVED lines=37> */
.L_x_1736:
[----:B------:R-:W-:Y:S05]  /*5b90*/  BSYNC B0 ;  /* 0x0000000000007941 */ /* 0x000fea0003800000 */
.L_x_1735:
[----:B------:R-:W-:Y:S11]  /*5ba0*/  ISETP.GE.AND P0, PT, R204, c[0x0][0x1d4], PT ;  /* 0x00007500cc007a0c */ /* 0x000ff60003f06270 */
[----:B------:R-:W-:Y:S02]  /*5bb0*/  @!UPT UIADD3 URZ, URZ, URZ, URZ ;  /* 0x0000003f3f3ff290 */ /* 0x000fe4000fffe03f */
        /* <DEDUP_REMOVED lines=56> */
.L_x_1717:
        /* <DEDUP_REMOVED lines=21> */
[----:B------:R-:W-:Y:S01]  /*6090*/  CS2R R22, SRZ ;  /* 0x0000000000167805 */ /* 0x000fe2000001ff00 */
[----:B------:R-:W-:Y:S01]  /*60a0*/  CS2R R20, SRZ ;  /* 0x0000000000147805 */ /* 0x000fe2000001ff00 */
        /* <DEDUP_REMOVED lines=13> */
.L_x_1738:
[----:B------:R-:W-:Y:S05]  /*6180*/  BSYNC B0 ;  /* 0x0000000000007941 */ /* 0x000fea0003800000 */
.L_x_1737:
[----:B------:R-:W-:Y:S01]  /*6190*/  IADD3 R13, R143, 0x20, RZ ;  /* 0x000000208f0d7810 */ /* 0x000fe20007ffe0ff */
[----:B-----5:R-:W-:Y:S01]  /*61a0*/  IMAD.MOV.U32 R6, RZ, RZ, R54 ;  /* 0x000000ffff067224 */ /* 0x020fe200078e0036 */
[----:B------:R-:W-:Y:S01]  /*61b0*/  BSSY B0, `(.L_x_1739) ;  /* 0x000003b000007945 */ /* 0x000fe20003800000 */
[----:B-1----:R-:W-:Y:S01]  /*61c0*/  IMAD.MOV.U32 R5, RZ, RZ, R55 ;  /* 0x000000ffff057224 */ /* 0x002fe200078e0037 */
[----:B------:R-:W-:Y:S01]  /*61d0*/  ISETP.GE.AND P5, PT, R13, R82, PT ;  /* 0x000000520d00720c */ /* 0x000fe20003fa6270 */
[----:B------:R-:W-:Y:S01]  /*61e0*/  IMAD.MOV.U32 R4, RZ, RZ, R52 ;  /* 0x000000ffff047224 */ /* 0x000fe200078e0034 */
[----:B------:R-:W-:Y:S01]  /*61f0*/  CS2R R64, SRZ ;  /* 0x0000000000407805 */ /* 0x000fe2000001ff00 */
        /* <DEDUP_REMOVED lines=23> */
[----:B------:R-:W-:Y:S01]  /*6370*/  CS2R R34, SRZ ;  /* 0x0000000000227805 */ /* 0x000fe2000001ff00 */
[----:B------:R-:W-:Y:S01]  /*6380*/  CS2R R32, SRZ ;  /* 0x0000000000207805 */ /* 0x000fe2000001ff00 */
[----:B------:R-:W-:Y:S01]  /*6390*/  PRMT R14, R4, 0x7610, R14 ;  /* 0x00007610040e7816 */ /* 0x000fe2000000000e */
[----:B------:R-:W-:Y:S01]  /*63a0*/  CS2R R26, SRZ ;  /* 0x00000000001a7805 */ /* 0x000fe2000001ff00 */
[----:B------:R-:W-:Y:S01]  /*63b0*/  PRMT R15, R3, 0x5410, R6 ;  /* 0x00005410030f7816 */ /* 0x000fe20000000006 */
[----:B------:R-:W-:Y:S01]  /*63c0*/  CS2R R24, SRZ ;  /* 0x0000000000187805 */ /* 0x000fe2000001ff00 */
        /* <DEDUP_REMOVED lines=25> */
.L_x_1740:
[----:B------:R-:W-:Y:S05]  /*6560*/  BSYNC B0 ;  /* 0x0000000000007941 */ /* 0x000fea0003800000 */
.L_x_1739:
[----:B------:R-:W-:Y:S01]  /*6570*/  IADD3 R74, -R75, c[0x0][0x1d4], RZ ;  /* 0x000075004b4a7a10 */ /* 0x000fe20007ffe1ff */
[----:B-1---5:R-:W-:Y:S01]  /*6580*/  IMAD.MOV.U32 R4, RZ, RZ, R64 ;  /* 0x000000ffff047224 */ /* 0x022fe200078e0040 */
[----:B------:R1:W2:Y:S01]  /*6590*/  SHFL.IDX PT, R77, R80, RZ, 0x181f ;  /* 0x00181fff504d7589 */ /* 0x0002a200000e0000 */
[----:B------:R-:W-:Y:S01]  /*65a0*/  IMAD.MOV.U32 R3, RZ, RZ, R65 ;  /* 0x000000ffff037224 */ /* 0x000fe200078e0041 */
[----:B------:R-:W-:Y:S01]  /*65b0*/  BSSY B1, `(.L_x_1741) ;  /* 0x000010e000017945 */ /* 0x000fe20003800000 */
[----:B------:R-:W-:Y:S02]  /*65c0*/  IMAD.MOV.U32 R6, RZ, RZ, R66 ;  /* 0x000000ffff067224 */ /* 0x000fe400078e0042 */
[----:B------:R-:W-:Y:S01]  /*65d0*/  IMAD.MOV.U32 R5, RZ, RZ, R67 ;  /* 0x000000ffff057224 */ /* 0x000fe200078e0043 */
[----:B------:R-:W-:Y:S01]  /*65e0*/  PRMT R70, R4, 0x5410, R3 ;  /* 0x0000541004467816 */ /* 0x000fe20000000003 */
[----:B------:R-:W-:Y:S01]  /*65f0*/  IMAD.MOV.U32 R4, RZ, RZ, R60 ;  /* 0x000000ffff047224 */ /* 0x000fe200078e003c */
[----:B------:R1:W3:Y:S01]  /*6600*/  SHFL.IDX PT, R76, R81, RZ, 0x181f ;  /* 0x00181fff514c7589 */ /* 0x0002e200000e0000 */
[----:B------:R-:W-:Y:S01]  /*6610*/  IMAD.MOV.U32 R3, RZ, RZ, R61 ;  /* 0x000000ffff037224 */ /* 0x000fe200078e003d */
[----:B------:R-:W-:Y:S01]  /*6620*/  PRMT R71, R6, 0x5410, R5 ;  /* 0x0000541006477816 */ /* 0x000fe20000000005 */
[----:B------:R-:W-:Y:S01]  /*6630*/  IMAD.MOV.U32 R5, RZ, RZ, R63 ;  /* 0x000000ffff057224 */ /* 0x000fe200078e003f */
[----:B------:R-:W-:Y:S02]  /*6640*/  MOV R6, R62 ;  /* 0x0000003e00067202 */ /* 0x000fe40000000f00 */
[----:B------:R-:W-:Y:S01]  /*6650*/  PRMT R68, R4, 0x5410, R3 ;  /* 0x0000541004447816 */ /* 0x000fe20000000003 */
[----:B------:R-:W-:Y:S01]  /*6660*/  IMAD.MOV.U32 R4, RZ, RZ, R32 ;  /* 0x000000ffff047224 */ /* 0x000fe200078e0020 */
[----:B------:R-:W-:Y:S02]  /*6670*/  MOV R3, R33 ;  /* 0x0000002100037202 */ /* 0x000fe40000000f00 */
[----:B------:R-:W-:Y:S01]  /*6680*/  PRMT R69, R6, 0x5410, R5 ;  /* 0x0000541006457816 */ /* 0x000fe20000000005 */
[----:B------:R-:W-:Y:S01]  /*6690*/  IMAD.MOV.U32 R5, RZ, RZ, R35 ;  /* 0x000000ffff057224 */ /* 0x000fe200078e0023 */
[----:B------:R-:W-:Y:S01]  /*66a0*/  PRMT R37, R4, 0x5410, R3 ;  /* 0x0000541004257816 */ /* 0x000fe20000000003 */
[----:B------:R-:W-:Y:S01]  /*66b0*/  IMAD.MOV.U32 R4, RZ, RZ, R26 ;  /* 0x000000ffff047224 */ /* 0x000fe200078e001a */
[----:B------:R-:W-:Y:S01]  /*66c0*/  MOV R6, R34 ;  /* 0x0000002200067202 */ /* 0x000fe20000000f00 */
[----:B------:R-:W-:Y:S03]  /*66d0*/  IMAD.MOV.U32 R3, RZ, RZ, R27 ;  /* 0x000000ffff037224 */ /* 0x000fe600078e001b */
[----:B------:R-:W-:Y:S02]  /*66e0*/  PRMT R38, R6, 0x5410, R5 ;  /* 0x0000541006267816 */ /* 0x000fe40000000005 */
[----:B------:R-:W-:Y:S02]  /*66f0*/  PRMT R36, R4, 0x5410, R3 ;  /* 0x0000541004247816 */ /* 0x000fe40000000003 */
[----:B------:R-:W-:Y:S04]  /*6700*/  MOV R3, R24 ;  /* 0x0000001800037202 */ /* 0x000fe80000000f00 */
[----:B------:R-:W-:Y:S01]  /*6710*/  PRMT R31, R3, 0x7610, R31 ;  /* 0x00007610031f7816 */ /* 0x000fe2000000001f */
[----:B------:R-:W-:Y:S05]  /*6720*/  IMAD.MOV.U32 R3, RZ, RZ, R25 ;  /* 0x000000ffff037224 */ /* 0x000fea00078e0019 */
[----:B------:R-:W-:Y:S01]  /*6730*/  PRMT R31, R31, 0x5410, R3 ;  /* 0x000054101f1f7816 */ /* 0x000fe20000000003 */
[----:B------:R-:W-:-:S05]  /*6740*/  @P4 BRA `(.L_x_1742) ;  /* 0x00000f4000004947 */ /* 0x000fca0003800000 */
[----:B-123--:R-:W-:Y:S01]  /*6750*/  ISETP.GE.AND P0, PT, R140, c[0x0][0x1d4], PT ;  /* 0x000075008c007a0c */ /* 0x00efe20003f06270 */
[----:B------:R-:W-:Y:S01]  /*6760*/  BSSY B0, `(.L_x_1743) ;  /* 0x0000079000007945 */ /* 0x000fe20003800000 */
[----:B------:R-:W-:Y:S11]  /*6770*/  SHF.R.U32.HI R159, RZ, 0x3, R223 ;  /* 0x00000003ff9f7819 */ /* 0x000ff600000116df */
[----:B------:R-:W-:-:S05]  /*6780*/  @P0 BRA `(.L_x_1744) ;  /* 0x0000076000000947 */ /* 0x000fca0003800000 */
[----:B------:R-:W-:Y:S01]  /*6790*/  SEL R3, R75, R74, !P1 ;  /* 0x0000004a4b037207 */ /* 0x000fe20004800000 */
[----:B------:R-:W1:Y:S01]  /*67a0*/  LDS.128 R16, [R123+0xa080] ;  /* 0x00a080007b107984 */ /* 0x000e620000000c00 */
[----:B------:R-:W-:Y:S02]  /*67b0*/  ISETP.GE.AND P0, PT, R140, c[0x0][0x27c], PT ;  /* 0x00009f008c007a0c */ /* 0x000fe40003f06270 */
[----:B------:R-:W-:Y:S04]  /*67c0*/  SHF.R.S32.HI R4, RZ, 0x1f, R3 ;  /* 0x0000001fff047819 */ /* 0x000fe80000011403 */
[----:B------:R-:W-:Y:S04]  /*67d0*/  LEA.HI R3, R4, R3, RZ, 0x4 ;  /* 0x0000000304037211 */ /* 0x000fe800078f20ff */
[----:B------:R-:W-:Y:S03]  /*67e0*/  LEA.HI.SX32 R3, R3, R73, 0x1c ;  /* 0x0000004903037211 */ /* 0x000fe600078fe2ff */
[----:B------:R-:W-:Y:S01]  /*67f0*/  @!P0 SHF.R.U32.HI R43, RZ, 0x10, R45 ;  /* 0x00000010ff2b8819 */ /* 0x000fe2000001162d */
[----:B------:R-:W-:Y:S01]  /*6800*/  @!P0 HADD2.F32 R40, -RZ, R14.H1_H1 ;  /* 0x3000000eff288230 */ /* 0x000fe20000004100 */
[----:B------:R-:W-:Y:S01]  /*6810*/  SHF.R.S32.HI R4, RZ, 0x1f, R3 ;  /* 0x0000001fff047819 */ /* 0x000fe20000011403 */
[----:B------:R-:W-:Y:S01]  /*6820*/  @!P0 HADD2.F32 R41, -RZ, R28.H1_H1 ;  /* 0x3000001cff298230 */ /* 0x000fe20000004100 */
[----:B------:R-:W-:Y:S01]  /*6830*/  SHF.L.U32 R78, R3, 0x3, RZ ;  /* 0x00000003034e7819 */ /* 0x000fe200000006ff */
[----:B------:R-:W-:Y:S01]  /*6840*/  @!P0 HADD2.F32 R43, -RZ, R43.H0_H0 ;  /* 0x2000002bff2b8230 */ /* 0x000fe20000004100 */
[----:B------:R-:W-:Y:S02]  /*6850*/  LEA.HI R4, R4, R3, RZ, 0x3 ;  /* 0x0000000304047211 */ /* 0x000fe400078f18ff */
[----:B------:R-:W-:Y:S02]  /*6860*/  @!P0 SHF.R.U64 R8, R8, 0x10, R9 ;  /* 0x0000001008088819 */ /* 0x000fe40000001209 */
[----:B------:R-:W-:Y:S02]  /*6870*/  SHF.R.S32.HI R3, RZ, 0x3, R4 ;  /* 0x00000003ff037819 */ /* 0x000fe40000011404 */
[----:B------:R-:W-:Y:S01]  /*6880*/  LOP3.LUT R4, R223, 0x38, R78, 0xf8, !PT ;  /* 0x00000038df047812 */ /* 0x000fe200078ef84e */
[----:B------:R-:W-:Y:S01]  /*6890*/  @!P0 HADD2.F32 R8, -RZ, R8.H0_H0 ;  /* 0x20000008ff088230 */ /* 0x000fe20000004100 */
[----:B------:R-:W-:Y:S01]  /*68a0*/  @!P0 SHF.R.U64 R44, R44, 0x10, R45 ;  /* 0x000000102c2c8819 */ /* 0x000fe2000000122d */
[----:B------:R-:W-:Y:S01]  /*68b0*/  IMAD R3, R3, 0xc00, R7 ;  /* 0x00000c0003037824 */ /* 0x000fe200078e0207 */
[----:B------:R-:W-:Y:S02]  /*68c0*/  LOP3.LUT R4, R4, R159, RZ, 0x3c, !PT ;  /* 0x0000009f04047212 */ /* 0x000fe400078e3cff */
[----:B------:R-:W-:Y:S03]  /*68d0*/  @!P0 SHF.R.U64 R46, R46, 0x10, R47 ;  /* 0x000000102e2e8819 */ /* 0x000fe6000000122f */
[----:B------:R-:W-:Y:S01]  /*68e0*/  IMAD.IADD R3, R3, 0x1, R4 ;  /* 0x0000000103037824 */ /* 0x000fe200078e0204 */
[----:B------:R-:W-:Y:S01]  /*68f0*/  @!P0 HADD2.F32 R4, -RZ, R14.H0_H0 ;  /* 0x2000000eff048230 */ /* 0x000fe20000004100 */
[----:B------:R-:W-:Y:S01]  /*6900*/  @!P0 SHF.R.U32.HI R14, RZ, 0x10, R9 ;  /* 0x00000010ff0e8819 */ /* 0x000fe20000011609 */
[----:B-1----:R-:W-:Y:S02]  /*6910*/  @!P0 IMAD.MOV.U32 R13, RZ, RZ, R16 ;  /* 0x000000ffff0d8224 */ /* 0x002fe400078e0010 */
[----:B------:R-:W-:Y:S02]  /*6920*/  SHF.L.U32 R3, R3, 0x1, RZ ;  /* 0x0000000103037819 */ /* 0x000fe400000006ff */
[----:B------:R-:W-:Y:S02]  /*6930*/  @!P0 HADD2.F32 R9, -RZ, R14.H0_H0 ;  /* 0x2000000eff098230 */ /* 0x000fe40000004100 */
[----:B------:R-:W-:Y:S01]  /*6940*/  @!P0 HADD2.F32 R5, -RZ, R13.H0_H0 ;  /* 0x2000000dff058230 */ /* 0x000fe20000004100 */
[----:B------:R1:W2:Y:S04]  /*6950*/  LDS.128 R48, [R3+0xa080] ;  /* 0x00a0800003307984 */ /* 0x0002a80000000c00 */
[C---:B-1----:R-:W-:Y:S02]  /*6960*/  @!P0 FMUL.FTZ R3, R5.reuse, R4 ;  /* 0x0000000405038220 */ /* 0x042fe40000410000 */
[----:B--2---:R-:W-:Y:S01]  /*6970*/  @!P0 IMAD.MOV.U32 R42, RZ, RZ, R49 ;  /* 0x000000ffff2a8224 */ /* 0x004fe200078e0031 */
[----:B------:R-:W-:Y:S05]  /*6980*/  @!P0 MOV R56, R48 ;  /* 0x0000003000388202 */ /* 0x000fea0000000f00 */
[--C-:B------:R-:W-:Y:S02]  /*6990*/  @!P0 HADD2.F32 R6, -RZ, R56.reuse.H0_H0 ;  /* 0x20000038ff068230 */ /* 0x100fe40000004100 */
[----:B------:R-:W-:Y:S03]  /*69a0*/  @!P0 HADD2.F32 R14, -RZ, R56.H1_H1 ;  /* 0x30000038ff0e8230 */ /* 0x000fe60000004100 */
[C---:B------:R-:W-:Y:S02]  /*69b0*/  @!P0 FMUL.FTZ R4, R6.reuse, R4 ;  /* 0x0000000406048220 */ /* 0x040fe40000410000 */
[-C--:B------:R-:W-:Y:S01]  /*69c0*/  @!P0 FFMA.FTZ R3, R6, R40.reuse, R3 ;  /* 0x0000002806038223 */ /* 0x080fe20000010003 */
[----:B------:R-:W-:Y:S01]  /*69d0*/  @!P0 MOV R6, R17 ;  /* 0x0000001100068202 */ /* 0x000fe20000000f00 */
[----:B------:R-:W-:Y:S01]  /*69e0*/  @!P0 FFMA.FTZ R79, R5, R40, -R4 ;  /* 0x00000028054f8223 */ /* 0x000fe20000010804 */
[----:B------:R-:W-:Y:S02]  /*69f0*/  @!P0 HADD2.F32 R5, -RZ, R15.H0_H0 ;  /* 0x2000000fff058230 */ /* 0x000fe40000004100 */
[----:B------:R-:W-:Y:S02]  /*6a00*/  @!P0 HADD2.F32 R40, -RZ, R42.H0_H0 ;  /* 0x2000002aff288230 */ /* 0x000fe40000004100 */
[----:B------:R-:W-:Y:S02]  /*6a10*/  @!P0 HADD2.F32 R4, -RZ, R6.H0_H0 ;  /* 0x20000006ff048230 */ /* 0x000fe40000004100 */
[----:B------:R-:W-:Y:S01]  /*6a20*/  @!P0 HADD2.F32 R42, -RZ, R42.H1_H1 ;  /* 0x3000002aff2a8230 */ /* 0x000fe20000004100 */
[-C--:B------:R-:W-:Y:S01]  /*6a30*/  @!P0 FMUL.FTZ R45, R40, R5.reuse ;  /* 0x00000005282d8220 */ /* 0x080fe20000410000 */
[----:B------:R-:W-:Y:S01]  /*6a40*/  @!P0 HADD2.F32 R6, -RZ, R6.H1_H1 ;  /* 0x30000006ff068230 */ /* 0x000fe20000004100 */
[C---:B------:R-:W-:Y:S02]  /*6a50*/  @!P0 FMUL.FTZ R5, R4.reuse, R5 ;  /* 0x0000000504058220 */ /* 0x040fe40000410000 */
[----:B------:R-:W-:Y:S02]  /*6a60*/  @!P0 FFMA.FTZ R45, R4, R41, -R45 ;  /* 0x00000029042d8223 */ /* 0x000fe4000001082d */
[----:B------:R-:W-:Y:S04]  /*6a70*/  @!P0 FMUL.FTZ R4, R42, R9 ;  /* 0x000000092a048220 */ /* 0x000fe80000410000 */
[C---:B------:R-:W-:Y:S02]  /*6a80*/  @!P0 FFMA.FTZ R4, R6.reuse, R43, -R4 ;  /* 0x0000002b06048223 */ /* 0x040fe40000010804 */
[----:B------:R-:W-:Y:S01]  /*6a90*/  @!P0 FMUL.FTZ R6, R6, R9 ;  /* 0x0000000906068220 */ /* 0x000fe20000410000 */
[----:B------:R-:W-:Y:S01]  /*6aa0*/  @!P0 HADD2.F32 R9, -RZ, R44.H0_H0 ;  /* 0x2000002cff098230 */ /* 0x000fe20000004100 */
[----:B------:R-:W-:Y:S01]  /*6ab0*/  @!P0 IMAD.MOV.U32 R44, RZ, RZ, R50 ;  /* 0x000000ffff2c8224 */ /* 0x000fe200078e0032 */
[----:B------:R-:W-:Y:S01]  /*6ac0*/  @!P0 F2FP.PACK_AB R56, R4, R45 ;  /* 0x0000002d0438823e */ /* 0x000fe200000000ff */
[----:B------:R-:W-:Y:S01]  /*6ad0*/  @!P0 HADD2.F32 R4, -RZ, R13.H1_H1 ;  /* 0x3000000dff048230 */ /* 0x000fe20000004100 */
[----:B------:R-:W-:Y:S02]  /*6ae0*/  @!P0 FMUL.FTZ R13, R14, R8 ;  /* 0x000000080e0d8220 */ /* 0x000fe40000410000 */
[----:B------:R-:W-:Y:S02]  /*6af0*/  @!P0 MOV R17, R56 ;  /* 0x0000003800118202 */ /* 0x000fe40000000f00 */
[CC--:B------:R-:W-:Y:S02]  /*6b00*/  @!P0 FFMA.FTZ R13, R4.reuse, R9.reuse, -R13 ;  /* 0x00000009040d8223 */ /* 0x0c0fe4000001080d */
[----:B------:R-:W-:Y:S01]  /*6b10*/  @!P0 FMUL.FTZ R4, R4, R8 ;  /* 0x0000000804048220 */ /* 0x000fe20000410000 */
[----:B------:R-:W-:Y:S01]  /*6b20*/  @!P0 HADD2.F32 R8, -RZ, R15.H1_H1 ;  /* 0x3000000fff088230 */ /* 0x000fe20000004100 */
[----:B------:R-:W-:Y:S01]  /*6b30*/  @!P0 SHF.R.U64 R15, R10, 0x10, R11 ;  /* 0x000000100a0f8819 */ /* 0x000fe2000000120b */
[----:B------:R-:W-:Y:S01]  /*6b40*/  @!P0 HADD2.F32 R10, -RZ, R28.H0_H0 ;  /* 0x2000001cff0a8230 */ /* 0x000fe20000004100 */
[----:B------:R-:W-:Y:S01]  /*6b50*/  @!P0 FFMA.FTZ R4, R14, R9, R4 ;  /* 0x000000090e048223 */ /* 0x000fe20000010004 */
[----:B------:R-:W-:Y:S01]  /*6b60*/  @!P0 F2FP.PACK_AB R45, R13, R79 ;  /* 0x0000004f0d2d823e */ /* 0x000fe200000000ff */
[----:B------:R-:W-:Y:S01]  /*6b70*/  @!P0 FFMA.FTZ R5, R40, R41, R5 ;  /* 0x0000002928058223 */ /* 0x000fe20000010005 */
[----:B------:R-:W-:Y:S01]  /*6b80*/  @!P0 MOV R13, R18 ;  /* 0x00000012000d8202 */ /* 0x000fe20000000f00 */
[----:B------:R-:W-:Y:S01]  /*6b90*/  @!P0 FFMA.FTZ R6, R42, R43, R6 ;  /* 0x0000002b2a068223 */ /* 0x000fe20000010006 */
[----:B------:R-:W-:Y:S01]  /*6ba0*/  @!P0 HADD2.F32 R40, -RZ, R44.H0_H0 ;  /* 0x2000002cff288230 */ /* 0x000fe20000004100 */
[----:B------:R-:W-:Y:S01]  /*6bb0*/  @!P0 IMAD.MOV.U32 R16, RZ, RZ, R45 ;  /* 0x000000ffff108224 */ /* 0x000fe200078e002d */
[----:B------:R-:W-:Y:S01]  /*6bc0*/  @!P0 HADD2.F32 R41, -RZ, R57.H0_H0 ;  /* 0x20000039ff298230 */ /* 0x000fe20000004100 */
[----:B------:R-:W-:Y:S01]  /*6bd0*/  @!P0 SHF.R.U32.HI R14, RZ, 0x10, R11 ;  /* 0x00000010ff0e8819 */ /* 0x000fe2000001160b */
[----:B------:R-:W-:Y:S01]  /*6be0*/  @!P0 HADD2.F32 R9, -RZ, R13.H0_H0 ;  /* 0x2000000dff098230 */ /* 0x000fe20000004100 */
[-C--:B------:R-:W-:Y:S01]  /*6bf0*/  @!P0 FMUL.FTZ R42, R40, R8.reuse ;  /* 0x00000008282a8220 */ /* 0x080fe20000410000 */
[----:B------:R-:W-:Y:S02]  /*6c00*/  @!P0 MOV R11, R19 ;  /* 0x00000013000b8202 */ /* 0x000fe40000000f00 */
[----:B------:R-:W-:Y:S01]  /*6c10*/  @!P0 SHF.R.U32.HI R43, RZ, 0x10, R47 ;  /* 0x00000010ff2b8819 */ /* 0x000fe2000001162f */
[C---:B------:R-:W-:Y:S01]  /*6c20*/  @!P0 FFMA.FTZ R79, R9.reuse, R41, -R42 ;  /* 0x00000029094f8223 */ /* 0x040fe2000001082a */
[----:B------:R-:W-:Y:S01]  /*6c30*/  @!P0 MOV R42, R51 ;  /* 0x00000033002a8202 */ /* 0x000fe20000000f00 */
[----:B------:R-:W-:Y:S01]  /*6c40*/  @!P0 FMUL.FTZ R8, R9, R8 ;  /* 0x0000000809088220 */ /* 0x000fe20000410000 */
[----:B------:R-:W-:Y:S01]  /*6c50*/  @!P0 HADD2.F32 R9, -RZ, R11.H0_H0 ;  /* 0x2000000bff098230 */ /* 0x000fe20000004100 */
[----:B------:R-:W-:Y:S01]  /*6c60*/  @!P0 F2FP.PACK_AB R5, R6, R5 ;  /* 0x000000050605823e */ /* 0x000fe200000000ff */
[----:B------:R-:W-:Y:S01]  /*6c70*/  @!P0 HADD2.F32 R28, -RZ, R14.H0_H0 ;  /* 0x2000000eff1c8230 */ /* 0x000fe20000004100 */
[----:B------:R-:W-:Y:S01]  /*6c80*/  @!P0 FFMA.FTZ R8, R40, R41, R8 ;  /* 0x0000002928088223 */ /* 0x000fe20000010008 */
[--C-:B------:R-:W-:Y:S02]  /*6c90*/  @!P0 HADD2.F32 R40, -RZ, R42.reuse.H0_H0 ;  /* 0x2000002aff288230 */ /* 0x100fe40000004100 */
[----:B------:R-:W-:Y:S01]  /*6ca0*/  @!P0 IMAD.MOV.U32 R49, RZ, RZ, R5 ;  /* 0x000000ffff318224 */ /* 0x000fe200078e0005 */
[----:B------:R-:W-:Y:S02]  /*6cb0*/  @!P0 HADD2.F32 R41, -RZ, R57.H1_H1 ;  /* 0x30000039ff298230 */ /* 0x000fe40000004100 */
[-C--:B------:R-:W-:Y:S01]  /*6cc0*/  @!P0 FMUL.FTZ R45, R40, R10.reuse ;  /* 0x0000000a282d8220 */ /* 0x080fe20000410000 */
[----:B------:R-:W-:Y:S01]  /*6cd0*/  @!P0 HADD2.F32 R42, -RZ, R42.H1_H1 ;  /* 0x3000002aff2a8230 */ /* 0x000fe20000004100 */
[C---:B------:R-:W-:Y:S01]  /*6ce0*/  @!P0 FMUL.FTZ R10, R9.reuse, R10 ;  /* 0x0000000a090a8220 */ /* 0x040fe20000410000 */
[----:B------:R-:W-:Y:S01]  /*6cf0*/  @!P0 HADD2.F32 R43, -RZ, R43.H0_H0 ;  /* 0x2000002bff2b8230 */ /* 0x000fe20000004100 */
[----:B------:R-:W-:Y:S01]  /*6d00*/  @!P0 FFMA.FTZ R45, R9, R41, -R45 ;  /* 0x00000029092d8223 */ /* 0x000fe2000001082d */
[----:B------:R-:W-:Y:S01]  /*6d10*/  @!P0 HADD2.F32 R11, -RZ, R11.H1_H1 ;  /* 0x3000000bff0b8230 */ /* 0x000fe20000004100 */
[-C--:B------:R-:W-:Y:S01]  /*6d20*/  @!P0 FMUL.FTZ R9, R42, R28.reuse ;  /* 0x0000001c2a098220 */ /* 0x080fe20000410000 */
[----:B------:R-:W-:Y:S02]  /*6d30*/  @!P0 HADD2.F32 R14, -RZ, R15.H0_H0 ;  /* 0x2000000fff0e8230 */ /* 0x000fe40000004100 */
[----:B------:R-:W-:Y:S01]  /*6d40*/  @!P0 HADD2.F32 R15, -RZ, R44.H1_H1 ;  /* 0x3000002cff0f8230 */ /* 0x000fe20000004100 */
[C---:B------:R-:W-:Y:S01]  /*6d50*/  @!P0 FFMA.FTZ R44, R11.reuse, R43, -R9 ;  /* 0x0000002b0b2c8223 */ /* 0x040fe20000010809 */
[----:B------:R-:W-:Y:S01]  /*6d60*/  @!P0 HADD2.F32 R9, -RZ, R13.H1_H1 ;  /* 0x3000000dff098230 */ /* 0x000fe20000004100 */
[----:B------:R-:W-:Y:S01]  /*6d70*/  @!P0 FMUL.FTZ R11, R11, R28 ;  /* 0x0000001c0b0b8220 */ /* 0x000fe20000410000 */
[----:B------:R-:W-:Y:S01]  /*6d80*/  @!P0 HADD2.F32 R28, -RZ, R46.H0_H0 ;  /* 0x2000002eff1c8230 */ /* 0x000fe20000004100 */
[----:B------:R-:W-:Y:S01]  /*6d90*/  @!P0 FMUL.FTZ R13, R15, R14 ;  /* 0x0000000e0f0d8220 */ /* 0x000fe20000410000 */
[----:B------:R-:W-:Y:S03]  /*6da0*/  @!P0 F2FP.PACK_AB R44, R44, R45 ;  /* 0x0000002d2c2c823e */ /* 0x000fe600000000ff */
[C---:B------:R-:W-:Y:S01]  /*6db0*/  @!P0 FFMA.FTZ R13, R9.reuse, R28, -R13 ;  /* 0x0000001c090d8223 */ /* 0x040fe2000001080d */
[----:B------:R-:W-:Y:S01]  /*6dc0*/  @!P0 MOV R19, R44 ;  /* 0x0000002c00138202 */ /* 0x000fe20000000f00 */
[----:B------:R-:W-:Y:S03]  /*6dd0*/  @!P0 FMUL.FTZ R9, R9, R14 ;  /* 0x0000000e09098220 */ /* 0x000fe60000410000 */
[----:B------:R-:W-:Y:S01]  /*6de0*/  @!P0 F2FP.PACK_AB R14, R13, R79 ;  /* 0x0000004f0d0e823e */ /* 0x000fe200000000ff */
[----:B------:R-:W-:Y:S01]  /*6df0*/  @!P0 FFMA.FTZ R9, R15, R28, R9 ;  /* 0x0000001c0f098223 */ /* 0x000fe20000010009 */
[----:B------:R-:W-:Y:S01]  /*6e00*/  @!P0 F2FP.PACK_AB R13, R4, R3 ;  /* 0x00000003040d823e */ /* 0x000fe200000000ff */
[----:B------:R-:W-:Y:S02]  /*6e10*/  @!P0 FFMA.FTZ R10, R40, R41, R10 ;  /* 0x00000029280a8223 */ /* 0x000fe4000001000a */
[----:B------:R-:W-:Y:S01]  /*6e20*/  @!P0 FFMA.FTZ R11, R42, R43, R11 ;  /* 0x0000002b2a0b8223 */ /* 0x000fe2000001000b */
[----:B------:R-:W-:Y:S01]  /*6e30*/  @!P0 F2FP.PACK_AB R4, R9, R8 ;  /* 0x000000080904823e */ /* 0x000fe200000000ff */
[----:B------:R-:W-:Y:S01]  /*6e40*/  @!P0 IMAD.MOV.U32 R18, RZ, RZ, R14 ;  /* 0x000000ffff128224 */ /* 0x000fe200078e000e */
[----:B------:R-:W-:Y:S02]  /*6e50*/  @!P0 MOV R48, R13 ;  /* 0x0000000d00308202 */ /* 0x000fe40000000f00 */
[----:B------:R-:W-:Y:S02]  /*6e60*/  @!P0 F2FP.PACK_AB R3, R11, R10 ;  /* 0x0000000a0b03823e */ /* 0x000fe400000000ff */
[----:B------:R-:W-:Y:S02]  /*6e70*/  @!P0 MOV R50, R4 ;  /* 0x0000000400328202 */ /* 0x000fe40000000f00 */
[----:B------:R-:W-:Y:S02]  /*6e80*/  @!P0 MOV R51, R3 ;  /* 0x0000000300338202 */ /* 0x000fe40000000f00 */
[C---:B------:R-:W-:Y:S04]  /*6e90*/  LEA R4, P0, R86.reuse, R76, 0x1 ;  /* 0x0000004c56047211 */ /* 0x040fe800078008ff */
[----:B------:R-:W-:Y:S02]  /*6ea0*/  LEA.HI.X R5, R86, R77, R102, 0x1, P0 ;  /* 0x0000004d56057211 */ /* 0x000fe400000f0c66 */
[C---:B------:R-:W-:Y:S03]  /*6eb0*/  ISETP.GE.AND P0, PT, R78.reuse, c[0x0][0x1d4], PT ;  /* 0x000075004e007a0c */ /* 0x040fe60003f06270 */
[----:B------:R1:W-:Y:S10]  /*6ec0*/  ST.E.128 [R4.64], R16 ;  /* 0x0000001004007985 */ /* 0x0003f4000c101d06 */
[----:B------:R-:W-:Y:S05]  /*6ed0*/  @!P0 IMAD.WIDE R8, R78, 0x2, R76 ;  /* 0x000000024e088825 */ /* 0x000fea00078e024c */
[----:B------:R1:W-:Y:S02]  /*6ee0*/  @!P0 ST.E.128 [R8.64], R48 ;  /* 0x0000003008008985 */ /* 0x0003e4000c101d06 */
.L_x_1744:
[----:B------:R-:W-:Y:S05]  /*6ef0*/  BSYNC B0 ;  /* 0x0000000000007941 */ /* 0x000fea0003800000 */
.L_x_1743:
[----:B------:R-:W-:Y:S11]  /*6f00*/  ISETP.GE.AND P0, PT, R142, c[0x0][0x1d4], PT ;  /* 0x000075008e007a0c */ /* 0x000ff60003f06270 */
[----:B------:R-:W-:Y:S02]  /*6f10*/  @!UPT UIADD3 URZ, URZ, URZ, URZ ;  /* 0x0000003f3f3ff290 */ /* 0x000fe4000fffe03f */
[----:B------:R-:W-:-:S05]  /*6f20*/  @P0 BRA `(.L_x_1742) ;  /* 0x0000076000000947 */ /* 0x000fca0003800000 */
[----:B------:R-:W-:Y:S01]  /*6f30*/  SEL R3, R75, R74, !P2 ;  /* 0x0000004a4b037207 */ /* 0x000fe20005000000 */
[----:B-1----:R-:W1:Y:S01]  /*6f40*/  LDS.128 R16, [R121+0xa080] ;  /* 0x00a0800079107984 */ /* 0x002e620000000c00 */
[----:B------:R-:W-:Y:S02]  /*6f50*/  ISETP.GE.AND P0, PT, R142, c[0x0][0x27c], PT ;  /* 0x00009f008e007a0c */ /* 0x000fe40003f06270 */
[----:B------:R-:W-:Y:S04]  /*6f60*/  SHF.R.S32.HI R4, RZ, 0x1f, R3 ;  /* 0x0000001fff047819 */ /* 0x000fe80000011403 */
[----:B------:R-:W-:Y:S04]  /*6f70*/  LEA.HI R3, R4, R3, RZ, 0x4 ;  /* 0x0000000304037211 */ /* 0x000fe800078f20ff */
[----:B------:R-:W-:Y:S03]  /*6f80*/  LEA.HI.SX32 R3, R3, R72, 0x1c ;  /* 0x0000004803037211 */ /* 0x000fe600078fe2ff */
[----:B------:R-:W-:Y:S01]  /*6f90*/  @!P0 SHF.R.U32.HI R10, RZ, 0x10, R21 ;  /* 0x00000010ff0a8819 */ /* 0x000fe20000011615 */
[--C-:B------:R-:W-:Y:S01]  /*6fa0*/  @!P0 HADD2.F32 R11, -RZ, R58.reuse.H0_H0 ;  /* 0x2000003aff0b8230 */ /* 0x100fe20000004100 */
[----:B------:R-:W-:Y:S01]  /*6fb0*/  SHF.R.S32.HI R4, RZ, 0x1f, R3 ;  /* 0x0000001fff047819 */ /* 0x000fe20000011403 */
[----:B------:R-:W-:Y:S01]  /*6fc0*/  @!P0 HADD2.F32 R14, -RZ, R58.H1_H1 ;  /* 0x3000003aff0e8230 */ /* 0x000fe20000004100 */
[----:B------:R-:W-:Y:S01]  /*6fd0*/  SHF.L.U32 R46, R3, 0x3, RZ ;  /* 0x00000003032e7819 */ /* 0x000fe200000006ff */
[----:B------:R-:W-:Y:S01]  /*6fe0*/  @!P0 HADD2.F32 R10, -RZ, R10.H0_H0 ;  /* 0x2000000aff0a8230 */ /* 0x000fe20000004100 */
[----:B------:R-:W-:Y:S02]  /*6ff0*/  LEA.HI R4, R4, R3, RZ, 0x3 ;  /* 0x0000000304047211 */ /* 0x000fe400078f18ff */
[----:B------:R-:W-:Y:S02]  /*7000*/  @!P0 SHF.R.U32.HI R44, RZ, 0x10, R53 ;  /* 0x00000010ff2c8819 */ /* 0x000fe40000011635 */
[----:B------:R-:W-:Y:S02]  /*7010*/  SHF.R.S32.HI R3, RZ, 0x3, R4 ;  /* 0x00000003ff037819 */ /* 0x000fe40000011404 */
[----:B------:R-:W-:Y:S02]  /*7020*/  LOP3.LUT R4, R223, 0x38, R46, 0xf8, !PT ;  /* 0x00000038df047812 */ /* 0x000fe400078ef82e */
[----:B------:R-:W-:Y:S01]  /*7030*/  @!P0 SHF.R.U64 R9, R20, 0x10, R21 ;  /* 0x0000001014098819 */ /* 0x000fe20000001215 */
[----:B------:R-:W-:Y:S01]  /*7040*/  IMAD R3, R3, 0xc00, R7 ;  /* 0x00000c0003037824 */ /* 0x000fe200078e0207 */
[----:B------:R-:W-:Y:S01]  /*7050*/  LOP3.LUT R4, R4, R159, RZ, 0x3c, !PT ;  /* 0x0000009f04047212 */ /* 0x000fe200078e3cff */
[----:B------:R-:W-:Y:S01]  /*7060*/  @!P0 HADD2.F32 R20, -RZ, R44.H0_H0 ;  /* 0x2000002cff148230 */ /* 0x000fe20000004100 */
[----:B------:R-:W-:Y:S01]  /*7070*/  @!P0 SHF.R.U64 R45, R52, 0x10, R53 ;  /* 0x00000010342d8819 */ /* 0x000fe20000001235 */
[----:B------:R-:W-:Y:S02]  /*7080*/  @!P0 HADD2.F32 R9, -RZ, R9.H0_H0 ;  /* 0x20000009ff098230 */ /* 0x000fe40000004100 */
[----:B------:R-:W-:Y:S01]  /*7090*/  IMAD.IADD R3, R3, 0x1, R4 ;  /* 0x0000000103037824 */ /* 0x000fe200078e0204 */
[----:B------:R-:W-:Y:S01]  /*70a0*/  @!P0 HADD2.F32 R4, -RZ, R29.H0_H0 ;  /* 0x2000001dff048230 */ /* 0x000fe20000004100 */
[----:B-1----:R-:W-:Y:S03]  /*70b0*/  @!P0 IMAD.MOV.U32 R8, RZ, RZ, R16 ;  /* 0x000000ffff088224 */ /* 0x002fe600078e0010 */
[----:B------:R-:W-:Y:S02]  /*70c0*/  SHF.L.U32 R3, R3, 0x1, RZ ;  /* 0x0000000103037819 */ /* 0x000fe400000006ff */
[----:B------:R-:W-:Y:S03]  /*70d0*/  @!P0 HADD2.F32 R5, -RZ, R8.H0_H0 ;  /* 0x20000008ff058230 */ /* 0x000fe60000004100 */
[----:B------:R1:W2:Y:S02]  /*70e0*/  LDS.128 R40, [R3+0xa080] ;  /* 0x00a0800003287984 */ /* 0x0002a40000000c00 */
[C---:B-1----:R-:W-:Y:S02]  /*70f0*/  @!P0 FMUL.FTZ R3, R5.reuse, R4 ;  /* 0x0000000405038220 */ /* 0x042fe40000410000 */
[----:B--2---:R-:W-:Y:S01]  /*7100*/  @!P0 IMAD.MOV.U32 R15, RZ, RZ, R41 ;  /* 0x000000ffff0f8224 */ /* 0x004fe200078e0029 */
[----:B------:R-:W-:Y:S04]  /*7110*/  @!P0 MOV R28, R40 ;  /* 0x00000028001c8202 */ /* 0x000fe80000000f00 */
[--C-:B------:R-:W-:Y:S02]  /*7120*/  @!P0 HADD2.F32 R13, -RZ, R15.reuse.H0_H0 ;  /* 0x2000000fff0d8230 */ /* 0x100fe40000004100 */
[----:B------:R-:W-:Y:S02]  /*7130*/  @!P0 HADD2.F32 R6, -RZ, R28.H0_H0 ;  /* 0x2000001cff068230 */ /* 0x000fe40000004100 */
[----:B------:R-:W-:Y:S03]  /*7140*/  @!P0 HADD2.F32 R15, -RZ, R15.H1_H1 ;  /* 0x3000000fff0f8230 */ /* 0x000fe60000004100 */
[C---:B------:R-:W-:Y:S02]  /*7150*/  @!P0 FMUL.FTZ R4, R6.reuse, R4 ;  /* 0x0000000406048220 */ /* 0x040fe40000410000 */
[----:B------:R-:W-:Y:S01]  /*7160*/  @!P0 FFMA.FTZ R3, R6, R11, R3 ;  /* 0x0000000b06038223 */ /* 0x000fe20000010003 */
[----:B------:R-:W-:Y:S01]  /*7170*/  @!P0 MOV R6, R17 ;  /* 0x0000001100068202 */ /* 0x000fe20000000f00 */
[----:B------:R-:W-:Y:S01]  /*7180*/  @!P0 FFMA.FTZ R47, R5, R11, -R4 ;  /* 0x0000000b052f8223 */ /* 0x000fe20000010804 */
[----:B------:R-:W-:Y:S01]  /*7190*/  @!P0 HADD2.F32 R5, -RZ, R29.H1_H1 ;  /* 0x3000001dff058230 */ /* 0x000fe20000004100 */
[----:B------:R-:W-:Y:S02]  /*71a0*/  @!P0 IMAD.MOV.U32 R29, RZ, RZ, R42 ;  /* 0x000000ffff1d8224 */ /* 0x000fe400078e002a */
[--C-:B------:R-:W-:Y:S02]  /*71b0*/  @!P0 HADD2.F32 R4, -RZ, R6.reuse.H0_H0 ;  /* 0x20000006ff048230 */ /* 0x100fe40000004100 */
[-C--:B------:R-:W-:Y:S01]  /*71c0*/  @!P0 FMUL.FTZ R11, R13, R5.reuse ;  /* 0x000000050d0b8220 */ /* 0x080fe20000410000 */
[----:B------:R-:W-:Y:S02]  /*71d0*/  @!P0 HADD2.F32 R6, -RZ, R6.H1_H1 ;  /* 0x30000006ff068230 */ /* 0x000fe40000004100 */
[C---:B------:R-:W-:Y:S02]  /*71e0*/  @!P0 FMUL.FTZ R5, R4.reuse, R5 ;  /* 0x0000000504058220 */ /* 0x040fe40000410000 */
[----:B------:R-:W-:Y:S01]  /*71f0*/  @!P0 FFMA.FTZ R21, R4, R14, -R11 ;  /* 0x0000000e04158223 */ /* 0x000fe2000001080b */
[----:B------:R-:W-:Y:S01]  /*7200*/  @!P0 HADD2.F32 R11, -RZ, R28.H1_H1 ;  /* 0x3000001cff0b8230 */ /* 0x000fe20000004100 */
[----:B------:R-:W-:Y:S04]  /*7210*/  @!P0 FMUL.FTZ R4, R15, R10 ;  /* 0x0000000a0f048220 */ /* 0x000fe80000410000 */
[C---:B------:R-:W-:Y:S02]  /*7220*/  @!P0 FFMA.FTZ R4, R6.reuse, R20, -R4 ;  /* 0x0000001406048223 */ /* 0x040fe40000010804 */
[----:B------:R-:W-:Y:S01]  /*7230*/  @!P0 FMUL.FTZ R6, R6, R10 ;  /* 0x0000000a06068220 */ /* 0x000fe20000410000 */
[----:B------:R-:W-:Y:S02]  /*7240*/  @!P0 HADD2.F32 R10, -RZ, R45.H0_H0 ;  /* 0x2000002dff0a8230 */ /* 0x000fe40000004100 */
[----:B------:R-:W-:Y:S01]  /*7250*/  @!P0 F2FP.PACK_AB R28, R4, R21 ;  /* 0x00000015041c823e */ /* 0x000fe200000000ff */
[----:B------:R-:W-:Y:S01]  /*7260*/  @!P0 HADD2.F32 R4, -RZ, R8.H1_H1 ;  /* 0x30000008ff048230 */ /* 0x000fe20000004100 */
[CC--:B------:R-:W-:Y:S02]  /*7270*/  @!P0 FMUL.FTZ R8, R11.reuse, R9.reuse ;  /* 0x000000090b088220 */ /* 0x0c0fe40000410000 */
[----:B------:R-:W-:Y:S02]  /*7280*/  @!P0 MOV R17, R28 ;  /* 0x0000001c00118202 */ /* 0x000fe40000000f00 */
[CC--:B------:R-:W-:Y:S01]  /*7290*/  @!P0 FFMA.FTZ R8, R4.reuse, R10.reuse, -R8 ;  /* 0x0000000a04088223 */ /* 0x0c0fe20000010808 */
[----:B------:R-:W-:Y:S01]  /*72a0*/  @!P0 SHF.R.U32.HI R28, RZ, 0x10, R55 ;  /* 0x00000010ff1c8819 */ /* 0x000fe20000011637 */
[----:B------:R-:W-:Y:S03]  /*72b0*/  @!P0 FMUL.FTZ R4, R4, R9 ;  /* 0x0000000904048220 */ /* 0x000fe60000410000 */
[----:B------:R-:W-:Y:S01]  /*72c0*/  @!P0 F2FP.PACK_AB R21, R8, R47 ;  /* 0x0000002f0815823e */ /* 0x000fe200000000ff */
[----:B------:R-:W-:Y:S01]  /*72d0*/  @!P0 FFMA.FTZ R4, R11, R10, R4 ;  /* 0x0000000a0b048223 */ /* 0x000fe20000010004 */
[----:B------:R-:W-:Y:S01]  /*72e0*/  @!P0 HADD2.F32 R8, -RZ, R30.H0_H0 ;  /* 0x2000001eff088230 */ /* 0x000fe20000004100 */
[----:B------:R-:W-:Y:S01]  /*72f0*/  @!P0 FFMA.FTZ R5, R13, R14, R5 ;  /* 0x0000000e0d058223 */ /* 0x000fe20000010005 */
[----:B------:R-:W-:Y:S01]  /*7300*/  @!P0 MOV R13, R18 ;  /* 0x00000012000d8202 */ /* 0x000fe20000000f00 */
[----:B------:R-:W-:Y:S01]  /*7310*/  @!P0 FFMA.FTZ R6, R15, R20, R6 ;  /* 0x000000140f068223 */ /* 0x000fe20000010006 */
[----:B------:R-:W-:Y:S01]  /*7320*/  @!P0 HADD2.F32 R10, -RZ, R29.H0_H0 ;  /* 0x2000001dff0a8230 */ /* 0x000fe20000004100 */
[----:B------:R-:W-:Y:S01]  /*7330*/  @!P0 IMAD.MOV.U32 R16, RZ, RZ, R21 ;  /* 0x000000ffff108224 */ /* 0x000fe200078e0015 */
[----:B------:R-:W-:Y:S01]  /*7340*/  @!P0 HADD2.F32 R11, -RZ, R59.H0_H0 ;  /* 0x2000003bff0b8230 */ /* 0x000fe20000004100 */
[--C-:B------:R-:W-:Y:S01]  /*7350*/  @!P0 SHF.R.U64 R15, R22, 0x10, R23.reuse ;  /* 0x00000010160f8819 */ /* 0x100fe20000001217 */
[----:B------:R-:W-:Y:S01]  /*7360*/  @!P0 HADD2.F32 R9, -RZ, R13.H0_H0 ;  /* 0x2000000dff098230 */ /* 0x000fe20000004100 */
[CC--:B------:R-:W-:Y:S01]  /*7370*/  @!P0 FMUL.FTZ R20, R10.reuse, R8.reuse ;  /* 0x000000080a148220 */ /* 0x0c0fe20000410000 */
[----:B------:R-:W-:Y:S01]  /*7380*/  @!P0 SHF.R.U32.HI R14, RZ, 0x10, R23 ;  /* 0x00000010ff0e8819 */ /* 0x000fe20000011617 */
[----:B------:R-:W-:Y:S01]  /*7390*/  @!P0 HADD2.F32 R22, -RZ, R59.H1_H1 ;  /* 0x3000003bff168230 */ /* 0x000fe20000004100 */
[----:B------:R-:W-:Y:S01]  /*73a0*/  @!P0 MOV R23, R43 ;  /* 0x0000002b00178202 */ /* 0x000fe20000000f00 */
[C---:B------:R-:W-:Y:S01]  /*73b0*/  @!P0 FMUL.FTZ R8, R9.reuse, R8 ;  /* 0x0000000809088220 */ /* 0x040fe20000410000 */
[----:B------:R-:W-:Y:S01]  /*73c0*/  @!P0 HADD2.F32 R28, -RZ, R28.H0_H0 ;  /* 0x2000001cff1c8230 */ /* 0x000fe20000004100 */
[-C--:B------:R-:W-:Y:S01]  /*73d0*/  @!P0 FFMA.FTZ R45, R9, R11.reuse, -R20 ;  /* 0x0000000b092d8223 */ /* 0x080fe20000010814 */
[----:B------:R-:W-:Y:S01]  /*73e0*/  @!P0 HADD2.F32 R20, -RZ, R14.H0_H0 ;  /* 0x2000000eff148230 */ /* 0x000fe20000004100 */
[----:B------:R-:W-:Y:S01]  /*73f0*/  @!P0 FFMA.FTZ R8, R10, R11, R8 ;  /* 0x0000000b0a088223 */ /* 0x000fe20000010008 */
[----:B------:R-:W-:Y:S01]  /*7400*/  @!P0 MOV R11, R19 ;  /* 0x00000013000b8202 */ /* 0x000fe20000000f00 */
[----:B------:R-:W-:Y:S01]  /*7410*/  @!P0 HADD2.F32 R10, -RZ, R30.H1_H1 ;  /* 0x3000001eff0a8230 */ /* 0x000fe20000004100 */
[----:B------:R-:W-:Y:S01]  /*7420*/  @!P0 SHF.R.U64 R30, R54, 0x10, R55 ;  /* 0x00000010361e8819 */ /* 0x000fe20000001237 */
[----:B------:R-:W-:Y:S01]  /*7430*/  @!P0 HADD2.F32 R21, -RZ, R23.H0_H0 ;  /* 0x20000017ff158230 */ /* 0x000fe20000004100 */
[----:B------:R-:W-:Y:S01]  /*7440*/  @!P0 F2FP.PACK_AB R5, R6, R5 ;  /* 0x000000050605823e */ /* 0x000fe200000000ff */
[----:B------:R-:W-:Y:S02]  /*7450*/  @!P0 HADD2.F32 R9, -RZ, R11.H0_H0 ;  /* 0x2000000bff098230 */ /* 0x000fe40000004100 */
[----:B------:R-:W-:Y:S01]  /*7460*/  @!P0 HADD2.F32 R23, -RZ, R23.H1_H1 ;  /* 0x30000017ff178230 */ /* 0x000fe20000004100 */
[-C--:B------:R-:W-:Y:S01]  /*7470*/  @!P0 FMUL.FTZ R44, R21, R10.reuse ;  /* 0x0000000a152c8220 */ /* 0x080fe20000410000 */
[----:B------:R-:W-:Y:S01]  /*7480*/  @!P0 HADD2.F32 R11, -RZ, R11.H1_H1 ;  /* 0x3000000bff0b8230 */ /* 0x000fe20000004100 */
[C---:B------:R-:W-:Y:S01]  /*7490*/  @!P0 FMUL.FTZ R10, R9.reuse, R10 ;  /* 0x0000000a090a8220 */ /* 0x040fe20000410000 */
[----:B------:R-:W-:Y:S01]  /*74a0*/  @!P0 HADD2.F32 R14, -RZ, R15.H0_H0 ;  /* 0x2000000fff0e8230 */ /* 0x000fe20000004100 */
[----:B------:R-:W-:Y:S01]  /*74b0*/  @!P0 FFMA.FTZ R44, R9, R22, -R44 ;  /* 0x00000016092c8223 */ /* 0x000fe2000001082c */
[----:B------:R-:W-:Y:S01]  /*74c0*/  @!P0 HADD2.F32 R15, -RZ, R29.H1_H1 ;  /* 0x3000001dff0f8230 */ /* 0x000fe20000004100 */
[----:B------:R-:W-:Y:S02]  /*74d0*/  @!P0 FMUL.FTZ R9, R23, R20 ;  /* 0x0000001417098220 */ /* 0x000fe40000410000 */
[----:B------:R-:W-:Y:S02]  /*74e0*/  @!P0 IMAD.MOV.U32 R41, RZ, RZ, R5 ;  /* 0x000000ffff298224 */ /* 0x000fe400078e0005 */
        /* <DEDUP_REMOVED lines=26> */
.L_x_1742:
[----:B-123--:R-:W-:Y:S05]  /*7690*/  BSYNC B1 ;  /* 0x0000000000017941 */ /* 0x00efea0003800000 */
.L_x_1741:
[----:B------:R1:W2:Y:S04]  /*76a0*/  SHFL.IDX PT, R45, R80, 0x1, 0x181f ;  /* 0x00381f00502d7f89 */ /* 0x0002a800000e0000 */
[----:B------:R1:W3:Y:S01]  /*76b0*/  SHFL.IDX PT, R44, R81, 0x1, 0x181f ;  /* 0x00381f00512c7f89 */ /* 0x0002e200000e0000 */
[----:B------:R-:W-:-:S05]  /*76c0*/  @P5 BRA `(.L_x_1730) ;  /* 0x0000130000005947 */ /* 0x000fca0003800000 */
[----:B------:R-:W-:Y:S01]  /*76d0*/  ISETP.GE.AND P0, PT, R140, c[0x0][0x1d4], PT ;  /* 0x000075008c007a0c */ /* 0x000fe20003f06270 */
[----:B------:R-:W-:Y:S01]  /*76e0*/  BSSY B0, `(.L_x_1745) ;  /* 0x0000079000007945 */ /* 0x000fe20003800000 */
[----:B------:R-:W-:Y:S11]  /*76f0*/  SHF.R.U32.HI R30, RZ, 0x3, R222 ;  /* 0x00000003ff1e7819 */ /* 0x000ff600000116de */
[----:B------:R-:W-:-:S05]  /*7700*/  @P0 BRA `(.L_x_1746) ;  /* 0x0000076000000947 */ /* 0x000fca0003800000 */
[----:B------:R-:W-:Y:S01]  /*7710*/  SEL R3, R75, R74, !P1 ;  /* 0x0000004a4b037207 */ /* 0x000fe20004800000 */
[----:B------:R-:W4:Y:S01]  /*7720*/  LDS.128 R16, [R122+0xa080] ;  /* 0x00a080007a107984 */ /* 0x000f220000000c00 */
        /* <DEDUP_REMOVED lines=13> */
[----:B------:R-:W-:Y:S01]  /*7800*/  LOP3.LUT R4, R222, 0x38, R28, 0xf8, !PT ;  /* 0x00000038de047812 */ /* 0x000fe200078ef81c */
[----:B------:R-:W-:Y:S01]  /*7810*/  @!P0 HADD2.F32 R20, -RZ, R20.H0_H0 ;  /* 0x20000014ff148230 */ /* 0x000fe20000004100 */
[----:B------:R-:W-:Y:S01]  /*7820*/  @!P0 SHF.R.U64 R10, R24, 0x10, R25 ;  /* 0x00000010180a8819 */ /* 0x000fe20000001219 */
[----:B------:R-:W-:Y:S01]  /*7830*/  IMAD R3, R3, 0xc00, R12 ;  /* 0x00000c0003037824 */ /* 0x000fe200078e020c */
[----:B------:R-:W-:Y:S02]  /*7840*/  LOP3.LUT R4, R4, R30, RZ, 0x3c, !PT ;  /* 0x0000001e04047212 */ /* 0x000fe400078e3cff */
[----:B------:R-:W-:Y:S01]  /*7850*/  @!P0 SHF.R.U64 R22, R60, 0x10, R61 ;  /* 0x000000103c168819 */ /* 0x000fe2000000123d */
[----:B------:R-:W-:Y:S02]  /*7860*/  @!P0 HADD2.F32 R10, -RZ, R10.H0_H0 ;  /* 0x2000000aff0a8230 */ /* 0x000fe40000004100 */
[----:B------:R-:W-:Y:S01]  /*7870*/  IMAD.IADD R3, R3, 0x1, R4 ;  /* 0x0000000103037824 */ /* 0x000fe200078e0204 */
[----:B------:R-:W-:Y:S01]  /*7880*/  @!P0 HADD2.F32 R4, -RZ, R31.H0_H0 ;  /* 0x2000001fff048230 */ /* 0x000fe20000004100 */
[----:B----4-:R-:W-:Y:S03]  /*7890*/  @!P0 IMAD.MOV.U32 R8, RZ, RZ, R16 ;  /* 0x000000ffff088224 */ /* 0x010fe600078e0010 */
[----:B------:R-:W-:Y:S02]  /*78a0*/  SHF.L.U32 R3, R3, 0x1, RZ ;  /* 0x0000000103037819 */ /* 0x000fe400000006ff */
[----:B------:R-:W-:Y:S03]  /*78b0*/  @!P0 HADD2.F32 R5, -RZ, R8.H0_H0 ;  /* 0x20000008ff058230 */ /* 0x000fe60000004100 */
[----:B------:R4:W5:Y:S02]  /*78c0*/  LDS.128 R40, [R3+0xa080] ;  /* 0x00a0800003287984 */ /* 0x0009640000000c00 */
[C---:B----4-:R-:W-:Y:S02]  /*78d0*/  @!P0 FMUL.FTZ R3, R5.reuse, R4 ;  /* 0x0000000405038220 */ /* 0x050fe40000410000 */
[----:B-----5:R-:W-:Y:S01]  /*78e0*/  @!P0 IMAD.MOV.U32 R15, RZ, RZ, R41 ;  /* 0x000000ffff0f8224 */ /* 0x020fe200078e0029 */
[----:B------:R-:W-:Y:S01]  /*78f0*/  @!P0 MOV R21, R40 ;  /* 0x0000002800158202 */ /* 0x000fe20000000f00 */
[----:B------:R-:W-:Y:S03]  /*7900*/  @!P0 IMAD.MOV.U32 R25, RZ, RZ, R42 ;  /* 0x000000ffff198224 */ /* 0x000fe600078e002a */
[----:B------:R-:W-:Y:S02]  /*7910*/  @!P0 HADD2.F32 R13, -RZ, R15.H0_H0 ;  /* 0x2000000fff0d8230 */ /* 0x000fe40000004100 */
[----:B------:R-:W-:Y:S02]  /*7920*/  @!P0 HADD2.F32 R6, -RZ, R21.H0_H0 ;  /* 0x20000015ff068230 */ /* 0x000fe40000004100 */
[----:B------:R-:W-:Y:S03]  /*7930*/  @!P0 HADD2.F32 R15, -RZ, R15.H1_H1 ;  /* 0x3000000fff0f8230 */ /* 0x000fe60000004100 */
[C---:B------:R-:W-:Y:S02]  /*7940*/  @!P0 FMUL.FTZ R4, R6.reuse, R4 ;  /* 0x0000000406048220 */ /* 0x040fe40000410000 */
[----:B------:R-:W-:Y:S01]  /*7950*/  @!P0 FFMA.FTZ R3, R6, R11, R3 ;  /* 0x0000000b06038223 */ /* 0x000fe20000010003 */
[----:B------:R-:W-:Y:S01]  /*7960*/  @!P0 MOV R6, R17 ;  /* 0x0000001100068202 */ /* 0x000fe20000000f00 */
[----:B------:R-:W-:Y:S01]  /*7970*/  @!P0 FFMA.FTZ R29, R5, R11, -R4 ;  /* 0x0000000b051d8223 */ /* 0x000fe20000010804 */
[----:B------:R-:W-:Y:S03]  /*7980*/  @!P0 HADD2.F32 R5, -RZ, R31.H1_H1 ;  /* 0x3000001fff058230 */ /* 0x000fe60000004100 */
[--C-:B------:R-:W-:Y:S02]  /*7990*/  @!P0 HADD2.F32 R4, -RZ, R6.reuse.H0_H0 ;  /* 0x20000006ff048230 */ /* 0x100fe40000004100 */
[-C--:B------:R-:W-:Y:S01]  /*79a0*/  @!P0 FMUL.FTZ R11, R13, R5.reuse ;  /* 0x000000050d0b8220 */ /* 0x080fe20000410000 */
[----:B------:R-:W-:Y:S02]  /*79b0*/  @!P0 HADD2.F32 R6, -RZ, R6.H1_H1 ;  /* 0x30000006ff068230 */ /* 0x000fe40000004100 */
[C---:B------:R-:W-:Y:S02]  /*79c0*/  @!P0 FMUL.FTZ R5, R4.reuse, R5 ;  /* 0x0000000504058220 */ /* 0x040fe40000410000 */
[----:B------:R-:W-:Y:S01]  /*79d0*/  @!P0 FFMA.FTZ R23, R4, R14, -R11 ;  /* 0x0000000e04178223 */ /* 0x000fe2000001080b */
[----:B------:R-:W-:Y:S01]  /*79e0*/  @!P0 HADD2.F32 R11, -RZ, R21.H1_H1 ;  /* 0x30000015ff0b8230 */ /* 0x000fe20000004100 */
[-C--:B------:R-:W-:Y:S04]  /*79f0*/  @!P0 FMUL.FTZ R4, R15, R9.reuse ;  /* 0x000000090f048220 */ /* 0x080fe80000410000 */
[C---:B------:R-:W-:Y:S02]  /*7a00*/  @!P0 FFMA.FTZ R4, R6.reuse, R20, -R4 ;  /* 0x0000001406048223 */ /* 0x040fe40000010804 */
[----:B------:R-:W-:Y:S01]  /*7a10*/  @!P0 FMUL.FTZ R6, R6, R9 ;  /* 0x0000000906068220 */ /* 0x000fe20000410000 */
[----:B------:R-:W-:Y:S02]  /*7a20*/  @!P0 HADD2.F32 R9, -RZ, R22.H0_H0 ;  /* 0x20000016ff098230 */ /* 0x000fe40000004100 */
[----:B------:R-:W-:Y:S01]  /*7a30*/  @!P0 F2FP.PACK_AB R24, R4, R23 ;  /* 0x000000170418823e */ /* 0x000fe200000000ff */
[----:B------:R-:W-:Y:S01]  /*7a40*/  @!P0 HADD2.F32 R4, -RZ, R8.H1_H1 ;  /* 0x30000008ff048230 */ /* 0x000fe20000004100 */
[C---:B------:R-:W-:Y:S01]  /*7a50*/  @!P0 FMUL.FTZ R8, R11.reuse, R10 ;  /* 0x0000000a0b088220 */ /* 0x040fe20000410000 */
[----:B------:R-:W-:Y:S01]  /*7a60*/  @!P0 MOV R23, R43 ;  /* 0x0000002b00178202 */ /* 0x000fe20000000f00 */
[----:B------:R-:W-:Y:S01]  /*7a70*/  @!P0 HADD2.F32 R22, -RZ, R69.H1_H1 ;  /* 0x30000045ff168230 */ /* 0x000fe20000004100 */
[----:B------:R-:W-:Y:S01]  /*7a80*/  @!P0 MOV R17, R24 ;  /* 0x0000001800118202 */ /* 0x000fe20000000f00 */
[C---:B------:R-:W-:Y:S01]  /*7a90*/  @!P0 FFMA.FTZ R8, R4.reuse, R9, -R8 ;  /* 0x0000000904088223 */ /* 0x040fe20000010808 */
[----:B------:R-:W-:Y:S01]  /*7aa0*/  @!P0 SHF.R.U32.HI R24, RZ, 0x10, R63 ;  /* 0x00000010ff188819 */ /* 0x000fe2000001163f */
[----:B------:R-:W-:Y:S01]  /*7ab0*/  @!P0 FMUL.FTZ R4, R4, R10 ;  /* 0x0000000a04048220 */ /* 0x000fe20000410000 */
[----:B------:R-:W-:Y:S02]  /*7ac0*/  @!P0 HADD2.F32 R10, -RZ, R25.H0_H0 ;  /* 0x20000019ff0a8230 */ /* 0x000fe40000004100 */
[----:B------:R-:W-:Y:S01]  /*7ad0*/  @!P0 F2FP.PACK_AB R21, R8, R29 ;  /* 0x0000001d0815823e */ /* 0x000fe200000000ff */
[----:B------:R-:W-:Y:S01]  /*7ae0*/  @!P0 FFMA.FTZ R4, R11, R9, R4 ;  /* 0x000000090b048223 */ /* 0x000fe20000010004 */
[----:B------:R-:W-:Y:S01]  /*7af0*/  @!P0 HADD2.F32 R8, -RZ, R36.H0_H0 ;  /* 0x20000024ff088230 */ /* 0x000fe20000004100 */
[----:B------:R-:W-:Y:S01]  /*7b00*/  @!P0 FFMA.FTZ R5, R13, R14, R5 ;  /* 0x0000000e0d058223 */ /* 0x000fe20000010005 */
[----:B------:R-:W-:Y:S01]  /*7b10*/  @!P0 MOV R13, R18 ;  /* 0x00000012000d8202 */ /* 0x000fe20000000f00 */
[----:B------:R-:W-:Y:S01]  /*7b20*/  @!P0 FFMA.FTZ R6, R15, R20, R6 ;  /* 0x000000140f068223 */ /* 0x000fe20000010006 */
[----:B------:R-:W-:Y:S01]  /*7b30*/  @!P0 HADD2.F32 R11, -RZ, R69.H0_H0 ;  /* 0x20000045ff0b8230 */ /* 0x000fe20000004100 */
[-C--:B------:R-:W-:Y:S01]  /*7b40*/  @!P0 FMUL.FTZ R20, R10, R8.reuse ;  /* 0x000000080a148220 */ /* 0x080fe20000410000 */
[----:B------:R-:W-:Y:S01]  /*7b50*/  @!P0 SHF.R.U32.HI R14, RZ, 0x10, R27 ;  /* 0x00000010ff0e8819 */ /* 0x000fe2000001161b */
[----:B------:R-:W-:Y:S01]  /*7b60*/  @!P0 IMAD.MOV.U32 R16, RZ, RZ, R21 ;  /* 0x000000ffff108224 */ /* 0x000fe200078e0015 */
[----:B------:R-:W-:Y:S01]  /*7b70*/  @!P0 HADD2.F32 R9, -RZ, R13.H0_H0 ;  /* 0x2000000dff098230 */ /* 0x000fe20000004100 */
[----:B------:R-:W-:Y:S01]  /*7b80*/  @!P0 SHF.R.U64 R15, R26, 0x10, R27 ;  /* 0x000000101a0f8819 */ /* 0x000fe2000000121b */
[--C-:B------:R-:W-:Y:S01]  /*7b90*/  @!P0 HADD2.F32 R21, -RZ, R23.reuse.H0_H0 ;  /* 0x20000017ff158230 */ /* 0x100fe20000004100 */
[----:B------:R-:W-:Y:S01]  /*7ba0*/  @!P0 SHF.R.U64 R26, R62, 0x10, R63 ;  /* 0x000000103e1a8819 */ /* 0x000fe2000000123f */
[----:B------:R-:W-:Y:S01]  /*7bb0*/  @!P0 HADD2.F32 R23, -RZ, R23.H1_H1 ;  /* 0x30000017ff178230 */ /* 0x000fe20000004100 */
[C---:B------:R-:W-:Y:S01]  /*7bc0*/  @!P0 FMUL.FTZ R8, R9.reuse, R8 ;  /* 0x0000000809088220 */ /* 0x040fe20000410000 */
[----:B------:R-:W-:Y:S01]  /*7bd0*/  @!P0 HADD2.F32 R24, -RZ, R24.H0_H0 ;  /* 0x20000018ff188230 */ /* 0x000fe20000004100 */
[-C--:B------:R-:W-:Y:S01]  /*7be0*/  @!P0 FFMA.FTZ R29, R9, R11.reuse, -R20 ;  /* 0x0000000b091d8223 */ /* 0x080fe20000010814 */
[----:B------:R-:W-:Y:S01]  /*7bf0*/  @!P0 HADD2.F32 R20, -RZ, R14.H0_H0 ;  /* 0x2000000eff148230 */ /* 0x000fe20000004100 */
[----:B------:R-:W-:Y:S01]  /*7c00*/  @!P0 FFMA.FTZ R8, R10, R11, R8 ;  /* 0x0000000b0a088223 */ /* 0x000fe20000010008 */
[----:B------:R-:W-:Y:S01]  /*7c10*/  @!P0 MOV R11, R19 ;  /* 0x00000013000b8202 */ /* 0x000fe20000000f00 */
[----:B------:R-:W-:Y:S01]  /*7c20*/  @!P0 HADD2.F32 R10, -RZ, R36.H1_H1 ;  /* 0x30000024ff0a8230 */ /* 0x000fe20000004100 */
[----:B------:R-:W-:Y:S01]  /*7c30*/  @!P0 F2FP.PACK_AB R5, R6, R5 ;  /* 0x000000050605823e */ /* 0x000fe200000000ff */
[----:B------:R-:W-:Y:S02]  /*7c40*/  @!P0 HADD2.F32 R14, -RZ, R15.H0_H0 ;  /* 0x2000000fff0e8230 */ /* 0x000fe40000004100 */
[--C-:B------:R-:W-:Y:S01]  /*7c50*/  @!P0 HADD2.F32 R9, -RZ, R11.reuse.H0_H0 ;  /* 0x2000000bff098230 */ /* 0x100fe20000004100 */
[----:B------:R-:W-:Y:S01]  /*7c60*/  @!P0 FMUL.FTZ R27, R21, R10 ;  /* 0x0000000a151b8220 */ /* 0x000fe20000410000 */
[----:B------:R-:W-:Y:S01]  /*7c70*/  @!P0 HADD2.F32 R11, -RZ, R11.H1_H1 ;  /* 0x3000000bff0b8230 */ /* 0x000fe20000004100 */
[----:B------:R-:W-:Y:S01]  /*7c80*/  @!P0 IMAD.MOV.U32 R41, RZ, RZ, R5 ;  /* 0x000000ffff298224 */ /* 0x000fe200078e0005 */
[----:B------:R-:W-:Y:S01]  /*7c90*/  @!P0 HADD2.F32 R15, -RZ, R25.H1_H1 ;  /* 0x30000019ff0f8230 */ /* 0x000fe20000004100 */
[C---:B------:R-:W-:Y:S02]  /*7ca0*/  @!P0 FFMA.FTZ R27, R9.reuse, R22, -R27 ;  /* 0x00000016091b8223 */ /* 0x040fe4000001081b */
[----:B------:R-:W-:Y:S02]  /*7cb0*/  @!P0 FMUL.FTZ R10, R9, R10 ;  /* 0x0000000a090a8220 */ /* 0x000fe40000410000 */
[----:B------:R-:W-:Y:S04]  /*7cc0*/  @!P0 FMUL.FTZ R9, R23, R20 ;  /* 0x0000001417098220 */ /* 0x000fe80000410000 */
        /* <DEDUP_REMOVED lines=20> */
[C---:B---3--:R-:W-:Y:S04]  /*7e10*/  LEA R4, P0, R86.reuse, R44, 0x1 ;  /* 0x0000002c56047211 */ /* 0x048fe800078008ff */
[----:B--2---:R-:W-:Y:S02]  /*7e20*/  LEA.HI.X R5, R86, R45, R102, 0x1, P0 ;  /* 0x0000002d56057211 */ /* 0x004fe400000f0c66 */
[C---:B------:R-:W-:Y:S03]  /*7e30*/  ISETP.GE.AND P0, PT, R28.reuse, c[0x0][0x1d4], PT ;  /* 0x000075001c007a0c */ /* 0x040fe60003f06270 */
[----:B------:R2:W-:Y:S10]  /*7e40*/  ST.E.128 [R4.64], R16 ;  /* 0x0000001004007985 */ /* 0x0005f4000c101d06 */
[----:B------:R-:W-:Y:S05]  /*7e50*/  @!P0 IMAD.WIDE R8, R28, 0x2, R44 ;  /* 0x000000021c088825 */ /* 0x000fea00078e022c */
[----:B------:R2:W-:Y:S02]  /*7e60*/  @!P0 ST.E.128 [R8.64], R40 ;  /* 0x0000002808008985 */ /* 0x0005e4000c101d06 */
.L_x_1746:
[----:B------:R-:W-:Y:S05]  /*7e70*/  BSYNC B0 ;  /* 0x0000000000007941 */ /* 0x000fea0003800000 */
.L_x_1745:
[----:B------:R-:W-:Y:S11]  /*7e80*/  ISETP.GE.AND P0, PT, R142, c[0x0][0x1d4], PT ;  /* 0x000075008e007a0c */ /* 0x000ff60003f06270 */
[----:B------:R-:W-:Y:S02]  /*7e90*/  @!UPT UIADD3 URZ, URZ, URZ, URZ ;  /* 0x0000003f3f3ff290 */ /* 0x000fe4000fffe03f */
[----:B------:R-:W-:-:S05]  /*7ea0*/  @P0 BRA `(.L_x_1730) ;  /* 0x00000b2000000947 */ /* 0x000fca0003800000 */
[----:B------:R-:W-:Y:S01]  /*7eb0*/  SEL R3, R75, R74, !P2 ;  /* 0x0000004a4b037207 */ /* 0x000fe20005000000 */
[----:B--2---:R-:W2:Y:S01]  /*7ec0*/  LDS.128 R16, [R120+0xa080] ;  /* 0x00a0800078107984 */ /* 0x004ea20000000c00 */
[----:B------:R-:W-:Y:S02]  /*7ed0*/  ISETP.GE.AND P0, PT, R142, c[0x0][0x27c], PT ;  /* 0x00009f008e007a0c */ /* 0x000fe40003f06270 */
[----:B------:R-:W-:Y:S04]  /*7ee0*/  SHF.R.S32.HI R4, RZ, 0x1f, R3 ;  /* 0x0000001fff047819 */ /* 0x000fe80000011403 */
[----:B------:R-:W-:Y:S04]  /*7ef0*/  LEA.HI R3, R4, R3, RZ, 0x4 ;  /* 0x0000000304037211 */ /* 0x000fe800078f20ff */
[----:B------:R-:W-:Y:S03]  /*7f00*/  LEA.HI.SX32 R3, R3, R72, 0x1c ;  /* 0x0000004803037211 */ /* 0x000fe600078fe2ff */
[----:B------:R-:W-:Y:S01]  /*7f10*/  @!P0 SHF.R.U64 R27, R66, 0x10, R67 ;  /* 0x00000010421b8819 */ /* 0x000fe20000001243 */
[--C-:B------:R-:W-:Y:S01]  /*7f20*/  @!P0 HADD2.F32 R14, -RZ, R70.reuse.H1_H1 ;  /* 0x30000046ff0e8230 */ /* 0x100fe20000004100 */
[----:B------:R-:W-:Y:S01]  /*7f30*/  SHF.R.S32.HI R4, RZ, 0x1f, R3 ;  /* 0x0000001fff047819 */ /* 0x000fe20000011403 */
[----:B------:R-:W-:Y:S01]  /*7f40*/  @!P0 HADD2.F32 R11, -RZ, R70.H0_H0 ;  /* 0x20000046ff0b8230 */ /* 0x000fe20000004100 */
[----:B------:R-:W-:Y:S02]  /*7f50*/  SHF.L.U32 R36, R3, 0x3, RZ ;  /* 0x0000000303247819 */ /* 0x000fe400000006ff */
[----:B------:R-:W-:Y:S02]  /*7f60*/  LEA.HI R4, R4, R3, RZ, 0x3 ;  /* 0x0000000304047211 */ /* 0x000fe400078f18ff */
[--C-:B------:R-:W-:Y:S02]  /*7f70*/  @!P0 SHF.R.U32.HI R9, RZ, 0x10, R33.reuse ;  /* 0x00000010ff098819 */ /* 0x100fe40000011621 */
[----:B------:R-:W-:Y:S02]  /*7f80*/  SHF.R.S32.HI R3, RZ, 0x3, R4 ;  /* 0x00000003ff037819 */ /* 0x000fe40000011404 */
[----:B------:R-:W-:Y:S01]  /*7f90*/  LOP3.LUT R4, R222, 0x38, R36, 0xf8, !PT ;  /* 0x00000038de047812 */ /* 0x000fe200078ef824 */
[----:B------:R-:W-:Y:S01]  /*7fa0*/  @!P0 HADD2.F32 R9, -RZ, R9.H0_H0 ;  /* 0x20000009ff098230 */ /* 0x000fe20000004100 */
[----:B------:R-:W-:Y:S01]  /*7fb0*/  @!P0 SHF.R.U64 R10, R32, 0x10, R33 ;  /* 0x00000010200a8819 */ /* 0x000fe20000001221 */
[----:B------:R-:W-:Y:S01]  /*7fc0*/  IMAD R3, R3, 0xc00, R12 ;  /* 0x00000c0003037824 */ /* 0x000fe200078e020c */
[----:B------:R-:W-:Y:S02]  /*7fd0*/  LOP3.LUT R4, R4, R30, RZ, 0x3c, !PT ;  /* 0x0000001e04047212 */ /* 0x000fe400078e3cff */
[--C-:B------:R-:W-:Y:S01]  /*7fe0*/  @!P0 SHF.R.U32.HI R21, RZ, 0x10, R65.reuse ;  /* 0x00000010ff158819 */ /* 0x100fe20000011641 */
[----:B------:R-:W-:Y:S01]  /*7ff0*/  @!P0 HADD2.F32 R10, -RZ, R10.H0_H0 ;  /* 0x2000000aff0a8230 */ /* 0x000fe20000004100 */
[----:B------:R-:W-:Y:S01]  /*8000*/  @!P0 SHF.R.U64 R23, R64, 0x10, R65 ;  /* 0x0000001040178819 */ /* 0x000fe20000001241 */
[----:B------:R-:W-:Y:S01]  /*8010*/  IMAD.IADD R3, R3, 0x1, R4 ;  /* 0x0000000103037824 */ /* 0x000fe200078e0204 */
[----:B------:R-:W-:Y:S01]  /*8020*/  @!P0 HADD2.F32 R4, -RZ, R37.H0_H0 ;  /* 0x20000025ff048230 */ /* 0x000fe20000004100 */
[----:B------:R-:W-:Y:S01]  /*8030*/  @!P0 SHF.R.U32.HI R26, RZ, 0x10, R67 ;  /* 0x00000010ff1a8819 */ /* 0x000fe20000011643 */
[----:B------:R-:W-:Y:S01]  /*8040*/  @!P0 HADD2.F32 R21, -RZ, R21.H0_H0 ;  /* 0x20000015ff158230 */ /* 0x000fe20000004100 */
[----:B--2---:R-:W-:Y:S01]  /*8050*/  @!P0 IMAD.MOV.U32 R8, RZ, RZ, R16 ;  /* 0x000000ffff088224 */ /* 0x004fe200078e0010 */
[----:B------:R-:W-:Y:S02]  /*8060*/  SHF.L.U32 R3, R3, 0x1, RZ ;  /* 0x0000000103037819 */ /* 0x000fe400000006ff */
[----:B------:R-:W-:Y:S02]  /*8070*/  @!P0 HADD2.F32 R26, -RZ, R26.H0_H0 ;  /* 0x2000001aff1a8230 */ /* 0x000fe40000004100 */
[----:B------:R-:W-:Y:S01]  /*8080*/  @!P0 HADD2.F32 R5, -RZ, R8.H0_H0 ;  /* 0x20000008ff058230 */ /* 0x000fe20000004100 */
[----:B------:R2:W4:Y:S04]  /*8090*/  LDS.128 R28, [R3+0xa080] ;  /* 0x00a08000031c7984 */ /* 0x0005280000000c00 */
[C---:B--2---:R-:W-:Y:S02]  /*80a0*/  @!P0 FMUL.FTZ R3, R5.reuse, R4 ;  /* 0x0000000405038220 */ /* 0x044fe40000410000 */
[----:B----4-:R-:W-:Y:S01]  /*80b0*/  @!P0 IMAD.MOV.U32 R15, RZ, RZ, R29 ;  /* 0x000000ffff0f8224 */ /* 0x010fe200078e001d */
        /* <DEDUP_REMOVED lines=15> */
[----:B------:R-:W-:Y:S02]  /*81b0*/  @!P0 FMUL.FTZ R4, R20, R9 ;  /* 0x0000000914048220 */ /* 0x000fe40000410000 */
[----:B------:R-:W-:Y:S02]  /*81c0*/  @!P0 IMAD.MOV.U32 R22, RZ, RZ, R30 ;  /* 0x000000ffff168224 */ /* 0x000fe400078e001e */
[C---:B------:R-:W-:Y:S02]  /*81d0*/  @!P0 FFMA.FTZ R4, R6.reuse, R21, -R4 ;  /* 0x0000001506048223 */ /* 0x040fe40000010804 */
[----:B------:R-:W-:Y:S01]  /*81e0*/  @!P0 FMUL.FTZ R6, R6, R9 ;  /* 0x0000000906068220 */ /* 0x000fe20000410000 */
[----:B------:R-:W-:Y:S02]  /*81f0*/  @!P0 HADD2.F32 R9, -RZ, R23.H0_H0 ;  /* 0x20000017ff098230 */ /* 0x000fe40000004100 */
[----:B------:R-:W-:Y:S01]  /*8200*/  @!P0 F2FP.PACK_AB R15, R4, R15 ;  /* 0x0000000f040f823e */ /* 0x000fe200000000ff */
[----:B------:R-:W-:Y:S01]  /*8210*/  @!P0 HADD2.F32 R4, -RZ, R8.H1_H1 ;  /* 0x30000008ff048230 */ /* 0x000fe20000004100 */
[CC--:B------:R-:W-:Y:S03]  /*8220*/  @!P0 FMUL.FTZ R8, R11.reuse, R10.reuse ;  /* 0x0000000a0b088220 */ /* 0x0c0fe60000410000 */
[----:B------:R-:W-:Y:S01]  /*8230*/  @!P0 IMAD.MOV.U32 R17, RZ, RZ, R15 ;  /* 0x000000ffff118224 */ /* 0x000fe200078e000f */
[----:B------:R-:W-:Y:S01]  /*8240*/  @!P0 SHF.R.U64 R15, R34, 0x10, R35 ;  /* 0x00000010220f8819 */ /* 0x000fe20000001223 */
[CC--:B------:R-:W-:Y:S02]  /*8250*/  @!P0 FFMA.FTZ R8, R4.reuse, R9.reuse, -R8 ;  /* 0x0000000904088223 */ /* 0x0c0fe40000010808 */
        /* <DEDUP_REMOVED lines=8> */
[----:B------:R-:W-:Y:S01]  /*82e0*/  @!P0 MOV R16, R8 ;  /* 0x0000000800108202 */ /* 0x000fe20000000f00 */
[----:B------:R-:W-:Y:S01]  /*82f0*/  @!P0 HADD2.F32 R8, -RZ, R38.H0_H0 ;  /* 0x20000026ff088230 */ /* 0x000fe20000004100 */
[----:B------:R-:W-:Y:S01]  /*8300*/  @!P0 SHF.R.U32.HI R11, RZ, 0x10, R35 ;  /* 0x00000010ff0b8819 */ /* 0x000fe20000011623 */
[----:B------:R-:W-:Y:S01]  /*8310*/  @!P0 HADD2.F32 R9, -RZ, R14.H0_H0 ;  /* 0x2000000eff098230 */ /* 0x000fe20000004100 */
[----:B------:R-:W-:Y:S01]  /*8320*/  @!P0 F2FP.PACK_AB R5, R6, R5 ;  /* 0x000000050605823e */ /* 0x000fe200000000ff */
[--C-:B------:R-:W-:Y:S01]  /*8330*/  @!P0 HADD2.F32 R13, -RZ, R71.reuse.H0_H0 ;  /* 0x20000047ff0d8230 */ /* 0x100fe20000004100 */
[CC--:B------:R-:W-:Y:S01]  /*8340*/  @!P0 FMUL.FTZ R23, R10.reuse, R8.reuse ;  /* 0x000000080a178220 */ /* 0x0c0fe20000410000 */
[----:B------:R-:W-:Y:S01]  /*8350*/  @!P0 HADD2.F32 R24, -RZ, R71.H1_H1 ;  /* 0x30000047ff188230 */ /* 0x000fe20000004100 */
[C---:B------:R-:W-:Y:S01]  /*8360*/  @!P0 FMUL.FTZ R8, R9.reuse, R8 ;  /* 0x0000000809088220 */ /* 0x040fe20000410000 */
[----:B------:R-:W-:Y:S01]  /*8370*/  @!P0 HADD2.F32 R20, -RZ, R11.H0_H0 ;  /* 0x2000000bff148230 */ /* 0x000fe20000004100 */
[----:B------:R-:W-:Y:S01]  /*8380*/  @!P0 FFMA.FTZ R33, R9, R13, -R23 ;  /* 0x0000000d09218223 */ /* 0x000fe20000010817 */
[----:B------:R-:W-:Y:S01]  /*8390*/  @!P0 MOV R9, R19 ;  /* 0x0000001300098202 */ /* 0x000fe20000000f00 */
[----:B------:R-:W-:Y:S01]  /*83a0*/  @!P0 FFMA.FTZ R8, R10, R13, R8 ;  /* 0x0000000d0a088223 */ /* 0x000fe20000010008 */
[----:B------:R-:W-:Y:S01]  /*83b0*/  @!P0 MOV R13, R31 ;  /* 0x0000001f000d8202 */ /* 0x000fe20000000f00 */
[----:B------:R-:W-:Y:S01]  /*83c0*/  @!P0 IMAD.MOV.U32 R29, RZ, RZ, R5 ;  /* 0x000000ffff1d8224 */ /* 0x000fe200078e0005 */
[----:B------:R-:W-:Y:S02]  /*83d0*/  @!P0 HADD2.F32 R10, -RZ, R38.H1_H1 ;  /* 0x30000026ff0a8230 */ /* 0x000fe40000004100 */
[----:B------:R-:W-:Y:S02]  /*83e0*/  @!P0 HADD2.F32 R11, -RZ, R9.H1_H1 ;  /* 0x30000009ff0b8230 */ /* 0x000fe40000004100 */
[--C-:B------:R-:W-:Y:S02]  /*83f0*/  @!P0 HADD2.F32 R23, -RZ, R13.reuse.H0_H0 ;  /* 0x2000000dff178230 */ /* 0x100fe40000004100 */
[----:B------:R-:W-:Y:S02]  /*8400*/  @!P0 HADD2.F32 R25, -RZ, R13.H1_H1 ;  /* 0x3000000dff198230 */ /* 0x000fe40000004100 */
[----:B------:R-:W-:Y:S01]  /*8410*/  @!P0 HADD2.F32 R13, -RZ, R9.H0_H0 ;  /* 0x20000009ff0d8230 */ /* 0x000fe20000004100 */
[----:B------:R-:W-:Y:S02]  /*8420*/  @!P0 FMUL.FTZ R21, R23, R10 ;  /* 0x0000000a17158220 */ /* 0x000fe40000410000 */
[----:B------:R-:W-:Y:S02]  /*8430*/  @!P0 FMUL.FTZ R9, R25, R20 ;  /* 0x0000001419098220 */ /* 0x000fe40000410000 */
[----:B------:R-:W-:Y:S01]  /*8440*/  @!P0 FFMA.FTZ R32, R13, R24, -R21 ;  /* 0x000000180d208223 */ /* 0x000fe20000010815 */
[----:B------:R-:W-:Y:S01]  /*8450*/  @!P0 HADD2.F32 R21, -RZ, R22.H1_H1 ;  /* 0x30000016ff158230 */ /* 0x000fe20000004100 */
[----:B------:R-:W-:Y:S01]  /*8460*/  @!P0 FFMA.FTZ R9, R11, R26, -R9 ;  /* 0x0000001a0b098223 */ /* 0x000fe20000010809 */
[----:B------:R-:W-:Y:S01]  /*8470*/  @!P0 HADD2.F32 R22, -RZ, R27.H0_H0 ;  /* 0x2000001bff168230 */ /* 0x000fe20000004100 */
[----:B------:R-:W-:Y:S01]  /*8480*/  @!P0 FMUL.FTZ R10, R13, R10 ;  /* 0x0000000a0d0a8220 */ /* 0x000fe20000410000 */
[----:B------:R-:W-:Y:S01]  /*8490*/  @!P0 F2FP.PACK_AB R13, R4, R3 ;  /* 0x00000003040d823e */ /* 0x000fe200000000ff */
[----:B------:R-:W-:Y:S01]  /*84a0*/  @!P0 FMUL.FTZ R11, R11, R20 ;  /* 0x000000140b0b8220 */ /* 0x000fe20000410000 */
[----:B------:R-:W-:Y:S01]  /*84b0*/  @!P0 F2FP.PACK_AB R32, R9, R32 ;  /* 0x000000200920823e */ /* 0x000fe200000000ff */
[----:B------:R-:W-:Y:S01]  /*84c0*/  @!P0 HADD2.F32 R9, -RZ, R14.H1_H1 ;  /* 0x3000000eff098230 */ /* 0x000fe20000004100 */
[----:B------:R-:W-:Y:S01]  /*84d0*/  @!P0 MOV R28, R13 ;  /* 0x0000000d001c8202 */ /* 0x000fe20000000f00 */
[-C--:B------:R-:W-:Y:S01]  /*84e0*/  @!P0 FMUL.FTZ R14, R21, R15.reuse ;  /* 0x0000000f150e8220 */ /* 0x080fe20000410000 */
[----:B------:R-:W-:Y:S03]  /*84f0*/  @!P0 MOV R19, R32 ;  /* 0x0000002000138202 */ /* 0x000fe60000000f00 */
[CC--:B------:R-:W-:Y:S02]  /*8500*/  @!P0 FFMA.FTZ R14, R9.reuse, R22.reuse, -R14 ;  /* 0x00000016090e8223 */ /* 0x0c0fe4000001080e */
[----:B------:R-:W-:Y:S03]  /*8510*/  @!P0 FMUL.FTZ R9, R9, R15 ;  /* 0x0000000f09098220 */ /* 0x000fe60000410000 */
[----:B------:R-:W-:Y:S01]  /*8520*/  @!P0 F2FP.PACK_AB R27, R14, R33 ;  /* 0x000000210e1b823e */ /* 0x000fe200000000ff */
[----:B------:R-:W-:Y:S01]  /*8530*/  @!P0 FFMA.FTZ R9, R21, R22, R9 ;  /* 0x0000001615098223 */ /* 0x000fe20000010009 */
[----:B---3--:R-:W-:Y:S01]  /*8540*/  LEA R14, P3, R85, R44, 0x1 ;  /* 0x0000002c550e7211 */ /* 0x008fe200078608ff */
[----:B------:R-:W-:Y:S02]  /*8550*/  @!P0 FFMA.FTZ R10, R23, R24, R10 ;  /* 0x00000018170a8223 */ /* 0x000fe4000001000a */
[----:B------:R-:W-:Y:S01]  /*8560*/  @!P0 IMAD.MOV.U32 R18, RZ, RZ, R27 ;  /* 0x000000ffff128224 */ /* 0x000fe200078e001b */
[----:B------:R-:W-:Y:S01]  /*8570*/  LEA.HI.X R15, R85, R45, R101, 0x1, P3 ;  /* 0x0000002d550f7211 */ /* 0x000fe200018f0c65 */
[----:B------:R-:W-:Y:S01]  /*8580*/  @!P0 FFMA.FTZ R11, R25, R26, R11 ;  /* 0x0000001a190b8223 */ /* 0x000fe2000001000b */
[----:B------:R-:W-:Y:S03]  /*8590*/  @!P0 F2FP.PACK_AB R4, R9, R8 ;  /* 0x000000080904823e */ /* 0x000fe600000000ff */
[----:B------:R2:W-:Y:S01]  /*85a0*/  ST.E.128 [R14.64], R16 ;  /* 0x000000100e007985 */ /* 0x0005e2000c101d06 */
[----:B------:R-:W-:Y:S02]  /*85b0*/  @!P0 F2FP.PACK_AB R3, R11, R10 ;  /* 0x0000000a0b03823e */ /* 0x000fe400000000ff */
[----:B------:R-:W-:Y:S02]  /*85c0*/  @!P0 MOV R30, R4 ;  /* 0x00000004001e8202 */ /* 0x000fe40000000f00 */
[----:B------:R-:W-:Y:S02]  /*85d0*/  @!P0 MOV R31, R3 ;  /* 0x00000003001f8202 */ /* 0x000fe40000000f00 */
[----:B------:R-:W-:Y:S11]  /*85e0*/  ISETP.GE.AND P0, PT, R36, c[0x0][0x1d4], PT ;  /* 0x0000750024007a0c */ /* 0x000ff60003f06270 */
[----:B------:R-:W-:Y:S02]  /*85f0*/  @!UPT UIADD3 URZ, URZ, URZ, URZ ;  /* 0x0000003f3f3ff290 */ /* 0x000fe4000fffe03f */
[----:B------:R-:W-:-:S05]  /*8600*/  @P0 BRA `(.L_x_1730) ;  /* 0x000003c000000947 */ /* 0x000fca0003800000 */
[C---:B------:R-:W-:Y:S04]  /*8610*/  LEA R4, P0, R36.reuse, R44, 0x1 ;  /* 0x0000002c24047211 */ /* 0x040fe800078008ff */
[----:B------:R-:W-:Y:S05]  /*8620*/  LEA.HI.X.SX32 R5, R36, R45, 0x1, P0 ;  /* 0x0000002d24057211 */ /* 0x000fea00000f0eff */
[----:B------:R3:W-:Y:S01]  /*8630*/  ST.E.128 [R4.64], R28 ;  /* 0x0000001c04007985 */ /* 0x0007e2000c101d06 */
[----:B------:R-:W-:-:S05]  /*8640*/  BRA `(.L_x_1730) ;  /* 0x0000038000007947 */ /* 0x000fca0003800000 */
.L_x_1716:
[----:B------:R1:W2:Y:S01]  /*8650*/  SHFL.IDX PT, R5, R80, RZ, 0x181f ;  /* 0x00181fff50057589 */ /* 0x0002a200000e0000 */
[----:B------:R-:W-:Y:S01]  /*8660*/  IMAD R3, R39, -0x30, R2 ;  /* 0xffffffd027037824 */ /* 0x000fe200078e0202 */
[----:B------:R-:W-:Y:S02]  /*8670*/  BSSY B0, `(.L_x_1747) ;  /* 0x000001c000007945 */ /* 0x000fe40003800000 */
[----:B------:R1:W3:Y:S02]  /*8680*/  SHFL.IDX PT, R4, R81, RZ, 0x181f ;  /* 0x00181fff51047589 */ /* 0x0002e400000e0000 */
[----:B------:R-:W-:Y:S04]  /*8690*/  IMNMX R82, R3, 0x30, PT ;  /* 0x0000003003527817 */ /* 0x000fe80003800200 */
[----:B------:R-:W-:Y:S04]  /*86a0*/  IADD3 R6, -R143, R82, RZ ;  /* 0x000000528f067210 */ /* 0x000fe80007ffe1ff */
[----:B------:R-:W-:Y:S11]  /*86b0*/  ISETP.GE.AND P0, PT, R6, 0x1, PT ;  /* 0x000000010600780c */ /* 0x000ff60003f06270 */
[----:B------:R-:W-:Y:S02]  /*86c0*/  @!UPT UIADD3 URZ, URZ, URZ, URZ ;  /* 0x0000003f3f3ff290 */ /* 0x000fe4000fffe03f */
[----:B------:R-:W-:-:S05]  /*86d0*/  @!P0 BRA `(.L_x_1748) ;  /* 0x0000015000008947 */ /* 0x000fca0003800000 */
[----:B-12---:R-:W-:Y:S02]  /*86e0*/  ISETP.GE.AND P0, PT, R140, c[0x0][0x1d4], PT ;  /* 0x000075008c007a0c */ /* 0x006fe40003f06270 */
[----:B------:R-:W-:Y:S11]  /*86f0*/  ISETP.GE.AND P4, PT, R142, c[0x0][0x1d4], PT ;  /* 0x000075008e007a0c */ /* 0x000ff60003f86270 */
[----:B------:R-:W1:Y:S01]  /*8700*/  @!P0 LDS.128 R20, [R203+0xa080] ;  /* 0x00a08000cb148984 */ /* 0x000e620000000c00 */
[CC--:B---3--:R-:W-:Y:S04]  /*8710*/  @!P0 LEA R8, P3, R140.reuse, R4.reuse, 0x1 ;  /* 0x000000048c088211 */ /* 0x0c8fe800078608ff */
[-C--:B------:R-:W-:Y:S02]  /*8720*/  @!P0 LEA.HI.X R9, R140, R5.reuse, R141, 0x1, P3 ;  /* 0x000000058c098211 */ /* 0x080fe400018f0c8d */
[CC--:B------:R-:W-:Y:S04]  /*8730*/  @!P4 LEA R14, P3, R206.reuse, R4.reuse, 0x1 ;  /* 0x00000004ce0ec211 */ /* 0x0c0fe800078608ff */
[-C--:B------:R-:W-:Y:S02]  /*8740*/  @!P4 LEA.HI.X R15, R206, R5.reuse, R214, 0x1, P3 ;  /* 0x00000005ce0fc211 */ /* 0x080fe400018f0cd6 */
[C---:B------:R-:W-:Y:S11]  /*8750*/  ISETP.GE.AND P3, PT, R205.reuse, c[0x0][0x1d4], PT ;  /* 0x00007500cd007a0c */ /* 0x040ff60003f66270 */
[----:B------:R-:W-:Y:S02]  /*8760*/  @!UPT UIADD3 URZ, URZ, URZ, URZ ;  /* 0x0000003f3f3ff290 */ /* 0x000fe4000fffe03f */
[CC--:B------:R-:W-:Y:S04]  /*8770*/  @!P3 LEA R10, P5, R205.reuse, R4.reuse, 0x1 ;  /* 0x00000004cd0ab211 */ /* 0x0c0fe800078a08ff */
[-C--:B------:R-:W-:Y:S01]  /*8780*/  @!P3 LEA.HI.X R11, R205, R5.reuse, R216, 0x1, P5 ;  /* 0x00000005cd0bb211 */ /* 0x080fe200028f0cd8 */
[----:B-1----:R-:W-:Y:S01]  /*8790*/  @!P0 ST.E.128 [R8.64], R20 ;  /* 0x0000001408008985 */ /* 0x002fe2000c101d06 */
[C---:B------:R-:W-:Y:S03]  /*87a0*/  ISETP.GE.AND P0, PT, R204.reuse, c[0x0][0x1d4], PT ;  /* 0x00007500cc007a0c */ /* 0x040fe60003f06270 */
[----:B------:R-:W1:Y:S10]  /*87b0*/  @!P4 LDS.128 R16, [R203+0xb880] ;  /* 0x00b88000cb10c984 */ /* 0x000e740000000c00 */
[C---:B------:R-:W-:Y:S04]  /*87c0*/  @!P0 LEA R4, P5, R204.reuse, R4, 0x1 ;  /* 0x00000004cc048211 */ /* 0x040fe800078a08ff */
[----:B------:R-:W-:Y:S01]  /*87d0*/  @!P0 LEA.HI.X R5, R204, R5, R215, 0x1, P5 ;  /* 0x00000005cc058211 */ /* 0x000fe200028f0cd7 */
[----:B-1----:R-:W-:Y:S04]  /*87e0*/  @!P4 ST.E.128 [R14.64], R16 ;  /* 0x000000100e00c985 */ /* 0x002fe8000c101d06 */
[----:B------:R-:W1:Y:S04]  /*87f0*/  @!P3 LDS.128 R16, [R203+0xd080] ;  /* 0x00d08000cb10b984 */ /* 0x000e680000000c00 */
[----:B-1----:R-:W-:Y:S04]  /*8800*/  @!P3 ST.E.128 [R10.64], R16 ;  /* 0x000000100a00b985 */ /* 0x002fe8000c101d06 */
[----:B------:R-:W1:Y:S04]  /*8810*/  @!P0 LDS.128 R8, [R203+0xe880] ;  /* 0x00e88000cb088984 */ /* 0x000e680000000c00 */
[----:B-1----:R1:W-:Y:S02]  /*8820*/  @!P0 ST.E.128 [R4.64], R8 ;  /* 0x0000000804008985 */ /* 0x0023e4000c101d06 */
.L_x_1748:
[----:B-12---:R-:W-:Y:S05]  /*8830*/  BSYNC B0 ;  /* 0x0000000000007941 */ /* 0x006fea0003800000 */
.L_x_1747:
[----:B---3--:R1:W2:Y:S01]  /*8840*/  SHFL.IDX PT, R4, R80, 0x1, 0x181f ;  /* 0x00381f0050047f89 */ /* 0x0082a200000e0000 */
[----:B------:R-:W-:Y:S03]  /*8850*/  ISETP.GE.AND P0, PT, R6, 0x21, PT ;  /* 0x000000210600780c */ /* 0x000fe60003f06270 */
[----:B------:R1:W3:Y:S10]  /*8860*/  SHFL.IDX PT, R3, R81, 0x1, 0x181f ;  /* 0x00381f0051037f89 */ /* 0x0002f400000e0000 */
[----:B------:R-:W-:-:S05]  /*8870*/  @!P0 BRA `(.L_x_1730) ;  /* 0x0000015000008947 */ /* 0x000fca0003800000 */
[----:B------:R-:W-:Y:S02]  /*8880*/  ISETP.GE.AND P0, PT, R140, c[0x0][0x1d4], PT ;  /* 0x000075008c007a0c */ /* 0x000fe40003f06270 */
[----:B------:R-:W-:Y:S11]  /*8890*/  ISETP.GE.AND P4, PT, R142, c[0x0][0x1d4], PT ;  /* 0x000075008e007a0c */ /* 0x000ff60003f86270 */
[----:B------:R-:W4:Y:S01]  /*88a0*/  @!P0 LDS.128 R24, [R203+0xb080] ;  /* 0x00b08000cb188984 */ /* 0x000f220000000c00 */
[CC--:B---3--:R-:W-:Y:S04]  /*88b0*/  @!P0 LEA R8, P3, R140.reuse, R3.reuse, 0x1 ;  /* 0x000000038c088211 */ /* 0x0c8fe800078608ff */
[-C--:B--2---:R-:W-:Y:S02]  /*88c0*/  @!P0 LEA.HI.X R9, R140, R4.reuse, R141, 0x1, P3 ;  /* 0x000000048c098211 */ /* 0x084fe400018f0c8d */
[CC--:B------:R-:W-:Y:S04]  /*88d0*/  @!P4 LEA R14, P3, R206.reuse, R3.reuse, 0x1 ;  /* 0x00000003ce0ec211 */ /* 0x0c0fe800078608ff */
[-C--:B------:R-:W-:Y:S02]  /*88e0*/  @!P4 LEA.HI.X R15, R206, R4.reuse, R214, 0x1, P3 ;  /* 0x00000004ce0fc211 */ /* 0x080fe400018f0cd6 */
[C---:B------:R-:W-:Y:S11]  /*88f0*/  ISETP.GE.AND P3, PT, R205.reuse, c[0x0][0x1d4], PT ;  /* 0x00007500cd007a0c */ /* 0x040ff60003f66270 */
[----:B------:R-:W-:Y:S02]  /*8900*/  @!UPT UIADD3 URZ, URZ, URZ, URZ ;  /* 0x0000003f3f3ff290 */ /* 0x000fe4000fffe03f */
[CC--:B------:R-:W-:Y:S04]  /*8910*/  @!P3 LEA R10, P5, R205.reuse, R3.reuse, 0x1 ;  /* 0x00000003cd0ab211 */ /* 0x0c0fe800078a08ff */
[-C--:B------:R-:W-:Y:S01]  /*8920*/  @!P3 LEA.HI.X R11, R205, R4.reuse, R216, 0x1, P5 ;  /* 0x00000004cd0bb211 */ /* 0x080fe200028f0cd8 */
[----:B----4-:R2:W-:Y:S01]  /*8930*/  @!P0 ST.E.128 [R8.64], R24 ;  /* 0x0000001808008985 */ /* 0x0105e2000c101d06 */
[C---:B------:R-:W-:Y:S03]  /*8940*/  ISETP.GE.AND P0, PT, R204.reuse, c[0x0][0x1d4], PT ;  /* 0x00007500cc007a0c */ /* 0x040fe60003f06270 */
[----:B------:R-:W3:Y:S10]  /*8950*/  @!P4 LDS.128 R20, [R203+0xc880] ;  /* 0x00c88000cb14c984 */ /* 0x000ef40000000c00 */
[C---:B--2---:R-:W-:Y:S04]  /*8960*/  @!P0 LEA R8, P5, R204.reuse, R3, 0x1 ;  /* 0x00000003cc088211 */ /* 0x044fe800078a08ff */
[----:B------:R-:W-:Y:S01]  /*8970*/  @!P0 LEA.HI.X R9, R204, R4, R215, 0x1, P5 ;  /* 0x00000004cc098211 */ /* 0x000fe200028f0cd7 */
[----:B---3--:R-:W-:Y:S04]  /*8980*/  @!P4 ST.E.128 [R14.64], R20 ;  /* 0x000000140e00c985 */ /* 0x008fe8000c101d06 */
[----:B------:R-:W2:Y:S04]  /*8990*/  @!P3 LDS.128 R16, [R203+0xe080] ;  /* 0x00e08000cb10b984 */ /* 0x000ea80000000c00 */
[----:B--2---:R-:W-:Y:S04]  /*89a0*/  @!P3 ST.E.128 [R10.64], R16 ;  /* 0x000000100a00b985 */ /* 0x004fe8000c101d06 */
[----:B------:R-:W2:Y:S04]  /*89b0*/  @!P0 LDS.128 R16, [R203+0xf880] ;  /* 0x00f88000cb108984 */ /* 0x000ea80000000c00 */
[----:B--2---:R2:W-:Y:S02]  /*89c0*/  @!P0 ST.E.128 [R8.64], R16 ;  /* 0x0000001008008985 */ /* 0x0045e4000c101d06 */
.L_x_1730:
[----:B------:R-:W-:Y:S05]  /*89d0*/  BSYNC B2 ;  /* 0x0000000000027941 */ /* 0x000fea0003800000 */
.L_x_1715:
[----:B---3--:R-:W-:Y:S01]  /*89e0*/  IMAD.IADD R3, R82, 0x1, -R143 ;  /* 0x0000000152037824 */ /* 0x008fe200078e0a8f */
[----:B--2---:R-:W-:Y:S01]  /*89f0*/  P2R R14, PR, RZ, 0x2 ;  /* 0x00000002ff0e7803 */ /* 0x004fe20000000000 */
[----:B------:R-:W-:Y:S01]  /*8a00*/  IMAD.WIDE R8, R39, 0x30, R106 ;  /* 0x0000003027087825 */ /* 0x000fe200078e026a */
[----:B------:R-:W-:Y:S01]  /*8a10*/  LOP3.LUT P1, RZ, R213, 0x8, RZ, 0xc0, !PT ;  /* 0x00000008d5ff7812 */ /* 0x000fe2000782c0ff */
[----:B------:R-:W-:Y:S01]  /*8a20*/  BSSY B0, `(.L_x_1749) ;  /* 0x000004c000007945 */ /* 0x000fe20003800000 */
[----:B------:R-:W-:Y:S01]  /*8a30*/  ISETP.GE.AND P3, PT, R3, 0x21, PT ;  /* 0x000000210300780c */ /* 0x000fe20003f66270 */
[----:B------:R-:W-:Y:S01]  /*8a40*/  IMAD R6, R88, c[0x0][0x218], RZ ;  /* 0x0000860058067a24 */ /* 0x000fe200078e02ff */
[C---:B------:R-:W-:Y:S02]  /*8a50*/  LOP3.LUT P6, RZ, R213.reuse, 0x2, RZ, 0xc0, !PT ;  /* 0x00000002d5ff7812 */ /* 0x040fe400078cc0ff */
[----:B------:R-:W-:Y:S01]  /*8a60*/  LOP3.LUT P5, RZ, R213, 0x1, RZ, 0xc0, !PT ;  /* 0x00000001d5ff7812 */ /* 0x000fe200078ac0ff */
[----:B------:R-:W-:Y:S08]  /*8a70*/  IMAD R6, R83, c[0x0][0x21c], R6 ;  /* 0x0000870053067a24 */ /* 0x000ff000078e0206 */
[C---:B------:R-:W-:Y:S01]  /*8a80*/  @P3 IADD3 R13, P0, R8.reuse, 0x20, RZ ;  /* 0x00000020080d3810 */ /* 0x040fe20007f1e0ff */
[----:B------:R-:W-:Y:S04]  /*8a90*/  @P3 IMAD.MOV.U32 R11, RZ, RZ, R89 ;  /* 0x000000ffff0b3224 */ /* 0x000fe800078e0059 */
[----:B------:R-:W-:Y:S01]  /*8aa0*/  @P3 IMAD.X R10, RZ, RZ, R9, P0 ;  /* 0x000000ffff0a3224 */ /* 0x000fe200000e0609 */
[----:B------:R-:W-:Y:S11]  /*8ab0*/  ISETP.GE.AND P0, PT, R3, 0x1, PT ;  /* 0x000000010300780c */ /* 0x000ff60003f06270 */
[----:B------:R-:W-:Y:S02]  /*8ac0*/  @!UPT UIADD3 URZ, URZ, URZ, URZ ;  /* 0x0000003f3f3ff290 */ /* 0x000fe4000fffe03f */
[----:B------:R-:W-:Y:S01]  /*8ad0*/  @P0 MOV R4, R90 ;  /* 0x0000005a00040202 */ /* 0x000fe20000000f00 */
[----:B------:R-:W-:Y:S02]  /*8ae0*/  @P0 IMAD R3, R9, c[0x0][0x258], RZ ;  /* 0x0000960009030a24 */ /* 0x000fe400078e02ff */
[----:B------:R-:W-:Y:S02]  /*8af0*/  @P0 IMAD.MOV.U32 R5, RZ, RZ, R89 ;  /* 0x000000ffff050224 */ /* 0x000fe400078e0059 */
[C---:B------:R-:W-:Y:S02]  /*8b00*/  @P0 IMAD R3, R8.reuse, c[0x0][0x25c], R3 ;  /* 0x0000970008030a24 */ /* 0x040fe400078e0203 */
[----:B------:R-:W-:Y:S05]  /*8b10*/  @P0 IMAD.WIDE.U32 R4, R8, c[0x0][0x258], R4 ;  /* 0x0000960008040a25 */ /* 0x000fea00078e0004 */
[C---:B------:R-:W-:Y:S02]  /*8b20*/  @P0 LEA R8, P4, R4.reuse, c[0x0][0x250], 0x1 ;  /* 0x0000940004080a11 */ /* 0x040fe400078808ff */
[----:B------:R-:W-:Y:S04]  /*8b30*/  @P0 IADD3 R3, R5, R3, RZ ;  /* 0x0000000305030210 */ /* 0x000fe80007ffe0ff */
[----:B------:R-:W-:Y:S01]  /*8b40*/  @P0 LEA.HI.X R9, R4, c[0x0][0x254], R3, 0x1, P4 ;  /* 0x0000950004090a11 */ /* 0x000fe200020f0c03 */
[----:B------:R-:W-:Y:S02]  /*8b50*/  IMAD R3, R87, c[0x0][0x208], RZ ;  /* 0x0000820057037a24 */ /* 0x000fe400078e02ff */
[C---:B------:R-:W-:Y:S02]  /*8b60*/  IMAD.WIDE.U32 R4, R84.reuse, c[0x0][0x208], RZ ;  /* 0x0000820054047a25 */ /* 0x040fe400078e00ff */
[----:B------:R-:W-:Y:S01]  /*8b70*/  @!PT LDS RZ, [RZ] ;  /* 0x00000000fffff984 */ /* 0x000fe20000000800 */
[----:B------:R-:W-:Y:S01]  /*8b80*/  @!PT LDS RZ, [RZ] ;  /* 0x00000000fffff984 */ /* 0x000fe20000000800 */
[----:B------:R-:W-:Y:S01]  /*8b90*/  @!PT LDS RZ, [RZ] ;  /* 0x00000000fffff984 */ /* 0x000fe20000000800 */
[----:B------:R2:W-:Y:S02]  /*8ba0*/  @P0 LDGSTS.E.BYPASS.LTC128B.128 [R203+0x4080], [R8.64], !P1 ;  /* 0x0408000008cb0fae */ /* 0x0005e4000c901d46 */
[----:B------:R-:W-:Y:S04]  /*8bb0*/  IMAD R3, R84, c[0x0][0x20c], R3 ;  /* 0x0000830054037a24 */ /* 0x000fe800078e0203 */
[----:B------:R-:W-:Y:S04]  /*8bc0*/  IMAD.IADD R5, R5, 0x1, R3 ;  /* 0x0000000105057824 */ /* 0x000fe800078e0203 */
[----:B------:R-:W-:Y:S05]  /*8bd0*/  IMAD.WIDE.U32 R4, R83, c[0x0][0x218], R4 ;  /* 0x0000860053047a25 */ /* 0x000fea00078e0004 */
[----:B------:R-:W-:Y:S01]  /*8be0*/  IADD3 R3, P4, R114, R4, RZ ;  /* 0x0000000472037210 */ /* 0x000fe20007f9e0ff */
[----:B------:R-:W-:Y:S01]  /*8bf0*/  @P3 IMAD R4, R10, c[0x0][0x258], RZ ;  /* 0x000096000a043a24 */ /* 0x000fe200078e02ff */
[----:B------:R-:W-:Y:S02]  /*8c00*/  @P3 MOV R10, R90 ;  /* 0x0000005a000a3202 */ /* 0x000fe40000000f00 */
[----:B------:R-:W-:Y:S01]  /*8c10*/  IADD3.X R6, R124, R5, R6, P4, !PT ;  /* 0x000000057c067210 */ /* 0x000fe200027fe406 */
[C---:B------:R-:W-:Y:S02]  /*8c20*/  @P3 IMAD R4, R13.reuse, c[0x0][0x25c], R4 ;  /* 0x000097000d043a24 */ /* 0x040fe400078e0204 */
[----:B------:R-:W-:Y:S05]  /*8c30*/  @P3 IMAD.WIDE.U32 R10, R13, c[0x0][0x258], R10 ;  /* 0x000096000d0a3a25 */ /* 0x000fea00078e000a */
[----:B------:R-:W-:Y:S02]  /*8c40*/  @P3 IADD3 R5, R11, R4, RZ ;  /* 0x000000040b053210 */ /* 0x000fe40007ffe0ff */
[C---:B------:R-:W-:Y:S04]  /*8c50*/  @P3 LEA R4, P4, R10.reuse, c[0x0][0x250], 0x1 ;  /* 0x000094000a043a11 */ /* 0x040fe800078808ff */
[----:B------:R-:W-:Y:S02]  /*8c60*/  @P3 LEA.HI.X R5, R10, c[0x0][0x254], R5, 0x1, P4 ;  /* 0x000095000a053a11 */ /* 0x000fe400020f0c05 */
[C---:B------:R-:W-:Y:S04]  /*8c70*/  LEA R13, P4, R3.reuse, c[0x0][0x1f8], 0x1 ;  /* 0x00007e00030d7a11 */ /* 0x040fe800078808ff */
[----:B------:R-:W-:Y:S02]  /*8c80*/  LEA.HI.X R6, R3, c[0x0][0x1fc], R6, 0x1, P4 ;  /* 0x00007f0003067a11 */ /* 0x000fe400020f0c06 */
[----:B------:R2:W3:Y:S01]  /*8c90*/  SHFL.IDX PT, R3, R13, RZ, 0x181f ;  /* 0x00181fff0d037589 */ /* 0x0004e200000e0000 */
[----:B------:R-:W-:Y:S11]  /*8ca0*/  LOP3.LUT P4, RZ, R213, 0x4, RZ, 0xc0, !PT ;  /* 0x00000004d5ff7812 */ /* 0x000ff6000788c0ff */
[----:B------:R-:W-:Y:S02]  /*8cb0*/  @!UPT UIADD3 URZ, URZ, URZ, URZ ;  /* 0x0000003f3f3ff290 */ /* 0x000fe4000fffe03f */
[----:B------:R2:W-:Y:S04]  /*8cc0*/  @P0 LDGSTS.E.BYPASS.LTC128B.128 [R203+0x5880], [R8.64+0x80], !P4 ;  /* 0x0588008008cb0fae */ /* 0x0005e8000e101d46 */
[----:B------:R2:W-:Y:S04]  /*8cd0*/  @P0 LDGSTS.E.BYPASS.LTC128B.128 [R203+0x7080], [R8.64+0x100], !P6 ;  /* 0x0708010008cb0fae */ /* 0x0005e8000f101d46 */
[----:B------:R2:W-:Y:S04]  /*8ce0*/  @P0 LDGSTS.E.BYPASS.LTC128B.128 [R203+0x8880], [R8.64+0x180], !P5 ;  /* 0x0888018008cb0fae */ /* 0x0005e8000e901d46 */
[----:B------:R4:W-:Y:S01]  /*8cf0*/  @P3 LDGSTS.E.BYPASS.LTC128B.128 [R207+0x5080], [R4.64], !P1 ;  /* 0x0508000004cf3fae */ /* 0x0009e2000c901d46 */
[----:B------:R-:W-:Y:S03]  /*8d00*/  ISETP.NE.AND P1, PT, R14, RZ, PT ;  /* 0x000000ff0e00720c */ /* 0x000fe60003f25270 */
[----:B------:R4:W-:Y:S04]  /*8d10*/  @P3 LDGSTS.E.BYPASS.LTC128B.128 [R207+0x6880], [R4.64+0x80], !P4 ;  /* 0x0688008004cf3fae */ /* 0x0009e8000e101d46 */
[----:B------:R4:W-:Y:S04]  /*8d20*/  @P3 LDGSTS.E.BYPASS.LTC128B.128 [R207+0x8080], [R4.64+0x100], !P6 ;  /* 0x0808010004cf3fae */ /* 0x0009e8000f101d46 */
[----:B------:R4:W-:Y:S04]  /*8d30*/  @P3 LDGSTS.E.BYPASS.LTC128B.128 [R207+0x9880], [R4.64+0x180], !P5 ;  /* 0x0988018004cf3fae */ /* 0x0009e8000e901d46 */
[----:B------:R-:W0:Y:S04]  /*8d40*/  LDGDEPBAR ;  /* 0x00000000000079af */ /* 0x000e280000000000 */
[----:B----4-:R2:W4:Y:S01]  /*8d50*/  SHFL.IDX PT, R4, R6, RZ, 0x181f ;  /* 0x00181fff06047589 */ /* 0x01052200000e0000 */
[----:B------:R-:W-:Y:S04]  /*8d60*/  DEPBAR.LE SB0, 0x0 ;  /* 0x000080000000791a */ /* 0x000fe80000000000 */
[----:B------:R-:W-:Y:S06]  /*8d70*/  BAR.SYNC.DEFER_BLOCKING 0x0 ;  /* 0x0000000000007b1d */ /* 0x000fec0000010000 */
[----:B------:R-:W-:-:S05]  /*8d80*/  @!P0 BRA `(.L_x_1750) ;  /* 0x0000015000008947 */ /* 0x000fca0003800000 */
[----:B---3--:R-:W-:Y:S02]  /*8d90*/  ISETP.GE.AND P0, PT, R140, c[0x0][0x1d4], PT ;  /* 0x000075008c007a0c */ /* 0x008fe40003f06270 */
[----:B------:R-:W-:Y:S11]  /*8da0*/  ISETP.GE.AND P5, PT, R142, c[0x0][0x1d4], PT ;  /* 0x000075008e007a0c */ /* 0x000ff60003fa6270 */
[----:B------:R-:W3:Y:S01]  /*8db0*/  @!P0 LDS.128 R24, [R203+0x4080] ;  /* 0x00408000cb188984 */ /* 0x000ee20000000c00 */
[CC--:B--2---:R-:W-:Y:S04]  /*8dc0*/  @!P0 LEA R8, P4, R140.reuse, R3.reuse, 0x1 ;  /* 0x000000038c088211 */ /* 0x0c4fe800078808ff */
[-C--:B----4-:R-:W-:Y:S02]  /*8dd0*/  @!P0 LEA.HI.X R9, R140, R4.reuse, R141, 0x1, P4 ;  /* 0x000000048c098211 */ /* 0x090fe400020f0c8d */
[CC--:B------:R-:W-:Y:S04]  /*8de0*/  @!P5 LEA R14, P4, R206.reuse, R3.reuse, 0x1 ;  /* 0x00000003ce0ed211 */ /* 0x0c0fe800078808ff */
[-C--:B------:R-:W-:Y:S02]  /*8df0*/  @!P5 LEA.HI.X R15, R206, R4.reuse, R214, 0x1, P4 ;  /* 0x00000004ce0fd211 */ /* 0x080fe400020f0cd6 */
[C---:B------:R-:W-:Y:S11]  /*8e00*/  ISETP.GE.AND P4, PT, R205.reuse, c[0x0][0x1d4], PT ;  /* 0x00007500cd007a0c */ /* 0x040ff60003f86270 */
[----:B------:R-:W-:Y:S02]  /*8e10*/  @!UPT UIADD3 URZ, URZ, URZ, URZ ;  /* 0x0000003f3f3ff290 */ /* 0x000fe4000fffe03f */
[CC--:B------:R-:W-:Y:S04]  /*8e20*/  @!P4 LEA R10, P6, R205.reuse, R3.reuse, 0x1 ;  /* 0x00000003cd0ac211 */ /* 0x0c0fe800078c08ff */
[-C--:B------:R-:W-:Y:S01]  /*8e30*/  @!P4 LEA.HI.X R11, R205, R4.reuse, R216, 0x1, P6 ;  /* 0x00000004cd0bc211 */ /* 0x080fe200030f0cd8 */
[----:B---3--:R2:W-:Y:S01]  /*8e40*/  @!P0 ST.E.128 [R8.64], R24 ;  /* 0x0000001808008985 */ /* 0x0085e2000c101d06 */
        /* <DEDUP_REMOVED lines=9> */
.L_x_1750:
[----:B---3--:R-:W-:Y:S05]  /*8ee0*/  BSYNC B0 ;  /* 0x0000000000007941 */ /* 0x008fea0003800000 */
.L_x_1749:
[----:B----4-:R3:W4:Y:S01]  /*8ef0*/  SHFL.IDX PT, R4, R6, 0x1, 0x181f ;  /* 0x00381f0006047f89 */ /* 0x01072200000e0000 */
[----:B------:R-:W-:Y:S03]  /*8f00*/  BSSY B0, `(.L_x_1751) ;  /* 0x0000018000007945 */ /* 0x000fe60003800000 */
[----:B------:R3:W1:Y:S01]  /*8f10*/  SHFL.IDX PT, R3, R13, 0x1, 0x181f ;  /* 0x00381f000d037f89 */ /* 0x00066200000e0000 */
[----:B------:R-:W-:-:S05]  /*8f20*/  @!P3 BRA `(.L_x_1752) ;  /* 0x000001500000b947 */ /* 0x000fca0003800000 */
[----:B------:R-:W-:Y:S02]  /*8f30*/  ISETP.GE.AND P0, PT, R140, c[0x0][0x1d4], PT ;  /* 0x000075008c007a0c */ /* 0x000fe40003f06270 */
[----:B------:R-:W-:Y:S11]  /*8f40*/  ISETP.GE.AND P4, PT, R142, c[0x0][0x1d4], PT ;  /* 0x000075008e007a0c */ /* 0x000ff60003f86270 */
[----:B------:R-:W5:Y:S01]  /*8f50*/  @!P0 LDS.128 R24, [R203+0x5080] ;  /* 0x00508000cb188984 */ /* 0x000f620000000c00 */
[CC--:B-12---:R-:W-:Y:S04]  /*8f60*/  @!P0 LEA R8, P3, R140.reuse, R3.reuse, 0x1 ;  /* 0x000000038c088211 */ /* 0x0c6fe800078608ff */
[-C--:B----4-:R-:W-:Y:S02]  /*8f70*/  @!P0 LEA.HI.X R9, R140, R4.reuse, R141, 0x1, P3 ;  /* 0x000000048c098211 */ /* 0x090fe400018f0c8d */
[CC--:B------:R-:W-:Y:S04]  /*8f80*/  @!P4 LEA R14, P3, R206.reuse, R3.reuse, 0x1 ;  /* 0x00000003ce0ec211 */ /* 0x0c0fe800078608ff */
[-C--:B------:R-:W-:Y:S02]  /*8f90*/  @!P4 LEA.HI.X R15, R206, R4.reuse, R214, 0x1, P3 ;  /* 0x00000004ce0fc211 */ /* 0x080fe400018f0cd6 */
[C---:B------:R-:W-:Y:S11]  /*8fa0*/  ISETP.GE.AND P3, PT, R205.reuse, c[0x0][0x1d4], PT ;  /* 0x00007500cd007a0c */ /* 0x040ff60003f66270 */
[----:B------:R-:W-:Y:S02]  /*8fb0*/  @!UPT UIADD3 URZ, URZ, URZ, URZ ;  /* 0x0000003f3f3ff290 */ /* 0x000fe4000fffe03f */
[CC--:B------:R-:W-:Y:S04]  /*8fc0*/  @!P3 LEA R10, P5, R205.reuse, R3.reuse, 0x1 ;  /* 0x00000003cd0ab211 */ /* 0x0c0fe800078a08ff */
[-C--:B------:R-:W-:Y:S01]  /*8fd0*/  @!P3 LEA.HI.X R11, R205, R4.reuse, R216, 0x1, P5 ;  /* 0x00000004cd0bb211 */ /* 0x080fe200028f0cd8 */
[----:B-----5:R1:W-:Y:S01]  /*8fe0*/  @!P0 ST.E.128 [R8.64], R24 ;  /* 0x0000001808008985 */ /* 0x0203e2000c101d06 */
[C---:B------:R-:W-:Y:S03]  /*8ff0*/  ISETP.GE.AND P0, PT, R204.reuse, c[0x0][0x1d4], PT ;  /* 0x00007500cc007a0c */ /* 0x040fe60003f06270 */
[----:B------:R-:W2:Y:S10]  /*9000*/  @!P4 LDS.128 R20, [R203+0x6880] ;  /* 0x00688000cb14c984 */ /* 0x000eb40000000c00 */
[C---:B-1----:R-:W-:Y:S04]  /*9010*/  @!P0 LEA R8, P5, R204.reuse, R3, 0x1 ;  /* 0x00000003cc088211 */ /* 0x042fe800078a08ff */
[----:B------:R-:W-:Y:S01]  /*9020*/  @!P0 LEA.HI.X R9, R204, R4, R215, 0x1, P5 ;  /* 0x00000004cc098211 */ /* 0x000fe200028f0cd7 */
[----:B--2---:R-:W-:Y:S04]  /*9030*/  @!P4 ST.E.128 [R14.64], R20 ;  /* 0x000000140e00c985 */ /* 0x004fe8000c101d06 */
[----:B------:R-:W1:Y:S04]  /*9040*/  @!P3 LDS.128 R16, [R203+0x8080] ;  /* 0x00808000cb10b984 */ /* 0x000e680000000c00 */
[----:B-1----:R-:W-:Y:S04]  /*9050*/  @!P3 ST.E.128 [R10.64], R16 ;  /* 0x000000100a00b985 */ /* 0x002fe8000c101d06 */
[----:B------:R-:W1:Y:S04]  /*9060*/  @!P0 LDS.128 R16, [R203+0x9880] ;  /* 0x00988000cb108984 */ /* 0x000e680000000c00 */
[----:B-1----:R1:W-:Y:S02]  /*9070*/  @!P0 ST.E.128 [R8.64], R16 ;  /* 0x0000001008008985 */ /* 0x0023e4000c101d06 */
.L_x_1752:
[----:B------:R-:W-:Y:S05]  /*9080*/  BSYNC B0 ;  /* 0x0000000000007941 */ /* 0x000fea0003800000 */
.L_x_1751:
[----:B------:R-:W-:Y:S01]  /*9090*/  ISETP.GT.AND P4, PT, R39, R118, PT ;  /* 0x000000762700720c */ /* 0x000fe20003f84270 */
[----:B------:R-:W-:Y:S01]  /*90a0*/  @!UPT UIADD3 URZ, URZ, URZ, URZ ;  /* 0x0000003f3f3ff290 */ /* 0x000fe2000fffe03f */
[----:B------:R-:W-:Y:S11]  /*90b0*/  BSSY B0, `(.L_x_1753) ;  /* 0x0000029000007945 */ /* 0x000ff60003800000 */
[----:B------:R-:W-:-:S05]  /*90c0*/  @!P4 BRA `(.L_x_1754) ;  /* 0x000002700000c947 */ /* 0x000fca0003800000 */
[----:B--23--:R-:W-:Y:S01]  /*90d0*/  IADD3 R6, -R143, 0x30, RZ ;  /* 0x000000308f067810 */ /* 0x00cfe20007ffe1ff */
[----:B-1----:R-:W-:Y:S01]  /*90e0*/  IMAD.MOV.U32 R8, RZ, RZ, R110 ;  /* 0x000000ffff087224 */ /* 0x002fe200078e006e */
[----:B------:R-:W-:Y:S01]  /*90f0*/  IADD3 R3, R39, -0x1, RZ ;  /* 0xffffffff27037810 */ /* 0x000fe20007ffe0ff */
[----:B------:R-:W-:Y:S01]  /*9100*/  IMAD.MOV.U32 R9, RZ, RZ, R109 ;  /* 0x000000ffff097224 */ /* 0x000fe200078e006d */
[----:B------:R-:W-:Y:S02]  /*9110*/  ISETP.GE.AND P3, PT, R6, 0x1, PT ;  /* 0x000000010600780c */ /* 0x000fe40003f66270 */
[----:B------:R-:W-:Y:S01]  /*9120*/  SHF.R.S32.HI R5, RZ, 0x1f, R3 ;  /* 0x0000001fff057819 */ /* 0x000fe20000011403 */
[----:B----4-:R-:W-:Y:S01]  /*9130*/  IMAD R4, R154, R3, RZ ;  /* 0x000000039a047224 */ /* 0x010fe200078e02ff */
[----:B------:R-:W-:Y:S01]  /*9140*/  P2R R11, PR, RZ, 0x4 ;  /* 0x00000004ff0b7803 */ /* 0x000fe20000000000 */
[-C--:B------:R-:W-:Y:S01]  /*9150*/  IMAD.WIDE.U32 R8, R3, R128.reuse, R8 ;  /* 0x0000008003087225 */ /* 0x080fe200078e0008 */
[----:B------:R-:W-:Y:S02]  /*9160*/  LOP3.LUT P2, RZ, R213, 0x8, RZ, 0xc0, !PT ;  /* 0x00000008d5ff7812 */ /* 0x000fe4000784c0ff */
[----:B------:R-:W-:Y:S01]  /*9170*/  P2R R10, PR, RZ, 0x2 ;  /* 0x00000002ff0a7803 */ /* 0x000fe20000000000 */
[----:B------:R-:W-:Y:S01]  /*9180*/  IMAD R3, R5, R128, R4 ;  /* 0x0000008005037224 */ /* 0x000fe200078e0204 */
[C---:B------:R-:W-:Y:S02]  /*9190*/  LOP3.LUT P1, RZ, R213.reuse, 0x4, RZ, 0xc0, !PT ;  /* 0x00000004d5ff7812 */ /* 0x040fe4000782c0ff */
[----:B------:R-:W-:Y:S01]  /*91a0*/  LOP3.LUT P6, RZ, R213, 0x1, RZ, 0xc0, !PT ;  /* 0x00000001d5ff7812 */ /* 0x000fe200078cc0ff */
[----:B------:R-:W-:Y:S01]  /*91b0*/  IMAD.IADD R3, R9, 0x1, R3 ;  /* 0x0000000109037824 */ /* 0x000fe200078e0203 */
[C---:B------:R-:W-:Y:S04]  /*91c0*/  @P3 LEA R4, P0, R8.reuse, c[0x0][0x220], 0x1 ;  /* 0x0000880008043a11 */ /* 0x040fe800078008ff */
[----:B------:R-:W-:Y:S02]  /*91d0*/  @P3 LEA.HI.X R5, R8, c[0x0][0x224], R3, 0x1, P0 ;  /* 0x0000890008053a11 */ /* 0x000fe400000f0c03 */
[----:B------:R-:W-:Y:S03]  /*91e0*/  ISETP.GE.AND P0, PT, R6, 0x21, PT ;  /* 0x000000210600780c */ /* 0x000fe60003f06270 */
[----:B------:R-:W-:Y:S01]  /*91f0*/  @!PT LDS RZ, [RZ] ;  /* 0x00000000fffff984 */ /* 0x000fe20000000800 */
[----:B------:R-:W-:Y:S01]  /*9200*/  @!PT LDS RZ, [RZ] ;  /* 0x00000000fffff984 */ /* 0x000fe20000000800 */
[----:B------:R-:W-:Y:S01]  /*9210*/  @!PT LDS RZ, [RZ] ;  /* 0x00000000fffff984 */ /* 0x000fe20000000800 */
[----:B------:R1:W-:Y:S01]  /*9220*/  @P3 LDGSTS.E.BYPASS.LTC128B.128 [R203+0xa080], [R4.64], !P2 ;  /* 0x0a08000004cb3fae */ /* 0x0003e2000d101d46 */
[----:B------:R-:W-:Y:S03]  /*9230*/  ISETP.NE.AND P2, PT, R11, RZ, PT ;  /* 0x000000ff0b00720c */ /* 0x000fe60003f45270 */
[----:B------:R1:W-:Y:S06]  /*9240*/  @P3 LDGSTS.E.BYPASS.LTC128B.128 [R203+0xb880], [R4.64+0x80], !P1 ;  /* 0x0b88008004cb3fae */ /* 0x0003ec000c901d46 */
[----:B------:R-:W-:Y:S05]  /*9250*/  @P0 IADD3 R6, P5, R158, R8, RZ ;  /* 0x000000089e060210 */ /* 0x000fea0007fbe0ff */
[----:B------:R-:W-:Y:S01]  /*9260*/  @P0 IMAD.X R3, R3, 0x1, R155, P5 ;  /* 0x0000000103030824 */ /* 0x000fe200028e069b */
[C---:B------:R-:W-:Y:S04]  /*9270*/  @P0 LEA R8, P5, R6.reuse, c[0x0][0x220], 0x1 ;  /* 0x0000880006080a11 */ /* 0x040fe800078a08ff */
[----:B------:R-:W-:Y:S02]  /*9280*/  @P0 LEA.HI.X R9, R6, c[0x0][0x224], R3, 0x1, P5 ;  /* 0x0000890006090a11 */ /* 0x000fe400028f0c03 */
[C---:B------:R-:W-:Y:S11]  /*9290*/  LOP3.LUT P5, RZ, R213.reuse, 0x2, RZ, 0xc0, !PT ;  /* 0x00000002d5ff7812 */ /* 0x040ff600078ac0ff */
[----:B------:R-:W-:Y:S02]  /*92a0*/  @!UPT UIADD3 URZ, URZ, URZ, URZ ;  /* 0x0000003f3f3ff290 */ /* 0x000fe4000fffe03f */
[----:B------:R1:W-:Y:S04]  /*92b0*/  @P3 LDGSTS.E.BYPASS.LTC128B.128 [R203+0xd080], [R4.64+0x100], !P5 ;  /* 0x0d08010004cb3fae */ /* 0x0003e8000e901d46 */
[----:B------:R1:W-:Y:S01]  /*92c0*/  @P3 LDGSTS.E.BYPASS.LTC128B.128 [R203+0xe880], [R4.64+0x180], !P6 ;  /* 0x0e88018004cb3fae */ /* 0x0003e2000f101d46 */
[----:B------:R-:W-:Y:S11]  /*92d0*/  LOP3.LUT P3, RZ, R213, 0x8, RZ, 0xc0, !PT ;  /* 0x00000008d5ff7812 */ /* 0x000ff6000786c0ff */
[----:B------:R-:W-:Y:S02]  /*92e0*/  @!UPT UIADD3 URZ, URZ, URZ, URZ ;  /* 0x0000003f3f3ff290 */ /* 0x000fe4000fffe03f */
[----:B------:R1:W-:Y:S04]  /*92f0*/  @P0 LDGSTS.E.BYPASS.LTC128B.128 [R207+0xb080], [R8.64], !P3 ;  /* 0x0b08000008cf0fae */ /* 0x0003e8000d901d46 */
[----:B------:R1:W-:Y:S01]  /*9300*/  @P0 LDGSTS.E.BYPASS.LTC128B.128 [R207+0xc880], [R8.64+0x80], !P1 ;  /* 0x0c88008008cf0fae */ /* 0x0003e2000c901d46 */
[----:B------:R-:W-:Y:S03]  /*9310*/  ISETP.NE.AND P1, PT, R10, RZ, PT ;  /* 0x000000ff0a00720c */ /* 0x000fe60003f25270 */
[----:B------:R1:W-:Y:S04]  /*9320*/  @P0 LDGSTS.E.BYPASS.LTC128B.128 [R207+0xe080], [R8.64+0x100], !P5 ;  /* 0x0e08010008cf0fae */ /* 0x0003e8000e901d46 */
[----:B------:R1:W-:Y:S04]  /*9330*/  @P0 LDGSTS.E.BYPASS.LTC128B.128 [R207+0xf880], [R8.64+0x180], !P6 ;  /* 0x0f88018008cf0fae */ /* 0x0003e8000f101d46 */
.L_x_1754:
[----:B------:R-:W-:Y:S05]  /*9340*/  BSYNC B0 ;  /* 0x0000000000007941 */ /* 0x000fea0003800000 */
.L_x_1753:
[----:B------:R-:W0:Y:S01]  /*9350*/  LDGDEPBAR ;  /* 0x00000000000079af */ /* 0x000e220000000000 */
[----:B------:R-:W-:Y:S01]  /*9360*/  IADD3 R39, R39, -0x1, RZ ;  /* 0xffffffff27277810 */ /* 0x000fe20007ffe0ff */
[----:B------:R-:W-:-:S05]  /*9370*/  @P4 BRA `(.L_x_1755) ;  /* 0xffffa1b000004947 */ /* 0x000fca000383ffff */
[----:B------:R-:W-:Y:S01]  /*9380*/  WARPSYNC 0xffffffff ;  /* 0xffffffff00007948 */ /* 0x000fe20003800000 */
[----:B------:R-:W-:Y:S06]  /*9390*/  BAR.SYNC.DEFER_BLOCKING 0x0 ;  /* 0x0000000000007b1d */ /* 0x000fec0000010000 */
.L_x_1714:
[----:B------:R-:W-:Y:S01]  /*93a0*/  ISETP.GE.AND P0, PT, R131, 0x1, PT ;  /* 0x000000018300780c */ /* 0x000fe20003f06270 */
[----:B------:R-:W-:Y:S01]  /*93b0*/  BSSY B0, `(.L_x_1756) ;  /* 0x000001f000007945 */ /* 0x000fe20003800000 */
[----:B------:R-:W-:-:S11]  /*93c0*/  MOV R2, RZ ;  /* 0x000000ff00027202 */ /* 0x000fd60000000f00 */
[----:B------:R-:W-:Y:S05]  /*93d0*/  @!P0 BRA `(.L_x_1757) ;  /* 0x000001c000008947 */ /* 0x000fea0003800000 */
[----:B-1----:R-:W-:Y:S02]  /*93e0*/  IABS R3, R127 ;  /* 0x0000007f00037213 */ /* 0x002fe40000000000 */
[----:B--23--:R-:W-:Y:S02]  /*93f0*/  IADD3 R6, R136, -0x1, R127 ;  /* 0xffffffff88067810 */ /* 0x00cfe40007ffe07f */
[----:B------:R-:W1:Y:S02]  /*9400*/  I2F.RP R2, R3 ;  /* 0x0000000300027306 */ /* 0x000e640000209400 */
[----:B------:R-:W-:-:S06]  /*9410*/  IABS R10, R6 ;  /* 0x00000006000a7213 */ /* 0x000fcc0000000000 */
[----:B-1----:R-:W1:Y:S02]  /*9420*/  MUFU.RCP R2, R2 ;  /* 0x0000000200027308 */ /* 0x002e640000001000 */
[----:B-1----:R-:W-:-:S06]  /*9430*/  IADD3 R2, R2, 0xffffffe, RZ ;  /* 0x0ffffffe02027810 */ /* 0x002fcc0007ffe0ff */
[----:B------:R-:W1:Y:S02]  /*9440*/  F2I.FTZ.U32.TRUNC.NTZ R5, R2 ;  /* 0x0000000200057305 */ /* 0x000e64000021f000 */
[----:B-1----:R-:W-:-:S04]  /*9450*/  IMAD.MOV R2, RZ, RZ, -R5 ;  /* 0x000000ffff027224 */ /* 0x002fc800078e0a05 */
[----:B----4-:R-:W-:Y:S01]  /*9460*/  IMAD.MOV.U32 R4, RZ, RZ, R2 ;  /* 0x000000ffff047224 */ /* 0x010fe200078e0002 */
        /* <DEDUP_REMOVED lines=19> */
.L_x_1757:
[----:B------:R-:W-:Y:S05]  /*95a0*/  BSYNC B0 ;  /* 0x0000000000007941 */ /* 0x000fea0003800000 */
.L_x_1756:
[----:B-12---:R-:W2:Y:S01]  /*95b0*/  LDL R3, [R1+0x40] ;  /* 0x0000400001037983 */ /* 0x006ea20000100800 */
        /* <DEDUP_REMOVED lines=64> */
[----:B--2---:R-:W-:-:S04]  /*99c0*/  IMAD R219, R3, R2, RZ ;  /* 0x0000000203db7224 */ /* 0x004fc800078e02ff */
[--C-:B------:R-:W-:Y:S01]  /*99d0*/  IMAD.IADD R3, R219, 0x1, R2.reuse ;  /* 0x00000001db037824 */ /* 0x100fe200078e0202 */
[----:B------:R-:W-:-:S04]  /*99e0*/  PRMT R2, RZ, 0x7610, R2 ;  /* 0x00007610ff027816 */ /* 0x000fc80000000002 */
[----:B------:R-:W-:Y:S02]  /*99f0*/  IMNMX R210, R136, R3, PT ;  /* 0x0000000388d27217 */ /* 0x000fe40003800200 */
[----:B------:R-:W-:Y:S02]  /*9a00*/  CS2R R136, SRZ ;  /* 0x0000000000887805 */ /* 0x000fe4000001ff00 */
[----:B------:R-:W-:-:S13]  /*9a10*/  ISETP.GT.AND P0, PT, R210, R219, PT ;  /* 0x000000dbd200720c */ /* 0x000fda0003f04270 */
[----:B------:R-:W-:Y:S05]  /*9a20*/  @!P0 BRA `(.L_x_1758) ;  /* 0x0000dc0000008947 */ /* 0x000fea0003800000 */
[----:B----4-:R-:W2:Y:S04]  /*9a30*/  LDL R4, [R1+0x10] ;  /* 0x0000100001047983 */ /* 0x010ea80000100800 */
[----:B---3--:R-:W3:Y:S04]  /*9a40*/  LDL R6, [R1+0x8] ;  /* 0x0000080001067983 */ /* 0x008ee80000100800 */
[----:B------:R-:W4:Y:S04]  /*9a50*/  LDL R11, [R1+0x4] ;  /* 0x00000400010b7983 */ /* 0x000f280000100800 */
[----:B------:R-:W4:Y:S04]  /*9a60*/  LDL R8, [R1+0x18] ;  /* 0x0000180001087983 */ /* 0x000f280000100800 */
[----:B------:R-:W4:Y:S01]  /*9a70*/  LDL R10, [R1+0x14] ;  /* 0x00001400010a7983 */ /* 0x000f220000100800 */
[----:B------:R-:W-:-:S04]  /*9a80*/  ISETP.NE.U32.AND P0, PT, RZ, c[0x0][0x340], PT ;  /* 0x0000d000ff007a0c */ /* 0x000fc80003f05070 */
[----:B------:R-:W-:-:S13]  /*9a90*/  ISETP.NE.AND.EX P2, PT, RZ, c[0x0][0x344], PT, P0 ;  /* 0x0000d100ff007a0c */ /* 0x000fda0003f45300 */
[----:B------:R-:W-:Y:S01]  /*9aa0*/  @P2 IADD3 R2, P0, R252, c[0x0][0x340], RZ ;  /* 0x0000d000fc022a10 */ /* 0x000fe20007f1e0ff */
[----:B------:R-:W-:-:S05]  /*9ab0*/  IMAD.MOV.U32 R5, RZ, RZ, c[0x0][0x2c4] ;  /* 0x0000b100ff057624 */ /* 0x000fca00078e00ff */
[----:B------:R-:W-:Y:S02]  /*9ac0*/  ISETP.NE.AND P1, PT, R5, 0x1, PT ;  /* 0x000000010500780c */ /* 0x000fe40003f25270 */
[----:B--2---:R-:W-:-:S05]  /*9ad0*/  @P2 IADD3.X R3, R4, c[0x0][0x344], RZ, P0, !PT ;  /* 0x0000d10004032a10 */ /* 0x004fca00007fe4ff */
[----:B------:R1:W5:Y:S01]  /*9ae0*/  @P2 LDG.E R16, [R2.64] ;  /* 0x0000000602102981 */ /* 0x000362000c1e1900 */
[----:B------:R-:W-:Y:S02]  /*9af0*/  ISETP.NE.U32.AND P0, PT, RZ, c[0x0][0x348], PT ;  /* 0x0000d200ff007a0c */ /* 0x000fe40003f05070 */
[----:B---3--:R-:W-:Y:S01]  /*9b00*/  LOP3.LUT R59, R6, 0xffff, RZ, 0xc0, !PT ;  /* 0x0000ffff063b7812 */ /* 0x008fe200078ec0ff */
[----:B----4-:R-:W-:Y:S01]  /*9b10*/  IMAD R6, R11, 0x80, R0 ;  /* 0x000000800b067824 */ /* 0x010fe200078e0200 */
[----:B------:R-:W-:-:S03]  /*9b20*/  ISETP.NE.AND.EX P0, PT, RZ, c[0x0][0x34c], PT, P0 ;  /* 0x0000d300ff007a0c */ /* 0x000fc60003f05300 */
[----:B------:R-:W-:Y:S01]  /*9b30*/  @P1 IMAD.HI.U32 R9, R6, c[0x0][0x2c8], RZ ;  /* 0x0000b20006091a27 */ /* 0x000fe200078e00ff */
[----:B-1----:R-:W-:-:S05]  /*9b40*/  SHF.R.S32.HI R2, RZ, 0x1f, R139 ;  /* 0x0000001fff027819 */ /* 0x002fca000001148b */
[----:B------:R-:W-:-:S04]  /*9b50*/  IMAD R2, R2, c[0x0][0x178], RZ ;  /* 0x00005e0002027a24 */ /* 0x000fc800078e02ff */
[C---:B------:R-:W-:Y:S02]  /*9b60*/  IMAD R4, R139.reuse, c[0x0][0x17c], R2 ;  /* 0x00005f008b047a24 */ /* 0x040fe400078e0202 */
[----:B------:R-:W-:Y:S01]  /*9b70*/  IMAD.WIDE.U32 R2, R139, c[0x0][0x178], RZ ;  /* 0x00005e008b027a25 */ /* 0x000fe200078e00ff */
[----:B------:R-:W-:-:S03]  /*9b80*/  SEL R8, R8, RZ, !P0 ;  /* 0x000000ff08087207 */ /* 0x000fc60004000000 */
[----:B------:R-:W-:-:S04]  /*9b90*/  IMAD.IADD R3, R3, 0x1, R4 ;  /* 0x0000000103037824 */ /* 0x000fc800078e0204 */
[C---:B------:R-:W-:Y:S01]  /*9ba0*/  IMAD.WIDE.U32 R4, R59.reuse, c[0x0][0x1b8], R2 ;  /* 0x00006e003b047a25 */ /* 0x040fe200078e0002 */
[----:B------:R-:W-:Y:S02]  /*9bb0*/  MOV R2, R6 ;  /* 0x0000000600027202 */ /* 0x000fe40000000f00 */
[----:B------:R-:W-:Y:S01]  /*9bc0*/  SEL R3, R10, RZ, !P0 ;  /* 0x000000ff0a037207 */ /* 0x000fe20004000000 */
[----:B------:R-:W-:Y:S01]  /*9bd0*/  IMAD R5, R59, c[0x0][0x1bc], R5 ;  /* 0x00006f003b057a24 */ /* 0x000fe200078e0205 */
[----:B------:R-:W-:Y:S01]  /*9be0*/  @P1 SHF.R.U32.HI R2, RZ, c[0x0][0x2cc], R9 ;  /* 0x0000b300ff021a19 */ /* 0x000fe20000011609 */
[----:B------:R-:W-:Y:S02]  /*9bf0*/  IMAD R8, R8, c[0x0][0x1c0], RZ ;  /* 0x0000700008087a24 */ /* 0x000fe400078e02ff */
[----:B------:R-:W-:Y:S01]  /*9c00*/  IMAD.WIDE.U32 R4, R3, c[0x0][0x1c0], R4 ;  /* 0x0000700003047a25 */ /* 0x000fe200078e0004 */
[----:B------:R-:W-:-:S03]  /*9c10*/  SHF.R.S32.HI R9, RZ, 0x1f, R2 ;  /* 0x0000001fff097819 */ /* 0x000fc60000011402 */
[----:B------:R-:W-:Y:S02]  /*9c20*/  IMAD R8, R3, c[0x0][0x1c4], R8 ;  /* 0x0000710003087a24 */ /* 0x000fe400078e0208 */
[----:B------:R-:W-:Y:S02]  /*9c30*/  IMAD.MOV R3, RZ, RZ, -R2 ;  /* 0x000000ffff037224 */ /* 0x000fe400078e0a02 */
[----:B------:R-:W-:Y:S02]  /*9c40*/  IMAD.IADD R5, R5, 0x1, R8 ;  /* 0x0000000105057824 */ /* 0x000fe400078e0208 */
[----:B------:R-:W-:Y:S02]  /*9c50*/  IMAD R6, R3, c[0x0][0x2c4], R6 ;  /* 0x0000b10003067a24 */ /* 0x000fe400078e0206 */
[----:B------:R-:W-:-:S04]  /*9c60*/  IMAD R3, R9, c[0x0][0x1b0], RZ ;  /* 0x00006c0009037a24 */ /* 0x000fc800078e02ff */
[C---:B------:R-:W-:Y:S01]  /*9c70*/  IMAD R9, R2.reuse, c[0x0][0x1b4], R3 ;  /* 0x00006d0002097a24 */ /* 0x040fe200078e0203 */
[----:B------:R-:W-:Y:S01]  /*9c80*/  SHF.R.S32.HI R8, RZ, 0x1f, R6 ;  /* 0x0000001fff087819 */ /* 0x000fe20000011406 */
[----:B------:R-:W-:Y:S01]  /*9c90*/  IMAD.WIDE.U32 R2, R2, c[0x0][0x1b0], R4 ;  /* 0x00006c0002027a25 */ /* 0x000fe200078e0004 */
[----:B------:R-:W-:-:S03]  /*9ca0*/  ISETP.GE.AND P1, PT, R205, c[0x0][0x198], PT ;  /* 0x00006600cd007a0c */ /* 0x000fc60003f26270 */
[----:B------:R-:W-:Y:S01]  /*9cb0*/  IMAD R4, R8, c[0x0][0x1a8], RZ ;  /* 0x00006a0008047a24 */ /* 0x000fe200078e02ff */
[----:B------:R-:W-:-:S03]  /*9cc0*/  IADD3 R3, R3, R9, RZ ;  /* 0x0000000903037210 */ /* 0x000fc60007ffe0ff */
[C---:B------:R-:W-:Y:S02]  /*9cd0*/  IMAD R4, R6.reuse, c[0x0][0x1ac], R4 ;  /* 0x00006b0006047a24 */ /* 0x040fe400078e0204 */
[----:B------:R-:W-:Y:S01]  /*9ce0*/  IMAD.WIDE.U32 R2, R6, c[0x0][0x1a8], R2 ;  /* 0x00006a0006027a25 */ /* 0x000fe200078e0002 */
[----:B------:R-:W-:-:S03]  /*9cf0*/  LOP3.LUT R213, R213, 0xfffffffe, RZ, 0xc0, !PT ;  /* 0xfffffffed5d57812 */ /* 0x000fc600078ec0ff */
[----:B------:R-:W-:Y:S01]  /*9d00*/  IMAD.IADD R3, R3, 0x1, R4 ;  /* 0x0000000103037824 */ /* 0x000fe200078e0204 */
[----:B------:R-:W-:Y:S01]  /*9d10*/  LEA R13, P0, R2, c[0x0][0x160], 0x1 ;  /* 0x00005800020d7a11 */ /* 0x000fe200078008ff */
[----:B------:R-:W-:Y:S01]  /*9d20*/  IMAD R6, R11, 0x80, R143 ;  /* 0x000000800b067824 */ /* 0x000fe200078e028f */
[----:B------:R-:W-:Y:S02]  /*9d30*/  ISETP.GE.AND P4, PT, R140, c[0x0][0x198], PT ;  /* 0x000066008c007a0c */ /* 0x000fe40003f86270 */
[----:B------:R-:W-:Y:S02]  /*9d40*/  ISETP.GE.AND P5, PT, R142, c[0x0][0x198], PT ;  /* 0x000066008e007a0c */ /* 0x000fe40003fa6270 */
[----:B------:R-:W-:Y:S02]  /*9d50*/  @P1 LOP3.LUT R213, R213, 0x1, RZ, 0xfc, !PT ;  /* 0x00000001d5d51812 */ /* 0x000fe400078efcff */
[----:B------:R-:W-:Y:S02]  /*9d60*/  ISETP.GE.AND P6, PT, R204, c[0x0][0x198], PT ;  /* 0x00006600cc007a0c */ /* 0x000fe40003fc6270 */
[----:B------:R-:W-:-:S02]  /*9d70*/  LEA.HI.X R5, R2, c[0x0][0x164], R3, 0x1, P0 ;  /* 0x0000590002057a11 */ /* 0x000fc400000f0c03 */
[----:B------:R-:W-:Y:S02]  /*9d80*/  IADD3 R97, R210, -0x1, RZ ;  /* 0xffffffffd2617810 */ /* 0x000fe40007ffe0ff */
[----:B------:R-:W-:Y:S01]  /*9d90*/  @!P2 MOV R16, R10 ;  /* 0x0000000a0010a202 */ /* 0x000fe20000000f00 */
[----:B------:R-:W-:Y:S05]  /*9da0*/  BRA.DIV ~URZ, `(.L_x_1759) ;  /* 0x00012b527f007947 */ /* 0x000fea000b800000 */
[----:B------:R1:W2:Y:S02]  /*9db0*/  SHFL.IDX PT, R4, R5, RZ, 0x181f ;  /* 0x00181fff05047589 */ /* 0x0002a400000e0000 */
.L_x_1913:
[----:B------:R-:W-:Y:S05]  /*9dc0*/  BRA.DIV ~URZ, `(.L_x_1760) ;  /* 0x00012ba27f007947 */ /* 0x000fea000b800000 */
[----:B------:R3:W4:Y:S02]  /*9dd0*/  SHFL.IDX PT, R2, R13, RZ, 0x181f ;  /* 0x00181fff0d027589 */ /* 0x00072400000e0000 */
.L_x_1914:
[----:B------:R-:W-:Y:S01]  /*9de0*/  IMAD R40, R176, c[0x0][0x2c4], RZ ;  /* 0x0000b100b0287a24 */ /* 0x000fe200078e02ff */
[----:B------:R-:W-:Y:S01]  /*9df0*/  LOP3.LUT R213, R213, 0xfffffffd, RZ, 0xc0, !PT ;  /* 0xfffffffdd5d57812 */ /* 0x000fe200078ec0ff */
[----:B------:R-:W-:Y:S03]  /*9e00*/  BSSY B0, `(.L_x_1761) ;  /* 0x0000014000007945 */ /* 0x000fe60003800000 */
[----:B------:R-:W-:-:S13]  /*9e10*/  ISETP.GE.AND P0, PT, R6, R40, PT ;  /* 0x000000280600720c */ /* 0x000fda0003f06270 */
[----:B------:R-:W-:Y:S01]  /*9e20*/  @P0 LOP3.LUT R213, R213, 0x2, RZ, 0xfc, !PT ;  /* 0x00000002d5d50812 */ /* 0x000fe200078efcff */
[----:B------:R-:W-:Y:S05]  /*9e30*/  @P0 BRA `(.L_x_1762) ;  /* 0x0000010000000947 */ /* 0x000fea0003800000 */
[----:B------:R-:W-:Y:S02]  /*9e40*/  LOP3.LUT P3, RZ, R213, 0x1, RZ, 0xc0, !PT ;  /* 0x00000001d5ff7812 */ /* 0x000fe4000786c0ff */
        /* <DEDUP_REMOVED lines=15> */
.L_x_1762:
[----:B------:R-:W-:Y:S05]  /*9f40*/  BSYNC B0 ;  /* 0x0000000000007941 */ /* 0x000fea0003800000 */
.L_x_1761:
[----:B------:R-:W-:Y:S05]  /*9f50*/  BRA.DIV ~URZ, `(.L_x_1763) ;  /* 0x00012a827f007947 */ /* 0x000fea000b800000 */
[----:B--2---:R2:W1:Y:S04]  /*9f60*/  SHFL.IDX PT, R4, R5, 0x1, 0x181f ;  /* 0x00381f0005047f89 */ /* 0x00446800000e0000 */
[----:B----4-:R2:W4:Y:S02]  /*9f70*/  SHFL.IDX PT, R2, R13, 0x1, 0x181f ;  /* 0x00381f000d027f89 */ /* 0x01052400000e0000 */
.L_x_1915:
[----:B------:R-:W-:Y:S01]  /*9f80*/  IADD3 R3, R6, 0x20, RZ ;  /* 0x0000002006037810 */ /* 0x000fe20007ffe0ff */
[----:B------:R-:W-:Y:S03]  /*9f90*/  BSSY B0, `(.L_x_1764) ;  /* 0x0000013000007945 */ /* 0x000fe60003800000 */
[----:B------:R-:W-:-:S13]  /*9fa0*/  ISETP.GE.AND P0, PT, R3, R40, PT ;  /* 0x000000280300720c */ /* 0x000fda0003f06270 */
[----:B------:R-:W-:Y:S05]  /*9fb0*/  @P0 BRA `(.L_x_1765) ;  /* 0x0000010000000947 */ /* 0x000fea0003800000 */
[----:B------:R-:W-:Y:S02]  /*9fc0*/  LOP3.LUT P3, RZ, R213, 0x1, RZ, 0xc0, !PT ;  /* 0x00000001d5ff7812 */ /* 0x000fe4000786c0ff */
        /* <DEDUP_REMOVED lines=15> */
.L_x_1765:
[----:B------:R-:W-:Y:S05]  /*a0c0*/  BSYNC B0 ;  /* 0x0000000000007941 */ /* 0x000fea0003800000 */
.L_x_1764:
[----:B------:R-:W-:Y:S05]  /*a0d0*/  BRA.DIV ~URZ, `(.L_x_1766) ;  /* 0x000129d27f007947 */ /* 0x000fea000b800000 */
[----:B-1----:R1:W2:Y:S02]  /*a0e0*/  SHFL.IDX PT, R4, R5, 0x2, 0x181f ;  /* 0x00581f0005047f89 */ /* 0x0022a400000e0000 */
.L_x_1916:
[----:B------:R-:W-:Y:S05]  /*a0f0*/  BRA.DIV ~URZ, `(.L_x_1767) ;  /* 0x00012a227f007947 */ /* 0x000fea000b800000 */
[----:B----4-:R4:W1:Y:S02]  /*a100*/  SHFL.IDX PT, R2, R13, 0x2, 0x181f ;  /* 0x00581f000d027f89 */ /* 0x01086400000e0000 */
.L_x_1917:
[----:B------:R-:W-:Y:S01]  /*a110*/  IADD3 R3, R6, 0x40, RZ ;  /* 0x0000004006037810 */ /* 0x000fe20007ffe0ff */
[----:B------:R-:W-:Y:S03]  /*a120*/  BSSY B0, `(.L_x_1768) ;  /* 0x0000013000007945 */ /* 0x000fe60003800000 */
[----:B------:R-:W-:-:S13]  /*a130*/  ISETP.GE.AND P0, PT, R3, R40, PT ;  /* 0x000000280300720c */ /* 0x000fda0003f06270 */
[----:B------:R-:W-:Y:S05]  /*a140*/  @P0 BRA `(.L_x_1769) ;  /* 0x0000010000000947 */ /* 0x000fea0003800000 */
[----:B------:R-:W-:Y:S02]  /*a150*/  LOP3.LUT P3, RZ, R213, 0x1, RZ, 0xc0, !PT ;  /* 0x00000001d5ff7812 */ /* 0x000fe4000786c0ff */
        /* <DEDUP_REMOVED lines=15> */
.L_x_1769:
[----:B------:R-:W-:Y:S05]  /*a250*/  BSYNC B0 ;  /* 0x0000000000007941 */ /* 0x000fea0003800000 */
.L_x_1768:
[----:B------:R-:W-:Y:S05]  /*a260*/  BRA.DIV ~URZ, `(.L_x_1770) ;  /* 0x000129227f007947 */ /* 0x000fea000b800000 */
[----:B--2---:R2:W3:Y:S04]  /*a270*/  SHFL.IDX PT, R4, R5, 0x3, 0x181f ;  /* 0x00781f0005047f89 */ /* 0x0044e800000e0000 */
[----:B-1----:R2:W1:Y:S02]  /*a280*/  SHFL.IDX PT, R2, R13, 0x3, 0x181f ;  /* 0x00781f000d027f89 */ /* 0x00246400000e0000 */
.L_x_1918:
[----:B------:R-:W-:Y:S01]  /*a290*/  IADD3 R3, R6, 0x60, RZ ;  /* 0x0000006006037810 */ /* 0x000fe20007ffe0ff */
[----:B------:R-:W-:Y:S01]  /*a2a0*/  IMAD.MOV.U32 R96, RZ, RZ, 0x30 ;  /* 0x00000030ff607424 */ /* 0x000fe200078e00ff */
[----:B--2--5:R-:W-:Y:S01]  /*a2b0*/  SHF.R.S32.HI R5, RZ, 0x1f, R16 ;  /* 0x0000001fff057819 */ /* 0x024fe20000011410 */
[----:B------:R-:W-:Y:S01]  /*a2c0*/  IMAD.WIDE.U32 R244, R16, c[0x0][0x2b0], RZ ;  /* 0x0000ac0010f47a25 */ /* 0x000fe200078e00ff */
[----:B------:R-:W-:-:S03]  /*a2d0*/  ISETP.GE.AND P0, PT, R3, R40, PT ;  /* 0x000000280300720c */ /* 0x000fc60003f06270 */
[----:B------:R-:W-:Y:S02]  /*a2e0*/  IMAD.MOV.U32 R3, RZ, RZ, c[0x0][0x2b8] ;  /* 0x0000ae00ff037624 */ /* 0x000fe400078e00ff */
[----:B------:R-:W-:Y:S02]  /*a2f0*/  IMAD R96, R210, R96, -0x30 ;  /* 0xffffffd0d2607424 */ /* 0x000fe400078e0260 */
[----:B------:R-:W-:Y:S01]  /*a300*/  IMAD R6, R5, c[0x0][0x2b0], RZ ;  /* 0x0000ac0005067a24 */ /* 0x000fe200078e02ff */
[----:B------:R-:W-:Y:S01]  /*a310*/  ISETP.NE.AND P3, PT, R3, 0x1, PT ;  /* 0x000000010300780c */ /* 0x000fe20003f65270 */
[----:B------:R-:W-:Y:S02]  /*a320*/  IMAD.IADD R3, R0, 0x1, R96 ;  /* 0x0000000100037824 */ /* 0x000fe400078e0260 */
[----:B------:R-:W-:Y:S02]  /*a330*/  IMAD.MOV.U32 R211, RZ, RZ, RZ ;  /* 0x000000ffffd37224 */ /* 0x000fe400078e00ff */
[-C--:B-1----:R-:W-:Y:S01]  /*a340*/  @!P0 LEA R8, P1, R140, R2.reuse, 0x1 ;  /* 0x000000028c088211 */ /* 0x082fe200078208ff */
[----:B------:R-:W-:Y:S01]  /*a350*/  IMAD.IADD R5, R3, 0x1, R247 ;  /* 0x0000000103057824 */ /* 0x000fe200078e02f7 */
[----:B------:R-:W-:-:S02]  /*a360*/  @!P0 LEA R14, P2, R205, R2, 0x1 ;  /* 0x00000002cd0e8211 */ /* 0x000fc400078408ff */
[-C--:B---3--:R-:W-:Y:S02]  /*a370*/  @!P0 LEA.HI.X R9, R140, R4.reuse, R141, 0x1, P1 ;  /* 0x000000048c098211 */ /* 0x088fe400008f0c8d */
[----:B------:R-:W-:-:S03]  /*a380*/  @!P0 LEA.HI.X R15, R205, R4, R216, 0x1, P2 ;  /* 0x00000004cd0f8211 */ /* 0x000fc600010f0cd8 */
[----:B------:R-:W-:Y:S01]  /*a390*/  @!PT LDS RZ, [RZ] ;  /* 0x00000000fffff984 */ /* 0x000fe20000000800 */
[----:B------:R-:W-:Y:S01]  /*a3a0*/  @!PT LDS RZ, [RZ] ;  /* 0x00000000fffff984 */ /* 0x000fe20000000800 */
[----:B------:R-:W-:Y:S01]  /*a3b0*/  @!PT LDS RZ, [RZ] ;  /* 0x00000000fffff984 */ /* 0x000fe20000000800 */
[----:B------:R1:W-:Y:S01]  /*a3c0*/  @!P0 LDGSTS.E.BYPASS.LTC128B.128 [R207+0x13080], [R8.64], !P4 ;  /* 0x1308000008cf8fae */ /* 0x0003e2000e101d46 */
[----:B------:R-:W-:Y:S02]  /*a3d0*/  LOP3.LUT P4, RZ, R213, 0x1, RZ, 0xc0, !PT ;  /* 0x00000001d5ff7812 */ /* 0x000fe4000788c0ff */
[----:B-1----:R-:W-:-:S04]  /*a3e0*/  @!P0 LEA R8, P1, R206, R2, 0x1 ;  /* 0x00000002ce088211 */ /* 0x002fc800078208ff */
[----:B------:R-:W-:Y:S02]  /*a3f0*/  @!P0 LEA.HI.X R9, R206, R4, R214, 0x1, P1 ;  /* 0x00000004ce098211 */ /* 0x000fe400008f0cd6 */
[----:B------:R-:W-:Y:S01]  /*a400*/  ISETP.GE.AND P1, PT, R3, R131, PT ;  /* 0x000000830300720c */ /* 0x000fe20003f26270 */
[----:B------:R-:W-:Y:S02]  /*a410*/  IMAD.MOV.U32 R3, RZ, RZ, R5 ;  /* 0x000000ffff037224 */ /* 0x000fe400078e0005 */
[----:B------:R1:W-:Y:S01]  /*a420*/  @!P0 LDGSTS.E.BYPASS.LTC128B.128 [R207+0x17080], [R8.64], !P5 ;  /* 0x1708000008cf8fae */ /* 0x0003e2000e901d46 */
[----:B------:R-:W-:-:S03]  /*a430*/  ISETP.GT.OR P1, PT, R0, 0x2f, P1 ;  /* 0x0000002f0000780c */ /* 0x000fc60000f24670 */
[----:B------:R2:W-:Y:S01]  /*a440*/  @!P0 LDGSTS.E.BYPASS.LTC128B.128 [R207+0x1b080], [R14.64], !P4 ;  /* 0x1b0800000ecf8fae */ /* 0x0005e2000e101d46 */
[----:B-1----:R-:W-:Y:S02]  /*a450*/  IMAD R8, R16, c[0x0][0x2b4], R6 ;  /* 0x0000ad0010087a24 */ /* 0x002fe400078e0206 */
[----:B------:R-:W-:-:S04]  /*a460*/  @P3 IMAD.HI.U32 R6, R5, c[0x0][0x2bc], RZ ;  /* 0x0000af0005063a27 */ /* 0x000fc800078e00ff */
[----:B------:R-:W-:Y:S01]  /*a470*/  IMAD.IADD R246, R245, 0x1, R8 ;  /* 0x00000001f5f67824 */ /* 0x000fe200078e0208 */
[----:B------:R-:W-:Y:S02]  /*a480*/  @P3 SHF.R.U32.HI R3, RZ, c[0x0][0x2c0], R6 ;  /* 0x0000b000ff033a19 */ /* 0x000fe40000011606 */
[C---:B------:R-:W-:Y:S02]  /*a490*/  @!P0 LEA R10, P3, R204.reuse, R2, 0x1 ;  /* 0x00000002cc0a8211 */ /* 0x040fe400078608ff */
[C---:B------:R-:W-:Y:S02]  /*a4a0*/  @!P1 IADD3 R2, P2, R3.reuse, R244, RZ ;  /* 0x000000f403029210 */ /* 0x040fe40007f5e0ff */
[----:B------:R-:W-:Y:S02]  /*a4b0*/  @!P0 LEA.HI.X R11, R204, R4, R215, 0x1, P3 ;  /* 0x00000004cc0b8211 */ /* 0x000fe400018f0cd7 */
[----:B------:R-:W-:Y:S02]  /*a4c0*/  @!P1 LEA.HI.X.SX32 R4, R3, R246, 0x1, P2 ;  /* 0x000000f603049211 */ /* 0x000fe400010f0eff */
[C---:B------:R-:W-:Y:S01]  /*a4d0*/  @!P1 LEA R8, P2, R2.reuse, c[0x0][0x2a0], 0x2 ;  /* 0x0000a80002089a11 */ /* 0x040fe200078410ff */
[----:B------:R1:W-:Y:S03]  /*a4e0*/  @!P0 LDGSTS.E.BYPASS.LTC128B.128 [R207+0x1f080], [R10.64], !P6 ;  /* 0x1f0800000acf8fae */ /* 0x0003e6000f101d46 */
[----:B------:R-:W-:Y:S01]  /*a4f0*/  @!P1 LEA.HI.X R9, R2, c[0x0][0x2a4], R4, 0x2, P2 ;  /* 0x0000a90002099a11 */ /* 0x000fe200010f1404 */
[----:B------:R-:W0:Y:S01]  /*a500*/  LDGDEPBAR ;  /* 0x00000000000079af */ /* 0x000e220000000000 */
[----:B------:R-:W-:Y:S03]  /*a510*/  WARPSYNC 0xffffffff ;  /* 0xffffffff00007948 */ /* 0x000fe60003800000 */
[----:B------:R-:W-:Y:S06]  /*a520*/  BAR.SYNC.DEFER_BLOCKING 0x0 ;  /* 0x0000000000007b1d */ /* 0x000fec0000010000 */
[----:B------:R-:W3:Y:S01]  /*a530*/  @!P1 LDG.E R211, [R8.64] ;  /* 0x0000000608d39981 */ /* 0x000ee2000c1e1900 */
[----:B------:R-:W-:Y:S01]  /*a540*/  IMAD.MOV R2, RZ, RZ, -R3 ;  /* 0x000000ffff027224 */ /* 0x000fe200078e0a03 */
[----:B------:R-:W-:Y:S01]  /*a550*/  ISETP.GE.AND P5, PT, R140, c[0x0][0x1d4], PT ;  /* 0x000075008c007a0c */ /* 0x000fe20003fa6270 */
[----:B------:R-:W-:Y:S01]  /*a560*/  IMAD.WIDE.U32 R226, R59, c[0x0][0x1e8], RZ ;  /* 0x00007a003be27a25 */ /* 0x000fe200078e00ff */
[----:B------:R-:W-:Y:S01]  /*a570*/  ISETP.GE.AND P4, PT, R142, c[0x0][0x1d4], PT ;  /* 0x000075008e007a0c */ /* 0x000fe20003f86270 */
[----:B------:R-:W-:Y:S01]  /*a580*/  BSSY B0, `(.L_x_1771) ;  /* 0x0000037000007945 */ /* 0x000fe20003800000 */
[----:B------:R-:W-:Y:S01]  /*a590*/  ISETP.GE.AND P3, PT, R205, c[0x0][0x1d4], PT ;  /* 0x00007500cd007a0c */ /* 0x000fe20003f66270 */
[----:B------:R-:W-:Y:S01]  /*a5a0*/  IMAD R212, R2, c[0x0][0x2b8], R5 ;  /* 0x0000ae0002d47a24 */ /* 0x000fe200078e0205 */
[----:B------:R-:W-:Y:S01]  /*a5b0*/  ISETP.GE.AND P6, PT, R204, c[0x0][0x1d4], PT ;  /* 0x00007500cc007a0c */ /* 0x000fe20003fc6270 */
[----:B------:R-:W-:Y:S01]  /*a5c0*/  IMAD R225, R59, c[0x0][0x1ec], R227 ;  /* 0x00007b003be17a24 */ /* 0x000fe200078e02e3 */
[----:B------:R-:W-:Y:S01]  /*a5d0*/  LOP3.LUT R213, R213, 0xfffffffb, RZ, 0xc0, !PT ;  /* 0xfffffffbd5d57812 */ /* 0x000fe200078ec0ff */
[----:B------:R-:W-:Y:S01]  /*a5e0*/  IMAD.WIDE.U32 R2, R212, c[0x0][0x1e0], RZ ;  /* 0x00007800d4027a25 */ /* 0x000fe200078e00ff */
[----:B------:R-:W-:-:S03]  /*a5f0*/  SHF.R.S32.HI R60, RZ, 0x1f, R212 ;  /* 0x0000001fff3c7819 */ /* 0x000fc600000114d4 */
[----:B------:R-:W-:Y:S02]  /*a600*/  IMAD R131, R97, -0x30, R131 ;  /* 0xffffffd061837824 */ /* 0x000fe400078e0283 */
[----:B------:R-:W-:-:S03]  /*a610*/  IMAD R4, R60, c[0x0][0x1e0], RZ ;  /* 0x000078003c047a24 */ /* 0x000fc600078e02ff */
[----:B------:R-:W-:Y:S01]  /*a620*/  IMNMX R6, R131, 0x30, PT ;  /* 0x0000003083067817 */ /* 0x000fe20003800200 */
[----:B------:R-:W-:Y:S01]  /*a630*/  IMAD R4, R212, c[0x0][0x1e4], R4 ;  /* 0x00007900d4047a24 */ /* 0x000fe200078e0204 */
[----:B------:R-:W-:-:S03]  /*a640*/  @P6 LOP3.LUT R213, R213, 0x4, RZ, 0xfc, !PT ;  /* 0x00000004d5d56812 */ /* 0x000fc600078efcff */
[----:B------:R-:W-:Y:S02]  /*a650*/  IMAD.IADD R3, R3, 0x1, R4 ;  /* 0x0000000103037824 */ /* 0x000fe400078e0204 */
[----:B------:R-:W-:Y:S01]  /*a660*/  IMAD.IADD R6, R6, 0x1, -R143 ;  /* 0x0000000106067824 */ /* 0x000fe200078e0a8f */
[----:B---3--:R-:W-:Y:S01]  /*a670*/  SHF.R.S32.HI R61, RZ, 0x1f, R211 ;  /* 0x0000001fff3d7819 */ /* 0x008fe200000114d3 */
[----:B------:R-:W-:-:S04]  /*a680*/  IMAD.WIDE.U32 R2, R211, c[0x0][0x1f0], R2 ;  /* 0x00007c00d3027a25 */ /* 0x000fc800078e0002 */
[----:B------:R-:W-:Y:S01]  /*a690*/  IMAD R4, R61, c[0x0][0x1f0], RZ ;  /* 0x00007c003d047a24 */ /* 0x000fe200078e02ff */
[----:B------:R-:W-:-:S03]  /*a6a0*/  IADD3 R2, P1, R2, R226, RZ ;  /* 0x000000e202027210 */ /* 0x000fc60007f3e0ff */
[----:B------:R-:W-:Y:S01]  /*a6b0*/  IMAD R4, R211, c[0x0][0x1f4], R4 ;  /* 0x00007d00d3047a24 */ /* 0x000fe200078e0204 */
[----:B----4-:R-:W-:-:S04]  /*a6c0*/  LEA R13, P0, R2, c[0x0][0x1c8], 0x1 ;  /* 0x00007200020d7a11 */ /* 0x010fc800078008ff */
[----:B------:R-:W-:-:S04]  /*a6d0*/  IADD3.X R3, R225, R3, R4, P1, !PT ;  /* 0x00000003e1037210 */ /* 0x000fc80000ffe404 */
[----:B------:R-:W-:Y:S02]  /*a6e0*/  LEA.HI.X R16, R2, c[0x0][0x1cc], R3, 0x1, P0 ;  /* 0x0000730002107a11 */ /* 0x000fe400000f0c03 */
[----:B------:R-:W1:Y:S01]  /*a6f0*/  SHFL.IDX PT, R2, R13, RZ, 0x181f ;  /* 0x00181fff0d027589 */ /* 0x000e6200000e0000 */
[----:B------:R-:W-:-:S03]  /*a700*/  ISETP.GE.AND P0, PT, R6, 0x1, PT ;  /* 0x000000010600780c */ /* 0x000fc60003f06270 */
[----:B------:R-:W3:Y:S10]  /*a710*/  SHFL.IDX PT, R3, R16, RZ, 0x181f ;  /* 0x00181fff10037589 */ /* 0x000ef400000e0000 */
[----:B-1----:R-:W-:-:S02]  /*a720*/  @P0 LEA R10, P1, R140, R2, 0x1 ;  /* 0x000000028c0a0211 */ /* 0x002fc400078208ff */
[-C--:B------:R-:W-:Y:S02]  /*a730*/  @P0 LEA R8, P2, R206, R2.reuse, 0x1 ;  /* 0x00000002ce080211 */ /* 0x080fe400078408ff */
[-C--:B---3--:R-:W-:Y:S02]  /*a740*/  @P0 LEA.HI.X R11, R140, R3.reuse, R141, 0x1, P1 ;  /* 0x000000038c0b0211 */ /* 0x088fe400008f0c8d */
[CC--:B------:R-:W-:Y:S02]  /*a750*/  @P0 LEA R4, P1, R205.reuse, R2.reuse, 0x1 ;  /* 0x00000002cd040211 */ /* 0x0c0fe400078208ff */
[-C--:B------:R-:W-:Y:S01]  /*a760*/  @P0 LEA.HI.X R9, R206, R3.reuse, R214, 0x1, P2 ;  /* 0x00000003ce090211 */ /* 0x080fe200010f0cd6 */
[----:B------:R-:W-:Y:S01]  /*a770*/  @!PT LDS RZ, [RZ] ;  /* 0x00000000fffff984 */ /* 0x000fe20000000800 */
[----:B------:R1:W-:Y:S01]  /*a780*/  @P0 LDGSTS.E.BYPASS.LTC128B.128 [R203+0xa080], [R10.64], !P5 ;  /* 0x0a0800000acb0fae */ /* 0x0003e2000e901d46 */
[-C--:B------:R-:W-:Y:S02]  /*a790*/  @P0 LEA.HI.X R5, R205, R3.reuse, R216, 0x1, P1 ;  /* 0x00000003cd050211 */ /* 0x080fe400008f0cd8 */
[C---:B--2---:R-:W-:Y:S01]  /*a7a0*/  @P0 LEA R14, P1, R204.reuse, R2, 0x1 ;  /* 0x00000002cc0e0211 */ /* 0x044fe200078208ff */
[----:B------:R1:W-:Y:S03]  /*a7b0*/  @P0 LDGSTS.E.BYPASS.LTC128B.128 [R203+0xb880], [R8.64], !P4 ;  /* 0x0b88000008cb0fae */ /* 0x0003e6000e101d46 */
[----:B------:R-:W-:Y:S01]  /*a7c0*/  @P0 LEA.HI.X R15, R204, R3, R215, 0x1, P1 ;  /* 0x00000003cc0f0211 */ /* 0x000fe200008f0cd7 */
[----:B------:R1:W-:Y:S04]  /*a7d0*/  @P0 LDGSTS.E.BYPASS.LTC128B.128 [R203+0xd080], [R4.64], !P3 ;  /* 0x0d08000004cb0fae */ /* 0x0003e8000d901d46 */
[----:B------:R1:W-:Y:S01]  /*a7e0*/  @P0 LDGSTS.E.BYPASS.LTC128B.128 [R203+0xe880], [R14.64], !P6 ;  /* 0x0e8800000ecb0fae */ /* 0x0003e2000f101d46 */
[----:B------:R-:W-:-:S03]  /*a7f0*/  ISETP.GE.AND P0, PT, R6, 0x21, PT ;  /* 0x000000210600780c */ /* 0x000fc60003f06270 */
[----:B------:R1:W2:Y:S04]  /*a800*/  SHFL.IDX PT, R2, R13, 0x1, 0x181f ;  /* 0x00381f000d027f89 */ /* 0x0002a800000e0000 */
[----:B------:R1:W3:Y:S06]  /*a810*/  SHFL.IDX PT, R3, R16, 0x1, 0x181f ;  /* 0x00381f0010037f89 */ /* 0x0002ec00000e0000 */
[----:B------:R-:W-:Y:S05]  /*a820*/  @!P0 BRA `(.L_x_1772) ;  /* 0x000000c000008947 */ /* 0x000fea0003800000 */
[-C--:B-12---:R-:W-:Y:S02]  /*a830*/  LEA R10, P0, R140, R2.reuse, 0x1 ;  /* 0x000000028c0a7211 */ /* 0x086fe400078008ff */
[----:B------:R-:W-:-:S02]  /*a840*/  LEA R8, P2, R206, R2, 0x1 ;  /* 0x00000002ce087211 */ /* 0x000fc400078408ff */
[-C--:B---3--:R-:W-:Y:S02]  /*a850*/  LEA.HI.X R11, R140, R3.reuse, R141, 0x1, P0 ;  /* 0x000000038c0b7211 */ /* 0x088fe400000f0c8d */
[CC--:B------:R-:W-:Y:S02]  /*a860*/  LEA R4, P1, R205.reuse, R2.reuse, 0x1 ;  /* 0x00000002cd047211 */ /* 0x0c0fe400078208ff */
[----:B------:R-:W-:Y:S01]  /*a870*/  LEA R2, P0, R204, R2, 0x1 ;  /* 0x00000002cc027211 */ /* 0x000fe200078008ff */
[----:B------:R1:W-:Y:S01]  /*a880*/  LDGSTS.E.BYPASS.LTC128B.128 [R207+0xb080], [R10.64], !P5 ;  /* 0x0b0800000acf7fae */ /* 0x0003e2000e901d46 */
[-C--:B------:R-:W-:Y:S02]  /*a890*/  LEA.HI.X R9, R206, R3.reuse, R214, 0x1, P2 ;  /* 0x00000003ce097211 */ /* 0x080fe400010f0cd6 */
[-C--:B------:R-:W-:Y:S02]  /*a8a0*/  LEA.HI.X R5, R205, R3.reuse, R216, 0x1, P1 ;  /* 0x00000003cd057211 */ /* 0x080fe400008f0cd8 */
[----:B------:R-:W-:Y:S01]  /*a8b0*/  LEA.HI.X R3, R204, R3, R215, 0x1, P0 ;  /* 0x00000003cc037211 */ /* 0x000fe200000f0cd7 */
[----:B------:R1:W-:Y:S04]  /*a8c0*/  LDGSTS.E.BYPASS.LTC128B.128 [R207+0xc880], [R8.64], !P4 ;  /* 0x0c88000008cf7fae */ /* 0x0003e8000e101d46 */
[----:B------:R1:W-:Y:S04]  /*a8d0*/  LDGSTS.E.BYPASS.LTC128B.128 [R207+0xe080], [R4.64], !P3 ;  /* 0x0e08000004cf7fae */ /* 0x0003e8000d901d46 */
[----:B------:R1:W-:Y:S02]  /*a8e0*/  LDGSTS.E.BYPASS.LTC128B.128 [R207+0xf880], [R2.64], !P6 ;  /* 0x0f88000002cf7fae */ /* 0x0003e4000f101d46 */
.L_x_1772:
[----:B------:R-:W-:Y:S05]  /*a8f0*/  BSYNC B0 ;  /* 0x0000000000007941 */ /* 0x000fea0003800000 */
.L_x_1771:
[----:B------:R-:W-:Y:S01]  /*a900*/  ISETP.LT.AND P0, PT, RZ, c[0x0][0x27c], PT ;  /* 0x00009f00ff007a0c */ /* 0x000fe20003f01270 */
[----:B------:R-:W0:-:S12]  /*a910*/  LDGDEPBAR ;  /* 0x00000000000079af */ /* 0x000e180000000000 */
[----:B------:R-:W-:Y:S05]  /*a920*/  @P0 BRA `(.L_x_1773) ;  /* 0x0000002000000947 */ /* 0x000fea0003800000 */
[----:B------:R-:W-:-:S04]  /*a930*/  DEPBAR.LE SB0, 0x1 ;  /* 0x000080400000791a */ /* 0x000fc80000000000 */
[----:B------:R-:W-:Y:S05]  /*a940*/  BRA `(.L_x_1774) ;  /* 0x000068a000007947 */ /* 0x000fea0003800000 */
.L_x_1773:
[----:B-12---:R-:W-:Y:S01]  /*a950*/  SHF.R.S32.HI R2, RZ, 0x1f, R130 ;  /* 0x0000001fff027819 */ /* 0x006fe20000011482 */
[----:B------:R-:W-:Y:S01]  /*a960*/  ULDC.U8 UR4, c[0x0][0x298] ;  /* 0x0000a60000047ab9 */ /* 0x000fe20000000000 */
[----:B------:R-:W-:Y:S01]  /*a970*/  IMAD.WIDE.U32 R4, R130, c[0x0][0x280], RZ ;  /* 0x0000a00082047a25 */ /* 0x000fe200078e00ff */
[----:B------:R-:W-:Y:S01]  /*a980*/  ISETP.NE.AND P1, PT, RZ, UR4, PT ;  /* 0x00000004ff007c0c */ /* 0x000fe2000bf25270 */
[----:B------:R-:W-:Y:S02]  /*a990*/  BSSY B2, `(.L_x_1774) ;  /* 0x0000685000027945 */ /* 0x000fe40003800000 */
[----:B---3--:R-:W-:Y:S01]  /*a9a0*/  IMAD R3, R2, c[0x0][0x280], RZ ;  /* 0x0000a00002037a24 */ /* 0x008fe200078e02ff */
[----:B------:R-:W-:Y:S01]  /*a9b0*/  LEA R8, P0, R4, c[0x0][0x270], 0x1 ;  /* 0x00009c0004087a11 */ /* 0x000fe200078008ff */
[----:B------:R-:W-:Y:S02]  /*a9c0*/  IMAD R6, R2, c[0x0][0x290], RZ ;  /* 0x0000a40002067a24 */ /* 0x000fe400078e02ff */
[----:B------:R-:W-:-:S05]  /*a9d0*/  IMAD R3, R130, c[0x0][0x284], R3 ;  /* 0x0000a10082037a24 */ /* 0x000fca00078e0203 */
[----:B------:R-:W-:Y:S01]  /*a9e0*/  IADD3 R9, R3, R5, RZ ;  /* 0x0000000503097210 */ /* 0x000fe20007ffe0ff */
[----:B------:R-:W-:-:S03]  /*a9f0*/  IMAD.WIDE.U32 R2, R130, c[0x0][0x290], RZ ;  /* 0x0000a40082027a25 */ /* 0x000fc600078e00ff */
[----:B------:R-:W-:Y:S01]  /*aa00*/  LEA.HI.X R4, R4, c[0x0][0x274], R9, 0x1, P0 ;  /* 0x00009d0004047a11 */ /* 0x000fe200000f0c09 */
[----:B------:R-:W-:Y:S01]  /*aa10*/  IMAD R5, R130, c[0x0][0x294], R6 ;  /* 0x0000a50082057a24 */ /* 0x000fe200078e0206 */
[----:B------:R-:W-:-:S04]  /*aa20*/  LEA R6, P0, R2, c[0x0][0x288], 0x1 ;  /* 0x0000a20002067a11 */ /* 0x000fc800078008ff */
[----:B------:R-:W-:-:S04]  /*aa30*/  IADD3 R3, R5, R3, RZ ;  /* 0x0000000305037210 */ /* 0x000fc80007ffe0ff */
[----:B------:R-:W-:Y:S01]  /*aa40*/  LEA.HI.X R2, R2, c[0x0][0x28c], R3, 0x1, P0 ;  /* 0x0000a30002027a11 */ /* 0x000fe200000f0c03 */
        /* <DEDUP_REMOVED lines=10> */
[----:B------:R3:W4:Y:S01]  /*aaf0*/  SHFL.IDX PT, R4, R8, RZ, 0x181f ;  /* 0x00181fff08047589 */ /* 0x00072200000e0000 */
[----:B------:R-:W-:Y:S01]  /*ab00*/  CS2R R14, SRZ ;  /* 0x00000000000e7805 */ /* 0x000fe2000001ff00 */
[----:B------:R-:W-:-:S02]  /*ab10*/  CS2R R10, SRZ ;  /* 0x00000000000a7805 */ /* 0x000fc4000001ff00 */
[----:B------:R1:W1:Y:S01]  /*ab20*/  SHFL.IDX PT, R2, R6, RZ, 0x181f ;  /* 0x00181fff06027589 */ /* 0x00026200000e0000 */
[----:B---3--:R-:W-:Y:S01]  /*ab30*/  CS2R R8, SRZ ;  /* 0x0000000000087805 */ /* 0x008fe2000001ff00 */
[----:B------:R-:W-:Y:S05]  /*ab40*/  @P2 BRA `(.L_x_1777) ;  /* 0x0000028000002947 */ /* 0x000fea0003800000 */
[----:B--2-4-:R-:W2:Y:S04]  /*ab50*/  LDL R30, [R1+0x174] ;  /* 0x00017400011e7983 */ /* 0x014ea80000100800 */
        /* <DEDUP_REMOVED lines=10> */
[----:B-1----:R-:W-:-:S04]  /*ac00*/  @!P0 IMAD.WIDE R14, R144, 0x2, R4 ;  /* 0x00000002900e8825 */ /* 0x002fc800078e0204 */
[----:B------:R-:W-:Y:S01]  /*ac10*/  @!P0 IMAD.WIDE R10, R144, 0x2, R2 ;  /* 0x00000002900a8825 */ /* 0x000fe200078e0202 */
[----:B------:R1:W5:Y:S04]  /*ac20*/  @!P0 LD.E.64 R18, [R14.64] ;  /* 0x000000060e128980 */ /* 0x000368000c101b00 */
[----:B------:R1:W5:Y:S01]  /*ac30*/  @!P0 LD.E.64 R8, [R10.64] ;  /* 0x000000060a088980 */ /* 0x000362000c101b00 */
[----:B------:R-:W-:Y:S01]  /*ac40*/  CS2R R20, SRZ ;  /* 0x0000000000147805 */ /* 0x000fe2000001ff00 */
[----:B------:R-:W-:Y:S01]  /*ac50*/  CS2R R22, SRZ ;  /* 0x0000000000167805 */ /* 0x000fe2000001ff00 */
[----:B-1----:R-:W-:Y:S01]  /*ac60*/  CS2R R10, SRZ ;  /* 0x00000000000a7805 */ /* 0x002fe2000001ff00 */
[----:B------:R-:W-:Y:S01]  /*ac70*/  CS2R R24, SRZ ;  /* 0x0000000000187805 */ /* 0x000fe2000001ff00 */
[----:B--2---:R-:W-:-:S02]  /*ac80*/  @!P2 IADD3 R16, P6, R4, R30, RZ ;  /* 0x0000001e0410a210 */ /* 0x004fc40007fde0ff */
[----:B------:R-:W-:-:S03]  /*ac90*/  @!P2 IADD3 R14, P0, R2, R30, RZ ;  /* 0x0000001e020ea210 */ /* 0x000fc60007f1e0ff */
[--C-:B---3--:R-:W-:Y:S02]  /*aca0*/  @!P2 IMAD.X R17, R5, 0x1, R27.reuse, P6 ;  /* 0x000000010511a824 */ /* 0x108fe400030e061b */
[----:B------:R-:W-:Y:S01]  /*acb0*/  @!P2 IMAD.X R15, R3, 0x1, R27, P0 ;  /* 0x00000001030fa824 */ /* 0x000fe200000e061b */
[----:B------:R-:W-:Y:S02]  /*acc0*/  ISETP.GE.AND P0, PT, R147, c[0x0][0x27c], PT ;  /* 0x00009f0093007a0c */ /* 0x000fe40003f06270 */
[----:B------:R1:W5:Y:S04]  /*acd0*/  @!P2 LD.E.64 R20, [R16.64] ;  /* 0x000000061014a980 */ /* 0x000368000c101b00 */
[----:B------:R4:W5:Y:S02]  /*ace0*/  @!P2 LD.E.64 R10, [R14.64] ;  /* 0x000000060e0aa980 */ /* 0x000964000c101b00 */
[----:B----4-:R-:W-:-:S05]  /*acf0*/  @!P1 IADD3 R14, P2, R4, R26, RZ ;  /* 0x0000001a040e9210 */ /* 0x010fca0007f5e0ff */
[----:B------:R-:W-:Y:S01]  /*ad00*/  @!P1 IMAD.X R15, R5, 0x1, R29, P2 ;  /* 0x00000001050f9824 */ /* 0x000fe200010e061d */
[----:B------:R-:W-:Y:S01]  /*ad10*/  @!P1 IADD3 R26, P2, R2, R26, RZ ;  /* 0x0000001a021a9210 */ /* 0x000fe20007f5e0ff */
[----:B-1----:R-:W-:-:S03]  /*ad20*/  CS2R R16, SRZ ;  /* 0x0000000000107805 */ /* 0x002fc6000001ff00 */
[----:B------:R1:W5:Y:S01]  /*ad30*/  @!P1 LD.E.64 R22, [R14.64] ;  /* 0x000000060e169980 */ /* 0x000362000c101b00 */
[----:B------:R-:W-:Y:S01]  /*ad40*/  @!P1 IMAD.X R27, R3, 0x1, R29, P2 ;  /* 0x00000001031b9824 */ /* 0x000fe200010e061d */
[----:B------:R-:W-:-:S05]  /*ad50*/  @!P0 IADD3 R4, P2, R4, R28, RZ ;  /* 0x0000001c04048210 */ /* 0x000fca0007f5e0ff */
[----:B------:R-:W-:Y:S01]  /*ad60*/  @!P0 IMAD.X R5, R5, 0x1, R13, P2 ;  /* 0x0000000105058824 */ /* 0x000fe200010e060d */
[----:B------:R-:W-:-:S04]  /*ad70*/  @!P0 IADD3 R2, P2, R2, R28, RZ ;  /* 0x0000001c02028210 */ /* 0x000fc80007f5e0ff */
[----:B------:R2:W5:Y:S01]  /*ad80*/  @!P0 LD.E.64 R24, [R4.64] ;  /* 0x0000000604188980 */ /* 0x000562000c101b00 */
[----:B------:R-:W-:-:S05]  /*ad90*/  @!P0 IMAD.X R3, R3, 0x1, R13, P2 ;  /* 0x0000000103038824 */ /* 0x000fca00010e060d */
[----:B------:R2:W5:Y:S01]  /*ada0*/  @!P0 LD.E.64 R16, [R2.64] ;  /* 0x0000000602108980 */ /* 0x000562000c101b00 */
[----:B-1----:R-:W-:-:S06]  /*adb0*/  CS2R R14, SRZ ;  /* 0x00000000000e7805 */ /* 0x002fcc000001ff00 */
[----:B------:R2:W5:Y:S02]  /*adc0*/  @!P1 LD.E.64 R14, [R26.64] ;  /* 0x000000061a0e9980 */ /* 0x000564000c101b00 */
.L_x_1777:
[----:B--2-4-:R-:W-:Y:S05]  /*add0*/  BSYNC B0 ;  /* 0x0000000000007941 */ /* 0x014fea0003800000 */
.L_x_1776:
[----:B------:R-:W2:Y:S01]  /*ade0*/  LDL R42, [R1+0x4] ;  /* 0x00000400012a7983 */ /* 0x000ea20000100800 */
[--C-:B-----5:R-:W-:Y:S01]  /*adf0*/  IMAD.MOV.U32 R36, RZ, RZ, R21.reuse ;  /* 0x000000ffff247224 */ /* 0x120fe200078e0015 */
[--C-:B------:R-:W-:Y:S01]  /*ae00*/  SHF.R.U64 R34, R20, 0x10, R21.reuse ;  /* 0x0000001014227819 */ /* 0x100fe20000001215 */
[----:B------:R-:W-:Y:S01]  /*ae10*/  IMAD.MOV.U32 R33, RZ, RZ, R22 ;  /* 0x000000ffff217224 */ /* 0x000fe200078e0016 */
[----:B------:R-:W-:Y:S01]  /*ae20*/  SHF.R.U32.HI R31, RZ, 0x10, R21 ;  /* 0x00000010ff1f7819 */ /* 0x000fe20000011615 */
[----:B------:R-:W-:Y:S01]  /*ae30*/  IMAD.MOV.U32 R28, RZ, RZ, R25 ;  /* 0x000000ffff1c7224 */ /* 0x000fe200078e0019 */
[----:B------:R-:W-:Y:S01]  /*ae40*/  SHF.R.U64 R30, R22, 0x10, R23 ;  /* 0x00000010161e7819 */ /* 0x000fe20000001217 */
[----:B------:R-:W-:Y:S01]  /*ae50*/  IMAD.MOV.U32 R21, RZ, RZ, R10 ;  /* 0x000000ffff157224 */ /* 0x000fe200078e000a */
[----:B------:R-:W-:Y:S01]  /*ae60*/  SHF.R.U64 R38, R18, 0x10, R19 ;  /* 0x0000001012267819 */ /* 0x000fe20000001213 */
        /* <DEDUP_REMOVED lines=15> */
[----:B------:R-:W-:Y:S01]  /*af60*/  SHF.R.U32.HI R19, RZ, 0x10, R9 ;  /* 0x00000010ff137819 */ /* 0x000fe20000011609 */
[----:B------:R-:W-:Y:S01]  /*af70*/  IMAD.MOV.U32 R8, RZ, RZ, R16 ;  /* 0x000000ffff087224 */ /* 0x000fe200078e0010 */
[----:B------:R-:W-:Y:S01]  /*af80*/  PRMT R24, R24, 0x5410, R35 ;  /* 0x0000541018187816 */ /* 0x000fe20000000023 */
[----:B-1----:R-:W-:Y:S01]  /*af90*/  IMAD.MOV.U32 R6, RZ, RZ, R17 ;  /* 0x000000ffff067224 */ /* 0x002fe200078e0011 */
[----:B------:R-:W-:Y:S01]  /*afa0*/  PRMT R35, R22, 0x5410, R28 ;  /* 0x0000541016237816 */ /* 0x000fe2000000001c */
[----:B------:R-:W-:-:S04]  /*afb0*/  DEPBAR.LE SB0, 0x1 ;  /* 0x000080400000791a */ /* 0x000fc80000000000 */
[----:B------:R-:W-:Y:S01]  /*afc0*/  PRMT R22, R19, 0x7610, R22 ;  /* 0x0000761013167816 */ /* 0x000fe20000000016 */
[----:B------:R-:W-:Y:S01]  /*afd0*/  BSSY B1, `(.L_x_1778) ;  /* 0x00000c7000017945 */ /* 0x000fe20003800000 */
[----:B------:R-:W-:Y:S01]  /*afe0*/  SHF.R.U32.HI R27, RZ, 0x10, R23 ;  /* 0x00000010ff1b7819 */ /* 0x000fe20000011617 */
[----:B------:R-:W-:Y:S01]  /*aff0*/  IMAD.MOV.U32 R23, RZ, RZ, R9 ;  /* 0x000000ffff177224 */ /* 0x000fe200078e0009 */
[--C-:B------:R-:W-:Y:S02]  /*b000*/  SHF.R.U64 R18, R10, 0x10, R11.reuse ;  /* 0x000000100a127819 */ /* 0x100fe4000000120b */
[----:B------:R-:W-:Y:S01]  /*b010*/  SHF.R.U32.HI R10, RZ, 0x10, R11 ;  /* 0x00000010ff0a7819 */ /* 0x000fe2000001160b */
[----:B------:R-:W-:Y:S01]  /*b020*/  IMAD.MOV.U32 R11, RZ, RZ, R15 ;  /* 0x000000ffff0b7224 */ /* 0x000fe200078e000f */
[----:B------:R-:W-:Y:S02]  /*b030*/  PRMT R25, R39, 0x7610, R25 ;  /* 0x0000761027197816 */ /* 0x000fe40000000019 */
[----:B------:R-:W-:-:S02]  /*b040*/  PRMT R27, R27, 0x5410, R37 ;  /* 0x000054101b1b7816 */ /* 0x000fc40000000025 */
[----:B------:R-:W-:Y:S02]  /*b050*/  PRMT R26, R26, 0x5410, R34 ;  /* 0x000054101a1a7816 */ /* 0x000fe40000000022 */
[----:B------:R-:W-:Y:S02]  /*b060*/  PRMT R29, R29, 0x5410, R33 ;  /* 0x000054101d1d7816 */ /* 0x000fe40000000021 */
[----:B------:R-:W-:Y:S02]  /*b070*/  PRMT R20, R20, 0x5410, R24 ;  /* 0x0000541014147816 */ /* 0x000fe40000000018 */
[--C-:B------:R-:W-:Y:S02]  /*b080*/  SHF.R.U64 R9, R14, 0x10, R15.reuse ;  /* 0x000000100e097819 */ /* 0x100fe4000000120f */
[----:B------:R-:W-:Y:S02]  /*b090*/  SHF.R.U32.HI R5, RZ, 0x10, R15 ;  /* 0x00000010ff057819 */ /* 0x000fe4000001160f */
[----:B------:R-:W-:-:S02]  /*b0a0*/  SHF.R.U64 R4, R16, 0x10, R17 ;  /* 0x0000001010047819 */ /* 0x000fc40000001211 */
[----:B------:R-:W-:Y:S02]  /*b0b0*/  SHF.R.U32.HI R2, RZ, 0x10, R17 ;  /* 0x00000010ff027819 */ /* 0x000fe40000011611 */
[----:B------:R-:W-:Y:S02]  /*b0c0*/  PRMT R31, R31, 0x5410, R27 ;  /* 0x000054101f1f7816 */ /* 0x000fe4000000001b */
[----:B------:R-:W-:Y:S02]  /*b0d0*/  PRMT R34, R26, 0x5410, R29 ;  /* 0x000054101a227816 */ /* 0x000fe4000000001d */
[--C-:B------:R-:W-:Y:S02]  /*b0e0*/  PRMT R25, R25, 0x5410, R20.reuse ;  /* 0x0000541019197816 */ /* 0x100fe40000000014 */
        /* <DEDUP_REMOVED lines=9> */
[----:B------:R-:W-:Y:S01]  /*b180*/  PRMT R32, R32, 0x5410, R4 ;  /* 0x0000541020207816 */ /* 0x000fe20000000004 */
[----:B------:R-:W-:Y:S01]  /*b190*/  BAR.SYNC.DEFER_BLOCKING 0x0 ;  /* 0x0000000000007b1d */ /* 0x000fe20000010000 */
[----:B--2---:R-:W-:-:S05]  /*b1a0*/  IMAD R3, R42, -0x80, R40 ;  /* 0xffffff802a037824 */ /* 0x004fca00078e0228 */
[----:B------:R-:W-:-:S04]  /*b1b0*/  IMNMX R19, R3, 0x80, PT ;  /* 0x0000008003137817 */ /* 0x000fc80003800200 */
[----:B------:R-:W-:-:S13]  /*b1c0*/  ISETP.GE.AND P0, PT, R143, R19, PT ;  /* 0x000000138f00720c */ /* 0x000fda0003f06270 */
        /* <DEDUP_REMOVED lines=11> */
[--C-:B------:R-:W-:Y:S01]  /*b280*/  HADD2.F32 R6, -RZ, R9.reuse.H1_H1 ;  /* 0x30000009ff067230 */ /* 0x100fe20000004100 */
[-C--:B------:R-:W-:Y:S01]  /*b290*/  FMUL.FTZ R16, R14, R13.reuse ;  /* 0x0000000d0e107220 */ /* 0x080fe20000410000 */
[----:B------:R-:W-:Y:S01]  /*b2a0*/  HADD2.F32 R5, -RZ, R9.H0_H0 ;  /* 0x20000009ff057230 */ /* 0x000fe20000004100 */
[----:B------:R-:W-:Y:S01]  /*b2b0*/  FMUL.FTZ R17, R8, R13 ;  /* 0x0000000d08117220 */ /* 0x000fe20000410000 */
[--C-:B------:R-:W-:Y:S01]  /*b2c0*/  HADD2.F32 R15, -RZ, R10.reuse.H0_H0 ;  /* 0x2000000aff0f7230 */ /* 0x100fe20000004100 */
[-C--:B------:R-:W-:Y:S01]  /*b2d0*/  FMUL.FTZ R13, R6, R2.reuse ;  /* 0x00000002060d7220 */ /* 0x080fe20000410000 */
[--C-:B------:R-:W-:Y:S01]  /*b2e0*/  HADD2.F32 R9, -RZ, R11.reuse.H0_H0 ;  /* 0x2000000bff097230 */ /* 0x100fe20000004100 */
[C---:B------:R-:W-:Y:S01]  /*b2f0*/  FMUL.FTZ R2, R5.reuse, R2 ;  /* 0x0000000205027220 */ /* 0x040fe20000410000 */
[----:B------:R-:W-:Y:S01]  /*b300*/  HADD2.F32 R10, -RZ, R10.H1_H1 ;  /* 0x3000000aff0a7230 */ /* 0x000fe20000004100 */
[-C--:B------:R-:W-:Y:S01]  /*b310*/  FFMA.FTZ R18, R14, R4.reuse, -R17 ;  /* 0x000000040e127223 */ /* 0x080fe20000010811 */
[----:B------:R-:W-:Y:S01]  /*b320*/  HADD2.F32 R11, -RZ, R11.H1_H1 ;  /* 0x3000000bff0b7230 */ /* 0x000fe20000004100 */
[----:B------:R-:W-:Y:S01]  /*b330*/  FFMA.FTZ R17, R8, R4, R16 ;  /* 0x0000000408117223 */ /* 0x000fe20000010010 */
[----:B------:R-:W-:Y:S01]  /*b340*/  HADD2.F32 R4, -RZ, R25.H0_H0 ;  /* 0x20000019ff047230 */ /* 0x000fe20000004100 */
[-C--:B------:R-:W-:Y:S01]  /*b350*/  FFMA.FTZ R16, R5, R3.reuse, -R13 ;  /* 0x0000000305107223 */ /* 0x080fe2000001080d */
[----:B------:R-:W-:Y:S01]  /*b360*/  HADD2.F32 R5, -RZ, R23.H0_H0 ;  /* 0x20000017ff057230 */ /* 0x000fe20000004100 */
[----:B------:R-:W-:Y:S01]  /*b370*/  FFMA.FTZ R14, R6, R3, R2 ;  /* 0x00000003060e7223 */ /* 0x000fe20000010002 */
[----:B------:R-:W-:-:S02]  /*b380*/  HADD2.F32 R2, -RZ, R22.H0_H0 ;  /* 0x20000016ff027230 */ /* 0x000fc40000004100 */
[----:B------:R-:W-:Y:S01]  /*b390*/  HADD2.F32 R3, -RZ, R24.H1_H1 ;  /* 0x30000018ff037230 */ /* 0x000fe20000004100 */
[CC--:B------:R-:W-:Y:S02]  /*b3a0*/  FMUL.FTZ R13, R10.reuse, R5.reuse ;  /* 0x000000050a0d7220 */ /* 0x0c0fe40000410000 */
[-C--:B------:R-:W-:Y:S02]  /*b3b0*/  FMUL.FTZ R8, R11, R2.reuse ;  /* 0x000000020b087220 */ /* 0x080fe40000410000 */
[----:B------:R-:W-:Y:S02]  /*b3c0*/  FMUL.FTZ R5, R15, R5 ;  /* 0x000000050f057220 */ /* 0x000fe40000410000 */
[----:B------:R-:W-:Y:S02]  /*b3d0*/  FMUL.FTZ R6, R9, R2 ;  /* 0x0000000209067220 */ /* 0x000fe40000410000 */
[----:B------:R-:W-:Y:S02]  /*b3e0*/  FFMA.FTZ R13, R15, R4, -R13 ;  /* 0x000000040f0d7223 */ /* 0x000fe4000001080d */
[-C--:B------:R-:W-:Y:S01]  /*b3f0*/  FFMA.FTZ R2, R9, R3.reuse, -R8 ;  /* 0x0000000309027223 */ /* 0x080fe20000010808 */
[----:B------:R-:W-:Y:S01]  /*b400*/  F2FP.PACK_AB R8, R17, R18 ;  /* 0x000000121108723e */ /* 0x000fe200000000ff */
[----:B------:R-:W-:Y:S01]  /*b410*/  FFMA.FTZ R4, R10, R4, R5 ;  /* 0x000000040a047223 */ /* 0x000fe20000010005 */
[----:B------:R-:W-:Y:S01]  /*b420*/  F2FP.PACK_AB R9, R14, R16 ;  /* 0x000000100e09723e */ /* 0x000fe200000000ff */
[----:B------:R-:W-:-:S03]  /*b430*/  FFMA.FTZ R3, R11, R3, R6 ;  /* 0x000000030b037223 */ /* 0x000fc60000010006 */
[----:B------:R-:W-:Y:S02]  /*b440*/  F2FP.PACK_AB R10, R4, R13 ;  /* 0x0000000d040a723e */ /* 0x000fe400000000ff */
[----:B------:R-:W-:-:S05]  /*b450*/  F2FP.PACK_AB R11, R3, R2 ;  /* 0x00000002030b723e */ /* 0x000fca00000000ff */
[----:B------:R1:W-:Y:S02]  /*b460*/  STS.128 [R203+0x10080], R8 ;  /* 0x01008008cb007388 */ /* 0x0003e40000000c00 */
.L_x_1781:
[----:B------:R-:W-:Y:S05]  /*b470*/  BSYNC B0 ;  /* 0x0000000000007941 */ /* 0x000fea0003800000 */
.L_x_1780:
        /* <DEDUP_REMOVED lines=22> */
[----:B------:R-:W-:Y:S01]  /*b5e0*/  HADD2.F32 R4, -RZ, R28.H1_H1 ;  /* 0x3000001cff047230 */ /* 0x000fe20000004100 */
[-C--:B------:R-:W-:Y:S01]  /*b5f0*/  FFMA.FTZ R16, R5, R3.reuse, -R13 ;  /* 0x0000000305107223 */ /* 0x080fe2000001080d */
[----:B------:R-:W-:Y:S01]  /*b600*/  HADD2.F32 R5, -RZ, R25.H1_H1 ;  /* 0x30000019ff057230 */ /* 0x000fe20000004100 */
[----:B------:R-:W-:Y:S01]  /*b610*/  FFMA.FTZ R14, R6, R3, R2 ;  /* 0x00000003060e7223 */ /* 0x000fe20000010002 */
[----:B------:R-:W-:-:S02]  /*b620*/  HADD2.F32 R2, -RZ, R24.H0_H0 ;  /* 0x20000018ff027230 */ /* 0x000fc40000004100 */
[----:B------:R-:W-:Y:S01]  /*b630*/  HADD2.F32 R3, -RZ, R31.H0_H0 ;  /* 0x2000001fff037230 */ /* 0x000fe20000004100 */
        /* <DEDUP_REMOVED lines=13> */
.L_x_1783:
[----:B------:R-:W-:Y:S05]  /*b710*/  BSYNC B0 ;  /* 0x0000000000007941 */ /* 0x000fea0003800000 */
.L_x_1782:
        /* <DEDUP_REMOVED lines=41> */
.L_x_1785:
[----:B------:R-:W-:Y:S05]  /*b9b0*/  BSYNC B0 ;  /* 0x0000000000007941 */ /* 0x000fea0003800000 */
.L_x_1784:
[----:B------:R-:W-:-:S13]  /*b9c0*/  ISETP.GE.AND P0, PT, R147, c[0x0][0x27c], PT ;  /* 0x00009f0093007a0c */ /* 0x000fda0003f06270 */
[----:B------:R-:W-:Y:S05]  /*b9d0*/  @P0 BRA `(.L_x_1779) ;  /* 0x0000026000000947 */ /* 0x000fea0003800000 */
[----:B-1----:R-:W1:Y:S01]  /*b9e0*/  LDS.128 R8, [R203+0x1c080] ;  /* 0x01c08000cb087984 */ /* 0x002e620000000c00 */
[----:B------:R-:W-:Y:S02]  /*b9f0*/  HADD2.F32 R13, -RZ, R30.H1_H1 ;  /* 0x3000001eff0d7230 */ /* 0x000fe40000004100 */
[----:B------:R-:W-:Y:S02]  /*ba00*/  HADD2.F32 R2, -RZ, R32.H1_H1 ;  /* 0x30000020ff027230 */ /* 0x000fe40000004100 */
[--C-:B------:R-:W-:Y:S02]  /*ba10*/  HADD2.F32 R4, -RZ, R34.reuse.H1_H1 ;  /* 0x30000022ff047230 */ /* 0x100fe40000004100 */
        /* <DEDUP_REMOVED lines=17> */
[--C-:B------:R-:W-:Y:S01]  /*bb30*/  HADD2.F32 R5, -RZ, R33.reuse.H1_H1 ;  /* 0x30000021ff057230 */ /* 0x100fe20000004100 */
        /* <DEDUP_REMOVED lines=16> */
.L_x_1779:
[----:B------:R-:W-:Y:S05]  /*bc40*/  BSYNC B1 ;  /* 0x0000000000017941 */ /* 0x000fea0003800000 */
.L_x_1778:
        /* <DEDUP_REMOVED lines=14> */
[--C-:B------:R-:W-:Y:S01]  /*bd30*/  HADD2.F32 R6, -RZ, R9.reuse.H1_H1 ;  /* 0x30000009ff067230 */ /* 0x100fe20000004100 */
[C---:B------:R-:W-:Y:S01]  /*bd40*/  FMUL.FTZ R16, R13.reuse, R14 ;  /* 0x0000000e0d107220 */ /* 0x040fe20000410000 */
[----:B------:R-:W-:Y:S01]  /*bd50*/  HADD2.F32 R5, -RZ, R9.H0_H0 ;  /* 0x20000009ff057230 */ /* 0x000fe20000004100 */
[----:B------:R-:W-:Y:S01]  /*bd60*/  FMUL.FTZ R17, R13, R8 ;  /* 0x000000080d117220 */ /* 0x000fe20000410000 */
[--C-:B------:R-:W-:Y:S01]  /*bd70*/  HADD2.F32 R15, -RZ, R10.reuse.H0_H0 ;  /* 0x2000000aff0f7230 */ /* 0x100fe20000004100 */
[C---:B------:R-:W-:Y:S01]  /*bd80*/  FMUL.FTZ R13, R2.reuse, R6 ;  /* 0x00000006020d7220 */ /* 0x040fe20000410000 */
[--C-:B------:R-:W-:Y:S01]  /*bd90*/  HADD2.F32 R9, -RZ, R11.reuse.H0_H0 ;  /* 0x2000000bff097230 */ /* 0x100fe20000004100 */
[-C--:B------:R-:W-:Y:S01]  /*bda0*/  FMUL.FTZ R2, R2, R5.reuse ;  /* 0x0000000502027220 */ /* 0x080fe20000410000 */
[----:B------:R-:W-:Y:S01]  /*bdb0*/  HADD2.F32 R10, -RZ, R10.H1_H1 ;  /* 0x3000000aff0a7230 */ /* 0x000fe20000004100 */
[C---:B------:R-:W-:Y:S01]  /*bdc0*/  FFMA.FTZ R18, R4.reuse, R14, -R17 ;  /* 0x0000000e04127223 */ /* 0x040fe20000010811 */
[----:B------:R-:W-:Y:S01]  /*bdd0*/  HADD2.F32 R11, -RZ, R11.H1_H1 ;  /* 0x3000000bff0b7230 */ /* 0x000fe20000004100 */
[----:B------:R-:W-:Y:S01]  /*bde0*/  FFMA.FTZ R17, R4, R8, R16 ;  /* 0x0000000804117223 */ /* 0x000fe20000010010 */
[----:B------:R-:W-:Y:S01]  /*bdf0*/  HADD2.F32 R4, -RZ, R25.H0_H0 ;  /* 0x20000019ff047230 */ /* 0x000fe20000004100 */
[C---:B------:R-:W-:Y:S01]  /*be00*/  FFMA.FTZ R16, R3.reuse, R5, -R13 ;  /* 0x0000000503107223 */ /* 0x040fe2000001080d */
[----:B------:R-:W-:Y:S01]  /*be10*/  HADD2.F32 R5, -RZ, R23.H0_H0 ;  /* 0x20000017ff057230 */ /* 0x000fe20000004100 */
[----:B------:R-:W-:Y:S01]  /*be20*/  FFMA.FTZ R14, R3, R6, R2 ;  /* 0x00000006030e7223 */ /* 0x000fe20000010002 */
[----:B------:R-:W-:-:S02]  /*be30*/  HADD2.F32 R2, -RZ, R22.H0_H0 ;  /* 0x20000016ff027230 */ /* 0x000fc40000004100 */
[----:B------:R-:W-:Y:S01]  /*be40*/  HADD2.F32 R3, -RZ, R24.H1_H1 ;  /* 0x30000018ff037230 */ /* 0x000fe20000004100 */
[C---:B------:R-:W-:Y:S02]  /*be50*/  FMUL.FTZ R13, R5.reuse, R10 ;  /* 0x0000000a050d7220 */ /* 0x040fe40000410000 */
[C---:B------:R-:W-:Y:S02]  /*be60*/  FMUL.FTZ R8, R2.reuse, R11 ;  /* 0x0000000b02087220 */ /* 0x040fe40000410000 */
[----:B------:R-:W-:Y:S02]  /*be70*/  FMUL.FTZ R5, R5, R15 ;  /* 0x0000000f05057220 */ /* 0x000fe40000410000 */
[----:B------:R-:W-:Y:S02]  /*be80*/  FMUL.FTZ R6, R2, R9 ;  /* 0x0000000902067220 */ /* 0x000fe40000410000 */
[C---:B------:R-:W-:Y:S02]  /*be90*/  FFMA.FTZ R13, R4.reuse, R15, -R13 ;  /* 0x0000000f040d7223 */ /* 0x040fe4000001080d */
[----:B------:R-:W-:Y:S01]  /*bea0*/  FFMA.FTZ R2, R3, R9, -R8 ;  /* 0x0000000903027223 */ /* 0x000fe20000010808 */
[----:B------:R-:W-:Y:S01]  /*beb0*/  F2FP.PACK_AB R8, R17, R18 ;  /* 0x000000121108723e */ /* 0x000fe200000000ff */
[----:B------:R-:W-:Y:S01]  /*bec0*/  FFMA.FTZ R4, R4, R10, R5 ;  /* 0x0000000a04047223 */ /* 0x000fe20000010005 */
[----:B------:R-:W-:Y:S01]  /*bed0*/  F2FP.PACK_AB R9, R14, R16 ;  /* 0x000000100e09723e */ /* 0x000fe200000000ff */
[----:B------:R-:W-:-:S03]  /*bee0*/  FFMA.FTZ R3, R3, R11, R6 ;  /* 0x0000000b03037223 */ /* 0x000fc60000010006 */
[----:B------:R-:W-:Y:S02]  /*bef0*/  F2FP.PACK_AB R10, R4, R13 ;  /* 0x0000000d040a723e */ /* 0x000fe400000000ff */
[----:B------:R-:W-:-:S05]  /*bf00*/  F2FP.PACK_AB R11, R3, R2 ;  /* 0x00000002030b723e */ /* 0x000fca00000000ff */
[----:B------:R1:W-:Y:S02]  /*bf10*/  STS.128 [R203+0x11080], R8 ;  /* 0x01108008cb007388 */ /* 0x0003e40000000c00 */
.L_x_1789:
[----:B------:R-:W-:Y:S05]  /*bf20*/  BSYNC B0 ;  /* 0x0000000000007941 */ /* 0x000fea0003800000 */
.L_x_1788:
        /* <DEDUP_REMOVED lines=22> */
[----:B------:R-:W-:Y:S01]  /*c090*/  HADD2.F32 R4, -RZ, R28.H1_H1 ;  /* 0x3000001cff047230 */ /* 0x000fe20000004100 */
[C---:B------:R-:W-:Y:S01]  /*c0a0*/  FFMA.FTZ R16, R3.reuse, R5, -R13 ;  /* 0x0000000503107223 */ /* 0x040fe2000001080d */
[----:B------:R-:W-:Y:S01]  /*c0b0*/  HADD2.F32 R5, -RZ, R25.H1_H1 ;  /* 0x30000019ff057230 */ /* 0x000fe20000004100 */
[----:B------:R-:W-:Y:S01]  /*c0c0*/  FFMA.FTZ R14, R3, R6, R2 ;  /* 0x00000006030e7223 */ /* 0x000fe20000010002 */
[----:B------:R-:W-:-:S02]  /*c0d0*/  HADD2.F32 R2, -RZ, R24.H0_H0 ;  /* 0x20000018ff027230 */ /* 0x000fc40000004100 */
[----:B------:R-:W-:Y:S01]  /*c0e0*/  HADD2.F32 R3, -RZ, R31.H0_H0 ;  /* 0x2000001fff037230 */ /* 0x000fe20000004100 */
        /* <DEDUP_REMOVED lines=13> */
.L_x_1791:
[----:B------:R-:W-:Y:S05]  /*c1c0*/  BSYNC B0 ;  /* 0x0000000000007941 */ /* 0x000fea0003800000 */
.L_x_1790:
        /* <DEDUP_REMOVED lines=41> */
.L_x_1793:
[----:B------:R-:W-:Y:S05]  /*c460*/  BSYNC B0 ;  /* 0x0000000000007941 */ /* 0x000fea0003800000 */
.L_x_1792:
        /* <DEDUP_REMOVED lines=23> */
[--C-:B------:R-:W-:Y:S01]  /*c5e0*/  HADD2.F32 R5, -RZ, R33.reuse.H1_H1 ;  /* 0x30000021ff057230 */ /* 0x100fe20000004100 */
        /* <DEDUP_REMOVED lines=16> */
.L_x_1787:
[----:B------:R-:W-:Y:S05]  /*c6f0*/  BSYNC B1 ;  /* 0x0000000000017941 */ /* 0x000fea0003800000 */
.L_x_1786:
        /* <DEDUP_REMOVED lines=45> */
.L_x_1797:
[----:B------:R-:W-:Y:S05]  /*c9d0*/  BSYNC B0 ;  /* 0x0000000000007941 */ /* 0x000fea0003800000 */
.L_x_1796:
        /* <DEDUP_REMOVED lines=41> */
.L_x_1799:
[----:B------:R-:W-:Y:S05]  /*cc70*/  BSYNC B0 ;  /* 0x0000000000007941 */ /* 0x000fea0003800000 */
.L_x_1798:
        /* <DEDUP_REMOVED lines=41> */
.L_x_1801:
[----:B------:R-:W-:Y:S05]  /*cf10*/  BSYNC B0 ;  /* 0x0000000000007941 */ /* 0x000fea0003800000 */
.L_x_1800:
        /* <DEDUP_REMOVED lines=40> */
.L_x_1795:
[----:B------:R-:W-:Y:S05]  /*d1a0*/  BSYNC B1 ;  /* 0x0000000000017941 */ /* 0x000fea0003800000 */
.L_x_1794:
        /* <DEDUP_REMOVED lines=44> */
.L_x_1804:
[----:B------:R-:W-:Y:S05]  /*d470*/  BSYNC B0 ;  /* 0x0000000000007941 */ /* 0x000fea0003800000 */
.L_x_1803:
        /* <DEDUP_REMOVED lines=41> */
.L_x_1806:
[----:B------:R-:W-:Y:S05]  /*d710*/  BSYNC B0 ;  /* 0x0000000000007941 */ /* 0x000fea0003800000 */
.L_x_1805:
        /* <DEDUP_REMOVED lines=41> */
.L_x_1808:
[----:B------:R-:W-:Y:S05]  /*d9b0*/  BSYNC B0 ;  /* 0x0000000000007941 */ /* 0x000fea0003800000 */
.L_x_1807:
        /* <DEDUP_REMOVED lines=39> */
[----:B------:R1:W-:Y:S01]  /*dc30*/  STS.128 [R203+0x1f080], R8 ;  /* 0x01f08008cb007388 */ /* 0x0003e20000000c00 */
[----:B------:R-:W-:Y:S05]  /*dc40*/  BRA `(.L_x_1802) ;  /* 0x0000359000007947 */ /* 0x000fea0003800000 */
.L_x_1775:
[----:B------:R-:W-:Y:S01]  /*dc50*/  LOP3.LUT P0, RZ, R213, 0x2, RZ, 0xc0, !PT ;  /* 0x00000002d5ff7812 */ /* 0x000fe2000780c0ff */
[----:B------:R-:W1:Y:S01]  /*dc60*/  SHFL.IDX PT, R15, R4, RZ, 0x181f ;  /* 0x00181fff040f7589 */ /* 0x000e6200000e0000 */
[----:B------:R-:W-:Y:S01]  /*dc70*/  BSSY B0, `(.L_x_1809) ;  /* 0x0000023000007945 */ /* 0x000fe20003800000 */
[----:B------:R-:W-:Y:S01]  /*dc80*/  CS2R R18, SRZ ;  /* 0x0000000000127805 */ /* 0x000fe2000001ff00 */
[----:B------:R-:W-:Y:S01]  /*dc90*/  CS2R R16, SRZ ;  /* 0x0000000000107805 */ /* 0x000fe2000001ff00 */
[----:B------:R2:W3:Y:S01]  /*dca0*/  SHFL.IDX PT, R14, R8, RZ, 0x181f ;  /* 0x00181fff080e7589 */ /* 0x0004e200000e0000 */
[----:B------:R-:W-:Y:S01]  /*dcb0*/  CS2R R26, SRZ ;  /* 0x00000000001a7805 */ /* 0x000fe2000001ff00 */
[----:B------:R-:W-:Y:S01]  /*dcc0*/  CS2R R24, SRZ ;  /* 0x0000000000187805 */ /* 0x000fe2000001ff00 */
[----:B------:R-:W-:Y:S01]  /*dcd0*/  CS2R R10, SRZ ;  /* 0x00000000000a7805 */ /* 0x000fe2000001ff00 */
[----:B------:R4:W1:Y:S01]  /*dce0*/  SHFL.IDX PT, R30, R2, RZ, 0x181f ;  /* 0x00181fff021e7589 */ /* 0x00086200000e0000 */
[----:B------:R-:W-:Y:S01]  /*dcf0*/  CS2R R22, SRZ ;  /* 0x0000000000167805 */ /* 0x000fe2000001ff00 */
[----:B------:R-:W-:-:S02]  /*dd00*/  CS2R R20, SRZ ;  /* 0x0000000000147805 */ /* 0x000fc4000001ff00 */
[----:B------:R4:W1:Y:S01]  /*dd10*/  SHFL.IDX PT, R13, R6, RZ, 0x181f ;  /* 0x00181fff060d7589 */ /* 0x00086200000e0000 */
[----:B--2---:R-:W-:Y:S01]  /*dd20*/  CS2R R8, SRZ ;  /* 0x0000000000087805 */ /* 0x004fe2000001ff00 */
[----:B------:R-:W-:Y:S05]  /*dd30*/  @P0 BRA `(.L_x_1810) ;  /* 0x0000016000000947 */ /* 0x000fea0003800000 */
[----:B---3--:R-:W-:Y:S02]  /*dd40*/  ISETP.GE.AND P1, PT, R140, c[0x0][0x27c], PT ;  /* 0x00009f008c007a0c */ /* 0x008fe40003f26270 */
[----:B------:R-:W-:-:S11]  /*dd50*/  ISETP.GE.AND P0, PT, R142, c[0x0][0x27c], PT ;  /* 0x00009f008e007a0c */ /* 0x000fd60003f06270 */
[C---:B------:R-:W-:Y:S01]  /*dd60*/  @!P1 IMAD.SHL.U32 R4, R140.reuse, 0x2, RZ ;  /* 0x000000028c049824 */ /* 0x040fe200078e00ff */
[----:B------:R-:W-:Y:S02]  /*dd70*/  @!P1 SHF.L.U64.HI R5, R140, 0x1, R141 ;  /* 0x000000018c059819 */ /* 0x000fe4000001028d */
[----:B----4-:R-:W-:Y:S02]  /*dd80*/  @!P0 SHF.L.U64.HI R6, R206, 0x1, R214 ;  /* 0x00000001ce068819 */ /* 0x010fe400000102d6 */
[----:B------:R-:W-:-:S05]  /*dd90*/  @!P1 IADD3 R2, P2, R14, R4, RZ ;  /* 0x000000040e029210 */ /* 0x000fca0007f5e0ff */
[--C-:B-1----:R-:W-:Y:S01]  /*dda0*/  @!P1 IMAD.X R3, R15, 0x1, R5.reuse, P2 ;  /* 0x000000010f039824 */ /* 0x102fe200010e0605 */
[----:B------:R-:W-:Y:S01]  /*ddb0*/  @!P1 IADD3 R28, P2, R13, R4, RZ ;  /* 0x000000040d1c9210 */ /* 0x000fe20007f5e0ff */
[----:B------:R-:W-:Y:S01]  /*ddc0*/  @!P0 IMAD.SHL.U32 R4, R206, 0x2, RZ ;  /* 0x00000002ce048824 */ /* 0x000fe200078e00ff */
[----:B------:R-:W-:Y:S01]  /*ddd0*/  CS2R R18, SRZ ;  /* 0x0000000000127805 */ /* 0x000fe2000001ff00 */
[----:B------:R-:W-:Y:S01]  /*dde0*/  CS2R R16, SRZ ;  /* 0x0000000000107805 */ /* 0x000fe2000001ff00 */
[----:B------:R-:W-:Y:S01]  /*ddf0*/  CS2R R10, SRZ ;  /* 0x00000000000a7805 */ /* 0x000fe2000001ff00 */
[----:B------:R-:W-:Y:S01]  /*de00*/  @!P1 IMAD.X R29, R30, 0x1, R5, P2 ;  /* 0x000000011e1d9824 */ /* 0x000fe200010e0605 */
[-C--:B------:R-:W-:Y:S01]  /*de10*/  @!P0 IADD3 R14, P2, R14, R4.reuse, RZ ;  /* 0x000000040e0e8210 */ /* 0x080fe20007f5e0ff */
[----:B------:R-:W-:Y:S01]  /*de20*/  CS2R R8, SRZ ;  /* 0x0000000000087805 */ /* 0x000fe2000001ff00 */
[----:B------:R1:W5:Y:S03]  /*de30*/  @!P1 LD.E.128 R24, [R2.64] ;  /* 0x0000000602189980 */ /* 0x000366000c101d00 */
[--C-:B------:R-:W-:Y:S01]  /*de40*/  @!P0 IMAD.X R15, R15, 0x1, R6.reuse, P2 ;  /* 0x000000010f0f8824 */ /* 0x100fe200010e0606 */
[----:B------:R-:W-:Y:S01]  /*de50*/  @!P0 IADD3 R4, P2, R13, R4, RZ ;  /* 0x000000040d048210 */ /* 0x000fe20007f5e0ff */
[----:B------:R1:W5:Y:S04]  /*de60*/  @!P1 LD.E.128 R20, [R28.64] ;  /* 0x000000061c149980 */ /* 0x000368000c101d00 */
[----:B------:R-:W-:Y:S01]  /*de70*/  @!P0 IMAD.X R5, R30, 0x1, R6, P2 ;  /* 0x000000011e058824 */ /* 0x000fe200010e0606 */
[----:B------:R1:W5:Y:S04]  /*de80*/  @!P0 LD.E.128 R16, [R14.64] ;  /* 0x000000060e108980 */ /* 0x000368000c101d00 */
[----:B------:R1:W5:Y:S03]  /*de90*/  @!P0 LD.E.128 R8, [R4.64] ;  /* 0x0000000604088980 */ /* 0x000366000c101d00 */
.L_x_1810:
[----:B---3--:R-:W-:Y:S05]  /*dea0*/  BSYNC B0 ;  /* 0x0000000000007941 */ /* 0x008fea0003800000 */
.L_x_1809:
[----:B------:R-:W2:Y:S01]  /*deb0*/  LDL R62, [R1+0x4] ;  /* 0x00000400013e7983 */ /* 0x000ea20000100800 */
[----:B-----5:R-:W-:Y:S01]  /*dec0*/  IMAD.MOV.U32 R38, RZ, RZ, R26 ;  /* 0x000000ffff267224 */ /* 0x020fe200078e001a */
[----:B------:R-:W-:Y:S01]  /*ded0*/  SHF.R.U64 R35, R26, 0x10, R27 ;  /* 0x000000101a237819 */ /* 0x000fe2000000121b */
[----:B------:R-:W-:Y:S01]  /*dee0*/  IMAD.MOV.U32 R26, RZ, RZ, R20 ;  /* 0x000000ffff1a7224 */ /* 0x000fe200078e0014 */
[----:B-1----:R-:W-:Y:S01]  /*def0*/  SHF.R.U64 R3, R20, 0x10, R21 ;  /* 0x0000001014037819 */ /* 0x002fe20000001215 */
[----:B------:R-:W-:Y:S01]  /*df00*/  IMAD.MOV.U32 R42, RZ, RZ, R24 ;  /* 0x000000ffff2a7224 */ /* 0x000fe200078e0018 */
[----:B------:R-:W-:Y:S01]  /*df10*/  SHF.R.U32.HI R14, RZ, 0x10, R23 ;  /* 0x00000010ff0e7819 */ /* 0x000fe20000011617 */
[----:B------:R-:W-:Y:S01]  /*df20*/  IMAD.MOV.U32 R37, RZ, RZ, R27 ;  /* 0x000000ffff257224 */ /* 0x000fe200078e001b */
[----:B------:R-:W-:Y:S01]  /*df30*/  PRMT R43, R26, 0x5410, R3 ;  /* 0x000054101a2b7816 */ /* 0x000fe20000000003 */
[----:B------:R-:W-:Y:S01]  /*df40*/  IMAD.MOV.U32 R34, RZ, RZ, R16 ;  /* 0x000000ffff227224 */ /* 0x000fe200078e0010 */
[----:B------:R-:W-:Y:S01]  /*df50*/  PRMT R46, R42, 0x5410, R14 ;  /* 0x000054102a2e7816 */ /* 0x000fe2000000000e */
[--C-:B------:R-:W-:Y:S01]  /*df60*/  IMAD.MOV.U32 R41, RZ, RZ, R25.reuse ;  /* 0x000000ffff297224 */ /* 0x100fe200078e0019 */
[----:B------:R-:W-:Y:S01]  /*df70*/  SHF.R.U64 R39, R24, 0x10, R25 ;  /* 0x0000001018277819 */ /* 0x000fe20000001219 */
[----:B------:R-:W-:Y:S01]  /*df80*/  IMAD.MOV.U32 R29, RZ, RZ, R19 ;  /* 0x000000ffff1d7224 */ /* 0x000fe200078e0013 */
[----:B------:R-:W-:Y:S01]  /*df90*/  SHF.R.U32.HI R32, RZ, 0x10, R27 ;  /* 0x00000010ff207819 */ /* 0x000fe2000001161b */
[--C-:B------:R-:W-:Y:S01]  /*dfa0*/  IMAD.MOV.U32 R33, RZ, RZ, R17.reuse ;  /* 0x000000ffff217224 */ /* 0x100fe200078e0011 */
[----:B------:R-:W-:Y:S01]  /*dfb0*/  SHF.R.U64 R31, R16, 0x10, R17 ;  /* 0x00000010101f7819 */ /* 0x000fe20000001211 */
[----:B------:R-:W-:Y:S01]  /*dfc0*/  IMAD.MOV.U32 R16, RZ, RZ, R8 ;  /* 0x000000ffff107224 */ /* 0x000fe200078e0008 */
[----:B------:R-:W-:Y:S01]  /*dfd0*/  SHF.R.U32.HI R36, RZ, 0x10, R25 ;  /* 0x00000010ff247819 */ /* 0x000fe20000011619 */
[----:B------:R-:W-:Y:S01]  /*dfe0*/  IMAD.MOV.U32 R30, RZ, RZ, R18 ;  /* 0x000000ffff1e7224 */ /* 0x000fe200078e0012 */
        /* <DEDUP_REMOVED lines=8> */
[----:B------:R-:W-:Y:S01]  /*e070*/  SHF.R.U32.HI R18, RZ, 0x10, R21 ;  /* 0x00000010ff127819 */ /* 0x000fe20000011615 */
[----:B------:R-:W-:Y:S01]  /*e080*/  IMAD.MOV.U32 R8, RZ, RZ, R10 ;  /* 0x000000ffff087224 */ /* 0x000fe200078e000a */
[----:B------:R-:W-:Y:S01]  /*e090*/  SHF.R.U64 R17, R22, 0x10, R23 ;  /* 0x0000001016117819 */ /* 0x000fe20000001217 */
[----:B----4-:R-:W-:Y:S01]  /*e0a0*/  IMAD.MOV.U32 R6, RZ, RZ, R11 ;  /* 0x000000ffff067224 */ /* 0x010fe200078e000b */
        /* <DEDUP_REMOVED lines=31> */
[----:B------:R-:W-:Y:S01]  /*e2a0*/  LEA.HI R2, R2, R149, RZ, 0x1d ;  /* 0x0000009502027211 */ /* 0x000fe200078fe8ff */
[----:B------:R-:W-:Y:S02]  /*e2b0*/  HADD2.F32 R6, -RZ, R44.H0_H0 ;  /* 0x2000002cff067230 */ /* 0x000fe40000004100 */
[----:B------:R-:W-:Y:S01]  /*e2c0*/  HADD2.F32 R13, -RZ, R48.H0_H0 ;  /* 0x20000030ff0d7230 */ /* 0x000fe20000004100 */
[----:B------:R-:W-:Y:S02]  /*e2d0*/  SHF.R.S32.HI R4, RZ, 0x1f, R2 ;  /* 0x0000001fff047819 */ /* 0x000fe40000011402 */
[----:B------:R-:W-:-:S02]  /*e2e0*/  SHF.L.U32 R3, R2, 0x3, RZ ;  /* 0x0000000302037819 */ /* 0x000fc400000006ff */
[----:B------:R-:W-:Y:S02]  /*e2f0*/  LEA.HI R2, R4, R2, RZ, 0x3 ;  /* 0x0000000204027211 */ /* 0x000fe400078f18ff */
[----:B------:R-:W-:Y:S02]  /*e300*/  LOP3.LUT R3, R223, 0x38, R3, 0xf8, !PT ;  /* 0x00000038df037812 */ /* 0x000fe400078ef803 */
[----:B------:R-:W-:Y:S02]  /*e310*/  SHF.L.U32 R2, R2, 0xa, RZ ;  /* 0x0000000a02027819 */ /* 0x000fe400000006ff */
[----:B------:R-:W-:Y:S02]  /*e320*/  LOP3.LUT R3, R3, R63, RZ, 0x3c, !PT ;  /* 0x0000003f03037212 */ /* 0x000fe400078e3cff */
        /* <DEDUP_REMOVED lines=11> */
[----:B------:R-:W-:Y:S02]  /*e3e0*/  HADD2.F32 R25, -RZ, R10.H0_H0 ;  /* 0x2000000aff197230 */ /* 0x000fe40000004100 */
[----:B------:R-:W-:-:S02]  /*e3f0*/  HADD2.F32 R27, -RZ, R11.H0_H0 ;  /* 0x2000000bff1b7230 */ /* 0x000fc40000004100 */
[----:B------:R-:W-:Y:S02]  /*e400*/  HADD2.F32 R26, -RZ, R11.H1_H1 ;  /* 0x3000000bff1a7230 */ /* 0x000fe40000004100 */
[----:B------:R-:W-:Y:S02]  /*e410*/  HADD2.F32 R24, -RZ, R10.H1_H1 ;  /* 0x3000000aff187230 */ /* 0x000fe40000004100 */
[--C-:B--2---:R-:W-:Y:S02]  /*e420*/  HADD2.F32 R5, -RZ, R16.reuse.H0_H0 ;  /* 0x20000010ff057230 */ /* 0x104fe40000004100 */
[----:B------:R-:W-:Y:S02]  /*e430*/  HADD2.F32 R4, -RZ, R16.H1_H1 ;  /* 0x30000010ff047230 */ /* 0x000fe40000004100 */
[----:B------:R-:W-:Y:S01]  /*e440*/  HADD2.F32 R16, -RZ, R46.H0_H0 ;  /* 0x2000002eff107230 */ /* 0x000fe20000004100 */
[C---:B------:R-:W-:Y:S01]  /*e450*/  FMUL.FTZ R38, R5.reuse, R3 ;  /* 0x0000000305267220 */ /* 0x040fe20000410000 */
[--C-:B------:R-:W-:Y:S01]  /*e460*/  HADD2.F32 R8, -RZ, R17.reuse.H0_H0 ;  /* 0x20000011ff087230 */ /* 0x100fe20000004100 */
[----:B------:R-:W-:Y:S01]  /*e470*/  FMUL.FTZ R3, R20, R2 ;  /* 0x0000000214037220 */ /* 0x000fe20000410000 */
[----:B------:R-:W-:Y:S01]  /*e480*/  HADD2.F32 R11, -RZ, R17.H1_H1 ;  /* 0x30000011ff0b7230 */ /* 0x000fe20000004100 */
[----:B------:R-:W-:Y:S01]  /*e490*/  FFMA.FTZ R41, R5, R16, R9 ;  /* 0x0000001005297223 */ /* 0x000fe20000010009 */
[----:B------:R-:W-:Y:S01]  /*e4a0*/  HADD2.F32 R9, -RZ, R48.H1_H1 ;  /* 0x30000030ff097230 */ /* 0x000fe20000004100 */
[----:B------:R-:W-:Y:S01]  /*e4b0*/  FFMA.FTZ R40, R4, R14, R3 ;  /* 0x0000000e04287223 */ /* 0x000fe20000010003 */
[----:B------:R-:W-:Y:S01]  /*e4c0*/  HADD2.F32 R3, -RZ, R44.H1_H1 ;  /* 0x3000002cff037230 */ /* 0x000fe20000004100 */
[----:B------:R-:W-:Y:S01]  /*e4d0*/  FMUL.FTZ R5, R22, R6 ;  /* 0x0000000616057220 */ /* 0x000fe20000410000 */
[--C-:B------:R-:W-:Y:S01]  /*e4e0*/  HADD2.F32 R10, -RZ, R18.reuse.H0_H0 ;  /* 0x20000012ff0a7230 */ /* 0x100fe20000004100 */
[----:B------:R-:W-:Y:S01]  /*e4f0*/  FMUL.FTZ R37, R4, R2 ;  /* 0x0000000204257220 */ /* 0x000fe20000410000 */
[--C-:B------:R-:W-:Y:S01]  /*e500*/  HADD2.F32 R2, -RZ, R45.reuse.H0_H0 ;  /* 0x2000002dff027230 */ /* 0x100fe20000004100 */
[C---:B------:R-:W-:Y:S01]  /*e510*/  FMUL.FTZ R35, R8.reuse, R6 ;  /* 0x0000000608237220 */ /* 0x040fe20000410000 */
[----:B------:R-:W-:Y:S01]  /*e520*/  HADD2.F32 R4, -RZ, R45.H1_H1 ;  /* 0x3000002dff047230 */ /* 0x000fe20000004100 */
[----:B------:R-:W-:Y:S01]  /*e530*/  FFMA.FTZ R39, R8, R13, R5 ;  /* 0x0000000d08277223 */ /* 0x000fe20000010005 */
[----:B------:R-:W-:Y:S01]  /*e540*/  HADD2.F32 R8, -RZ, R49.H0_H0 ;  /* 0x20000031ff087230 */ /* 0x000fe20000004100 */
[----:B------:R-:W-:Y:S01]  /*e550*/  FMUL.FTZ R6, R21, R3 ;  /* 0x0000000315067220 */ /* 0x000fe20000410000 */
[----:B------:R-:W-:Y:S01]  /*e560*/  HADD2.F32 R15, -RZ, R18.H1_H1 ;  /* 0x30000012ff0f7230 */ /* 0x000fe20000004100 */
[----:B------:R-:W-:Y:S01]  /*e570*/  FMUL.FTZ R5, R25, R2 ;  /* 0x0000000219057220 */ /* 0x000fe20000410000 */
[----:B------:R-:W-:Y:S01]  /*e580*/  HADD2.F32 R17, -RZ, R19.H0_H0 ;  /* 0x20000013ff117230 */ /* 0x000fe20000004100 */
[C---:B------:R-:W-:Y:S01]  /*e590*/  FFMA.FTZ R36, R11.reuse, R9, R6 ;  /* 0x000000090b247223 */ /* 0x040fe20000010006 */
[----:B------:R-:W-:Y:S01]  /*e5a0*/  HADD2.F32 R6, -RZ, R49.H1_H1 ;  /* 0x30000031ff067230 */ /* 0x000fe20000004100 */
[C---:B------:R-:W-:Y:S01]  /*e5b0*/  FFMA.FTZ R34, R10.reuse, R8, R5 ;  /* 0x000000080a227223 */ /* 0x040fe20000010005 */
[----:B------:R-:W-:Y:S01]  /*e5c0*/  HADD2.F32 R19, -RZ, R19.H1_H1 ;  /* 0x30000013ff137230 */ /* 0x000fe20000004100 */
[----:B------:R-:W-:Y:S01]  /*e5d0*/  FMUL.FTZ R32, R11, R3 ;  /* 0x000000030b207220 */ /* 0x000fe20000410000 */
[----:B------:R-:W-:Y:S01]  /*e5e0*/  HADD2.F32 R3, -RZ, R47.H1_H1 ;  /* 0x3000002fff037230 */ /* 0x000fe20000004100 */
[----:B------:R-:W-:Y:S01]  /*e5f0*/  FMUL.FTZ R30, R10, R2 ;  /* 0x000000020a1e7220 */ /* 0x000fe20000410000 */
[----:B------:R-:W-:Y:S01]  /*e600*/  HADD2.F32 R2, -RZ, R46.H1_H1 ;  /* 0x3000002eff027230 */ /* 0x000fe20000004100 */
[----:B------:R-:W-:-:S02]  /*e610*/  FMUL.FTZ R5, R24, R4 ;  /* 0x0000000418057220 */ /* 0x000fc40000410000 */
[C---:B------:R-:W-:Y:S01]  /*e620*/  FMUL.FTZ R18, R15.reuse, R4 ;  /* 0x000000040f127220 */ /* 0x040fe20000410000 */
[--C-:B------:R-:W-:Y:S01]  /*e630*/  HADD2.F32 R4, -RZ, R50.reuse.H0_H0 ;  /* 0x20000032ff047230 */ /* 0x100fe20000004100 */
[----:B------:R-:W-:Y:S01]  /*e640*/  FFMA.FTZ R31, R15, R6, R5 ;  /* 0x000000060f1f7223 */ /* 0x000fe20000010005 */
[----:B------:R-:W-:Y:S01]  /*e650*/  HADD2.F32 R5, -RZ, R50.H1_H1 ;  /* 0x30000032ff057230 */ /* 0x000fe20000004100 */
[-C--:B------:R-:W-:Y:S02]  /*e660*/  FMUL.FTZ R11, R27, R3.reuse ;  /* 0x000000031b0b7220 */ /* 0x080fe40000410000 */
[-C--:B------:R-:W-:Y:S02]  /*e670*/  FMUL.FTZ R10, R26, R2.reuse ;  /* 0x000000021a0a7220 */ /* 0x080fe40000410000 */
[----:B------:R-:W-:Y:S02]  /*e680*/  FMUL.FTZ R3, R17, R3 ;  /* 0x0000000311037220 */ /* 0x000fe40000410000 */
[----:B------:R-:W-:-:S02]  /*e690*/  FMUL.FTZ R2, R19, R2 ;  /* 0x0000000213027220 */ /* 0x000fc40000410000 */
[----:B------:R-:W-:Y:S02]  /*e6a0*/  FFMA.FTZ R15, R20, R14, -R37 ;  /* 0x0000000e140f7223 */ /* 0x000fe40000010825 */
        /* <DEDUP_REMOVED lines=9> */
[----:B------:R-:W-:Y:S01]  /*e740*/  FFMA.FTZ R3, R27, R5, -R3 ;  /* 0x000000051b037223 */ /* 0x000fe20000010803 */
[----:B------:R-:W-:Y:S01]  /*e750*/  F2FP.PACK_AB R8, R40, R41 ;  /* 0x000000292808723e */ /* 0x000fe200000000ff */
[-C--:B------:R-:W-:Y:S01]  /*e760*/  FFMA.FTZ R2, R26, R4.reuse, -R2 ;  /* 0x000000041a027223 */ /* 0x080fe20000010802 */
[----:B------:R-:W-:Y:S01]  /*e770*/  F2FP.PACK_AB R18, R6, R11 ;  /* 0x0000000b0612723e */ /* 0x000fe200000000ff */
[----:B------:R-:W-:Y:S01]  /*e780*/  FFMA.FTZ R29, R19, R4, R10 ;  /* 0x00000004131d7223 */ /* 0x000fe2000001000a */
[----:B------:R-:W-:-:S02]  /*e790*/  F2FP.PACK_AB R10, R31, R34 ;  /* 0x000000221f0a723e */ /* 0x000fc400000000ff */
[----:B------:R-:W-:Y:S02]  /*e7a0*/  F2FP.PACK_AB R19, R2, R3 ;  /* 0x000000030213723e */ /* 0x000fe400000000ff */
[----:B------:R-:W-:-:S03]  /*e7b0*/  F2FP.PACK_AB R11, R29, R33 ;  /* 0x000000211d0b723e */ /* 0x000fc600000000ff */
[----:B------:R1:W-:Y:S04]  /*e7c0*/  STS.128 [R203+0x10080], R16 ;  /* 0x01008010cb007388 */ /* 0x0003e80000000c00 */
[----:B------:R1:W-:Y:S02]  /*e7d0*/  STS.128 [R28+0x10080], R8 ;  /* 0x010080081c007388 */ /* 0x0003e40000000c00 */
.L_x_1814:
[----:B------:R-:W-:Y:S05]  /*e7e0*/  BSYNC B0 ;  /* 0x0000000000007941 */ /* 0x000fea0003800000 */
.L_x_1813:
[----:B------:R-:W-:-:S13]  /*e7f0*/  ISETP.GE.AND P0, PT, R142, c[0x0][0x27c], PT ;  /* 0x00009f008e007a0c */ /* 0x000fda0003f06270 */
[----:B------:R-:W-:Y:S05]  /*e800*/  @P0 BRA `(.L_x_1812) ;  /* 0x0000059000000947 */ /* 0x000fea0003800000 */
[----:B------:R-:W2:Y:S04]  /*e810*/  LDL R3, [R1+0xc4] ;  /* 0x0000c40001037983 */ /* 0x000ea80000100800 */
[----:B------:R-:W3:Y:S01]  /*e820*/  LDL R62, [R1+0xdc] ;  /* 0x0000dc00013e7983 */ /* 0x000ee20000100800 */
[----:B------:R-:W-:Y:S01]  /*e830*/  MOV R2, c[0x0][0x27c] ;  /* 0x00009f0000027a02 */ /* 0x000fe20000000f00 */
[----:B------:R-:W-:Y:S02]  /*e840*/  HADD2.F32 R14, -RZ, R55.H0_H0 ;  /* 0x20000037ff0e7230 */ /* 0x000fe40000004100 */
[----:B------:R-:W-:Y:S02]  /*e850*/  HADD2.F32 R6, -RZ, R52.H0_H0 ;  /* 0x20000034ff067230 */ /* 0x000fe40000004100 */
[----:B------:R-:W-:Y:S01]  /*e860*/  HADD2.F32 R13, -RZ, R56.H0_H0 ;  /* 0x20000038ff0d7230 */ /* 0x000fe20000004100 */
        /* <DEDUP_REMOVED lines=83> */
.L_x_1812:
[----:B------:R-:W-:Y:S05]  /*eda0*/  BSYNC B1 ;  /* 0x0000000000017941 */ /* 0x000fea0003800000 */
.L_x_1811:
[----:B------:R-:W-:Y:S01]  /*edb0*/  IADD3 R2, R143, 0x20, RZ ;  /* 0x000000208f027810 */ /* 0x000fe20007ffe0ff */
[----:B------:R-:W-:Y:S03]  /*edc0*/  BSSY B1, `(.L_x_1815) ;  /* 0x00000bb000017945 */ /* 0x000fe60003800000 */
[----:B------:R-:W-:-:S13]  /*edd0*/  ISETP.GE.AND P0, PT, R2, R42, PT ;  /* 0x0000002a0200720c */ /* 0x000fda0003f06270 */
[----:B------:R-:W-:Y:S05]  /*ede0*/  @P0 BRA `(.L_x_1816) ;  /* 0x00000b8000000947 */ /* 0x000fea0003800000 */
[----:B------:R-:W-:Y:S01]  /*edf0*/  ISETP.GE.AND P0, PT, R140, c[0x0][0x27c], PT ;  /* 0x00009f008c007a0c */ /* 0x000fe20003f06270 */
[----:B------:R-:W-:Y:S01]  /*ee00*/  BSSY B0, `(.L_x_1817) ;  /* 0x000005b000007945 */ /* 0x000fe20003800000 */
[----:B------:R-:W-:-:S11]  /*ee10*/  SHF.R.U32.HI R63, RZ, 0x3, R222 ;  /* 0x00000003ff3f7819 */ /* 0x000fd600000116de */
[----:B------:R-:W-:Y:S05]  /*ee20*/  @P0 BRA `(.L_x_1818) ;  /* 0x0000058000000947 */ /* 0x000fea0003800000 */
[----:B-1----:R-:W2:Y:S01]  /*ee30*/  LDL R62, [R1+0x164] ;  /* 0x00016400013e7983 */ /* 0x002ea20000100800 */
[----:B------:R-:W-:Y:S01]  /*ee40*/  MOV R2, c[0x0][0x27c] ;  /* 0x00009f0000027a02 */ /* 0x000fe20000000f00 */
[----:B------:R-:W-:Y:S02]  /*ee50*/  HADD2.F32 R14, -RZ, R47.H0_H0 ;  /* 0x2000002fff0e7230 */ /* 0x000fe40000004100 */
[----:B------:R-:W-:Y:S01]  /*ee60*/  HADD2.F32 R6, -RZ, R44.H0_H0 ;  /* 0x2000002cff067230 */ /* 0x000fe20000004100 */
[----:B------:R-:W-:Y:S01]  /*ee70*/  LEA.HI R2, R2, R149, RZ, 0x1d ;  /* 0x0000009502027211 */ /* 0x000fe200078fe8ff */
[----:B------:R-:W-:-:S03]  /*ee80*/  HADD2.F32 R13, -RZ, R48.H0_H0 ;  /* 0x20000030ff0d7230 */ /* 0x000fc60000004100 */
        /* <DEDUP_REMOVED lines=11> */
[----:B------:R-:W1:Y:S02]  /*ef40*/  LDS.128 R16, [R28+0x10080] ;  /* 0x010080001c107984 */ /* 0x000e640000000c00 */
[--C-:B-1----:R-:W-:Y:S02]  /*ef50*/  HADD2.F32 R5, -RZ, R16.reuse.H0_H0 ;  /* 0x20000010ff057230 */ /* 0x102fe40000004100 */
[----:B------:R-:W-:Y:S02]  /*ef60*/  HADD2.F32 R4, -RZ, R16.H1_H1 ;  /* 0x30000010ff047230 */ /* 0x000fe40000004100 */
[----:B------:R-:W-:Y:S01]  /*ef70*/  HADD2.F32 R16, -RZ, R46.H0_H0 ;  /* 0x2000002eff107230 */ /* 0x000fe20000004100 */
[----:B------:R-:W-:Y:S01]  /*ef80*/  FMUL.FTZ R38, R3, R5 ;  /* 0x0000000503267220 */ /* 0x000fe20000410000 */
[----:B------:R-:W-:Y:S01]  /*ef90*/  HADD2.F32 R15, -RZ, R18.H1_H1 ;  /* 0x30000012ff0f7230 */ /* 0x000fe20000004100 */
[----:B------:R-:W-:Y:S01]  /*efa0*/  FMUL.FTZ R37, R2, R4 ;  /* 0x0000000402257220 */ /* 0x000fe20000410000 */
[----:B--2---:R-:W1:Y:S02]  /*efb0*/  LDS.128 R8, [R62] ;  /* 0x000000003e087984 */ /* 0x004e640000000c00 */
[----:B-1----:R-:W-:-:S02]  /*efc0*/  HADD2.F32 R23, -RZ, R8.H0_H0 ;  /* 0x20000008ff177230 */ /* 0x002fc40000004100 */
[----:B------:R-:W-:Y:S02]  /*efd0*/  HADD2.F32 R20, -RZ, R8.H1_H1 ;  /* 0x30000008ff147230 */ /* 0x000fe40000004100 */
[--C-:B------:R-:W-:Y:S02]  /*efe0*/  HADD2.F32 R22, -RZ, R9.reuse.H0_H0 ;  /* 0x20000009ff167230 */ /* 0x100fe40000004100 */
[----:B------:R-:W-:Y:S01]  /*eff0*/  HADD2.F32 R21, -RZ, R9.H1_H1 ;  /* 0x30000009ff157230 */ /* 0x000fe20000004100 */
[----:B------:R-:W-:Y:S01]  /*f000*/  FMUL.FTZ R9, R3, R23 ;  /* 0x0000001703097220 */ /* 0x000fe20000410000 */
[----:B------:R-:W-:Y:S01]  /*f010*/  HADD2.F32 R8, -RZ, R17.H0_H0 ;  /* 0x20000011ff087230 */ /* 0x000fe20000004100 */
[----:B------:R-:W-:Y:S01]  /*f020*/  FMUL.FTZ R3, R2, R20 ;  /* 0x0000001402037220 */ /* 0x000fe20000410000 */
[----:B------:R-:W-:Y:S01]  /*f030*/  HADD2.F32 R25, -RZ, R10.H0_H0 ;  /* 0x2000000aff197230 */ /* 0x000fe20000004100 */
[----:B------:R-:W-:Y:S01]  /*f040*/  FFMA.FTZ R41, R16, R5, R9 ;  /* 0x0000000510297223 */ /* 0x000fe20000010009 */
[----:B------:R-:W-:Y:S01]  /*f050*/  HADD2.F32 R2, -RZ, R45.H0_H0 ;  /* 0x2000002dff027230 */ /* 0x000fe20000004100 */
[----:B------:R-:W-:Y:S01]  /*f060*/  FFMA.FTZ R40, R14, R4, R3 ;  /* 0x000000040e287223 */ /* 0x000fe20000010003 */
[----:B------:R-:W-:Y:S01]  /*f070*/  HADD2.F32 R3, -RZ, R44.H1_H1 ;  /* 0x3000002cff037230 */ /* 0x000fe20000004100 */
[C---:B------:R-:W-:Y:S01]  /*f080*/  FMUL.FTZ R5, R6.reuse, R22 ;  /* 0x0000001606057220 */ /* 0x040fe20000410000 */
[--C-:B------:R-:W-:Y:S01]  /*f090*/  HADD2.F32 R27, -RZ, R11.reuse.H0_H0 ;  /* 0x2000000bff1b7230 */ /* 0x100fe20000004100 */
[-C--:B------:R-:W-:Y:S01]  /*f0a0*/  FMUL.FTZ R35, R6, R8.reuse ;  /* 0x0000000806237220 */ /* 0x080fe20000410000 */
[----:B------:R-:W-:Y:S01]  /*f0b0*/  HADD2.F32 R26, -RZ, R11.H1_H1 ;  /* 0x3000000bff1a7230 */ /* 0x000fe20000004100 */
[----:B------:R-:W-:Y:S01]  /*f0c0*/  FFMA.FTZ R39, R13, R8, R5 ;  /* 0x000000080d277223 */ /* 0x000fe20000010005 */
[----:B------:R-:W-:Y:S01]  /*f0d0*/  HADD2.F32 R24, -RZ, R10.H1_H1 ;  /* 0x3000000aff187230 */ /* 0x000fe20000004100 */
[C---:B------:R-:W-:Y:S01]  /*f0e0*/  FMUL.FTZ R6, R3.reuse, R21 ;  /* 0x0000001503067220 */ /* 0x040fe20000410000 */
[----:B------:R-:W-:Y:S01]  /*f0f0*/  HADD2.F32 R11, -RZ, R17.H1_H1 ;  /* 0x30000011ff0b7230 */ /* 0x000fe20000004100 */
[----:B------:R-:W-:Y:S01]  /*f100*/  FMUL.FTZ R5, R2, R25 ;  /* 0x0000001902057220 */ /* 0x000fe20000410000 */
[----:B------:R-:W-:Y:S01]  /*f110*/  HADD2.F32 R9, -RZ, R48.H1_H1 ;  /* 0x30000030ff097230 */ /* 0x000fe20000004100 */
[----:B------:R-:W-:Y:S01]  /*f120*/  FFMA.FTZ R16, R16, R23, -R38 ;  /* 0x0000001710107223 */ /* 0x000fe20000010826 */
[----:B------:R-:W-:Y:S01]  /*f130*/  HADD2.F32 R10, -RZ, R18.H0_H0 ;  /* 0x20000012ff0a7230 */ /* 0x000fe20000004100 */
[-C--:B------:R-:W-:Y:S01]  /*f140*/  FMUL.FTZ R32, R3, R11.reuse ;  /* 0x0000000b03207220 */ /* 0x080fe20000410000 */
[----:B------:R-:W-:Y:S01]  /*f150*/  HADD2.F32 R8, -RZ, R49.H0_H0 ;  /* 0x20000031ff087230 */ /* 0x000fe20000004100 */
[----:B------:R-:W-:Y:S01]  /*f160*/  FFMA.FTZ R36, R9, R11, R6 ;  /* 0x0000000b09247223 */ /* 0x000fe20000010006 */
[----:B------:R-:W-:Y:S01]  /*f170*/  HADD2.F32 R4, -RZ, R45.H1_H1 ;  /* 0x3000002dff047230 */ /* 0x000fe20000004100 */
[-C--:B------:R-:W-:Y:S01]  /*f180*/  FMUL.FTZ R30, R2, R10.reuse ;  /* 0x0000000a021e7220 */ /* 0x080fe20000410000 */
[----:B------:R-:W-:Y:S01]  /*f190*/  HADD2.F32 R6, -RZ, R49.H1_H1 ;  /* 0x30000031ff067230 */ /* 0x000fe20000004100 */
[----:B------:R-:W-:Y:S01]  /*f1a0*/  FFMA.FTZ R34, R8, R10, R5 ;  /* 0x0000000a08227223 */ /* 0x000fe20000010005 */
[----:B------:R-:W-:Y:S01]  /*f1b0*/  HADD2.F32 R17, -RZ, R19.H0_H0 ;  /* 0x20000013ff117230 */ /* 0x000fe20000004100 */
[C---:B------:R-:W-:Y:S01]  /*f1c0*/  FMUL.FTZ R5, R4.reuse, R24 ;  /* 0x0000001804057220 */ /* 0x040fe20000410000 */
[----:B------:R-:W-:Y:S01]  /*f1d0*/  HADD2.F32 R3, -RZ, R47.H1_H1 ;  /* 0x3000002fff037230 */ /* 0x000fe20000004100 */
[-C--:B------:R-:W-:Y:S01]  /*f1e0*/  FMUL.FTZ R18, R4, R15.reuse ;  /* 0x0000000f04127220 */ /* 0x080fe20000410000 */
[----:B------:R-:W-:Y:S01]  /*f1f0*/  HADD2.F32 R2, -RZ, R46.H1_H1 ;  /* 0x3000002eff027230 */ /* 0x000fe20000004100 */
[----:B------:R-:W-:Y:S01]  /*f200*/  FFMA.FTZ R31, R6, R15, R5 ;  /* 0x0000000f061f7223 */ /* 0x000fe20000010005 */
[----:B------:R-:W-:Y:S01]  /*f210*/  HADD2.F32 R19, -RZ, R19.H1_H1 ;  /* 0x30000013ff137230 */ /* 0x000fe20000004100 */
[C---:B------:R-:W-:Y:S01]  /*f220*/  FMUL.FTZ R11, R3.reuse, R27 ;  /* 0x0000001b030b7220 */ /* 0x040fe20000410000 */
[--C-:B------:R-:W-:Y:S01]  /*f230*/  HADD2.F32 R5, -RZ, R50.reuse.H1_H1 ;  /* 0x30000032ff057230 */ /* 0x100fe20000004100 */
[----:B------:R-:W-:Y:S01]  /*f240*/  FMUL.FTZ R10, R2, R26 ;  /* 0x0000001a020a7220 */ /* 0x000fe20000410000 */
[----:B------:R-:W-:Y:S01]  /*f250*/  HADD2.F32 R4, -RZ, R50.H0_H0 ;  /* 0x20000032ff047230 */ /* 0x000fe20000004100 */
[----:B------:R-:W-:-:S02]  /*f260*/  FMUL.FTZ R3, R3, R17 ;  /* 0x0000001103037220 */ /* 0x000fc40000410000 */
[----:B------:R-:W-:Y:S02]  /*f270*/  FMUL.FTZ R2, R2, R19 ;  /* 0x0000001302027220 */ /* 0x000fe40000410000 */
[----:B------:R-:W-:Y:S02]  /*f280*/  FFMA.FTZ R15, R14, R20, -R37 ;  /* 0x000000140e0f7223 */ /* 0x000fe40000010825 */
[----:B------:R-:W-:Y:S02]  /*f290*/  FFMA.FTZ R33, R5, R17, R11 ;  /* 0x0000001105217223 */ /* 0x000fe4000001000b */
        /* <DEDUP_REMOVED lines=8> */
[----:B------:R-:W-:-:S02]  /*f320*/  FFMA.FTZ R3, R5, R27, -R3 ;  /* 0x0000001b05037223 */ /* 0x000fc40000010803 */
[----:B------:R-:W-:Y:S01]  /*f330*/  FFMA.FTZ R2, R4, R26, -R2 ;  /* 0x0000001a04027223 */ /* 0x000fe20000010802 */
[----:B------:R-:W-:Y:S01]  /*f340*/  F2FP.PACK_AB R18, R6, R11 ;  /* 0x0000000b0612723e */ /* 0x000fe200000000ff */
[----:B------:R-:W-:Y:S01]  /*f350*/  FFMA.FTZ R29, R4, R19, R10 ;  /* 0x00000013041d7223 */ /* 0x000fe2000001000a */
[----:B------:R-:W-:Y:S02]  /*f360*/  F2FP.PACK_AB R10, R31, R34 ;  /* 0x000000221f0a723e */ /* 0x000fe400000000ff */
[----:B------:R-:W-:Y:S02]  /*f370*/  F2FP.PACK_AB R19, R2, R3 ;  /* 0x000000030213723e */ /* 0x000fe400000000ff */
[----:B------:R-:W-:-:S03]  /*f380*/  F2FP.PACK_AB R11, R29, R33 ;  /* 0x000000211d0b723e */ /* 0x000fc600000000ff */
[----:B------:R1:W-:Y:S04]  /*f390*/  STS.128 [R62], R16 ;  /* 0x000000103e007388 */ /* 0x0003e80000000c00 */
[----:B------:R1:W-:Y:S02]  /*f3a0*/  STS.128 [R28+0x10080], R8 ;  /* 0x010080081c007388 */ /* 0x0003e40000000c00 */
.L_x_1818:
[----:B------:R-:W-:Y:S05]  /*f3b0*/  BSYNC B0 ;  /* 0x0000000000007941 */ /* 0x000fea0003800000 */
.L_x_1817:
[----:B------:R-:W-:-:S13]  /*f3c0*/  ISETP.GE.AND P0, PT, R142, c[0x0][0x27c], PT ;  /* 0x00009f008e007a0c */ /* 0x000fda0003f06270 */
[----:B------:R-:W-:Y:S05]  /*f3d0*/  @P0 BRA `(.L_x_1816) ;  /* 0x0000059000000947 */ /* 0x000fea0003800000 */
[----:B------:R-:W2:Y:S04]  /*f3e0*/  LDL R3, [R1+0xc4] ;  /* 0x0000c40001037983 */ /* 0x000ea80000100800 */
[----:B-1----:R-:W3:Y:S01]  /*f3f0*/  LDL R62, [R1+0xd8] ;  /* 0x0000d800013e7983 */ /* 0x002ee20000100800 */
[----:B------:R-:W-:Y:S01]  /*f400*/  MOV R2, c[0x0][0x27c] ;  /* 0x00009f0000027a02 */ /* 0x000fe20000000f00 */
[----:B------:R-:W-:Y:S02]  /*f410*/  HADD2.F32 R14, -RZ, R55.H0_H0 ;  /* 0x20000037ff0e7230 */ /* 0x000fe40000004100 */
[----:B------:R-:W-:Y:S02]  /*f420*/  HADD2.F32 R6, -RZ, R52.H0_H0 ;  /* 0x20000034ff067230 */ /* 0x000fe40000004100 */
        /* <DEDUP_REMOVED lines=27> */
[-C--:B------:R-:W-:Y:S01]  /*f5e0*/  FMUL.FTZ R38, R3, R5.reuse ;  /* 0x0000000503267220 */ /* 0x080fe20000410000 */
        /* <DEDUP_REMOVED lines=11> */
[-C--:B------:R-:W-:Y:S01]  /*f6a0*/  FMUL.FTZ R35, R6, R8.reuse ;  /* 0x0000000806237220 */ /* 0x080fe20000410000 */
[----:B------:R-:W-:Y:S01]  /*f6b0*/  HADD2.F32 R4, -RZ, R53.H1_H1 ;  /* 0x30000035ff047230 */ /* 0x000fe20000004100 */
[----:B------:R-:W-:Y:S01]  /*f6c0*/  FFMA.FTZ R39, R13, R8, R5 ;  /* 0x000000080d277223 */ /* 0x000fe20000010005 */
[----:B------:R-:W-:Y:S01]  /*f6d0*/  HADD2.F32 R8, -RZ, R57.H0_H0 ;  /* 0x20000039ff087230 */ /* 0x000fe20000004100 */
[----:B------:R-:W-:Y:S01]  /*f6e0*/  FMUL.FTZ R6, R3, R21 ;  /* 0x0000001503067220 */ /* 0x000fe20000410000 */
[----:B------:R-:W-:Y:S01]  /*f6f0*/  HADD2.F32 R15, -RZ, R18.H1_H1 ;  /* 0x30000012ff0f7230 */ /* 0x000fe20000004100 */
[----:B------:R-:W-:Y:S01]  /*f700*/  FMUL.FTZ R5, R2, R25 ;  /* 0x0000001902057220 */ /* 0x000fe20000410000 */
[----:B------:R-:W-:Y:S01]  /*f710*/  HADD2.F32 R17, -RZ, R19.H0_H0 ;  /* 0x20000013ff117230 */ /* 0x000fe20000004100 */
[-C--:B------:R-:W-:Y:S01]  /*f720*/  FFMA.FTZ R36, R9, R11.reuse, R6 ;  /* 0x0000000b09247223 */ /* 0x080fe20000010006 */
[----:B------:R-:W-:Y:S01]  /*f730*/  HADD2.F32 R6, -RZ, R57.H1_H1 ;  /* 0x30000039ff067230 */ /* 0x000fe20000004100 */
[-C--:B------:R-:W-:Y:S01]  /*f740*/  FFMA.FTZ R34, R8, R10.reuse, R5 ;  /* 0x0000000a08227223 */ /* 0x080fe20000010005 */
[----:B------:R-:W-:Y:S01]  /*f750*/  HADD2.F32 R19, -RZ, R19.H1_H1 ;  /* 0x30000013ff137230 */ /* 0x000fe20000004100 */
[----:B------:R-:W-:Y:S01]  /*f760*/  FMUL.FTZ R32, R3, R11 ;  /* 0x0000000b03207220 */ /* 0x000fe20000410000 */
[----:B------:R-:W-:Y:S01]  /*f770*/  HADD2.F32 R3, -RZ, R55.H1_H1 ;  /* 0x30000037ff037230 */ /* 0x000fe20000004100 */
[----:B------:R-:W-:Y:S01]  /*f780*/  FMUL.FTZ R30, R2, R10 ;  /* 0x0000000a021e7220 */ /* 0x000fe20000410000 */
[----:B------:R-:W-:Y:S01]  /*f790*/  HADD2.F32 R2, -RZ, R54.H1_H1 ;  /* 0x30000036ff027230 */ /* 0x000fe20000004100 */
[----:B------:R-:W-:-:S02]  /*f7a0*/  FMUL.FTZ R5, R4, R24 ;  /* 0x0000001804057220 */ /* 0x000fc40000410000 */
[-C--:B------:R-:W-:Y:S01]  /*f7b0*/  FMUL.FTZ R18, R4, R15.reuse ;  /* 0x0000000f04127220 */ /* 0x080fe20000410000 */
[--C-:B------:R-:W-:Y:S01]  /*f7c0*/  HADD2.F32 R4, -RZ, R58.reuse.H0_H0 ;  /* 0x2000003aff047230 */ /* 0x100fe20000004100 */
[----:B------:R-:W-:Y:S01]  /*f7d0*/  FFMA.FTZ R31, R6, R15, R5 ;  /* 0x0000000f061f7223 */ /* 0x000fe20000010005 */
[----:B------:R-:W-:Y:S01]  /*f7e0*/  HADD2.F32 R5, -RZ, R58.H1_H1 ;  /* 0x3000003aff057230 */ /* 0x000fe20000004100 */
[C---:B------:R-:W-:Y:S02]  /*f7f0*/  FMUL.FTZ R11, R3.reuse, R27 ;  /* 0x0000001b030b7220 */ /* 0x040fe40000410000 */
[C---:B------:R-:W-:Y:S02]  /*f800*/  FMUL.FTZ R10, R2.reuse, R26 ;  /* 0x0000001a020a7220 */ /* 0x040fe40000410000 */
        /* <DEDUP_REMOVED lines=16> */
[----:B------:R-:W-:Y:S01]  /*f910*/  FFMA.FTZ R29, R4, R19, R10 ;  /* 0x00000013041d7223 */ /* 0x000fe2000001000a */
[----:B------:R-:W-:-:S02]  /*f920*/  F2FP.PACK_AB R10, R31, R34 ;  /* 0x000000221f0a723e */ /* 0x000fc400000000ff */
[----:B------:R-:W-:Y:S02]  /*f930*/  F2FP.PACK_AB R19, R2, R3 ;  /* 0x000000030213723e */ /* 0x000fe400000000ff */
[----:B------:R-:W-:-:S03]  /*f940*/  F2FP.PACK_AB R11, R29, R33 ;  /* 0x000000211d0b723e */ /* 0x000fc600000000ff */
[----:B------:R1:W-:Y:S04]  /*f950*/  STS.128 [R62], R16 ;  /* 0x000000103e007388 */ /* 0x0003e80000000c00 */
[----:B------:R1:W-:Y:S02]  /*f960*/  STS.128 [R28+0x10080], R8 ;  /* 0x010080081c007388 */ /* 0x0003e40000000c00 */
.L_x_1816:
[----:B------:R-:W-:Y:S05]  /*f970*/  BSYNC B1 ;  /* 0x0000000000017941 */ /* 0x000fea0003800000 */
.L_x_1815:
        /* <DEDUP_REMOVED lines=39> */
[----:B---3--:R-:W1:Y:S02]  /*fbf0*/  LDS.128 R8, [R62] ;  /* 0x000000003e087984 */ /* 0x008e640000000c00 */
        /* <DEDUP_REMOVED lines=63> */
.L_x_1822:
[----:B------:R-:W-:Y:S05]  /*fff0*/  BSYNC B0 ;  /* 0x0000000000007941 */ /* 0x000fea0003800000 */
.L_x_1821:
[----:B------:R-:W-:-:S13]  /*10000*/  ISETP.GE.AND P0, PT, R142, c[0x0][0x27c], PT ;  /* 0x00009f008e007a0c */ /* 0x000fda0003f06270 */
[----:B------:R-:W-:Y:S05]  /*10010*/  @P0 BRA `(.L_x_1820) ;  /* 0x0000059000000947 */ /* 0x000fea0003800000 */
[----:B------:R-:W3:Y:S04]  /*10020*/  LDL R3, [R1+0xc4] ;  /* 0x0000c40001037983 */ /* 0x000ee80000100800 */
[----:B-1----:R-:W4:Y:S01]  /*10030*/  LDL R62, [R1+0xd4] ;  /* 0x0000d400013e7983 */ /* 0x002f220000100800 */
[----:B------:R-:W-:Y:S01]  /*10040*/  MOV R2, c[0x0][0x27c] ;  /* 0x00009f0000027a02 */ /* 0x000fe20000000f00 */
[----:B------:R-:W-:Y:S02]  /*10050*/  HADD2.F32 R14, -RZ, R55.H0_H0 ;  /* 0x20000037ff0e7230 */ /* 0x000fe40000004100 */
[----:B------:R-:W-:Y:S02]  /*10060*/  HADD2.F32 R6, -RZ, R52.H0_H0 ;  /* 0x20000034ff067230 */ /* 0x000fe40000004100 */
        /* <DEDUP_REMOVED lines=24> */
[--C-:B---3--:R-:W-:Y:S02]  /*101f0*/  HADD2.F32 R5, -RZ, R16.reuse.H0_H0 ;  /* 0x20000010ff057230 */ /* 0x108fe40000004100 */
        /* <DEDUP_REMOVED lines=59> */
.L_x_1820:
[----:B------:R-:W-:Y:S05]  /*105b0*/  BSYNC B1 ;  /* 0x0000000000017941 */ /* 0x000fea0003800000 */
.L_x_1819:
        /* <DEDUP_REMOVED lines=31> */
[----:B------:R-:W4:Y:S02]  /*107b0*/  LDS.128 R16, [R28+0x10080] ;  /* 0x010080001c107984 */ /* 0x000f240000000c00 */
[--C-:B----4-:R-:W-:Y:S02]  /*107c0*/  HADD2.F32 R5, -RZ, R16.reuse.H0_H0 ;  /* 0x20000010ff057230 */ /* 0x110fe40000004100 */
[----:B------:R-:W-:Y:S02]  /*107d0*/  HADD2.F32 R4, -RZ, R16.H1_H1 ;  /* 0x30000010ff047230 */ /* 0x000fe40000004100 */
[----:B------:R-:W-:Y:S01]  /*107e0*/  HADD2.F32 R16, -RZ, R46.H0_H0 ;  /* 0x2000002eff107230 */ /* 0x000fe20000004100 */
[----:B------:R-:W-:Y:S01]  /*107f0*/  FMUL.FTZ R38, R3, R5 ;  /* 0x0000000503267220 */ /* 0x000fe20000410000 */
[----:B------:R-:W-:Y:S01]  /*10800*/  HADD2.F32 R15, -RZ, R18.H1_H1 ;  /* 0x30000012ff0f7230 */ /* 0x000fe20000004100 */
[----:B------:R-:W-:Y:S01]  /*10810*/  FMUL.FTZ R37, R2, R4 ;  /* 0x0000000402257220 */ /* 0x000fe20000410000 */
[----:B---3--:R-:W3:Y:S02]  /*10820*/  LDS.128 R8, [R65] ;  /* 0x0000000041087984 */ /* 0x008ee40000000c00 */
[----:B---3--:R-:W-:-:S02]  /*10830*/  HADD2.F32 R23, -RZ, R8.H0_H0 ;  /* 0x20000008ff177230 */ /* 0x008fc40000004100 */
        /* <DEDUP_REMOVED lines=62> */
.L_x_1824:
[----:B------:R-:W-:Y:S05]  /*10c20*/  BSYNC B0 ;  /* 0x0000000000007941 */ /* 0x000fea0003800000 */
.L_x_1823:
[----:B------:R-:W-:-:S13]  /*10c30*/  ISETP.GE.AND P0, PT, R142, c[0x0][0x27c], PT ;  /* 0x00009f008e007a0c */ /* 0x000fda0003f06270 */
[----:B------:R-:W-:Y:S05]  /*10c40*/  @P0 BRA `(.L_x_1802) ;  /* 0x0000059000000947 */ /* 0x000fea0003800000 */
[----:B------:R-:W4:Y:S04]  /*10c50*/  LDL R3, [R1+0xc4] ;  /* 0x0000c40001037983 */ /* 0x000f280000100800 */
[----:B------:R-:W5:Y:S01]  /*10c60*/  LDL R42, [R1+0xd0] ;  /* 0x0000d000012a7983 */ /* 0x000f620000100800 */
[----:B------:R-:W-:Y:S01]  /*10c70*/  MOV R2, c[0x0][0x27c] ;  /* 0x00009f0000027a02 */ /* 0x000fe20000000f00 */
[----:B------:R-:W-:Y:S02]  /*10c80*/  HADD2.F32 R14, -RZ, R55.H0_H0 ;  /* 0x20000037ff0e7230 */ /* 0x000fe40000004100 */
[----:B------:R-:W-:Y:S02]  /*10c90*/  HADD2.F32 R6, -RZ, R52.H0_H0 ;  /* 0x20000034ff067230 */ /* 0x000fe40000004100 */
[----:B------:R-:W-:Y:S01]  /*10ca0*/  HADD2.F32 R13, -RZ, R56.H0_H0 ;  /* 0x20000038ff0d7230 */ /* 0x000fe20000004100 */
[----:B----4-:R-:W-:-:S04]  /*10cb0*/  LEA.HI R2, R2, R3, RZ, 0x1d ;  /* 0x0000000302027211 */ /* 0x010fc800078fe8ff */
[----:B------:R-:W-:Y:S01]  /*10cc0*/  SHF.R.S32.HI R3, RZ, 0x1f, R2 ;  /* 0x0000001fff037819 */ /* 0x000fe20000011402 */
[----:B---3-5:R-:W3:Y:S01]  /*10cd0*/  LDS.128 R8, [R42] ;  /* 0x000000002a087984 */ /* 0x028ee20000000c00 */
        /* <DEDUP_REMOVED lines=11> */
[--C-:B---3--:R-:W-:Y:S02]  /*10d90*/  HADD2.F32 R23, -RZ, R8.reuse.H0_H0 ;  /* 0x20000008ff177230 */ /* 0x108fe40000004100 */
        /* <DEDUP_REMOVED lines=8> */
[--C-:B----4-:R-:W-:Y:S02]  /*10e20*/  HADD2.F32 R5, -RZ, R16.reuse.H0_H0 ;  /* 0x20000010ff057230 */ /* 0x110fe40000004100 */
        /* <DEDUP_REMOVED lines=59> */
.L_x_1802:
[----:B------:R-:W-:Y:S05]  /*111e0*/  BSYNC B2 ;  /* 0x0000000000027941 */ /* 0x000fea0003800000 */
.L_x_1774:
[----:B-1----:R-:W-:Y:S01]  /*111f0*/  IMAD R4, R60, c[0x0][0x208], RZ ;  /* 0x000082003c047a24 */ /* 0x002fe200078e02ff */
[----:B------:R-:W-:Y:S01]  /*11200*/  ISETP.GE.AND P1, PT, R140, c[0x0][0x1d4], PT ;  /* 0x000075008c007a0c */ /* 0x000fe20003f26270 */
[----:B--23--:R-:W-:Y:S01]  /*11210*/  IMAD.WIDE.U32 R2, R212, c[0x0][0x208], RZ ;  /* 0x00008200d4027a25 */ /* 0x00cfe200078e00ff */
[----:B------:R-:W-:-:S04]  /*11220*/  DEPBAR.LE SB0, 0x0 ;  /* 0x000080000000791a */ /* 0x000fc80000000000 */
[----:B------:R-:W-:Y:S01]  /*11230*/  IMAD R4, R212, c[0x0][0x20c], R4 ;  /* 0x00008300d4047a24 */ /* 0x000fe200078e0204 */
[----:B------:R-:W-:Y:S01]  /*11240*/  BAR.SYNC.DEFER_BLOCKING 0x0 ;  /* 0x0000000000007b1d */ /* 0x000fe20000010000 */
[----:B------:R-:W-:Y:S01]  /*11250*/  IMAD.WIDE.U32 R220, R59, c[0x0][0x210], RZ ;  /* 0x000084003bdc7a25 */ /* 0x000fe200078e00ff */
[----:B------:R-:W-:Y:S02]  /*11260*/  IADD3 R5, R150, 0x20, RZ ;  /* 0x0000002096057810 */ /* 0x000fe40007ffe0ff */
[----:B------:R-:W-:Y:S01]  /*11270*/  LOP3.LUT R213, R213, 0xfffffffe, RZ, 0xc0, !PT ;  /* 0xfffffffed5d57812 */ /* 0x000fe200078ec0ff */
[----:B------:R-:W-:Y:S01]  /*11280*/  IMAD.IADD R3, R3, 0x1, R4 ;  /* 0x0000000103037824 */ /* 0x000fe200078e0204 */
[----:B------:R-:W-:Y:S01]  /*11290*/  ISETP.GE.AND P6, PT, R142, c[0x0][0x1d4], PT ;  /* 0x000075008e007a0c */ /* 0x000fe20003fc6270 */
[----:B------:R-:W-:Y:S01]  /*112a0*/  IMAD R4, R61, c[0x0][0x218], RZ ;  /* 0x000086003d047a24 */ /* 0x000fe200078e02ff */
[----:B------:R-:W-:Y:S01]  /*112b0*/  @P1 LOP3.LUT R213, R213, 0x1, RZ, 0xfc, !PT ;  /* 0x00000001d5d51812 */ /* 0x000fe200078efcff */
[----:B------:R-:W-:Y:S01]  /*112c0*/  IMAD.WIDE.U32 R2, R211, c[0x0][0x218], R2 ;  /* 0x00008600d3027a25 */ /* 0x000fe200078e0002 */
[----:B------:R-:W-:Y:S01]  /*112d0*/  ISETP.GE.AND P2, PT, R205, c[0x0][0x1d4], PT ;  /* 0x00007500cd007a0c */ /* 0x000fe20003f46270 */
[----:B------:R-:W1:Y:S01]  /*112e0*/  S2R R14, SR_TID.X ;  /* 0x00000000000e7919 */ /* 0x000e620000002100 */
[----:B------:R-:W-:Y:S01]  /*112f0*/  BSSY B0, `(.L_x_1825) ;  /* 0x0000041000007945 */ /* 0x000fe20003800000 */
[----:B------:R-:W-:Y:S01]  /*11300*/  IMAD R4, R211, c[0x0][0x21c], R4 ;  /* 0x00008700d3047a24 */ /* 0x000fe200078e0204 */
[----:B------:R-:W-:Y:S01]  /*11310*/  IADD3 R2, P0, R2, R220, RZ ;  /* 0x000000dc02027210 */ /* 0x000fe20007f1e0ff */
[----:B------:R-:W-:-:S05]  /*11320*/  IMAD R224, R59, c[0x0][0x214], R221 ;  /* 0x000085003be07a24 */ /* 0x000fca00078e02dd */
[----:B------:R-:W-:Y:S01]  /*11330*/  IADD3.X R3, R224, R3, R4, P0, !PT ;  /* 0x00000003e0037210 */ /* 0x000fe200007fe404 */
[----:B------:R-:W-:Y:S01]  /*11340*/  IMAD.IADD R4, R131, 0x1, -R143 ;  /* 0x0000000183047824 */ /* 0x000fe200078e0a8f */
[C---:B------:R-:W-:Y:S01]  /*11350*/  LEA R13, P0, R2.reuse, c[0x0][0x1f8], 0x1 ;  /* 0x00007e00020d7a11 */ /* 0x040fe200078008ff */
[----:B------:R-:W-:Y:S03]  /*11360*/  LDSM.16.M88.4 R20, [R199] ;  /* 0x00000000c714783b */ /* 0x000fe60000000200 */
[----:B------:R-:W-:Y:S02]  /*11370*/  LEA.HI.X R6, R2, c[0x0][0x1fc], R3, 0x1, P0 ;  /* 0x00007f0002067a11 */ /* 0x000fe400000f0c03 */
[----:B------:R-:W2:Y:S01]  /*11380*/  SHFL.IDX PT, R2, R13, RZ, 0x181f ;  /* 0x00181fff0d027589 */ /* 0x000ea200000e0000 */
[----:B------:R-:W-:Y:S02]  /*11390*/  LOP3.LUT P0, RZ, R149, 0x2, RZ, 0xc0, !PT ;  /* 0x0000000295ff7812 */ /* 0x000fe4000780c0ff */
[----:B------:R-:W-:Y:S01]  /*113a0*/  ISETP.LT.OR P1, PT, R4, 0x1, P1 ;  /* 0x000000010400780c */ /* 0x000fe20000f21670 */
[----:B------:R-:W3:Y:S04]  /*113b0*/  SHFL.IDX PT, R3, R6, RZ, 0x181f ;  /* 0x00181fff06037589 */ /* 0x000ee800000e0000 */
[----:B------:R4:W1:Y:S04]  /*113c0*/  LDSM.16.M88.4 R24, [R150] ;  /* 0x000000009618783b */ /* 0x0008680000000200 */
[----:B------:R4:W1:Y:S02]  /*113d0*/  LDSM.16.M88.4 R44, [R150+0x800] ;  /* 0x00080000962c783b */ /* 0x0008640000000200 */
[----:B------:R-:W-:-:S02]  /*113e0*/  @P0 IADD3 R5, R150, -0x20, RZ ;  /* 0xffffffe096050810 */ /* 0x000fc40007ffe0ff */
[----:B------:R4:W1:Y:S04]  /*113f0*/  LDSM.16.M88.4 R48, [R150+0x1000] ;  /* 0x001000009630783b */ /* 0x0008680000000200 */
[----:B------:R4:W1:Y:S01]  /*11400*/  LDSM.16.M88.4 R56, [R5] ;  /* 0x000000000538783b */ /* 0x0008620000000200 */
[----:B--2---:R-:W-:-:S03]  /*11410*/  LEA R10, P0, R140, R2, 0x1 ;  /* 0x000000028c0a7211 */ /* 0x004fc600078008ff */
[----:B-----5:R4:W2:Y:S01]  /*11420*/  LDSM.16.M88.4 R60, [R5+0x800] ;  /* 0x00080000053c783b */ /* 0x0208a20000000200 */
[----:B---3--:R-:W-:-:S03]  /*11430*/  LEA.HI.X R11, R140, R3, R141, 0x1, P0 ;  /* 0x000000038c0b7211 */ /* 0x008fc600000f0c8d */
[----:B------:R4:W3:Y:S01]  /*11440*/  LDSM.16.M88.4 R72, [R5+0x1000] ;  /* 0x001000000548783b */ /* 0x0008e20000000200 */
[----:B------:R-:W-:-:S03]  /*11450*/  LEA R8, P0, R206, R2, 0x1 ;  /* 0x00000002ce087211 */ /* 0x000fc600078008ff */
[----:B------:R4:W1:Y:S01]  /*11460*/  LDSM.16.M88.4 R28, [R200] ;  /* 0x00000000c81c783b */ /* 0x0008620000000200 */
[----:B------:R-:W-:Y:S02]  /*11470*/  LEA.HI.X R9, R206, R3, R214, 0x1, P0 ;  /* 0x00000003ce097211 */ /* 0x000fe400000f0cd6 */
[----:B------:R-:W-:Y:S01]  /*11480*/  ISETP.LT.OR P0, PT, R4, 0x1, P6 ;  /* 0x000000010400780c */ /* 0x000fe20003701670 */
[----:B------:R-:W-:Y:S01]  /*11490*/  @!PT LDS RZ, [RZ] ;  /* 0x00000000fffff984 */ /* 0x000fe20000000800 */
[----:B------:R-:W-:Y:S01]  /*114a0*/  @!PT LDS RZ, [RZ] ;  /* 0x00000000fffff984 */ /* 0x000fe20000000800 */
[----:B------:R-:W-:Y:S01]  /*114b0*/  @!PT LDS RZ, [RZ] ;  /* 0x00000000fffff984 */ /* 0x000fe20000000800 */
[----:B------:R4:W-:Y:S01]  /*114c0*/  LDGSTS.E.BYPASS.LTC128B.128 [R203+0x4080], [R10.64], !P1 ;  /* 0x040800000acb7fae */ /* 0x0009e2000c901d46 */
[----:B------:R-:W-:-:S11]  /*114d0*/  ISETP.GE.AND P1, PT, R204, c[0x0][0x1d4], PT ;  /* 0x00007500cc007a0c */ /* 0x000fd60003f26270 */
[----:B------:R1:W-:Y:S02]  /*114e0*/  LDGSTS.E.BYPASS.LTC128B.128 [R203+0x5880], [R8.64], !P0 ;  /* 0x0588000008cb7fae */ /* 0x0003e4000c101d46 */
[----:B-1----:R-:W-:-:S04]  /*114f0*/  LEA R8, P0, R205, R2, 0x1 ;  /* 0x00000002cd087211 */ /* 0x002fc800078008ff */
[----:B------:R-:W-:Y:S02]  /*11500*/  LEA.HI.X R9, R205, R3, R216, 0x1, P0 ;  /* 0x00000003cd097211 */ /* 0x000fe400000f0cd8 */
[----:B------:R-:W-:-:S04]  /*11510*/  LEA R2, P0, R204, R2, 0x1 ;  /* 0x00000002cc027211 */ /* 0x000fc800078008ff */
[----:B------:R-:W-:Y:S02]  /*11520*/  LEA.HI.X R3, R204, R3, R215, 0x1, P0 ;  /* 0x00000003cc037211 */ /* 0x000fe400000f0cd7 */
[----:B------:R-:W-:-:S13]  /*11530*/  ISETP.LT.OR P0, PT, R4, 0x1, P2 ;  /* 0x000000010400780c */ /* 0x000fda0001701670 */
[----:B------:R4:W-:Y:S01]  /*11540*/  LDGSTS.E.BYPASS.LTC128B.128 [R203+0x7080], [R8.64], !P0 ;  /* 0x0708000008cb7fae */ /* 0x0009e2000c101d46 */
[----:B------:R-:W-:-:S13]  /*11550*/  ISETP.LT.OR P0, PT, R4, 0x1, P1 ;  /* 0x000000010400780c */ /* 0x000fda0000f01670 */
[----:B------:R4:W-:Y:S01]  /*11560*/  LDGSTS.E.BYPASS.LTC128B.128 [R203+0x8880], [R2.64], !P0 ;  /* 0x0888000002cb7fae */ /* 0x0009e2000c101d46 */
[----:B------:R-:W-:-:S13]  /*11570*/  ISETP.GT.AND P0, PT, R14, 0x7f, PT ;  /* 0x0000007f0e00780c */ /* 0x000fda0003f04270 */
[----:B------:R-:W-:Y:S05]  /*11580*/  @P0 BRA `(.L_x_1826) ;  /* 0x0000017000000947 */ /* 0x000fea0003800000 */
[----:B--23--:R-:W-:Y:S05]  /*11590*/  BRA.DIV ~URZ, `(.L_x_1827) ;  /* 0x0000b6c27f007947 */ /* 0x00cfea000b800000 */
[----:B----4-:R1:W2:Y:S04]  /*115a0*/  SHFL.IDX PT, R5, R6, 0x1, 0x181f ;  /* 0x00381f0006057f89 */ /* 0x0102a800000e0000 */
[----:B------:R1:W3:Y:S02]  /*115b0*/  SHFL.IDX PT, R2, R13, 0x1, 0x181f ;  /* 0x00381f000d027f89 */ /* 0x0002e400000e0000 */
.L_x_1919:
[-C--:B---3--:R-:W-:Y:S02]  /*115c0*/  LEA R8, P0, R206, R2.reuse, 0x1 ;  /* 0x00000002ce087211 */ /* 0x088fe400078008ff */
[----:B------:R-:W-:Y:S02]  /*115d0*/  ISETP.LT.OR P2, PT, R4, 0x21, P2 ;  /* 0x000000210400780c */ /* 0x000fe40001741670 */
[----:B--2---:R-:W-:Y:S02]  /*115e0*/  LEA.HI.X R9, R206, R5, R214, 0x1, P0 ;  /* 0x00000005ce097211 */ /* 0x004fe400000f0cd6 */
[----:B------:R-:W-:-:S02]  /*115f0*/  LEA R14, P0, R205, R2, 0x1 ;  /* 0x00000002cd0e7211 */ /* 0x000fc400078008ff */
[----:B------:R-:W-:Y:S02]  /*11600*/  ISETP.LT.OR P1, PT, R4, 0x21, P1 ;  /* 0x000000210400780c */ /* 0x000fe40000f21670 */
[----:B------:R-:W-:Y:S02]  /*11610*/  LEA.HI.X R15, R205, R5, R216, 0x1, P0 ;  /* 0x00000005cd0f7211 */ /* 0x000fe400000f0cd8 */
[----:B------:R-:W-:-:S04]  /*11620*/  LEA R10, P0, R140, R2, 0x1 ;  /* 0x000000028c0a7211 */ /* 0x000fc800078008ff */
[----:B------:R-:W-:Y:S02]  /*11630*/  LEA.HI.X R11, R140, R5, R141, 0x1, P0 ;  /* 0x000000058c0b7211 */ /* 0x000fe400000f0c8d */
[----:B------:R-:W-:-:S04]  /*11640*/  LOP3.LUT P0, RZ, R213, 0x1, RZ, 0xc0, !PT ;  /* 0x00000001d5ff7812 */ /* 0x000fc8000780c0ff */
[----:B------:R-:W-:-:S13]  /*11650*/  ISETP.LT.OR P0, PT, R4, 0x21, P0 ;  /* 0x000000210400780c */ /* 0x000fda0000701670 */
[----:B------:R-:W-:Y:S01]  /*11660*/  @!PT LDS RZ, [RZ] ;  /* 0x00000000fffff984 */ /* 0x000fe20000000800 */
[----:B------:R-:W-:Y:S01]  /*11670*/  @!PT LDS RZ, [RZ] ;  /* 0x00000000fffff984 */ /* 0x000fe20000000800 */
[----:B------:R-:W-:Y:S01]  /*11680*/  @!PT LDS RZ, [RZ] ;  /* 0x00000000fffff984 */ /* 0x000fe20000000800 */
[----:B------:R2:W-:Y:S01]  /*11690*/  LDGSTS.E.BYPASS.LTC128B.128 [R207+0x5080], [R10.64], !P0 ;  /* 0x050800000acf7fae */ /* 0x0005e2000c101d46 */
[----:B------:R-:W-:-:S13]  /*116a0*/  ISETP.LT.OR P0, PT, R4, 0x21, P6 ;  /* 0x000000210400780c */ /* 0x000fda0003701670 */
[----:B------:R2:W-:Y:S01]  /*116b0*/  LDGSTS.E.BYPASS.LTC128B.128 [R207+0x6880], [R8.64], !P0 ;  /* 0x0688000008cf7fae */ /* 0x0005e2000c101d46 */
[----:B------:R-:W-:-:S03]  /*116c0*/  LEA R2, P0, R204, R2, 0x1 ;  /* 0x00000002cc027211 */ /* 0x000fc600078008ff */
[----:B------:R2:W-:Y:S01]  /*116d0*/  LDGSTS.E.BYPASS.LTC128B.128 [R207+0x8080], [R14.64], !P2 ;  /* 0x080800000ecf7fae */ /* 0x0005e2000d101d46 */
[----:B------:R-:W-:-:S05]  /*116e0*/  LEA.HI.X R3, R204, R5, R215, 0x1, P0 ;  /* 0x00000005cc037211 */ /* 0x000fca00000f0cd7 */
[----:B------:R2:W-:Y:S04]  /*116f0*/  LDGSTS.E.BYPASS.LTC128B.128 [R207+0x9880], [R2.64], !P1 ;  /* 0x0988000002cf7fae */ /* 0x0005e8000c901d46 */
.L_x_1826:
[----:B--23--:R-:W-:Y:S05]  /*11700*/  BSYNC B0 ;  /* 0x0000000000007941 */ /* 0x00cfea0003800000 */
.L_x_1825:
[----:B------:R-:W-:Y:S01]  /*11710*/  R2P PR, R149, 0x6 ;  /* 0x0000000695007804 */ /* 0x000fe20000000000 */
[C---:B----4-:R-:W-:Y:S01]  /*11720*/  HMMA.16816.F32 R8, R20.reuse, R24, RZ ;  /* 0x000000181408723c */ /* 0x050fe200000018ff */
[----:B------:R-:W-:Y:S01]  /*11730*/  MOV R2, 0x40 ;  /* 0x0000004000027802 */ /* 0x000fe20000000f00 */
[----:B------:R-:W-:Y:S01]  /*11740*/  LDSM.16.M88.4 R16, [R202] ;  /* 0x00000000ca10783b */ /* 0x000fe20000000200 */
[----:B------:R-:W-:Y:S01]  /*11750*/  IADD3 R15, R150, 0x20, RZ ;  /* 0x00000020960f7810 */ /* 0x000fe20007ffe0ff */
[----:B------:R-:W-:Y:S01]  /*11760*/  BSSY B1, `(.L_x_1828) ;  /* 0x000011b000017945 */ /* 0x000fe20003800000 */
[----:B------:R-:W-:Y:S01]  /*11770*/  SEL R2, R2, 0xffffffc0, !P2 ;  /* 0xffffffc002027807 */ /* 0x000fe20005000000 */
[----:B------:R-:W-:Y:S01]  /*11780*/  LDSM.16.M88.4 R80, [R150+0x1800] ;  /* 0x001800009650783b */ /* 0x000fe20000000200 */
[----:B------:R-:W-:Y:S01]  /*11790*/  ISETP.GT.AND P0, PT, R97, R219, PT ;  /* 0x000000db6100720c */ /* 0x000fe20003f04270 */
[----:B------:R-:W-:Y:S01]  /*117a0*/  HMMA.16816.F32 R24, R20, R26, RZ ;  /* 0x0000001a1418723c */ /* 0x000fe200000018ff */
[C---:B------:R-:W-:Y:S01]  /*117b0*/  IADD3 R3, R150.reuse, R2, RZ ;  /* 0x0000000296037210 */ /* 0x040fe20007ffe0ff */
[----:B------:R-:W-:Y:S02]  /*117c0*/  LDSM.16.M88.4 R88, [R150+0x3000] ;  /* 0x003000009658783b */ /* 0x000fe40000000200 */
[----:B------:R-:W-:-:S02]  /*117d0*/  @P1 IADD3 R15, R150, -0x20, RZ ;  /* 0xffffffe0960f1810 */ /* 0x000fc40007ffe0ff */
[----:B------:R-:W2:Y:S02]  /*117e0*/  LDSM.16.M88.4 R52, [R3] ;  /* 0x000000000334783b */ /* 0x000ea40000000200 */
[----:B------:R-:W-:Y:S01]  /*117f0*/  HMMA.16816.F32 R32, R20, R44, RZ ;  /* 0x0000002c1420723c */ /* 0x000fe200000018ff */
[----:B------:R-:W-:Y:S01]  /*11800*/  IADD3 R14, R2, R15, RZ ;  /* 0x0000000f020e7210 */ /* 0x000fe20007ffe0ff */
[----:B------:R-:W3:Y:S04]  /*11810*/  LDSM.16.M88.4 R64, [R3+0x800] ;  /* 0x000800000340783b */ /* 0x000ee80000000200 */
[----:B------:R-:W-:Y:S02]  /*11820*/  LDSM.16.M88.4 R76, [R14] ;  /* 0x000000000e4c783b */ /* 0x000fe40000000200 */
[----:B------:R-:W-:Y:S02]  /*11830*/  HMMA.16816.F32 R40, R28, R56, R8 ;  /* 0x000000381c28723c */ /* 0x000fe40000001808 */
[----:B------:R-:W4:Y:S04]  /*11840*/  LDSM.16.M88.4 R8, [R201] ;  /* 0x00000000c908783b */ /* 0x000f280000000200 */
[----:B------:R-:W-:Y:S02]  /*11850*/  LDSM.16.M88.4 R68, [R14+0x800] ;  /* 0x000800000e44783b */ /* 0x000fe40000000200 */
[C---:B------:R-:W-:Y:S02]  /*11860*/  HMMA.16816.F32 R44, R20.reuse, R46, RZ ;  /* 0x0000002e142c723c */ /* 0x040fe400000018ff */
[----:B------:R-:W-:Y:S04]  /*11870*/  LDSM.16.M88.4 R84, [R15+0x1800] ;  /* 0x001800000f54783b */ /* 0x000fe80000000200 */
[----:B------:R-:W0:Y:S02]  /*11880*/  LDGDEPBAR ;  /* 0x00000000000079af */ /* 0x000e240000000000 */
[C---:B------:R-:W-:Y:S08]  /*11890*/  HMMA.16816.F32 R36, R20.reuse, R48, RZ ;  /* 0x000000301424723c */ /* 0x040ff000000018ff */
[----:B------:R-:W-:Y:S08]  /*118a0*/  HMMA.16816.F32 R48, R20, R50, RZ ;  /* 0x000000321430723c */ /* 0x000ff000000018ff */
[C---:B------:R-:W-:Y:S01]  /*118b0*/  HMMA.16816.F32 R20, R28.reuse, R58, R24 ;  /* 0x0000003a1c14723c */ /* 0x040fe20000001818 */
[----:B------:R-:W5:Y:S04]  /*118c0*/  LDSM.16.M88.4 R56, [R3+0x1000] ;  /* 0x001000000338783b */ /* 0x000f680000000200 */
[----:B------:R-:W1:Y:S03]  /*118d0*/  LDSM.16.M88.4 R24, [R199+0x4000] ;  /* 0x00400000c718783b */ /* 0x000e660000000200 */
[----:B------:R-:W-:Y:S08]  /*118e0*/  HMMA.16816.F32 R32, R28, R60, R32 ;  /* 0x0000003c1c20723c */ /* 0x000ff00000001820 */
[----:B--2---:R-:W-:Y:S08]  /*118f0*/  HMMA.16816.F32 R40, R16, R52, R40 ;  /* 0x000000341028723c */ /* 0x004ff00000001828 */
[C---:B------:R-:W-:Y:S01]  /*11900*/  HMMA.16816.F32 R44, R28.reuse, R62, R44 ;  /* 0x0000003e1c2c723c */ /* 0x040fe2000000182c */
[----:B------:R-:W2:Y:S07]  /*11910*/  LDSM.16.M88.4 R60, [R14+0x1000] ;  /* 0x001000000e3c783b */ /* 0x000eae0000000200 */
[C---:B------:R-:W-:Y:S08]  /*11920*/  HMMA.16816.F32 R36, R28.reuse, R72, R36 ;  /* 0x000000481c24723c */ /* 0x040ff00000001824 */
[----:B------:R-:W-:Y:S01]  /*11930*/  HMMA.16816.F32 R48, R28, R74, R48 ;  /* 0x0000004a1c30723c */ /* 0x000fe20000001830 */
[----:B------:R-:W1:Y:S07]  /*11940*/  LDSM.16.M88.4 R72, [R150+0x2000] ;  /* 0x002000009648783b */ /* 0x000e6e0000000200 */
[C---:B------:R-:W-:Y:S08]  /*11950*/  HMMA.16816.F32 R20, R16.reuse, R54, R20 ;  /* 0x000000361014723c */ /* 0x040ff00000001814 */
[----:B---3--:R-:W-:Y:S01]  /*11960*/  HMMA.16816.F32 R28, R16, R64, R32 ;  /* 0x00000040101c723c */ /* 0x008fe20000001820 */
[----:B------:R-:W3:Y:S07]  /*11970*/  LDSM.16.M88.4 R32, [R200+0x4000] ;  /* 0x00400000c820783b */ /* 0x000eee0000000200 */
[----:B----4-:R-:W-:Y:S08]  /*11980*/  HMMA.16816.F32 R40, R8, R76, R40 ;  /* 0x0000004c0828723c */ /* 0x010ff00000001828 */
[C---:B------:R-:W-:Y:S01]  /*11990*/  HMMA.16816.F32 R44, R16.reuse, R66, R44 ;  /* 0x00000042102c723c */ /* 0x040fe2000000182c */
[----:B------:R-:W-:Y:S07]  /*119a0*/  LDSM.16.M88.4 R64, [R15+0x2000] ;  /* 0x002000000f40783b */ /* 0x000fee0000000200 */
[C---:B-----5:R-:W-:Y:S01]  /*119b0*/  HMMA.16816.F32 R52, R16.reuse, R56, R36 ;  /* 0x000000381034723c */ /* 0x060fe20000001824 */
[----:B------:R-:W4:Y:S07]  /*119c0*/  LDSM.16.M88.4 R36, [R150+0x2800] ;  /* 0x002800009624783b */ /* 0x000f2e0000000200 */
[----:B------:R-:W-:Y:S01]  /*119d0*/  HMMA.16816.F32 R48, R16, R58, R48 ;  /* 0x0000003a1030723c */ /* 0x000fe20000001830 */
[----:B------:R-:W-:Y:S07]  /*119e0*/  LDSM.16.M88.4 R56, [R15+0x2800] ;  /* 0x002800000f38783b */ /* 0x000fee0000000200 */
[C---:B------:R-:W-:Y:S01]  /*119f0*/  HMMA.16816.F32 R16, R8.reuse, R78, R20 ;  /* 0x0000004e0810723c */ /* 0x040fe20000001814 */
[----:B------:R-:W-:Y:S07]  /*11a00*/  LDSM.16.M88.4 R76, [R3+0x1800] ;  /* 0x00180000034c783b */ /* 0x000fee0000000200 */
[----:B------:R-:W-:Y:S01]  /*11a10*/  HMMA.16816.F32 R20, R8, R68, R28 ;  /* 0x000000440814723c */ /* 0x000fe2000000181c */
[----:B------:R-:W5:Y:S07]  /*11a20*/  LDSM.16.M88.4 R28, [R202+0x4000] ;  /* 0x00400000ca1c783b */ /* 0x000f6e0000000200 */
[----:B-1----:R-:W-:Y:S08]  /*11a30*/  HMMA.16816.F32 R40, R24, R80, R40 ;  /* 0x000000501828723c */ /* 0x002ff00000001828 */
[C---:B------:R-:W-:Y:S01]  /*11a40*/  HMMA.16816.F32 R44, R8.reuse, R70, R44 ;  /* 0x00000046082c723c */ /* 0x040fe2000000182c */
[----:B------:R-:W-:Y:S07]  /*11a50*/  LDSM.16.M88.4 R68, [R14+0x1800] ;  /* 0x001800000e44783b */ /* 0x000fee0000000200 */
[C---:B--2---:R-:W-:Y:S08]  /*11a60*/  HMMA.16816.F32 R52, R8.reuse, R60, R52 ;  /* 0x0000003c0834723c */ /* 0x044ff00000001834 */
[----:B------:R-:W-:Y:S01]  /*11a70*/  HMMA.16816.F32 R48, R8, R62, R48 ;  /* 0x0000003e0830723c */ /* 0x000fe20000001830 */
[----:B------:R-:W1:Y:S07]  /*11a80*/  LDSM.16.M88.4 R60, [R3+0x2000] ;  /* 0x00200000033c783b */ /* 0x000e6e0000000200 */
[C---:B------:R-:W-:Y:S01]  /*11a90*/  HMMA.16816.F32 R8, R24.reuse, R82, R16 ;  /* 0x000000521808723c */ /* 0x040fe20000001810 */
[----:B------:R-:W-:Y:S07]  /*11aa0*/  LDSM.16.M88.4 R80, [R3+0x3000] ;  /* 0x003000000350783b */ /* 0x000fee0000000200 */
[----:B------:R-:W-:Y:S01]  /*11ab0*/  HMMA.16816.F32 R16, R24, R72, R20 ;  /* 0x000000481810723c */ /* 0x000fe20000001814 */
[----:B------:R-:W2:Y:S07]  /*11ac0*/  LDSM.16.M88.4 R20, [R201+0x4000] ;  /* 0x00400000c914783b */ /* 0x000eae0000000200 */
[----:B---3--:R-:W-:Y:S08]  /*11ad0*/  HMMA.16816.F32 R40, R32, R84, R40 ;  /* 0x000000542028723c */ /* 0x008ff00000001828 */
[C---:B------:R-:W-:Y:S01]  /*11ae0*/  HMMA.16816.F32 R44, R24.reuse, R74, R44 ;  /* 0x0000004a182c723c */ /* 0x040fe2000000182c */
[----:B------:R-:W-:Y:S07]  /*11af0*/  LDSM.16.M88.4 R72, [R150+0x3800] ;  /* 0x003800009648783b */ /* 0x000fee0000000200 */
[C---:B----4-:R-:W-:Y:S08]  /*11b00*/  HMMA.16816.F32 R52, R24.reuse, R36, R52 ;  /* 0x000000241834723c */ /* 0x050ff00000001834 */
[----:B------:R-:W-:Y:S01]  /*11b10*/  HMMA.16816.F32 R48, R24, R38, R48 ;  /* 0x000000261830723c */ /* 0x000fe20000001830 */
[----:B------:R-:W3:Y:S07]  /*11b20*/  LDSM.16.M88.4 R36, [R3+0x2800] ;  /* 0x002800000324783b */ /* 0x000eee0000000200 */
[C---:B------:R-:W-:Y:S01]  /*11b30*/  HMMA.16816.F32 R8, R32.reuse, R86, R8 ;  /* 0x000000562008723c */ /* 0x040fe20000001808 */
[----:B------:R-:W-:Y:S07]  /*11b40*/  LDSM.16.M88.4 R84, [R15+0x3000] ;  /* 0x003000000f54783b */ /* 0x000fee0000000200 */
[----:B------:R-:W-:Y:S01]  /*11b50*/  HMMA.16816.F32 R24, R32, R64, R16 ;  /* 0x000000402018723c */ /* 0x000fe20000001810 */
[----:B------:R-:W-:Y:S07]  /*11b60*/  LDSM.16.M88.4 R16, [R199+0x8000] ;  /* 0x00800000c710783b */ /* 0x000fee0000000200 */
[----:B-----5:R-:W-:Y:S08]  /*11b70*/  HMMA.16816.F32 R40, R28, R76, R40 ;  /* 0x0000004c1c28723c */ /* 0x020ff00000001828 */
[C---:B------:R-:W-:Y:S01]  /*11b80*/  HMMA.16816.F32 R44, R32.reuse, R66, R44 ;  /* 0x00000042202c723c */ /* 0x040fe2000000182c */
[----:B------:R-:W4:Y:S07]  /*11b90*/  LDSM.16.M88.4 R64, [R14+0x2000] ;  /* 0x002000000e40783b */ /* 0x000f2e0000000200 */
[C---:B------:R-:W-:Y:S08]  /*11ba0*/  HMMA.16816.F32 R52, R32.reuse, R56, R52 ;  /* 0x000000382034723c */ /* 0x040ff00000001834 */
[----:B------:R-:W-:Y:S01]  /*11bb0*/  HMMA.16816.F32 R48, R32, R58, R48 ;  /* 0x0000003a2030723c */ /* 0x000fe20000001830 */
[----:B------:R-:W5:Y:S07]  /*11bc0*/  LDSM.16.M88.4 R56, [R14+0x2800] ;  /* 0x002800000e38783b */ /* 0x000f6e0000000200 */
[C---:B------:R-:W-:Y:S01]  /*11bd0*/  HMMA.16816.F32 R32, R28.reuse, R78, R8 ;  /* 0x0000004e1c20723c */ /* 0x040fe20000001808 */
[----:B------:R-:W4:Y:S04]  /*11be0*/  LDSM.16.M88.4 R8, [R200+0x8000] ;  /* 0x00800000c808783b */ /* 0x000f280000000200 */
[----:B------:R-:W-:Y:S03]  /*11bf0*/  LDSM.16.M88.4 R76, [R14+0x3000] ;  /* 0x003000000e4c783b */ /* 0x000fe60000000200 */
[----:B-1----:R-:W-:Y:S08]  /*11c00*/  HMMA.16816.F32 R24, R28, R60, R24 ;  /* 0x0000003c1c18723c */ /* 0x002ff00000001818 */
[----:B--2---:R-:W-:Y:S08]  /*11c10*/  HMMA.16816.F32 R40, R20, R68, R40 ;  /* 0x000000441428723c */ /* 0x004ff00000001828 */
[C---:B------:R-:W-:Y:S01]  /*11c20*/  HMMA.16816.F32 R44, R28.reuse, R62, R44 ;  /* 0x0000003e1c2c723c */ /* 0x040fe2000000182c */
[----:B------:R-:W1:Y:S07]  /*11c30*/  LDSM.16.M88.4 R60, [R150+0x4000] ;  /* 0x00400000963c783b */ /* 0x000e6e0000000200 */
[C---:B---3--:R-:W-:Y:S08]  /*11c40*/  HMMA.16816.F32 R52, R28.reuse, R36, R52 ;  /* 0x000000241c34723c */ /* 0x048ff00000001834 */
[----:B------:R-:W-:Y:S08]  /*11c50*/  HMMA.16816.F32 R48, R28, R38, R48 ;  /* 0x000000261c30723c */ /* 0x000ff00000001830 */
[C---:B------:R-:W-:Y:S01]  /*11c60*/  HMMA.16816.F32 R36, R20.reuse, R70, R32 ;  /* 0x000000461424723c */ /* 0x040fe20000001820 */
[----:B------:R-:W2:Y:S04]  /*11c70*/  LDSM.16.M88.4 R32, [R202+0x8000] ;  /* 0x00800000ca20783b */ /* 0x000ea80000000200 */
[----:B------:R-:W-:Y:S03]  /*11c80*/  LDSM.16.M88.4 R68, [R15+0x4000] ;  /* 0x004000000f44783b */ /* 0x000fe60000000200 */
[----:B----4-:R-:W-:Y:S08]  /*11c90*/  HMMA.16816.F32 R28, R20, R64, R24 ;  /* 0x00000040141c723c */ /* 0x010ff00000001818 */
[----:B------:R-:W-:Y:S08]  /*11ca0*/  HMMA.16816.F32 R24, R16, R88, R40 ;  /* 0x000000581018723c */ /* 0x000ff00000001828 */
[----:B------:R-:W-:Y:S01]  /*11cb0*/  HMMA.16816.F32 R40, R20, R66, R44 ;  /* 0x000000421428723c */ /* 0x000fe2000000182c */
[----:B------:R-:W3:Y:S07]  /*11cc0*/  LDSM.16.M88.4 R64, [R15+0x3800] ;  /* 0x003800000f40783b */ /* 0x000eee0000000200 */
[----:B------:R-:W-:Y:S01]  /*11cd0*/  HMMA.16816.F32 R44, R16, R90, R36 ;  /* 0x0000005a102c723c */ /* 0x000fe20000001824 */
[----:B------:R-:W-:Y:S07]  /*11ce0*/  LDSM.16.M88.4 R88, [R3+0x4000] ;  /* 0x004000000358783b */ /* 0x000fee0000000200 */
[C---:B-----5:R-:W-:Y:S08]  /*11cf0*/  HMMA.16816.F32 R52, R20.reuse, R56, R52 ;  /* 0x000000381434723c */ /* 0x060ff00000001834 */
[----:B------:R-:W-:Y:S08]  /*11d00*/  HMMA.16816.F32 R48, R20, R58, R48 ;  /* 0x0000003a1430723c */ /* 0x000ff00000001830 */
[----:B------:R-:W-:Y:S08]  /*11d10*/  HMMA.16816.F32 R20, R8, R84, R24 ;  /* 0x000000540814723c */ /* 0x000ff00000001818 */
[C---:B------:R-:W-:Y:S01]  /*11d20*/  HMMA.16816.F32 R36, R16.reuse, R72, R28 ;  /* 0x000000481024723c */ /* 0x040fe2000000181c */
[----:B------:R-:W4:Y:S07]  /*11d30*/  LDSM.16.M88.4 R28, [R201+0x8000] ;  /* 0x00800000c91c783b */ /* 0x000f2e0000000200 */
[----:B------:R-:W-:Y:S01]  /*11d40*/  HMMA.16816.F32 R24, R16, R74, R40 ;  /* 0x0000004a1018723c */ /* 0x000fe20000001828 */
[----:B------:R-:W5:Y:S07]  /*11d50*/  LDSM.16.M88.4 R40, [R3+0x3800] ;  /* 0x003800000328783b */ /* 0x000f6e0000000200 */
[----:B------:R-:W-:Y:S01]  /*11d60*/  HMMA.16816.F32 R44, R8, R86, R44 ;  /* 0x00000056082c723c */ /* 0x000fe2000000182c */
[----:B------:R-:W-:Y:S07]  /*11d70*/  LDSM.16.M88.4 R84, [R3+0x4800] ;  /* 0x004800000354783b */ /* 0x000fee0000000200 */
[C---:B-1----:R-:W-:Y:S08]  /*11d80*/  HMMA.16816.F32 R52, R16.reuse, R60, R52 ;  /* 0x0000003c1034723c */ /* 0x042ff00000001834 */
[----:B------:R-:W-:Y:S08]  /*11d90*/  HMMA.16816.F32 R60, R16, R62, R48 ;  /* 0x0000003e103c723c */ /* 0x000ff00000001830 */
[----:B--2---:R-:W-:Y:S01]  /*11da0*/  HMMA.16816.F32 R16, R32, R80, R20 ;  /* 0x000000502010723c */ /* 0x004fe20000001814 */
[----:B------:R-:W-:Y:S07]  /*11db0*/  LDSM.16.M88.4 R20, [R200+0xc000] ;  /* 0x00c00000c814783b */ /* 0x000fee0000000200 */
[C---:B---3--:R-:W-:Y:S08]  /*11dc0*/  HMMA.16816.F32 R48, R8.reuse, R64, R36 ;  /* 0x000000400830723c */ /* 0x048ff00000001824 */
[----:B------:R-:W-:Y:S01]  /*11dd0*/  HMMA.16816.F32 R36, R8, R66, R24 ;  /* 0x000000420824723c */ /* 0x000fe20000001818 */
[----:B------:R-:W-:Y:S04]  /*11de0*/  LDSM.16.M88.4 R24, [R199+0xc000] ;  /* 0x00c00000c718783b */ /* 0x000fe80000000200 */
[----:B------:R-:W1:Y:S03]  /*11df0*/  LDSM.16.M88.4 R64, [R150+0x4800] ;  /* 0x004800009640783b */ /* 0x000e660000000200 */
[----:B------:R-:W-:Y:S01]  /*11e00*/  HMMA.16816.F32 R44, R32, R82, R44 ;  /* 0x00000052202c723c */ /* 0x000fe2000000182c */
[----:B------:R-:W-:Y:S07]  /*11e10*/  LDSM.16.M88.4 R80, [R15+0x4800] ;  /* 0x004800000f50783b */ /* 0x000fee0000000200 */
[----:B------:R-:W-:Y:S01]  /*11e20*/  HMMA.16816.F32 R56, R8, R68, R52 ;  /* 0x000000440838723c */ /* 0x000fe20000001834 */
[----:B------:R-:W2:Y:S07]  /*11e30*/  LDSM.16.M88.4 R52, [R14+0x3800] ;  /* 0x003800000e34783b */ /* 0x000eae0000000200 */
[----:B----4-:R-:W-:Y:S08]  /*11e40*/  HMMA.16816.F32 R16, R28, R76, R16 ;  /* 0x0000004c1c10723c */ /* 0x010ff00000001810 */
[C---:B-----5:R-:W-:Y:S08]  /*11e50*/  HMMA.16816.F32 R48, R32.reuse, R40, R48 ;  /* 0x000000282030723c */ /* 0x060ff00000001830 */
[----:B------:R-:W-:Y:S08]  /*11e60*/  HMMA.16816.F32 R40, R32, R42, R36 ;  /* 0x0000002a2028723c */ /* 0x000ff00000001824 */
[----:B------:R-:W-:Y:S01]  /*11e70*/  HMMA.16816.F32 R36, R28, R78, R44 ;  /* 0x0000004e1c24723c */ /* 0x000fe2000000182c */
[----:B------:R-:W-:Y:S07]  /*11e80*/  LDSM.16.M88.4 R76, [R14+0x4800] ;  /* 0x004800000e4c783b */ /* 0x000fee0000000200 */
[----:B------:R-:W-:Y:S01]  /*11e90*/  HMMA.16816.F32 R72, R8, R70, R60 ;  /* 0x000000460848723c */ /* 0x000fe2000000183c */
[----:B------:R-:W3:Y:S04]  /*11ea0*/  LDSM.16.M88.4 R60, [R150+0x5000] ;  /* 0x00500000963c783b */ /* 0x000ee80000000200 */
[----:B------:R-:W-:Y:S03]  /*11eb0*/  LDSM.16.M88.4 R68, [R15+0x5000] ;  /* 0x005000000f44783b */ /* 0x000fe60000000200 */
[----:B-1----:R-:W-:Y:S01]  /*11ec0*/  HMMA.16816.F32 R8, R24, R64, R16 ;  /* 0x000000401808723c */ /* 0x002fe20000001810 */
[----:B------:R-:W1:Y:S07]  /*11ed0*/  LDSM.16.M88.4 R16, [R202+0xc000] ;  /* 0x00c00000ca10783b */ /* 0x000e6e0000000200 */
[----:B--2---:R-:W-:Y:S08]  /*11ee0*/  HMMA.16816.F32 R44, R28, R52, R48 ;  /* 0x000000341c2c723c */ /* 0x004ff00000001830 */
[----:B------:R-:W-:Y:S01]  /*11ef0*/  HMMA.16816.F32 R36, R24, R66, R36 ;  /* 0x000000421824723c */ /* 0x000fe20000001824 */
[----:B------:R-:W2:Y:S07]  /*11f00*/  LDSM.16.M88.4 R64, [R14+0x4000] ;  /* 0x004000000e40783b */ /* 0x000eae0000000200 */
[----:B------:R-:W-:Y:S08]  /*11f10*/  HMMA.16816.F32 R52, R28, R54, R40 ;  /* 0x000000361c34723c */ /* 0x000ff00000001828 */
[----:B------:R-:W-:Y:S01]  /*11f20*/  HMMA.16816.F32 R40, R20, R80, R8 ;  /* 0x000000501428723c */ /* 0x000fe20000001808 */
[----:B------:R-:W4:Y:S07]  /*11f30*/  LDSM.16.M88.4 R8, [R201+0xc000] ;  /* 0x00c00000c908783b */ /* 0x000f2e0000000200 */
[----:B------:R-:W-:Y:S08]  /*11f40*/  HMMA.16816.F32 R92, R32, R88, R56 ;  /* 0x00000058205c723c */ /* 0x000ff00000001838 */
[----:B---3--:R-:W-:Y:S08]  /*11f50*/  HMMA.16816.F32 R44, R24, R60, R44 ;  /* 0x0000003c182c723c */ /* 0x008ff0000000182c */
[----:B------:R-:W-:Y:S01]  /*11f60*/  HMMA.16816.F32 R36, R20, R82, R36 ;  /* 0x000000521424723c */ /* 0x000fe20000001824 */
[----:B------:R-:W3:Y:S07]  /*11f70*/  LDSM.16.M88.4 R80, [R150+0x5800] ;  /* 0x005800009650783b */ /* 0x000eee0000000200 */
[----:B------:R-:W-:Y:S01]  /*11f80*/  HMMA.16816.F32 R56, R32, R90, R72 ;  /* 0x0000005a2038723c */ /* 0x000fe20000001848 */
[----:B------:R-:W5:Y:S07]  /*11f90*/  LDSM.16.M88.4 R72, [R3+0x5000] ;  /* 0x005000000348783b */ /* 0x000f6e0000000200 */
[----:B-1----:R-:W-:Y:S08]  /*11fa0*/  HMMA.16816.F32 R32, R16, R84, R40 ;  /* 0x000000541020723c */ /* 0x002ff00000001828 */
[----:B--2---:R-:W-:Y:S08]  /*11fb0*/  HMMA.16816.F32 R40, R28, R64, R92 ;  /* 0x000000401c28723c */ /* 0x004ff0000000185c */
[----:B------:R-:W-:Y:S08]  /*11fc0*/  HMMA.16816.F32 R52, R24, R62, R52 ;  /* 0x0000003e1834723c */ /* 0x000ff00000001834 */
[----:B------:R-:W-:Y:S08]  /*11fd0*/  HMMA.16816.F32 R48, R20, R68, R44 ;  /* 0x000000441430723c */ /* 0x000ff0000000182c */
[----:B------:R-:W-:Y:S01]  /*11fe0*/  HMMA.16816.F32 R44, R16, R86, R36 ;  /* 0x00000056102c723c */ /* 0x000fe20000001824 */
[----:B------:R-:W1:Y:S07]  /*11ff0*/  LDSM.16.M88.4 R84, [R15+0x5800] ;  /* 0x005800000f54783b */ /* 0x000e6e0000000200 */
[----:B------:R-:W-:Y:S01]  /*12000*/  HMMA.16816.F32 R28, R28, R66, R56 ;  /* 0x000000421c1c723c */ /* 0x000fe20000001838 */
[----:B------:R-:W2:Y:S07]  /*12010*/  LDSM.16.M88.4 R56, [R14+0x5000] ;  /* 0x005000000e38783b */ /* 0x000eae0000000200 */
[----:B----4-:R-:W-:Y:S08]  /*12020*/  HMMA.16816.F32 R60, R8, R76, R32 ;  /* 0x0000004c083c723c */ /* 0x010ff00000001820 */
[----:B---3--:R-:W-:Y:S08]  /*12030*/  HMMA.16816.F32 R32, R24, R80, R40 ;  /* 0x000000501820723c */ /* 0x008ff00000001828 */
[----:B------:R-:W-:Y:S08]  /*12040*/  HMMA.16816.F32 R36, R20, R70, R52 ;  /* 0x000000461424723c */ /* 0x000ff00000001834 */
[----:B-----5:R-:W-:Y:S01]  /*12050*/  HMMA.16816.F32 R40, R16, R72, R48 ;  /* 0x000000481028723c */ /* 0x020fe20000001830 */
[----:B------:R-:W3:Y:S01]  /*12060*/  LDSM.16.M88.4 R48, [R3+0x5800] ;  /* 0x005800000330783b */ /* 0x000ee20000000200 */
[----:B------:R-:W-:-:S04]  /*12070*/  FMUL.FTZ R2, R60, c[0x0][0x320] ;  /* 0x0000c8003c027a20 */ /* 0x000fc80000410000 */
[----:B------:R4:W1:Y:S02]  /*12080*/  MUFU.TANH R64, R2 ;  /* 0x0000000200407308 */ /* 0x0008640000002400 */
[----:B------:R-:W-:Y:S08]  /*12090*/  HMMA.16816.F32 R44, R8, R78, R44 ;  /* 0x0000004e082c723c */ /* 0x000ff0000000182c */
[----:B------:R-:W-:Y:S01]  /*120a0*/  HMMA.16816.F32 R24, R24, R82, R28 ;  /* 0x000000521818723c */ /* 0x000fe2000000181c */
[----:B----4-:R-:W-:-:S07]  /*120b0*/  FMUL.FTZ R2, R61, c[0x0][0x320] ;  /* 0x0000c8003d027a20 */ /* 0x010fce0000410000 */
[----:B-1----:R-:W-:Y:S01]  /*120c0*/  HMMA.16816.F32 R28, R20, R84, R32 ;  /* 0x00000054141c723c */ /* 0x002fe20000001820 */
[----:B------:R1:W4:Y:S07]  /*120d0*/  MUFU.TANH R61, R2 ;  /* 0x00000002003d7308 */ /* 0x00032e0000002400 */
[----:B------:R-:W-:Y:S08]  /*120e0*/  HMMA.16816.F32 R32, R16, R74, R36 ;  /* 0x0000004a1020723c */ /* 0x000ff00000001824 */
[----:B--2---:R-:W-:Y:S01]  /*120f0*/  HMMA.16816.F32 R36, R8, R56, R40 ;  /* 0x000000380824723c */ /* 0x004fe20000001828 */
[----:B------:R-:W2:Y:S01]  /*12100*/  LDSM.16.M88.4 R40, [R14+0x5800] ;  /* 0x005800000e28783b */ /* 0x000ea20000000200 */
[----:B-1----:R-:W-:Y:S01]  /*12110*/  FMUL.FTZ R2, R62, c[0x0][0x320] ;  /* 0x0000c8003e027a20 */ /* 0x002fe20000410000 */
[----:B------:R-:W-:-:S04]  /*12120*/  DEPBAR.LE SB0, 0x0 ;  /* 0x000080000000791a */ /* 0x000fc80000000000 */
[----:B------:R1:W1:Y:S01]  /*12130*/  MUFU.TANH R60, R2 ;  /* 0x00000002003c7308 */ /* 0x0002620000002400 */
[----:B------:R-:W-:Y:S08]  /*12140*/  HMMA.16816.F32 R20, R20, R86, R24 ;  /* 0x000000561414723c */ /* 0x000ff00000001818 */
[----:B---3--:R-:W-:Y:S01]  /*12150*/  HMMA.16816.F32 R24, R16, R48, R28 ;  /* 0x000000301018723c */ /* 0x008fe2000000181c */
[----:B-1----:R-:W-:-:S07]  /*12160*/  FMUL.FTZ R2, R63, c[0x0][0x320] ;  /* 0x0000c8003f027a20 */ /* 0x002fce0000410000 */
[----:B------:R-:W-:Y:S01]  /*12170*/  HMMA.16816.F32 R28, R8, R58, R32 ;  /* 0x0000003a081c723c */ /* 0x000fe20000001820 */
[----:B------:R1:W3:Y:S07]  /*12180*/  MUFU.TANH R55, R2 ;  /* 0x0000000200377308 */ /* 0x0002ee0000002400 */
[----:B------:R-:W-:Y:S08]  /*12190*/  HMMA.16816.F32 R16, R16, R50, R20 ;  /* 0x000000321010723c */ /* 0x000ff00000001814 */
[----:B--2---:R-:W-:Y:S01]  /*121a0*/  HMMA.16816.F32 R20, R8, R40, R24 ;  /* 0x000000280814723c */ /* 0x004fe20000001818 */
[----:B-1----:R-:W-:-:S04]  /*121b0*/  FMUL.FTZ R2, R44, c[0x0][0x320] ;  /* 0x0000c8002c027a20 */ /* 0x002fc80000410000 */
[----:B------:R1:W2:Y:S11]  /*121c0*/  MUFU.TANH R54, R2 ;  /* 0x0000000200367308 */ /* 0x0002b60000002400 */
        /* <DEDUP_REMOVED lines=41> */
[----:B-1234-:R-:W-:Y:S01]  /*12460*/  IMAD.MOV.U32 R2, RZ, RZ, 0x1 ;  /* 0x00000001ff027424 */ /* 0x01efe200078e00ff */
[C---:B------:R-:W-:Y:S01]  /*12470*/  IADD3 R3, R0.reuse, R96, R247 ;  /* 0x0000006000037210 */ /* 0x040fe20007ffe0f7 */
[----:B------:R-:W-:Y:S01]  /*12480*/  IMAD.MOV.U32 R211, RZ, RZ, RZ ;  /* 0x000000ffffd37224 */ /* 0x000fe200078e00ff */
[----:B------:R-:W-:-:S02]  /*12490*/  ISETP.GT.AND P0, PT, R0, 0x2f, PT ;  /* 0x0000002f0000780c */ /* 0x000fc40003f04270 */
[----:B------:R-:W-:Y:S02]  /*124a0*/  ISETP.NE.AND P1, PT, R2, c[0x0][0x2b8], PT ;  /* 0x0000ae0002007a0c */ /* 0x000fe40003f25270 */
[----:B------:R-:W-:-:S05]  /*124b0*/  IADD3 R3, R3, -0x30, RZ ;  /* 0xffffffd003037810 */ /* 0x000fca0007ffe0ff */
        /* <DEDUP_REMOVED lines=9> */
[----:B------:R-:W-:-:S03]  /*12550*/  IADD3 R13, -R143, 0x30, RZ ;  /* 0x000000308f0d7810 */ /* 0x000fc60007ffe1ff */
[----:B------:R-:W-:Y:S01]  /*12560*/  IMAD R212, R2, c[0x0][0x2b8], R3 ;  /* 0x0000ae0002d47a24 */ /* 0x000fe200078e0203 */
[----:B------:R-:W-:-:S04]  /*12570*/  ISETP.GE.AND P0, PT, R13, 0x1, PT ;  /* 0x000000010d00780c */ /* 0x000fc80003f06270 */
[----:B------:R-:W-:-:S05]  /*12580*/  SHF.R.S32.HI R2, RZ, 0x1f, R212 ;  /* 0x0000001fff027819 */ /* 0x000fca00000114d4 */
[----:B-1----:R-:W-:Y:S02]  /*12590*/  IMAD R4, R2, c[0x0][0x1e0], RZ ;  /* 0x0000780002047a24 */ /* 0x002fe400078e02ff */
[----:B------:R-:W-:-:S04]  /*125a0*/  IMAD.WIDE.U32 R2, R212, c[0x0][0x1e0], RZ ;  /* 0x00007800d4027a25 */ /* 0x000fc800078e00ff */
        /* <DEDUP_REMOVED lines=12> */
.L_x_1920:
[----:B------:R-:W-:Y:S05]  /*12670*/  BRA.DIV ~URZ, `(.L_x_1831) ;  /* 0x0000a7227f007947 */ /* 0x000fea000b800000 */
[----:B------:R3:W4:Y:S02]  /*12680*/  SHFL.IDX PT, R2, R6, RZ, 0x181f ;  /* 0x00181fff06027589 */ /* 0x00072400000e0000 */
.L_x_1921:
[----:B------:R-:W-:Y:S01]  /*12690*/  BSSY B0, `(.L_x_1832) ;  /* 0x0000012000007945 */ /* 0x000fe20003800000 */
[----:B------:R-:W-:Y:S05]  /*126a0*/  @!P0 BRA `(.L_x_1833) ;  /* 0x0000010000008947 */ /* 0x000fea0003800000 */
[-C--:B----4-:R-:W-:Y:S02]  /*126b0*/  LEA R16, P0, R140, R2.reuse, 0x1 ;  /* 0x000000028c107211 */ /* 0x090fe400078008ff */
[----:B------:R-:W-:Y:S02]  /*126c0*/  LOP3.LUT P6, RZ, R213, 0x4, RZ, 0xc0, !PT ;  /* 0x00000004d5ff7812 */ /* 0x000fe400078cc0ff */
[-C--:B------:R-:W-:Y:S02]  /*126d0*/  LEA R10, P2, R206, R2.reuse, 0x1 ;  /* 0x00000002ce0a7211 */ /* 0x080fe400078408ff */
[----:B------:R-:W-:Y:S02]  /*126e0*/  LEA R8, P1, R205, R2, 0x1 ;  /* 0x00000002cd087211 */ /* 0x000fe400078208ff */
[----:B--2---:R-:W-:-:S02]  /*126f0*/  LEA.HI.X R17, R140, R4, R141, 0x1, P0 ;  /* 0x000000048c117211 */ /* 0x004fc400000f0c8d */
[----:B------:R-:W-:Y:S02]  /*12700*/  LEA R2, P0, R204, R2, 0x1 ;  /* 0x00000002cc027211 */ /* 0x000fe400078008ff */
        /* <DEDUP_REMOVED lines=10> */
.L_x_1833:
[----:B------:R-:W-:Y:S05]  /*127b0*/  BSYNC B0 ;  /* 0x0000000000007941 */ /* 0x000fea0003800000 */
.L_x_1832:
[----:B------:R-:W-:Y:S01]  /*127c0*/  ISETP.GE.AND P0, PT, R13, 0x21, PT ;  /* 0x000000210d00780c */ /* 0x000fe20003f06270 */
[----:B------:R-:W-:Y:S06]  /*127d0*/  BRA.DIV ~URZ, `(.L_x_1834) ;  /* 0x0000a6327f007947 */ /* 0x000fec000b800000 */
[----:B--2---:R2:W1:Y:S04]  /*127e0*/  SHFL.IDX PT, R4, R5, 0x1, 0x181f ;  /* 0x00381f0005047f89 */ /* 0x00446800000e0000 */
[----:B----4-:R2:W4:Y:S02]  /*127f0*/  SHFL.IDX PT, R2, R6, 0x1, 0x181f ;  /* 0x00381f0006027f89 */ /* 0x01052400000e0000 */
.L_x_1922:
[----:B------:R-:W-:Y:S05]  /*12800*/  @!P0 BRA `(.L_x_1829) ;  /* 0x0000010000008947 */ /* 0x000fea0003800000 */
[----:B----4-:R-:W-:Y:S02]  /*12810*/  LEA R16, P0, R140, R2, 0x1 ;  /* 0x000000028c107211 */ /* 0x010fe400078008ff */
[----:B------:R-:W-:-:S02]  /*12820*/  LOP3.LUT P6, RZ, R213, 0x4, RZ, 0xc0, !PT ;  /* 0x00000004d5ff7812 */ /* 0x000fc400078cc0ff */
[-C--:B------:R-:W-:Y:S02]  /*12830*/  LEA R10, P2, R206, R2.reuse, 0x1 ;  /* 0x00000002ce0a7211 */ /* 0x080fe400078408ff */
[C---:B------:R-:W-:Y:S02]  /*12840*/  LEA R8, P1, R205.reuse, R2, 0x1 ;  /* 0x00000002cd087211 */ /* 0x040fe400078208ff */
[----:B-1----:R-:W-:Y:S02]  /*12850*/  LEA.HI.X R17, R140, R4, R141, 0x1, P0 ;  /* 0x000000048c117211 */ /* 0x002fe400000f0c8d */
[----:B------:R-:W-:Y:S02]  /*12860*/  LEA R2, P0, R204, R2, 0x1 ;  /* 0x00000002cc027211 */ /* 0x000fe400078008ff */
[-C--:B------:R-:W-:Y:S01]  /*12870*/  LEA.HI.X R11, R206, R4.reuse, R214, 0x1, P2 ;  /* 0x00000004ce0b7211 */ /* 0x080fe200010f0cd6 */
[----:B------:R-:W-:Y:S01]  /*12880*/  @!PT LDS RZ, [RZ] ;  /* 0x00000000fffff984 */ /* 0x000fe20000000800 */
[----:B------:R-:W-:Y:S01]  /*12890*/  @!PT LDS RZ, [RZ] ;  /* 0x00000000fffff984 */ /* 0x000fe20000000800 */
[----:B------:R-:W-:Y:S01]  /*128a0*/  @!PT LDS RZ, [RZ] ;  /* 0x00000000fffff984 */ /* 0x000fe20000000800 */
[----:B------:R1:W-:Y:S01]  /*128b0*/  LDGSTS.E.BYPASS.LTC128B.128 [R207+0xb080], [R16.64], !P5 ;  /* 0x0b08000010cf7fae */ /* 0x0003e2000e901d46 */
[----:B------:R-:W-:-:S02]  /*128c0*/  LEA.HI.X R9, R205, R4, R216, 0x1, P1 ;  /* 0x00000004cd097211 */ /* 0x000fc400008f0cd8 */
[----:B------:R-:W-:Y:S01]  /*128d0*/  LEA.HI.X R3, R204, R4, R215, 0x1, P0 ;  /* 0x00000004cc037211 */ /* 0x000fe200000f0cd7 */
[----:B------:R1:W-:Y:S04]  /*128e0*/  LDGSTS.E.BYPASS.LTC128B.128 [R207+0xc880], [R10.64], !P4 ;  /* 0x0c8800000acf7fae */ /* 0x0003e8000e101d46 */
[----:B------:R1:W-:Y:S04]  /*128f0*/  LDGSTS.E.BYPASS.LTC128B.128 [R207+0xe080], [R8.64], !P3 ;  /* 0x0e08000008cf7fae */ /* 0x0003e8000d901d46 */
[----:B------:R1:W-:Y:S02]  /*12900*/  LDGSTS.E.BYPASS.LTC128B.128 [R207+0xf880], [R2.64], !P6 ;  /* 0x0f88000002cf7fae */ /* 0x0003e4000f101d46 */
.L_x_1829:
[----:B--234-:R-:W-:Y:S05]  /*12910*/  BSYNC B1 ;  /* 0x0000000000017941 */ /* 0x01cfea0003800000 */
.L_x_1828:
        /* <DEDUP_REMOVED lines=10> */
[----:B------:R-:W-:Y:S02]  /*129c0*/  FSEL R18, R52, -INF , P6 ;  /* 0xff80000034127808 */ /* 0x000fe40003000000 */
[----:B------:R-:W-:Y:S02]  /*129d0*/  FSEL R11, R54, -INF , P6 ;  /* 0xff800000360b7808 */ /* 0x000fe40003000000 */
[----:B------:R-:W-:Y:S02]  /*129e0*/  ISETP.GT.AND P6, PT, R2, 0x9, PT ;  /* 0x000000090200780c */ /* 0x000fe40003fc4270 */
[----:B------:R-:W-:Y:S02]  /*129f0*/  FMNMX.FTZ R3, R8, R10, !PT ;  /* 0x0000000a08037209 */ /* 0x000fe40007810000 */
        /* <DEDUP_REMOVED lines=15> */
[----:B------:R-:W-:Y:S02]  /*12af0*/  FSEL R31, R25, -INF , P0 ;  /* 0xff800000191f7808 */ /* 0x000fe40000000000 */
[----:B------:R-:W-:Y:S02]  /*12b00*/  FSEL R27, R27, -INF , P0 ;  /* 0xff8000001b1b7808 */ /* 0x000fe40000000000 */
[----:B------:R-:W-:Y:S02]  /*12b10*/  FMNMX.FTZ R4, R28, R4, !PT ;  /* 0x000000041c047209 */ /* 0x000fe40007810000 */
[----:B------:R-:W-:-:S02]  /*12b20*/  ISETP.GT.AND P0, PT, R2, 0x19, PT ;  /* 0x000000190200780c */ /* 0x000fc40003f04270 */
[----:B------:R-:W-:Y:S02]  /*12b30*/  FMNMX.FTZ R3, R26, R3, !PT ;  /* 0x000000031a037209 */ /* 0x000fe40007810000 */
[----:B------:R-:W-:Y:S02]  /*12b40*/  FMNMX.FTZ R4, R29, R4, !PT ;  /* 0x000000041d047209 */ /* 0x000fe40007810000 */
[----:B------:R-:W-:Y:S02]  /*12b50*/  FSEL R30, R30, -INF , P0 ;  /* 0xff8000001e1e7808 */ /* 0x000fe40000000000 */
[----:B------:R-:W-:Y:S02]  /*12b60*/  FSEL R25, R37, -INF , P0 ;  /* 0xff80000025197808 */ /* 0x000fe40000000000 */
[C---:B------:R-:W-:Y:S02]  /*12b70*/  ISETP.GT.AND P6, PT, R2.reuse, 0x20, PT ;  /* 0x000000200200780c */ /* 0x040fe40003fc4270 */
[----:B------:R-:W-:-:S02]  /*12b80*/  ISETP.GT.AND P2, PT, R2, 0x21, PT ;  /* 0x000000210200780c */ /* 0x000fc40003f44270 */
[C---:B------:R-:W-:Y:S02]  /*12b90*/  ISETP.GT.AND P1, PT, R2.reuse, 0x28, PT ;  /* 0x000000280200780c */ /* 0x040fe40003f24270 */
[----:B------:R-:W-:Y:S02]  /*12ba0*/  ISETP.GT.AND P0, PT, R2, 0x29, PT ;  /* 0x000000290200780c */ /* 0x000fe40003f04270 */
        /* <DEDUP_REMOVED lines=22> */
.L_x_1923:
[----:B-12---:R-:W-:Y:S01]  /*12d10*/  FMNMX.FTZ R6, R6, R2, !PT ;  /* 0x0000000206067209 */ /* 0x006fe20007810000 */
[----:B------:R-:W-:Y:S05]  /*12d20*/  BRA.DIV ~URZ, `(.L_x_1836) ;  /* 0x0000a2127f007947 */ /* 0x000fea000b800000 */
[----:B------:R-:W1:Y:S04]  /*12d30*/  SHFL.BFLY PT, R2, R5, 0x2, 0x1f ;  /* 0x0c401f0005027f89 */ /* 0x000e6800000e0000 */
[----:B------:R-:W2:Y:S01]  /*12d40*/  SHFL.BFLY PT, R3, R6, 0x1, 0x1f ;  /* 0x0c201f0006037f89 */ /* 0x000ea200000e0000 */
[----:B-1----:R-:W-:-:S02]  /*12d50*/  FMNMX.FTZ R5, R5, R2, !PT ;  /* 0x0000000205057209 */ /* 0x002fc40007810000 */
[----:B--2---:R-:W-:-:S03]  /*12d60*/  FMNMX.FTZ R6, R6, R3, !PT ;  /* 0x0000000306067209 */ /* 0x004fc60007810000 */
[----:B------:R1:W2:Y:S04]  /*12d70*/  SHFL.BFLY PT, R4, R5, 0x1, 0x1f ;  /* 0x0c201f0005047f89 */ /* 0x0002a800000e0000 */
.L_x_1924:
[C---:B------:R-:W-:Y:S01]  /*12d80*/  FMUL.FTZ R3, R6.reuse, c[0x0][0x2d0] ;  /* 0x0000b40006037a20 */ /* 0x040fe20000410000 */
[----:B------:R-:W-:Y:S01]  /*12d90*/  FSETP.NEU.FTZ.AND P0, PT, R6, -INF , PT ;  /* 0xff8000000600780b */ /* 0x000fe20003f1d000 */
[----:B------:R-:W-:Y:S01]  /*12da0*/  WARPSYNC 0xffffffff ;  /* 0xffffffff00007948 */ /* 0x000fe20003800000 */
[----:B-12---:R-:W-:Y:S01]  /*12db0*/  FMNMX.FTZ R5, R4, R5, !PT ;  /* 0x0000000504057209 */ /* 0x006fe20007810000 */
[----:B------:R-:W1:Y:S01]  /*12dc0*/  LDSM.16.MT88.4 R20, [R151] ;  /* 0x000000009714783b */ /* 0x000e620000004200 */
[----:B------:R-:W-:Y:S02]  /*12dd0*/  FSEL R3, R3, RZ, P0 ;  /* 0x000000ff03037208 */ /* 0x000fe40000000000 */
[----:B------:R-:W-:Y:S01]  /*12de0*/  FSETP.NEU.FTZ.AND P0, PT, R5, -INF , PT ;  /* 0xff8000000500780b */ /* 0x000fe20003f1d000 */
[----:B------:R-:W-:Y:S01]  /*12df0*/  LDSM.16.MT88.4 R48, [R198] ;  /* 0x00000000c630783b */ /* 0x000fe20000004200 */
[----:B------:R-:W-:Y:S01]  /*12e00*/  IADD3 R210, R210, -0x2, RZ ;  /* 0xfffffffed2d27810 */ /* 0x000fe20007ffe0ff */
[----:B------:R-:W-:-:S02]  /*12e10*/  FFMA.FTZ R2, R8, c[0x0][0x2d0], -R3 ;  /* 0x0000b40008027a23 */ /* 0x000fc40000010803 */
[--C-:B------:R-:W-:Y:S01]  /*12e20*/  FFMA.FTZ R4, R11, c[0x0][0x2d0], -R3.reuse ;  /* 0x0000b4000b047a23 */ /* 0x100fe20000010803 */
[----:B------:R-:W-:Y:S01]  /*12e30*/  LDSM.16.MT88.4 R44, [R151+0x800] ;  /* 0x00080000972c783b */ /* 0x000fe20000004200 */
[----:B------:R2:W-:Y:S03]  /*12e40*/  MUFU.EX2 R109, R2 ;  /* 0x00000002006d7308 */ /* 0x0005e60000000800 */
[----:B------:R-:W-:Y:S04]  /*12e50*/  LDSM.16.MT88.4 R40, [R196+0x800] ;  /* 0x00080000c428783b */ /* 0x000fe80000004200 */
[----:B------:R-:W-:Y:S01]  /*12e60*/  LDSM.16.MT88.4 R36, [R198+0x800] ;  /* 0x00080000c624783b */ /* 0x000fe20000004200 */
[----:B------:R3:W-:Y:S03]  /*12e70*/  MUFU.EX2 R119, R4 ;  /* 0x0000000400777308 */ /* 0x0007e60000000800 */
[----:B------:R-:W-:Y:S04]  /*12e80*/  LDSM.16.MT88.4 R60, [R197] ;  /* 0x00000000c53c783b */ /* 0x000fe80000004200 */
[----:B------:R-:W-:Y:S01]  /*12e90*/  LDSM.16.MT88.4 R68, [R151+0x1800] ;  /* 0x001800009744783b */ /* 0x000fe20000004200 */
[----:B--2---:R-:W-:-:S03]  /*12ea0*/  FFMA.FTZ R2, R10, c[0x0][0x2d0], -R3 ;  /* 0x0000b4000a027a23 */ /* 0x004fc60000010803 */
[----:B------:R-:W2:Y:S01]  /*12eb0*/  LDSM.16.MT88.4 R8, [R196] ;  /* 0x00000000c408783b */ /* 0x000ea20000004200 */
[----:B------:R4:W5:Y:S03]  /*12ec0*/  MUFU.EX2 R108, R2 ;  /* 0x00000002006c7308 */ /* 0x0009660000000800 */
[----:B------:R-:W1:Y:S01]  /*12ed0*/  LDSM.16.MT88.4 R76, [R196+0x1800] ;  /* 0x00180000c44c783b */ /* 0x000e620000004200 */
[----:B---3--:R-:W-:-:S03]  /*12ee0*/  FFMA.FTZ R4, R13, c[0x0][0x2d0], -R3 ;  /* 0x0000b4000d047a23 */ /* 0x008fc60000010803 */
[----:B------:R-:W3:Y:S01]  /*12ef0*/  LDSM.16.MT88.4 R72, [R197+0x800] ;  /* 0x00080000c548783b */ /* 0x000ee20000004200 */
[----:B------:R5:W1:Y:S03]  /*12f00*/  MUFU.EX2 R118, R4 ;  /* 0x0000000400767308 */ /* 0x000a660000000800 */
[----:B------:R-:W-:Y:S01]  /*12f10*/  LDSM.16.MT88.4 R168, [R151+0x1000] ;  /* 0x0010000097a8783b */ /* 0x000fe20000004200 */
[----:B----4-:R-:W-:-:S05]  /*12f20*/  FMUL.FTZ R2, R5, c[0x0][0x2d0] ;  /* 0x0000b40005027a20 */ /* 0x010fca0000410000 */
[----:B------:R-:W-:Y:S02]  /*12f30*/  FSEL R2, R2, RZ, P0 ;  /* 0x000000ff02027208 */ /* 0x000fe40000000000 */
[----:B------:R-:W-:-:S03]  /*12f40*/  ISETP.GE.AND P0, PT, R210, R219, PT ;  /* 0x000000dbd200720c */ /* 0x000fc60003f06270 */
[----:B-----5:R-:W-:Y:S01]  /*12f50*/  FFMA.FTZ R4, R16, c[0x0][0x2d0], -R2 ;  /* 0x0000b40010047a23 */ /* 0x020fe20000010802 */
[----:B------:R-:W-:-:S03]  /*12f60*/  F2FP.PACK_AB R16, R108, R109 ;  /* 0x0000006d6c10723e */ /* 0x000fc600000000ff */
[----:B------:R4:W-:Y:S02]  /*12f70*/  MUFU.EX2 R117, R4 ;  /* 0x0000000400757308 */ /* 0x0009e40000000800 */
[----:B----4-:R-:W-:-:S06]  /*12f80*/  FFMA.FTZ R4, R17, c[0x0][0x2d0], -R2 ;  /* 0x0000b40011047a23 */ /* 0x010fcc0000010802 */
[----:B------:R4:W5:Y:S02]  /*12f90*/  MUFU.EX2 R13, R4 ;  /* 0x00000004000d7308 */ /* 0x0009640000000800 */
[----:B----4-:R-:W-:Y:S01]  /*12fa0*/  FFMA.FTZ R4, R18, c[0x0][0x2d0], -R2 ;  /* 0x0000b40012047a23 */ /* 0x010fe20000010802 */
[----:B-1----:R-:W-:Y:S02]  /*12fb0*/  F2FP.PACK_AB R18, R118, R119 ;  /* 0x000000777612723e */ /* 0x002fe400000000ff */
[----:B-----5:R-:W-:-:S03]  /*12fc0*/  F2FP.PACK_AB R17, R13, R117 ;  /* 0x000000750d11723e */ /* 0x020fc600000000ff */
[----:B------:R1:W4:Y:S01]  /*12fd0*/  MUFU.EX2 R116, R4 ;  /* 0x0000000400747308 */ /* 0x0003220000000800 */
[----:B------:R-:W-:Y:S02]  /*12fe0*/  FADD.FTZ R13, R117, R13 ;  /* 0x0000000d750d7221 */ /* 0x000fe40000010000 */
[----:B-1----:R-:W-:Y:S02]  /*12ff0*/  FFMA.FTZ R4, R19, c[0x0][0x2d0], -R2 ;  /* 0x0000b40013047a23 */ /* 0x002fe40000010802 */
[----:B----4-:R-:W-:-:S03]  /*13000*/  FADD.FTZ R13, R116, R13 ;  /* 0x0000000d740d7221 */ /* 0x010fc60000010000 */
[----:B------:R1:W4:Y:S02]  /*13010*/  MUFU.EX2 R125, R4 ;  /* 0x00000004007d7308 */ /* 0x0003240000000800 */
[----:B-1----:R-:W-:Y:S01]  /*13020*/  FFMA.FTZ R4, R24, c[0x0][0x2d0], -R3 ;  /* 0x0000b40018047a23 */ /* 0x002fe20000010803 */
[C---:B----4-:R-:W-:Y:S01]  /*13030*/  F2FP.PACK_AB R19, R125.reuse, R116 ;  /* 0x000000747d13723e */ /* 0x050fe200000000ff */
[----:B------:R-:W-:-:S04]  /*13040*/  FADD.FTZ R13, R125, R13 ;  /* 0x0000000d7d0d7221 */ /* 0x000fc80000010000 */
[----:B------:R1:W-:Y:S02]  /*13050*/  MUFU.EX2 R124, R4 ;  /* 0x00000004007c7308 */ /* 0x0003e40000000800 */
[C---:B------:R-:W-:Y:S08]  /*13060*/  HMMA.16816.F32 R64, R16.reuse, R20, RZ ;  /* 0x000000141040723c */ /* 0x040ff000000018ff */
[----:B------:R-:W-:Y:S01]  /*13070*/  HMMA.16816.F32 R56, R16, R22, RZ ;  /* 0x000000161038723c */ /* 0x000fe200000018ff */
[----:B-1----:R-:W-:-:S04]  /*13080*/  FFMA.FTZ R4, R26, c[0x0][0x2d0], -R3 ;  /* 0x0000b4001a047a23 */ /* 0x002fc80000010803 */
[----:B------:R1:W4:Y:S03]  /*13090*/  MUFU.EX2 R137, R4 ;  /* 0x0000000400897308 */ /* 0x0003260000000800 */
[C---:B--2---:R-:W-:Y:S08]  /*130a0*/  HMMA.16816.F32 R52, R16.reuse, R8, RZ ;  /* 0x000000081034723c */ /* 0x044ff000000018ff */
[----:B------:R-:W-:Y:S01]  /*130b0*/  HMMA.16816.F32 R32, R16, R10, RZ ;  /* 0x0000000a1020723c */ /* 0x000fe200000018ff */
[----:B-1----:R-:W-:Y:S01]  /*130c0*/  FFMA.FTZ R4, R27, c[0x0][0x2d0], -R3 ;  /* 0x0000b4001b047a23 */ /* 0x002fe20000010803 */
[----:B----4-:R-:W-:-:S06]  /*130d0*/  F2FP.PACK_AB R8, R137, R124 ;  /* 0x0000007c8908723e */ /* 0x010fcc00000000ff */
[----:B------:R-:W-:Y:S01]  /*130e0*/  HMMA.16816.F32 R20, R16, R60, RZ ;  /* 0x0000003c1014723c */ /* 0x000fe200000018ff */
[----:B------:R1:W-:Y:S02]  /*130f0*/  MUFU.EX2 R138, R4 ;  /* 0x00000004008a7308 */ /* 0x0003e40000000800 */
[----:B-1----:R-:W-:-:S05]  /*13100*/  FFMA.FTZ R4, R25, c[0x0][0x2d0], -R3 ;  /* 0x0000b40019047a23 */ /* 0x002fca0000010803 */
[----:B------:R-:W-:Y:S01]  /*13110*/  HMMA.16816.F32 R24, R16, R50, RZ ;  /* 0x000000321018723c */ /* 0x000fe200000018ff */
[----:B------:R1:W2:Y:S02]  /*13120*/  MUFU.EX2 R139, R4 ;  /* 0x00000004008b7308 */ /* 0x0002a40000000800 */
[----:B-1----:R-:W-:Y:S01]  /*13130*/  FFMA.FTZ R4, R28, c[0x0][0x2d0], -R2 ;  /* 0x0000b4001c047a23 */ /* 0x002fe20000010802 */
[----:B--2---:R-:W-:-:S05]  /*13140*/  F2FP.PACK_AB R10, R139, R138 ;  /* 0x0000008a8b0a723e */ /* 0x004fca00000000ff */
[----:B------:R1:W2:Y:S02]  /*13150*/  MUFU.EX2 R126, R4 ;  /* 0x00000004007e7308 */ /* 0x0002a40000000800 */
[----:B-1----:R-:W-:Y:S02]  /*13160*/  FFMA.FTZ R4, R29, c[0x0][0x2d0], -R2 ;  /* 0x0000b4001d047a23 */ /* 0x002fe40000010802 */
[----:B--2---:R-:W-:-:S04]  /*13170*/  FADD.FTZ R13, R126, R13 ;  /* 0x0000000d7e0d7221 */ /* 0x004fc80000010000 */
[----:B------:R1:W2:Y:S02]  /*13180*/  MUFU.EX2 R127, R4 ;  /* 0x00000004007f7308 */ /* 0x0002a40000000800 */
[----:B-1----:R-:W-:Y:S01]  /*13190*/  FFMA.FTZ R4, R31, c[0x0][0x2d0], -R2 ;  /* 0x0000b4001f047a23 */ /* 0x002fe20000010802 */
[----:B--2---:R-:W-:-:S05]  /*131a0*/  F2FP.PACK_AB R9, R127, R126 ;  /* 0x0000007e7f09723e */ /* 0x004fca00000000ff */
[----:B------:R1:W-:Y:S02]  /*131b0*/  MUFU.EX2 R136, R4 ;  /* 0x0000000400887308 */ /* 0x0003e40000000800 */
[----:B-1----:R-:W-:Y:S02]  /*131c0*/  FFMA.FTZ R4, R30, c[0x0][0x2d0], -R2 ;  /* 0x0000b4001e047a23 */ /* 0x002fe40000010802 */
[----:B------:R-:W-:Y:S01]  /*131d0*/  HMMA.16816.F32 R28, R16, R48, RZ ;  /* 0x00000030101c723c */ /* 0x000fe200000018ff */
[----:B------:R-:W1:Y:S03]  /*131e0*/  LDSM.16.MT88.4 R48, [R151+0x2000] ;  /* 0x002000009730783b */ /* 0x000e660000004200 */
[----:B------:R-:W2:Y:S02]  /*131f0*/  MUFU.EX2 R160, R4 ;  /* 0x0000000400a07308 */ /* 0x000ea40000000800 */
[----:B--2---:R-:W-:-:S07]  /*13200*/  F2FP.PACK_AB R11, R160, R136 ;  /* 0x00000088a00b723e */ /* 0x004fce00000000ff */
[C---:B------:R-:W-:Y:S01]  /*13210*/  HMMA.16816.F32 R172, R8.reuse, R44, R64 ;  /* 0x0000002c08ac723c */ /* 0x040fe20000001840 */
[----:B------:R-:W-:Y:S07]  /*13220*/  LDSM.16.MT88.4 R64, [R151+0x3000] ;  /* 0x003000009740783b */ /* 0x000fee0000004200 */
[C---:B------:R-:W-:Y:S01]  /*13230*/  HMMA.16816.F32 R156, R8.reuse, R46, R56 ;  /* 0x0000002e089c723c */ /* 0x040fe20000001838 */
[----:B------:R-:W2:Y:S04]  /*13240*/  LDSM.16.MT88.4 R44, [R198+0x1800] ;  /* 0x00180000c62c783b */ /* 0x000ea80000004200 */
[----:B------:R-:W-:Y:S03]  /*13250*/  LDSM.16.MT88.4 R56, [R197+0x2000] ;  /* 0x00200000c538783b */ /* 0x000fe60000004200 */
[C---:B------:R-:W-:Y:S01]  /*13260*/  HMMA.16816.F32 R164, R8.reuse, R40, R52 ;  /* 0x0000002808a4723c */ /* 0x040fe20000001834 */
[----:B------:R-:W-:Y:S07]  /*13270*/  LDSM.16.MT88.4 R52, [R197+0x1800] ;  /* 0x00180000c534783b */ /* 0x000fee0000004200 */
[C---:B------:R-:W-:Y:S01]  /*13280*/  HMMA.16816.F32 R152, R8.reuse, R42, R32 ;  /* 0x0000002a0898723c */ /* 0x040fe20000001820 */
[----:B------:R-:W4:Y:S07]  /*13290*/  LDSM.16.MT88.4 R40, [R196+0x2000] ;  /* 0x00200000c428783b */ /* 0x000f2e0000004200 */
[C---:B------:R-:W-:Y:S08]  /*132a0*/  HMMA.16816.F32 R92, R8.reuse, R36, R28 ;  /* 0x00000024085c723c */ /* 0x040ff0000000181c */
[----:B------:R-:W-:Y:S08]  /*132b0*/  HMMA.16816.F32 R240, R8, R38, R24 ;  /* 0x0000002608f0723c */ /* 0x000ff00000001818 */
[C---:B------:R-:W-:Y:S01]  /*132c0*/  HMMA.16816.F32 R36, R16.reuse, R62, RZ ;  /* 0x0000003e1024723c */ /* 0x040fe200000018ff */
[----:B------:R-:W5:Y:S07]  /*132d0*/  LDSM.16.MT88.4 R60, [R198+0x2000] ;  /* 0x00200000c63c783b */ /* 0x000f6e0000004200 */
[----:B------:R-:W-:Y:S01]  /*132e0*/  HMMA.16816.F32 R32, R16, R68, RZ ;  /* 0x000000441020723c */ /* 0x000fe200000018ff */
[----:B------:R-:W-:-:S02]  /*132f0*/  MOV R90, R92 ;  /* 0x0000005c005a7202 */ /* 0x000fc40000000f00 */
[----:B------:R-:W-:Y:S02]  /*13300*/  MOV R89, R93 ;  /* 0x0000005d00597202 */ /* 0x000fe40000000f00 */
[----:B------:R-:W-:Y:S02]  /*13310*/  MOV R88, R94 ;  /* 0x0000005e00587202 */ /* 0x000fe40000000f00 */
[----:B------:R-:W-:Y:S01]  /*13320*/  MOV R4, R95 ;  /* 0x0000005f00047202 */ /* 0x000fe20000000f00 */
[C---:B------:R-:W-:Y:S01]  /*13330*/  HMMA.16816.F32 R28, R16.reuse, R70, RZ ;  /* 0x00000046101c723c */ /* 0x040fe200000018ff */
[----:B------:R-:W-:Y:S07]  /*13340*/  LDSM.16.MT88.4 R68, [R151+0x3800] ;  /* 0x003800009744783b */ /* 0x000fee0000004200 */
[----:B------:R-:W-:Y:S08]  /*13350*/  HMMA.16816.F32 R24, R16, R76, RZ ;  /* 0x0000004c1018723c */ /* 0x000ff000000018ff */
[C---:B---3--:R-:W-:Y:S08]  /*13360*/  HMMA.16816.F32 R228, R8.reuse, R74, R36 ;  /* 0x0000004a08e4723c */ /* 0x048ff00000001824 */
[----:B-1----:R-:W-:Y:S08]  /*13370*/  HMMA.16816.F32 R236, R8, R48, R32 ;  /* 0x0000003008ec723c */ /* 0x002ff00000001820 */
[C---:B--2---:R-:W-:Y:S08]  /*13380*/  HMMA.16816.F32 R36, R16.reuse, R44, RZ ;  /* 0x0000002c1024723c */ /* 0x044ff000000018ff */
[----:B------:R-:W-:Y:S01]  /*13390*/  HMMA.16816.F32 R32, R16, R46, RZ ;  /* 0x0000002e1020723c */ /* 0x000fe200000018ff */
[----:B------:R-:W1:Y:S07]  /*133a0*/  LDSM.16.MT88.4 R44, [R196+0x3000] ;  /* 0x00300000c42c783b */ /* 0x000e6e0000004200 */
[C---:B------:R-:W-:Y:S08]  /*133b0*/  HMMA.16816.F32 R248, R8.reuse, R72, R20 ;  /* 0x0000004808f8723c */ /* 0x040ff00000001814 */
[C---:B------:R-:W-:Y:S01]  /*133c0*/  HMMA.16816.F32 R192, R8.reuse, R50, R28 ;  /* 0x0000003208c0723c */ /* 0x040fe2000000181c */
[----:B------:R-:W-:Y:S07]  /*133d0*/  LDSM.16.MT88.4 R48, [R196+0x3800] ;  /* 0x00380000c430783b */ /* 0x000fee0000004200 */
[----:B----4-:R-:W-:Y:S08]  /*133e0*/  HMMA.16816.F32 R232, R8, R40, R24 ;  /* 0x0000002808e8723c */ /* 0x010ff00000001818 */
[C---:B------:R-:W-:Y:S08]  /*133f0*/  HMMA.16816.F32 R20, R16.reuse, R78, RZ ;  /* 0x0000004e1014723c */ /* 0x040ff000000018ff */
[C---:B------:R-:W-:Y:S08]  /*13400*/  HMMA.16816.F32 R28, R16.reuse, R52, RZ ;  /* 0x00000034101c723c */ /* 0x040ff000000018ff */
[----:B------:R-:W-:Y:S01]  /*13410*/  HMMA.16816.F32 R24, R16, R54, RZ ;  /* 0x000000361018723c */ /* 0x000fe200000018ff */
[----:B------:R-:W2:Y:S07]  /*13420*/  LDSM.16.MT88.4 R52, [R198+0x3000] ;  /* 0x00300000c634783b */ /* 0x000eae0000004200 */
[C---:B------:R-:W-:Y:S01]  /*13430*/  HMMA.16816.F32 R188, R8.reuse, R42, R20 ;  /* 0x0000002a08bc723c */ /* 0x040fe20000001814 */
[----:B------:R-:W3:Y:S07]  /*13440*/  LDSM.16.MT88.4 R40, [R198+0x3800] ;  /* 0x00380000c628783b */ /* 0x000eee0000004200 */
[C---:B-----5:R-:W-:Y:S07]  /*13450*/  HMMA.16816.F32 R72, R8.reuse, R62, R32 ;  /* 0x0000003e0848723c */ /* 0x060fee0000001820 */
[----:B------:R-:W-:Y:S01]  /*13460*/  MOV R63, R4 ;  /* 0x00000004003f7202 */ /* 0x000fe20000000f00 */
[----:B------:R-:W-:Y:S01]  /*13470*/  HMMA.16816.F32 R180, R8, R56, R28 ;  /* 0x0000003808b4723c */ /* 0x000fe2000000181c */
[----:B------:R-:W-:Y:S01]  /*13480*/  FADD.FTZ R4, R109, R108 ;  /* 0x0000006c6d047221 */ /* 0x000fe20000010000 */
[----:B------:R-:W-:-:S03]  /*13490*/  MOV R62, R88 ;  /* 0x00000058003e7202 */ /* 0x000fc60000000f00 */
[----:B------:R-:W-:-:S03]  /*134a0*/  FADD.FTZ R4, R119, R4 ;  /* 0x0000000477047221 */ /* 0x000fc60000010000 */
[----:B-1----:R-:W-:Y:S01]  /*134b0*/  HMMA.16816.F32 R32, R16, R44, RZ ;  /* 0x0000002c1020723c */ /* 0x002fe200000018ff */
[----:B------:R-:W-:-:S04]  /*134c0*/  FADD.FTZ R4, R118, R4 ;  /* 0x0000000476047221 */ /* 0x000fc80000010000 */
[----:B------:R-:W-:-:S03]  /*134d0*/  FADD.FTZ R4, R124, R4 ;  /* 0x000000047c047221 */ /* 0x000fc60000010000 */
[----:B------:R-:W-:Y:S01]  /*134e0*/  HMMA.16816.F32 R28, R16, R46, RZ ;  /* 0x0000002e101c723c */ /* 0x000fe200000018ff */
[----:B------:R-:W1:Y:S01]  /*134f0*/  LDSM.16.MT88.4 R44, [R197+0x3000] ;  /* 0x00300000c52c783b */ /* 0x000e620000004200 */
[----:B------:R-:W-:-:S06]  /*13500*/  FADD.FTZ R4, R137, R4 ;  /* 0x0000000489047221 */ /* 0x000fcc0000010000 */
[----:B------:R-:W-:Y:S08]  /*13510*/  HMMA.16816.F32 R20, R16, R64, RZ ;  /* 0x000000401014723c */ /* 0x000ff000000018ff */
[----:B------:R-:W-:Y:S01]  /*13520*/  HMMA.16816.F32 R76, R8, R58, R24 ;  /* 0x0000003a084c723c */ /* 0x000fe20000001818 */
[----:B------:R-:W-:Y:S07]  /*13530*/  LDSM.16.MT88.4 R56, [R196+0x2800] ;  /* 0x00280000c438783b */ /* 0x000fee0000004200 */
[----:B--2---:R-:W-:Y:S08]  /*13540*/  HMMA.16816.F32 R24, R16, R52, RZ ;  /* 0x000000341018723c */ /* 0x004ff000000018ff */
[C---:B------:R-:W-:Y:S01]  /*13550*/  HMMA.16816.F32 R92, R8.reuse, R50, R28 ;  /* 0x00000032085c723c */ /* 0x040fe2000000181c */
[----:B------:R-:W2:Y:S07]  /*13560*/  LDSM.16.MT88.4 R28, [R197+0x3800] ;  /* 0x00380000c51c783b */ /* 0x000eae0000004200 */
[----:B------:R-:W-:Y:S08]  /*13570*/  HMMA.16816.F32 R176, R8, R68, R20 ;  /* 0x0000004408b0723c */ /* 0x000ff00000001814 */
[----:B------:R-:W-:Y:S08]  /*13580*/  HMMA.16816.F32 R20, R16, R54, RZ ;  /* 0x000000361014723c */ /* 0x000ff000000018ff */
[C---:B---3--:R-:W-:Y:S08]  /*13590*/  HMMA.16816.F32 R132, R8.reuse, R40, R24 ;  /* 0x000000280884723c */ /* 0x048ff00000001818 */
[----:B------:R-:W-:Y:S01]  /*135a0*/  HMMA.16816.F32 R96, R8, R48, R32 ;  /* 0x000000300860723c */ /* 0x000fe20000001820 */
[----:B------:R-:W3:Y:S04]  /*135b0*/  LDSM.16.MT88.4 R32, [R151+0x4800] ;  /* 0x004800009720783b */ /* 0x000ee80000004200 */
[----:B------:R-:W-:Y:S03]  /*135c0*/  LDSM.16.MT88.4 R48, [R151+0x2800] ;  /* 0x002800009730783b */ /* 0x000fe60000004200 */
[----:B-1----:R-:W-:Y:S08]  /*135d0*/  HMMA.16816.F32 R24, R16, R44, RZ ;  /* 0x0000002c1018723c */ /* 0x002ff000000018ff */
[----:B------:R-:W-:Y:S01]  /*135e0*/  HMMA.16816.F32 R104, R8, R42, R20 ;  /* 0x0000002a0868723c */ /* 0x000fe20000001814 */
[----:B------:R-:W-:Y:S07]  /*135f0*/  LDSM.16.MT88.4 R40, [R197+0x1000] ;  /* 0x00100000c528783b */ /* 0x000fee0000004200 */
[----:B------:R-:W-:Y:S08]  /*13600*/  HMMA.16816.F32 R20, R16, R46, RZ ;  /* 0x0000002e1014723c */ /* 0x000ff000000018ff */
[C---:B--2---:R-:W-:Y:S01]  /*13610*/  HMMA.16816.F32 R100, R8.reuse, R28, R24 ;  /* 0x0000001c0864723c */ /* 0x044fe20000001818 */
[----:B------:R-:W1:Y:S07]  /*13620*/  LDSM.16.MT88.4 R24, [R151+0x5000] ;  /* 0x005000009718783b */ /* 0x000e6e0000004200 */
[C---:B------:R-:W-:Y:S07]  /*13630*/  HMMA.16816.F32 R184, R8.reuse, R60, R36 ;  /* 0x0000003c08b8723c */ /* 0x040fee0000001824 */
[----:B------:R-:W-:Y:S01]  /*13640*/  MOV R60, R90 ;  /* 0x0000005a003c7202 */ /* 0x000fe20000000f00 */
[----:B------:R-:W-:Y:S01]  /*13650*/  HMMA.16816.F32 R112, R8, R30, R20 ;  /* 0x0000001e0870723c */ /* 0x000fe20000001814 */
[----:B------:R-:W2:Y:S01]  /*13660*/  LDSM.16.MT88.4 R28, [R196+0x4800] ;  /* 0x00480000c41c783b */ /* 0x000ea20000004200 */
[----:B------:R-:W-:-:S06]  /*13670*/  MOV R61, R89 ;  /* 0x00000059003d7202 */ /* 0x000fcc0000000f00 */
[C---:B---3--:R-:W-:Y:S07]  /*13680*/  HMMA.16816.F32 R20, R16.reuse, R32, RZ ;  /* 0x000000201014723c */ /* 0x048fee00000018ff */
[--C-:B------:R-:W-:Y:S01]  /*13690*/  FFMA.FTZ R33, R80, c[0x0][0x2d0], -R3.reuse ;  /* 0x0000b40050217a23 */ /* 0x100fe20000010803 */
[----:B------:R-:W-:Y:S01]  /*136a0*/  HMMA.16816.F32 R36, R16, R66, RZ ;  /* 0x000000421024723c */ /* 0x000fe200000018ff */
[----:B------:R-:W-:Y:S01]  /*136b0*/  FFMA.FTZ R32, R87, c[0x0][0x2d0], -R2 ;  /* 0x0000b40057207a23 */ /* 0x000fe20000010802 */
[----:B------:R-:W-:Y:S11]  /*136c0*/  LDSM.16.MT88.4 R64, [R198+0x2800] ;  /* 0x00280000c640783b */ /* 0x000ff60000004200 */
[----:B------:R-:W-:Y:S03]  /*136d0*/  @!UPT UIADD3 URZ, URZ, URZ, URZ ;  /* 0x0000003f3f3ff290 */ /* 0x000fe6000fffe03f */
[----:B-1----:R-:W-:Y:S08]  /*136e0*/  HMMA.16816.F32 R108, R8, R24, R20 ;  /* 0x00000018086c723c */ /* 0x002ff00000001814 */
[----:B------:R-:W-:Y:S07]  /*136f0*/  HMMA.16816.F32 R20, R16, R34, RZ ;  /* 0x000000221014723c */ /* 0x000fee00000018ff */
[--C-:B------:R-:W-:Y:S01]  /*13700*/  FFMA.FTZ R35, R82, c[0x0][0x2d0], -R3.reuse ;  /* 0x0000b40052237a23 */ /* 0x100fe20000010803 */
[----:B------:R-:W-:Y:S01]  /*13710*/  HMMA.16816.F32 R88, R8, R70, R36 ;  /* 0x000000460858723c */ /* 0x000fe20000001824 */
[----:B------:R-:W-:-:S06]  /*13720*/  FFMA.FTZ R34, R81, c[0x0][0x2d0], -R3 ;  /* 0x0000b40051227a23 */ /* 0x000fcc0000010803 */
[----:B------:R-:W-:Y:S02]  /*13730*/  FFMA.FTZ R36, R83, c[0x0][0x2d0], -R3 ;  /* 0x0000b40053247a23 */ /* 0x000fe40000010803 */
[----:B------:R-:W-:Y:S01]  /*13740*/  FADD.FTZ R3, R138, R4 ;  /* 0x000000048a037221 */ /* 0x000fe20000010000 */
[----:B------:R-:W-:Y:S01]  /*13750*/  LDSM.16.MT88.4 R80, [R151+0x4000] ;  /* 0x004000009750783b */ /* 0x000fe20000004200 */
[----:B------:R-:W-:Y:S02]  /*13760*/  FADD.FTZ R4, R127, R13 ;  /* 0x0000000d7f047221 */ /* 0x000fe40000010000 */
[--C-:B------:R-:W-:Y:S02]  /*13770*/  FFMA.FTZ R13, R86, c[0x0][0x2d0], -R2.reuse ;  /* 0x0000b400560d7a23 */ /* 0x100fe40000010802 */
[--C-:B------:R-:W-:Y:S01]  /*13780*/  FFMA.FTZ R38, R85, c[0x0][0x2d0], -R2.reuse ;  /* 0x0000b40055267a23 */ /* 0x100fe20000010802 */
[----:B------:R-:W-:Y:S01]  /*13790*/  HMMA.16816.F32 R120, R8, R26, R20 ;  /* 0x0000001a0878723c */ /* 0x000fe20000001814 */
[----:B------:R-:W1:Y:S01]  /*137a0*/  LDSM.16.MT88.4 R24, [R196+0x5000] ;  /* 0x00500000c418783b */ /* 0x000e620000004200 */
[----:B------:R-:W-:-:S02]  /*137b0*/  FFMA.FTZ R37, R84, c[0x0][0x2d0], -R2 ;  /* 0x0000b40054257a23 */ /* 0x000fc40000010802 */
[----:B------:R-:W-:Y:S02]  /*137c0*/  FADD.FTZ R2, R139, R3 ;  /* 0x000000038b027221 */ /* 0x000fe40000010000 */
[----:B------:R-:W-:Y:S02]  /*137d0*/  FADD.FTZ R3, R136, R4 ;  /* 0x0000000488037221 */ /* 0x000fe40000010000 */
[----:B--2---:R-:W-:Y:S01]  /*137e0*/  HMMA.16816.F32 R20, R16, R28, RZ ;  /* 0x0000001c1014723c */ /* 0x004fe200000018ff */
[----:B------:R-:W-:Y:S01]  /*137f0*/  MUFU.EX2 R4, R13 ;  /* 0x0000000d00047308 */ /* 0x000fe20000000800 */
[----:B------:R-:W-:Y:S02]  /*13800*/  FADD.FTZ R3, R160, R3 ;  /* 0x00000003a0037221 */ /* 0x000fe40000010000 */
[----:B------:R-:W-:Y:S11]  /*13810*/  LDSM.16.MT88.4 R160, [R196+0x1000] ;  /* 0x00100000c4a0783b */ /* 0x000ff60000004200 */
[----:B------:R-:W-:Y:S09]  /*13820*/  @!UPT UIADD3 URZ, URZ, URZ, URZ ;  /* 0x0000003f3f3ff290 */ /* 0x000ff2000fffe03f */
        /* <DEDUP_REMOVED lines=9> */
[----:B------:R-:W-:Y:S01]  /*138c0*/  MUFU.EX2 R28, R33 ;  /* 0x00000021001c7308 */ /* 0x000fe20000000800 */
[----:B-1----:R-:W-:Y:S01]  /*138d0*/  FADD.FTZ R3, R29, R3 ;  /* 0x000000031d037221 */ /* 0x002fe20000010000 */
[----:B------:R-:W-:Y:S11]  /*138e0*/  F2FP.PACK_AB R137, R4, R29 ;  /* 0x0000001d0489723e */ /* 0x000ff600000000ff */
[----:B------:R-:W-:Y:S02]  /*138f0*/  @!UPT UIADD3 URZ, URZ, URZ, URZ ;  /* 0x0000003f3f3ff290 */ /* 0x000fe4000fffe03f */
[----:B--2---:R-:W-:Y:S01]  /*13900*/  HMMA.16816.F32 R124, R8, R24, R20 ;  /* 0x00000018087c723c */ /* 0x004fe20000001814 */
[----:B------:R-:W1:Y:S07]  /*13910*/  MUFU.EX2 R25, R36 ;  /* 0x0000002400197308 */ /* 0x000e6e0000000800 */
[----:B------:R-:W-:Y:S01]  /*13920*/  HMMA.16816.F32 R20, R16, R30, RZ ;  /* 0x0000001e1014723c */ /* 0x000fe200000018ff */
[----:B------:R-:W2:Y:S08]  /*13930*/  MUFU.EX2 R24, R35 ;  /* 0x0000002300187308 */ /* 0x000eb00000000800 */
[----:B------:R-:W3:Y:S01]  /*13940*/  MUFU.EX2 R30, R34 ;  /* 0x00000022001e7308 */ /* 0x000ee20000000800 */
[----:B-1----:R-:W-:-:S04]  /*13950*/  FADD.FTZ R2, R25, R2 ;  /* 0x0000000219027221 */ /* 0x002fc80000010000 */
[C---:B--2---:R-:W-:Y:S01]  /*13960*/  FADD.FTZ R2, R24.reuse, R2 ;  /* 0x0000000218027221 */ /* 0x044fe20000010000 */
[----:B------:R-:W-:-:S03]  /*13970*/  F2FP.PACK_AB R136, R24, R25 ;  /* 0x000000191888723e */ /* 0x000fc600000000ff */
[----:B---3--:R-:W-:Y:S01]  /*13980*/  FADD.FTZ R2, R30, R2 ;  /* 0x000000021e027221 */ /* 0x008fe20000010000 */
[----:B------:R-:W-:-:S05]  /*13990*/  F2FP.PACK_AB R138, R28, R30 ;  /* 0x0000001e1c8a723e */ /* 0x000fca00000000ff */
[----:B------:R-:W-:Y:S01]  /*139a0*/  HMMA.16816.F32 R32, R8, R26, R20 ;  /* 0x0000001a0820723c */ /* 0x000fe20000001814 */
[----:B------:R-:W1:Y:S01]  /*139b0*/  LDSM.16.MT88.4 R20, [R197+0x4800] ;  /* 0x00480000c514783b */ /* 0x000e620000004200 */
[----:B------:R-:W-:Y:S02]  /*139c0*/  FADD.FTZ R218, R28, R2 ;  /* 0x000000021cda7221 */ /* 0x000fe40000010000 */
[----:B------:R-:W-:Y:S02]  /*139d0*/  FADD.FTZ R2, R4, R3 ;  /* 0x0000000304027221 */ /* 0x000fe40000010000 */
[----:B------:R-:W2:Y:S08]  /*139e0*/  MUFU.EX2 R4, R38 ;  /* 0x0000002600047308 */ /* 0x000eb00000000800 */
[----:B------:R-:W3:Y:S01]  /*139f0*/  MUFU.EX2 R3, R37 ;  /* 0x0000002500037308 */ /* 0x000ee20000000800 */
[----:B--2---:R-:W-:Y:S01]  /*13a00*/  FADD.FTZ R2, R4, R2 ;  /* 0x0000000204027221 */ /* 0x004fe20000010000 */
[----:B---3--:R-:W-:-:S03]  /*13a10*/  F2FP.PACK_AB R139, R3, R4 ;  /* 0x00000004038b723e */ /* 0x008fc600000000ff */
[----:B------:R-:W-:-:S04]  /*13a20*/  FADD.FTZ R217, R3, R2 ;  /* 0x0000000203d97221 */ /* 0x000fc80000010000 */
[C---:B------:R-:W-:Y:S08]  /*13a30*/  HMMA.16816.F32 R164, R136.reuse, R160, R164 ;  /* 0x000000a088a4723c */ /* 0x040ff000000018a4 */
[C---:B------:R-:W-:Y:S01]  /*13a40*/  HMMA.16816.F32 R160, R136.reuse, R162, R152 ;  /* 0x000000a288a0723c */ /* 0x040fe20000001898 */
[----:B------:R-:W2:Y:S07]  /*13a50*/  LDSM.16.MT88.4 R152, [R198+0x1000] ;  /* 0x00100000c698783b */ /* 0x000eae0000004200 */
[C---:B------:R-:W-:Y:S08]  /*13a60*/  HMMA.16816.F32 R172, R136.reuse, R168, R172 ;  /* 0x000000a888ac723c */ /* 0x040ff000000018ac */
[----:B------:R-:W-:Y:S08]  /*13a70*/  HMMA.16816.F32 R168, R136, R170, R156 ;  /* 0x000000aa88a8723c */ /* 0x000ff0000000189c */
[C---:B-1----:R-:W-:Y:S08]  /*13a80*/  HMMA.16816.F32 R24, R16.reuse, R20, RZ ;  /* 0x000000141018723c */ /* 0x042ff000000018ff */
[----:B------:R-:W-:Y:S01]  /*13a90*/  HMMA.16816.F32 R16, R16, R22, RZ ;  /* 0x000000161010723c */ /* 0x000fe200000018ff */
[----:B------:R-:W1:Y:S07]  /*13aa0*/  LDSM.16.MT88.4 R20, [R197+0x5000] ;  /* 0x00500000c514783b */ /* 0x000e6e0000004200 */
[C---:B------:R-:W-:Y:S08]  /*13ab0*/  HMMA.16816.F32 R36, R136.reuse, R40, R248 ;  /* 0x000000288824723c */ /* 0x040ff000000018f8 */
[C---:B--2---:R-:W-:Y:S08]  /*13ac0*/  HMMA.16816.F32 R156, R136.reuse, R152, R60 ;  /* 0x00000098889c723c */ /* 0x044ff0000000183c */
[C---:B------:R-:W-:Y:S08]  /*13ad0*/  HMMA.16816.F32 R60, R136.reuse, R64, R184 ;  /* 0x00000040883c723c */ /* 0x040ff000000018b8 */
[C---:B------:R-:W-:Y:S01]  /*13ae0*/  HMMA.16816.F32 R64, R136.reuse, R66, R72 ;  /* 0x000000428840723c */ /* 0x040fe20000001848 */
[----:B------:R-:W2:Y:S07]  /*13af0*/  LDSM.16.MT88.4 R72, [R197+0x2800] ;  /* 0x00280000c548783b */ /* 0x000eae0000004200 */
[----:B------:R-:W-:Y:S08]  /*13b00*/  HMMA.16816.F32 R44, R136, R48, R236 ;  /* 0x00000030882c723c */ /* 0x000ff000000018ec */
[C---:B-1----:R-:W-:Y:S08]  /*13b10*/  HMMA.16816.F32 R24, R8.reuse, R20, R24 ;  /* 0x000000140818723c */ /* 0x042ff00000001818 */
[----:B------:R-:W-:Y:S01]  /*13b20*/  HMMA.16816.F32 R16, R8, R22, R16 ;  /* 0x000000160810723c */ /* 0x000fe20000001810 */
[----:B------:R-:W-:Y:S07]  /*13b30*/  LDSM.16.MT88.4 R8, [R197+0x5800] ;  /* 0x00580000c508783b */ /* 0x000fee0000004200 */
[C---:B------:R-:W-:Y:S08]  /*13b40*/  HMMA.16816.F32 R52, R136.reuse, R56, R232 ;  /* 0x000000388834723c */ /* 0x040ff000000018e8 */
[C---:B------:R-:W-:Y:S08]  /*13b50*/  HMMA.16816.F32 R152, R136.reuse, R154, R240 ;  /* 0x0000009a8898723c */ /* 0x040ff000000018f0 */
[C---:B--2---:R-:W-:Y:S08]  /*13b60*/  HMMA.16816.F32 R68, R136.reuse, R72, R180 ;  /* 0x000000488844723c */ /* 0x044ff000000018b4 */
[C---:B------:R-:W-:Y:S08]  /*13b70*/  HMMA.16816.F32 R72, R136.reuse, R74, R76 ;  /* 0x0000004a8848723c */ /* 0x040ff0000000184c */
[C---:B------:R-:W-:Y:S08]  /*13b80*/  HMMA.16816.F32 R76, R136.reuse, R80, R176 ;  /* 0x00000050884c723c */ /* 0x040ff000000018b0 */
[C---:B------:R-:W-:Y:S01]  /*13b90*/  HMMA.16816.F32 R80, R136.reuse, R82, R88 ;  /* 0x000000528850723c */ /* 0x040fe20000001858 */
[----:B------:R-:W1:Y:S07]  /*13ba0*/  LDSM.16.MT88.4 R88, [R196+0x4000] ;  /* 0x00400000c458783b */ /* 0x000e6e0000004200 */
[C---:B------:R-:W-:Y:S08]  /*13bb0*/  HMMA.16816.F32 R40, R136.reuse, R42, R228 ;  /* 0x0000002a8828723c */ /* 0x040ff000000018e4 */
[C---:B------:R-:W-:Y:S08]  /*13bc0*/  HMMA.16816.F32 R48, R136.reuse, R50, R192 ;  /* 0x000000328830723c */ /* 0x040ff000000018c0 */
[C---:B------:R-:W-:Y:S08]  /*13bd0*/  HMMA.16816.F32 R56, R136.reuse, R58, R188 ;  /* 0x0000003a8838723c */ /* 0x040ff000000018bc */
[C---:B-1----:R-:W-:Y:S01]  /*13be0*/  HMMA.16816.F32 R84, R136.reuse, R88, R96 ;  /* 0x000000588854723c */ /* 0x042fe20000001860 */
[----:B------:R-:W1:Y:S07]  /*13bf0*/  LDSM.16.MT88.4 R96, [R198+0x4000] ;  /* 0x00400000c660783b */ /* 0x000e6e0000004200 */
[C---:B------:R-:W-:Y:S08]  /*13c00*/  HMMA.16816.F32 R88, R136.reuse, R90, R92 ;  /* 0x0000005a8858723c */ /* 0x040ff0000000185c */
[C---:B-1----:R-:W-:Y:S08]  /*13c10*/  HMMA.16816.F32 R92, R136.reuse, R96, R132 ;  /* 0x00000060885c723c */ /* 0x042ff00000001884 */
[C---:B------:R-:W-:Y:S01]  /*13c20*/  HMMA.16816.F32 R96, R136.reuse, R98, R104 ;  /* 0x000000628860723c */ /* 0x040fe20000001868 */
[----:B------:R-:W1:Y:S07]  /*13c30*/  LDSM.16.MT88.4 R104, [R197+0x4000] ;  /* 0x00400000c568783b */ /* 0x000e6e0000004200 */
[C---:B------:R-:W-:Y:S08]  /*13c40*/  HMMA.16816.F32 R132, R136.reuse, R8, R24 ;  /* 0x000000088884723c */ /* 0x040ff00000001818 */
        /* <DEDUP_REMOVED lines=10> */
[C---:B------:R-:W-:Y:S08]  /*13cf0*/  HMMA.16816.F32 R128, R136.reuse, R130, R32 ;  /* 0x000000828880723c */ /* 0x040ff00000001820 */
[----:B------:R-:W-:Y:S01]  /*13d00*/  HMMA.16816.F32 R136, R136, R10, R16 ;  /* 0x0000000a8888723c */ /* 0x000fe20000001810 */
[----:B------:R-:W-:Y:S07]  /*13d10*/  @!UPT UIADD3 URZ, URZ, URZ, URZ ;  /* 0x0000003f3f3ff290 */ /* 0x000fee000fffe03f */
[----:B------:R-:W-:Y:S11]  /*13d20*/  @!P0 BRA `(.L_x_1837) ;  /* 0x00002f4000008947 */ /* 0x000ff60003800000 */
.L_x_1849:
[----:B------:R-:W-:Y:S04]  /*13d30*/  DEPBAR.LE SB0, 0x0 ;  /* 0x000080000000791a */ /* 0x000fe80000000000 */
[----:B------:R-:W-:Y:S01]  /*13d40*/  WARPSYNC 0xffffffff ;  /* 0xffffffff00007948 */ /* 0x000fe20003800000 */
[----:B------:R-:W-:Y:S01]  /*13d50*/  BAR.SYNC.DEFER_BLOCKING 0x0 ;  /* 0x0000000000007b1d */ /* 0x000fe20000010000 */
[----:B------:R-:W-:Y:S01]  /*13d60*/  SHF.R.S32.HI R2, RZ, 0x1f, R212 ;  /* 0x0000001fff027819 */ /* 0x000fe200000114d4 */
[----:B------:R-:W-:Y:S01]  /*13d70*/  IMAD.MOV.U32 R13, RZ, RZ, R6 ;  /* 0x000000ffff0d7224 */ /* 0x000fe200078e0006 */
[----:B------:R-:W-:Y:S02]  /*13d80*/  LOP3.LUT P0, RZ, R149, 0x2, RZ, 0xc0, !PT ;  /* 0x0000000295ff7812 */ /* 0x000fe4000780c0ff */
[----:B------:R-:W-:Y:S01]  /*13d90*/  SHF.R.S32.HI R8, RZ, 0x1f, R211 ;  /* 0x0000001fff087819 */ /* 0x000fe200000114d3 */
[----:B------:R-:W-:Y:S01]  /*13da0*/  IMAD R4, R2, c[0x0][0x208], RZ ;  /* 0x0000820002047a24 */ /* 0x000fe200078e02ff */
[----:B------:R-:W-:Y:S01]  /*13db0*/  ISETP.GE.AND P2, PT, R204, c[0x0][0x1d4], PT ;  /* 0x00007500cc007a0c */ /* 0x000fe20003f46270 */
[C---:B------:R-:W-:Y:S04]  /*13dc0*/  IMAD.WIDE.U32 R2, R212.reuse, c[0x0][0x208], RZ ;  /* 0x00008200d4027a25 */ /* 0x040fe800078e00ff */
[----:B------:R-:W-:Y:S04]  /*13dd0*/  IMAD R4, R212, c[0x0][0x20c], R4 ;  /* 0x00008300d4047a24 */ /* 0x000fe800078e0204 */
[----:B------:R-:W-:Y:S02]  /*13de0*/  IMAD.IADD R3, R3, 0x1, R4 ;  /* 0x0000000103037824 */ /* 0x000fe400078e0204 */
[----:B------:R-:W-:Y:S02]  /*13df0*/  IMAD R4, R8, c[0x0][0x218], RZ ;  /* 0x0000860008047a24 */ /* 0x000fe400078e02ff */
[C---:B------:R-:W-:Y:S01]  /*13e00*/  IMAD.WIDE.U32 R8, R211.reuse, c[0x0][0x218], R2 ;  /* 0x00008600d3087a25 */ /* 0x040fe200078e0002 */
[C---:B------:R-:W-:Y:S02]  /*13e10*/  IADD3 R2, R150.reuse, 0x20, RZ ;  /* 0x0000002096027810 */ /* 0x040fe40007ffe0ff */
[----:B------:R-:W-:Y:S01]  /*13e20*/  @P0 IADD3 R2, R150, -0x20, RZ ;  /* 0xffffffe096020810 */ /* 0x000fe20007ffe0ff */
[----:B------:R1:W2:Y:S01]  /*13e30*/  LDSM.16.M88.4 R32, [R199] ;  /* 0x00000000c720783b */ /* 0x0002a20000000200 */
[----:B------:R-:W-:Y:S01]  /*13e40*/  IMAD R4, R211, c[0x0][0x21c], R4 ;  /* 0x00008700d3047a24 */ /* 0x000fe200078e0204 */
[----:B------:R-:W-:Y:S02]  /*13e50*/  IADD3 R3, P1, R220, R8, RZ ;  /* 0x00000008dc037210 */ /* 0x000fe40007f3e0ff */
[----:B------:R1:W3:Y:S02]  /*13e60*/  LDSM.16.M88.4 R184, [R2] ;  /* 0x0000000002b8783b */ /* 0x0002e40000000200 */
[----:B------:R-:W-:Y:S02]  /*13e70*/  IADD3.X R4, R224, R9, R4, P1, !PT ;  /* 0x00000009e0047210 */ /* 0x000fe40000ffe404 */
[----:B------:R1:W4:Y:S01]  /*13e80*/  LDSM.16.M88.4 R188, [R2+0x800] ;  /* 0x0008000002bc783b */ /* 0x0003220000000200 */
[C---:B------:R-:W-:Y:S03]  /*13e90*/  LEA R20, P0, R3.reuse, c[0x0][0x1f8], 0x1 ;  /* 0x00007e0003147a11 */ /* 0x040fe600078008ff */
[----:B------:R1:W1:Y:S01]  /*13ea0*/  LDSM.16.M88.4 R192, [R2+0x1000] ;  /* 0x0010000002c0783b */ /* 0x0002620000000200 */
[----:B------:R-:W-:Y:S03]  /*13eb0*/  LEA.HI.X R4, R3, c[0x0][0x1fc], R4, 0x1, P0 ;  /* 0x00007f0003047a11 */ /* 0x000fe600000f0c04 */
[----:B------:R1:W1:Y:S04]  /*13ec0*/  LDSM.16.M88.4 R16, [R150] ;  /* 0x000000009610783b */ /* 0x0002680000000200 */
[----:B------:R1:W1:Y:S04]  /*13ed0*/  LDSM.16.M88.4 R24, [R150+0x800] ;  /* 0x000800009618783b */ /* 0x0002680000000200 */
[----:B------:R1:W1:Y:S04]  /*13ee0*/  LDSM.16.M88.4 R176, [R150+0x1000] ;  /* 0x0010000096b0783b */ /* 0x0002680000000200 */
[----:B------:R1:W1:Y:S01]  /*13ef0*/  LDSM.16.M88.4 R180, [R200] ;  /* 0x00000000c8b4783b */ /* 0x0002620000000200 */
[----:B------:R-:W-:-:S05]  /*13f00*/  BRA.DIV ~URZ, `(.L_x_1838) ;  /* 0x000091327f007947 */ /* 0x000fca000b800000 */
[----:B-1----:R1:W4:Y:S02]  /*13f10*/  SHFL.IDX PT, R2, R4, RZ, 0x181f ;  /* 0x00181fff04027589 */ /* 0x00232400000e0000 */
.L_x_1925:
[----:B------:R-:W5:Y:S01]  /*13f20*/  SHFL.IDX PT, R3, R20, RZ, 0x181f ;  /* 0x00181fff14037589 */ /* 0x000f6200000e0000 */
[----:B------:R-:W-:Y:S03]  /*13f30*/  BSSY B0, `(.L_x_1839) ;  /* 0x0000024000007945 */ /* 0x000fe60003800000 */
[----:B------:R-:W1:Y:S01]  /*13f40*/  S2R R21, SR_TID.X ;  /* 0x0000000000157919 */ /* 0x000e620000002100 */
[CC--:B-----5:R-:W-:Y:S04]  /*13f50*/  LEA R8, P0, R140.reuse, R3.reuse, 0x1 ;  /* 0x000000038c087211 */ /* 0x0e0fe800078008ff */
[-C--:B----4-:R-:W-:Y:S05]  /*13f60*/  LEA.HI.X R9, R140, R2.reuse, R141, 0x1, P0 ;  /* 0x000000028c097211 */ /* 0x090fea00000f0c8d */
[----:B------:R-:W-:Y:S01]  /*13f70*/  @!PT LDS RZ, [RZ] ;  /* 0x00000000fffff984 */ /* 0x000fe20000000800 */
[----:B------:R-:W-:Y:S01]  /*13f80*/  @!PT LDS RZ, [RZ] ;  /* 0x00000000fffff984 */ /* 0x000fe20000000800 */
[----:B------:R4:W-:Y:S02]  /*13f90*/  LDGSTS.E.BYPASS.LTC128B.128 [R203+0x4080], [R8.64], !P5 ;  /* 0x0408000008cb7fae */ /* 0x0009e4000e901d46 */
[CC--:B----4-:R-:W-:Y:S04]  /*13fa0*/  LEA R8, P0, R206.reuse, R3.reuse, 0x1 ;  /* 0x00000003ce087211 */ /* 0x0d0fe800078008ff */
[-C--:B------:R-:W-:Y:S02]  /*13fb0*/  LEA.HI.X R9, R206, R2.reuse, R214, 0x1, P0 ;  /* 0x00000002ce097211 */ /* 0x080fe400000f0cd6 */
[CC--:B------:R-:W-:Y:S03]  /*13fc0*/  LEA R10, P0, R205.reuse, R3.reuse, 0x1 ;  /* 0x00000003cd0a7211 */ /* 0x0c0fe600078008ff */
[----:B------:R4:W-:Y:S01]  /*13fd0*/  LDGSTS.E.BYPASS.LTC128B.128 [R203+0x5880], [R8.64], !P4 ;  /* 0x0588000008cb7fae */ /* 0x0009e2000e101d46 */
[-C--:B------:R-:W-:Y:S05]  /*13fe0*/  LEA.HI.X R11, R205, R2.reuse, R216, 0x1, P0 ;  /* 0x00000002cd0b7211 */ /* 0x080fea00000f0cd8 */
[----:B------:R3:W-:Y:S01]  /*13ff0*/  LDGSTS.E.BYPASS.LTC128B.128 [R203+0x7080], [R10.64], !P3 ;  /* 0x070800000acb7fae */ /* 0x0007e2000d901d46 */
[C---:B----4-:R-:W-:Y:S04]  /*14000*/  LEA R8, P0, R204.reuse, R3, 0x1 ;  /* 0x00000003cc087211 */ /* 0x050fe800078008ff */
[----:B------:R-:W-:Y:S02]  /*14010*/  LEA.HI.X R9, R204, R2, R215, 0x1, P0 ;  /* 0x00000002cc097211 */ /* 0x000fe400000f0cd7 */
[----:B-1----:R-:W-:Y:S03]  /*14020*/  ISETP.GT.AND P0, PT, R21, 0x7f, PT ;  /* 0x0000007f1500780c */ /* 0x002fe60003f04270 */
[----:B------:R3:W-:Y:S10]  /*14030*/  LDGSTS.E.BYPASS.LTC128B.128 [R203+0x8880], [R8.64], !P2 ;  /* 0x0888000008cb7fae */ /* 0x0007f4000d101d46 */
[----:B------:R-:W-:-:S05]  /*14040*/  @P0 BRA `(.L_x_1840) ;  /* 0x0000012000000947 */ /* 0x000fca0003800000 */
[----:B------:R-:W-:-:S05]  /*14050*/  BRA.DIV ~URZ, `(.L_x_1841) ;  /* 0x000090527f007947 */ /* 0x000fca000b800000 */
[----:B------:R-:W1:Y:S04]  /*14060*/  SHFL.IDX PT, R4, R4, 0x1, 0x181f ;  /* 0x00381f0004047f89 */ /* 0x000e6800000e0000 */
[----:B------:R4:W3:Y:S02]  /*14070*/  SHFL.IDX PT, R2, R20, 0x1, 0x181f ;  /* 0x00381f0014027f89 */ /* 0x0008e400000e0000 */
.L_x_1926:
[C---:B---3--:R-:W-:Y:S04]  /*14080*/  LEA R8, P0, R140.reuse, R2, 0x1 ;  /* 0x000000028c087211 */ /* 0x048fe800078008ff */
[----:B-1----:R-:W-:Y:S05]  /*14090*/  LEA.HI.X R9, R140, R4, R141, 0x1, P0 ;  /* 0x000000048c097211 */ /* 0x002fea00000f0c8d */
[----:B------:R-:W-:Y:S01]  /*140a0*/  @!PT LDS RZ, [RZ] ;  /* 0x00000000fffff984 */ /* 0x000fe20000000800 */
[----:B------:R-:W-:Y:S01]  /*140b0*/  @!PT LDS RZ, [RZ] ;  /* 0x00000000fffff984 */ /* 0x000fe20000000800 */
[----:B------:R-:W-:Y:S01]  /*140c0*/  @!PT LDS RZ, [RZ] ;  /* 0x00000000fffff984 */ /* 0x000fe20000000800 */
[----:B------:R1:W-:Y:S02]  /*140d0*/  LDGSTS.E.BYPASS.LTC128B.128 [R207+0x5080], [R8.64], !P5 ;  /* 0x0508000008cf7fae */ /* 0x0003e4000e901d46 */
[C---:B-1----:R-:W-:Y:S04]  /*140e0*/  LEA R8, P0, R206.reuse, R2, 0x1 ;  /* 0x00000002ce087211 */ /* 0x042fe800078008ff */
[----:B------:R-:W-:Y:S05]  /*140f0*/  LEA.HI.X R9, R206, R4, R214, 0x1, P0 ;  /* 0x00000004ce097211 */ /* 0x000fea00000f0cd6 */
[----:B------:R1:W-:Y:S02]  /*14100*/  LDGSTS.E.BYPASS.LTC128B.128 [R207+0x6880], [R8.64], !P4 ;  /* 0x0688000008cf7fae */ /* 0x0003e4000e101d46 */
[C---:B-1----:R-:W-:Y:S04]  /*14110*/  LEA R8, P0, R205.reuse, R2, 0x1 ;  /* 0x00000002cd087211 */ /* 0x042fe800078008ff */
[----:B------:R-:W-:Y:S02]  /*14120*/  LEA.HI.X R9, R205, R4, R216, 0x1, P0 ;  /* 0x00000004cd097211 */ /* 0x000fe400000f0cd8 */
[C---:B------:R-:W-:Y:S03]  /*14130*/  LEA R2, P0, R204.reuse, R2, 0x1 ;  /* 0x00000002cc027211 */ /* 0x040fe600078008ff */
[----:B------:R1:W-:Y:S01]  /*14140*/  LDGSTS.E.BYPASS.LTC128B.128 [R207+0x8080], [R8.64], !P3 ;  /* 0x0808000008cf7fae */ /* 0x0003e2000d901d46 */
[----:B------:R-:W-:Y:S05]  /*14150*/  LEA.HI.X R3, R204, R4, R215, 0x1, P0 ;  /* 0x00000004cc037211 */ /* 0x000fea00000f0cd7 */
[----:B------:R1:W-:Y:S04]  /*14160*/  LDGSTS.E.BYPASS.LTC128B.128 [R207+0x9880], [R2.64], !P2 ;  /* 0x0988000002cf7fae */ /* 0x0003e8000d101d46 */
.L_x_1840:
[----:B------:R-:W-:Y:S05]  /*14170*/  BSYNC B0 ;  /* 0x0000000000007941 */ /* 0x000fea0003800000 */
.L_x_1839:
[----:B------:R-:W0:Y:S01]  /*14180*/  LDGDEPBAR ;  /* 0x00000000000079af */ /* 0x000e220000000000 */
[----:B------:R-:W-:Y:S01]  /*14190*/  WARPSYNC 0xffffffff ;  /* 0xffffffff00007948 */ /* 0x000fe20003800000 */
[C---:B-123--:R-:W-:Y:S01]  /*141a0*/  HMMA.16816.F32 R8, R32.reuse, R16, RZ ;  /* 0x000000102008723c */ /* 0x04efe200000018ff */
[----:B------:R-:W-:Y:S02]  /*141b0*/  BSSY B0, `(.L_x_1842) ;  /* 0x0000115000007945 */ /* 0x000fe40003800000 */
[----:B------:R-:W-:Y:S02]  /*141c0*/  LOP3.LUT P0, RZ, R149, 0x4, RZ, 0xc0, !PT ;  /* 0x0000000495ff7812 */ /* 0x000fe4000780c0ff */
[C---:B------:R-:W-:Y:S03]  /*141d0*/  IADD3 R2, R150.reuse, 0x40, RZ ;  /* 0x0000004096027810 */ /* 0x040fe60007ffe0ff */
[C---:B------:R-:W-:Y:S08]  /*141e0*/  HMMA.16816.F32 R16, R32.reuse, R18, RZ ;  /* 0x000000122010723c */ /* 0x040ff000000018ff */
[C---:B----4-:R-:W-:Y:S01]  /*141f0*/  HMMA.16816.F32 R20, R32.reuse, R24, RZ ;  /* 0x000000182014723c */ /* 0x050fe200000018ff */
[----:B------:R-:W-:Y:S02]  /*14200*/  @P0 IADD3 R2, R150, -0x40, RZ ;  /* 0xffffffc096020810 */ /* 0x000fe40007ffe0ff */
[----:B------:R-:W-:Y:S05]  /*14210*/  ISETP.GT.AND P0, PT, R210, R219, PT ;  /* 0x000000dbd200720c */ /* 0x000fea0003f04270 */
        /* <DEDUP_REMOVED lines=16> */
[C---:B--2---:R-:W-:Y:S08]  /*14320*/  HMMA.16816.F32 R20, R176.reuse, R180, R20 ;  /* 0x000000b4b014723c */ /* 0x044ff00000001814 */
[C---:B------:R-:W-:Y:S01]  /*14330*/  HMMA.16816.F32 R24, R176.reuse, R182, R24 ;  /* 0x000000b6b018723c */ /* 0x040fe20000001818 */
[----:B------:R-:W1:Y:S07]  /*14340*/  LDSM.16.M88.4 R180, [R201] ;  /* 0x00000000c9b4783b */ /* 0x000e6e0000000200 */
[C---:B------:R-:W-:Y:S08]  /*14350*/  HMMA.16816.F32 R28, R176.reuse, R188, R28 ;  /* 0x000000bcb01c723c */ /* 0x040ff0000000181c */
[----:B------:R-:W-:Y:S01]  /*14360*/  HMMA.16816.F32 R32, R176, R190, R32 ;  /* 0x000000beb020723c */ /* 0x000fe20000001820 */
[----:B------:R-:W2:Y:S07]  /*14370*/  LDSM.16.M88.4 R176, [R14+0x800] ;  /* 0x000800000eb0783b */ /* 0x000eae0000000200 */
[----:B------:R-:W3:Y:S01]  /*14380*/  LDSM.16.M88.4 R188, [R14+0x1000] ;  /* 0x001000000ebc783b */ /* 0x000ee20000000200 */
[C---:B-1----:R-:W-:Y:S08]  /*14390*/  HMMA.16816.F32 R8, R180.reuse, R184, R8 ;  /* 0x000000b8b408723c */ /* 0x042ff00000001808 */
[C---:B------:R-:W-:Y:S01]  /*143a0*/  HMMA.16816.F32 R16, R180.reuse, R186, R16 ;  /* 0x000000bab410723c */ /* 0x040fe20000001810 */
[----:B------:R-:W-:Y:S07]  /*143b0*/  LDSM.16.M88.4 R184, [R150+0x1800] ;  /* 0x0018000096b8783b */ /* 0x000fee0000000200 */
[C---:B--2---:R-:W-:Y:S08]  /*143c0*/  HMMA.16816.F32 R20, R180.reuse, R176, R20 ;  /* 0x000000b0b414723c */ /* 0x044ff00000001814 */
[C---:B------:R-:W-:Y:S01]  /*143d0*/  HMMA.16816.F32 R24, R180.reuse, R178, R24 ;  /* 0x000000b2b418723c */ /* 0x040fe20000001818 */
[----:B------:R-:W1:Y:S07]  /*143e0*/  LDSM.16.M88.4 R176, [R199+0x4000] ;  /* 0x00400000c7b0783b */ /* 0x000e6e0000000200 */
[C---:B---3--:R-:W-:Y:S08]  /*143f0*/  HMMA.16816.F32 R28, R180.reuse, R188, R28 ;  /* 0x000000bcb41c723c */ /* 0x048ff0000000181c */
        /* <DEDUP_REMOVED lines=102> */
[----:B------:R-:W-:Y:S01]  /*14a60*/  LDSM.16.M88.4 R188, [R201+0xc000] ;  /* 0x00c00000c9bc783b */ /* 0x000fe20000000200 */
        /* <DEDUP_REMOVED lines=33> */
[C---:B--2---:R-:W-:Y:S08]  /*14c80*/  HMMA.16816.F32 R28, R188.reuse, R8, R28 ;  /* 0x00000008bc1c723c */ /* 0x044ff0000000181c */
[----:B------:R-:W-:Y:S04]  /*14c90*/  HMMA.16816.F32 R32, R188, R10, R32 ;  /* 0x0000000abc20723c */ /* 0x000fe80000001820 */
[----:B-----5:R-:W-:Y:S04]  /*14ca0*/  FMUL.FTZ R2, R17, c[0x0][0x320] ;  /* 0x0000c80011027a20 */ /* 0x020fe80000410000 */
        /* <DEDUP_REMOVED lines=32> */
[----:B--234-:R-:W-:Y:S01]  /*14eb0*/  IMAD.MOV.U32 R2, RZ, RZ, 0x1 ;  /* 0x00000001ff027424 */ /* 0x01cfe200078e00ff */
[----:B------:R-:W-:Y:S01]  /*14ec0*/  ISETP.GT.AND P0, PT, R0, 0x2f, PT ;  /* 0x0000002f0000780c */ /* 0x000fe20003f04270 */
[----:B------:R-:W-:Y:S02]  /*14ed0*/  IMAD R3, R210, 0x30, R247 ;  /* 0x00000030d2037824 */ /* 0x000fe400078e02f7 */
[----:B------:R-:W-:Y:S01]  /*14ee0*/  IMAD.MOV.U32 R211, RZ, RZ, RZ ;  /* 0x000000ffffd37224 */ /* 0x000fe200078e00ff */
[----:B------:R-:W-:Y:S02]  /*14ef0*/  ISETP.NE.AND P1, PT, R2, c[0x0][0x2b8], PT ;  /* 0x0000ae0002007a0c */ /* 0x000fe40003f25270 */
[----:B------:R-:W-:Y:S05]  /*14f00*/  IADD3 R3, R3, -0x30, R0 ;  /* 0xffffffd003037810 */ /* 0x000fea0007ffe000 */
[--C-:B------:R-:W-:Y:S06]  /*14f10*/  IMAD.MOV.U32 R2, RZ, RZ, R3.reuse ;  /* 0x000000ffff027224 */ /* 0x100fec00078e0003 */
[----:B------:R-:W-:Y:S05]  /*14f20*/  @P1 IMAD.HI.U32 R4, R3, c[0x0][0x2bc], RZ ;  /* 0x0000af0003041a27 */ /* 0x000fea00078e00ff */
[----:B------:R-:W-:Y:S04]  /*14f30*/  @P1 SHF.R.U32.HI R2, RZ, c[0x0][0x2c0], R4 ;  /* 0x0000b000ff021a19 */ /* 0x000fe80000011604 */
[----:B------:R-:W-:Y:S01]  /*14f40*/  @!P0 IADD3 R4, P1, R2, R244, RZ ;  /* 0x000000f402048210 */ /* 0x000fe20007f3e0ff */
[----:B------:R-:W-:Y:S04]  /*14f50*/  IMAD.MOV R8, RZ, RZ, -R2 ;  /* 0x000000ffff087224 */ /* 0x000fe800078e0a02 */
[----:B------:R-:W-:Y:S01]  /*14f60*/  IMAD R212, R8, c[0x0][0x2b8], R3 ;  /* 0x0000ae0008d47a24 */ /* 0x000fe200078e0203 */
[----:B------:R-:W-:Y:S02]  /*14f70*/  @!P0 LEA.HI.X.SX32 R3, R2, R246, 0x1, P1 ;  /* 0x000000f602038211 */ /* 0x000fe400008f0eff */
[C---:B------:R-:W-:Y:S02]  /*14f80*/  @!P0 LEA R2, P1, R4.reuse, c[0x0][0x2a0], 0x2 ;  /* 0x0000a80004028a11 */ /* 0x040fe400078210ff */
[----:B------:R-:W-:Y:S02]  /*14f90*/  IADD3 R8, -R143, 0x30, RZ ;  /* 0x000000308f087810 */ /* 0x000fe40007ffe1ff */
[----:B------:R-:W-:Y:S05]  /*14fa0*/  @!P0 LEA.HI.X R3, R4, c[0x0][0x2a4], R3, 0x2, P1 ;  /* 0x0000a90004038a11 */ /* 0x000fea00008f1403 */
[----:B------:R2:W3:Y:S02]  /*14fb0*/  @!P0 LDG.E R211, [R2.64] ;  /* 0x0000000602d38981 */ /* 0x0004e4000c1e1900 */
[----:B--2---:R-:W-:Y:S05]  /*14fc0*/  SHF.R.S32.HI R2, RZ, 0x1f, R212 ;  /* 0x0000001fff027819 */ /* 0x004fea00000114d4 */
[----:B------:R-:W-:Y:S02]  /*14fd0*/  IMAD R4, R2, c[0x0][0x1e0], RZ ;  /* 0x0000780002047a24 */ /* 0x000fe400078e02ff */
[C---:B------:R-:W-:Y:S04]  /*14fe0*/  IMAD.WIDE.U32 R2, R212.reuse, c[0x0][0x1e0], RZ ;  /* 0x00007800d4027a25 */ /* 0x040fe800078e00ff */
[----:B------:R-:W-:Y:S04]  /*14ff0*/  IMAD R4, R212, c[0x0][0x1e4], R4 ;  /* 0x00007900d4047a24 */ /* 0x000fe800078e0204 */
[----:B------:R-:W-:Y:S01]  /*15000*/  IMAD.IADD R3, R3, 0x1, R4 ;  /* 0x0000000103037824 */ /* 0x000fe200078e0204 */
[----:B---3--:R-:W-:Y:S03]  /*15010*/  SHF.R.S32.HI R4, RZ, 0x1f, R211 ;  /* 0x0000001fff047819 */ /* 0x008fe600000114d3 */
[C---:B------:R-:W-:Y:S04]  /*15020*/  IMAD.WIDE.U32 R2, R211.reuse, c[0x0][0x1f0], R2 ;  /* 0x00007c00d3027a25 */ /* 0x040fe800078e0002 */
[----:B------:R-:W-:Y:S01]  /*15030*/  IMAD R4, R4, c[0x0][0x1f0], RZ ;  /* 0x00007c0004047a24 */ /* 0x000fe200078e02ff */
[----:B------:R-:W-:Y:S03]  /*15040*/  IADD3 R2, P0, R226, R2, RZ ;  /* 0x00000002e2027210 */ /* 0x000fe60007f1e0ff */
[----:B------:R-:W-:Y:S05]  /*15050*/  IMAD R4, R211, c[0x0][0x1f4], R4 ;  /* 0x00007d00d3047a24 */ /* 0x000fea00078e0204 */
[----:B------:R-:W-:Y:S02]  /*15060*/  IADD3.X R3, R225, R3, R4, P0, !PT ;  /* 0x00000003e1037210 */ /* 0x000fe400007fe404 */
[C---:B------:R-:W-:Y:S04]  /*15070*/  LEA R16, P0, R2.reuse, c[0x0][0x1c8], 0x1 ;  /* 0x0000720002107a11 */ /* 0x040fe800078008ff */
[----:B------:R-:W-:Y:S02]  /*15080*/  LEA.HI.X R9, R2, c[0x0][0x1cc], R3, 0x1, P0 ;  /* 0x0000730002097a11 */ /* 0x000fe400000f0c03 */
[----:B------:R-:W-:Y:S01]  /*15090*/  ISETP.GE.AND P0, PT, R8, 0x1, PT ;  /* 0x000000010800780c */ /* 0x000fe20003f06270 */
[----:B------:R-:W-:-:S10]  /*150a0*/  BRA.DIV ~URZ, `(.L_x_1844) ;  /* 0x000080d27f007947 */ /* 0x000fd4000b800000 */
[----:B------:R2:W3:Y:S02]  /*150b0*/  SHFL.IDX PT, R4, R9, RZ, 0x181f ;  /* 0x00181fff09047589 */ /* 0x0004e400000e0000 */
.L_x_1927:
[----:B------:R-:W-:-:S05]  /*150c0*/  BRA.DIV ~URZ, `(.L_x_1845) ;  /* 0x000081227f007947 */ /* 0x000fca000b800000 */
[----:B------:R4:W2:Y:S02]  /*150d0*/  SHFL.IDX PT, R2, R16, RZ, 0x181f ;  /* 0x00181fff10027589 */ /* 0x0008a400000e0000 */
.L_x_1928:
[C---:B--2---:R-:W-:Y:S04]  /*150e0*/  @P0 LEA R10, P1, R140.reuse, R2, 0x1 ;  /* 0x000000028c0a0211 */ /* 0x044fe800078208ff */
[----:B---3--:R-:W-:Y:S05]  /*150f0*/  @P0 LEA.HI.X R11, R140, R4, R141, 0x1, P1 ;  /* 0x000000048c0b0211 */ /* 0x008fea00008f0c8d */
[----:B------:R-:W-:Y:S01]  /*15100*/  @!PT LDS RZ, [RZ] ;  /* 0x00000000fffff984 */ /* 0x000fe20000000800 */
[----:B------:R-:W-:Y:S01]  /*15110*/  @!PT LDS RZ, [RZ] ;  /* 0x00000000fffff984 */ /* 0x000fe20000000800 */
[----:B------:R-:W-:Y:S01]  /*15120*/  @!PT LDS RZ, [RZ] ;  /* 0x00000000fffff984 */ /* 0x000fe20000000800 */
[----:B------:R2:W-:Y:S02]  /*15130*/  @P0 LDGSTS.E.BYPASS.LTC128B.128 [R203+0xa080], [R10.64], !P5 ;  /* 0x0a0800000acb0fae */ /* 0x0005e4000e901d46 */
[C---:B--2---:R-:W-:Y:S04]  /*15140*/  @P0 LEA R10, P1, R206.reuse, R2, 0x1 ;  /* 0x00000002ce0a0211 */ /* 0x044fe800078208ff */
[----:B------:R-:W-:Y:S05]  /*15150*/  @P0 LEA.HI.X R11, R206, R4, R214, 0x1, P1 ;  /* 0x00000004ce0b0211 */ /* 0x000fea00008f0cd6 */
[----:B------:R2:W-:Y:S02]  /*15160*/  @P0 LDGSTS.E.BYPASS.LTC128B.128 [R203+0xb880], [R10.64], !P4 ;  /* 0x0b8800000acb0fae */ /* 0x0005e4000e101d46 */
[C---:B--2---:R-:W-:Y:S04]  /*15170*/  @P0 LEA R10, P1, R205.reuse, R2, 0x1 ;  /* 0x00000002cd0a0211 */ /* 0x044fe800078208ff */
[----:B------:R-:W-:Y:S02]  /*15180*/  @P0 LEA.HI.X R11, R205, R4, R216, 0x1, P1 ;  /* 0x00000004cd0b0211 */ /* 0x000fe400008f0cd8 */
[C---:B------:R-:W-:Y:S03]  /*15190*/  @P0 LEA R2, P1, R204.reuse, R2, 0x1 ;  /* 0x00000002cc020211 */ /* 0x040fe600078208ff */
[----:B------:R2:W-:Y:S01]  /*151a0*/  @P0 LDGSTS.E.BYPASS.LTC128B.128 [R203+0xd080], [R10.64], !P3 ;  /* 0x0d0800000acb0fae */ /* 0x0005e2000d901d46 */
[----:B------:R-:W-:Y:S05]  /*151b0*/  @P0 LEA.HI.X R3, R204, R4, R215, 0x1, P1 ;  /* 0x00000004cc030211 */ /* 0x000fea00008f0cd7 */
[----:B------:R2:W-:Y:S01]  /*151c0*/  @P0 LDGSTS.E.BYPASS.LTC128B.128 [R203+0xe880], [R2.64], !P2 ;  /* 0x0e88000002cb0fae */ /* 0x0005e2000d101d46 */
[----:B------:R-:W-:Y:S01]  /*151d0*/  ISETP.GE.AND P0, PT, R8, 0x21, PT ;  /* 0x000000210800780c */ /* 0x000fe20003f06270 */
[----:B------:R-:W-:-:S06]  /*151e0*/  BRA.DIV ~URZ, `(.L_x_1846) ;  /* 0x000080727f007947 */ /* 0x000fcc000b800000 */
[----:B------:R3:W2:Y:S04]  /*151f0*/  SHFL.IDX PT, R4, R9, 0x1, 0x181f ;  /* 0x00381f0009047f89 */ /* 0x0006a800000e0000 */
[----:B--2---:R3:W2:Y:S02]  /*15200*/  SHFL.IDX PT, R2, R16, 0x1, 0x181f ;  /* 0x00381f0010027f89 */ /* 0x0046a400000e0000 */
.L_x_1929:
        /* <DEDUP_REMOVED lines=14> */
[----:B------:R2:W-:Y:S04]  /*152f0*/  @P0 LDGSTS.E.BYPASS.LTC128B.128 [R207+0xf880], [R2.64], !P2 ;  /* 0x0f88000002cf0fae */ /* 0x0005e8000d101d46 */
.L_x_1843:
[----:B---34-:R-:W-:Y:S05]  /*15300*/  BSYNC B0 ;  /* 0x0000000000007941 */ /* 0x018fea0003800000 */
.L_x_1842:
[----:B--2---:R-:W-:Y:S01]  /*15310*/  FMNMX.FTZ R3, R187, R6, !PT ;  /* 0x00000006bb037209 */ /* 0x004fe20007810000 */
[----:B------:R-:W0:Y:S01]  /*15320*/  LDGDEPBAR ;  /* 0x00000000000079af */ /* 0x000e220000000000 */
[----:B------:R-:W-:Y:S02]  /*15330*/  FMNMX.FTZ R2, R192, R5, !PT ;  /* 0x00000005c0027209 */ /* 0x000fe40007810000 */
        /* <DEDUP_REMOVED lines=24> */
.L_x_1930:
[----:B-12---:R-:W-:Y:S01]  /*154c0*/  FMNMX.FTZ R4, R4, R2, !PT ;  /* 0x0000000204047209 */ /* 0x006fe20007810000 */
[----:B------:R-:W-:-:S05]  /*154d0*/  BRA.DIV ~URZ, `(.L_x_1848) ;  /* 0x00007ea27f007947 */ /* 0x000fca000b800000 */
[----:B------:R-:W1:Y:S02]  /*154e0*/  SHFL.BFLY PT, R2, R4, 0x1, 0x1f ;  /* 0x0c201f0004027f89 */ /* 0x000e6400000e0000 */
[----:B-1----:R-:W-:Y:S02]  /*154f0*/  FMNMX.FTZ R6, R4, R2, !PT ;  /* 0x0000000204067209 */ /* 0x002fe40007810000 */
[----:B------:R-:W1:Y:S02]  /*15500*/  SHFL.BFLY PT, R2, R8, 0x2, 0x1f ;  /* 0x0c401f0008027f89 */ /* 0x000e6400000e0000 */
[----:B-1----:R-:W-:Y:S05]  /*15510*/  FMNMX.FTZ R4, R8, R2, !PT ;  /* 0x0000000208047209 */ /* 0x002fea0007810000 */
[----:B------:R1:W2:Y:S02]  /*15520*/  SHFL.BFLY PT, R2, R4, 0x1, 0x1f ;  /* 0x0c201f0004027f89 */ /* 0x0002a400000e0000 */
.L_x_1931:
[----:B------:R-:W-:Y:S01]  /*15530*/  FMUL.FTZ R8, R6, c[0x0][0x2d0] ;  /* 0x0000b40006087a20 */ /* 0x000fe20000410000 */
[----:B-12---:R-:W-:Y:S01]  /*15540*/  FMNMX.FTZ R4, R2, R4, !PT ;  /* 0x0000000402047209 */ /* 0x006fe20007810000 */
[----:B------:R-:W-:Y:S01]  /*15550*/  FADD.FTZ R2, -R6, R13 ;  /* 0x0000000d06027221 */ /* 0x000fe20000010100 */
[----:B------:R-:W-:Y:S01]  /*15560*/  WARPSYNC 0xffffffff ;  /* 0xffffffff00007948 */ /* 0x000fe20003800000 */
[--C-:B------:R-:W-:Y:S01]  /*15570*/  FFMA.FTZ R13, R187, c[0x0][0x2d0], -R8.reuse ;  /* 0x0000b400bb0d7a23 */ /* 0x100fe20000010808 */
[----:B------:R-:W-:Y:S01]  /*15580*/  ISETP.GT.AND P0, PT, R210, R219, PT ;  /* 0x000000dbd200720c */ /* 0x000fe20003f04270 */
        /* <DEDUP_REMOVED lines=13> */
[----:B------:R-:W-:Y:S05]  /*15660*/  FFMA.FTZ R9, R182, c[0x0][0x2d0], -R8 ;  /* 0x0000b400b6097a23 */ /* 0x000fea0000010808 */
[----:B------:R-:W-:Y:S10]  /*15670*/  MUFU.EX2 R8, R13 ;  /* 0x0000000d00087308 */ /* 0x000ff40000000800 */
[----:B------:R-:W-:Y:S10]  /*15680*/  MUFU.EX2 R13, R9 ;  /* 0x00000009000d7308 */ /* 0x000ff40000000800 */
[----:B------:R-:W1:Y:S02]  /*15690*/  MUFU.EX2 R16, R10 ;  /* 0x0000000a00107308 */ /* 0x000e640000000800 */
[----:B-1----:R-:W-:Y:S01]  /*156a0*/  F2FP.PACK_AB R178, R13, R16 ;  /* 0x000000100db2723e */ /* 0x002fe200000000ff */
[----:B------:R-:W-:Y:S01]  /*156b0*/  FFMA.FTZ R2, R3, R218, R8 ;  /* 0x000000da03027223 */ /* 0x000fe20000010008 */
[----:B------:R-:W-:Y:S01]  /*156c0*/  F2FP.PACK_AB R176, R11, R8 ;  /* 0x000000080bb0723e */ /* 0x000fe200000000ff */
[----:B------:R-:W-:Y:S02]  /*156d0*/  FMUL.FTZ R32, R3, R152 ;  /* 0x0000009803207220 */ /* 0x000fe40000410000 */
[----:B------:R-:W-:Y:S02]  /*156e0*/  FADD.FTZ R9, R11, R2 ;  /* 0x000000020b097221 */ /* 0x000fe40000010000 */
[C---:B------:R-:W-:Y:S02]  /*156f0*/  FADD.FTZ R2, -R4.reuse, R5 ;  /* 0x0000000504027221 */ /* 0x040fe40000010100 */
[----:B------:R-:W-:Y:S02]  /*15700*/  FMUL.FTZ R5, R4, c[0x0][0x2d0] ;  /* 0x0000b40004057a20 */ /* 0x000fe40000410000 */
[----:B------:R-:W-:Y:S02]  /*15710*/  FMUL.FTZ R2, R2, c[0x0][0x2d0] ;  /* 0x0000b40002027a20 */ /* 0x000fe40000410000 */
[----:B------:R-:W-:Y:S02]  /*15720*/  FADD.FTZ R9, R16, R9 ;  /* 0x0000000910097221 */ /* 0x000fe40000010000 */
[--C-:B------:R-:W-:Y:S02]  /*15730*/  FFMA.FTZ R8, R192, c[0x0][0x2d0], -R5.reuse ;  /* 0x0000b400c0087a23 */ /* 0x100fe40000010805 */
[----:B------:R-:W1:Y:S01]  /*15740*/  MUFU.EX2 R2, R2 ;  /* 0x0000000200027308 */ /* 0x000e620000000800 */
[----:B------:R-:W-:Y:S02]  /*15750*/  FFMA.FTZ R179, R185, c[0x0][0x2d0], -R5 ;  /* 0x0000b400b9b37a23 */ /* 0x000fe40000010805 */
[----:B------:R-:W-:Y:S02]  /*15760*/  FADD.FTZ R185, R13, R9 ;  /* 0x000000090db97221 */ /* 0x000fe40000010000 */
[----:B------:R-:W-:Y:S02]  /*15770*/  FMUL.FTZ R33, R3, R153 ;  /* 0x0000009903217220 */ /* 0x000fe40000410000 */
[--C-:B------:R-:W-:Y:S02]  /*15780*/  FFMA.FTZ R10, R193, c[0x0][0x2d0], -R5.reuse ;  /* 0x0000b400c10a7a23 */ /* 0x100fe40000010805 */
[--C-:B------:R-:W-:Y:S01]  /*15790*/  FFMA.FTZ R183, R183, c[0x0][0x2d0], -R5.reuse ;  /* 0x0000b400b7b77a23 */ /* 0x100fe20000010805 */
[----:B------:R2:W-:Y:S01]  /*157a0*/  MUFU.EX2 R13, R8 ;  /* 0x00000008000d7308 */ /* 0x0005e20000000800 */
[C---:B------:R-:W-:Y:S02]  /*157b0*/  FMUL.FTZ R21, R3.reuse, R165 ;  /* 0x000000a503157220 */ /* 0x040fe40000410000 */
[----:B------:R-:W-:Y:S02]  /*157c0*/  FMUL.FTZ R9, R3, R173 ;  /* 0x000000ad03097220 */ /* 0x000fe40000410000 */
[--C-:B------:R-:W-:Y:S02]  /*157d0*/  FFMA.FTZ R182, R177, c[0x0][0x2d0], -R5.reuse ;  /* 0x0000b400b1b67a23 */ /* 0x100fe40000010805 */
[C---:B------:R-:W-:Y:S02]  /*157e0*/  FMUL.FTZ R16, R3.reuse, R168 ;  /* 0x000000a803107220 */ /* 0x040fe40000410000 */
[----:B------:R-:W-:Y:S01]  /*157f0*/  FMUL.FTZ R17, R3, R169 ;  /* 0x000000a903117220 */ /* 0x000fe20000410000 */
[----:B------:R-:W-:Y:S01]  /*15800*/  MUFU.EX2 R165, R179 ;  /* 0x000000b300a57308 */ /* 0x000fe20000000800 */
[--C-:B------:R-:W-:Y:S02]  /*15810*/  FFMA.FTZ R184, R26, c[0x0][0x2d0], -R5.reuse ;  /* 0x0000b4001ab87a23 */ /* 0x100fe40000010805 */
[--C-:B------:R-:W-:Y:S02]  /*15820*/  FFMA.FTZ R181, R181, c[0x0][0x2d0], -R5.reuse ;  /* 0x0000b400b5b57a23 */ /* 0x100fe40000010805 */
[C---:B-1----:R-:W-:Y:S02]  /*15830*/  FMUL.FTZ R34, R2.reuse, R154 ;  /* 0x0000009a02227220 */ /* 0x042fe40000410000 */
[C---:B------:R-:W-:Y:S02]  /*15840*/  FMUL.FTZ R35, R2.reuse, R155 ;  /* 0x0000009b02237220 */ /* 0x040fe40000410000 */
[----:B------:R-:W1:Y:S01]  /*15850*/  LDSM.16.MT88.4 R152, [R151] ;  /* 0x000000009798783b */ /* 0x000e620000004200 */
[----:B------:R-:W3:Y:S01]  /*15860*/  MUFU.EX2 R193, R183 ;  /* 0x000000b700c17308 */ /* 0x000ee20000000800 */
[C---:B------:R-:W-:Y:S02]  /*15870*/  FMUL.FTZ R11, R2.reuse, R175 ;  /* 0x000000af020b7220 */ /* 0x040fe40000410000 */
[C---:B------:R-:W-:Y:S02]  /*15880*/  FMUL.FTZ R18, R2.reuse, R170 ;  /* 0x000000aa02127220 */ /* 0x040fe40000410000 */
[----:B--2---:R-:W-:Y:S02]  /*15890*/  FMUL.FTZ R8, R3, R172 ;  /* 0x000000ac03087220 */ /* 0x004fe40000410000 */
[----:B------:R-:W-:Y:S02]  /*158a0*/  FMUL.FTZ R19, R2, R171 ;  /* 0x000000ab02137220 */ /* 0x000fe40000410000 */
[--C-:B------:R-:W-:Y:S01]  /*158b0*/  FFMA.FTZ R180, R180, c[0x0][0x2d0], -R5.reuse ;  /* 0x0000b400b4b47a23 */ /* 0x100fe20000010805 */
[----:B------:R-:W2:Y:S01]  /*158c0*/  MUFU.EX2 R172, R10 ;  /* 0x0000000a00ac7308 */ /* 0x000ea20000000800 */
[--C-:B------:R-:W-:Y:S01]  /*158d0*/  FFMA.FTZ R191, R24, c[0x0][0x2d0], -R5.reuse ;  /* 0x0000b40018bf7a23 */ /* 0x100fe20000010805 */
[----:B------:R-:W-:Y:S01]  /*158e0*/  LDSM.16.MT88.4 R168, [R151+0x1000] ;  /* 0x0010000097a8783b */ /* 0x000fe20000004200 */
[--C-:B------:R-:W-:Y:S02]  /*158f0*/  FFMA.FTZ R190, R23, c[0x0][0x2d0], -R5.reuse ;  /* 0x0000b40017be7a23 */ /* 0x100fe40000010805 */
[----:B------:R-:W-:Y:S02]  /*15900*/  FMUL.FTZ R23, R2, R167 ;  /* 0x000000a702177220 */ /* 0x000fe40000410000 */
[--C-:B------:R-:W-:Y:S02]  /*15910*/  FFMA.FTZ R192, R22, c[0x0][0x2d0], -R5.reuse ;  /* 0x0000b40016c07a23 */ /* 0x100fe40000010805 */
[----:B------:R-:W-:Y:S01]  /*15920*/  FMUL.FTZ R22, R2, R166 ;  /* 0x000000a602167220 */ /* 0x000fe20000410000 */
[----:B------:R-:W-:Y:S01]  /*15930*/  MUFU.EX2 R183, R184 ;  /* 0x000000b800b77308 */ /* 0x000fe20000000800 */
[----:B------:R-:W-:Y:S02]  /*15940*/  FFMA.FTZ R5, R20, c[0x0][0x2d0], -R5 ;  /* 0x0000b40014057a23 */ /* 0x000fe40000010805 */
[----:B------:R-:W-:Y:S01]  /*15950*/  FMUL.FTZ R20, R3, R164 ;  /* 0x000000a403147220 */ /* 0x000fe20000410000 */
[----:B---3--:R-:W-:Y:S01]  /*15960*/  F2FP.PACK_AB R179, R193, R165 ;  /* 0x000000a5c1b3723e */ /* 0x008fe200000000ff */
[C---:B------:R-:W-:Y:S02]  /*15970*/  FMUL.FTZ R26, R2.reuse, R162 ;  /* 0x000000a2021a7220 */ /* 0x040fe40000410000 */
[----:B------:R-:W-:Y:S02]  /*15980*/  FMUL.FTZ R27, R2, R163 ;  /* 0x000000a3021b7220 */ /* 0x000fe40000410000 */
[C---:B------:R-:W-:Y:S01]  /*15990*/  FMUL.FTZ R24, R3.reuse, R160 ;  /* 0x000000a003187220 */ /* 0x040fe20000410000 */
[----:B------:R-:W-:Y:S01]  /*159a0*/  MUFU.EX2 R5, R5 ;  /* 0x0000000500057308 */ /* 0x000fe20000000800 */
[C---:B------:R-:W-:Y:S02]  /*159b0*/  FMUL.FTZ R25, R3.reuse, R161 ;  /* 0x000000a103197220 */ /* 0x040fe40000410000 */
[C---:B------:R-:W-:Y:S01]  /*159c0*/  FMUL.FTZ R28, R3.reuse, R156 ;  /* 0x0000009c031c7220 */ /* 0x040fe20000410000 */
[----:B--2---:R-:W-:Y:S01]  /*159d0*/  F2FP.PACK_AB R177, R172, R13 ;  /* 0x0000000dacb1723e */ /* 0x004fe200000000ff */
[C---:B------:R-:W-:Y:S02]  /*159e0*/  FMUL.FTZ R10, R2.reuse, R174 ;  /* 0x000000ae020a7220 */ /* 0x040fe40000410000 */
[C---:B------:R-:W-:Y:S02]  /*159f0*/  FMUL.FTZ R29, R3.reuse, R157 ;  /* 0x0000009d031d7220 */ /* 0x040fe40000410000 */
[C---:B------:R-:W-:Y:S01]  /*15a00*/  FMUL.FTZ R30, R2.reuse, R158 ;  /* 0x0000009e021e7220 */ /* 0x040fe20000410000 */
[----:B------:R-:W-:Y:S01]  /*15a10*/  MUFU.EX2 R161, R187 ;  /* 0x000000bb00a17308 */ /* 0x000fe20000000800 */
[C---:B------:R-:W-:Y:S01]  /*15a20*/  FMUL.FTZ R31, R2.reuse, R159 ;  /* 0x0000009f021f7220 */ /* 0x040fe20000410000 */
[C---:B-1----:R-:W-:Y:S01]  /*15a30*/  HMMA.16816.F32 R8, R176.reuse, R152, R8 ;  /* 0x00000098b008723c */ /* 0x042fe20000001808 */
[----:B------:R-:W-:Y:S04]  /*15a40*/  LDSM.16.MT88.4 R156, [R151+0x800] ;  /* 0x00080000979c783b */ /* 0x000fe80000004200 */
[C---:B------:R-:W-:Y:S02]  /*15a50*/  FMUL.FTZ R36, R3.reuse, R36 ;  /* 0x0000002403247220 */ /* 0x040fe40000410000 */
[C---:B------:R-:W-:Y:S01]  /*15a60*/  FMUL.FTZ R37, R3.reuse, R37 ;  /* 0x0000002503257220 */ /* 0x040fe20000410000 */
[C---:B------:R-:W-:Y:S01]  /*15a70*/  HMMA.16816.F32 R16, R176.reuse, R154, R16 ;  /* 0x0000009ab010723c */ /* 0x040fe20000001810 */
[----:B------:R-:W1:Y:S01]  /*15a80*/  LDSM.16.MT88.4 R152, [R196] ;  /* 0x00000000c498783b */ /* 0x000e620000004200 */
[----:B------:R-:W-:Y:S02]  /*15a90*/  MUFU.EX2 R160, R186 ;  /* 0x000000ba00a07308 */ /* 0x000fe40000000800 */
[C---:B------:R-:W-:Y:S02]  /*15aa0*/  FMUL.FTZ R38, R2.reuse, R38 ;  /* 0x0000002602267220 */ /* 0x040fe40000410000 */
[C---:B------:R-:W-:Y:S02]  /*15ab0*/  FMUL.FTZ R39, R2.reuse, R39 ;  /* 0x0000002702277220 */ /* 0x040fe40000410000 */
[C---:B------:R-:W-:Y:S04]  /*15ac0*/  FMUL.FTZ R40, R3.reuse, R40 ;  /* 0x0000002803287220 */ /* 0x040fe80000410000 */
        /* <DEDUP_REMOVED lines=24> */
[----:B------:R-:W1:Y:S03]  /*15c50*/  LDSM.16.MT88.4 R152, [R198] ;  /* 0x00000000c698783b */ /* 0x000e660000004200 */
[C---:B------:R-:W-:Y:S02]  /*15c60*/  FMUL.FTZ R59, R2.reuse, R59 ;  /* 0x0000003b023b7220 */ /* 0x040fe40000410000 */
[C---:B------:R-:W-:Y:S02]  /*15c70*/  FMUL.FTZ R60, R3.reuse, R60 ;  /* 0x0000003c033c7220 */ /* 0x040fe40000410000 */
[C---:B------:R-:W-:Y:S04]  /*15c80*/  FMUL.FTZ R61, R3.reuse, R61 ;  /* 0x0000003d033d7220 */ /* 0x040fe80000410000 */
        /* <DEDUP_REMOVED lines=79> */
[C---:B------:R-:W-:Y:S02]  /*16180*/  FFMA.FTZ R164, R2.reuse, R217, R13 ;  /* 0x000000d902a47223 */ /* 0x040fe4000001000d */
[----:B------:R-:W2:Y:S01]  /*16190*/  MUFU.EX2 R13, R189 ;  /* 0x000000bd000d7308 */ /* 0x000ea20000000800 */
[C---:B------:R-:W-:Y:S02]  /*161a0*/  FMUL.FTZ R132, R3.reuse, R132 ;  /* 0x0000008403847220 */ /* 0x040fe40000410000 */
[C---:B------:R-:W-:Y:S02]  /*161b0*/  FMUL.FTZ R133, R3.reuse, R133 ;  /* 0x0000008503857220 */ /* 0x040fe40000410000 */
[C---:B------:R-:W-:Y:S02]  /*161c0*/  FMUL.FTZ R136, R3.reuse, R136 ;  /* 0x0000008803887220 */ /* 0x040fe40000410000 */
[----:B------:R-:W-:Y:S02]  /*161d0*/  FMUL.FTZ R137, R3, R137 ;  /* 0x0000008903897220 */ /* 0x000fe40000410000 */
[C---:B------:R-:W-:Y:S01]  /*161e0*/  FMUL.FTZ R134, R2.reuse, R134 ;  /* 0x0000008602867220 */ /* 0x040fe20000410000 */
[----:B------:R-:W3:Y:S01]  /*161f0*/  MUFU.EX2 R3, R188 ;  /* 0x000000bc00037308 */ /* 0x000ee20000000800 */
[C---:B------:R-:W-:Y:S01]  /*16200*/  FMUL.FTZ R135, R2.reuse, R135 ;  /* 0x0000008702877220 */ /* 0x040fe20000410000 */
[C---:B-1----:R-:W-:Y:S03]  /*16210*/  HMMA.16816.F32 R52, R176.reuse, R152, R52 ;  /* 0x00000098b034723c */ /* 0x042fe60000001834 */
[C---:B------:R-:W-:Y:S02]  /*16220*/  FMUL.FTZ R138, R2.reuse, R138 ;  /* 0x0000008a028a7220 */ /* 0x040fe40000410000 */
[----:B------:R-:W-:Y:S03]  /*16230*/  FMUL.FTZ R139, R2, R139 ;  /* 0x0000008b028b7220 */ /* 0x000fe60000410000 */
[----:B------:R-:W1:Y:S01]  /*16240*/  MUFU.EX2 R188, R181 ;  /* 0x000000b500bc7308 */ /* 0x000e620000000800 */
[C---:B------:R-:W-:Y:S01]  /*16250*/  HMMA.16816.F32 R56, R176.reuse, R154, R56 ;  /* 0x0000009ab038723c */ /* 0x040fe20000001838 */
[----:B------:R-:W4:Y:S02]  /*16260*/  LDSM.16.MT88.4 R152, [R198+0x1800] ;  /* 0x00180000c698783b */ /* 0x000f240000004200 */
[----:B--2---:R-:W-:Y:S06]  /*16270*/  FADD.FTZ R2, R13, R185 ;  /* 0x000000b90d027221 */ /* 0x004fec0000010000 */
[----:B------:R-:W2:Y:S03]  /*16280*/  MUFU.EX2 R181, R191 ;  /* 0x000000bf00b57308 */ /* 0x000ea60000000800 */
[----:B---3--:R-:W-:Y:S04]  /*16290*/  FADD.FTZ R2, R3, R2 ;  /* 0x0000000203027221 */ /* 0x008fe80000010000 */
[----:B------:R-:W-:Y:S04]  /*162a0*/  FADD.FTZ R2, R161, R2 ;  /* 0x00000002a1027221 */ /* 0x000fe80000010000 */
[C---:B------:R-:W-:Y:S01]  /*162b0*/  FADD.FTZ R2, R160.reuse, R2 ;  /* 0x00000002a0027221 */ /* 0x040fe20000010000 */
        /* <DEDUP_REMOVED lines=31> */
[----:B-1----:R-:W-:Y:S03]  /*164b0*/  F2FP.PACK_AB R153, R187, R188 ;  /* 0x000000bcbb99723e */ /* 0x002fe600000000ff */
[----:B------:R-:W-:Y:S02]  /*164c0*/  F2FP.PACK_AB R154, R160, R161 ;  /* 0x000000a1a09a723e */ /* 0x000fe400000000ff */
[----:B------:R-:W1:Y:S02]  /*164d0*/  LDSM.16.MT88.4 R160, [R196+0x800] ;  /* 0x00080000c4a0783b */ /* 0x000e640000004200 */
[----:B------:R-:W4:Y:S01]  /*164e0*/  MUFU.EX2 R3, R208 ;  /* 0x000000d000037308 */ /* 0x000f220000000800 */
[----:B------:R-:W-:Y:S02]  /*164f0*/  F2FP.PACK_AB R155, R183, R186 ;  /* 0x000000bab79b723e */ /* 0x000fe400000000ff */
[----:B--2---:R-:W-:Y:S02]  /*16500*/  F2FP.PACK_AB R177, R182, R181 ;  /* 0x000000b5b6b1723e */ /* 0x004fe400000000ff */
[----:B------:R-:W-:Y:S03]  /*16510*/  F2FP.PACK_AB R179, R5, R180 ;  /* 0x000000b405b3723e */ /* 0x000fe600000000ff */
[C---:B------:R-:W-:Y:S05]  /*16520*/  HMMA.16816.F32 R8, R152.reuse, R156, R8 ;  /* 0x0000009c9808723c */ /* 0x040fea0000001808 */
[----:B---3--:R-:W-:Y:S03]  /*16530*/  FADD.FTZ R2, R13, R2 ;  /* 0x000000020d027221 */ /* 0x008fe60000010000 */
[C---:B------:R-:W-:Y:S01]  /*16540*/  HMMA.16816.F32 R16, R152.reuse, R158, R16 ;  /* 0x0000009e9810723c */ /* 0x040fe20000001810 */
[----:B------:R-:W2:Y:S03]  /*16550*/  LDSM.16.MT88.4 R156, [R198+0x800] ;  /* 0x00080000c69c783b */ /* 0x000ea60000004200 */
[C---:B----4-:R-:W-:Y:S01]  /*16560*/  F2FP.PACK_AB R176, R3.reuse, R13 ;  /* 0x0000000d03b0723e */ /* 0x050fe200000000ff */
[----:B------:R-:W-:Y:S02]  /*16570*/  FADD.FTZ R2, R3, R2 ;  /* 0x0000000203027221 */ /* 0x000fe40000010000 */
[----:B------:R-:W-:Y:S01]  /*16580*/  FADD.FTZ R3, R172, R164 ;  /* 0x000000a4ac037221 */ /* 0x000fe20000010000 */
        /* <DEDUP_REMOVED lines=40> */
[----:B------:R-:W2:Y:S07]  /*16810*/  MUFU.EX2 R157, R195 ;  /* 0x000000c3009d7308 */ /* 0x000eae0000000800 */
[C---:B------:R-:W-:Y:S03]  /*16820*/  HMMA.16816.F32 R128, R152.reuse, R158, R128 ;  /* 0x0000009e9880723c */ /* 0x040fe60000001880 */
[----:B------:R-:W3:Y:S01]  /*16830*/  MUFU.EX2 R156, R194 ;  /* 0x000000c2009c7308 */ /* 0x000ee20000000800 */
[----:B--2---:R-:W-:Y:S04]  /*16840*/  FADD.FTZ R2, R157, R2 ;  /* 0x000000029d027221 */ /* 0x004fe80000010000 */
[C---:B-1----:R-:W-:Y:S04]  /*16850*/  HMMA.16816.F32 R132, R152.reuse, R160, R132 ;  /* 0x000000a09884723c */ /* 0x042fe80000001884 */
[C---:B---3--:R-:W-:Y:S01]  /*16860*/  F2FP.PACK_AB R178, R156.reuse, R157 ;  /* 0x0000009d9cb2723e */ /* 0x048fe200000000ff */
[----:B------:R-:W-:Y:S03]  /*16870*/  FADD.FTZ R218, R156, R2 ;  /* 0x000000029cda7221 */ /* 0x000fe60000010000 */
[----:B------:R-:W-:Y:S01]  /*16880*/  HMMA.16816.F32 R136, R152, R162, R136 ;  /* 0x000000a29888723c */ /* 0x000fe20000001888 */
[----:B------:R-:W1:Y:S03]  /*16890*/  LDSM.16.MT88.4 R160, [R196+0x1000] ;  /* 0x00100000c4a0783b */ /* 0x000e660000004200 */
[----:B------:R-:W-:Y:S04]  /*168a0*/  FADD.FTZ R2, R165, R3 ;  /* 0x00000003a5027221 */ /* 0x000fe80000010000 */
[C---:B------:R-:W-:Y:S01]  /*168b0*/  HMMA.16816.F32 R172, R176.reuse, R168, R8 ;  /* 0x000000a8b0ac723c */ /* 0x040fe20000001808 */
[----:B------:R-:W2:Y:S04]  /*168c0*/  LDSM.16.MT88.4 R152, [R198+0x1000] ;  /* 0x00100000c698783b */ /* 0x000ea80000004200 */
[----:B------:R-:W-:Y:S03]  /*168d0*/  FADD.FTZ R2, R193, R2 ;  /* 0x00000002c1027221 */ /* 0x000fe60000010000 */
[C---:B------:R-:W-:Y:S01]  /*168e0*/  HMMA.16816.F32 R168, R176.reuse, R170, R16 ;  /* 0x000000aab0a8723c */ /* 0x040fe20000001810 */
[----:B------:R-:W3:Y:S03]  /*168f0*/  LDSM.16.MT88.4 R8, [R197+0x1000] ;  /* 0x00100000c508783b */ /* 0x000ee60000004200 */
[----:B------:R-:W-:Y:S04]  /*16900*/  FADD.FTZ R2, R188, R2 ;  /* 0x00000002bc027221 */ /* 0x000fe80000010000 */
[----:B------:R-:W-:Y:S01]  /*16910*/  FADD.FTZ R2, R187, R2 ;  /* 0x00000002bb027221 */ /* 0x000fe20000010000 */
[----:B------:R-:W4:Y:S03]  /*16920*/  LDSM.16.MT88.4 R16, [R151+0x2800] ;  /* 0x002800009710783b */ /* 0x000f260000004200 */
[----:B------:R-:W-:Y:S04]  /*16930*/  FADD.FTZ R2, R186, R2 ;  /* 0x00000002ba027221 */ /* 0x000fe80000010000 */
[----:B------:R-:W-:Y:S04]  /*16940*/  FADD.FTZ R2, R183, R2 ;  /* 0x00000002b7027221 */ /* 0x000fe80000010000 */
[----:B------:R-:W-:Y:S04]  /*16950*/  FADD.FTZ R2, R181, R2 ;  /* 0x00000002b5027221 */ /* 0x000fe80000010000 */
[----:B------:R-:W-:Y:S01]  /*16960*/  FADD.FTZ R2, R182, R2 ;  /* 0x00000002b6027221 */ /* 0x000fe20000010000 */
[C---:B-1----:R-:W-:Y:S01]  /*16970*/  HMMA.16816.F32 R164, R176.reuse, R160, R20 ;  /* 0x000000a0b0a4723c */ /* 0x042fe20000001814 */
[----:B------:R-:W1:Y:S02]  /*16980*/  LDSM.16.MT88.4 R20, [R196+0x2800] ;  /* 0x00280000c414783b */ /* 0x000e640000004200 */
[----:B------:R-:W-:Y:S01]  /*16990*/  FADD.FTZ R3, R180, R2 ;  /* 0x00000002b4037221 */ /* 0x000fe20000010000 */
[----:B------:R-:W-:Y:S03]  /*169a0*/  IADD3 R2, R210, -0x1, RZ ;  /* 0xffffffffd2027810 */ /* 0x000fe60007ffe0ff */
[----:B------:R-:W-:Y:S01]  /*169b0*/  FADD.FTZ R217, R5, R3 ;  /* 0x0000000305d97221 */ /* 0x000fe20000010000 */
[C---:B------:R-:W-:Y:S04]  /*169c0*/  HMMA.16816.F32 R160, R176.reuse, R162, R24 ;  /* 0x000000a2b0a0723c */ /* 0x040fe80000001818 */
[----:B------:R-:W-:Y:S02]  /*169d0*/  MOV R210, R2 ;  /* 0x0000000200d27202 */ /* 0x000fe40000000f00 */
[----:B------:R-:W-:Y:S02]  /*169e0*/  MOV R5, R4 ;  /* 0x0000000400057202 */ /* 0x000fe40000000f00 */
        /* <DEDUP_REMOVED lines=40> */
.L_x_1837:
[----:B------:R-:W-:Y:S05]  /*16c70*/  BRA.DIV ~URZ, `(.L_x_1850) ;  /* 0x000067e27f007947 */ /* 0x000fea000b800000 */
[----:B------:R-:W1:Y:S02]  /*16c80*/  SHFL.BFLY PT, R2, R218, 0x2, 0x1f ;  /* 0x0c401f00da027f89 */ /* 0x000e6400000e0000 */
[----:B-1----:R-:W-:-:S05]  /*16c90*/  FADD.FTZ R2, R2, R218 ;  /* 0x000000da02027221 */ /* 0x002fca0000010000 */
[----:B------:R-:W1:Y:S02]  /*16ca0*/  SHFL.BFLY PT, R3, R2, 0x1, 0x1f ;  /* 0x0c201f0002037f89 */ /* 0x000e6400000e0000 */
[----:B-1----:R-:W-:Y:S02]  /*16cb0*/  FADD.FTZ R8, R2, R3 ;  /* 0x0000000302087221 */ /* 0x002fe40000010000 */
[----:B------:R-:W1:Y:S02]  /*16cc0*/  SHFL.BFLY PT, R2, R217, 0x2, 0x1f ;  /* 0x0c401f00d9027f89 */ /* 0x000e6400000e0000 */
[----:B-1----:R-:W-:-:S05]  /*16cd0*/  FADD.FTZ R4, R2, R217 ;  /* 0x000000d902047221 */ /* 0x002fca0000010000 */
[----:B------:R1:W2:Y:S02]  /*16ce0*/  SHFL.BFLY PT, R2, R4, 0x1, 0x1f ;  /* 0x0c201f0004027f89 */ /* 0x0002a400000e0000 */
.L_x_1932:
[----:B------:R-:W-:Y:S01]  /*16cf0*/  FSETP.NE.FTZ.AND P0, PT, R8, RZ, PT ;  /* 0x000000ff0800720b */ /* 0x000fe20003f15000 */
[----:B-12---:R-:W-:Y:S01]  /*16d00*/  FADD.FTZ R4, R2, R4 ;  /* 0x0000000402047221 */ /* 0x006fe20000010000 */
[----:B------:R-:W-:Y:S02]  /*16d10*/  MOV R3, RZ ;  /* 0x000000ff00037202 */ /* 0x000fe40000000f00 */
[----:B------:R-:W-:Y:S02]  /*16d20*/  MOV R21, 0xff800000 ;  /* 0xff80000000157802 */ /* 0x000fe40000000f00 */
[----:B------:R-:W-:-:S07]  /*16d30*/  MOV R20, 0xff800000 ;  /* 0xff80000000147802 */ /* 0x000fce0000000f00 */
[----:B------:R-:W1:Y:S01]  /*16d40*/  @P0 MUFU.LG2 R2, R8 ;  /* 0x0000000800020308 */ /* 0x000e620000000c00 */
[----:B------:R-:W-:-:S07]  /*16d50*/  @P0 MOV R9, 0x3f317218 ;  /* 0x3f31721800090802 */ /* 0x000fce0000000f00 */
[----:B------:R1:W2:Y:S02]  /*16d60*/  @P0 MUFU.RCP R3, R8 ;  /* 0x0000000800030308 */ /* 0x0002a40000001000 */
[----:B-1----:R-:W-:Y:S02]  /*16d70*/  @P0 FMUL.FTZ R8, R2, 0.69314718246459960938 ;  /* 0x3f31721802080820 */ /* 0x002fe40000410000 */
[----:B------:R-:W-:Y:S02]  /*16d80*/  @P0 FMUL.FTZ R2, R9, c[0x0][0x2d0] ;  /* 0x0000b40009020a20 */ /* 0x000fe40000410000 */
[C---:B--2---:R-:W-:Y:S02]  /*16d90*/  FMUL.FTZ R34, R3.reuse, R152 ;  /* 0x0000009803227220 */ /* 0x044fe40000410000 */
        /* <DEDUP_REMOVED lines=9> */
[----:B------:R-:W1:Y:S01]  /*16e30*/  @P0 MUFU.RCP R2, R4 ;  /* 0x0000000400020308 */ /* 0x000e620000001000 */
[----:B------:R-:W-:Y:S01]  /*16e40*/  @P0 MOV R6, 0x3f317218 ;  /* 0x3f31721800060802 */ /* 0x000fe20000000f00 */
[----:B------:R-:W-:-:S02]  /*16e50*/  FMUL.FTZ R33, R3, R157 ;  /* 0x0000009d03217220 */ /* 0x000fc40000410000 */
[C---:B------:R-:W-:Y:S02]  /*16e60*/  FMUL.FTZ R112, R3.reuse, R116 ;  /* 0x0000007403707220 */ /* 0x040fe40000410000 */
[C---:B------:R-:W-:Y:S02]  /*16e70*/  FMUL.FTZ R113, R3.reuse, R117 ;  /* 0x0000007503717220 */ /* 0x040fe40000410000 */
[----:B------:R-:W2:Y:S01]  /*16e80*/  @P0 MUFU.LG2 R4, R4 ;  /* 0x0000000400040308 */ /* 0x000ea20000000c00 */
[C---:B------:R-:W-:Y:S02]  /*16e90*/  FMUL.FTZ R22, R3.reuse, R136 ;  /* 0x0000008803167220 */ /* 0x040fe40000410000 */
[C---:B------:R-:W-:Y:S02]  /*16ea0*/  FMUL.FTZ R23, R3.reuse, R137 ;  /* 0x0000008903177220 */ /* 0x040fe40000410000 */
[C---:B------:R-:W-:Y:S02]  /*16eb0*/  FMUL.FTZ R116, R3.reuse, R120 ;  /* 0x0000007803747220 */ /* 0x040fe40000410000 */
[----:B------:R-:W-:-:S02]  /*16ec0*/  FMUL.FTZ R117, R3, R121 ;  /* 0x0000007903757220 */ /* 0x000fc40000410000 */
[C---:B------:R-:W-:Y:S02]  /*16ed0*/  FMUL.FTZ R156, R3.reuse, R128 ;  /* 0x00000080039c7220 */ /* 0x040fe40000410000 */
[C---:B------:R-:W-:Y:S02]  /*16ee0*/  FMUL.FTZ R157, R3.reuse, R129 ;  /* 0x00000081039d7220 */ /* 0x040fe40000410000 */
[C---:B-1----:R-:W-:Y:S02]  /*16ef0*/  FMUL.FTZ R136, R2.reuse, R154 ;  /* 0x0000009a02887220 */ /* 0x042fe40000410000 */
        /* <DEDUP_REMOVED lines=15> */
[----:B--2---:R-:W-:Y:S02]  /*16ff0*/  @P0 FMUL.FTZ R4, R4, 0.69314718246459960938 ;  /* 0x3f31721804040820 */ /* 0x004fe40000410000 */
[----:B------:R-:W-:Y:S02]  /*17000*/  @P0 FMUL.FTZ R6, R6, c[0x0][0x2d0] ;  /* 0x0000b40006060a20 */ /* 0x000fe40000410000 */
        /* <DEDUP_REMOVED lines=98> */
.L_x_1758:
[----:B------:R1:W5:Y:S04]  /*17630*/  LDL R5, [R1] ;  /* 0x0000000001057983 */ /* 0x0003680000100800 */
[----:B------:R-:W2:Y:S01]  /*17640*/  S2R R3, SR_TID.X ;  /* 0x0000000000037919 */ /* 0x000ea20000002100 */
[----:B------:R-:W-:Y:S01]  /*17650*/  BSSY B0, `(.L_x_1851) ;  /* 0x0000011000007945 */ /* 0x000fe20003800000 */
[----:B--2---:R-:W-:-:S13]  /*17660*/  LOP3.LUT P0, RZ, R3, 0xff, RZ, 0xc0, !PT ;  /* 0x000000ff03ff7812 */ /* 0x004fda000780c0ff */
[----:B------:R-:W-:Y:S05]  /*17670*/  @P0 BRA `(.L_x_1852) ;  /* 0x000000e000000947 */ /* 0x000fea0003800000 */
[----:B-1----:R-:W1:Y:S01]  /*17680*/  S2R R3, SR_LANEID ;  /* 0x0000000000037919 */ /* 0x002e620000000000 */
[----:B------:R-:W-:Y:S01]  /*17690*/  VOTEU.ANY UR4, UPT, PT ;  /* 0x0000000000047886 */ /* 0x000fe200038e0100 */
[----:B------:R-:W-:Y:S01]  /*176a0*/  IMAD.MOV.U32 R8, RZ, RZ, c[0x0][0x560] ;  /* 0x00015800ff087624 */ /* 0x000fe200078e00ff */
[----:B----4-:R-:W1:Y:S01]  /*176b0*/  FLO.U32 R4, UR4 ;  /* 0x0000000400047d00 */ /* 0x010e6200080e0000 */
[----:B------:R-:W-:Y:S01]  /*176c0*/  IMAD.MOV.U32 R9, RZ, RZ, c[0x0][0x564] ;  /* 0x00015900ff097624 */ /* 0x000fe200078e00ff */
[----:B-1----:R-:W-:-:S06]  /*176d0*/  ISETP.EQ.U32.AND P0, PT, R4, R3, PT ;  /* 0x000000030400720c */ /* 0x002fcc0003f02070 */
[----:B------:R-:W1:Y:S07]  /*176e0*/  POPC R3, UR4 ;  /* 0x0000000400037d09 */ /* 0x000e6e0008000000 */
[----:B-1----:R-:W2:Y:S04]  /*176f0*/  @P0 ATOMG.E.ADD.STRONG.GPU PT, R3, [R8.64], R3 ;  /* 0x00000003080309a8 */ /* 0x002ea800081ee1c6 */
[----:B--2---:R1:W2:Y:S04]  /*17700*/  SHFL.IDX PT, R4, R3, R4, 0x1f ;  /* 0x00001f0403047589 */ /* 0x0042a800000e0000 */
[----:B-1----:R-:W1:Y:S02]  /*17710*/  S2R R3, SR_LTMASK ;  /* 0x0000000000037919 */ /* 0x002e640000003900 */
[----:B-1----:R-:W-:-:S06]  /*17720*/  LOP3.LUT R3, R3, UR4, RZ, 0xc0, !PT ;  /* 0x0000000403037c12 */ /* 0x002fcc000f8ec0ff */
[----:B------:R-:W2:Y:S02]  /*17730*/  POPC R3, R3 ;  /* 0x0000000300037309 */ /* 0x000ea40000000000 */
[----:B--2--5:R-:W-:-:S05]  /*17740*/  IADD3 R5, R4, c[0x0][0xc], R3 ;  /* 0x0000030004057a10 */ /* 0x024fca0007ffe003 */
[----:B------:R1:W-:Y:S02]  /*17750*/  STL [R1], R5 ;  /* 0x0000000501007387 */ /* 0x0003e40000100800 */
.L_x_1852:
[----:B-1----:R-:W-:Y:S05]  /*17760*/  BSYNC B0 ;  /* 0x0000000000007941 */ /* 0x002fea0003800000 */
.L_x_1851:
[----:B------:R-:W-:Y:S01]  /*17770*/  PRMT R2, R2, 0x9910, RZ ;  /* 0x0000991002027816 */ /* 0x000fe200000000ff */
[----:B------:R-:W-:Y:S01]  /*17780*/  BSSY B1, `(.L_x_1853) ;  /* 0x0000412000017945 */ /* 0x000fe20003800000 */
[----:B-----5:R-:W-:Y:S02]  /*17790*/  IMAD.MOV.U32 R114, RZ, RZ, R5 ;  /* 0x000000ffff727224 */ /* 0x020fe400078e0005 */
[----:B------:R-:W-:-:S13]  /*177a0*/  ISETP.NE.AND P0, PT, R2, RZ, PT ;  /* 0x000000ff0200720c */ /* 0x000fda0003f05270 */
[----:B------:R-:W-:Y:S05]  /*177b0*/  @!P0 BRA `(.L_x_1854) ;  /* 0x000033a000008947 */ /* 0x000fea0003800000 */
[----:B------:R-:W2:Y:S04]  /*177c0*/  LDL R8, [R1+0x1c] ;  /* 0x00001c0001087983 */ /* 0x000ea80000100800 */
[----:B---3--:R-:W3:Y:S04]  /*177d0*/  LDL R13, [R1+0x20] ;  /* 0x00002000010d7983 */ /* 0x008ee80000100800 */
[----:B----4-:R-:W4:Y:S04]  /*177e0*/  LDL R11, [R1+0x28] ;  /* 0x00002800010b7983 */ /* 0x010f280000100800 */
        /* <DEDUP_REMOVED lines=9> */
[----:B--2---:R1:W-:Y:S04]  /*17880*/  STS [R8+0x80], R3 ;  /* 0x0000800308007388 */ /* 0x0043e80000000800 */
[----:B------:R2:W-:Y:S01]  /*17890*/  STS [R8+0x480], R2 ;  /* 0x0004800208007388 */ /* 0x0005e20000000800 */
[----:B-1----:R-:W-:Y:S02]  /*178a0*/  F2FP.PACK_AB R3, R27, R26 ;  /* 0x0000001a1b03723e */ /* 0x002fe400000000ff */
[----:B--2---:R-:W-:-:S03]  /*178b0*/  F2FP.PACK_AB R2, R165, R164 ;  /* 0x000000a4a502723e */ /* 0x004fc600000000ff */
[----:B---3--:R1:W-:Y:S04]  /*178c0*/  STS [R13], R3 ;  /* 0x000000030d007388 */ /* 0x0083e80000000800 */
[----:B------:R2:W-:Y:S01]  /*178d0*/  STS [R13+0x400], R2 ;  /* 0x000400020d007388 */ /* 0x0005e20000000800 */
[----:B-1----:R-:W-:Y:S02]  /*178e0*/  F2FP.PACK_AB R3, R29, R28 ;  /* 0x0000001c1d03723e */ /* 0x002fe400000000ff */
[----:B--2---:R-:W-:-:S03]  /*178f0*/  F2FP.PACK_AB R2, R133, R132 ;  /* 0x000000848502723e */ /* 0x004fc600000000ff */
[----:B----4-:R1:W-:Y:S04]  /*17900*/  STS [R11+0x80], R3 ;  /* 0x000080030b007388 */ /* 0x0103e80000000800 */
        /* <DEDUP_REMOVED lines=121> */
[----:B------:R-:W-:Y:S04]  /*180a0*/  STS [R4+0xc000], R3 ;  /* 0x00c0000304007388 */ /* 0x000fe80000000800 */
[----:B------:R1:W-:Y:S04]  /*180b0*/  STS [R4+0xc400], R2 ;  /* 0x00c4000204007388 */ /* 0x0003e80000000800 */
[----:B------:R-:W-:Y:S01]  /*180c0*/  BAR.SYNC.DEFER_BLOCKING 0x1, 0x100 ;  /* 0x0044000000007b1d */ /* 0x000fe20000010000 */
[----:B------:R-:W-:Y:S02]  /*180d0*/  ISETP.NE.AND.EX P2, PT, RZ, c[0x0][0x504], PT, P2 ;  /* 0x00014100ff007a0c */ /* 0x000fe40003f45320 */
[----:B-1----:R-:W-:-:S04]  /*180e0*/  @P1 IADD3 R2, P0, R252, c[0x0][0x508], RZ ;  /* 0x00014200fc021a10 */ /* 0x002fc80007f1e0ff */
[----:B--2---:R-:W-:Y:S02]  /*180f0*/  @P1 IADD3.X R3, R8, c[0x0][0x50c], RZ, P0, !PT ;  /* 0x0001430008031a10 */ /* 0x004fe400007fe4ff */
[----:B------:R-:W-:-:S03]  /*18100*/  IADD3 R4, P0, R252, c[0x0][0x500], RZ ;  /* 0x00014000fc047a10 */ /* 0x000fc60007f1e0ff */
[----:B------:R1:W5:Y:S01]  /*18110*/  @P1 LDG.E R16, [R2.64] ;  /* 0x0000000602101981 */ /* 0x000362000c1e1900 */
[----:B------:R-:W-:Y:S01]  /*18120*/  IADD3.X R5, R8, c[0x0][0x504], RZ, P0, !PT ;  /* 0x0001410008057a10 */ /* 0x000fe200007fe4ff */
[----:B-1----:R-:W-:-:S06]  /*18130*/  IMAD.MOV.U32 R3, RZ, RZ, RZ ;  /* 0x000000ffff037224 */ /* 0x002fcc00078e00ff */
[----:B------:R1:W5:Y:S01]  /*18140*/  @P2 LDG.E R3, [R4.64] ;  /* 0x0000000604032981 */ /* 0x000362000c1e1900 */
[----:B----4-:R-:W-:-:S04]  /*18150*/  ISETP.NE.AND P0, PT, R6, RZ, PT ;  /* 0x000000ff0600720c */ /* 0x010fc80003f05270 */
[----:B------:R-:W-:Y:S01]  /*18160*/  SEL R2, R6, c[0x0][0x3d4], P0 ;  /* 0x0000f50006027a07 */ /* 0x000fe20000000000 */
[----:B------:R-:W-:Y:S05]  /*18170*/  @P1 BRA `(.L_x_1855) ;  /* 0x0000004000001947 */ /* 0x000fea0003800000 */
[----:B-1----:R-:W-:Y:S05]  /*18180*/  @!P2 BRA `(.L_x_1855) ;  /* 0x000000300000a947 */ /* 0x002fea0003800000 */
[----:B-----5:R1:W2:Y:S04]  /*18190*/  LDG.E R16, [R4.64] ;  /* 0x0000000604107981 */ /* 0x0202a8000c1e1900 */
[----:B-1----:R-:W2:Y:S02]  /*181a0*/  LDG.E R4, [R4.64+0x4] ;  /* 0x0000040604047981 */ /* 0x002ea4000c1e1900 */
[----:B--2---:R-:W-:Y:S02]  /*181b0*/  IADD3 R16, -R16, R4, RZ ;  /* 0x0000000410107210 */ /* 0x004fe40007ffe1ff */
.L_x_1855:
        /* <DEDUP_REMOVED lines=19> */
[----:B------:R-:W-:-:S04]  /*182f0*/  IMAD.WIDE.U32 R10, R14, R5, RZ ;  /* 0x000000050e0a7225 */ /* 0x000fc800078e00ff */
[C---:B------:R-:W-:Y:S02]  /*18300*/  IMAD R6, R8.reuse, R6, R4 ;  /* 0x0000000608067224 */ /* 0x040fe400078e0204 */
[----:B------:R-:W-:-:S04]  /*18310*/  IMAD.WIDE.U32 R8, R8, R2, RZ ;  /* 0x0000000208087225 */ /* 0x000fc800078e00ff */
[----:B------:R-:W-:Y:S01]  /*18320*/  IMAD R4, R15, R5, RZ ;  /* 0x000000050f047224 */ /* 0x000fe200078e02ff */
[----:B------:R-:W-:Y:S01]  /*18330*/  IADD3 R15, P1, P0, R8, R10, R3 ;  /* 0x0000000a080f7210 */ /* 0x000fe2000783e003 */
[----:B------:R-:W-:Y:S01]  /*18340*/  IMAD.IADD R6, R9, 0x1, R6 ;  /* 0x0000000109067824 */ /* 0x000fe200078e0206 */
[----:B------:R-:W-:Y:S01]  /*18350*/  SEL R8, R119, RZ, P2 ;  /* 0x000000ff77087207 */ /* 0x000fe20001000000 */
[----:B------:R-:W-:Y:S02]  /*18360*/  IMAD.IADD R10, R11, 0x1, R4 ;  /* 0x000000010b0a7824 */ /* 0x000fe400078e0204 */
[----:B------:R-:W-:Y:S02]  /*18370*/  IMAD.MOV.U32 R4, RZ, RZ, c[0x0][0x4e8] ;  /* 0x00013a00ff047624 */ /* 0x000fe400078e00ff */
[----:B------:R-:W-:Y:S01]  /*18380*/  IMAD R11, R19, R8, RZ ;  /* 0x00000008130b7224 */ /* 0x000fe200078e02ff */
[----:B------:R-:W-:Y:S01]  /*18390*/  IADD3.X R14, R6, R10, R13, P1, P0 ;  /* 0x0000000a060e7210 */ /* 0x000fe20000fe040d */
[----:B------:R-:W-:Y:S01]  /*183a0*/  IMAD.WIDE.U32 R8, R18, R8, RZ ;  /* 0x0000000812087225 */ /* 0x000fe200078e00ff */
[----:B------:R-:W-:Y:S01]  /*183b0*/  ISETP.NE.AND P3, PT, R4, 0x1, PT ;  /* 0x000000010400780c */ /* 0x000fe20003f65270 */
[----:B------:R-:W2:Y:S02]  /*183c0*/  LDL R18, [R1+0x188] ;  /* 0x0001880001127983 */ /* 0x000ea40000100800 */
[----:B------:R-:W-:-:S04]  /*183d0*/  IMAD R6, R115, 0x80, R118 ;  /* 0x0000008073067824 */ /* 0x000fc800078e0276 */
[----:B------:R-:W-:-:S06]  /*183e0*/  IMAD.MOV.U32 R4, RZ, RZ, R6 ;  /* 0x000000ffff047224 */ /* 0x000fcc00078e0006 */
[----:B------:R-:W-:-:S05]  /*183f0*/  @P3 IMAD.HI.U32 R10, R6, c[0x0][0x4ec], RZ ;  /* 0x00013b00060a3a27 */ /* 0x000fca00078e00ff */
[----:B------:R-:W-:Y:S01]  /*18400*/  @P3 SHF.R.U32.HI R4, RZ, c[0x0][0x4f0], R10 ;  /* 0x00013c00ff043a19 */ /* 0x000fe2000001160a */
[----:B------:R-:W-:-:S03]  /*18410*/  IMAD.IADD R11, R9, 0x1, R11 ;  /* 0x00000001090b7824 */ /* 0x000fc600078e020b */
[----:B------:R-:W-:Y:S02]  /*18420*/  IADD3 R8, P1, P0, R4, R15, R8 ;  /* 0x0000000f04087210 */ /* 0x000fe4000783e008 */
[----:B------:R-:W-:-:S04]  /*18430*/  SHF.R.S32.HI R9, RZ, 0x1f, R4 ;  /* 0x0000001fff097819 */ /* 0x000fc80000011404 */
[----:B------:R-:W-:Y:S02]  /*18440*/  IADD3.X R9, R9, R14, R11, P1, P0 ;  /* 0x0000000e09097210 */ /* 0x000fe40000fe040b */
[----:B------:R-:W1:Y:S01]  /*18450*/  LDC.64 R10, c[0x0][R17+0x160] ;  /* 0x00005800110a7b82 */ /* 0x000e620000000a00 */
[----:B------:R-:W3:Y:S01]  /*18460*/  S2R R119, SR_TID.X ;  /* 0x0000000000777919 */ /* 0x000ee20000002100 */
[----:B------:R-:W-:-:S04]  /*18470*/  IMAD.MOV R4, RZ, RZ, -R4 ;  /* 0x000000ffff047224 */ /* 0x000fc800078e0a04 */
[----:B------:R-:W-:-:S05]  /*18480*/  IMAD R4, R4, c[0x0][0x4e8], R6 ;  /* 0x00013a0004047a24 */ /* 0x000fca00078e0206 */
[----:B------:R-:W-:Y:S02]  /*18490*/  SHF.R.S32.HI R14, RZ, 0x1f, R4 ;  /* 0x0000001fff0e7819 */ /* 0x000fe40000011404 */
[----:B---3--:R-:W-:-:S04]  /*184a0*/  SHF.R.S32.HI R118, RZ, 0x1f, R119 ;  /* 0x0000001fff767819 */ /* 0x008fc80000011477 */
[----:B------:R-:W-:Y:S01]  /*184b0*/  LEA.HI R118, R118, R119, RZ, 0x5 ;  /* 0x0000007776767211 */ /* 0x000fe200078f28ff */
        /* <DEDUP_REMOVED lines=8> */
[----:B------:R-:W-:Y:S02]  /*18540*/  LEA R10, P0, R8, R10, 0x2 ;  /* 0x0000000a080a7211 */ /* 0x000fe400078010ff */
        /* <DEDUP_REMOVED lines=20> */
[----:B------:R-:W-:Y:S01]  /*18690*/  LEA R6, R115, R0, 0x7 ;  /* 0x0000000073067211 */ /* 0x000fe200078e38ff */
[C---:B------:R-:W-:Y:S01]  /*186a0*/  IMAD.WIDE.U32 R8, R3.reuse, c[0x0][0x3a0], RZ ;  /* 0x0000e80003087a25 */ /* 0x040fe200078e00ff */
[----:B-1----:R-:W-:Y:S01]  /*186b0*/  SHF.R.S32.HI R10, RZ, 0x1f, R2 ;  /* 0x0000001fff0a7819 */ /* 0x002fe20000011402 */
[----:B------:R1:W2:Y:S02]  /*186c0*/  LDS.128 R32, [R203+0x80] ;  /* 0x00008000cb207984 */ /* 0x0002a40000000c00 */
[----:B------:R-:W-:-:S02]  /*186d0*/  IMAD R3, R3, c[0x0][0x3a4], R13 ;  /* 0x0000e90003037a24 */ /* 0x000fc400078e020d */
[----:B------:R-:W-:Y:S01]  /*186e0*/  @P3 IMAD.HI.U32 R11, R6, c[0x0][0x4ec], RZ ;  /* 0x00013b00060b3a27 */ /* 0x000fe200078e00ff */
[----:B------:R1:W3:Y:S02]  /*186f0*/  LDS.128 R48, [R203+0x1080] ;  /* 0x00108000cb307984 */ /* 0x0002e40000000c00 */
[----:B------:R-:W-:Y:S01]  /*18700*/  IADD3 R9, R9, R3, RZ ;  /* 0x0000000309097210 */ /* 0x000fe20007ffe0ff */
[----:B------:R-:W-:Y:S01]  /*18710*/  IMAD R10, R10, c[0x0][0x3f0], RZ ;  /* 0x0000fc000a0a7a24 */ /* 0x000fe200078e02ff */
        /* <DEDUP_REMOVED lines=11> */
[----:B------:R-:W-:-:S03]  /*187d0*/  IADD3 R2, -R3, RZ, RZ ;  /* 0x000000ff03027210 */ /* 0x000fc60007ffe1ff */
        /* <DEDUP_REMOVED lines=9> */
[----:B------:R1:W1:Y:S02]  /*18870*/  LDS.128 R40, [R203+0x9080] ;  /* 0x00908000cb287984 */ /* 0x0002640000000c00 */
[----:B------:R-:W-:Y:S01]  /*18880*/  IADD3 R3, R3, R10, RZ ;  /* 0x0000000a03037210 */ /* 0x000fe20007ffe0ff */
[----:B------:R-:W-:Y:S01]  /*18890*/  IMAD R6, R6, c[0x0][0x3d8], RZ ;  /* 0x0000f60006067a24 */ /* 0x000fe200078e02ff */
[----:B------:R1:W1:Y:S03]  /*188a0*/  LDS.128 R56, [R203+0xa080] ;  /* 0x00a08000cb387984 */ /* 0x0002660000000c00 */
[C---:B------:R-:W-:Y:S01]  /*188b0*/  IMAD.WIDE.U32 R2, R5.reuse, c[0x0][0x3d8], R2 ;  /* 0x0000f60005027a25 */ /* 0x040fe200078e0002 */
[----:B------:R1:W1:Y:S03]  /*188c0*/  LDS.128 R72, [R203+0xb080] ;  /* 0x00b08000cb487984 */ /* 0x0002660000000c00 */
[----:B------:R-:W-:Y:S01]  /*188d0*/  IMAD R5, R5, c[0x0][0x3dc], R6 ;  /* 0x0000f70005057a24 */ /* 0x000fe200078e0206 */
[----:B------:R1:W1:Y:S01]  /*188e0*/  LDS.128 R20, [R203+0xc080] ;  /* 0x00c08000cb147984 */ /* 0x0002620000000c00 */
[----:B------:R-:W-:-:S02]  /*188f0*/  LEA R16, P0, R2, c[0x0][0x380], 0x1 ;  /* 0x0000e00002107a11 */ /* 0x000fc400078008ff */
[----:B------:R-:W-:Y:S01]  /*18900*/  LEA R6, R115, R143, 0x7 ;  /* 0x0000008f73067211 */ /* 0x000fe200078e38ff */
[----:B------:R1:W1:Y:S01]  /*18910*/  LDS.128 R36, [R203+0xd080] ;  /* 0x00d08000cb247984 */ /* 0x0002620000000c00 */
[----:B------:R-:W-:-:S03]  /*18920*/  IADD3 R3, R3, R5, RZ ;  /* 0x0000000503037210 */ /* 0x000fc60007ffe0ff */
[----:B------:R1:W1:Y:S01]  /*18930*/  LDS.128 R52, [R203+0xe080] ;  /* 0x00e08000cb347984 */ /* 0x0002620000000c00 */
[----:B------:R-:W-:-:S03]  /*18940*/  LEA.HI.X R13, R2, c[0x0][0x384], R3, 0x1, P0 ;  /* 0x0000e100020d7a11 */ /* 0x000fc600000f0c03 */
[----:B------:R1:W1:Y:S01]  /*18950*/  LDS.128 R68, [R203+0xf080] ;  /* 0x00f08000cb447984 */ /* 0x0002620000000c00 */
[----:B------:R-:W-:Y:S05]  /*18960*/  BRA.DIV ~URZ, `(.L_x_1857) ;  /* 0x00004c227f007947 */ /* 0x000fea000b800000 */
[----:B--234-:R2:W3:Y:S02]  /*18970*/  SHFL.IDX PT, R5, R13, RZ, 0x181f ;  /* 0x00181fff0d057589 */ /* 0x01c4e400000e0000 */
.L_x_1933:
[----:B------:R-:W-:Y:S05]  /*18980*/  BRA.DIV ~URZ, `(.L_x_1858) ;  /* 0x00004c727f007947 */ /* 0x000fea000b800000 */
[----:B------:R4:W2:Y:S02]  /*18990*/  SHFL.IDX PT, R2, R16, RZ, 0x181f ;  /* 0x00181fff10027589 */ /* 0x0008a400000e0000 */
.L_x_1934:
        /* <DEDUP_REMOVED lines=9> */
[CC--:B------:R-:W-:Y:S02]  /*18a30*/  @!P1 LEA R8, P5, R205.reuse, R2.reuse, 0x1 ;  /* 0x00000002cd089211 */ /* 0x0c0fe400078a08ff */
[-C--:B---3--:R-:W-:Y:S02]  /*18a40*/  @!P3 LEA.HI.X R15, R140, R5.reuse, R141, 0x1, P4 ;  /* 0x000000058c0fb211 */ /* 0x088fe400020f0c8d */
        /* <DEDUP_REMOVED lines=8> */
.L_x_1860:
[----:B------:R-:W-:Y:S05]  /*18ad0*/  BSYNC B0 ;  /* 0x0000000000007941 */ /* 0x000fea0003800000 */
.L_x_1859:
[----:B------:R-:W-:Y:S05]  /*18ae0*/  BRA.DIV ~URZ, `(.L_x_1861) ;  /* 0x00004b827f007947 */ /* 0x000fea000b800000 */
[----:B---3--:R3:W4:Y:S04]  /*18af0*/  SHFL.IDX PT, R5, R13, 0x1, 0x181f ;  /* 0x00381f000d057f89 */ /* 0x00872800000e0000 */
[----:B--2---:R3:W2:Y:S02]  /*18b00*/  SHFL.IDX PT, R2, R16, 0x1, 0x181f ;  /* 0x00381f0010027f89 */ /* 0x0046a400000e0000 */
.L_x_1935:
        /* <DEDUP_REMOVED lines=11> */
[-C--:B----4-:R-:W-:Y:S02]  /*18bc0*/  @!P3 LEA.HI.X R15, R140, R5.reuse, R141, 0x1, P4 ;  /* 0x000000058c0fb211 */ /* 0x090fe400020f0c8d */
        /* <DEDUP_REMOVED lines=8> */
.L_x_1863:
[----:B------:R-:W-:Y:S05]  /*18c50*/  BSYNC B0 ;  /* 0x0000000000007941 */ /* 0x000fea0003800000 */
.L_x_1862:
[----:B------:R-:W-:Y:S05]  /*18c60*/  BRA.DIV ~URZ, `(.L_x_1864) ;  /* 0x00004ad27f007947 */ /* 0x000fea000b800000 */
[----:B----4-:R4:W3:Y:S02]  /*18c70*/  SHFL.IDX PT, R5, R13, 0x2, 0x181f ;  /* 0x00581f000d057f89 */ /* 0x0108e400000e0000 */
.L_x_1936:
[----:B------:R-:W-:Y:S05]  /*18c80*/  BRA.DIV ~URZ, `(.L_x_1865) ;  /* 0x00004b227f007947 */ /* 0x000fea000b800000 */
[----:B--2---:R2:W4:Y:S02]  /*18c90*/  SHFL.IDX PT, R2, R16, 0x2, 0x181f ;  /* 0x00581f0010027f89 */ /* 0x00452400000e0000 */
.L_x_1937:
        /* <DEDUP_REMOVED lines=20> */
.L_x_1867:
[----:B------:R-:W-:Y:S05]  /*18de0*/  BSYNC B0 ;  /* 0x0000000000007941 */ /* 0x000fea0003800000 */
.L_x_1866:
[----:B------:R-:W-:Y:S05]  /*18df0*/  BRA.DIV ~URZ, `(.L_x_1868) ;  /* 0x00004a227f007947 */ /* 0x000fea000b800000 */
[----:B---3--:R3:W2:Y:S04]  /*18e00*/  SHFL.IDX PT, R5, R13, 0x3, 0x181f ;  /* 0x00781f000d057f89 */ /* 0x0086a800000e0000 */
[----:B----4-:R3:W4:Y:S02]  /*18e10*/  SHFL.IDX PT, R2, R16, 0x3, 0x181f ;  /* 0x00781f0010027f89 */ /* 0x01072400000e0000 */
.L_x_1938:
        /* <DEDUP_REMOVED lines=17> */
[----:B------:R-:W-:-:S04]  /*18f30*/  LEA R2, P0, R204, R2, 0x1 ;  /* 0x00000002cc027211 */ /* 0x000fc800078008ff */
[----:B------:R-:W-:-:S05]  /*18f40*/  LEA.HI.X R3, R204, R5, R215, 0x1, P0 ;  /* 0x00000005cc037211 */ /* 0x000fca00000f0cd7 */
[----:B------:R2:W-:Y:S01]  /*18f50*/  ST.E.128 [R2.64], R68 ;  /* 0x0000004402007985 */ /* 0x0005e2000c101d06 */
[----:B------:R-:W-:Y:S05]  /*18f60*/  BRA `(.L_x_1869) ;  /* 0x0000293000007947 */ /* 0x000fea0003800000 */
.L_x_1856:
[----:B-1----:R-:W2:Y:S01]  /*18f70*/  LDL.LU R10, [R1+0x40] ;  /* 0x00004000010a7983 */ /* 0x002ea20000300800 */
[----:B------:R-:W-:Y:S02]  /*18f80*/  IMAD R13, R13, c[0x0][0x408], RZ ;  /* 0x000102000d0d7a24 */ /* 0x000fe400078e02ff */
[----:B------:R-:W-:-:S04]  /*18f90*/  IMAD.WIDE.U32 R8, R3, c[0x0][0x408], RZ ;  /* 0x0001020003087a25 */ /* 0x000fc800078e00ff */
        /* <DEDUP_REMOVED lines=8> */
[----:B------:R-:W-:-:S05]  /*19020*/  IMAD R2, R2, c[0x0][0x444], R3 ;  /* 0x0001110002027a24 */ /* 0x000fca00078e0203 */
[----:B------:R-:W-:Y:S02]  /*19030*/  IADD3 R3, R5, R2, RZ ;  /* 0x0000000205037210 */ /* 0x000fe40007ffe0ff */
[----:B------:R-:W-:-:S05]  /*19040*/  MOV R2, R4 ;  /* 0x0000000400027202 */ /* 0x000fca0000000f00 */
[----:B--2---:R-:W-:-:S04]  /*19050*/  IMAD.WIDE.U32 R2, R10, c[0x0][0x448], R2 ;  /* 0x000112000a027a25 */ /* 0x004fc800078e0002 */
[----:B------:R-:W-:Y:S01]  /*19060*/  IMAD R5, R10, c[0x0][0x44c], R3 ;  /* 0x000113000a057a24 */ /* 0x000fe200078e0203 */
[----:B------:R-:W-:Y:S01]  /*19070*/  MOV R4, R2 ;  /* 0x0000000200047202 */ /* 0x000fe20000000f00 */
[----:B------:R-:W-:Y:S01]  /*19080*/  @P3 IMAD.HI.U32 R3, R6, c[0x0][0x4ec], RZ ;  /* 0x00013b0006033a27 */ /* 0x000fe200078e00ff */
[----:B------:R-:W-:-:S04]  /*19090*/  MOV R2, R6 ;  /* 0x0000000600027202 */ /* 0x000fc80000000f00 */
[----:B------:R-:W-:-:S04]  /*190a0*/  @P3 SHF.R.U32.HI R2, RZ, c[0x0][0x4f0], R3 ;  /* 0x00013c00ff023a19 */ /* 0x000fc80000011603 */
[C---:B------:R-:W-:Y:S01]  /*190b0*/  IADD3 R3, -R2.reuse, RZ, RZ ;  /* 0x000000ff02037210 */ /* 0x040fe20007ffe1ff */
[----:B------:R-:W-:-:S04]  /*190c0*/  IMAD.WIDE.U32 R4, R2, c[0x0][0x430], R4 ;  /* 0x00010c0002047a25 */ /* 0x000fc800078e0004 */
[----:B------:R-:W-:Y:S01]  /*190d0*/  IMAD R6, R3, c[0x0][0x4e8], R6 ;  /* 0x00013a0003067a24 */ /* 0x000fe200078e0206 */
[----:B------:R-:W-:-:S05]  /*190e0*/  SHF.R.S32.HI R3, RZ, 0x1f, R2 ;  /* 0x0000001fff037819 */ /* 0x000fca0000011402 */
[----:B------:R-:W-:-:S04]  /*190f0*/  IMAD R3, R3, c[0x0][0x430], RZ ;  /* 0x00010c0003037a24 */ /* 0x000fc800078e02ff */
[----:B------:R-:W-:-:S05]  /*19100*/  IMAD R2, R2, c[0x0][0x434], R3 ;  /* 0x00010d0002027a24 */ /* 0x000fca00078e0203 */
[----:B------:R-:W-:Y:S02]  /*19110*/  IADD3 R3, R5, R2, RZ ;  /* 0x0000000205037210 */ /* 0x000fe40007ffe0ff */
[----:B------:R-:W-:Y:S02]  /*19120*/  MOV R2, R4 ;  /* 0x0000000400027202 */ /* 0x000fe40000000f00 */
        /* <DEDUP_REMOVED lines=9> */
.L_x_1939:
[----:B------:R-:W-:Y:S05]  /*191c0*/  BRA.DIV ~URZ, `(.L_x_1871) ;  /* 0x000047927f007947 */ /* 0x000fea000b800000 */
[----:B------:R3:W4:Y:S02]  /*191d0*/  SHFL.IDX PT, R2, R5, RZ, 0x1c1f ;  /* 0x001c1fff05027589 */ /* 0x00072400000e0000 */
.L_x_1940:
[----:B------:R-:W-:Y:S01]  /*191e0*/  BSSY B0, `(.L_x_1872) ;  /* 0x00000c1000007945 */ /* 0x000fe20003800000 */
[----:B------:R-:W-:Y:S05]  /*191f0*/  @P0 BRA `(.L_x_1873) ;  /* 0x00000bf000000947 */ /* 0x000fea0003800000 */
[----:B------:R-:W5:Y:S04]  /*19200*/  LDL R8, [R1+0x4c] ;  /* 0x00004c0001087983 */ /* 0x000f680000100800 */
[----:B---3--:R-:W3:Y:S04]  /*19210*/  LDL R14, [R1+0xc0] ;  /* 0x0000c000010e7983 */ /* 0x008ee80000100800 */
[----:B----4-:R-:W4:Y:S04]  /*19220*/  LDL R20, [R1+0x158] ;  /* 0x0001580001147983 */ /* 0x010f280000100800 */
[----:B--2---:R-:W2:Y:S04]  /*19230*/  LDL R17, [R1+0xbc] ;  /* 0x0000bc0001117983 */ /* 0x004ea80000100800 */
[----:B------:R-:W2:Y:S04]  /*19240*/  LDL R21, [R1+0xb8] ;  /* 0x0000b80001157983 */ /* 0x000ea80000100800 */
        /* <DEDUP_REMOVED lines=8> */
[----:B-----5:R-:W-:-:S13]  /*192d0*/  ISETP.GE.AND P0, PT, R8, c[0x0][0x3c8], PT ;  /* 0x0000f20008007a0c */ /* 0x020fda0003f06270 */
[----:B------:R-:W-:-:S04]  /*192e0*/  @!P0 IMAD.MOV.U32 R3, RZ, RZ, R4 ;  /* 0x000000ffff038224 */ /* 0x000fc800078e0004 */
[----:B------:R-:W-:Y:S01]  /*192f0*/  @!P0 IMAD.WIDE R8, R8, 0x4, R2 ;  /* 0x0000000408088825 */ /* 0x000fe200078e0202 */
[----:B--2---:R-:W-:Y:S01]  /*19300*/  ISETP.GE.AND P2, PT, R21, c[0x0][0x3c8], PT ;  /* 0x0000f20015007a0c */ /* 0x004fe20003f46270 */
[----:B------:R-:W2:Y:S04]  /*19310*/  LDL R3, [R1+0xa4] ;  /* 0x0000a40001037983 */ /* 0x000ea80000100800 */
[----:B------:R5:W-:Y:S01]  /*19320*/  @!P0 ST.E.64 [R8.64], R24 ;  /* 0x0000001808008985 */ /* 0x000be2000c101b06 */
[----:B---3--:R-:W-:-:S13]  /*19330*/  ISETP.GE.AND P0, PT, R14, c[0x0][0x3c8], PT ;  /* 0x0000f2000e007a0c */ /* 0x008fda0003f06270 */
[C---:B-----5:R-:W-:Y:S01]  /*19340*/  @!P0 LEA R8, P1, R14.reuse, R2, 0x2 ;  /* 0x000000020e088211 */ /* 0x060fe200078210ff */
[----:B------:R-:W3:Y:S03]  /*19350*/  LDL R25, [R1+0x140] ;  /* 0x0001400001197983 */ /* 0x000ee60000100800 */
[----:B----4-:R-:W-:Y:S01]  /*19360*/  @!P0 LEA.HI.X R9, R14, R4, R20, 0x2, P1 ;  /* 0x000000040e098211 */ /* 0x010fe200008f1414 */
[----:B------:R-:W4:Y:S04]  /*19370*/  LDL R24, [R1+0x94] ;  /* 0x0000940001187983 */ /* 0x000f280000100800 */
[----:B------:R-:W5:Y:S04]  /*19380*/  LDL R14, [R1+0x144] ;  /* 0x00014400010e7983 */ /* 0x000f680000100800 */
[----:B------:R1:W-:Y:S01]  /*19390*/  @!P0 ST.E.64 [R8.64], R26 ;  /* 0x0000001a08008985 */ /* 0x0003e2000c101b06 */
[----:B------:R-:W-:-:S03]  /*193a0*/  ISETP.GE.AND P0, PT, R17, c[0x0][0x3c8], PT ;  /* 0x0000f20011007a0c */ /* 0x000fc60003f06270 */
[----:B------:R-:W2:Y:S10]  /*193b0*/  LDL R20, [R1+0xac] ;  /* 0x0000ac0001147983 */ /* 0x000eb40000100800 */
[C---:B-1----:R-:W-:Y:S01]  /*193c0*/  @!P0 LEA R8, P1, R17.reuse, R2, 0x2 ;  /* 0x0000000211088211 */ /* 0x042fe200078210ff */
[----:B------:R-:W3:Y:S03]  /*193d0*/  LDL R26, [R1+0x8c] ;  /* 0x00008c00011a7983 */ /* 0x000ee60000100800 */
[----:B------:R-:W-:Y:S01]  /*193e0*/  @!P0 LEA.HI.X R9, R17, R4, R118, 0x2, P1 ;  /* 0x0000000411098211 */ /* 0x000fe200008f1476 */
[----:B------:R-:W3:Y:S01]  /*193f0*/  LDL R27, [R1+0x11c] ;  /* 0x00011c00011b7983 */ /* 0x000ee20000100800 */
[----:B------:R-:W-:-:S03]  /*19400*/  ISETP.GE.AND P1, PT, R10, c[0x0][0x3c8], PT ;  /* 0x0000f2000a007a0c */ /* 0x000fc60003f26270 */
[----:B------:R-:W4:Y:S04]  /*19410*/  LDL R17, [R1+0xa8] ;  /* 0x0000a80001117983 */ /* 0x000f280000100800 */
[----:B------:R1:W-:Y:S02]  /*19420*/  @!P0 ST.E.64 [R8.64], R28 ;  /* 0x0000001c08008985 */ /* 0x0003e4000c101b06 */
[C---:B-1----:R-:W-:Y:S02]  /*19430*/  @!P2 LEA R8, P0, R21.reuse, R2, 0x2 ;  /* 0x000000021508a211 */ /* 0x042fe400078010ff */
[----:B------:R-:W4:Y:S02]  /*19440*/  LDL R29, [R1+0x9c] ;  /* 0x00009c00011d7983 */ /* 0x000f240000100800 */
[----:B------:R-:W-:-:S02]  /*19450*/  @!P2 LEA.HI.X R9, R21, R4, R115, 0x2, P0 ;  /* 0x000000041509a211 */ /* 0x000fc400000f1473 */
[----:B------:R-:W4:Y:S04]  /*19460*/  LDL R28, [R1+0x124] ;  /* 0x00012400011c7983 */ /* 0x000f280000100800 */
[----:B------:R-:W4:Y:S04]  /*19470*/  LDL R21, [R1+0x13c] ;  /* 0x00013c0001157983 */ /* 0x000f280000100800 */
[----:B------:R1:W-:Y:S02]  /*19480*/  @!P2 ST.E.64 [R8.64], R30 ;  /* 0x0000001e0800a985 */ /* 0x0003e4000c101b06 */
[----:B-1----:R-:W-:-:S02]  /*19490*/  @!P1 LEA R8, P0, R10, R2, 0x2 ;  /* 0x000000020a089211 */ /* 0x002fc400078010ff */
[----:B------:R-:W4:Y:S02]  /*194a0*/  LDL R30, [R1+0x12c] ;  /* 0x00012c00011e7983 */ /* 0x000f240000100800 */
[----:B------:R-:W-:Y:S02]  /*194b0*/  @!P1 LEA.HI.X R9, R10, R4, R19, 0x2, P0 ;  /* 0x000000040a099211 */ /* 0x000fe400000f1413 */
[----:B------:R-:W4:Y:S04]  /*194c0*/  LDL R31, [R1+0x6c] ;  /* 0x00006c00011f7983 */ /* 0x000f280000100800 */
[----:B------:R-:W4:Y:S01]  /*194d0*/  LDL R19, [R1+0x138] ;  /* 0x0001380001137983 */ /* 0x000f220000100800 */
[----:B------:R-:W-:-:S03]  /*194e0*/  ISETP.GE.AND P2, PT, R13, c[0x0][0x3c8], PT ;  /* 0x0000f2000d007a0c */ /* 0x000fc60003f46270 */
[----:B------:R1:W-:Y:S01]  /*194f0*/  @!P1 ST.E.64 [R8.64], R32 ;  /* 0x0000002008009985 */ /* 0x0003e2000c101b06 */
[----:B------:R-:W-:-:S03]  /*19500*/  ISETP.GE.AND P1, PT, R11, c[0x0][0x3c8], PT ;  /* 0x0000f2000b007a0c */ /* 0x000fc60003f26270 */
[----:B------:R-:W4:Y:S06]  /*19510*/  LDL R10, [R1+0xa0] ;  /* 0x0000a000010a7983 */ /* 0x000f2c0000100800 */
[C---:B-1----:R-:W-:Y:S01]  /*19520*/  @!P2 LEA R8, P0, R13.reuse, R2, 0x2 ;  /* 0x000000020d08a211 */ /* 0x042fe200078010ff */
[----:B------:R-:W4:Y:S03]  /*19530*/  LDL R33, [R1+0x74] ;  /* 0x0000740001217983 */ /* 0x000f260000100800 */
[----:B------:R-:W-:Y:S01]  /*19540*/  @!P2 LEA.HI.X R9, R13, R4, R15, 0x2, P0 ;  /* 0x000000040d09a211 */ /* 0x000fe200000f140f */
[----:B------:R-:W4:Y:S04]  /*19550*/  LDL R32, [R1+0xfc] ;  /* 0x0000fc0001207983 */ /* 0x000f280000100800 */
[----:B------:R-:W4:Y:S04]  /*19560*/  LDL R15, [R1+0x134] ;  /* 0x00013400010f7983 */ /* 0x000f280000100800 */
[----:B------:R1:W-:Y:S01]  /*19570*/  @!P2 ST.E.64 [R8.64], R34 ;  /* 0x000000220800a985 */ /* 0x0003e2000c101b06 */
[----:B------:R-:W-:-:S03]  /*19580*/  ISETP.GE.AND P2, PT, R18, c[0x0][0x3c8], PT ;  /* 0x0000f20012007a0c */ /* 0x000fc60003f46270 */
[----:B------:R-:W4:Y:S01]  /*19590*/  LDL R13, [R1+0x98] ;  /* 0x00009800010d7983 */ /* 0x000f220000100800 */
[----:B-1----:R-:W-:-:S03]  /*195a0*/  @!P1 LEA R8, P0, R11, R2, 0x2 ;  /* 0x000000020b089211 */ /* 0x002fc600078010ff */
[----:B------:R-:W4:Y:S01]  /*195b0*/  LDL R34, [R1+0x104] ;  /* 0x0001040001227983 */ /* 0x000f220000100800 */
[----:B-----5:R-:W-:-:S03]  /*195c0*/  @!P1 LEA.HI.X R9, R11, R4, R14, 0x2, P0 ;  /* 0x000000040b099211 */ /* 0x020fc600000f140e */
[----:B------:R-:W5:Y:S04]  /*195d0*/  LDL R11, [R1+0x130] ;  /* 0x00013000010b7983 */ /* 0x000f680000100800 */
[----:B------:R1:W-:Y:S01]  /*195e0*/  @!P1 ST.E.64 [R8.64], R36 ;  /* 0x0000002408009985 */ /* 0x0003e2000c101b06 */
[----:B--2---:R-:W-:-:S03]  /*195f0*/  ISETP.GE.AND P1, PT, R20, c[0x0][0x3c8], PT ;  /* 0x0000f20014007a0c */ /* 0x004fc60003f26270 */
[----:B------:R-:W2:Y:S01]  /*19600*/  LDL R14, [R1+0x90] ;  /* 0x00009000010e7983 */ /* 0x000ea20000100800 */
[----:B-1----:R-:W-:-:S04]  /*19610*/  @!P2 LEA R8, P0, R18, R2, 0x2 ;  /* 0x000000021208a211 */ /* 0x002fc800078010ff */
[----:B---3--:R-:W-:Y:S02]  /*19620*/  @!P2 LEA.HI.X R9, R18, R4, R25, 0x2, P0 ;  /* 0x000000041209a211 */ /* 0x008fe400000f1419 */
[----:B------:R-:W3:Y:S04]  /*19630*/  LDL R18, [R1+0x128] ;  /* 0x0001280001127983 */ /* 0x000ee80000100800 */
[----:B------:R1:W-:Y:S01]  /*19640*/  @!P2 ST.E.64 [R8.64], R40 ;  /* 0x000000280800a985 */ /* 0x0003e2000c101b06 */
[----:B----4-:R-:W-:-:S03]  /*19650*/  ISETP.GE.AND P2, PT, R17, c[0x0][0x3c8], PT ;  /* 0x0000f20011007a0c */ /* 0x010fc60003f46270 */
[----:B------:R-:W4:Y:S01]  /*19660*/  LDL R25, [R1+0x118] ;  /* 0x0001180001197983 */ /* 0x000f220000100800 */
[----:B-1----:R-:W-:-:S04]  /*19670*/  @!P1 LEA R8, P0, R20, R2, 0x2 ;  /* 0x0000000214089211 */ /* 0x002fc800078010ff */
[----:B------:R-:W-:Y:S02]  /*19680*/  @!P1 LEA.HI.X R9, R20, R4, R21, 0x2, P0 ;  /* 0x0000000414099211 */ /* 0x000fe400000f1415 */
[----:B------:R-:W4:Y:S04]  /*19690*/  LDL R21, [R1+0x88] ;  /* 0x0000880001157983 */ /* 0x000f280000100800 */
[----:B------:R1:W-:Y:S01]  /*196a0*/  @!P1 ST.E.64 [R8.64], R44 ;  /* 0x0000002c08009985 */ /* 0x0003e2000c101b06 */
[----:B------:R-:W-:Y:S02]  /*196b0*/  ISETP.GE.AND P3, PT, R29, c[0x0][0x3c8], PT ;  /* 0x0000f2001d007a0c */ /* 0x000fe40003f66270 */
[----:B------:R-:W-:Y:S01]  /*196c0*/  ISETP.GE.AND P4, PT, R24, c[0x0][0x3c8], PT ;  /* 0x0000f20018007a0c */ /* 0x000fe20003f86270 */
[----:B------:R-:W4:Y:S01]  /*196d0*/  LDL R20, [R1+0x7c] ;  /* 0x00007c0001147983 */ /* 0x000f220000100800 */
[----:B-1----:R-:W-:-:S04]  /*196e0*/  @!P2 LEA R8, P0, R17, R2, 0x2 ;  /* 0x000000021108a211 */ /* 0x002fc800078010ff */
[----:B------:R-:W-:Y:S02]  /*196f0*/  @!P2 LEA.HI.X R9, R17, R4, R19, 0x2, P0 ;  /* 0x000000041109a211 */ /* 0x000fe400000f1413 */
[----:B------:R-:W4:Y:S01]  /*19700*/  LDL R19, [R1+0x120] ;  /* 0x0001200001137983 */ /* 0x000f220000100800 */
[----:B------:R-:W-:-:S03]  /*19710*/  ISETP.GE.AND P1, PT, R3, c[0x0][0x3c8], PT ;  /* 0x0000f20003007a0c */ /* 0x000fc60003f26270 */
[----:B------:R1:W-:Y:S01]  /*19720*/  @!P2 ST.E.64 [R8.64], R48 ;  /* 0x000000300800a985 */ /* 0x0003e2000c101b06 */
[----:B------:R-:W-:-:S03]  /*19730*/  ISETP.GE.AND P2, PT, R10, c[0x0][0x3c8], PT ;  /* 0x0000f2000a007a0c */ /* 0x000fc60003f46270 */
[----:B------:R-:W4:Y:S06]  /*19740*/  LDL R17, [R1+0x78] ;  /* 0x0000780001117983 */ /* 0x000f2c0000100800 */
[----:B-1----:R-:W-:-:S04]  /*19750*/  @!P1 LEA R8, P0, R3, R2, 0x2 ;  /* 0x0000000203089211 */ /* 0x002fc800078010ff */
[----:B------:R-:W-:Y:S02]  /*19760*/  @!P1 LEA.HI.X R9, R3, R4, R15, 0x2, P0 ;  /* 0x0000000403099211 */ /* 0x000fe400000f140f */
[----:B------:R-:W4:Y:S04]  /*19770*/  LDL R15, [R1+0x84] ;  /* 0x00008400010f7983 */ /* 0x000f280000100800 */
[----:B------:R1:W-:Y:S01]  /*19780*/  @!P1 ST.E.64 [R8.64], R52 ;  /* 0x0000003408009985 */ /* 0x0003e2000c101b06 */
[----:B------:R-:W-:-:S03]  /*19790*/  ISETP.GE.AND P1, PT, R13, c[0x0][0x3c8], PT ;  /* 0x0000f2000d007a0c */ /* 0x000fc60003f26270 */
[----:B------:R-:W4:Y:S01]  /*197a0*/  LDL R3, [R1+0x80] ;  /* 0x0000800001037983 */ /* 0x000f220000100800 */
[----:B-1----:R-:W-:-:S04]  /*197b0*/  @!P2 LEA R8, P0, R10, R2, 0x2 ;  /* 0x000000020a08a211 */ /* 0x002fc800078010ff */
[----:B-----5:R-:W-:-:S05]  /*197c0*/  @!P2 LEA.HI.X R9, R10, R4, R11, 0x2, P0 ;  /* 0x000000040a09a211 */ /* 0x020fca00000f140b */
[----:B------:R1:W-:Y:S01]  /*197d0*/  @!P2 ST.E.64 [R8.64], R56 ;  /* 0x000000380800a985 */ /* 0x0003e2000c101b06 */
[C---:B------:R-:W-:Y:S02]  /*197e0*/  @!P3 LEA R10, P5, R29.reuse, R2, 0x2 ;  /* 0x000000021d0ab211 */ /* 0x040fe400078a10ff */
[----:B--2---:R-:W-:Y:S02]  /*197f0*/  ISETP.GE.AND P2, PT, R14, c[0x0][0x3c8], PT ;  /* 0x0000f2000e007a0c */ /* 0x004fe40003f46270 */
[----:B------:R-:W-:Y:S02]  /*19800*/  @!P3 LEA.HI.X R11, R29, R4, R30, 0x2, P5 ;  /* 0x000000041d0bb211 */ /* 0x000fe400028f141e */
[----:B------:R-:W2:Y:S01]  /*19810*/  LDL R29, [R1+0x68] ;  /* 0x00006800011d7983 */ /* 0x000ea20000100800 */
[----:B-1----:R-:W-:-:S03]  /*19820*/  @!P1 LEA R8, P0, R13, R2, 0x2 ;  /* 0x000000020d089211 */ /* 0x002fc600078010ff */
[----:B------:R-:W5:Y:S01]  /*19830*/  LDL R30, [R1+0xf8] ;  /* 0x0000f800011e7983 */ /* 0x000f620000100800 */
[----:B---3--:R-:W-:-:S03]  /*19840*/  @!P1 LEA.HI.X R9, R13, R4, R18, 0x2, P0 ;  /* 0x000000040d099211 */ /* 0x008fc600000f1412 */
[----:B------:R-:W3:Y:S04]  /*19850*/  LDL R18, [R1+0x114] ;  /* 0x0001140001127983 */ /* 0x000ee80000100800 */
[----:B------:R-:W2:Y:S04]  /*19860*/  LDL R13, [R1+0x110] ;  /* 0x00011000010d7983 */ /* 0x000ea80000100800 */
[----:B------:R1:W-:Y:S04]  /*19870*/  @!P3 ST.E.64 [R10.64], R60 ;  /* 0x0000003c0a00b985 */ /* 0x0003e8000c101b06 */
[----:B------:R1:W-:Y:S02]  /*19880*/  @!P1 ST.E.64 [R8.64], R64 ;  /* 0x0000004008009985 */ /* 0x0003e4000c101b06 */
[----:B-1----:R-:W-:-:S02]  /*19890*/  @!P4 LEA R10, P5, R24, R2, 0x2 ;  /* 0x00000002180ac211 */ /* 0x002fc400078a10ff */
[----:B------:R-:W-:Y:S02]  /*198a0*/  @!P2 LEA R8, P0, R14, R2, 0x2 ;  /* 0x000000020e08a211 */ /* 0x000fe400078010ff */
[-C--:B------:R-:W-:Y:S02]  /*198b0*/  @!P4 LEA.HI.X R11, R24, R4.reuse, R28, 0x2, P5 ;  /* 0x00000004180bc211 */ /* 0x080fe400028f141c */
[----:B------:R-:W5:Y:S01]  /*198c0*/  LDL R24, [R1+0x10c] ;  /* 0x00010c0001187983 */ /* 0x000f620000100800 */
[----:B----4-:R-:W-:-:S03]  /*198d0*/  @!P2 LEA.HI.X R9, R14, R4, R19, 0x2, P0 ;  /* 0x000000040e09a211 */ /* 0x010fc600000f1413 */
[----:B------:R-:W4:Y:S04]  /*198e0*/  LDL R28, [R1+0xf4] ;  /* 0x0000f400011c7983 */ /* 0x000f280000100800 */
[----:B------:R-:W4:Y:S01]  /*198f0*/  LDL R19, [R1+0x108] ;  /* 0x0001080001137983 */ /* 0x000f220000100800 */
[----:B------:R-:W-:-:S03]  /*19900*/  ISETP.GE.AND P3, PT, R26, c[0x0][0x3c8], PT ;  /* 0x0000f2001a007a0c */ /* 0x000fc60003f66270 */
[----:B------:R1:W-:Y:S01]  /*19910*/  @!P4 ST.E.64 [R10.64], R68 ;  /* 0x000000440a00c985 */ /* 0x0003e2000c101b06 */
[----:B------:R-:W-:-:S03]  /*19920*/  ISETP.GE.AND P1, PT, R21, c[0x0][0x3c8], PT ;  /* 0x0000f20015007a0c */ /* 0x000fc60003f26270 */
[----:B------:R-:W4:Y:S04]  /*19930*/  LDL R14, [R1+0x70] ;  /* 0x00007000010e7983 */ /* 0x000f280000100800 */
[----:B------:R1:W-:Y:S02]  /*19940*/  @!P2 ST.E.64 [R8.64], R72 ;  /* 0x000000480800a985 */ /* 0x0003e4000c101b06 */
[C---:B-1----:R-:W-:Y:S02]  /*19950*/  @!P3 LEA R10, P5, R26.reuse, R2, 0x2 ;  /* 0x000000021a0ab211 */ /* 0x042fe400078a10ff */
[----:B------:R-:W-:Y:S02]  /*19960*/  ISETP.GE.AND P4, PT, R15, c[0x0][0x3c8], PT ;  /* 0x0000f2000f007a0c */ /* 0x000fe40003f86270 */
[----:B------:R-:W-:-:S02]  /*19970*/  @!P3 LEA.HI.X R11, R26, R4, R27, 0x2, P5 ;  /* 0x000000041a0bb211 */ /* 0x000fc400028f141b */
[----:B------:R-:W-:Y:S01]  /*19980*/  @!P1 LEA R8, P0, R21, R2, 0x2 ;  /* 0x0000000215089211 */ /* 0x000fe200078010ff */
[----:B------:R-:W4:Y:S01]  /*19990*/  LDL R27, [R1+0x64] ;  /* 0x00006400011b7983 */ /* 0x000f220000100800 */
[----:B------:R-:W-:-:S03]  /*199a0*/  ISETP.GE.AND P2, PT, R3, c[0x0][0x3c8], PT ;  /* 0x0000f20003007a0c */ /* 0x000fc60003f46270 */
[----:B------:R1:W-:Y:S01]  /*199b0*/  @!P3 ST.E.64 [R10.64], R76 ;  /* 0x0000004c0a00b985 */ /* 0x0003e2000c101b06 */
[----:B------:R-:W-:-:S03]  /*199c0*/  @!P1 LEA.HI.X R9, R21, R4, R25, 0x2, P0 ;  /* 0x0000000415099211 */ /* 0x000fc600000f1419 */
[----:B------:R-:W4:Y:S04]  /*199d0*/  LDL R25, [R1+0x60] ;  /* 0x0000600001197983 */ /* 0x000f280000100800 */
[----:B------:R1:W-:Y:S01]  /*199e0*/  @!P1 ST.E.64 [R8.64], R80 ;  /* 0x0000005008009985 */ /* 0x0003e2000c101b06 */
[----:B------:R-:W-:-:S03]  /*199f0*/  ISETP.GE.AND P3, PT, R20, c[0x0][0x3c8], PT ;  /* 0x0000f20014007a0c */ /* 0x000fc60003f66270 */
[----:B------:R-:W4:Y:S01]  /*19a00*/  LDL R26, [R1+0xf0] ;  /* 0x0000f000011a7983 */ /* 0x000f220000100800 */
[----:B-1----:R-:W-:-:S03]  /*19a10*/  @!P4 LEA R10, P5, R15, R2, 0x2 ;  /* 0x000000020f0ac211 */ /* 0x002fc600078a10ff */
[----:B------:R-:W4:Y:S01]  /*19a20*/  LDL R21, [R1+0x5c] ;  /* 0x00005c0001157983 */ /* 0x000f220000100800 */
[----:B------:R-:W-:Y:S02]  /*19a30*/  @!P2 LEA R8, P0, R3, R2, 0x2 ;  /* 0x000000020308a211 */ /* 0x000fe400078010ff */
[----:B------:R-:W-:Y:S02]  /*19a40*/  ISETP.GE.AND P1, PT, R17, c[0x0][0x3c8], PT ;  /* 0x0000f20011007a0c */ /* 0x000fe40003f26270 */
[-C--:B---3--:R-:W-:Y:S02]  /*19a50*/  @!P4 LEA.HI.X R11, R15, R4.reuse, R18, 0x2, P5 ;  /* 0x000000040f0bc211 */ /* 0x088fe400028f1412 */
[----:B------:R-:W3:Y:S01]  /*19a60*/  LDL R15, [R1+0x100] ;  /* 0x00010000010f7983 */ /* 0x000ee20000100800 */
[----:B--2---:R-:W-:-:S03]  /*19a70*/  @!P2 LEA.HI.X R9, R3, R4, R13, 0x2, P0 ;  /* 0x000000040309a211 */ /* 0x004fc600000f140d */
[----:B------:R-:W2:Y:S04]  /*19a80*/  LDL R3, [R1+0x58] ;  /* 0x0000580001037983 */ /* 0x000ea80000100800 */
[----:B------:R-:W2:Y:S04]  /*19a90*/  LDL R18, [R1+0x54] ;  /* 0x0000540001127983 */ /* 0x000ea80000100800 */
[----:B------:R-:W2:Y:S04]  /*19aa0*/  LDL R13, [R1+0x50] ;  /* 0x00005000010d7983 */ /* 0x000ea80000100800 */
[----:B------:R1:W-:Y:S04]  /*19ab0*/  @!P4 ST.E.64 [R10.64], R84 ;  /* 0x000000540a00c985 */ /* 0x0003e8000c101b06 */
[----:B------:R5:W-:Y:S01]  /*19ac0*/  @!P2 ST.E.64 [R8.64], R88 ;  /* 0x000000580800a985 */ /* 0x000be2000c101b06 */
[----:B-1----:R-:W-:-:S02]  /*19ad0*/  @!P3 LEA R10, P5, R20, R2, 0x2 ;  /* 0x00000002140ab211 */ /* 0x002fc400078a10ff */
[C---:B-----5:R-:W-:Y:S02]  /*19ae0*/  @!P1 LEA R8, P0, R17.reuse, R2, 0x2 ;  /* 0x0000000211089211 */ /* 0x060fe400078010ff */
[-C--:B------:R-:W-:Y:S02]  /*19af0*/  @!P3 LEA.HI.X R11, R20, R4.reuse, R24, 0x2, P5 ;  /* 0x00000004140bb211 */ /* 0x080fe400028f1418 */
[----:B------:R-:W5:Y:S04]  /*19b00*/  LDL R20, [R1+0xe8] ;  /* 0x0000e80001147983 */ /* 0x000f680000100800 */
[----:B------:R-:W5:Y:S01]  /*19b10*/  LDL R24, [R1+0xec] ;  /* 0x0000ec0001187983 */ /* 0x000f620000100800 */
[----:B----4-:R-:W-:-:S03]  /*19b20*/  @!P1 LEA.HI.X R9, R17, R4, R19, 0x2, P0 ;  /* 0x0000000411099211 */ /* 0x010fc600000f1413 */
[----:B------:R-:W4:Y:S04]  /*19b30*/  LDL R19, [R1+0xe4] ;  /* 0x0000e40001137983 */ /* 0x000f280000100800 */
[----:B------:R-:W4:Y:S01]  /*19b40*/  LDL R17, [R1+0xe0] ;  /* 0x0000e00001117983 */ /* 0x000f220000100800 */
[----:B------:R-:W-:Y:S02]  /*19b50*/  ISETP.GE.AND P4, PT, R33, c[0x0][0x3c8], PT ;  /* 0x0000f20021007a0c */ /* 0x000fe40003f86270 */
[----:B------:R-:W-:Y:S01]  /*19b60*/  ISETP.GE.AND P2, PT, R14, c[0x0][0x3c8], PT ;  /* 0x0000f2000e007a0c */ /* 0x000fe20003f46270 */
[----:B------:R1:W-:Y:S01]  /*19b70*/  @!P3 ST.E.64 [R10.64], R92 ;  /* 0x0000005c0a00b985 */ /* 0x0003e2000c101b06 */
[----:B------:R-:W-:-:S03]  /*19b80*/  ISETP.GE.AND P3, PT, R31, c[0x0][0x3c8], PT ;  /* 0x0000f2001f007a0c */ /* 0x000fc60003f66270 */
[----:B------:R1:W-:Y:S01]  /*19b90*/  @!P1 ST.E.64 [R8.64], R96 ;  /* 0x0000006008009985 */ /* 0x0003e2000c101b06 */
[----:B------:R-:W-:-:S05]  /*19ba0*/  ISETP.GE.AND P1, PT, R29, c[0x0][0x3c8], PT ;  /* 0x0000f2001d007a0c */ /* 0x000fca0003f26270 */
[CC--:B-1----:R-:W-:Y:S02]  /*19bb0*/  @!P4 LEA R10, P5, R33.reuse, R2.reuse, 0x2 ;  /* 0x00000002210ac211 */ /* 0x0c2fe400078a10ff */
[----:B------:R-:W-:Y:S02]  /*19bc0*/  @!P2 LEA R8, P0, R14, R2, 0x2 ;  /* 0x000000020e08a211 */ /* 0x000fe400078010ff */
[----:B------:R-:W-:Y:S02]  /*19bd0*/  @!P4 LEA.HI.X R11, R33, R4, R34, 0x2, P5 ;  /* 0x00000004210bc211 */ /* 0x000fe400028f1422 */
[----:B------:R-:W-:-:S03]  /*19be0*/  ISETP.GE.AND P6, PT, R27, c[0x0][0x3c8], PT ;  /* 0x0000f2001b007a0c */ /* 0x000fc60003fc6270 */
[----:B------:R1:W-:Y:S01]  /*19bf0*/  @!P4 ST.E.64 [R10.64], R100 ;  /* 0x000000640a00c985 */ /* 0x0003e2000c101b06 */
[----:B------:R-:W-:Y:S02]  /*19c00*/  ISETP.GE.AND P5, PT, R25, c[0x0][0x3c8], PT ;  /* 0x0000f20019007a0c */ /* 0x000fe40003fa6270 */
[----:B------:R-:W-:Y:S02]  /*19c10*/  ISETP.GE.AND P4, PT, R21, c[0x0][0x3c8], PT ;  /* 0x0000f20015007a0c */ /* 0x000fe40003f86270 */
[----:B---3--:R-:W-:Y:S02]  /*19c20*/  @!P2 LEA.HI.X R9, R14, R4, R15, 0x2, P0 ;  /* 0x000000040e09a211 */ /* 0x008fe400000f140f */
[----:B------:R-:W-:-:S03]  /*19c30*/  @!P3 LEA R14, P0, R31, R2, 0x2 ;  /* 0x000000021f0eb211 */ /* 0x000fc600078010ff */
[----:B------:R3:W-:Y:S01]  /*19c40*/  @!P2 ST.E.64 [R8.64], R104 ;  /* 0x000000680800a985 */ /* 0x0007e2000c101b06 */
[----:B------:R-:W-:Y:S02]  /*19c50*/  @!P3 LEA.HI.X R15, R31, R4, R32, 0x2, P0 ;  /* 0x000000041f0fb211 */ /* 0x000fe400000f1420 */
[----:B-1----:R-:W-:-:S03]  /*19c60*/  @!P6 LEA R10, P0, R27, R2, 0x2 ;  /* 0x000000021b0ae211 */ /* 0x002fc600078010ff */
[----:B------:R1:W-:Y:S01]  /*19c70*/  @!P3 ST.E.64 [R14.64], R152 ;  /* 0x000000980e00b985 */ /* 0x0003e2000c101b06 */
[----:B------:R-:W-:Y:S02]  /*19c80*/  @!P6 LEA.HI.X R11, R27, R4, R28, 0x2, P0 ;  /* 0x000000041b0be211 */ /* 0x000fe400000f141c */
[----:B--2---:R-:W-:Y:S02]  /*19c90*/  ISETP.GE.AND P0, PT, R13, c[0x0][0x3c8], PT ;  /* 0x0000f2000d007a0c */ /* 0x004fe40003f06270 */
[----:B---3--:R-:W-:-:S04]  /*19ca0*/  @!P1 LEA R8, P2, R29, R2, 0x2 ;  /* 0x000000021d089211 */ /* 0x008fc800078410ff */
[----:B------:R-:W-:Y:S02]  /*19cb0*/  @!P1 LEA.HI.X R9, R29, R4, R30, 0x2, P2 ;  /* 0x000000041d099211 */ /* 0x000fe400010f141e */
[----:B------:R-:W-:-:S03]  /*19cc0*/  ISETP.GE.AND P2, PT, R3, c[0x0][0x3c8], PT ;  /* 0x0000f20003007a0c */ /* 0x000fc60003f46270 */
[----:B------:R2:W-:Y:S01]  /*19cd0*/  @!P1 ST.E.64 [R8.64], R108 ;  /* 0x0000006c08009985 */ /* 0x0005e2000c101b06 */
[----:B------:R-:W-:-:S03]  /*19ce0*/  ISETP.GE.AND P1, PT, R18, c[0x0][0x3c8], PT ;  /* 0x0000f20012007a0c */ /* 0x000fc60003f26270 */
[----:B------:R3:W-:Y:S01]  /*19cf0*/  @!P6 ST.E.64 [R10.64], R112 ;  /* 0x000000700a00e985 */ /* 0x0007e2000c101b06 */
[----:B-1----:R-:W-:-:S04]  /*19d00*/  @!P4 LEA R14, P6, R21, R2, 0x2 ;  /* 0x00000002150ec211 */ /* 0x002fc800078c10ff */
[----:B-----5:R-:W-:Y:S02]  /*19d10*/  @!P4 LEA.HI.X R15, R21, R4, R24, 0x2, P6 ;  /* 0x00000004150fc211 */ /* 0x020fe400030f1418 */
[----:B--2---:R-:W-:-:S04]  /*19d20*/  @!P5 LEA R8, P3, R25, R2, 0x2 ;  /* 0x000000021908d211 */ /* 0x004fc800078610ff */
[----:B------:R-:W-:Y:S02]  /*19d30*/  @!P5 LEA.HI.X R9, R25, R4, R26, 0x2, P3 ;  /* 0x000000041909d211 */ /* 0x000fe400018f141a */
[----:B---3--:R-:W-:-:S03]  /*19d40*/  @!P2 LEA R10, P3, R3, R2, 0x2 ;  /* 0x00000002030aa211 */ /* 0x008fc600078610ff */
[----:B------:R1:W-:Y:S01]  /*19d50*/  @!P5 ST.E.64 [R8.64], R116 ;  /* 0x000000740800d985 */ /* 0x0003e2000c101b06 */
[----:B------:R-:W-:-:S03]  /*19d60*/  @!P2 LEA.HI.X R11, R3, R4, R20, 0x2, P3 ;  /* 0x00000004030ba211 */ /* 0x000fc600018f1414 */
[----:B------:R2:W-:Y:S04]  /*19d70*/  @!P4 ST.E.64 [R14.64], R160 ;  /* 0x000000a00e00c985 */ /* 0x0005e8000c101b06 */
[----:B------:R2:W-:Y:S01]  /*19d80*/  @!P2 ST.E.64 [R10.64], R156 ;  /* 0x0000009c0a00a985 */ /* 0x0005e2000c101b06 */
[CC--:B-1----:R-:W-:Y:S02]  /*19d90*/  @!P1 LEA R8, P5, R18.reuse, R2.reuse, 0x2 ;  /* 0x0000000212089211 */ /* 0x0c2fe400078a10ff */
[C---:B------:R-:W-:Y:S02]  /*19da0*/  @!P0 LEA R2, P3, R13.reuse, R2, 0x2 ;  /* 0x000000020d028211 */ /* 0x040fe400078610ff */
[-C--:B----4-:R-:W-:Y:S02]  /*19db0*/  @!P1 LEA.HI.X R9, R18, R4.reuse, R19, 0x2, P5 ;  /* 0x0000000412099211 */ /* 0x090fe400028f1413 */
[----:B------:R-:W-:-:S03]  /*19dc0*/  @!P0 LEA.HI.X R3, R13, R4, R17, 0x2, P3 ;  /* 0x000000040d038211 */ /* 0x000fc600018f1411 */
[----:B------:R2:W-:Y:S04]  /*19dd0*/  @!P1 ST.E.64 [R8.64], R120 ;  /* 0x0000007808009985 */ /* 0x0005e8000c101b06 */
[----:B------:R2:W-:Y:S02]  /*19de0*/  @!P0 ST.E.64 [R2.64], R22 ;  /* 0x0000001602008985 */ /* 0x0005e4000c101b06 */
.L_x_1873:
[----:B------:R-:W-:Y:S05]  /*19df0*/  BSYNC B0 ;  /* 0x0000000000007941 */ /* 0x000fea0003800000 */
.L_x_1872:
[----:B------:R-:W-:Y:S05]  /*19e00*/  BRA.DIV ~URZ, `(.L_x_1874) ;  /* 0x00003bc27f007947 */ /* 0x000fea000b800000 */
[----:B--2---:R2:W1:Y:S04]  /*19e10*/  SHFL.IDX PT, R4, R6, 0x1, 0x1c1f ;  /* 0x003c1f0006047f89 */ /* 0x00446800000e0000 */
[----:B----4-:R2:W4:Y:S02]  /*19e20*/  SHFL.IDX PT, R2, R5, 0x1, 0x1c1f ;  /* 0x003c1f0005027f89 */ /* 0x01052400000e0000 */
.L_x_1941:
[----:B------:R-:W-:-:S13]  /*19e30*/  ISETP.NE.AND P0, PT, R16, RZ, PT ;  /* 0x000000ff1000720c */ /* 0x000fda0003f05270 */
[----:B------:R-:W-:Y:S05]  /*19e40*/  @P0 BRA `(.L_x_1869) ;  /* 0x00001a5000000947 */ /* 0x000fea0003800000 */
[----:B------:R-:W5:Y:S04]  /*19e50*/  LDL R8, [R1+0x4c] ;  /* 0x00004c0001087983 */ /* 0x000f680000100800 */
[----:B-12---:R-:W2:Y:S04]  /*19e60*/  LDL R6, [R1+0xc0] ;  /* 0x0000c00001067983 */ /* 0x006ea80000100800 */
        /* <DEDUP_REMOVED lines=20> */
[----:B------:R-:W-:Y:S01]  /*19fb0*/  @!P3 IMAD.MOV.U32 R3, RZ, RZ, R4 ;  /* 0x000000ffff03b224 */ /* 0x000fe200078e0004 */
[----:B----4-:R-:W-:-:S03]  /*19fc0*/  ISETP.GE.AND P1, PT, R26, c[0x0][0x3c8], PT ;  /* 0x0000f2001a007a0c */ /* 0x010fc60003f26270 */
[----:B------:R-:W-:Y:S02]  /*19fd0*/  @!P3 IMAD.WIDE R8, R8, 0x4, R2 ;  /* 0x000000040808b825 */ /* 0x000fe400078e0202 */
[----:B------:R-:W2:Y:S04]  /*19fe0*/  LDL R3, [R1+0x140] ;  /* 0x0001400001037983 */ /* 0x000ea80000100800 */
[----:B------:R1:W-:Y:S01]  /*19ff0*/  @!P3 ST.E.64 [R8.64], R124 ;  /* 0x0000007c0800b985 */ /* 0x0003e2000c101b06 */
[----:B------:R-:W-:-:S04]  /*1a000*/  @!P2 LEA R14, P3, R6, R2, 0x2 ;  /* 0x00000002060ea211 */ /* 0x000fc800078610ff */
[----:B------:R-:W-:Y:S02]  /*1a010*/  @!P2 LEA.HI.X R15, R6, R4, R22, 0x2, P3 ;  /* 0x00000004060fa211 */ /* 0x000fe400018f1416 */
[C---:B------:R-:W-:Y:S01]  /*1a020*/  @!P1 LEA R10, P4, R26.reuse, R2, 0x2 ;  /* 0x000000021a0a9211 */ /* 0x040fe200078810ff */
[----:B------:R-:W3:Y:S03]  /*1a030*/  LDL R22, [R1+0xa0] ;  /* 0x0000a00001167983 */ /* 0x000ee60000100800 */
[----:B------:R-:W-:Y:S01]  /*1a040*/  @!P1 LEA.HI.X R11, R26, R4, R28, 0x2, P4 ;  /* 0x000000041a0b9211 */ /* 0x000fe200020f141c */
[----:B------:R-:W4:Y:S01]  /*1a050*/  LDL R6, [R1+0xa4] ;  /* 0x0000a40001067983 */ /* 0x000f220000100800 */
[----:B------:R-:W-:Y:S02]  /*1a060*/  ISETP.GE.AND P4, PT, R21, c[0x0][0x3c8], PT ;  /* 0x0000f20015007a0c */ /* 0x000fe40003f86270 */
[C---:B-1----:R-:W-:Y:S01]  /*1a070*/  @!P0 LEA R8, P3, R13.reuse, R2, 0x2 ;  /* 0x000000020d088211 */ /* 0x042fe200078610ff */
[----:B------:R1:W-:Y:S03]  /*1a080*/  @!P2 ST.E.64 [R14.64], R164 ;  /* 0x000000a40e00a985 */ /* 0x0003e6000c101b06 */
[----:B------:R-:W-:Y:S01]  /*1a090*/  @!P0 LEA.HI.X R9, R13, R4, R25, 0x2, P3 ;  /* 0x000000040d098211 */ /* 0x000fe200018f1419 */
[----:B------:R-:W5:Y:S04]  /*1a0a0*/  LDL R26, [R1+0x98] ;  /* 0x00009800011a7983 */ /* 0x000f680000100800 */
[----:B------:R-:W5:Y:S01]  /*1a0b0*/  LDL R25, [R1+0x13c] ;  /* 0x00013c0001197983 */ /* 0x000f620000100800 */
[----:B------:R-:W-:-:S02]  /*1a0c0*/  ISETP.GE.AND P3, PT, R24, c[0x0][0x3c8], PT ;  /* 0x0000f20018007a0c */ /* 0x000fc40003f66270 */
[----:B------:R-:W-:Y:S01]  /*1a0d0*/  ISETP.GE.AND P6, PT, R17, c[0x0][0x3c8], PT ;  /* 0x0000f20011007a0c */ /* 0x000fe20003fc6270 */
[----:B------:R1:W-:Y:S04]  /*1a0e0*/  @!P1 ST.E.64 [R10.64], R132 ;  /* 0x000000840a009985 */ /* 0x0003e8000c101b06 */
[----:B------:R1:W-:Y:S04]  /*1a0f0*/  @!P0 ST.E.64 [R8.64], R128 ;  /* 0x0000008008008985 */ /* 0x0003e8000c101b06 */
[----:B------:R-:W5:Y:S01]  /*1a100*/  LDL R13, [R1+0x9c] ;  /* 0x00009c00010d7983 */ /* 0x000f620000100800 */
[----:B------:R-:W-:-:S03]  /*1a110*/  ISETP.GE.AND P5, PT, R19, c[0x0][0x3c8], PT ;  /* 0x0000f20013007a0c */ /* 0x000fc60003fa6270 */
[----:B------:R-:W5:Y:S01]  /*1a120*/  LDL R28, [R1+0x70] ;  /* 0x00007000011c7983 */ /* 0x000f620000100800 */
[----:B-1----:R-:W-:-:S04]  /*1a130*/  @!P4 LEA R14, P0, R21, R2, 0x2 ;  /* 0x00000002150ec211 */ /* 0x002fc800078010ff */
[----:B------:R-:W-:Y:S02]  /*1a140*/  @!P4 LEA.HI.X R15, R21, R4, R5, 0x2, P0 ;  /* 0x00000004150fc211 */ /* 0x000fe400000f1405 */
[C---:B------:R-:W-:Y:S01]  /*1a150*/  ISETP.GE.AND P0, PT, R24.reuse, c[0x0][0x3c8], PT ;  /* 0x0000f20018007a0c */ /* 0x040fe20003f06270 */
[----:B------:R-:W5:Y:S01]  /*1a160*/  LDL R5, [R1+0x94] ;  /* 0x0000940001057983 */ /* 0x000f620000100800 */
[-C--:B------:R-:W-:Y:S02]  /*1a170*/  @!P3 LEA R10, P1, R24, R2.reuse, 0x2 ;  /* 0x00000002180ab211 */ /* 0x080fe400078210ff */
        /* <DEDUP_REMOVED lines=9> */
[----:B------:R-:W-:-:S03]  /*1a210*/  ISETP.GE.AND P3, PT, R23, c[0x0][0x3c8], PT ;  /* 0x0000f20017007a0c */ /* 0x000fc60003f66270 */
[----:B------:R-:W5:Y:S06]  /*1a220*/  LDL R27, [R1+0x128] ;  /* 0x00012800011b7983 */ /* 0x000f6c0000100800 */
[----:B------:R-:W-:Y:S04]  /*1a230*/  @!P1 ST.E.64 [R14.64], R158 ;  /* 0x0000009e0e009985 */ /* 0x000fe8000c101b06 */
[----:B------:R1:W-:Y:S04]  /*1a240*/  @!P0 ST.E.64 [R10.64], R136 ;  /* 0x000000880a008985 */ /* 0x0003e8000c101b06 */
[----:B------:R2:W-:Y:S01]  /*1a250*/  @!P6 ST.E.64 [R8.64], R38 ;  /* 0x000000260800e985 */ /* 0x0005e2000c101b06 */
[----:B-1----:R-:W-:-:S02]  /*1a260*/  @!P4 LEA R10, P6, R20, R2, 0x2 ;  /* 0x00000002140ac211 */ /* 0x002fc400078c10ff */
[----:B------:R-:W-:-:S04]  /*1a270*/  @!P5 LEA R14, P0, R19, R2, 0x2 ;  /* 0x00000002130ed211 */ /* 0x000fc800078010ff */
[----:B--2---:R-:W-:-:S07]  /*1a280*/  @!P5 LEA.HI.X R15, R19, R4, R3, 0x2, P0 ;  /* 0x00000004130fd211 */ /* 0x004fce00000f1403 */
[----:B------:R-:W-:Y:S01]  /*1a290*/  P2R R3, PR, RZ, 0x40 ;  /* 0x00000040ff037803 */ /* 0x000fe20000000000 */
[----:B------:R-:W2:Y:S03]  /*1a2a0*/  LDL R19, [R1+0x8c] ;  /* 0x00008c0001137983 */ /* 0x000ea60000100800 */
[----:B------:R-:W-:Y:S02]  /*1a2b0*/  ISETP.NE.AND P0, PT, R3, RZ, PT ;  /* 0x000000ff0300720c */ /* 0x000fe40003f05270 */
[C---:B------:R-:W-:Y:S02]  /*1a2c0*/  @!P3 LEA R8, P6, R23.reuse, R2, 0x2 ;  /* 0x000000021708b211 */ /* 0x040fe400078c10ff */
[----:B---3--:R-:W-:Y:S02]  /*1a2d0*/  ISETP.GE.AND P1, PT, R22, c[0x0][0x3c8], PT ;  /* 0x0000f20016007a0c */ /* 0x008fe40003f26270 */
[----:B------:R-:W-:-:S02]  /*1a2e0*/  @!P3 LEA.HI.X R9, R23, R4, R16, 0x2, P6 ;  /* 0x000000041709b211 */ /* 0x000fc400030f1410 */
[----:B------:R-:W3:Y:S01]  /*1a2f0*/  LDL R23, [R1+0x120] ;  /* 0x0001200001177983 */ /* 0x000ee20000100800 */
[----:B----4-:R-:W-:-:S03]  /*1a300*/  ISETP.GE.AND P2, PT, R6, c[0x0][0x3c8], PT ;  /* 0x0000f20006007a0c */ /* 0x010fc60003f46270 */
[----:B------:R1:W-:Y:S04]  /*1a310*/  @!P5 ST.E.64 [R14.64], R162 ;  /* 0x000000a20e00d985 */ /* 0x0003e8000c101b06 */
[----:B------:R-:W4:Y:S01]  /*1a320*/  LDL R16, [R1+0x84] ;  /* 0x0000840001107983 */ /* 0x000f220000100800 */
[----:B-----5:R-:W-:-:S03]  /*1a330*/  @!P4 LEA.HI.X R11, R20, R4, R25, 0x2, P0 ;  /* 0x00000004140bc211 */ /* 0x020fc600000f1419 */
[----:B------:R-:W5:Y:S04]  /*1a340*/  LDL R25, [R1+0x124] ;  /* 0x0001240001197983 */ /* 0x000f680000100800 */
[----:B------:R1:W-:Y:S04]  /*1a350*/  @!P4 ST.E.64 [R10.64], R154 ;  /* 0x0000009a0a00c985 */ /* 0x0003e8000c101b06 */
[----:B------:R1:W-:Y:S02]  /*1a360*/  @!P3 ST.E.64 [R8.64], R42 ;  /* 0x0000002a0800b985 */ /* 0x0003e4000c101b06 */
[----:B-1----:R-:W-:-:S02]  /*1a370*/  @!P2 LEA R14, P3, R6, R2, 0x2 ;  /* 0x00000002060ea211 */ /* 0x002fc400078610ff */
[----:B------:R-:W4:Y:S01]  /*1a380*/  LDL R20, [R1+0x88] ;  /* 0x0000880001147983 */ /* 0x000f220000100800 */
[----:B------:R-:W-:Y:S02]  /*1a390*/  @!P1 LEA R10, P6, R22, R2, 0x2 ;  /* 0x00000002160a9211 */ /* 0x000fe400078c10ff */
[----:B------:R-:W-:Y:S02]  /*1a3a0*/  @!P2 LEA.HI.X R15, R6, R4, R17, 0x2, P3 ;  /* 0x00000004060fa211 */ /* 0x000fe400018f1411 */
[----:B------:R-:W-:Y:S01]  /*1a3b0*/  ISETP.GE.AND P0, PT, R13, c[0x0][0x3c8], PT ;  /* 0x0000f2000d007a0c */ /* 0x000fe20003f06270 */
[----:B------:R-:W4:Y:S08]  /*1a3c0*/  LDL R17, [R1+0x7c] ;  /* 0x00007c0001117983 */ /* 0x000f300000100800 */
[----:B------:R-:W-:-:S02]  /*1a3d0*/  P2R R3, PR, RZ, 0x40 ;  /* 0x00000040ff037803 */ /* 0x000fc40000000000 */
[----:B------:R-:W-:Y:S01]  /*1a3e0*/  ISETP.GE.AND P4, PT, R5, c[0x0][0x3c8], PT ;  /* 0x0000f20005007a0c */ /* 0x000fe20003f86270 */
[----:B------:R-:W4:Y:S01]  /*1a3f0*/  LDL R6, [R1+0x80] ;  /* 0x0000800001067983 */ /* 0x000f220000100800 */
[----:B------:R-:W-:-:S04]  /*1a400*/  ISETP.NE.AND P3, PT, R3, RZ, PT ;  /* 0x000000ff0300720c */ /* 0x000fc80003f65270 */
[----:B------:R-:W-:Y:S02]  /*1a410*/  @!P1 LEA.HI.X R11, R22, R4, R24, 0x2, P3 ;  /* 0x00000004160b9211 */ /* 0x000fe400018f1418 */
[----:B------:R-:W4:Y:S01]  /*1a420*/  LDL R24, [R1+0x11c] ;  /* 0x00011c0001187983 */ /* 0x000f220000100800 */
[----:B------:R-:W-:Y:S02]  /*1a430*/  ISETP.GE.AND P3, PT, R21, c[0x0][0x3c8], PT ;  /* 0x0000f20015007a0c */ /* 0x000fe40003f66270 */
[C---:B------:R-:W-:Y:S01]  /*1a440*/  @!P0 LEA R8, P6, R13.reuse, R2, 0x2 ;  /* 0x000000020d088211 */ /* 0x040fe200078c10ff */
[----:B------:R-:W-:Y:S03]  /*1a450*/  @!P2 ST.E.64 [R14.64], R166 ;  /* 0x000000a60e00a985 */ /* 0x000fe6000c101b06 */
[----:B------:R-:W-:Y:S01]  /*1a460*/  @!P0 LEA.HI.X R9, R13, R4, R18, 0x2, P6 ;  /* 0x000000040d098211 */ /* 0x000fe200030f1412 */
[----:B------:R-:W-:Y:S04]  /*1a470*/  @!P1 ST.E.64 [R10.64], R54 ;  /* 0x000000360a009985 */ /* 0x000fe8000c101b06 */
[----:B------:R1:W-:Y:S04]  /*1a480*/  @!P0 ST.E.64 [R8.64], R46 ;  /* 0x0000002e08008985 */ /* 0x0003e8000c101b06 */
[----:B------:R-:W4:Y:S04]  /*1a490*/  LDL R22, [R1+0x118] ;  /* 0x0001180001167983 */ /* 0x000f280000100800 */
[----:B------:R-:W4:Y:S01]  /*1a4a0*/  LDL R18, [R1+0x114] ;  /* 0x0001140001127983 */ /* 0x000f220000100800 */
[----:B------:R-:W-:-:S03]  /*1a4b0*/  ISETP.GE.AND P5, PT, R26, c[0x0][0x3c8], PT ;  /* 0x0000f2001a007a0c */ /* 0x000fc60003fa6270 */
[----:B------:R-:W4:Y:S01]  /*1a4c0*/  LDL R13, [R1+0x78] ;  /* 0x00007800010d7983 */ /* 0x000f220000100800 */
[-C--:B-1----:R-:W-:Y:S02]  /*1a4d0*/  @!P3 LEA R8, P1, R21, R2.reuse, 0x2 ;  /* 0x000000021508b211 */ /* 0x082fe400078210ff */
[----:B------:R-:W-:-:S11]  /*1a4e0*/  @!P4 LEA R10, P6, R5, R2, 0x2 ;  /* 0x00000002050ac211 */ /* 0x000fd600078c10ff */
[----:B------:R-:W-:Y:S02]  /*1a4f0*/  P2R R3, PR, RZ, 0x2 ;  /* 0x00000002ff037803 */ /* 0x000fe40000000000 */
[----:B------:R-:W-:-:S04]  /*1a500*/  @!P5 LEA R14, P0, R26, R2, 0x2 ;  /* 0x000000021a0ed211 */ /* 0x000fc800078010ff */
[----:B------:R-:W-:Y:S02]  /*1a510*/  @!P5 LEA.HI.X R15, R26, R4, R27, 0x2, P0 ;  /* 0x000000041a0fd211 */ /* 0x000fe400000f141b */
[----:B------:R-:W4:Y:S04]  /*1a520*/  LDL R26, [R1+0x6c] ;  /* 0x00006c00011a7983 */ /* 0x000f280000100800 */
[----:B------:R1:W-:Y:S04]  /*1a530*/  @!P5 ST.E.64 [R14.64], R168 ;  /* 0x000000a80e00d985 */ /* 0x0003e8000c101b06 */
[----:B------:R-:W4:Y:S01]  /*1a540*/  LDL R27, [R1+0xfc] ;  /* 0x0000fc00011b7983 */ /* 0x000f220000100800 */
[----:B--2---:R-:W-:-:S02]  /*1a550*/  ISETP.GE.AND P2, PT, R19, c[0x0][0x3c8], PT ;  /* 0x0000f20013007a0c */ /* 0x004fc40003f46270 */
[-C--:B-----5:R-:W-:Y:S02]  /*1a560*/  @!P4 LEA.HI.X R11, R5, R4.reuse, R25, 0x2, P6 ;  /* 0x00000004050bc211 */ /* 0x0a0fe400030f1419 */
[----:B------:R-:W-:Y:S01]  /*1a570*/  ISETP.NE.AND P6, PT, R3, RZ, PT ;  /* 0x000000ff0300720c */ /* 0x000fe20003fc5270 */
[----:B------:R-:W2:Y:S03]  /*1a580*/  LDL R5, [R1+0x74] ;  /* 0x0000740001057983 */ /* 0x000ea60000100800 */
[----:B---3--:R-:W-:Y:S01]  /*1a590*/  @!P3 LEA.HI.X R9, R21, R4, R23, 0x2, P6 ;  /* 0x000000041509b211 */ /* 0x008fe200030f1417 */
[----:B------:R-:W3:Y:S04]  /*1a5a0*/  LDL R25, [R1+0xf8] ;  /* 0x0000f80001197983 */ /* 0x000ee80000100800 */
[----:B------:R-:W5:Y:S04]  /*1a5b0*/  LDL R23, [R1+0x110] ;  /* 0x0001100001177983 */ /* 0x000f680000100800 */
[----:B------:R-:W2:Y:S04]  /*1a5c0*/  LDL R21, [R1+0x10c] ;  /* 0x00010c0001157983 */ /* 0x000ea80000100800 */
[----:B------:R4:W-:Y:S04]  /*1a5d0*/  @!P4 ST.E.64 [R10.64], R62 ;  /* 0x0000003e0a00c985 */ /* 0x0009e8000c101b06 */
[----:B------:R4:W-:Y:S01]  /*1a5e0*/  @!P3 ST.E.64 [R8.64], R50 ;  /* 0x000000320800b985 */ /* 0x0009e2000c101b06 */
[----:B-1----:R-:W-:-:S04]  /*1a5f0*/  @!P2 LEA R14, P3, R19, R2, 0x2 ;  /* 0x00000002130ea211 */ /* 0x002fc800078610ff */
[----:B----4-:R-:W-:Y:S02]  /*1a600*/  @!P2 LEA.HI.X R15, R19, R4, R24, 0x2, P3 ;  /* 0x00000004130fa211 */ /* 0x010fe400018f1418 */
[----:B------:R-:W4:Y:S01]  /*1a610*/  LDL R19, [R1+0x108] ;  /* 0x0001080001137983 */ /* 0x000f220000100800 */
[----:B------:R-:W-:Y:S02]  /*1a620*/  ISETP.GE.AND P1, PT, R20, c[0x0][0x3c8], PT ;  /* 0x0000f20014007a0c */ /* 0x000fe40003f26270 */
[----:B------:R-:W-:Y:S01]  /*1a630*/  ISETP.GE.AND P0, PT, R16, c[0x0][0x3c8], PT ;  /* 0x0000f20010007a0c */ /* 0x000fe20003f06270 */
[----:B------:R-:W3:Y:S10]  /*1a640*/  LDL R24, [R1+0x68] ;  /* 0x0000680001187983 */ /* 0x000ef40000100800 */
[----:B------:R-:W-:-:S02]  /*1a650*/  @!P1 LEA R10, P6, R20, R2, 0x2 ;  /* 0x00000002140a9211 */ /* 0x000fc400078c10ff */
[----:B------:R-:W-:-:S11]  /*1a660*/  ISETP.GE.AND P4, PT, R17, c[0x0][0x3c8], PT ;  /* 0x0000f20011007a0c */ /* 0x000fd60003f86270 */
        /* <DEDUP_REMOVED lines=8> */
[----:B------:R-:W3:Y:S04]  /*1a6f0*/  LDL R16, [R1+0x64] ;  /* 0x0000640001107983 */ /* 0x000ee80000100800 */
[----:B------:R-:W3:Y:S04]  /*1a700*/  LDL R22, [R1+0x60] ;  /* 0x0000600001167983 */ /* 0x000ee80000100800 */
[----:B------:R1:W-:Y:S01]  /*1a710*/  @!P0 ST.E.64 [R8.64], R58 ;  /* 0x0000003a08008985 */ /* 0x0003e2000c101b06 */
[----:B------:R-:W-:-:S03]  /*1a720*/  ISETP.GE.AND P3, PT, R13, c[0x0][0x3c8], PT ;  /* 0x0000f2000d007a0c */ /* 0x000fc60003f66270 */
[----:B------:R-:W3:Y:S04]  /*1a730*/  LDL R20, [R1+0x5c] ;  /* 0x00005c0001147983 */ /* 0x000ee80000100800 */
[----:B------:R-:W3:Y:S01]  /*1a740*/  LDL R18, [R1+0x58] ;  /* 0x0000580001127983 */ /* 0x000ee20000100800 */
[-C--:B-1----:R-:W-:Y:S02]  /*1a750*/  @!P4 LEA R10, P6, R17, R2.reuse, 0x2 ;  /* 0x00000002110ac211 */ /* 0x082fe400078c10ff */
[----:B------:R-:W-:-:S11]  /*1a760*/  @!P5 LEA R14, P0, R6, R2, 0x2 ;  /* 0x00000002060ed211 */ /* 0x000fd600078010ff */
[----:B------:R-:W-:Y:S02]  /*1a770*/  P2R R3, PR, RZ, 0x40 ;  /* 0x00000040ff037803 */ /* 0x000fe40000000000 */
[----:B------:R-:W-:Y:S02]  /*1a780*/  @!P3 LEA R8, P6, R13, R2, 0x2 ;  /* 0x000000020d08b211 */ /* 0x000fe400078c10ff */
[-C--:B-----5:R-:W-:Y:S02]  /*1a790*/  @!P5 LEA.HI.X R15, R6, R4.reuse, R23, 0x2, P0 ;  /* 0x00000004060fd211 */ /* 0x0a0fe400000f1417 */
[----:B------:R-:W-:Y:S01]  /*1a7a0*/  ISETP.NE.AND P0, PT, R3, RZ, PT ;  /* 0x000000ff0300720c */ /* 0x000fe20003f05270 */
[----:B------:R-:W5:Y:S03]  /*1a7b0*/  LDL R6, [R1+0x54] ;  /* 0x0000540001067983 */ /* 0x000f660000100800 */
[----:B--2---:R-:W-:Y:S01]  /*1a7c0*/  @!P4 LEA.HI.X R11, R17, R4, R21, 0x2, P0 ;  /* 0x00000004110bc211 */ /* 0x004fe200000f1415 */
[----:B------:R-:W2:Y:S04]  /*1a7d0*/  LDL R23, [R1+0xf0] ;  /* 0x0000f00001177983 */ /* 0x000ea80000100800 */
[----:B------:R-:W2:Y:S01]  /*1a7e0*/  LDL R17, [R1+0xf4] ;  /* 0x0000f40001117983 */ /* 0x000ea20000100800 */
[----:B------:R-:W-:-:S03]  /*1a7f0*/  ISETP.GE.AND P2, PT, R5, c[0x0][0x3c8], PT ;  /* 0x0000f20005007a0c */ /* 0x000fc60003f46270 */
[----:B------:R-:W5:Y:S04]  /*1a800*/  LDL R21, [R1+0xec] ;  /* 0x0000ec0001157983 */ /* 0x000f680000100800 */
[----:B------:R1:W-:Y:S04]  /*1a810*/  @!P5 ST.E.64 [R14.64], R172 ;  /* 0x000000ac0e00d985 */ /* 0x0003e8000c101b06 */
[----:B------:R1:W-:Y:S01]  /*1a820*/  @!P4 ST.E.64 [R10.64], R82 ;  /* 0x000000520a00c985 */ /* 0x0003e2000c101b06 */
[----:B----4-:R-:W-:-:S03]  /*1a830*/  @!P3 LEA.HI.X R9, R13, R4, R19, 0x2, P6 ;  /* 0x000000040d09b211 */ /* 0x010fc600030f1413 */
[----:B------:R-:W4:Y:S04]  /*1a840*/  LDL R19, [R1+0xe8] ;  /* 0x0000e80001137983 */ /* 0x000f280000100800 */
[----:B------:R-:W4:Y:S04]  /*1a850*/  LDL R13, [R1+0xe4] ;  /* 0x0000e400010d7983 */ /* 0x000f280000100800 */
[----:B------:R3:W-:Y:S01]  /*1a860*/  @!P3 ST.E.64 [R8.64], R66 ;  /* 0x000000420800b985 */ /* 0x0007e2000c101b06 */
[----:B-1----:R-:W-:-:S04]  /*1a870*/  @!P2 LEA R14, P3, R5, R2, 0x2 ;  /* 0x00000002050ea211 */ /* 0x002fc800078610ff */
[----:B------:R-:W-:Y:S02]  /*1a880*/  @!P2 LEA.HI.X R15, R5, R4, R30, 0x2, P3 ;  /* 0x00000004050fa211 */ /* 0x000fe400018f141e */
[----:B------:R-:W4:Y:S01]  /*1a890*/  LDL R5, [R1+0x50] ;  /* 0x0000500001057983 */ /* 0x000f220000100800 */
[----:B------:R-:W-:Y:S02]  /*1a8a0*/  ISETP.GE.AND P1, PT, R28, c[0x0][0x3c8], PT ;  /* 0x0000f2001c007a0c */ /* 0x000fe40003f26270 */
[----:B------:R-:W-:-:S11]  /*1a8b0*/  ISETP.GE.AND P0, PT, R26, c[0x0][0x3c8], PT ;  /* 0x0000f2001a007a0c */ /* 0x000fd60003f06270 */
[-C--:B------:R-:W-:Y:S02]  /*1a8c0*/  @!P1 LEA R10, P4, R28, R2.reuse, 0x2 ;  /* 0x000000021c0a9211 */ /* 0x080fe400078810ff */
[----:B---3--:R-:W-:Y:S02]  /*1a8d0*/  ISETP.GE.AND P5, PT, R24, c[0x0][0x3c8], PT ;  /* 0x0000f20018007a0c */ /* 0x008fe40003fa6270 */
        /* <DEDUP_REMOVED lines=14> */
[----:B---3--:R-:W-:-:S03]  /*1a9c0*/  @!P4 LEA R8, P6, R16, R2, 0x2 ;  /* 0x000000021008c211 */ /* 0x008fc600078c10ff */
[----:B------:R1:W-:Y:S01]  /*1a9d0*/  @!P5 ST.E.64 [R10.64], R94 ;  /* 0x0000005e0a00d985 */ /* 0x0003e2000c101b06 */
[----:B--2---:R-:W-:Y:S02]  /*1a9e0*/  @!P4 LEA.HI.X R9, R16, R4, R17, 0x2, P6 ;  /* 0x000000041009c211 */ /* 0x004fe400030f1411 */
[-C--:B------:R-:W-:Y:S02]  /*1a9f0*/  @!P3 LEA R16, P5, R22, R2.reuse, 0x2 ;  /* 0x000000021610b211 */ /* 0x080fe400078a10ff */
[----:B-----5:R-:W-:Y:S01]  /*1aa00*/  ISETP.GE.AND P0, PT, R6, c[0x0][0x3c8], PT ;  /* 0x0000f20006007a0c */ /* 0x020fe20003f06270 */
[----:B------:R2:W-:Y:S01]  /*1aa10*/  @!P4 ST.E.64 [R8.64], R98 ;  /* 0x000000620800c985 */ /* 0x0005e2000c101b06 */
[----:B------:R-:W-:-:S09]  /*1aa20*/  @!P2 LEA R14, P6, R20, R2, 0x2 ;  /* 0x00000002140ea211 */ /* 0x000fd200078c10ff */
[----:B------:R-:W-:-:S04]  /*1aa30*/  P2R R3, PR, RZ, 0x20 ;  /* 0x00000020ff037803 */ /* 0x000fc80000000000 */
[----:B------:R-:W-:Y:S02]  /*1aa40*/  ISETP.NE.AND P4, PT, R3, RZ, PT ;  /* 0x000000ff0300720c */ /* 0x000fe40003f85270 */
[----:B-1----:R-:W-:Y:S02]  /*1aa50*/  @!P1 LEA R10, P5, R18, R2, 0x2 ;  /* 0x00000002120a9211 */ /* 0x002fe400078a10ff */
[-C--:B------:R-:W-:Y:S02]  /*1aa60*/  @!P3 LEA.HI.X R17, R22, R4.reuse, R23, 0x2, P4 ;  /* 0x000000041611b211 */ /* 0x080fe400020f1417 */
[----:B------:R-:W-:-:S03]  /*1aa70*/  @!P2 LEA.HI.X R15, R20, R4, R21, 0x2, P6 ;  /* 0x00000004140fa211 */ /* 0x000fc600030f1415 */
[----:B------:R1:W-:Y:S01]  /*1aa80*/  @!P3 ST.E.64 [R16.64], R110 ;  /* 0x0000006e1000b985 */ /* 0x0003e2000c101b06 */
[----:B--2---:R-:W-:Y:S02]  /*1aa90*/  @!P0 LEA R8, P4, R6, R2, 0x2 ;  /* 0x0000000206088211 */ /* 0x004fe400078810ff */
[-C--:B----4-:R-:W-:Y:S01]  /*1aaa0*/  @!P1 LEA.HI.X R11, R18, R4.reuse, R19, 0x2, P5 ;  /* 0x00000004120b9211 */ /* 0x090fe200028f1413 */
[----:B------:R1:W-:Y:S01]  /*1aab0*/  @!P2 ST.E.64 [R14.64], R106 ;  /* 0x0000006a0e00a985 */ /* 0x0003e2000c101b06 */
[----:B------:R-:W-:-:S03]  /*1aac0*/  @!P0 LEA.HI.X R9, R6, R4, R13, 0x2, P4 ;  /* 0x0000000406098211 */ /* 0x000fc600020f140d */
[----:B------:R1:W-:Y:S04]  /*1aad0*/  @!P1 ST.E.64 [R10.64], R102 ;  /* 0x000000660a009985 */ /* 0x0003e8000c101b06 */
[----:B------:R1:W-:Y:S01]  /*1aae0*/  @!P0 ST.E.64 [R8.64], R86 ;  /* 0x0000005608008985 */ /* 0x0003e2000c101b06 */
[----:B------:R-:W-:-:S13]  /*1aaf0*/  ISETP.GE.AND P0, PT, R5, c[0x0][0x3c8], PT ;  /* 0x0000f20005007a0c */ /* 0x000fda0003f06270 */
[----:B------:R-:W-:Y:S05]  /*1ab00*/  @P0 BRA `(.L_x_1869) ;  /* 0x00000d9000000947 */ /* 0x000fea0003800000 */
[----:B------:R-:W2:Y:S01]  /*1ab10*/  LDL R6, [R1+0xe0] ;  /* 0x0000e00001067983 */ /* 0x000ea20000100800 */
[----:B------:R-:W-:-:S04]  /*1ab20*/  LEA R2, P0, R5, R2, 0x2 ;  /* 0x0000000205027211 */ /* 0x000fc800078010ff */
[----:B--2---:R-:W-:-:S05]  /*1ab30*/  LEA.HI.X R3, R5, R4, R6, 0x2, P0 ;  /* 0x0000000405037211 */ /* 0x004fca00000f1406 */
[----:B------:R2:W-:Y:S01]  /*1ab40*/  ST.E.64 [R2.64], R78 ;  /* 0x0000004e02007985 */ /* 0x0005e2000c101b06 */
[----:B------:R-:W-:Y:S05]  /*1ab50*/  BRA `(.L_x_1869) ;  /* 0x00000d4000007947 */ /* 0x000fea0003800000 */
.L_x_1854:
[----:B---3--:R-:W2:Y:S01]  /*1ab60*/  LDL.LU R6, [R1+0x10] ;  /* 0x0000100001067983 */ /* 0x008ea20000300800 */
[----:B------:R-:W-:Y:S02]  /*1ab70*/  ISETP.NE.U32.AND P0, PT, RZ, c[0x0][0x508], PT ;  /* 0x00014200ff007a0c */ /* 0x000fe40003f05070 */
[----:B------:R-:W-:Y:S01]  /*1ab80*/  ISETP.NE.U32.AND P3, PT, RZ, c[0x0][0x500], PT ;  /* 0x00014000ff007a0c */ /* 0x000fe20003f65070 */
[----:B------:R-:W3:Y:S01]  /*1ab90*/  LDL.LU R3, [R1+0x3c] ;  /* 0x00003c0001037983 */ /* 0x000ee20000300800 */
[----:B------:R-:W-:Y:S01]  /*1aba0*/  ISETP.NE.AND.EX P2, PT, RZ, c[0x0][0x50c], PT, P0 ;  /* 0x00014300ff007a0c */ /* 0x000fe20003f45300 */
[----:B------:R-:W-:Y:S01]  /*1abb0*/  IMAD.MOV.U32 R2, RZ, RZ, RZ ;  /* 0x000000ffff027224 */ /* 0x000fe200078e00ff */
[----:B------:R-:W-:Y:S01]  /*1abc0*/  ISETP.NE.AND.EX P3, PT, RZ, c[0x0][0x504], PT, P3 ;  /* 0x00014100ff007a0c */ /* 0x000fe20003f65330 */
[----:B------:R-:W-:Y:S01]  /*1abd0*/  IMAD.MOV.U32 R22, RZ, RZ, c[0x0][0x388] ;  /* 0x0000e200ff167624 */ /* 0x000fe200078e00ff */
[----:B----4-:R-:W-:-:S09]  /*1abe0*/  IADD3 R4, P1, R252, c[0x0][0x500], RZ ;  /* 0x00014000fc047a10 */ /* 0x010fd20007f3e0ff */
[----:B------:R-:W-:Y:S02]  /*1abf0*/  @P2 IADD3 R8, P0, R252, c[0x0][0x508], RZ ;  /* 0x00014200fc082a10 */ /* 0x000fe40007f1e0ff */
[C---:B--2---:R-:W-:Y:S02]  /*1ac00*/  IADD3.X R5, R6.reuse, c[0x0][0x504], RZ, P1, !PT ;  /* 0x0001410006057a10 */ /* 0x044fe40000ffe4ff */
[----:B------:R-:W-:-:S03]  /*1ac10*/  @P2 IADD3.X R9, R6, c[0x0][0x50c], RZ, P0, !PT ;  /* 0x0001430006092a10 */ /* 0x000fc600007fe4ff */
        /* <DEDUP_REMOVED lines=9> */
.L_x_1875:
[----:B------:R-:W2:Y:S04]  /*1acb0*/  LDL.LU R6, [R1+0x8] ;  /* 0x0000080001067983 */ /* 0x000ea80000300800 */
[----:B-1----:R-:W3:Y:S04]  /*1acc0*/  LDL.LU R4, [R1+0x14] ;  /* 0x0000140001047983 */ /* 0x002ee80000300800 */
        /* <DEDUP_REMOVED lines=24> */
[C---:B------:R-:W-:Y:S01]  /*1ae50*/  IMAD.WIDE.U32 R4, R14.reuse, R10, RZ ;  /* 0x0000000a0e047225 */ /* 0x040fe200078e00ff */
        /* <DEDUP_REMOVED lines=15> */
[-C--:B-----5:R-:W-:Y:S02]  /*1af50*/  IMAD R14, R19, R11.reuse, RZ ;  /* 0x0000000b130e7224 */ /* 0x0a0fe400078e02ff */
[----:B------:R-:W-:Y:S01]  /*1af60*/  IMAD.WIDE.U32 R8, R18, R11, RZ ;  /* 0x0000000b12087225 */ /* 0x000fe200078e00ff */
[----:B------:R-:W-:-:S04]  /*1af70*/  SHF.R.S32.HI R11, RZ, 0x1f, R4 ;  /* 0x0000001fff0b7819 */ /* 0x000fc80000011404 */
[----:B------:R-:W-:Y:S02]  /*1af80*/  IADD3 R9, R9, R14, RZ ;  /* 0x0000000e09097210 */ /* 0x000fe40007ffe0ff */
[----:B------:R-:W-:Y:S01]  /*1af90*/  IADD3 R8, P1, P0, R3, R23, R8 ;  /* 0x0000001703087210 */ /* 0x000fe2000783e008 */
[----:B------:R-:W-:-:S03]  /*1afa0*/  IMAD R3, R17, R4, RZ ;  /* 0x0000000411037224 */ /* 0x000fc600078e02ff */
        /* <DEDUP_REMOVED lines=12> */
.L_x_1877:
[----:B------:R-:W-:Y:S05]  /*1b070*/  BSYNC B0 ;  /* 0x0000000000007941 */ /* 0x000fea0003800000 */
.L_x_1876:
[----:B------:R-:W-:-:S13]  /*1b080*/  ISETP.GT.AND P0, PT, R21, 0x1, PT ;  /* 0x000000011500780c */ /* 0x000fda0003f04270 */
[----:B------:R-:W-:Y:S05]  /*1b090*/  @P0 BRA `(.L_x_1869) ;  /* 0x0000080000000947 */ /* 0x000fea0003800000 */
[----:B------:R-:W2:Y:S01]  /*1b0a0*/  LDL.LU R11, [R1+0x4] ;  /* 0x00000400010b7983 */ /* 0x000ea20000300800 */
[----:B------:R-:W-:Y:S01]  /*1b0b0*/  MOV R4, c[0x0][0x4e8] ;  /* 0x00013a0000047a02 */ /* 0x000fe20000000f00 */
[----:B-1----:R-:W-:Y:S02]  /*1b0c0*/  IMAD R3, R20, c[0x0][0x3a0], RZ ;  /* 0x0000e80014037a24 */ /* 0x002fe400078e02ff */
[----:B------:R-:W-:Y:S01]  /*1b0d0*/  IMAD R8, R24, c[0x0][0x3f0], RZ ;  /* 0x0000fc0018087a24 */ /* 0x000fe200078e02ff */
[----:B------:R-:W-:Y:S01]  /*1b0e0*/  ISETP.NE.AND P0, PT, R4, 0x1, PT ;  /* 0x000000010400780c */ /* 0x000fe20003f05270 */
[----:B------:R-:W-:-:S04]  /*1b0f0*/  IMAD.WIDE.U32 R4, R2, c[0x0][0x3a0], RZ ;  /* 0x0000e80002047a25 */ /* 0x000fc800078e00ff */
[----:B------:R-:W-:-:S05]  /*1b100*/  IMAD R2, R2, c[0x0][0x3a4], R3 ;  /* 0x0000e90002027a24 */ /* 0x000fca00078e0203 */
[----:B------:R-:W-:-:S05]  /*1b110*/  IADD3 R5, R5, R2, RZ ;  /* 0x0000000205057210 */ /* 0x000fca0007ffe0ff */
[----:B------:R-:W-:-:S04]  /*1b120*/  IMAD.WIDE.U32 R4, R6, c[0x0][0x3e8], R4 ;  /* 0x0000fa0006047a25 */ /* 0x000fc800078e0004 */
[----:B------:R-:W-:-:S04]  /*1b130*/  IMAD R5, R6, c[0x0][0x3ec], R5 ;  /* 0x0000fb0006057a24 */ /* 0x000fc800078e0205 */
[----:B------:R-:W-:Y:S01]  /*1b140*/  IMAD.WIDE.U32 R4, R10, c[0x0][0x3f0], R4 ;  /* 0x0000fc000a047a25 */ /* 0x000fe200078e0004 */
[C---:B--2---:R-:W-:Y:S02]  /*1b150*/  LEA R3, R11.reuse, R0, 0x7 ;  /* 0x000000000b037211 */ /* 0x044fe400078e38ff */
[----:B------:R-:W-:Y:S02]  /*1b160*/  LEA R13, R11, R143, 0x7 ;  /* 0x0000008f0b0d7211 */ /* 0x000fe400078e38ff */
[----:B------:R-:W-:Y:S01]  /*1b170*/  MOV R2, R3 ;  /* 0x0000000300027202 */ /* 0x000fe20000000f00 */
[----:B------:R-:W-:-:S05]  /*1b180*/  @P0 IMAD.HI.U32 R9, R3, c[0x0][0x4ec], RZ ;  /* 0x00013b0003090a27 */ /* 0x000fca00078e00ff */
[----:B------:R-:W-:Y:S01]  /*1b190*/  @P0 SHF.R.U32.HI R2, RZ, c[0x0][0x4f0], R9 ;  /* 0x00013c00ff020a19 */ /* 0x000fe20000011609 */
[----:B------:R-:W-:-:S03]  /*1b1a0*/  IMAD R9, R10, c[0x0][0x3f4], R8 ;  /* 0x0000fd000a097a24 */ /* 0x000fc600078e0208 */
        /* <DEDUP_REMOVED lines=17> */
.L_x_1942:
[----:B------:R-:W-:Y:S05]  /*1b2c0*/  BRA.DIV ~URZ, `(.L_x_1879) ;  /* 0x000028427f007947 */ /* 0x000fea000b800000 */
[----:B------:R3:W4:Y:S02]  /*1b2d0*/  SHFL.IDX PT, R2, R16, RZ, 0x181f ;  /* 0x00181fff10027589 */ /* 0x00072400000e0000 */
.L_x_1943:
        /* <DEDUP_REMOVED lines=20> */
.L_x_1881:
[----:B------:R-:W-:Y:S05]  /*1b420*/  BSYNC B0 ;  /* 0x0000000000007941 */ /* 0x000fea0003800000 */
.L_x_1880:
[----:B------:R-:W-:Y:S05]  /*1b430*/  BRA.DIV ~URZ, `(.L_x_1882) ;  /* 0x000027427f007947 */ /* 0x000fea000b800000 */
[----:B--2---:R2:W1:Y:S04]  /*1b440*/  SHFL.IDX PT, R4, R5, 0x1, 0x181f ;  /* 0x00381f0005047f89 */ /* 0x00446800000e0000 */
[----:B----4-:R2:W4:Y:S02]  /*1b450*/  SHFL.IDX PT, R2, R16, 0x1, 0x181f ;  /* 0x00381f0010027f89 */ /* 0x01052400000e0000 */
.L_x_1944:
        /* <DEDUP_REMOVED lines=20> */
.L_x_1884:
[----:B------:R-:W-:Y:S05]  /*1b5a0*/  BSYNC B0 ;  /* 0x0000000000007941 */ /* 0x000fea0003800000 */
.L_x_1883:
[----:B------:R-:W-:Y:S05]  /*1b5b0*/  BRA.DIV ~URZ, `(.L_x_1885) ;  /* 0x000026927f007947 */ /* 0x000fea000b800000 */
[----:B-1----:R1:W2:Y:S02]  /*1b5c0*/  SHFL.IDX PT, R4, R5, 0x2, 0x181f ;  /* 0x00581f0005047f89 */ /* 0x0022a400000e0000 */
.L_x_1945:
[----:B------:R-:W-:Y:S05]  /*1b5d0*/  BRA.DIV ~URZ, `(.L_x_1886) ;  /* 0x000026e27f007947 */ /* 0x000fea000b800000 */
[----:B----4-:R4:W1:Y:S02]  /*1b5e0*/  SHFL.IDX PT, R2, R16, 0x2, 0x181f ;  /* 0x00581f0010027f89 */ /* 0x01086400000e0000 */
.L_x_1946:
        /* <DEDUP_REMOVED lines=20> */
.L_x_1888:
[----:B------:R-:W-:Y:S05]  /*1b730*/  BSYNC B0 ;  /* 0x0000000000007941 */ /* 0x000fea0003800000 */
.L_x_1887:
[----:B------:R-:W-:Y:S05]  /*1b740*/  BRA.DIV ~URZ, `(.L_x_1889) ;  /* 0x000025e27f007947 */ /* 0x000fea000b800000 */
[----:B--2---:R2:W3:Y:S04]  /*1b750*/  SHFL.IDX PT, R4, R5, 0x3, 0x181f ;  /* 0x00781f0005047f89 */ /* 0x0044e800000e0000 */
[----:B-1----:R2:W1:Y:S02]  /*1b760*/  SHFL.IDX PT, R2, R16, 0x3, 0x181f ;  /* 0x00781f0010027f89 */ /* 0x00246400000e0000 */
.L_x_1947:
        /* <DEDUP_REMOVED lines=19> */
.L_x_1869:
[----:B------:R-:W-:Y:S05]  /*1b8a0*/  BSYNC B1 ;  /* 0x0000000000017941 */ /* 0x000fea0003800000 */
.L_x_1853:
[----:B-12-4-:R-:W2:Y:S02]  /*1b8b0*/  LDL R2, [R1+0x180] ;  /* 0x0001800001027983 */ /* 0x016ea40000100800 */
[----:B--2---:R-:W-:-:S13]  /*1b8c0*/  ISETP.NE.AND P0, PT, R2, RZ, PT ;  /* 0x000000ff0200720c */ /* 0x004fda0003f05270 */
[----:B------:R-:W-:Y:S01]  /*1b8d0*/  @P0 WARPSYNC 0xffffffff ;  /* 0xffffffff00000948 */ /* 0x000fe20003800000 */
[----:B------:R-:W-:Y:S06]  /*1b8e0*/  @P0 BAR.SYNC.DEFER_BLOCKING 0x5, 0x100 ;  /* 0x0144000000000b1d */ /* 0x000fec0000010000 */
[----:B------:R-:W1:Y:S04]  /*1b8f0*/  @P0 LDS.128 R8, [0x20080] ;  /* 0x02008000ff080984 */ /* 0x000e680000000c00 */
[----:B-1----:R1:W-:Y:S04]  /*1b900*/  @P0 STL.64 [R1], R8 ;  /* 0x0000000801000387 */ /* 0x0023e80000100a00 */
[----:B------:R1:W-:Y:S04]  /*1b910*/  @P0 STL.64 [R1+0x8], R10 ;  /* 0x0000080a01000387 */ /* 0x0003e80000100a00 */
[----:B------:R-:W-:Y:S06]  /*1b920*/  @P0 BAR.ARV 0x4, 0x100 ;  /* 0x0104000000000b1d */ /* 0x000fec0000002000 */
[----:B------:R-:W-:Y:S05]  /*1b930*/  @P0 BRA `(.L_x_1890) ;  /* 0x00000ba000000947 */ /* 0x000fea0003800000 */
[----:B------:R-:W2:Y:S01]  /*1b940*/  S2R R2, SR_TID.X ;  /* 0x0000000000027919 */ /* 0x000ea20000002100 */
[----:B-1----:R-:W-:Y:S01]  /*1b950*/  IMAD.MOV.U32 R9, RZ, RZ, RZ ;  /* 0x000000ffff097224 */ /* 0x002fe200078e00ff */
[----:B--23--:R-:W-:-:S04]  /*1b960*/  LOP3.LUT R16, R2, 0x1f, RZ, 0xc0, !PT ;  /* 0x0000001f02107812 */ /* 0x00cfc800078ec0ff */
[----:B------:R-:W-:Y:S01]  /*1b970*/  ISETP.NE.AND P6, PT, R16, 0x1f, PT ;  /* 0x0000001f1000780c */ /* 0x000fe20003fc5270 */
[----:B------:R-:W-:Y:S10]  /*1b980*/  BRA.DIV ~URZ, `(.L_x_1891) ;  /* 0x000024727f007947 */ /* 0x000ff4000b800000 */
[----:B------:R1:W2:Y:S02]  /*1b990*/  SHFL.IDX PT, R10, R114, RZ, 0x1f ;  /* 0x00001fff720a7589 */ /* 0x0002a400000e0000 */
.L_x_1948:
[----:B------:R-:W-:Y:S05]  /*1b9a0*/  BRA.DIV ~URZ, `(.L_x_1892) ;  /* 0x000024c27f007947 */ /* 0x000fea000b800000 */
[----:B------:R3:W4:Y:S02]  /*1b9b0*/  SHFL.IDX PT, R6, R114, 0x1, 0x1f ;  /* 0x00201f0072067f89 */ /* 0x00072400000e0000 */
.L_x_1949:
        /* <DEDUP_REMOVED lines=19> */
.L_x_1950:
        /* <DEDUP_REMOVED lines=16> */
.L_x_1951:
[----:B---3--:R-:W-:Y:S01]  /*1bbf0*/  IMAD R2, R2, c[0x0][0x538], RZ ;  /* 0x00014e0002027a24 */ /* 0x008fe200078e02ff */
[----:B------:R-:W-:Y:S04]  /*1bc00*/  BSSY B1, `(.L_x_1895) ;  /* 0x0000084000017945 */ /* 0x000fe80003800000 */
[----:B----4-:R-:W-:-:S04]  /*1bc10*/  IADD3 R6, R2, R6, RZ ;  /* 0x0000000602067210 */ /* 0x010fc80007ffe0ff */
[----:B--2---:R-:W-:-:S13]  /*1bc20*/  ISETP.GT.AND P0, PT, R6, R10, PT ;  /* 0x0000000a0600720c */ /* 0x004fda0003f04270 */
[----:B------:R-:W-:Y:S05]  /*1bc30*/  @P0 BRA `(.L_x_1896) ;  /* 0x0000025000000947 */ /* 0x000fea0003800000 */
.L_x_1900:
        /* <DEDUP_REMOVED lines=8> */
[----:B-1----:R-:W-:Y:S02]  /*1bcc0*/  @!P0 MOV R4, 0x4 ;  /* 0x0000000400048802 */ /* 0x002fe40000000f00 */
        /* <DEDUP_REMOVED lines=8> */
.L_x_1952:
        /* <DEDUP_REMOVED lines=16> */
.L_x_1953:
[----:B--2---:R-:W-:-:S05]  /*1be50*/  IMAD R2, R2, c[0x0][0x538], RZ ;  /* 0x00014e0002027a24 */ /* 0x004fca00078e02ff */
[----:B------:R-:W-:-:S04]  /*1be60*/  IADD3 R6, R2, R6, RZ ;  /* 0x0000000602067210 */ /* 0x000fc80007ffe0ff */
[----:B------:R-:W-:-:S13]  /*1be70*/  ISETP.GT.AND P0, PT, R6, R10, PT ;  /* 0x0000000a0600720c */ /* 0x000fda0003f04270 */
[----:B-1----:R-:W-:Y:S05]  /*1be80*/  @!P0 BRA `(.L_x_1900) ;  /* 0xfffffdb000008947 */ /* 0x002fea000383ffff */
.L_x_1896:
[----:B------:R-:W-:-:S05]  /*1be90*/  IADD3 R14, -R2, R6, RZ ;  /* 0x00000006020e7210 */ /* 0x000fca0007ffe1ff */
[----:B------:R-:W-:-:S05]  /*1bea0*/  IMAD R2, R4, c[0x0][0x538], R14 ;  /* 0x00014e0004027a24 */ /* 0x000fca00078e020e */
[----:B------:R-:W-:Y:S01]  /*1beb0*/  ISETP.GT.AND P0, PT, R2, R10, PT ;  /* 0x0000000a0200720c */ /* 0x000fe20003f04270 */
[----:B------:R-:W-:-:S12]  /*1bec0*/  BRA.DIV ~URZ, `(.L_x_1901) ;  /* 0x000024a27f007947 */ /* 0x000fd8000b800000 */
[----:B------:R-:W-:-:S04]  /*1bed0*/  VOTE.ANY R13, PT, !P0 ;  /* 0x00000000000d7806 */ /* 0x000fc800040e0100 */
.L_x_1954:
[----:B------:R2:W3:Y:S01]  /*1bee0*/  POPC R11, R13 ;  /* 0x0000000d000b7309 */ /* 0x0004e20000000000 */
[----:B------:R-:W-:Y:S05]  /*1bef0*/  BRA.DIV ~URZ, `(.L_x_1902) ;  /* 0x000024b27f007947 */ /* 0x000fea000b800000 */
[----:B---3--:R3:W4:Y:S04]  /*1bf00*/  SHFL.IDX PT, R6, R8, R11, 0x1f ;  /* 0x00001f0b08067589 */ /* 0x00872800000e0000 */
[----:B------:R3:W1:Y:S02]  /*1bf10*/  SHFL.IDX PT, R5, R9, R11, 0x1f ;  /* 0x00001f0b09057589 */ /* 0x00066400000e0000 */
.L_x_1955:
[----:B------:R-:W-:Y:S01]  /*1bf20*/  ISETP.NE.AND P0, PT, R13, RZ, PT ;  /* 0x000000ff0d00720c */ /* 0x000fe20003f05270 */
[----:B------:R-:W-:-:S12]  /*1bf30*/  BSSY B0, `(.L_x_1903) ;  /* 0x0000005000007945 */ /* 0x000fd80003800000 */
[----:B------:R-:W-:Y:S05]  /*1bf40*/  @!P0 BRA `(.L_x_1904) ;  /* 0x0000003000008947 */ /* 0x000fea0003800000 */
[----:B------:R-:W-:Y:S01]  /*1bf50*/  IADD3 R2, R11, -0x1, RZ ;  /* 0xffffffff0b027810 */ /* 0x000fe20007ffe0ff */
[----:B------:R-:W-:Y:S05]  /*1bf60*/  BRA.DIV ~URZ, `(.L_x_1905) ;  /* 0x000025127f007947 */ /* 0x000fea000b800000 */
[----:B------:R2:W3:Y:S02]  /*1bf70*/  SHFL.IDX PT, R15, R4, R2, 0x1f ;  /* 0x00001f02040f7589 */ /* 0x0004e400000e0000 */
.L_x_1904:
[----:B------:R-:W-:Y:S05]  /*1bf80*/  BSYNC B0 ;  /* 0x0000000000007941 */ /* 0x000fea0003800000 */
.L_x_1903:
[----:B--23--:R-:W-:Y:S01]  /*1bf90*/  IMAD R13, R15, c[0x0][0x538], R14 ;  /* 0x00014e000f0d7a24 */ /* 0x00cfe200078e020e */
[----:B----4-:R-:W-:Y:S02]  /*1bfa0*/  IABS R3, R6 ;  /* 0x0000000600037213 */ /* 0x010fe40000000000 */
[----:B-1----:R-:W-:Y:S02]  /*1bfb0*/  IABS R4, R5 ;  /* 0x0000000500047213 */ /* 0x002fe40000000000 */
[----:B------:R1:W-:Y:S01]  /*1bfc0*/  STL [R1], R13 ;  /* 0x0000000d01007387 */ /* 0x0003e20000100800 */
[----:B------:R-:W2:Y:S03]  /*1bfd0*/  I2F.RP R8, R3 ;  /* 0x0000000300087306 */ /* 0x000ea60000209400 */
[----:B------:R-:W3:Y:S05]  /*1bfe0*/  LDL.LU R17, [R1+0xc] ;  /* 0x00000c0001117983 */ /* 0x000eea0000300800 */
[----:B--2---:R-:W2:Y:S01]  /*1bff0*/  MUFU.RCP R8, R8 ;  /* 0x0000000800087308 */ /* 0x004ea20000001000 */
[----:B-1----:R-:W-:Y:S01]  /*1c000*/  IMAD.IADD R13, R10, 0x1, -R13 ;  /* 0x000000010a0d7824 */ /* 0x002fe200078e0a0d */
[----:B--2---:R-:W-:-:S06]  /*1c010*/  IADD3 R8, R8, 0xffffffe, RZ ;  /* 0x0ffffffe08087810 */ /* 0x004fcc0007ffe0ff */
[----:B------:R-:W1:Y:S01]  /*1c020*/  F2I.FTZ.U32.TRUNC.NTZ R9, R8 ;  /* 0x0000000800097305 */ /* 0x000e62000021f000 */
[----:B------:R-:W-:Y:S02]  /*1c030*/  MOV R10, R4 ;  /* 0x00000004000a7202 */ /* 0x000fe40000000f00 */
[----:B------:R-:W-:-:S05]  /*1c040*/  IABS R14, R13 ;  /* 0x0000000d000e7213 */ /* 0x000fca0000000000 */
[----:B------:R-:W2:Y:S01]  /*1c050*/  I2F.RP R15, R10 ;  /* 0x0000000a000f7306 */ /* 0x000ea20000209400 */
[----:B-1----:R-:W-:-:S04]  /*1c060*/  IMAD.MOV R2, RZ, RZ, -R9 ;  /* 0x000000ffff027224 */ /* 0x002fc800078e0a09 */
[----:B------:R-:W-:Y:S01]  /*1c070*/  IMAD.MOV.U32 R8, RZ, RZ, R2 ;  /* 0x000000ffff087224 */ /* 0x000fe200078e0002 */
[----:B------:R-:W-:-:S03]  /*1c080*/  IABS R2, R6 ;  /* 0x0000000600027213 */ /* 0x000fc60000000000 */
[----:B------:R-:W-:Y:S02]  /*1c090*/  IMAD R4, R8, R3, RZ ;  /* 0x0000000308047224 */ /* 0x000fe400078e02ff */
[----:B------:R-:W-:Y:S02]  /*1c0a0*/  IMAD.MOV.U32 R8, RZ, RZ, RZ ;  /* 0x000000ffff087224 */ /* 0x000fe400078e00ff */
[----:B------:R-:W-:Y:S02]  /*1c0b0*/  IMAD.MOV R2, RZ, RZ, -R2 ;  /* 0x000000ffff027224 */ /* 0x000fe400078e0a02 */
[----:B------:R-:W-:-:S04]  /*1c0c0*/  IMAD.HI.U32 R9, R9, R4, R8 ;  /* 0x0000000409097227 */ /* 0x000fc800078e0008 */
[----:B------:R-:W-:Y:S01]  /*1c0d0*/  IMAD.MOV.U32 R4, RZ, RZ, R14 ;  /* 0x000000ffff047224 */ /* 0x000fe200078e000e */
[----:B------:R-:W-:-:S03]  /*1c0e0*/  MOV R8, R2 ;  /* 0x0000000200087202 */ /* 0x000fc60000000f00 */
[----:B------:R-:W-:-:S04]  /*1c0f0*/  IMAD.HI.U32 R2, R9, R4, RZ ;  /* 0x0000000409027227 */ /* 0x000fc800078e00ff */
[----:B------:R-:W-:Y:S02]  /*1c100*/  IMAD R4, R2, R8, R4 ;  /* 0x0000000802047224 */ /* 0x000fe400078e0204 */
[----:B--2---:R-:W1:Y:S03]  /*1c110*/  MUFU.RCP R8, R15 ;  /* 0x0000000f00087308 */ /* 0x004e660000001000 */
[----:B------:R-:W-:Y:S02]  /*1c120*/  ISETP.GT.U32.AND P0, PT, R3, R4, PT ;  /* 0x000000040300720c */ /* 0x000fe40003f04070 */
[----:B-1----:R-:W-:-:S11]  /*1c130*/  IADD3 R8, R8, 0xffffffe, RZ ;  /* 0x0ffffffe08087810 */ /* 0x002fd60007ffe0ff */
[----:B------:R-:W-:Y:S01]  /*1c140*/  @!P0 IMAD.IADD R4, R4, 0x1, -R3 ;  /* 0x0000000104048824 */ /* 0x000fe200078e0a03 */
[----:B------:R-:W1:Y:S04]  /*1c150*/  F2I.FTZ.U32.TRUNC.NTZ R9, R8 ;  /* 0x0000000800097305 */ /* 0x000e68000021f000 */
[----:B------:R-:W-:Y:S02]  /*1c160*/  ISETP.GE.U32.AND P2, PT, R4, R3, PT ;  /* 0x000000030400720c */ /* 0x000fe40003f46070 */
[----:B------:R-:W-:Y:S02]  /*1c170*/  LOP3.LUT R3, R13, R6, RZ, 0x3c, !PT ;  /* 0x000000060d037212 */ /* 0x000fe400078e3cff */
[----:B------:R-:W-:Y:S02]  /*1c180*/  @!P0 IADD3 R2, R2, 0x1, RZ ;  /* 0x0000000102028810 */ /* 0x000fe40007ffe0ff */
[----:B------:R-:W-:-:S02]  /*1c190*/  ISETP.GE.AND P1, PT, R3, RZ, PT ;  /* 0x000000ff0300720c */ /* 0x000fc40003f26270 */
[----:B------:R-:W-:-:S05]  /*1c1a0*/  ISETP.NE.AND P0, PT, R6, RZ, PT ;  /* 0x000000ff0600720c */ /* 0x000fca0003f05270 */
[----:B------:R-:W-:Y:S01]  /*1c1b0*/  @P2 IADD3 R2, R2, 0x1, RZ ;  /* 0x0000000102022810 */ /* 0x000fe20007ffe0ff */
[----:B-1----:R-:W-:-:S05]  /*1c1c0*/  IMAD.MOV R3, RZ, RZ, -R9 ;  /* 0x000000ffff037224 */ /* 0x002fca00078e0a09 */
[----:B------:R-:W-:Y:S01]  /*1c1d0*/  MOV R4, R3 ;  /* 0x0000000300047202 */ /* 0x000fe20000000f00 */
[----:B------:R-:W-:Y:S01]  /*1c1e0*/  @!P1 IMAD.MOV R2, RZ, RZ, -R2 ;  /* 0x000000ffff029224 */ /* 0x000fe200078e0a02 */
[----:B------:R-:W-:Y:S02]  /*1c1f0*/  @!P0 LOP3.LUT R2, RZ, R6, RZ, 0x33, !PT ;  /* 0x00000006ff028212 */ /* 0x000fe400078e33ff */
[----:B------:R-:W-:Y:S01]  /*1c200*/  IABS R3, R5 ;  /* 0x0000000500037213 */ /* 0x000fe20000000000 */
[----:B------:R-:W-:Y:S01]  /*1c210*/  IMAD R4, R4, R10, RZ ;  /* 0x0000000a04047224 */ /* 0x000fe200078e02ff */
[----:B------:R-:W-:Y:S01]  /*1c220*/  IABS R15, R2 ;  /* 0x00000002000f7213 */ /* 0x000fe20000000000 */
[----:B------:R-:W-:Y:S02]  /*1c230*/  IMAD.MOV.U32 R8, RZ, RZ, RZ ;  /* 0x000000ffff087224 */ /* 0x000fe400078e00ff */
[----:B------:R-:W-:Y:S02]  /*1c240*/  IMAD.MOV R14, RZ, RZ, -R3 ;  /* 0x000000ffff0e7224 */ /* 0x000fe400078e0a03 */
[----:B------:R-:W-:-:S04]  /*1c250*/  IMAD.HI.U32 R3, R9, R4, R8 ;  /* 0x0000000409037227 */ /* 0x000fc800078e0008 */
[----:B------:R-:W-:Y:S01]  /*1c260*/  IMAD.MOV.U32 R4, RZ, RZ, R15 ;  /* 0x000000ffff047224 */ /* 0x000fe200078e000f */
[----:B------:R-:W-:-:S03]  /*1c270*/  MOV R8, R14 ;  /* 0x0000000e00087202 */ /* 0x000fc60000000f00 */
        /* <DEDUP_REMOVED lines=23> */
.L_x_1897:
[----:B------:R-:W-:Y:S01]  /*1c3f0*/  MOV R2, c[0x0][0x53c] ;  /* 0x00014f0000027a02 */ /* 0x000fe20000000f00 */
[----:B------:R2:W-:Y:S04]  /*1c400*/  STL [R1], R10 ;  /* 0x0000000a01007387 */ /* 0x0005e80000100800 */
[----:B------:R2:W-:Y:S04]  /*1c410*/  STL [R1+0x4], RZ ;  /* 0x000004ff01007387 */ /* 0x0005e80000100800 */
[----:B------:R2:W-:Y:S04]  /*1c420*/  STL [R1+0x8], RZ ;  /* 0x000008ff01007387 */ /* 0x0005e80000100800 */
[----:B------:R2:W-:Y:S02]  /*1c430*/  STL [R1+0xc], R2 ;  /* 0x00000c0201007387 */ /* 0x0005e40000100800 */
.L_x_1906:
[----:B------:R-:W-:Y:S05]  /*1c440*/  BSYNC B1 ;  /* 0x0000000000017941 */ /* 0x000fea0003800000 */
.L_x_1895:
[----:B------:R-:W3:Y:S04]  /*1c450*/  LDL R8, [R1] ;  /* 0x0000000001087983 */ /* 0x000ee80000100800 */
[----:B------:R-:W3:Y:S04]  /*1c460*/  LDL R9, [R1+0x4] ;  /* 0x0000040001097983 */ /* 0x000ee80000100800 */
[----:B--2---:R-:W3:Y:S04]  /*1c470*/  LDL R10, [R1+0x8] ;  /* 0x00000800010a7983 */ /* 0x004ee80000100800 */
[----:B------:R-:W3:Y:S01]  /*1c480*/  LDL R11, [R1+0xc] ;  /* 0x00000c00010b7983 */ /* 0x000ee20000100800 */
[----:B------:R-:W-:Y:S03]  /*1c490*/  WARPSYNC 0xffffffff ;  /* 0xffffffff00007948 */ /* 0x000fe60003800000 */
[----:B------:R-:W-:Y:S01]  /*1c4a0*/  BAR.SYNC.DEFER_BLOCKING 0x4, 0x100 ;  /* 0x0104000000007b1d */ /* 0x000fe20000010000 */
[----:B------:R-:W-:-:S13]  /*1c4b0*/  ISETP.NE.AND P0, PT, R16, RZ, PT ;  /* 0x000000ff1000720c */ /* 0x000fda0003f05270 */
[----:B---3--:R2:W-:Y:S04]  /*1c4c0*/  @!P0 STS.128 [0x20080], R8 ;  /* 0x02008008ff008388 */ /* 0x0085e80000000c00 */
[----:B------:R-:W-:Y:S06]  /*1c4d0*/  BAR.ARV 0x5, 0x100 ;  /* 0x0144000000007b1d */ /* 0x000fec0000002000 */
.L_x_1890:
[----:B-1----:R-:W4:Y:S02]  /*1c4e0*/  LDL R2, [R1+0xc] ;  /* 0x00000c0001027983 */ /* 0x002f240000100800 */
[----:B----4-:R-:W-:-:S13]  /*1c4f0*/  ISETP.GE.AND P0, PT, R2, c[0x0][0x53c], PT ;  /* 0x00014f0002007a0c */ /* 0x010fda0003f06270 */
[----:B--23--:R-:W-:Y:S01]  /*1c500*/  @P0 CALL.REL.NOINC `(.L_x_1907) ;  /* 0x0000001000000944 */ /* 0x00cfe20003c00000 */
[----:B------:R-:W-:Y:S05]  /*1c510*/  BRA `(.L_x_1908) ;  /* 0xfffe5c4000007947 */ /* 0x000fea000383ffff */
.L_x_1907:
[----:B------:R-:W-:Y:S05]  /*1c520*/  EXIT ;  /* 0x000000000000794d */ /* 0x000fea0003800000 */
.L_x_1700:
[----:B------:R-:W-:Y:S01]  /*1c530*/  IMAD.MOV.U32 R2, RZ, RZ, R4 ;  /* 0x000000ffff027224 */ /* 0x000fe200078e0004 */
[----:B------:R-:W-:Y:S02]  /*1c540*/  MOV R5, 0x1 ;  /* 0x0000000100057802 */ /* 0x000fe40000000f00 */
[----:B------:R-:W-:Y:S02]  /*1c550*/  MOV R3, 0x1c570 ;  /* 0x0001c57000037802 */ /* 0x000fe40000000f00 */
[----:B------:R-:W-:Y:S05]  /*1c560*/  CALL.REL.NOINC `($__internal_33_$__cuda_sm70_shflsync_up_p) ;  /* 0x0000203000007944 */ /* 0x000fea0003c00000 */
[----:B------:R-:W-:Y:S01]  /*1c570*/  MOV R0, R5 ;  /* 0x0000000500007202 */ /* 0x000fe20000000f00 */
[----:B------:R-:W-:Y:S05]  /*1c580*/  BRA `(.L_x_1909) ;  /* 0xfffe3ee000007947 */ /* 0x000fea000383ffff */
.L_x_1701:
[----:B------:R-:W-:Y:S01]  /*1c590*/  IMAD.MOV.U32 R2, RZ, RZ, R4 ;  /* 0x000000ffff027224 */ /* 0x000fe200078e0004 */
[----:B------:R-:W-:Y:S02]  /*1c5a0*/  MOV R5, 0x2 ;  /* 0x0000000200057802 */ /* 0x000fe40000000f00 */
[----:B------:R-:W-:Y:S02]  /*1c5b0*/  MOV R3, 0x1c5d0 ;  /* 0x0001c5d000037802 */ /* 0x000fe40000000f00 */
[----:B------:R-:W-:Y:S05]  /*1c5c0*/  CALL.REL.NOINC `($__internal_33_$__cuda_sm70_shflsync_up_p) ;  /* 0x00001fd000007944 */ /* 0x000fea0003c00000 */
[----:B------:R-:W-:Y:S02]  /*1c5d0*/  SEL R5, R5, RZ, P4 ;  /* 0x000000ff05057207 */ /* 0x000fe40002000000 */
[----:B------:R-:W-:-:S03]  /*1c5e0*/  MOV R3, 0x1c630 ;  /* 0x0001c63000037802 */ /* 0x000fc60000000f00 */
[----:B------:R-:W-:Y:S01]  /*1c5f0*/  IMAD.IADD R0, R4, 0x1, R5 ;  /* 0x0000000104007824 */ /* 0x000fe200078e0205 */
[----:B------:R-:W-:-:S03]  /*1c600*/  MOV R5, 0x4 ;  /* 0x0000000400057802 */ /* 0x000fc60000000f00 */
[----:B------:R-:W-:Y:S02]  /*1c610*/  IMAD.MOV.U32 R2, RZ, RZ, R0 ;  /* 0x000000ffff027224 */ /* 0x000fe400078e0000 */
        /* <DEDUP_REMOVED lines=13> */
[----:B------:R-:W-:Y:S01]  /*1c6f0*/  SEL R4, R5, RZ, P1 ;  /* 0x000000ff05047207 */ /* 0x000fe20000800000 */
[----:B------:R-:W-:Y:S01]  /*1c700*/  IMAD.MOV.U32 R208, RZ, RZ, 0x1f ;  /* 0x0000001fffd07424 */ /* 0x000fe200078e00ff */
[----:B------:R-:W-:Y:S02]  /*1c710*/  MOV R3, 0x1f ;  /* 0x0000001f00037802 */ /* 0x000fe40000000f00 */
[----:B------:R-:W-:Y:S01]  /*1c720*/  MOV R2, 0x1c760 ;  /* 0x0001c76000027802 */ /* 0x000fe20000000f00 */
[----:B------:R-:W-:-:S04]  /*1c730*/  IMAD.IADD R4, R0, 0x1, R4 ;  /* 0x0000000100047824 */ /* 0x000fc800078e0204 */
[----:B------:R-:W-:Y:S02]  /*1c740*/  IMAD.MOV.U32 R209, RZ, RZ, R4 ;  /* 0x000000ffffd17224 */ /* 0x000fe400078e0004 */
[----:B------:R-:W-:Y:S05]  /*1c750*/  CALL.REL.NOINC `($__internal_32_$__cuda_sm70_shflsync_idx_p) ;  /* 0x00001df000007944 */ /* 0x000fea0003c00000 */
[----:B------:R-:W-:Y:S01]  /*1c760*/  MOV R0, R208 ;  /* 0x000000d000007202 */ /* 0x000fe20000000f00 */
[----:B------:R-:W-:Y:S05]  /*1c770*/  BRA `(.L_x_1910) ;  /* 0xfffe3df000007947 */ /* 0x000fea000383ffff */
.L_x_1703:
[----:B------:R-:W-:Y:S02]  /*1c780*/  SEL R2, RZ, 0x1, P0 ;  /* 0x00000001ff027807 */ /* 0x000fe40000000000 */
[----:B------:R-:W-:Y:S02]  /*1c790*/  MOV R3, 0x1c7b0 ;  /* 0x0001c7b000037802 */ /* 0x000fe40000000f00 */
[----:B------:R-:W-:Y:S05]  /*1c7a0*/  CALL.REL.NOINC `($__internal_34_$__cuda_sm70_votesync_ballot) ;  /* 0x00001e6000007944 */ /* 0x000fea0003c00000 */
[----:B------:R-:W-:Y:S05]  /*1c7b0*/  BRA `(.L_x_1911) ;  /* 0xfffe3e4000007947 */ /* 0x000fea000383ffff */
.L_x_1704:
[----:B------:R-:W-:Y:S01]  /*1c7c0*/  IMAD.MOV.U32 R209, RZ, RZ, R8 ;  /* 0x000000ffffd17224 */ /* 0x000fe200078e0008 */
[----:B--2---:R-:W-:Y:S01]  /*1c7d0*/  MOV R208, R14 ;  /* 0x0000000e00d07202 */ /* 0x004fe20000000f00 */
[----:B------:R-:W-:Y:S01]  /*1c7e0*/  IMAD.MOV.U32 R3, RZ, RZ, 0x1f ;  /* 0x0000001fff037424 */ /* 0x000fe200078e00ff */
[----:B------:R-:W-:Y:S02]  /*1c7f0*/  MOV R2, 0x1c810 ;  /* 0x0001c81000027802 */ /* 0x000fe40000000f00 */
[----:B-1----:R-:W-:Y:S05]  /*1c800*/  CALL.REL.NOINC `($__internal_32_$__cuda_sm70_shflsync_idx_p) ;  /* 0x00001d4000007944 */ /* 0x002fea0003c00000 */
[----:B------:R-:W-:Y:S01]  /*1c810*/  IMAD.MOV.U32 R11, RZ, RZ, R208 ;  /* 0x000000ffff0b7224 */ /* 0x000fe200078e00d0 */
[----:B------:R-:W-:Y:S01]  /*1c820*/  MOV R209, R7 ;  /* 0x0000000700d17202 */ /* 0x000fe20000000f00 */
[----:B------:R-:W-:Y:S01]  /*1c830*/  IMAD.MOV.U32 R6, RZ, RZ, RZ ;  /* 0x000000ffff067224 */ /* 0x000fe200078e00ff */
[----:B------:R-:W-:Y:S01]  /*1c840*/  MOV R208, R14 ;  /* 0x0000000e00d07202 */ /* 0x000fe20000000f00 */
[----:B------:R-:W-:Y:S01]  /*1c850*/  IMAD.MOV.U32 R3, RZ, RZ, 0x1f ;  /* 0x0000001fff037424 */ /* 0x000fe200078e00ff */
[----:B------:R-:W-:-:S02]  /*1c860*/  MOV R2, 0x1c880 ;  /* 0x0001c88000027802 */ /* 0x000fc40000000f00 */
[----:B------:R-:W-:Y:S05]  /*1c870*/  CALL.REL.NOINC `($__internal_32_$__cuda_sm70_shflsync_idx_p) ;  /* 0x00001cd000007944 */ /* 0x000fea0003c00000 */
[----:B------:R-:W-:Y:S01]  /*1c880*/  MOV R10, R208 ;  /* 0x000000d0000a7202 */ /* 0x000fe20000000f00 */
[----:B------:R-:W-:Y:S05]  /*1c890*/  BRA `(.L_x_1912) ;  /* 0xfffe3db000007947 */ /* 0x000fea000383ffff */
.L_x_1707:
[----:B------:R-:W-:Y:S01]  /*1c8a0*/  IMAD.MOV.U32 R209, RZ, RZ, R4 ;  /* 0x000000ffffd17224 */ /* 0x000fe200078e0004 */
[----:B------:R-:W-:-:S02]  /*1c8b0*/  MOV R3, 0x1f ;  /* 0x0000001f00037802 */ /* 0x000fc40000000f00 */
[----:B------:R-:W-:Y:S02]  /*1c8c0*/  MOV R2, 0x1c8e0 ;  /* 0x0001c8e000027802 */ /* 0x000fe40000000f00 */
[----:B-1234-:R-:W-:Y:S05]  /*1c8d0*/  CALL.REL.NOINC `($__internal_32_$__cuda_sm70_shflsync_idx_p) ;  /* 0x00001c7000007944 */ /* 0x01efea0003c00000 */
[----:B------:R-:W-:Y:S01]  /*1c8e0*/  MOV R6, R208 ;  /* 0x000000d000067202 */ /* 0x000fe20000000f00 */
[----:B------:R-:W-:Y:S05]  /*1c8f0*/  BRA `(.L_x_1706) ;  /* 0xfffe3db000007947 */ /* 0x000fea000383ffff */
.L_x_1759:
[----:B------:R-:W-:Y:S01]  /*1c900*/  IMAD.MOV.U32 R209, RZ, RZ, R5 ;  /* 0x000000ffffd17224 */ /* 0x000fe200078e0005 */
[----:B------:R-:W-:Y:S01]  /*1c910*/  MOV R208, RZ ;  /* 0x000000ff00d07202 */ /* 0x000fe20000000f00 */
[----:B------:R-:W-:Y:S01]  /*1c920*/  IMAD.MOV.U32 R3, RZ, RZ, 0x181f ;  /* 0x0000181fff037424 */ /* 0x000fe200078e00ff */
[----:B------:R-:W-:Y:S02]  /*1c930*/  MOV R2, 0x1c950 ;  /* 0x0001c95000027802 */ /* 0x000fe40000000f00 */
[----:B-----5:R-:W-:Y:S05]  /*1c940*/  CALL.REL.NOINC `($__internal_32_$__cuda_sm70_shflsync_idx_p) ;  /* 0x00001c0000007944 */ /* 0x020fea0003c00000 */
[----:B------:R-:W-:Y:S01]  /*1c950*/  MOV R4, R208 ;  /* 0x000000d000047202 */ /* 0x000fe20000000f00 */
[----:B------:R-:W-:Y:S05]  /*1c960*/  BRA `(.L_x_1913) ;  /* 0xfffed45000007947 */ /* 0x000fea000383ffff */
.L_x_1760:
[----:B------:R-:W-:Y:S01]  /*1c970*/  IMAD.MOV.U32 R209, RZ, RZ, R13 ;  /* 0x000000ffffd17224 */ /* 0x000fe200078e000d */
[----:B------:R-:W-:Y:S01]  /*1c980*/  MOV R208, RZ ;  /* 0x000000ff00d07202 */ /* 0x000fe20000000f00 */
[----:B------:R-:W-:Y:S01]  /*1c990*/  IMAD.MOV.U32 R3, RZ, RZ, 0x181f ;  /* 0x0000181fff037424 */ /* 0x000fe200078e00ff */
[----:B------:R-:W-:Y:S02]  /*1c9a0*/  MOV R2, 0x1c9c0 ;  /* 0x0001c9c000027802 */ /* 0x000fe40000000f00 */
[----:B-12--5:R-:W-:Y:S05]  /*1c9b0*/  CALL.REL.NOINC `($__internal_32_$__cuda_sm70_shflsync_idx_p) ;  /* 0x00001b9000007944 */ /* 0x026fea0003c00000 */
[----:B------:R-:W-:Y:S01]  /*1c9c0*/  MOV R2, R208 ;  /* 0x000000d000027202 */ /* 0x000fe20000000f00 */
[----:B------:R-:W-:Y:S05]  /*1c9d0*/  BRA `(.L_x_1914) ;  /* 0xfffed40000007947 */ /* 0x000fea000383ffff */
.L_x_1763:
[----:B------:R-:W-:Y:S01]  /*1c9e0*/  IMAD.MOV.U32 R209, RZ, RZ, R5 ;  /* 0x000000ffffd17224 */ /* 0x000fe200078e0005 */
[----:B------:R-:W-:Y:S01]  /*1c9f0*/  MOV R208, 0x1 ;  /* 0x0000000100d07802 */ /* 0x000fe20000000f00 */
[----:B--2---:R-:W-:Y:S01]  /*1ca00*/  IMAD.MOV.U32 R3, RZ, RZ, 0x181f ;  /* 0x0000181fff037424 */ /* 0x004fe200078e00ff */
[----:B----4-:R-:W-:-:S02]  /*1ca10*/  MOV R2, 0x1ca30 ;  /* 0x0001ca3000027802 */ /* 0x010fc40000000f00 */
[----:B-1-3-5:R-:W-:Y:S05]  /*1ca20*/  CALL.REL.NOINC `($__internal_32_$__cuda_sm70_shflsync_idx_p) ;  /* 0x00001b2000007944 */ /* 0x02afea0003c00000 */
[----:B------:R-:W-:Y:S01]  /*1ca30*/  IMAD.MOV.U32 R4, RZ, RZ, R208 ;  /* 0x000000ffff047224 */ /* 0x000fe200078e00d0 */
[----:B------:R-:W-:Y:S01]  /*1ca40*/  MOV R208, 0x1 ;  /* 0x0000000100d07802 */ /* 0x000fe20000000f00 */
[----:B------:R-:W-:Y:S01]  /*1ca50*/  IMAD.MOV.U32 R209, RZ, RZ, R13 ;  /* 0x000000ffffd17224 */ /* 0x000fe200078e000d */
[----:B------:R-:W-:-:S02]  /*1ca60*/  MOV R3, 0x181f ;  /* 0x0000181f00037802 */ /* 0x000fc40000000f00 */
[----:B------:R-:W-:Y:S02]  /*1ca70*/  MOV R2, 0x1ca90 ;  /* 0x0001ca9000027802 */ /* 0x000fe40000000f00 */
[----:B------:R-:W-:Y:S05]  /*1ca80*/  CALL.REL.NOINC `($__internal_32_$__cuda_sm70_shflsync_idx_p) ;  /* 0x00001ac000007944 */ /* 0x000fea0003c00000 */
[----:B------:R-:W-:Y:S01]  /*1ca90*/  MOV R2, R208 ;  /* 0x000000d000027202 */ /* 0x000fe20000000f00 */
[----:B------:R-:W-:Y:S05]  /*1caa0*/  BRA `(.L_x_1915) ;  /* 0xfffed4d000007947 */ /* 0x000fea000383ffff */
.L_x_1766:
[----:B------:R-:W-:Y:S01]  /*1cab0*/  IMAD.MOV.U32 R209, RZ, RZ, R5 ;  /* 0x000000ffffd17224 */ /* 0x000fe200078e0005 */
[----:B------:R-:W-:Y:S01]  /*1cac0*/  MOV R208, 0x2 ;  /* 0x0000000200d07802 */ /* 0x000fe20000000f00 */
[----:B-1----:R-:W-:Y:S01]  /*1cad0*/  IMAD.MOV.U32 R3, RZ, RZ, 0x181f ;  /* 0x0000181fff037424 */ /* 0x002fe200078e00ff */
[----:B----4-:R-:W-:Y:S02]  /*1cae0*/  MOV R2, 0x1cb00 ;  /* 0x0001cb0000027802 */ /* 0x010fe40000000f00 */
[----:B--23-5:R-:W-:Y:S05]  /*1caf0*/  CALL.REL.NOINC `($__internal_32_$__cuda_sm70_shflsync_idx_p) ;  /* 0x00001a5000007944 */ /* 0x02cfea0003c00000 */
[----:B------:R-:W-:Y:S01]  /*1cb00*/  MOV R4, R208 ;  /* 0x000000d000047202 */ /* 0x000fe20000000f00 */
[----:B------:R-:W-:Y:S05]  /*1cb10*/  BRA `(.L_x_1916) ;  /* 0xfffed5d000007947 */ /* 0x000fea000383ffff */
.L_x_1767:
[----:B------:R-:W-:Y:S01]  /*1cb20*/  IMAD.MOV.U32 R209, RZ, RZ, R13 ;  /* 0x000000ffffd17224 */ /* 0x000fe200078e000d */
[----:B------:R-:W-:Y:S01]  /*1cb30*/  MOV R208, 0x2 ;  /* 0x0000000200d07802 */ /* 0x000fe20000000f00 */
[----:B------:R-:W-:Y:S01]  /*1cb40*/  IMAD.MOV.U32 R3, RZ, RZ, 0x181f ;  /* 0x0000181fff037424 */ /* 0x000fe200078e00ff */
[----:B----4-:R-:W-:Y:S02]  /*1cb50*/  MOV R2, 0x1cb70 ;  /* 0x0001cb7000027802 */ /* 0x010fe40000000f00 */
[----:B-123-5:R-:W-:Y:S05]  /*1cb60*/  CALL.REL.NOINC `($__internal_32_$__cuda_sm70_shflsync_idx_p) ;  /* 0x000019e000007944 */ /* 0x02efea0003c00000 */
[----:B------:R-:W-:Y:S01]  /*1cb70*/  MOV R2, R208 ;  /* 0x000000d000027202 */ /* 0x000fe20000000f00 */
[----:B------:R-:W-:Y:S05]  /*1cb80*/  BRA `(.L_x_1917) ;  /* 0xfffed58000007947 */ /* 0x000fea000383ffff */
.L_x_1770:
[----:B------:R-:W-:Y:S01]  /*1cb90*/  IMAD.MOV.U32 R209, RZ, RZ, R5 ;  /* 0x000000ffffd17224 */ /* 0x000fe200078e0005 */
[----:B------:R-:W-:Y:S01]  /*1cba0*/  MOV R208, 0x3 ;  /* 0x0000000300d07802 */ /* 0x000fe20000000f00 */
[----:B-1----:R-:W-:Y:S01]  /*1cbb0*/  IMAD.MOV.U32 R3, RZ, RZ, 0x181f ;  /* 0x0000181fff037424 */ /* 0x002fe200078e00ff */
[----:B------:R-:W-:-:S02]  /*1cbc0*/  MOV R2, 0x1cbe0 ;  /* 0x0001cbe000027802 */ /* 0x000fc40000000f00 */
[----:B--2345:R-:W-:Y:S05]  /*1cbd0*/  CALL.REL.NOINC `($__internal_32_$__cuda_sm70_shflsync_idx_p) ;  /* 0x0000197000007944 */ /* 0x03cfea0003c00000 */
        /* <DEDUP_REMOVED lines=8> */
.L_x_1827:
[----:B------:R-:W-:Y:S01]  /*1cc60*/  IMAD.MOV.U32 R209, RZ, RZ, R6 ;  /* 0x000000ffffd17224 */ /* 0x000fe200078e0006 */
[----:B------:R-:W-:Y:S01]  /*1cc70*/  MOV R208, 0x1 ;  /* 0x0000000100d07802 */ /* 0x000fe20000000f00 */
[----:B----4-:R-:W-:Y:S01]  /*1cc80*/  IMAD.MOV.U32 R3, RZ, RZ, 0x181f ;  /* 0x0000181fff037424 */ /* 0x010fe200078e00ff */
[----:B------:R-:W-:Y:S02]  /*1cc90*/  MOV R2, 0x1ccb0 ;  /* 0x0001ccb000027802 */ /* 0x000fe40000000f00 */
[----:B------:R-:W-:Y:S05]  /*1cca0*/  CALL.REL.NOINC `($__internal_32_$__cuda_sm70_shflsync_idx_p) ;  /* 0x000018a000007944 */ /* 0x000fea0003c00000 */
[----:B------:R-:W-:Y:S01]  /*1ccb0*/  IMAD.MOV.U32 R5, RZ, RZ, R208 ;  /* 0x000000ffff057224 */ /* 0x000fe200078e00d0 */
[----:B------:R-:W-:Y:S01]  /*1ccc0*/  MOV R208, 0x1 ;  /* 0x0000000100d07802 */ /* 0x000fe20000000f00 */
[----:B------:R-:W-:Y:S01]  /*1ccd0*/  IMAD.MOV.U32 R209, RZ, RZ, R13 ;  /* 0x000000ffffd17224 */ /* 0x000fe200078e000d */
[----:B------:R-:W-:Y:S02]  /*1cce0*/  MOV R3, 0x181f ;  /* 0x0000181f00037802 */ /* 0x000fe40000000f00 */
[----:B------:R-:W-:Y:S02]  /*1ccf0*/  MOV R2, 0x1cd10 ;  /* 0x0001cd1000027802 */ /* 0x000fe40000000f00 */
[----:B------:R-:W-:Y:S05]  /*1cd00*/  CALL.REL.NOINC `($__internal_32_$__cuda_sm70_shflsync_idx_p) ;  /* 0x0000184000007944 */ /* 0x000fea0003c00000 */
[----:B------:R-:W-:Y:S01]  /*1cd10*/  MOV R2, R208 ;  /* 0x000000d000027202 */ /* 0x000fe20000000f00 */
[----:B------:R-:W-:Y:S05]  /*1cd20*/  BRA `(.L_x_1919) ;  /* 0xffff489000007947 */ /* 0x000fea000383ffff */
.L_x_1830:
[----:B------:R-:W-:Y:S01]  /*1cd30*/  IMAD.MOV.U32 R209, RZ, RZ, R5 ;  /* 0x000000ffffd17224 */ /* 0x000fe200078e0005 */
[----:B------:R-:W-:Y:S01]  /*1cd40*/  MOV R208, RZ ;  /* 0x000000ff00d07202 */ /* 0x000fe20000000f00 */
[----:B------:R-:W-:Y:S01]  /*1cd50*/  IMAD.MOV.U32 R3, RZ, RZ, 0x181f ;  /* 0x0000181fff037424 */ /* 0x000fe200078e00ff */
[----:B------:R-:W-:-:S02]  /*1cd60*/  MOV R2, 0x1cd80 ;  /* 0x0001cd8000027802 */ /* 0x000fc40000000f00 */
[----:B------:R-:W-:Y:S05]  /*1cd70*/  CALL.REL.NOINC `($__internal_32_$__cuda_sm70_shflsync_idx_p) ;  /* 0x000017d000007944 */ /* 0x000fea0003c00000 */
[----:B------:R-:W-:Y:S01]  /*1cd80*/  MOV R4, R208 ;  /* 0x000000d000047202 */ /* 0x000fe20000000f00 */
[----:B------:R-:W-:Y:S05]  /*1cd90*/  BRA `(.L_x_1920) ;  /* 0xffff58d000007947 */ /* 0x000fea000383ffff */
.L_x_1831:
[----:B------:R-:W-:Y:S01]  /*1cda0*/  IMAD.MOV.U32 R209, RZ, RZ, R6 ;  /* 0x000000ffffd17224 */ /* 0x000fe200078e0006 */
[----:B------:R-:W-:Y:S01]  /*1cdb0*/  MOV R208, RZ ;  /* 0x000000ff00d07202 */ /* 0x000fe20000000f00 */
[----:B------:R-:W-:Y:S01]  /*1cdc0*/  IMAD.MOV.U32 R3, RZ, RZ, 0x181f ;  /* 0x0000181fff037424 */ /* 0x000fe200078e00ff */
[----:B------:R-:W-:-:S02]  /*1cdd0*/  MOV R2, 0x1cdf0 ;  /* 0x0001cdf000027802 */ /* 0x000fc40000000f00 */
[----:B-12---:R-:W-:Y:S05]  /*1cde0*/  CALL.REL.NOINC `($__internal_32_$__cuda_sm70_shflsync_idx_p) ;  /* 0x0000176000007944 */ /* 0x006fea0003c00000 */
[----:B------:R-:W-:Y:S01]  /*1cdf0*/  MOV R2, R208 ;  /* 0x000000d000027202 */ /* 0x000fe20000000f00 */
[----:B------:R-:W-:Y:S05]  /*1ce00*/  BRA `(.L_x_1921) ;  /* 0xffff588000007947 */ /* 0x000fea000383ffff */
.L_x_1834:
[----:B------:R-:W-:Y:S01]  /*1ce10*/  IMAD.MOV.U32 R209, RZ, RZ, R5 ;  /* 0x000000ffffd17224 */ /* 0x000fe200078e0005 */
[----:B------:R-:W-:Y:S01]  /*1ce20*/  MOV R208, 0x1 ;  /* 0x0000000100d07802 */ /* 0x000fe20000000f00 */
[----:B--2---:R-:W-:Y:S01]  /*1ce30*/  IMAD.MOV.U32 R3, RZ, RZ, 0x181f ;  /* 0x0000181fff037424 */ /* 0x004fe200078e00ff */
[----:B----4-:R-:W-:-:S03]  /*1ce40*/  MOV R2, 0x1ce60 ;  /* 0x0001ce6000027802 */ /* 0x010fc60000000f00 */
[----:B-1-3--:R-:W-:Y:S05]  /*1ce50*/  CALL.REL.NOINC `($__internal_32_$__cuda_sm70_shflsync_idx_p) ;  /* 0x000016f000007944 */ /* 0x00afea0003c00000 */
        /* <DEDUP_REMOVED lines=8> */
.L_x_1835:
[----:B------:R-:W-:Y:S01]  /*1cee0*/  IMAD.MOV.U32 R4, RZ, RZ, R6 ;  /* 0x000000ffff047224 */ /* 0x000fe200078e0006 */
[----:B------:R-:W-:Y:S02]  /*1cef0*/  MOV R3, 0x2 ;  /* 0x0000000200037802 */ /* 0x000fe40000000f00 */
[----:B------:R-:W-:Y:S02]  /*1cf00*/  MOV R2, 0x1cf20 ;  /* 0x0001cf2000027802 */ /* 0x000fe40000000f00 */
[----:B------:R-:W-:Y:S05]  /*1cf10*/  CALL.REL.NOINC `($__internal_31_$__cuda_sm70_shflsync_bfly_p) ;  /* 0x000015d000007944 */ /* 0x000fea0003c00000 */
[----:B------:R-:W-:Y:S01]  /*1cf20*/  MOV R2, R9 ;  /* 0x0000000900027202 */ /* 0x000fe20000000f00 */
[----:B------:R-:W-:Y:S05]  /*1cf30*/  BRA `(.L_x_1923) ;  /* 0xffff5dd000007947 */ /* 0x000fea000383ffff */
.L_x_1836:
[----:B------:R-:W-:Y:S01]  /*1cf40*/  IMAD.MOV.U32 R4, RZ, RZ, R6 ;  /* 0x000000ffff047224 */ /* 0x000fe200078e0006 */
[----:B------:R-:W-:Y:S02]  /*1cf50*/  MOV R3, 0x1 ;  /* 0x0000000100037802 */ /* 0x000fe40000000f00 */
[----:B------:R-:W-:Y:S02]  /*1cf60*/  MOV R2, 0x1cf80 ;  /* 0x0001cf8000027802 */ /* 0x000fe40000000f00 */
[----:B------:R-:W-:Y:S05]  /*1cf70*/  CALL.REL.NOINC `($__internal_31_$__cuda_sm70_shflsync_bfly_p) ;  /* 0x0000157000007944 */ /* 0x000fea0003c00000 */
[----:B------:R-:W-:Y:S01]  /*1cf80*/  FMNMX.FTZ R6, R6, R9, !PT ;  /* 0x0000000906067209 */ /* 0x000fe20007810000 */
[----:B------:R-:W-:Y:S01]  /*1cf90*/  IMAD.MOV.U32 R4, RZ, RZ, R5 ;  /* 0x000000ffff047224 */ /* 0x000fe200078e0005 */
[----:B------:R-:W-:Y:S01]  /*1cfa0*/  MOV R2, 0x1cfd0 ;  /* 0x0001cfd000027802 */ /* 0x000fe20000000f00 */
[----:B------:R-:W-:-:S02]  /*1cfb0*/  IMAD.MOV.U32 R3, RZ, RZ, 0x2 ;  /* 0x00000002ff037424 */ /* 0x000fc400078e00ff */
[----:B------:R-:W-:Y:S05]  /*1cfc0*/  CALL.REL.NOINC `($__internal_31_$__cuda_sm70_shflsync_bfly_p) ;  /* 0x0000152000007944 */ /* 0x000fea0003c00000 */
[----:B------:R-:W-:Y:S01]  /*1cfd0*/  FMNMX.FTZ R5, R5, R9, !PT ;  /* 0x0000000905057209 */ /* 0x000fe20007810000 */
[----:B------:R-:W-:Y:S01]  /*1cfe0*/  IMAD.MOV.U32 R3, RZ, RZ, 0x1 ;  /* 0x00000001ff037424 */ /* 0x000fe200078e00ff */
[----:B------:R-:W-:-:S03]  /*1cff0*/  MOV R2, 0x1d020 ;  /* 0x0001d02000027802 */ /* 0x000fc60000000f00 */
[----:B------:R-:W-:Y:S02]  /*1d000*/  IMAD.MOV.U32 R4, RZ, RZ, R5 ;  /* 0x000000ffff047224 */ /* 0x000fe400078e0005 */
[----:B------:R-:W-:Y:S05]  /*1d010*/  CALL.REL.NOINC `($__internal_31_$__cuda_sm70_shflsync_bfly_p) ;  /* 0x000014d000007944 */ /* 0x000fea0003c00000 */
[----:B------:R-:W-:Y:S01]  /*1d020*/  MOV R4, R9 ;  /* 0x0000000900047202 */ /* 0x000fe20000000f00 */
[----:B------:R-:W-:Y:S05]  /*1d030*/  BRA `(.L_x_1924) ;  /* 0xffff5d4000007947 */ /* 0x000fea000383ffff */
.L_x_1838:
[----:B------:R-:W-:Y:S01]  /*1d040*/  MOV R208, RZ ;  /* 0x000000ff00d07202 */ /* 0x000fe20000000f00 */
[----:B------:R-:W-:Y:S01]  /*1d050*/  IMAD.MOV.U32 R209, RZ, RZ, R4 ;  /* 0x000000ffffd17224 */ /* 0x000fe200078e0004 */
[----:B-1----:R-:W-:Y:S01]  /*1d060*/  MOV R2, 0x1d090 ;  /* 0x0001d09000027802 */ /* 0x002fe20000000f00 */
[----:B------:R-:W-:Y:S02]  /*1d070*/  IMAD.MOV.U32 R3, RZ, RZ, 0x181f ;  /* 0x0000181fff037424 */ /* 0x000fe400078e00ff */
[----:B--234-:R-:W-:Y:S05]  /*1d080*/  CALL.REL.NOINC `($__internal_32_$__cuda_sm70_shflsync_idx_p) ;  /* 0x000014c000007944 */ /* 0x01cfea0003c00000 */
[----:B------:R-:W-:Y:S01]  /*1d090*/  MOV R2, R208 ;  /* 0x000000d000027202 */ /* 0x000fe20000000f00 */
[----:B------:R-:W-:-:S05]  /*1d0a0*/  BRA `(.L_x_1925) ;  /* 0xffff6e7000007947 */ /* 0x000fca000383ffff */
.L_x_1841:
[----:B------:R-:W-:Y:S01]  /*1d0b0*/  MOV R208, 0x1 ;  /* 0x0000000100d07802 */ /* 0x000fe20000000f00 */
[----:B------:R-:W-:Y:S01]  /*1d0c0*/  IMAD.MOV.U32 R209, RZ, RZ, R4 ;  /* 0x000000ffffd17224 */ /* 0x000fe200078e0004 */
[----:B------:R-:W-:Y:S01]  /*1d0d0*/  MOV R2, 0x1d100 ;  /* 0x0001d10000027802 */ /* 0x000fe20000000f00 */
[----:B------:R-:W-:Y:S02]  /*1d0e0*/  IMAD.MOV.U32 R3, RZ, RZ, 0x181f ;  /* 0x0000181fff037424 */ /* 0x000fe400078e00ff */
[----:B--23--:R-:W-:Y:S05]  /*1d0f0*/  CALL.REL.NOINC `($__internal_32_$__cuda_sm70_shflsync_idx_p) ;  /* 0x0000145000007944 */ /* 0x00cfea0003c00000 */
[----:B------:R-:W-:Y:S01]  /*1d100*/  MOV R3, 0x181f ;  /* 0x0000181f00037802 */ /* 0x000fe20000000f00 */
[----:B------:R-:W-:Y:S01]  /*1d110*/  IMAD.MOV.U32 R4, RZ, RZ, R208 ;  /* 0x000000ffff047224 */ /* 0x000fe200078e00d0 */
[----:B------:R-:W-:Y:S01]  /*1d120*/  MOV R208, 0x1 ;  /* 0x0000000100d07802 */ /* 0x000fe20000000f00 */
[----:B------:R-:W-:Y:S01]  /*1d130*/  IMAD.MOV.U32 R209, RZ, RZ, R20 ;  /* 0x000000ffffd17224 */ /* 0x000fe200078e0014 */
[----:B------:R-:W-:Y:S02]  /*1d140*/  MOV R2, 0x1d160 ;  /* 0x0001d16000027802 */ /* 0x000fe40000000f00 */
[----:B------:R-:W-:Y:S05]  /*1d150*/  CALL.REL.NOINC `($__internal_32_$__cuda_sm70_shflsync_idx_p) ;  /* 0x000013f000007944 */ /* 0x000fea0003c00000 */
[----:B------:R-:W-:Y:S01]  /*1d160*/  MOV R2, R208 ;  /* 0x000000d000027202 */ /* 0x000fe20000000f00 */
[----:B------:R-:W-:-:S05]  /*1d170*/  BRA `(.L_x_1926) ;  /* 0xffff6f0000007947 */ /* 0x000fca000383ffff */
.L_x_1844:
[----:B------:R-:W-:Y:S01]  /*1d180*/  MOV R208, RZ ;  /* 0x000000ff00d07202 */ /* 0x000fe20000000f00 */
[----:B------:R-:W-:Y:S01]  /*1d190*/  IMAD.MOV.U32 R209, RZ, RZ, R9 ;  /* 0x000000ffffd17224 */ /* 0x000fe200078e0009 */
[----:B------:R-:W-:Y:S01]  /*1d1a0*/  MOV R2, 0x1d1d0 ;  /* 0x0001d1d000027802 */ /* 0x000fe20000000f00 */
[----:B------:R-:W-:Y:S02]  /*1d1b0*/  IMAD.MOV.U32 R3, RZ, RZ, 0x181f ;  /* 0x0000181fff037424 */ /* 0x000fe400078e00ff */
[----:B-1----:R-:W-:Y:S05]  /*1d1c0*/  CALL.REL.NOINC `($__internal_32_$__cuda_sm70_shflsync_idx_p) ;  /* 0x0000138000007944 */ /* 0x002fea0003c00000 */
[----:B------:R-:W-:Y:S01]  /*1d1d0*/  MOV R4, R208 ;  /* 0x000000d000047202 */ /* 0x000fe20000000f00 */
[----:B------:R-:W-:-:S05]  /*1d1e0*/  BRA `(.L_x_1927) ;  /* 0xffff7ed000007947 */ /* 0x000fca000383ffff */
.L_x_1845:
[----:B------:R-:W-:Y:S01]  /*1d1f0*/  MOV R208, RZ ;  /* 0x000000ff00d07202 */ /* 0x000fe20000000f00 */
[----:B------:R-:W-:Y:S01]  /*1d200*/  IMAD.MOV.U32 R209, RZ, RZ, R16 ;  /* 0x000000ffffd17224 */ /* 0x000fe200078e0010 */
[----:B------:R-:W-:Y:S01]  /*1d210*/  MOV R2, 0x1d240 ;  /* 0x0001d24000027802 */ /* 0x000fe20000000f00 */
[----:B------:R-:W-:Y:S02]  /*1d220*/  IMAD.MOV.U32 R3, RZ, RZ, 0x181f ;  /* 0x0000181fff037424 */ /* 0x000fe400078e00ff */
[----:B-123--:R-:W-:Y:S05]  /*1d230*/  CALL.REL.NOINC `($__internal_32_$__cuda_sm70_shflsync_idx_p) ;  /* 0x0000131000007944 */ /* 0x00efea0003c00000 */
[----:B------:R-:W-:Y:S01]  /*1d240*/  MOV R2, R208 ;  /* 0x000000d000027202 */ /* 0x000fe20000000f00 */
[----:B------:R-:W-:-:S05]  /*1d250*/  BRA `(.L_x_1928) ;  /* 0xffff7e8000007947 */ /* 0x000fca000383ffff */
.L_x_1846:
[----:B------:R-:W-:Y:S01]  /*1d260*/  MOV R208, 0x1 ;  /* 0x0000000100d07802 */ /* 0x000fe20000000f00 */
[----:B------:R-:W-:Y:S01]  /*1d270*/  IMAD.MOV.U32 R209, RZ, RZ, R9 ;  /* 0x000000ffffd17224 */ /* 0x000fe200078e0009 */
[----:B--2---:R-:W-:Y:S01]  /*1d280*/  MOV R2, 0x1d2b0 ;  /* 0x0001d2b000027802 */ /* 0x004fe20000000f00 */
[----:B------:R-:W-:Y:S03]  /*1d290*/  IMAD.MOV.U32 R3, RZ, RZ, 0x181f ;  /* 0x0000181fff037424 */ /* 0x000fe600078e00ff */
[----:B-1--4-:R-:W-:Y:S05]  /*1d2a0*/  CALL.REL.NOINC `($__internal_32_$__cuda_sm70_shflsync_idx_p) ;  /* 0x000012a000007944 */ /* 0x012fea0003c00000 */
        /* <DEDUP_REMOVED lines=8> */
.L_x_1847:
[----:B------:R-:W-:Y:S02]  /*1d330*/  MOV R3, 0x2 ;  /* 0x0000000200037802 */ /* 0x000fe40000000f00 */
[----:B------:R-:W-:Y:S02]  /*1d340*/  MOV R2, 0x1d360 ;  /* 0x0001d36000027802 */ /* 0x000fe40000000f00 */
[----:B------:R-:W-:Y:S05]  /*1d350*/  CALL.REL.NOINC `($__internal_31_$__cuda_sm70_shflsync_bfly_p) ;  /* 0x0000119000007944 */ /* 0x000fea0003c00000 */
[----:B------:R-:W-:Y:S01]  /*1d360*/  MOV R2, R9 ;  /* 0x0000000900027202 */ /* 0x000fe20000000f00 */
[----:B------:R-:W-:-:S05]  /*1d370*/  BRA `(.L_x_1930) ;  /* 0xffff814000007947 */ /* 0x000fca000383ffff */
.L_x_1848:
[----:B------:R-:W-:Y:S02]  /*1d380*/  MOV R3, 0x1 ;  /* 0x0000000100037802 */ /* 0x000fe40000000f00 */
[----:B------:R-:W-:Y:S02]  /*1d390*/  MOV R2, 0x1d3b0 ;  /* 0x0001d3b000027802 */ /* 0x000fe40000000f00 */
[----:B------:R-:W-:Y:S05]  /*1d3a0*/  CALL.REL.NOINC `($__internal_31_$__cuda_sm70_shflsync_bfly_p) ;  /* 0x0000114000007944 */ /* 0x000fea0003c00000 */
[----:B------:R-:W-:Y:S01]  /*1d3b0*/  IMAD.MOV.U32 R3, RZ, RZ, 0x2 ;  /* 0x00000002ff037424 */ /* 0x000fe200078e00ff */
[----:B------:R-:W-:Y:S01]  /*1d3c0*/  FMNMX.FTZ R6, R4, R9, !PT ;  /* 0x0000000904067209 */ /* 0x000fe20007810000 */
[----:B------:R-:W-:Y:S01]  /*1d3d0*/  IMAD.MOV.U32 R4, RZ, RZ, R8 ;  /* 0x000000ffff047224 */ /* 0x000fe200078e0008 */
[----:B------:R-:W-:Y:S02]  /*1d3e0*/  MOV R2, 0x1d400 ;  /* 0x0001d40000027802 */ /* 0x000fe40000000f00 */
[----:B------:R-:W-:Y:S05]  /*1d3f0*/  CALL.REL.NOINC `($__internal_31_$__cuda_sm70_shflsync_bfly_p) ;  /* 0x000010f000007944 */ /* 0x000fea0003c00000 */
[----:B------:R-:W-:Y:S01]  /*1d400*/  FMNMX.FTZ R4, R8, R9, !PT ;  /* 0x0000000908047209 */ /* 0x000fe20007810000 */
[----:B------:R-:W-:Y:S01]  /*1d410*/  IMAD.MOV.U32 R3, RZ, RZ, 0x1 ;  /* 0x00000001ff037424 */ /* 0x000fe200078e00ff */
[----:B------:R-:W-:Y:S02]  /*1d420*/  MOV R2, 0x1d440 ;  /* 0x0001d44000027802 */ /* 0x000fe40000000f00 */
[----:B------:R-:W-:Y:S05]  /*1d430*/  CALL.REL.NOINC `($__internal_31_$__cuda_sm70_shflsync_bfly_p) ;  /* 0x000010b000007944 */ /* 0x000fea0003c00000 */
[----:B------:R-:W-:Y:S01]  /*1d440*/  MOV R2, R9 ;  /* 0x0000000900027202 */ /* 0x000fe20000000f00 */
[----:B------:R-:W-:-:S05]  /*1d450*/  BRA `(.L_x_1931) ;  /* 0xffff80d000007947 */ /* 0x000fca000383ffff */
.L_x_1850:
[----:B------:R-:W-:Y:S01]  /*1d460*/  IMAD.MOV.U32 R4, RZ, RZ, R218 ;  /* 0x000000ffff047224 */ /* 0x000fe200078e00da */
[----:B------:R-:W-:-:S02]  /*1d470*/  MOV R3, 0x2 ;  /* 0x0000000200037802 */ /* 0x000fc40000000f00 */
[----:B------:R-:W-:Y:S02]  /*1d480*/  MOV R2, 0x1d4a0 ;  /* 0x0001d4a000027802 */ /* 0x000fe40000000f00 */
[----:B------:R-:W-:Y:S05]  /*1d490*/  CALL.REL.NOINC `($__internal_31_$__cuda_sm70_shflsync_bfly_p) ;  /* 0x0000105000007944 */ /* 0x000fea0003c00000 */
[----:B------:R-:W-:Y:S01]  /*1d4a0*/  FADD.FTZ R4, R218, R9 ;  /* 0x00000009da047221 */ /* 0x000fe20000010000 */
[----:B------:R-:W-:Y:S02]  /*1d4b0*/  MOV R3, 0x1 ;  /* 0x0000000100037802 */ /* 0x000fe40000000f00 */
[----:B------:R-:W-:Y:S02]  /*1d4c0*/  MOV R2, 0x1d4e0 ;  /* 0x0001d4e000027802 */ /* 0x000fe40000000f00 */
[----:B------:R-:W-:Y:S05]  /*1d4d0*/  CALL.REL.NOINC `($__internal_31_$__cuda_sm70_shflsync_bfly_p) ;  /* 0x0000101000007944 */ /* 0x000fea0003c00000 */
[----:B------:R-:W-:Y:S01]  /*1d4e0*/  FADD.FTZ R8, R4, R9 ;  /* 0x0000000904087221 */ /* 0x000fe20000010000 */
[----:B------:R-:W-:Y:S02]  /*1d4f0*/  MOV R4, R217 ;  /* 0x000000d900047202 */ /* 0x000fe40000000f00 */
[----:B------:R-:W-:Y:S02]  /*1d500*/  MOV R3, 0x2 ;  /* 0x0000000200037802 */ /* 0x000fe40000000f00 */
[----:B------:R-:W-:Y:S02]  /*1d510*/  MOV R2, 0x1d530 ;  /* 0x0001d53000027802 */ /* 0x000fe40000000f00 */
[----:B------:R-:W-:Y:S05]  /*1d520*/  CALL.REL.NOINC `($__internal_31_$__cuda_sm70_shflsync_bfly_p) ;  /* 0x00000fc000007944 */ /* 0x000fea0003c00000 */
[----:B------:R-:W-:Y:S01]  /*1d530*/  FADD.FTZ R4, R217, R9 ;  /* 0x00000009d9047221 */ /* 0x000fe20000010000 */
[----:B------:R-:W-:Y:S02]  /*1d540*/  MOV R3, 0x1 ;  /* 0x0000000100037802 */ /* 0x000fe40000000f00 */
[----:B------:R-:W-:-:S02]  /*1d550*/  MOV R2, 0x1d570 ;  /* 0x0001d57000027802 */ /* 0x000fc40000000f00 */
[----:B------:R-:W-:Y:S05]  /*1d560*/  CALL.REL.NOINC `($__internal_31_$__cuda_sm70_shflsync_bfly_p) ;  /* 0x00000f8000007944 */ /* 0x000fea0003c00000 */
[----:B------:R-:W-:Y:S01]  /*1d570*/  MOV R2, R9 ;  /* 0x0000000900027202 */ /* 0x000fe20000000f00 */
[----:B------:R-:W-:Y:S05]  /*1d580*/  BRA `(.L_x_1932) ;  /* 0xffff976000007947 */ /* 0x000fea000383ffff */
.L_x_1857:
[----:B--234-:R-:W-:Y:S01]  /*1d590*/  IMAD.MOV.U32 R209, RZ, RZ, R13 ;  /* 0x000000ffffd17224 */ /* 0x01cfe200078e000d */
[----:B------:R-:W-:Y:S01]  /*1d5a0*/  MOV R208, RZ ;  /* 0x000000ff00d07202 */ /* 0x000fe20000000f00 */
[----:B------:R-:W-:Y:S01]  /*1d5b0*/  IMAD.MOV.U32 R3, RZ, RZ, 0x181f ;  /* 0x0000181fff037424 */ /* 0x000fe200078e00ff */
[----:B------:R-:W-:-:S02]  /*1d5c0*/  MOV R2, 0x1d5e0 ;  /* 0x0001d5e000027802 */ /* 0x000fc40000000f00 */
[----:B-1----:R-:W-:Y:S05]  /*1d5d0*/  CALL.REL.NOINC `($__internal_32_$__cuda_sm70_shflsync_idx_p) ;  /* 0x00000f7000007944 */ /* 0x002fea0003c00000 */
[----:B------:R-:W-:Y:S01]  /*1d5e0*/  MOV R5, R208 ;  /* 0x000000d000057202 */ /* 0x000fe20000000f00 */
[----:B------:R-:W-:Y:S05]  /*1d5f0*/  BRA `(.L_x_1933) ;  /* 0xffffb38000007947 */ /* 0x000fea000383ffff */
.L_x_1858:
[----:B------:R-:W-:Y:S01]  /*1d600*/  IMAD.MOV.U32 R209, RZ, RZ, R16 ;  /* 0x000000ffffd17224 */ /* 0x000fe200078e0010 */
[----:B------:R-:W-:Y:S01]  /*1d610*/  MOV R208, RZ ;  /* 0x000000ff00d07202 */ /* 0x000fe20000000f00 */
[----:B------:R-:W-:Y:S01]  /*1d620*/  IMAD.MOV.U32 R3, RZ, RZ, 0x181f ;  /* 0x0000181fff037424 */ /* 0x000fe200078e00ff */
[----:B------:R-:W-:-:S02]  /*1d630*/  MOV R2, 0x1d650 ;  /* 0x0001d65000027802 */ /* 0x000fc40000000f00 */
[----:B-123--:R-:W-:Y:S05]  /*1d640*/  CALL.REL.NOINC `($__internal_32_$__cuda_sm70_shflsync_idx_p) ;  /* 0x00000f0000007944 */ /* 0x00efea0003c00000 */
[----:B------:R-:W-:Y:S01]  /*1d650*/  MOV R2, R208 ;  /* 0x000000d000027202 */ /* 0x000fe20000000f00 */
[----:B------:R-:W-:Y:S05]  /*1d660*/  BRA `(.L_x_1934) ;  /* 0xffffb33000007947 */ /* 0x000fea000383ffff */
.L_x_1861:
[----:B------:R-:W-:Y:S01]  /*1d670*/  IMAD.MOV.U32 R209, RZ, RZ, R13 ;  /* 0x000000ffffd17224 */ /* 0x000fe200078e000d */
[----:B------:R-:W-:Y:S01]  /*1d680*/  MOV R208, 0x1 ;  /* 0x0000000100d07802 */ /* 0x000fe20000000f00 */
[----:B--2---:R-:W-:Y:S01]  /*1d690*/  IMAD.MOV.U32 R3, RZ, RZ, 0x181f ;  /* 0x0000181fff037424 */ /* 0x004fe200078e00ff */
[----:B------:R-:W-:-:S02]  /*1d6a0*/  MOV R2, 0x1d6c0 ;  /* 0x0001d6c000027802 */ /* 0x000fc40000000f00 */
[----:B-1-34-:R-:W-:Y:S05]  /*1d6b0*/  CALL.REL.NOINC `($__internal_32_$__cuda_sm70_shflsync_idx_p) ;  /* 0x00000e9000007944 */ /* 0x01afea0003c00000 */
        /* <DEDUP_REMOVED lines=8> */
.L_x_1864:
[----:B------:R-:W-:Y:S01]  /*1d740*/  IMAD.MOV.U32 R209, RZ, RZ, R13 ;  /* 0x000000ffffd17224 */ /* 0x000fe200078e000d */
[----:B------:R-:W-:Y:S01]  /*1d750*/  MOV R208, 0x2 ;  /* 0x0000000200d07802 */ /* 0x000fe20000000f00 */
[----:B--2---:R-:W-:Y:S01]  /*1d760*/  IMAD.MOV.U32 R3, RZ, RZ, 0x181f ;  /* 0x0000181fff037424 */ /* 0x004fe200078e00ff */
[----:B------:R-:W-:Y:S02]  /*1d770*/  MOV R2, 0x1d790 ;  /* 0x0001d79000027802 */ /* 0x000fe40000000f00 */
[----:B-1-34-:R-:W-:Y:S05]  /*1d780*/  CALL.REL.NOINC `($__internal_32_$__cuda_sm70_shflsync_idx_p) ;  /* 0x00000dc000007944 */ /* 0x01afea0003c00000 */
[----:B------:R-:W-:Y:S01]  /*1d790*/  MOV R5, R208 ;  /* 0x000000d000057202 */ /* 0x000fe20000000f00 */
[----:B------:R-:W-:Y:S05]  /*1d7a0*/  BRA `(.L_x_1936) ;  /* 0xffffb4d000007947 */ /* 0x000fea000383ffff */
.L_x_1865:
[----:B------:R-:W-:Y:S01]  /*1d7b0*/  IMAD.MOV.U32 R209, RZ, RZ, R16 ;  /* 0x000000ffffd17224 */ /* 0x000fe200078e0010 */
[----:B------:R-:W-:Y:S01]  /*1d7c0*/  MOV R208, 0x2 ;  /* 0x0000000200d07802 */ /* 0x000fe20000000f00 */
[----:B--2---:R-:W-:Y:S01]  /*1d7d0*/  IMAD.MOV.U32 R3, RZ, RZ, 0x181f ;  /* 0x0000181fff037424 */ /* 0x004fe200078e00ff */
[----:B------:R-:W-:Y:S02]  /*1d7e0*/  MOV R2, 0x1d800 ;  /* 0x0001d80000027802 */ /* 0x000fe40000000f00 */
[----:B-1-34-:R-:W-:Y:S05]  /*1d7f0*/  CALL.REL.NOINC `($__internal_32_$__cuda_sm70_shflsync_idx_p) ;  /* 0x00000d5000007944 */ /* 0x01afea0003c00000 */
[----:B------:R-:W-:Y:S01]  /*1d800*/  MOV R2, R208 ;  /* 0x000000d000027202 */ /* 0x000fe20000000f00 */
[----:B------:R-:W-:Y:S05]  /*1d810*/  BRA `(.L_x_1937) ;  /* 0xffffb48000007947 */ /* 0x000fea000383ffff */
.L_x_1868:
[----:B------:R-:W-:Y:S01]  /*1d820*/  IMAD.MOV.U32 R209, RZ, RZ, R13 ;  /* 0x000000ffffd17224 */ /* 0x000fe200078e000d */
[----:B------:R-:W-:Y:S01]  /*1d830*/  MOV R208, 0x3 ;  /* 0x0000000300d07802 */ /* 0x000fe20000000f00 */
[----:B---3--:R-:W-:Y:S01]  /*1d840*/  IMAD.MOV.U32 R3, RZ, RZ, 0x181f ;  /* 0x0000181fff037424 */ /* 0x008fe200078e00ff */
[----:B----4-:R-:W-:-:S02]  /*1d850*/  MOV R2, 0x1d870 ;  /* 0x0001d87000027802 */ /* 0x010fc40000000f00 */
[----:B-12---:R-:W-:Y:S05]  /*1d860*/  CALL.REL.NOINC `($__internal_32_$__cuda_sm70_shflsync_idx_p) ;  /* 0x00000ce000007944 */ /* 0x006fea0003c00000 */
        /* <DEDUP_REMOVED lines=8> */
.L_x_1870:
[----:B------:R-:W-:Y:S01]  /*1d8f0*/  IMAD.MOV.U32 R209, RZ, RZ, R6 ;  /* 0x000000ffffd17224 */ /* 0x000fe200078e0006 */
[----:B------:R-:W-:Y:S01]  /*1d900*/  MOV R208, RZ ;  /* 0x000000ff00d07202 */ /* 0x000fe20000000f00 */
[----:B------:R-:W-:Y:S01]  /*1d910*/  IMAD.MOV.U32 R3, RZ, RZ, 0x1c1f ;  /* 0x00001c1fff037424 */ /* 0x000fe200078e00ff */
[----:B------:R-:W-:Y:S02]  /*1d920*/  MOV R2, 0x1d940 ;  /* 0x0001d94000027802 */ /* 0x000fe40000000f00 */
[----:B------:R-:W-:Y:S05]  /*1d930*/  CALL.REL.NOINC `($__internal_32_$__cuda_sm70_shflsync_idx_p) ;  /* 0x00000c1000007944 */ /* 0x000fea0003c00000 */
[----:B------:R-:W-:Y:S01]  /*1d940*/  MOV R4, R208 ;  /* 0x000000d000047202 */ /* 0x000fe20000000f00 */
[----:B------:R-:W-:Y:S05]  /*1d950*/  BRA `(.L_x_1939) ;  /* 0xffffb86000007947 */ /* 0x000fea000383ffff */
.L_x_1871:
[----:B------:R-:W-:Y:S01]  /*1d960*/  IMAD.MOV.U32 R209, RZ, RZ, R5 ;  /* 0x000000ffffd17224 */ /* 0x000fe200078e0005 */
[----:B------:R-:W-:Y:S01]  /*1d970*/  MOV R208, RZ ;  /* 0x000000ff00d07202 */ /* 0x000fe20000000f00 */
[----:B------:R-:W-:Y:S01]  /*1d980*/  IMAD.MOV.U32 R3, RZ, RZ, 0x1c1f ;  /* 0x00001c1fff037424 */ /* 0x000fe200078e00ff */
[----:B------:R-:W-:Y:S02]  /*1d990*/  MOV R2, 0x1d9b0 ;  /* 0x0001d9b000027802 */ /* 0x000fe40000000f00 */
[----:B-12---:R-:W-:Y:S05]  /*1d9a0*/  CALL.REL.NOINC `($__internal_32_$__cuda_sm70_shflsync_idx_p) ;  /* 0x00000ba000007944 */ /* 0x006fea0003c00000 */
[----:B------:R-:W-:Y:S01]  /*1d9b0*/  MOV R2, R208 ;  /* 0x000000d000027202 */ /* 0x000fe20000000f00 */
[----:B------:R-:W-:Y:S05]  /*1d9c0*/  BRA `(.L_x_1940) ;  /* 0xffffb81000007947 */ /* 0x000fea000383ffff */
.L_x_1874:
[----:B------:R-:W-:Y:S01]  /*1d9d0*/  IMAD.MOV.U32 R209, RZ, RZ, R6 ;  /* 0x000000ffffd17224 */ /* 0x000fe200078e0006 */
[----:B------:R-:W-:Y:S01]  /*1d9e0*/  MOV R208, 0x1 ;  /* 0x0000000100d07802 */ /* 0x000fe20000000f00 */
[----:B--2---:R-:W-:Y:S01]  /*1d9f0*/  IMAD.MOV.U32 R3, RZ, RZ, 0x1c1f ;  /* 0x00001c1fff037424 */ /* 0x004fe200078e00ff */
[----:B----4-:R-:W-:-:S02]  /*1da00*/  MOV R2, 0x1da20 ;  /* 0x0001da2000027802 */ /* 0x010fc40000000f00 */
        /* <DEDUP_REMOVED lines=9> */
.L_x_1878:
[----:B------:R-:W-:Y:S01]  /*1daa0*/  IMAD.MOV.U32 R209, RZ, RZ, R5 ;  /* 0x000000ffffd17224 */ /* 0x000fe200078e0005 */
[----:B------:R-:W-:Y:S01]  /*1dab0*/  MOV R208, RZ ;  /* 0x000000ff00d07202 */ /* 0x000fe20000000f00 */
[----:B------:R-:W-:Y:S01]  /*1dac0*/  IMAD.MOV.U32 R3, RZ, RZ, 0x181f ;  /* 0x0000181fff037424 */ /* 0x000fe200078e00ff */
[----:B------:R-:W-:Y:S02]  /*1dad0*/  MOV R2, 0x1daf0 ;  /* 0x0001daf000027802 */ /* 0x000fe40000000f00 */
[----:B------:R-:W-:Y:S05]  /*1dae0*/  CALL.REL.NOINC `($__internal_32_$__cuda_sm70_shflsync_idx_p) ;  /* 0x00000a6000007944 */ /* 0x000fea0003c00000 */
[----:B------:R-:W-:Y:S01]  /*1daf0*/  MOV R4, R208 ;  /* 0x000000d000047202 */ /* 0x000fe20000000f00 */
[----:B------:R-:W-:Y:S05]  /*1db00*/  BRA `(.L_x_1942) ;  /* 0xffffd7b000007947 */ /* 0x000fea000383ffff */
.L_x_1879:
[----:B------:R-:W-:Y:S01]  /*1db10*/  IMAD.MOV.U32 R209, RZ, RZ, R16 ;  /* 0x000000ffffd17224 */ /* 0x000fe200078e0010 */
[----:B------:R-:W-:Y:S01]  /*1db20*/  MOV R208, RZ ;  /* 0x000000ff00d07202 */ /* 0x000fe20000000f00 */
[----:B------:R-:W-:Y:S01]  /*1db30*/  IMAD.MOV.U32 R3, RZ, RZ, 0x181f ;  /* 0x0000181fff037424 */ /* 0x000fe200078e00ff */
[----:B------:R-:W-:Y:S02]  /*1db40*/  MOV R2, 0x1db60 ;  /* 0x0001db6000027802 */ /* 0x000fe40000000f00 */
[----:B-12---:R-:W-:Y:S05]  /*1db50*/  CALL.REL.NOINC `($__internal_32_$__cuda_sm70_shflsync_idx_p) ;  /* 0x000009f000007944 */ /* 0x006fea0003c00000 */
[----:B------:R-:W-:Y:S01]  /*1db60*/  MOV R2, R208 ;  /* 0x000000d000027202 */ /* 0x000fe20000000f00 */
[----:B------:R-:W-:Y:S05]  /*1db70*/  BRA `(.L_x_1943) ;  /* 0xffffd76000007947 */ /* 0x000fea000383ffff */
.L_x_1882:
        /* <DEDUP_REMOVED lines=13> */
.L_x_1885:
[----:B------:R-:W-:Y:S01]  /*1dc50*/  IMAD.MOV.U32 R209, RZ, RZ, R5 ;  /* 0x000000ffffd17224 */ /* 0x000fe200078e0005 */
[----:B------:R-:W-:Y:S01]  /*1dc60*/  MOV R208, 0x2 ;  /* 0x0000000200d07802 */ /* 0x000fe20000000f00 */
[----:B-1----:R-:W-:Y:S01]  /*1dc70*/  IMAD.MOV.U32 R3, RZ, RZ, 0x181f ;  /* 0x0000181fff037424 */ /* 0x002fe200078e00ff */
[----:B----4-:R-:W-:Y:S02]  /*1dc80*/  MOV R2, 0x1dca0 ;  /* 0x0001dca000027802 */ /* 0x010fe40000000f00 */
[----:B--23--:R-:W-:Y:S05]  /*1dc90*/  CALL.REL.NOINC `($__internal_32_$__cuda_sm70_shflsync_idx_p) ;  /* 0x000008b000007944 */ /* 0x00cfea0003c00000 */
[----:B------:R-:W-:Y:S01]  /*1dca0*/  MOV R4, R208 ;  /* 0x000000d000047202 */ /* 0x000fe20000000f00 */
[----:B------:R-:W-:Y:S05]  /*1dcb0*/  BRA `(.L_x_1945) ;  /* 0xffffd91000007947 */ /* 0x000fea000383ffff */
.L_x_1886:
[----:B------:R-:W-:Y:S01]  /*1dcc0*/  IMAD.MOV.U32 R209, RZ, RZ, R16 ;  /* 0x000000ffffd17224 */ /* 0x000fe200078e0010 */
[----:B------:R-:W-:Y:S01]  /*1dcd0*/  MOV R208, 0x2 ;  /* 0x0000000200d07802 */ /* 0x000fe20000000f00 */
[----:B------:R-:W-:Y:S01]  /*1dce0*/  IMAD.MOV.U32 R3, RZ, RZ, 0x181f ;  /* 0x0000181fff037424 */ /* 0x000fe200078e00ff */
[----:B----4-:R-:W-:Y:S02]  /*1dcf0*/  MOV R2, 0x1dd10 ;  /* 0x0001dd1000027802 */ /* 0x010fe40000000f00 */
[----:B-123--:R-:W-:Y:S05]  /*1dd00*/  CALL.REL.NOINC `($__internal_32_$__cuda_sm70_shflsync_idx_p) ;  /* 0x0000084000007944 */ /* 0x00efea0003c00000 */
[----:B------:R-:W-:Y:S01]  /*1dd10*/  MOV R2, R208 ;  /* 0x000000d000027202 */ /* 0x000fe20000000f00 */
[----:B------:R-:W-:Y:S05]  /*1dd20*/  BRA `(.L_x_1946) ;  /* 0xffffd8c000007947 */ /* 0x000fea000383ffff */
.L_x_1889:
[----:B------:R-:W-:Y:S01]  /*1dd30*/  IMAD.MOV.U32 R209, RZ, RZ, R5 ;  /* 0x000000ffffd17224 */ /* 0x000fe200078e0005 */
[----:B------:R-:W-:Y:S01]  /*1dd40*/  MOV R208, 0x3 ;  /* 0x0000000300d07802 */ /* 0x000fe20000000f00 */
[----:B-1----:R-:W-:Y:S01]  /*1dd50*/  IMAD.MOV.U32 R3, RZ, RZ, 0x181f ;  /* 0x0000181fff037424 */ /* 0x002fe200078e00ff */
[----:B------:R-:W-:-:S02]  /*1dd60*/  MOV R2, 0x1dd80 ;  /* 0x0001dd8000027802 */ /* 0x000fc40000000f00 */
[----:B--234-:R-:W-:Y:S05]  /*1dd70*/  CALL.REL.NOINC `($__internal_32_$__cuda_sm70_shflsync_idx_p) ;  /* 0x000007d000007944 */ /* 0x01cfea0003c00000 */
        /* <DEDUP_REMOVED lines=8> */
.L_x_1891:
[----:B------:R-:W-:Y:S01]  /*1de00*/  IMAD.MOV.U32 R209, RZ, RZ, R114 ;  /* 0x000000ffffd17224 */ /* 0x000fe200078e0072 */
[----:B------:R-:W-:Y:S01]  /*1de10*/  MOV R208, RZ ;  /* 0x000000ff00d07202 */ /* 0x000fe20000000f00 */
[----:B------:R-:W-:Y:S01]  /*1de20*/  IMAD.MOV.U32 R3, RZ, RZ, 0x1f ;  /* 0x0000001fff037424 */ /* 0x000fe200078e00ff */
[----:B------:R-:W-:Y:S02]  /*1de30*/  MOV R2, 0x1de50 ;  /* 0x0001de5000027802 */ /* 0x000fe40000000f00 */
[----:B------:R-:W-:Y:S05]  /*1de40*/  CALL.REL.NOINC `($__internal_32_$__cuda_sm70_shflsync_idx_p) ;  /* 0x0000070000007944 */ /* 0x000fea0003c00000 */
[----:B------:R-:W-:Y:S01]  /*1de50*/  MOV R10, R208 ;  /* 0x000000d0000a7202 */ /* 0x000fe20000000f00 */
[----:B------:R-:W-:Y:S05]  /*1de60*/  BRA `(.L_x_1948) ;  /* 0xffffdb3000007947 */ /* 0x000fea000383ffff */
.L_x_1892:
[----:B------:R-:W-:Y:S01]  /*1de70*/  IMAD.MOV.U32 R209, RZ, RZ, R114 ;  /* 0x000000ffffd17224 */ /* 0x000fe200078e0072 */
[----:B------:R-:W-:Y:S01]  /*1de80*/  MOV R208, 0x1 ;  /* 0x0000000100d07802 */ /* 0x000fe20000000f00 */
[----:B------:R-:W-:Y:S01]  /*1de90*/  IMAD.MOV.U32 R3, RZ, RZ, 0x1f ;  /* 0x0000001fff037424 */ /* 0x000fe200078e00ff */
[----:B------:R-:W-:Y:S02]  /*1dea0*/  MOV R2, 0x1dec0 ;  /* 0x0001dec000027802 */ /* 0x000fe40000000f00 */
[----:B-12---:R-:W-:Y:S05]  /*1deb0*/  CALL.REL.NOINC `($__internal_32_$__cuda_sm70_shflsync_idx_p) ;  /* 0x0000069000007944 */ /* 0x006fea0003c00000 */
[----:B------:R-:W-:Y:S01]  /*1dec0*/  MOV R6, R208 ;  /* 0x000000d000067202 */ /* 0x000fe20000000f00 */
[----:B------:R-:W-:Y:S05]  /*1ded0*/  BRA `(.L_x_1949) ;  /* 0xffffdae000007947 */ /* 0x000fea000383ffff */
.L_x_1893:
[----:B------:R-:W-:Y:S01]  /*1dee0*/  IMAD.MOV.U32 R2, RZ, RZ, R4 ;  /* 0x000000ffff027224 */ /* 0x000fe200078e0004 */
[----:B------:R-:W-:-:S02]  /*1def0*/  MOV R5, 0x1 ;  /* 0x0000000100057802 */ /* 0x000fc40000000f00 */
[----:B------:R-:W-:Y:S02]  /*1df00*/  MOV R3, 0x1df20 ;  /* 0x0001df2000037802 */ /* 0x000fe40000000f00 */
[----:B-1234-:R-:W-:Y:S05]  /*1df10*/  CALL.REL.NOINC `($__internal_33_$__cuda_sm70_shflsync_up_p) ;  /* 0x0000068000007944 */ /* 0x01efea0003c00000 */
[----:B------:R-:W-:Y:S05]  /*1df20*/  BRA `(.L_x_1950) ;  /* 0xffffdbc000007947 */ /* 0x000fea000383ffff */
.L_x_1894:
[----:B------:R-:W-:Y:S01]  /*1df30*/  IMAD.MOV.U32 R2, RZ, RZ, R4 ;  /* 0x000000ffff027224 */ /* 0x000fe200078e0004 */
[----:B------:R-:W-:Y:S02]  /*1df40*/  MOV R5, 0x2 ;  /* 0x0000000200057802 */ /* 0x000fe40000000f00 */
[----:B------:R-:W-:Y:S02]  /*1df50*/  MOV R3, 0x1df70 ;  /* 0x0001df7000037802 */ /* 0x000fe40000000f00 */
[----:B--2-4-:R-:W-:Y:S05]  /*1df60*/  CALL.REL.NOINC `($__internal_33_$__cuda_sm70_shflsync_up_p) ;  /* 0x0000063000007944 */ /* 0x014fea0003c00000 */
        /* <DEDUP_REMOVED lines=27> */
.L_x_1898:
[----:B------:R-:W-:Y:S01]  /*1e120*/  IMAD.MOV.U32 R2, RZ, RZ, R4 ;  /* 0x000000ffff027224 */ /* 0x000fe200078e0004 */
[----:B------:R-:W-:Y:S02]  /*1e130*/  MOV R5, 0x1 ;  /* 0x0000000100057802 */ /* 0x000fe40000000f00 */
[----:B------:R-:W-:Y:S02]  /*1e140*/  MOV R3, 0x1e160 ;  /* 0x0001e16000037802 */ /* 0x000fe40000000f00 */
[----:B------:R-:W-:Y:S05]  /*1e150*/  CALL.REL.NOINC `($__internal_33_$__cuda_sm70_shflsync_up_p) ;  /* 0x0000044000007944 */ /* 0x000fea0003c00000 */
[----:B------:R-:W-:Y:S01]  /*1e160*/  MOV R2, R5 ;  /* 0x0000000500027202 */ /* 0x000fe20000000f00 */
[----:B------:R-:W-:Y:S05]  /*1e170*/  BRA `(.L_x_1952) ;  /* 0xffffdbd000007947 */ /* 0x000fea000383ffff */
.L_x_1899:
        /* <DEDUP_REMOVED lines=31> */
.L_x_1901:
[----:B------:R-:W-:Y:S02]  /*1e370*/  SEL R2, RZ, 0x1, P0 ;  /* 0x00000001ff027807 */ /* 0x000fe40000000000 */
[----:B------:R-:W-:Y:S02]  /*1e380*/  MOV R3, 0x1e3a0 ;  /* 0x0001e3a000037802 */ /* 0x000fe40000000f00 */
[----:B-1----:R-:W-:Y:S05]  /*1e390*/  CALL.REL.NOINC `($__internal_34_$__cuda_sm70_votesync_ballot) ;  /* 0x0000027000007944 */ /* 0x002fea0003c00000 */
[----:B------:R-:W-:Y:S05]  /*1e3a0*/  BRA `(.L_x_1954) ;  /* 0xffffdb3000007947 */ /* 0x000fea000383ffff */
.L_x_1902:
[----:B------:R-:W-:Y:S01]  /*1e3b0*/  IMAD.MOV.U32 R209, RZ, RZ, R8 ;  /* 0x000000ffffd17224 */ /* 0x000fe200078e0008 */
[----:B---3--:R-:W-:Y:S01]  /*1e3c0*/  MOV R208, R11 ;  /* 0x0000000b00d07202 */ /* 0x008fe20000000f00 */
[----:B------:R-:W-:Y:S01]  /*1e3d0*/  IMAD.MOV.U32 R3, RZ, RZ, 0x1f ;  /* 0x0000001fff037424 */ /* 0x000fe200078e00ff */
[----:B------:R-:W-:Y:S02]  /*1e3e0*/  MOV R2, 0x1e400 ;  /* 0x0001e40000027802 */ /* 0x000fe40000000f00 */
[----:B-12---:R-:W-:Y:S05]  /*1e3f0*/  CALL.REL.NOINC `($__internal_32_$__cuda_sm70_shflsync_idx_p) ;  /* 0x0000015000007944 */ /* 0x006fea0003c00000 */
[----:B------:R-:W-:Y:S01]  /*1e400*/  IMAD.MOV.U32 R6, RZ, RZ, R208 ;  /* 0x000000ffff067224 */ /* 0x000fe200078e00d0 */
[----:B------:R-:W-:Y:S01]  /*1e410*/  MOV R208, R11 ;  /* 0x0000000b00d07202 */ /* 0x000fe20000000f00 */
[----:B------:R-:W-:Y:S01]  /*1e420*/  IMAD.MOV.U32 R209, RZ, RZ, R9 ;  /* 0x000000ffffd17224 */ /* 0x000fe200078e0009 */
[----:B------:R-:W-:Y:S02]  /*1e430*/  MOV R3, 0x1f ;  /* 0x0000001f00037802 */ /* 0x000fe40000000f00 */
[----:B------:R-:W-:-:S02]  /*1e440*/  MOV R2, 0x1e460 ;  /* 0x0001e46000027802 */ /* 0x000fc40000000f00 */
[----:B------:R-:W-:Y:S05]  /*1e450*/  CALL.REL.NOINC `($__internal_32_$__cuda_sm70_shflsync_idx_p) ;  /* 0x000000f000007944 */ /* 0x000fea0003c00000 */
[----:B------:R-:W-:Y:S01]  /*1e460*/  MOV R5, R208 ;  /* 0x000000d000057202 */ /* 0x000fe20000000f00 */
[----:B------:R-:W-:Y:S05]  /*1e470*/  BRA `(.L_x_1955) ;  /* 0xffffdaa000007947 */ /* 0x000fea000383ffff */
.L_x_1905:
[----:B------:R-:W-:Y:S01]  /*1e480*/  MOV R208, R2 ;  /* 0x0000000200d07202 */ /* 0x000fe20000000f00 */
[----:B------:R-:W-:Y:S01]  /*1e490*/  IMAD.MOV.U32 R209, RZ, RZ, R4 ;  /* 0x000000ffffd17224 */ /* 0x000fe200078e0004 */
[----:B------:R-:W-:Y:S01]  /*1e4a0*/  MOV R2, 0x1e4d0 ;  /* 0x0001e4d000027802 */ /* 0x000fe20000000f00 */
[----:B------:R-:W-:-:S02]  /*1e4b0*/  IMAD.MOV.U32 R3, RZ, RZ, 0x1f ;  /* 0x0000001fff037424 */ /* 0x000fc400078e00ff */
[----:B-1234-:R-:W-:Y:S05]  /*1e4c0*/  CALL.REL.NOINC `($__internal_32_$__cuda_sm70_shflsync_idx_p) ;  /* 0x0000008000007944 */ /* 0x01efea0003c00000 */
[----:B------:R-:W-:Y:S01]  /*1e4d0*/  MOV R15, R208 ;  /* 0x000000d0000f7202 */ /* 0x000fe20000000f00 */
[----:B------:R-:W-:Y:S05]  /*1e4e0*/  BRA `(.L_x_1904) ;  /* 0xffffda9000007947 */ /* 0x000fea000383ffff */
        .weak           $__internal_31_$__cuda_sm70_shflsync_bfly_p
        .type           $__internal_31_$__cuda_sm70_shflsync_bfly_p,@function
        .size           $__internal_31_$__cuda_sm70_shflsync_bfly_p,($__internal_32_$__cuda_sm70_shflsync_idx_p - $__internal_31_$__cuda_sm70_shflsync_bfly_p)
$__internal_31_$__cuda_sm70_shflsync_bfly_p:
[----:B------:R-:W-:Y:S02]  /*1e4f0*/  MOV R9, 0x1f ;  /* 0x0000001f00097802 */ /* 0x000fe40000000f00 */
[----:B------:R-:W-:-:S04]  /*1e500*/  MOV R32, 0xffffffff ;  /* 0xffffffff00207802 */ /* 0x000fc80000000f00 */
[----:B------:R-:W-:Y:S04]  /*1e510*/  WARPSYNC R32 ;  /* 0x0000002000007348 */ /* 0x000fe80003800000 */
[----:B------:R1:W2:Y:S02]  /*1e520*/  SHFL.BFLY PT, R9, R4, R3, R9 ;  /* 0x0c00000304097389 */ /* 0x0002a400000e0009 */
[----:B-1----:R-:W-:-:S04]  /*1e530*/  MOV R3, 0x0 ;  /* 0x0000000000037802 */ /* 0x002fc80000000f00 */
[----:B--2---:R-:W-:Y:S05]  /*1e540*/  RET.REL.NODEC R2 `(_ZN7cutlass13device_kernelIN5flash19enable_sm80_to_sm89INS1_16FlashAttnFwdSm80INS1_25CollectiveMainloopFwdSm80ILi8ELi1ELb0EN4cute5tupleIJNS5_1CILi128EEENS7_ILi48EEENS7_ILi256EEEEEELi256ENS_6half_tEfNS_4arch4Sm80ELb0ELb0ELb1ELb1ELb1ELb1ELb1ELb1EEENS1_21CollectiveEpilogueFwdINS6_IJS8_SA_S9_EEENS6_IJNS7_ILi1EEESI_SI_EEESC_SE_Li256ELb1ELb1ELb1ELb0EEENS1_36VarlenDynamicPersistentTileSchedulerILi128ELi48ELi256ELi256ELb1ELb1ELb0ELb0ELb1ELb1EEEEEEEEEvNT_6ParamsE) ;  /* 0xfffe1ab002007950 */ /* 0x004fea0003c3ffff */
        .weak           $__internal_32_$__cuda_sm70_shflsync_idx_p
        .type           $__internal_32_$__cuda_sm70_shflsync_idx_p,@function
        .size           $__internal_32_$__cuda_sm70_shflsync_idx_p,($__internal_33_$__cuda_sm70_shflsync_up_p - $__internal_32_$__cuda_sm70_shflsync_idx_p)
$__internal_32_$__cuda_sm70_shflsync_idx_p:
[----:B------:R-:W-:-:S04]  /*1e550*/  MOV R228, 0xffffffff ;  /* 0xffffffff00e47802 */ /* 0x000fc80000000f00 */
[----:B------:R-:W-:Y:S04]  /*1e560*/  WARPSYNC R228 ;  /* 0x000000e400007348 */ /* 0x000fe80003800000 */
[----:B------:R1:W2:Y:S02]  /*1e570*/  SHFL.IDX PT, R208, R209, R208, R3 ;  /* 0x000000d0d1d07389 */ /* 0x0002a400000e0003 */
[----:B-1----:R-:W-:-:S04]  /*1e580*/  MOV R3, 0x0 ;  /* 0x0000000000037802 */ /* 0x002fc80000000f00 */
[----:B--2---:R-:W-:Y:S05]  /*1e590*/  RET.REL.NODEC R2 `(_ZN7cutlass13device_kernelIN5flash19enable_sm80_to_sm89INS1_16FlashAttnFwdSm80INS1_25CollectiveMainloopFwdSm80ILi8ELi1ELb0EN4cute5tupleIJNS5_1CILi128EEENS7_ILi48EEENS7_ILi256EEEEEELi256ENS_6half_tEfNS_4arch4Sm80ELb0ELb0ELb1ELb1ELb1ELb1ELb1ELb1EEENS1_21CollectiveEpilogueFwdINS6_IJS8_SA_S9_EEENS6_IJNS7_ILi1EEESI_SI_EEESC_SE_Li256ELb1ELb1ELb1ELb0EEENS1_36VarlenDynamicPersistentTileSchedulerILi128ELi48ELi256ELi256ELb1ELb1ELb0ELb0ELb1ELb1EEEEEEEEEvNT_6ParamsE) ;  /* 0xfffe1a6002007950 */ /* 0x004fea0003c3ffff */
        .weak           $__internal_33_$__cuda_sm70_shflsync_up_p
        .type           $__internal_33_$__cuda_sm70_shflsync_up_p,@function
        .size           $__internal_33_$__cuda_sm70_shflsync_up_p,($__internal_34_$__cuda_sm70_votesync_ballot - $__internal_33_$__cuda_sm70_shflsync_up_p)
$__internal_33_$__cuda_sm70_shflsync_up_p:
[----:B------:R-:W-:Y:S02]  /*1e5a0*/  IMAD.MOV.U32 R13, RZ, RZ, -0x1 ;  /* 0xffffffffff0d7424 */ /* 0x000fe400078e00ff */
[----:B------:R-:W-:Y:S02]  /*1e5b0*/  IMAD.MOV.U32 R11, RZ, RZ, RZ ;  /* 0x000000ffff0b7224 */ /* 0x000fe400078e00ff */
[----:B------:R-:W-:Y:S04]  /*1e5c0*/  WARPSYNC R13 ;  /* 0x0000000d00007348 */ /* 0x000fe80003800000 */
[----:B------:R1:W2:Y:S02]  /*1e5d0*/  SHFL.UP PT, R5, R2, R5, R11 ;  /* 0x0400000502057389 */ /* 0x0002a400000e000b */
[----:B-1----:R-:W-:-:S02]  /*1e5e0*/  MOV R2, R3 ;  /* 0x0000000300027202 */ /* 0x002fc40000000f00 */
[----:B------:R-:W-:-:S04]  /*1e5f0*/  MOV R3, 0x0 ;  /* 0x0000000000037802 */ /* 0x000fc80000000f00 */
[----:B--2---:R-:W-:Y:S05]  /*1e600*/  RET.REL.NODEC R2 `(_ZN7cutlass13device_kernelIN5flash19enable_sm80_to_sm89INS1_16FlashAttnFwdSm80INS1_25CollectiveMainloopFwdSm80ILi8ELi1ELb0EN4cute5tupleIJNS5_1CILi128EEENS7_ILi48EEENS7_ILi256EEEEEELi256ENS_6half_tEfNS_4arch4Sm80ELb0ELb0ELb1ELb1ELb1ELb1ELb1ELb1EEENS1_21CollectiveEpilogueFwdINS6_IJS8_SA_S9_EEENS6_IJNS7_ILi1EEESI_SI_EEESC_SE_Li256ELb1ELb1ELb1ELb0EEENS1_36VarlenDynamicPersistentTileSchedulerILi128ELi48ELi256ELi256ELb1ELb1ELb0ELb0ELb1ELb1EEEEEEEEEvNT_6ParamsE) ;  /* 0xfffe19f002007950 */ /* 0x004fea0003c3ffff */
        .weak           $__internal_34_$__cuda_sm70_votesync_ballot
        .type           $__internal_34_$__cuda_sm70_votesync_ballot,@function
        .size           $__internal_34_$__cuda_sm70_votesync_ballot,(.L_x_6498 - $__internal_34_$__cuda_sm70_votesync_ballot)
$__internal_34_$__cuda_sm70_votesync_ballot:
[----:B------:R-:W-:Y:S01]  /*1e610*/  ISETP.NE.U32.AND P0, PT, R2, 0x1, PT ;  /* 0x000000010200780c */ /* 0x000fe20003f05070 */
[----:B------:R-:W-:-:S04]  /*1e620*/  IMAD.MOV.U32 R5, RZ, RZ, -0x1 ;  /* 0xffffffffff057424 */ /* 0x000fc800078e00ff */
[----:B------:R-:W-:Y:S08]  /*1e630*/  WARPSYNC R5 ;  /* 0x0000000500007348 */ /* 0x000ff00003800000 */
[----:B------:R-:W-:-:S04]  /*1e640*/  VOTE.ANY R2, PT, !P0 ;  /* 0x0000000000027806 */ /* 0x000fc800040e0100 */
[----:B------:R-:W-:Y:S01]  /*1e650*/  LOP3.LUT R13, R2, R5, RZ, 0xc0, !PT ;  /* 0x00000005020d7212 */ /* 0x000fe200078ec0ff */
[----:B------:R-:W-:Y:S02]  /*1e660*/  IMAD.MOV.U32 R2, RZ, RZ, R3 ;  /* 0x000000ffff027224 */ /* 0x000fe400078e0003 */
[----:B------:R-:W-:-:S04]  /*1e670*/  IMAD.MOV.U32 R3, RZ, RZ, 0x0 ;  /* 0x00000000ff037424 */ /* 0x000fc800078e00ff */
[----:B------:R-:W-:Y:S05]  /*1e680*/  RET.REL.NODEC R2 `(_ZN7cutlass13device_kernelIN5flash19enable_sm80_to_sm89INS1_16FlashAttnFwdSm80INS1_25CollectiveMainloopFwdSm80ILi8ELi1ELb0EN4cute5tupleIJNS5_1CILi128EEENS7_ILi48EEENS7_ILi256EEEEEELi256ENS_6half_tEfNS_4arch4Sm80ELb0ELb0ELb1ELb1ELb1ELb1ELb1ELb1EEENS1_21CollectiveEpilogueFwdINS6_IJS8_SA_S9_EEENS6_IJNS7_ILi1EEESI_SI_EEESC_SE_Li256ELb1ELb1ELb1ELb0EEENS1_36VarlenDynamicPersistentTileSchedulerILi128ELi48ELi256ELi256ELb1ELb1ELb0ELb0ELb1ELb1EEEEEEEEEvNT_6ParamsE) ;  /* 0xfffe197002007950 */ /* 0x000fea0003c3ffff */
.L_x_1956:
        /* <DEDUP_REMOVED lines=15> */
.L_x_6498:


//--------------------- .text._ZN7cutlass13device_kernelIN5flash19enable_sm80_to_sm89INS1_16FlashAttnFwdSm80INS1_25CollectiveMainloopFwdSm80ILi8ELi1ELb0EN4cute5tupleIJNS5_1CILi128EEENS7_ILi64EEENS7_ILi256EEEEEELi256ENS_6half_tEfNS_4arch4Sm80ELb0ELb1ELb1ELb0ELb1ELb0ELb1ELb1EEENS1_21CollectiveEpilogueFwdINS6_IJS8_SA_S9_EEENS6_IJNS7_ILi1EEESI_SI_EEESC_SE_Li256ELb0ELb1ELb1ELb0EEENS1_19SingleTileSchedulerILb0ELb1ELb1ELi128EEEEEEEEEvNT_6ParamsE --------------------------
	.section	.text._ZN7cutlass13device_kernelIN5flash19enable_sm80_to_sm89INS1_16FlashAttnFwdSm80INS1_25CollectiveMainloopFwdSm80ILi8ELi1ELb0EN4cute5tupleIJNS5_1CILi128EEENS7_ILi64EEENS7_ILi256EEEEEELi256ENS_6half_tEfNS_4arch4Sm80ELb0ELb1ELb1ELb0ELb1ELb0ELb1ELb1EEENS1_21CollectiveEpilogueFwdINS6_IJS8_SA_S9_EEENS6_IJNS7_ILi1EEESI_SI_EEESC_SE_Li256ELb0ELb1ELb1ELb0EEENS1_19SingleTileSchedulerILb0ELb1ELb1ELi128EEEEEEEEEvNT_6ParamsE,"ax",@progbits
	.sectioninfo	@"SHI_REGISTERS=255"
	.align	128
.text._ZN7cutlass13device_kernelIN5flash19enable_sm80_to_sm89INS1_16FlashAttnFwdSm80INS1_25CollectiveMainloopFwdSm80ILi8ELi1ELb0EN4cute5tupleIJNS5_1CILi128EEENS7_ILi64EEENS7_ILi256EEEEEELi256ENS_6half_tEfNS_4arch4Sm80ELb0ELb1ELb1ELb0ELb1ELb0ELb1ELb1EEENS1_21CollectiveEpilogueFwdINS6_IJS8_SA_S9_EEENS6_IJNS7_ILi1EEESI_SI_EEESC_SE_Li256ELb0ELb1ELb1ELb0EEENS1_19SingleTileSchedulerILb0ELb1ELb1ELi128EEEEEEEEEvNT_6ParamsE:
        .type           _ZN7cutlass13device_kernelIN5flash19enable_sm80_to_sm89INS1_16FlashAttnFwdSm80INS1_25CollectiveMainloopFwdSm80ILi8ELi1ELb0EN4cute5tupleIJNS5_1CILi128EEENS7_ILi64EEENS7_ILi256EEEEEELi256ENS_6half_tEfNS_4arch4Sm80ELb0ELb1ELb1ELb0ELb1ELb0ELb1ELb1EEENS1_21CollectiveEpilogueFwdINS6_IJS8_SA_S9_EEENS6_IJNS7_ILi1EEESI_SI_EEESC_SE_Li256ELb0ELb1ELb1ELb0EEENS1_19SingleTileSchedulerILb0ELb1ELb1ELi128EEEEEEEEEvNT_6ParamsE,@function
        .size           _ZN7cutlass13device_kernelIN5flash19enable_sm80_to_sm89INS1_16FlashAttnFwdSm80INS1_25CollectiveMainloopFwdSm80ILi8ELi1ELb0EN4cute5tupleIJNS5_1CILi128EEENS7_ILi64EEENS7_ILi256EEEEEELi256ENS_6half_tEfNS_4arch4Sm80ELb0ELb1ELb1ELb0ELb1ELb0ELb1ELb1EEENS1_21CollectiveEpilogueFwdINS6_IJS8_SA_S9_EEENS6_IJNS7_ILi1EEESI_SI_EEESC_SE_Li256ELb0ELb1ELb1ELb0EEENS1_19SingleTileSchedulerILb0ELb1ELb1ELi128EEEEEEEEEvNT_6ParamsE,(.L_x_6503 - _ZN7cutlass13device_kernelIN5flash19enable_sm80_to_sm89INS1_16FlashAttnFwdSm80INS1_25CollectiveMainloopFwdSm80ILi8ELi1ELb0EN4cute5tupleIJNS5_1CILi128EEENS7_ILi64EEENS7_ILi256EEEEEELi256ENS_6half_tEfNS_4arch4Sm80ELb0ELb1ELb1ELb0ELb1ELb0ELb1ELb1EEENS1_21CollectiveEpilogueFwdINS6_IJS8_SA_S9_EEENS6_IJNS7_ILi1EEESI_SI_EEESC_SE_Li256ELb0ELb1ELb1ELb0EEENS1_19SingleTileSchedulerILb0ELb1ELb1ELi128EEEEEEEEEvNT_6ParamsE)
        .other          _ZN7cutlass13device_kernelIN5flash19enable_sm80_to_sm89INS1_16FlashAttnFwdSm80INS1_25CollectiveMainloopFwdSm80ILi8ELi1ELb0EN4cute5tupleIJNS5_1CILi128EEENS7_ILi64EEENS7_ILi256EEEEEELi256ENS_6half_tEfNS_4arch4Sm80ELb0ELb1ELb1ELb0ELb1ELb0ELb1ELb1EEENS1_21CollectiveEpilogueFwdINS6_IJS8_SA_S9_EEENS6_IJNS7_ILi1EEESI_SI_EEESC_SE_Li256ELb0ELb1ELb1ELb0EEENS1_19SingleTileSchedulerILb0ELb1ELb1ELi128EEEEEEEEEvNT_6ParamsE,@"STO_CUDA_ENTRY STV_DEFAULT"
_ZN7cutlass13device_kernelIN5flash19enable_sm80_to_sm89INS1_16FlashAttnFwdSm80INS1_25CollectiveMainloopFwdSm80ILi8ELi1ELb0EN4cute5tupleIJNS5_1CILi128EEENS7_ILi64EEENS7_ILi256EEEEEELi256ENS_6half_tEfNS_4arch4Sm80ELb0ELb1ELb1ELb0ELb1ELb0ELb1ELb1EEENS1_21CollectiveEpilogueFwdINS6_IJS8_SA_S9_EEENS6_IJNS7_ILi1EEESI_SI_EEESC_SE_Li256ELb0ELb1ELb1ELb0EEENS1_19SingleTileSchedulerILb0ELb1ELb1ELi128EEEEEEEEEvNT_6ParamsE:
        /* <DEDUP_REMOVED lines=18> */
.L_x_1957:
[----:B------:R-:W-:Y:S02]  /*0120*/  ULDC.64 UR4, c[0x0][0x550] ;  /* 0x0001540000047ab9 */ /* 0x000fe40000000a00 */
[----:B------:R-:W-:Y:S02]  /*0130*/  UISETP.NE.AND UP0, UPT, UR4, 0x1, UPT ;  /* 0x000000010400788c */ /* 0x000fe4000bf05270 */
[----:B------:R-:W-:-:S02]  /*0140*/  UIMAD.WIDE.U32 UR8, UR7, UR5, URZ ;  /* 0x00000005070872a5 */ /* 0x000fc4000f8e003f */
[----:B------:R-:W-:Y:S02]  /*0150*/  ULDC UR4, c[0x0][0x558] ;  /* 0x0001560000047ab9 */ /* 0x000fe40000000800 */
[----:B------:R-:W-:-:S05]  /*0160*/  UMOV UR13, UR7 ;  /* 0x00000007000d7c82 */ /* 0x000fca0008000000 */
[----:B------:R-:W-:-:S03]  /*0170*/  @UP0 USHF.R.U32.HI UR13, URZ, UR4, UR9 ;  /* 0x000000043f0d0299 */ /* 0x000fc60008011609 */
.L_x_1958:
        /* <DEDUP_REMOVED lines=16> */
[----:B------:R-:W1:Y:S01]  /*0280*/  S2UR UR25, SR_CTAID.X ;  /* 0x00000000001979c3 */ /* 0x000e620000002500 */
[----:B------:R-:W-:Y:S02]  /*0290*/  ULDC UR4, c[0x0][0x2c4] ;  /* 0x0000b10000047ab9 */ /* 0x000fe40000000800 */
[----:B------:R-:W-:Y:S02]  /*02a0*/  UISETP.NE.AND UP1, UPT, UR4, 0x1, UPT ;  /* 0x000000010400788c */ /* 0x000fe4000bf25270 */
[----:B------:R-:W-:Y:S02]  /*02b0*/  UMOV UR12, URZ ;  /* 0x0000003f000c7c82 */ /* 0x000fe40008000000 */
[----:B------:R-:W-:Y:S02]  /*02c0*/  ULDC.64 UR4, c[0x0][0x2c8] ;  /* 0x0000b20000047ab9 */ /* 0x000fe40000000a00 */
[----:B-1----:R-:W-:-:S05]  /*02d0*/  USHF.L.U32 UR24, UR25, 0x7, URZ ;  /* 0x0000000719187899 */ /* 0x002fca000800063f */
[----:B------:R-:W-:Y:S02]  /*02e0*/  @UP1 UIADD3 UR10, UR24, 0x7f, URZ ;  /* 0x0000007f180a1890 */ /* 0x000fe4000fffe03f */
[----:B------:R-:W-:Y:S02]  /*02f0*/  UIADD3 UR8, UR24, 0x7f, URZ ;  /* 0x0000007f18087890 */ /* 0x000fe4000fffe03f */
[----:B------:R-:W-:-:S03]  /*0300*/  UIMAD.WIDE.U32 UR10, UR10, UR4, URZ ;  /* 0x000000040a0a72a5 */ /* 0x000fc6000f8e003f */
[----:B------:R-:W-:-:S04]  /*0310*/  ULDC UR4, c[0x0][0x2ac] ;  /* 0x0000ab0000047ab9 */ /* 0x000fc80000000800 */
[----:B------:R-:W-:Y:S02]  /*0320*/  @UP1 UMOV UR9, UR11 ;  /* 0x0000000b00091c82 */ /* 0x000fe40008000000 */
[----:B------:R-:W-:Y:S02]  /*0330*/  ULDC UR10, c[0x0][0x1d0] ;  /* 0x00007400000a7ab9 */ /* 0x000fe40000000800 */
[----:B------:R-:W-:Y:S02]  /*0340*/  @UP1 USHF.R.U32.HI UR8, URZ, UR5, UR9 ;  /* 0x000000053f081299 */ /* 0x000fe40008011609 */
[----:B------:R-:W-:Y:S02]  /*0350*/  UIMAD UR10, UR4, UR10, URZ ;  /* 0x0000000a040a72a4 */ /* 0x000fe4000f8e023f */
[----:B------:R-:W-:Y:S02]  /*0360*/  UMOV UR9, 0x1 ;  /* 0x0000000100097882 */ /* 0x000fe40000000000 */
[----:B------:R-:W-:-:S02]  /*0370*/  ULDC.64 UR4, c[0x0][0x328] ;  /* 0x0000ca0000047ab9 */ /* 0x000fc40000000a00 */
[----:B------:R-:W-:Y:S02]  /*0380*/  UISETP.LE.AND UP0, UPT, UR9, UR5, UPT ;  /* 0x000000050900728c */ /* 0x000fe4000bf03270 */
[----:B------:R-:W-:Y:S02]  /*0390*/  ULDC UR11, c[0x0][0x168] ;  /* 0x00005a00000b7ab9 */ /* 0x000fe40000000800 */
[----:B------:R-:W-:-:S04]  /*03a0*/  UIADD3 UR11, UR10, -UR11, UR9 ;  /* 0x8000000b0a0b7290 */ /* 0x000fc8000fffe009 */
[----:B------:R-:W-:-:S04]  /*03b0*/  UIADD3 UR5, UR11, UR8, URZ ;  /* 0x000000080b057290 */ /* 0x000fc8000fffe03f */
        /* <DEDUP_REMOVED lines=16> */
.L_x_1960:
[----:B------:R-:W-:Y:S02]  /*04c0*/  ULDC UR4, c[0x0][0x32c] ;  /* 0x0000cb0000047ab9 */ /* 0x000fe40000000800 */
[----:B------:R-:W-:-:S03]  /*04d0*/  UISETP.NE.AND UP2, UPT, UR9, UR4, UPT ;  /* 0x000000040900728c */ /* 0x000fc6000bf45270 */
[----:B------:R-:W-:Y:S02]  /*04e0*/  ULDC.64 UR4, c[0x0][0x330] ;  /* 0x0000cc0000047ab9 */ /* 0x000fe40000000a00 */
[----:B------:R-:W-:-:S07]  /*04f0*/  UIMAD.WIDE.U32 UR14, UR11, UR4, URZ ;  /* 0x000000040b0e72a5 */ /* 0x000fce000f8e003f */
[----:B------:R-:W-:Y:S02]  /*0500*/  @UP2 UMOV UR9, UR15 ;  /* 0x0000000f00092c82 */ /* 0x000fe40008000000 */
[----:B------:R-:W-:Y:S02]  /*0510*/  @UP2 USHF.R.U32.HI UR11, URZ, UR5, UR9 ;  /* 0x000000053f0b2299 */ /* 0x000fe40008011609 */
.L_x_1961:
[----:B------:R-:W-:Y:S02]  /*0520*/  ULDC UR4, c[0x0][0x32c] ;  /* 0x0000cb0000047ab9 */ /* 0x000fe40000000800 */
[----:B------:R-:W-:-:S04]  /*0530*/  UIMAD UR4, UR11, UR4, UR4 ;  /* 0x000000040b0472a4 */ /* 0x000fc8000f8e0204 */
[----:B------:R-:W-:-:S04]  /*0540*/  UISETP.LT.AND UP2, UPT, UR8, UR4, UPT ;  /* 0x000000040800728c */ /* 0x000fc8000bf41270 */
[----:B------:R-:W-:Y:S02]  /*0550*/  USEL UR8, UR8, UR4, UP2 ;  /* 0x0000000408087287 */ /* 0x000fe40009000000 */
.L_x_1959:
[----:B------:R-:W-:Y:S01]  /*0560*/  UIADD3 UR9, UR10, 0x3f, URZ ;  /* 0x0000003f0a097890 */ /* 0x000fe2000fffe03f */
[----:B------:R-:W-:Y:S01]  /*0570*/  PLOP3.LUT P0, PT, PT, PT, UP0, 0x40, 0x0 ;  /* 0x000000000000781c */ /* 0x000fe20003f0e808 */
[----:B------:R-:W-:Y:S02]  /*0580*/  UIADD3 UR11, UR8, 0x3f, URZ ;  /* 0x0000003f080b7890 */ /* 0x000fe4000fffe03f */
[----:B------:R-:W-:Y:S02]  /*0590*/  ULDC.64 UR4, c[0x0][0x2c8] ;  /* 0x0000b20000047ab9 */ /* 0x000fe40000000a00 */
[----:B------:R-:W-:Y:S02]  /*05a0*/  UIMAD.WIDE.U32 UR16, UR24, UR4, URZ ;  /* 0x00000004181072a5 */ /* 0x000fe4000f8e003f */
[----:B------:R-:W-:Y:S02]  /*05b0*/  USHF.R.S32.HI UR14, URZ, 0x1f, UR9 ;  /* 0x0000001f3f0e7899 */ /* 0x000fe40008011409 */
[----:B------:R-:W-:-:S02]  /*05c0*/  USHF.R.S32.HI UR8, URZ, 0x1f, UR11 ;  /* 0x0000001f3f087899 */ /* 0x000fc4000801140b */
[----:B------:R-:W-:Y:S02]  /*05d0*/  UMOV UR4, UR24 ;  /* 0x0000001800047c82 */ /* 0x000fe40008000000 */
[----:B------:R-:W-:Y:S02]  /*05e0*/  @UP1 USHF.R.U32.HI UR4, URZ, UR5, UR17 ;  /* 0x000000053f041299 */ /* 0x000fe40008011611 */
[----:B------:R-:W-:Y:S02]  /*05f0*/  ULEA.HI UR5, UR14, UR9, URZ, 0x6 ;  /* 0x000000090e057291 */ /* 0x000fe4000f8f303f */
[----:B------:R-:W-:Y:S02]  /*0600*/  ULEA.HI UR20, UR8, UR11, URZ, 0x6 ;  /* 0x0000000b08147291 */ /* 0x000fe4000f8f303f */
[----:B------:R-:W-:Y:S02]  /*0610*/  ULDC UR21, c[0x0][0x168] ;  /* 0x00005a0000157ab9 */ /* 0x000fe40000000800 */
[----:B------:R-:W-:-:S02]  /*0620*/  USHF.R.S32.HI UR5, URZ, 0x6, UR5 ;  /* 0x000000063f057899 */ /* 0x000fc40008011405 */
[----:B------:R-:W-:Y:S02]  /*0630*/  USHF.R.S32.HI UR20, URZ, 0x6, UR20 ;  /* 0x000000063f147899 */ /* 0x000fe40008011414 */
[----:B------:R-:W-:Y:S02]  /*0640*/  UIADD3 UR21, UR10, -UR21, URZ ;  /* 0x800000150a157290 */ /* 0x000fe4000fffe03f */
[----:B------:R-:W-:Y:S02]  /*0650*/  UISETP.LT.AND UP2, UPT, UR5, UR20, UPT ;  /* 0x000000140500728c */ /* 0x000fe4000bf41270 */
[----:B------:R-:W-:Y:S02]  /*0660*/  UIADD3 UR4, UR21, UR4, URZ ;  /* 0x0000000415047290 */ /* 0x000fe4000fffe03f */
[----:B------:R-:W-:Y:S02]  /*0670*/  ULDC UR8, c[0x0][0x324] ;  /* 0x0000c90000087ab9 */ /* 0x000fe40000000800 */
[----:B------:R-:W-:-:S02]  /*0680*/  USEL UR20, UR5, UR20, UP2 ;  /* 0x0000001405147287 */ /* 0x000fc40009000000 */
[----:B------:R-:W-:Y:S01]  /*0690*/  UIADD3 UR8, UR4, -UR8, URZ ;  /* 0x8000000804087290 */ /* 0x000fe2000fffe03f */
        /* <DEDUP_REMOVED lines=9> */
[----:B------:R-:W-:-:S07]  /*0730*/  UIMAD.WIDE.U32 UR14, UR9, UR4, URZ ;  /* 0x00000004090e72a5 */ /* 0x000fce000f8e003f */
[----:B------:R-:W-:Y:S02]  /*0740*/  @UP2 UMOV UR11, UR15 ;  /* 0x0000000f000b2c82 */ /* 0x000fe40008000000 */
[----:B------:R-:W-:-:S04]  /*0750*/  @UP2 USHF.R.U32.HI UR9, URZ, UR5, UR11 ;  /* 0x000000053f092299 */ /* 0x000fc8000801160b */
[----:B------:R-:W-:Y:S01]  /*0760*/  ULOP3.LUT UR9, URZ, UR9, URZ, 0x33, !UPT ;  /* 0x000000093f097292 */ /* 0x000fe2000f8e333f */
[----:B------:R-:W-:Y:S05]  /*0770*/  BRA `(.L_x_1964) ;  /* 0x0000006000007947 */ /* 0x000fea0003800000 */
.L_x_1963:
[----:B------:R-:W-:Y:S02]  /*0780*/  ULDC UR4, c[0x0][0x32c] ;  /* 0x0000cb0000047ab9 */ /* 0x000fe40000000800 */
[----:B------:R-:W-:-:S03]  /*0790*/  UISETP.NE.AND UP2, UPT, UR4, 0x1, UPT ;  /* 0x000000010400788c */ /* 0x000fc6000bf45270 */
[----:B------:R-:W-:Y:S02]  /*07a0*/  ULDC.64 UR4, c[0x0][0x330] ;  /* 0x0000cc0000047ab9 */ /* 0x000fe40000000a00 */
[----:B------:R-:W-:-:S07]  /*07b0*/  UIMAD.WIDE.U32 UR14, UR9, UR4, URZ ;  /* 0x00000004090e72a5 */ /* 0x000fce000f8e003f */
[----:B------:R-:W-:Y:S02]  /*07c0*/  @UP2 UMOV UR11, UR15 ;  /* 0x0000000f000b2c82 */ /* 0x000fe40008000000 */
[----:B------:R-:W-:Y:S02]  /*07d0*/  @UP2 USHF.R.U32.HI UR9, URZ, UR5, UR11 ;  /* 0x000000053f092299 */ /* 0x000fe4000801160b */
.L_x_1964:
[----:B------:R-:W-:Y:S02]  /*07e0*/  ULDC UR4, c[0x0][0x32c] ;  /* 0x0000cb0000047ab9 */ /* 0x000fe40000000800 */
[----:B------:R-:W-:-:S04]  /*07f0*/  UIMAD UR4, UR9, UR4, URZ ;  /* 0x00000004090472a4 */ /* 0x000fc8000f8e023f */
[----:B------:R-:W-:-:S04]  /*0800*/  UISETP.LT.AND UP2, UPT, UR8, UR4, UPT ;  /* 0x000000040800728c */ /* 0x000fc8000bf41270 */
[----:B------:R-:W-:-:S04]  /*0810*/  USEL UR8, UR8, UR4, !UP2 ;  /* 0x0000000408087287 */ /* 0x000fc8000d000000 */
.L_x_1962:
[----:B------:R-:W-:Y:S02]  /*0820*/  USHF.R.S32.HI UR4, URZ, 0x1f, UR8 ;  /* 0x0000001f3f047899 */ /* 0x000fe40008011408 */
[----:B------:R-:W-:Y:S02]  /*0830*/  ULDC UR5, c[0x0][0x338] ;  /* 0x0000ce0000057ab9 */ /* 0x000fe40000000800 */
[----:B------:R-:W-:-:S04]  /*0840*/  ULEA.HI UR4, UR4, UR8, URZ, 0x6 ;  /* 0x0000000804047291 */ /* 0x000fc8000f8f303f */
[----:B------:R-:W-:Y:S02]  /*0850*/  USHF.R.S32.HI UR9, URZ, 0x6, UR4 ;  /* 0x000000063f097899 */ /* 0x000fe40008011404 */
[----:B------:R-:W-:Y:S02]  /*0860*/  USHF.R.U32.HI UR4, URZ, 0x10, UR7 ;  /* 0x000000103f047899 */ /* 0x000fe40008011607 */
[----:B------:R-:W-:Y:S02]  /*0870*/  UISETP.LT.AND UP2, UPT, URZ, UR9, UPT ;  /* 0x000000093f00728c */ /* 0x000fe4000bf41270 */
[----:B------:R-:W-:Y:S02]  /*0880*/  UISETP.NE.AND UP3, UPT, UR4, URZ, UPT ;  /* 0x0000003f0400728c */ /* 0x000fe4000bf65270 */
[----:B------:R-:W-:Y:S02]  /*0890*/  USEL UR9, URZ, UR9, !UP2 ;  /* 0x000000093f097287 */ /* 0x000fe4000d000000 */
[----:B------:R-:W-:-:S02]  /*08a0*/  USEL UR5, UR4, UR5, UP3 ;  /* 0x0000000504057287 */ /* 0x000fc40009800000 */
[----:B------:R-:W-:Y:S02]  /*08b0*/  UISETP.GT.AND UP2, UPT, UR20, UR9, UPT ;  /* 0x000000091400728c */ /* 0x000fe4000bf44270 */
[----:B------:R-:W-:-:S04]  /*08c0*/  UMOV UR4, URZ ;  /* 0x0000003f00047c82 */ /* 0x000fc80008000000 */
[----:B------:R-:W-:-:S13]  /*08d0*/  PLOP3.LUT P0, PT, PT, PT, UP2, 0x80, 0x0 ;  /* 0x000000000000781c */ /* 0x000fda0003f0f028 */
[----:B------:R-:W-:Y:S05]  /*08e0*/  @!P0 BRA `(.L_x_1965) ;  /* 0x0000021000008947 */ /* 0x000fea0003800000 */
[----:B------:R-:W-:Y:S01]  /*08f0*/  IMAD.U32 R0, RZ, RZ, UR5 ;  /* 0x00000005ff007e24 */ /* 0x000fe2000f8e00ff */
[----:B------:R-:W-:Y:S02]  /*0900*/  UIADD3 UR15, UR5, -0x1, UR20 ;  /* 0xffffffff050f7890 */ /* 0x000fe4000fffe014 */
[----:B------:R-:W-:Y:S02]  /*0910*/  UMOV UR16, URZ ;  /* 0x0000003f00107c82 */ /* 0x000fe40008000000 */
[-C--:B-1----:R-:W-:Y:S01]  /*0920*/  IABS R2, R0.reuse ;  /* 0x0000000000027213 */ /* 0x082fe20000000000 */
[----:B------:R-:W-:Y:S01]  /*0930*/  UIADD3 UR15, -UR9, UR15, URZ ;  /* 0x0000000f090f7290 */ /* 0x000fe2000fffe13f */
[----:B------:R-:W-:Y:S02]  /*0940*/  IABS R0, R0 ;  /* 0x0000000000007213 */ /* 0x000fe40000000000 */
[----:B------:R1:W3:Y:S03]  /*0950*/  R2UR UR14, R2 ;  /* 0x00000000020e73c2 */ /* 0x0002e600000e0000 */
[----:B------:R-:W-:Y:S01]  /*0960*/  IMAD.U32 R4, RZ, RZ, UR15 ;  /* 0x0000000fff047e24 */ /* 0x000fe2000f8e00ff */
[----:B------:R-:W-:Y:S01]  /*0970*/  ULOP3.LUT UR15, UR15, UR5, URZ, 0x3c, !UPT ;  /* 0x000000050f0f7292 */ /* 0x000fe2000f8e3c3f */
[----:B------:R-:W-:-:S04]  /*0980*/  IMAD.MOV R0, RZ, RZ, -R0 ;  /* 0x000000ffff007224 */ /* 0x000fc800078e0a00 */
[----:B------:R-:W4:Y:S01]  /*0990*/  R2UR UR8, R0 ;  /* 0x00000000000873c2 */ /* 0x000f2200000e0000 */
[----:B-1----:R-:W-:Y:S01]  /*09a0*/  IABS R2, R4 ;  /* 0x0000000400027213 */ /* 0x002fe20000000000 */
[----:B---3--:R-:W1:Y:S06]  /*09b0*/  I2F.RP R5, UR14 ;  /* 0x0000000e00057d06 */ /* 0x008e6c0008209400 */
[----:B------:R-:W3:Y:S02]  /*09c0*/  R2UR UR11, R2 ;  /* 0x00000000020b73c2 */ /* 0x000ee400000e0000 */
[----:B-1----:R-:W1:Y:S02]  /*09d0*/  MUFU.RCP R3, R5 ;  /* 0x0000000500037308 */ /* 0x002e640000001000 */
[----:B-1----:R-:W-:-:S06]  /*09e0*/  IADD3 R3, R3, 0xffffffe, RZ ;  /* 0x0ffffffe03037810 */ /* 0x002fcc0007ffe0ff */
[----:B------:R-:W1:Y:S02]  /*09f0*/  F2I.FTZ.U32.TRUNC.NTZ R3, R3 ;  /* 0x0000000300037305 */ /* 0x000e64000021f000 */
[----:B-1----:R-:W1:Y:S02]  /*0a00*/  R2UR UR17, R3 ;  /* 0x00000000031173c2 */ /* 0x002e6400000e0000 */
[----:B-1----:R-:W-:-:S04]  /*0a10*/  UIADD3 UR4, URZ, -UR17, URZ ;  /* 0x800000113f047290 */ /* 0x002fc8000fffe03f */
[----:B------:R-:W-:-:S04]  /*0a20*/  UIMAD UR4, UR4, UR14, URZ ;  /* 0x0000000e040472a4 */ /* 0x000fc8000f8e023f */
        /* <DEDUP_REMOVED lines=13> */
.L_x_1965:
        /* <DEDUP_REMOVED lines=33> */
[----:B-1----:R-:W-:Y:S01]  /*0d10*/  CS2R R2, SRZ ;  /* 0x0000000000027805 */ /* 0x002fe2000001ff00 */
        /* <DEDUP_REMOVED lines=51> */
[----:B------:R-:W-:Y:S01]  /*1050*/  USHF.R.S32.HI UR7, URZ, 0x1f, UR13 ;  /* 0x0000001f3f077899 */ /* 0x000fe2000801140d */
[----:B------:R-:W-:Y:S01]  /*1060*/  PLOP3.LUT P1, PT, PT, PT, UP1, 0x80, 0x0 ;  /* 0x000000000000781c */ /* 0x000fe20003f2f018 */
[----:B------:R-:W-:Y:S01]  /*1070*/  ULDC.64 UR4, c[0x0][0x1b8] ;  /* 0x00006e0000047ab9 */ /* 0x000fe20000000a00 */
[----:B------:R1:W3:Y:S01]  /*1080*/  @P2 LDG.E R4, [R4.64] ;  /* 0x0000001204042981 */ /* 0x0002e2000c1e1900 */
[-C--:B------:R-:W-:Y:S01]  /*1090*/  LEA.HI R12, R84, R83.reuse, RZ, 0x3 ;  /* 0x00000053540c7211 */ /* 0x080fe200078f18ff */
[----:B------:R-:W-:Y:S01]  /*10a0*/  UIMAD UR7, UR7, UR4, URZ ;  /* 0x00000004070772a4 */ /* 0x000fe2000f8e023f */
[----:B------:R-:W-:Y:S01]  /*10b0*/  PLOP3.LUT P0, PT, PT, PT, UP1, 0x80, 0x0 ;  /* 0x000000000000781c */ /* 0x000fe20003f0f018 */
[----:B------:R-:W-:Y:S01]  /*10c0*/  UIMAD.WIDE.U32 UR14, UR13, UR4, URZ ;  /* 0x000000040d0e72a5 */ /* 0x000fe2000f8e003f */
[----:B------:R-:W-:Y:S01]  /*10d0*/  LOP3.LUT R0, R12, 0xfffffff8, RZ, 0xc0, !PT ;  /* 0xfffffff80c007812 */ /* 0x000fe200078ec0ff */
[----:B------:R-:W-:Y:S01]  /*10e0*/  UIMAD UR7, UR13, UR5, UR7 ;  /* 0x000000050d0772a4 */ /* 0x000fe2000f8e0207 */
[----:B------:R-:W-:Y:S01]  /*10f0*/  SHF.R.S32.HI R12, RZ, 0x3, R12 ;  /* 0x00000003ff0c7819 */ /* 0x000fe2000001140c */
[----:B------:R-:W-:Y:S01]  /*1100*/  USHF.R.S32.HI UR8, URZ, 0x1f, UR6 ;  /* 0x0000001f3f087899 */ /* 0x000fe20008011406 */
[----:B------:R-:W-:Y:S01]  /*1110*/  LEA.HI R16, R84, R83, RZ, 0x6 ;  /* 0x0000005354107211 */ /* 0x000fe200078f30ff */
[----:B------:R-:W-:Y:S01]  /*1120*/  IMAD.IADD R15, R83, 0x1, -R0 ;  /* 0x00000001530f7824 */ /* 0x000fe200078e0a00 */
[----:B------:R-:W-:Y:S01]  /*1130*/  ULDC.64 UR4, c[0x0][0x1c0] ;  /* 0x0000700000047ab9 */ /* 0x000fe20000000a00 */
[----:B------:R-:W-:Y:S01]  /*1140*/  BSSY B0, `(.L_x_1967) ;  /* 0x0000054000007945 */ /* 0x000fe20003800000 */
[----:B------:R-:W-:Y:S01]  /*1150*/  UIADD3 UR15, UR15, UR7, URZ ;  /* 0x000000070f0f7290 */ /* 0x000fe2000fffe03f */
[C---:B------:R-:W-:Y:S01]  /*1160*/  IMAD R239, R15.reuse, 0x20, R12 ;  /* 0x000000200fef7824 */ /* 0x040fe200078e020c */
[----:B------:R-:W-:Y:S01]  /*1170*/  UIMAD UR8, UR8, UR4, URZ ;  /* 0x00000004080872a4 */ /* 0x000fe2000f8e023f */
[----:B------:R-:W-:Y:S01]  /*1180*/  IMAD.SHL.U32 R207, R15, 0x8, RZ ;  /* 0x000000080fcf7824 */ /* 0x000fe200078e00ff */
[----:B------:R-:W-:Y:S01]  /*1190*/  UIMAD.WIDE.U32 UR14, UR6, UR4, UR14 ;  /* 0x00000004060e72a5 */ /* 0x000fe2000f8e000e */
[----:B------:R-:W-:Y:S01]  /*11a0*/  IMAD.SHL.U32 R16, R16, 0x8, RZ ;  /* 0x0000000810107824 */ /* 0x000fe200078e00ff */
[----:B------:R-:W-:Y:S01]  /*11b0*/  IADD3 R0, R239, UR24, RZ ;  /* 0x00000018ef007c10 */ /* 0x000fe2000fffe0ff */
[----:B------:R-:W-:Y:S01]  /*11c0*/  UIMAD UR5, UR6, UR5, UR8 ;  /* 0x00000005060572a4 */ /* 0x000fe2000f8e0208 */
[C---:B------:R-:W-:Y:S01]  /*11d0*/  IADD3 R14, R207.reuse, 0x40, RZ ;  /* 0x00000040cf0e7810 */ /* 0x040fe20007ffe0ff */
[----:B------:R-:W-:Y:S01]  /*11e0*/  ULDC UR4, c[0x0][0x168] ;  /* 0x00005a0000047ab9 */ /* 0x000fe20000000800 */
[----:B------:R-:W-:Y:S01]  /*11f0*/  IMAD.U32 R7, RZ, RZ, UR15 ;  /* 0x0000000fff077e24 */ /* 0x000fe2000f8e00ff */
[----:B------:R-:W-:Y:S01]  /*1200*/  UIADD3 UR5, UR15, UR5, URZ ;  /* 0x000000050f057290 */ /* 0x000fe2000fffe03f */
[----:B------:R-:W-:Y:S01]  /*1210*/  @P1 IMAD.HI.U32 R2, R0, c[0x0][0x2c8], RZ ;  /* 0x0000b20000021a27 */ /* 0x000fe200078e00ff */
[----:B------:R-:W-:-:S02]  /*1220*/  IADD3 R13, R207, 0x80, RZ ;  /* 0x00000080cf0d7810 */ /* 0x000fc40007ffe0ff */
[----:B------:R-:W-:Y:S01]  /*1230*/  ISETP.GE.AND P3, PT, R207, c[0x0][0x198], PT ;  /* 0x00006600cf007a0c */ /* 0x000fe20003f66270 */
[----:B-1----:R-:W-:Y:S01]  /*1240*/  IMAD.MOV.U32 R5, RZ, RZ, R0 ;  /* 0x000000ffff057224 */ /* 0x002fe200078e0000 */
[----:B------:R-:W-:Y:S01]  /*1250*/  @P0 SHF.R.U32.HI R5, RZ, c[0x0][0x2cc], R2 ;  /* 0x0000b300ff050a19 */ /* 0x000fe20000011602 */
[----:B------:R-:W-:Y:S01]  /*1260*/  IMAD.U32 R6, RZ, RZ, UR14 ;  /* 0x0000000eff067e24 */ /* 0x000fe2000f8e00ff */
[----:B------:R-:W-:Y:S01]  /*1270*/  ISETP.GE.AND P4, PT, R14, c[0x0][0x198], PT ;  /* 0x000066000e007a0c */ /* 0x000fe20003f86270 */
[----:B------:R-:W-:Y:S01]  /*1280*/  IMAD.U32 R7, RZ, RZ, UR5 ;  /* 0x00000005ff077e24 */ /* 0x000fe2000f8e00ff */
[--C-:B------:R-:W-:Y:S01]  /*1290*/  SHF.R.S32.HI R2, RZ, 0x1f, R5.reuse ;  /* 0x0000001fff027819 */ /* 0x100fe20000011405 */
[----:B------:R-:W-:Y:S01]  /*12a0*/  IMAD.MOV R3, RZ, RZ, -R5 ;  /* 0x000000ffff037224 */ /* 0x000fe200078e0a05 */
[----:B------:R-:W-:Y:S01]  /*12b0*/  ULDC UR5, c[0x0][0x2c4] ;  /* 0x0000b10000057ab9 */ /* 0x000fe20000000800 */
[----:B------:R-:W-:Y:S01]  /*12c0*/  IMAD.WIDE.U32 R6, R5, c[0x0][0x1b0], R6 ;  /* 0x00006c0005067a25 */ /* 0x000fe200078e0006 */
[----:B------:R-:W-:Y:S01]  /*12d0*/  UIMAD UR4, UR5, UR4, URZ ;  /* 0x00000004050472a4 */ /* 0x000fe2000f8e023f */
[----:B------:R-:W-:-:S02]  /*12e0*/  ISETP.GE.AND P6, PT, R13, c[0x0][0x198], PT ;  /* 0x000066000d007a0c */ /* 0x000fc40003fc6270 */
[----:B------:R-:W-:Y:S02]  /*12f0*/  IMAD R3, R3, c[0x0][0x2c4], R0 ;  /* 0x0000b10003037a24 */ /* 0x000fe400078e0200 */
[----:B------:R-:W-:-:S03]  /*1300*/  IMAD R2, R2, c[0x0][0x1b0], RZ ;  /* 0x00006c0002027a24 */ /* 0x000fc600078e02ff */
[----:B------:R-:W-:Y:S01]  /*1310*/  SHF.R.S32.HI R0, RZ, 0x1f, R3 ;  /* 0x0000001fff007819 */ /* 0x000fe20000011403 */
[----:B------:R-:W-:-:S04]  /*1320*/  IMAD R5, R5, c[0x0][0x1b4], R2 ;  /* 0x00006d0005057a24 */ /* 0x000fc800078e0202 */
[----:B------:R-:W-:Y:S02]  /*1330*/  IMAD R0, R0, c[0x0][0x1a8], RZ ;  /* 0x00006a0000007a24 */ /* 0x000fe400078e02ff */
[----:B------:R-:W-:Y:S02]  /*1340*/  IMAD.IADD R7, R7, 0x1, R5 ;  /* 0x0000000107077824 */ /* 0x000fe400078e0205 */
[C---:B------:R-:W-:Y:S02]  /*1350*/  IMAD R5, R3.reuse, c[0x0][0x1ac], R0 ;  /* 0x00006b0003057a24 */ /* 0x040fe400078e0200 */
[----:B------:R-:W-:Y:S01]  /*1360*/  IMAD.WIDE.U32 R2, R3, c[0x0][0x1a8], R6 ;  /* 0x00006a0003027a25 */ /* 0x000fe200078e0006 */
[----:B------:R-:W-:-:S03]  /*1370*/  LEA.HI R7, R84, R83, RZ, 0x4 ;  /* 0x0000005354077211 */ /* 0x000fc600078f20ff */
[----:B------:R-:W-:Y:S01]  /*1380*/  IMAD.IADD R5, R3, 0x1, R5 ;  /* 0x0000000103057824 */ /* 0x000fe200078e0205 */
[----:B------:R-:W-:Y:S02]  /*1390*/  LOP3.LUT R0, R7, 0xfffffff0, RZ, 0xc0, !PT ;  /* 0xfffffff007007812 */ /* 0x000fe400078ec0ff */
[----:B------:R-:W-:-:S03]  /*13a0*/  LEA R8, P0, R2, c[0x0][0x160], 0x1 ;  /* 0x0000580002087a11 */ /* 0x000fc600078008ff */
[----:B------:R-:W-:Y:S01]  /*13b0*/  IMAD.IADD R3, R83, 0x1, -R0 ;  /* 0x0000000153037824 */ /* 0x000fe200078e0a00 */
[----:B------:R-:W-:Y:S01]  /*13c0*/  LEA.HI.X R5, R2, c[0x0][0x164], R5, 0x1, P0 ;  /* 0x0000590002057a11 */ /* 0x000fe200000f0c05 */
[----:B------:R-:W-:Y:S01]  /*13d0*/  IMAD.SHL.U32 R2, R12, 0x40, RZ ;  /* 0x000000400c027824 */ /* 0x000fe200078e00ff */
[----:B------:R1:W4:Y:S02]  /*13e0*/  SHFL.IDX PT, R18, R8, RZ, 0x181f ;  /* 0x00181fff08127589 */ /* 0x00032400000e0000 */
[----:B------:R-:W-:Y:S02]  /*13f0*/  SHF.R.S32.HI R6, RZ, 0x1f, R3 ;  /* 0x0000001fff067819 */ /* 0x000fe40000011403 */
[----:B------:R-:W-:Y:S01]  /*1400*/  LOP3.LUT R2, R2, 0x1c0, RZ, 0xc0, !PT ;  /* 0x000001c002027812 */ /* 0x000fe200078ec0ff */
[----:B------:R1:W2:Y:S01]  /*1410*/  SHFL.IDX PT, R19, R5, RZ, 0x181f ;  /* 0x00181fff05137589 */ /* 0x0002a200000e0000 */
[----:B------:R-:W-:Y:S02]  /*1420*/  LEA.HI R6, R6, R3, RZ, 0x3 ;  /* 0x0000000306067211 */ /* 0x000fe400078f18ff */
[----:B------:R-:W-:-:S02]  /*1430*/  SHF.R.U32.HI R0, RZ, 0x3, R2 ;  /* 0x00000003ff007819 */ /* 0x000fc40000011602 */
[----:B------:R-:W-:Y:S01]  /*1440*/  LOP3.LUT R235, R2, 0x38, R207, 0xf8, !PT ;  /* 0x0000003802eb7812 */ /* 0x000fe200078ef8cf */
[----:B------:R-:W-:Y:S01]  /*1450*/  IMAD.MOV.U32 R2, RZ, RZ, 0x10 ;  /* 0x00000010ff027424 */ /* 0x000fe200078e00ff */
[----:B------:R-:W-:Y:S02]  /*1460*/  LOP3.LUT R10, R6, 0xfffffff8, RZ, 0xc0, !PT ;  /* 0xfffffff8060a7812 */ /* 0x000fe400078ec0ff */
[----:B------:R-:W-:Y:S02]  /*1470*/  LOP3.LUT R235, R235, R0, RZ, 0x3c, !PT ;  /* 0x00000000ebeb7212 */ /* 0x000fe400078e3cff */
[----:B------:R-:W-:Y:S01]  /*1480*/  IADD3 R0, R207, 0xc0, RZ ;  /* 0x000000c0cf007810 */ /* 0x000fe20007ffe0ff */
[----:B------:R-:W-:Y:S01]  /*1490*/  IMAD.IADD R10, R3, 0x1, -R10 ;  /* 0x00000001030a7824 */ /* 0x000fe200078e0a0a */
[----:B------:R-:W-:Y:S01]  /*14a0*/  LOP3.LUT R235, R235, 0xfffffe00, R16, 0xf8, !PT ;  /* 0xfffffe00ebeb7812 */ /* 0x000fe200078ef810 */
[----:B------:R-:W-:Y:S01]  /*14b0*/  IMAD.MOV.U32 R3, RZ, RZ, 0x20 ;  /* 0x00000020ff037424 */ /* 0x000fe200078e00ff */
[----:B------:R-:W-:Y:S01]  /*14c0*/  ISETP.GE.AND P5, PT, R0, c[0x0][0x198], PT ;  /* 0x0000660000007a0c */ /* 0x000fe20003fa6270 */
[----:B---3--:R3:W5:Y:S02]  /*14d0*/  @P2 R2UR UR7, R4 ;  /* 0x00000000040723c2 */ /* 0x00876400000e0000 */
[----:B-----5:R-:W-:Y:S01]  /*14e0*/  @!UP2 UMOV UR7, UR6 ;  /* 0x000000060007ac82 */ /* 0x020fe20008000000 */
[----:B---3--:R-:W-:-:S04]  /*14f0*/  IADD3 R4, R12, UR24, RZ ;  /* 0x000000180c047c10 */ /* 0x008fc8000fffe0ff */
[----:B------:R-:W-:-:S04]  /*1500*/  ISETP.GE.AND P0, PT, R4, UR4, PT ;  /* 0x0000000404007c0c */ /* 0x000fc8000bf06270 */
[----:B------:R-:W-:-:S05]  /*1510*/  R2P PR, R10, 0x6 ;  /* 0x000000060a007804 */ /* 0x000fca0000000000 */
[----:B------:R-:W-:Y:S02]  /*1520*/  SEL R2, R2, 0xfffffff0, !P1 ;  /* 0xfffffff002027807 */ /* 0x000fe40004800000 */
[----:B------:R-:W-:Y:S02]  /*1530*/  SEL R3, R3, 0xffffffe0, !P2 ;  /* 0xffffffe003037807 */ /* 0x000fe40005000000 */
[----:B------:R-:W-:Y:S05]  /*1540*/  @P0 BRA `(.L_x_1968) ;  /* 0x0000013000000947 */ /* 0x000fea0003800000 */
[----:B-12-4-:R-:W-:Y:S01]  /*1550*/  SHF.R.S32.HI R11, RZ, 0x1f, R14 ;  /* 0x0000001fff0b7819 */ /* 0x016fe2000001140e */
[----:B------:R-:W-:Y:S01]  /*1560*/  IMAD.SHL.U32 R17, R235, 0x2, RZ ;  /* 0x00000002eb117824 */ /* 0x000fe200078e00ff */
[----:B------:R-:W-:Y:S02]  /*1570*/  SHF.R.S32.HI R20, RZ, 0x1f, R13 ;  /* 0x0000001fff147819 */ /* 0x000fe4000001140d */
[----:B------:R-:W-:Y:S02]  /*1580*/  SHF.R.S32.HI R9, RZ, 0x1f, R0 ;  /* 0x0000001fff097819 */ /* 0x000fe40000011400 */
[----:B------:R-:W-:-:S02]  /*1590*/  LEA.HI R16, R11, R14, RZ, 0x3 ;  /* 0x0000000e0b107211 */ /* 0x000fc400078f18ff */
[----:B------:R-:W-:Y:S01]  /*15a0*/  LEA.HI R11, R20, R13, RZ, 0x3 ;  /* 0x0000000d140b7211 */ /* 0x000fe200078f18ff */
[--C-:B------:R-:W-:Y:S01]  /*15b0*/  IMAD.WIDE R20, R207, 0x2, R18.reuse ;  /* 0x00000002cf147825 */ /* 0x100fe200078e0212 */
[----:B------:R-:W-:Y:S02]  /*15c0*/  LEA.HI R9, R9, R0, RZ, 0x3 ;  /* 0x0000000009097211 */ /* 0x000fe400078f18ff */
[----:B------:R-:W-:Y:S02]  /*15d0*/  LOP3.LUT R16, R16, 0xfffffff8, RZ, 0xc0, !PT ;  /* 0xfffffff810107812 */ /* 0x000fe400078ec0ff */
[----:B------:R-:W-:Y:S01]  /*15e0*/  LOP3.LUT R11, R11, 0xfffffff8, RZ, 0xc0, !PT ;  /* 0xfffffff80b0b7812 */ /* 0x000fe200078ec0ff */
[----:B------:R-:W-:Y:S01]  /*15f0*/  @!PT LDS RZ, [RZ] ;  /* 0x00000000fffff984 */ /* 0x000fe20000000800 */
[----:B------:R1:W-:Y:S01]  /*1600*/  LDGSTS.E.BYPASS.LTC128B.128 [R17+0x10100], [R20.64], !P3 ;  /* 0x1010000014117fae */ /* 0x0003e2000d901d52 */
[----:B------:R-:W-:Y:S01]  /*1610*/  LOP3.LUT R9, R9, 0xfffffff8, RZ, 0xc0, !PT ;  /* 0xfffffff809097812 */ /* 0x000fe200078ec0ff */
[----:B------:R-:W-:-:S04]  /*1620*/  IMAD.WIDE R22, R16, 0x2, R18 ;  /* 0x0000000210167825 */ /* 0x000fc800078e0212 */
[--C-:B------:R-:W-:Y:S01]  /*1630*/  IMAD.WIDE R24, R11, 0x2, R18.reuse ;  /* 0x000000020b187825 */ /* 0x100fe200078e0212 */
[----:B------:R1:W-:Y:S03]  /*1640*/  LDGSTS.E.BYPASS.LTC128B.128 [R17+0x14100], [R22.64], !P4 ;  /* 0x1410000016117fae */ /* 0x0003e6000e101d52 */
[----:B------:R-:W-:Y:S01]  /*1650*/  IMAD.WIDE R18, R9, 0x2, R18 ;  /* 0x0000000209127825 */ /* 0x000fe200078e0212 */
[----:B------:R1:W-:Y:S04]  /*1660*/  LDGSTS.E.BYPASS.LTC128B.128 [R17+0x18100], [R24.64], !P6 ;  /* 0x1810000018117fae */ /* 0x0003e8000f101d52 */
[----:B------:R1:W-:Y:S02]  /*1670*/  LDGSTS.E.BYPASS.LTC128B.128 [R17+0x1c100], [R18.64], !P5 ;  /* 0x1c10000012117fae */ /* 0x0003e4000e901d52 */
.L_x_1968:
[----:B-12-4-:R-:W-:Y:S05]  /*1680*/  BSYNC B0 ;  /* 0x0000000000007941 */ /* 0x016fea0003800000 */
.L_x_1967:
        /* <DEDUP_REMOVED lines=8> */
[----:B------:R-:W-:Y:S02]  /*1710*/  SHF.R.S32.HI R20, RZ, 0x1f, R13 ;  /* 0x0000001fff147819 */ /* 0x000fe4000001140d */
[----:B------:R-:W-:Y:S02]  /*1720*/  SHF.R.S32.HI R9, RZ, 0x1f, R0 ;  /* 0x0000001fff097819 */ /* 0x000fe40000011400 */
[----:B------:R-:W-:Y:S02]  /*1730*/  LEA.HI R16, R11, R14, RZ, 0x3 ;  /* 0x0000000e0b107211 */ /* 0x000fe400078f18ff */
[----:B------:R-:W-:Y:S01]  /*1740*/  LEA.HI R11, R20, R13, RZ, 0x3 ;  /* 0x0000000d140b7211 */ /* 0x000fe200078f18ff */
[----:B--23--:R-:W-:Y:S01]  /*1750*/  IMAD.WIDE R20, R207, 0x2, R18 ;  /* 0x00000002cf147825 */ /* 0x00cfe200078e0212 */
[----:B------:R-:W-:-:S02]  /*1760*/  LEA.HI R9, R9, R0, RZ, 0x3 ;  /* 0x0000000009097211 */ /* 0x000fc400078f18ff */
        /* <DEDUP_REMOVED lines=11> */
.L_x_1970:
[----:B------:R-:W-:Y:S05]  /*1820*/  BSYNC B0 ;  /* 0x0000000000007941 */ /* 0x000fea0003800000 */
.L_x_1969:
        /* <DEDUP_REMOVED lines=8> */
[----:B------:R-:W-:Y:S02]  /*18b0*/  SHF.R.S32.HI R20, RZ, 0x1f, R13 ;  /* 0x0000001fff147819 */ /* 0x000fe4000001140d */
[----:B------:R-:W-:Y:S02]  /*18c0*/  SHF.R.S32.HI R9, RZ, 0x1f, R0 ;  /* 0x0000001fff097819 */ /* 0x000fe40000011400 */
[----:B------:R-:W-:Y:S02]  /*18d0*/  LEA.HI R16, R11, R14, RZ, 0x3 ;  /* 0x0000000e0b107211 */ /* 0x000fe400078f18ff */
[----:B------:R-:W-:Y:S01]  /*18e0*/  LEA.HI R11, R20, R13, RZ, 0x3 ;  /* 0x0000000d140b7211 */ /* 0x000fe200078f18ff */
[----:B---34-:R-:W-:Y:S01]  /*18f0*/  IMAD.WIDE R20, R207, 0x2, R18 ;  /* 0x00000002cf147825 */ /* 0x018fe200078e0212 */
        /* <DEDUP_REMOVED lines=12> */
.L_x_1972:
[----:B------:R-:W-:Y:S05]  /*19c0*/  BSYNC B0 ;  /* 0x0000000000007941 */ /* 0x000fea0003800000 */
.L_x_1971:
[----:B---3--:R3:W-:Y:S01]  /*19d0*/  SHFL.IDX PT, R18, R8, 0x3, 0x181f ;  /* 0x00781f0008127f89 */ /* 0x0087e200000e0000 */
[----:B------:R-:W-:Y:S01]  /*19e0*/  IADD3 R4, R4, 0x60, RZ ;  /* 0x0000006004047810 */ /* 0x000fe20007ffe0ff */
[----:B------:R-:W-:Y:S01]  /*19f0*/  UIADD3 UR26, UR20, -0x1, URZ ;  /* 0xffffffff141a7890 */ /* 0x000fe2000fffe03f */
[----:B------:R-:W-:Y:S01]  /*1a00*/  IMAD.MOV.U32 R236, RZ, RZ, c[0x0][0x2b8] ;  /* 0x0000ae00ffec7624 */ /* 0x000fe200078e00ff */
[----:B----4-:R4:W5:Y:S01]  /*1a10*/  SHFL.IDX PT, R19, R5, 0x3, 0x181f ;  /* 0x00781f0005137f89 */ /* 0x01096200000e0000 */
[----:B------:R-:W-:Y:S01]  /*1a20*/  ISETP.GE.AND P0, PT, R4, UR4, PT ;  /* 0x0000000404007c0c */ /* 0x000fe2000bf06270 */
[----:B------:R-:W-:Y:S01]  /*1a30*/  USHF.L.U32 UR11, UR26, 0x6, URZ ;  /* 0x000000061a0b7899 */ /* 0x000fe2000800063f */
[----:B------:R-:W-:Y:S01]  /*1a40*/  IMAD.SHL.U32 R235, R235, 0x2, RZ ;  /* 0x00000002ebeb7824 */ /* 0x000fe200078e00ff */
[----:B------:R-:W-:Y:S01]  /*1a50*/  ISETP.NE.AND P2, PT, R236, 0x1, PT ;  /* 0x00000001ec00780c */ /* 0x000fe20003f45270 */
[----:B------:R-:W-:Y:S01]  /*1a60*/  USHF.R.S32.HI UR6, URZ, 0x1f, UR7 ;  /* 0x0000001f3f067899 */ /* 0x000fe20008011407 */
[----:B------:R-:W-:Y:S01]  /*1a70*/  IMAD.MOV.U32 R237, RZ, RZ, RZ ;  /* 0x000000ffffed7224 */ /* 0x000fe200078e00ff */
[----:B------:R-:W-:Y:S01]  /*1a80*/  ULDC.64 UR4, c[0x0][0x2b0] ;  /* 0x0000ac0000047ab9 */ /* 0x000fe20000000a00 */
[----:B------:R-:W-:Y:S01]  /*1a90*/  IADD3 R9, R239, UR11, RZ ;  /* 0x0000000bef097c10 */ /* 0x000fe2000fffe0ff */
[----:B------:R-:W-:-:S02]  /*1aa0*/  UIMAD UR6, UR6, UR4, URZ ;  /* 0x00000004060672a4 */ /* 0x000fc4000f8e023f */
[----:B------:R-:W-:Y:S01]  /*1ab0*/  UIMAD.WIDE.U32 UR16, UR7, UR4, URZ ;  /* 0x00000004071072a5 */ /* 0x000fe2000f8e003f */
[C---:B------:R-:W-:Y:S01]  /*1ac0*/  ISETP.GE.AND P1, PT, R9.reuse, UR10, PT ;  /* 0x0000000a09007c0c */ /* 0x040fe2000bf26270 */
[----:B------:R-:W-:Y:S01]  /*1ad0*/  UIMAD UR5, UR7, UR5, UR6 ;  /* 0x00000005070572a4 */ /* 0x000fe2000f8e0206 */
[----:B------:R-:W-:Y:S02]  /*1ae0*/  IADD3 R238, R9, UR12, RZ ;  /* 0x0000000c09ee7c10 */ /* 0x000fe4000fffe0ff */
[----:B------:R-:W-:Y:S01]  /*1af0*/  ISETP.GT.OR P1, PT, R239, 0x3f, P1 ;  /* 0x0000003fef00780c */ /* 0x000fe20000f24670 */
[----:B------:R-:W-:Y:S01]  /*1b00*/  UIADD3 UR8, UR17, UR5, URZ ;  /* 0x0000000511087290 */ /* 0x000fe2000fffe03f */
[----:B-123--:R-:W-:Y:S01]  /*1b10*/  SHF.R.S32.HI R8, RZ, 0x1f, R13 ;  /* 0x0000001fff087819 */ /* 0x00efe2000001140d */
[----:B------:R-:W-:Y:S01]  /*1b20*/  @P2 IMAD.HI.U32 R11, R238, c[0x0][0x2bc], RZ ;  /* 0x0000af00ee0b2a27 */ /* 0x000fe200078e00ff */
[----:B----4-:R-:W-:-:S03]  /*1b30*/  SHF.R.S32.HI R5, RZ, 0x1f, R14 ;  /* 0x0000001fff057819 */ /* 0x010fc6000001140e */
[----:B-----5:R-:W-:Y:S01]  /*1b40*/  @!P0 IMAD.WIDE R24, R207, 0x2, R18 ;  /* 0x00000002cf188825 */ /* 0x020fe200078e0212 */
[----:B------:R-:W-:Y:S01]  /*1b50*/  LEA.HI R205, R8, R13, RZ, 0x3 ;  /* 0x0000000d08cd7211 */ /* 0x000fe200078f18ff */
[----:B------:R-:W-:Y:S01]  /*1b60*/  USHF.R.S32.HI UR6, URZ, 0x1f, UR13 ;  /* 0x0000001f3f067899 */ /* 0x000fe2000801140d */
[----:B------:R-:W-:Y:S01]  /*1b70*/  LEA.HI R206, R5, R14, RZ, 0x3 ;  /* 0x0000000e05ce7211 */ /* 0x000fe200078f18ff */
[----:B------:R-:W-:Y:S01]  /*1b80*/  IMAD.MOV.U32 R4, RZ, RZ, R238 ;  /* 0x000000ffff047224 */ /* 0x000fe200078e00ee */
[----:B------:R-:W-:Y:S01]  /*1b90*/  SHF.R.S32.HI R5, RZ, 0x1f, R0 ;  /* 0x0000001fff057819 */ /* 0x000fe20000011400 */
[----:B------:R-:W-:Y:S01]  /*1ba0*/  @!PT LDS RZ, [RZ] ;  /* 0x00000000fffff984 */ /* 0x000fe20000000800 */
[----:B------:R1:W-:Y:S01]  /*1bb0*/  @!P0 LDGSTS.E.BYPASS.LTC128B.128 [R235+0x13100], [R24.64], !P3 ;  /* 0x1310000018eb8fae */ /* 0x0003e2000d901d52 */
[----:B------:R-:W-:Y:S01]  /*1bc0*/  LOP3.LUT R206, R206, 0xfffffff8, RZ, 0xc0, !PT ;  /* 0xfffffff8cece7812 */ /* 0x000fe200078ec0ff */
[----:B------:R-:W-:Y:S01]  /*1bd0*/  ULDC.64 UR4, c[0x0][0x1e8] ;  /* 0x00007a0000047ab9 */ /* 0x000fe20000000a00 */
[----:B------:R-:W-:Y:S02]  /*1be0*/  LEA.HI R204, R5, R0, RZ, 0x3 ;  /* 0x0000000005cc7211 */ /* 0x000fe400078f18ff */
[----:B------:R-:W-:Y:S01]  /*1bf0*/  LOP3.LUT R205, R205, 0xfffffff8, RZ, 0xc0, !PT ;  /* 0xfffffff8cdcd7812 */ /* 0x000fe200078ec0ff */
[----:B------:R-:W-:Y:S01]  /*1c00*/  @!P0 IMAD.WIDE R22, R206, 0x2, R18 ;  /* 0x00000002ce168825 */ /* 0x000fe200078e0212 */
[----:B------:R-:W-:-:S02]  /*1c10*/  LOP3.LUT R204, R204, 0xfffffff8, RZ, 0xc0, !PT ;  /* 0xfffffff8cccc7812 */ /* 0x000fc400078ec0ff */
[----:B------:R-:W-:Y:S01]  /*1c20*/  @P2 SHF.R.U32.HI R4, RZ, c[0x0][0x2c0], R11 ;  /* 0x0000b000ff042a19 */ /* 0x000fe2000001160b */
[--C-:B------:R-:W-:Y:S01]  /*1c30*/  @!P0 IMAD.WIDE R20, R205, 0x2, R18.reuse ;  /* 0x00000002cd148825 */ /* 0x100fe200078e0212 */
[----:B------:R2:W-:Y:S02]  /*1c40*/  @!P0 LDGSTS.E.BYPASS.LTC128B.128 [R235+0x17100], [R22.64], !P4 ;  /* 0x1710000016eb8fae */ /* 0x0005e4000e101d52 */
[----:B------:R-:W-:Y:S01]  /*1c50*/  @!P1 IADD3 R16, P2, R4, UR16, RZ ;  /* 0x0000001004109c10 */ /* 0x000fe2000ff5e0ff */
[----:B------:R-:W-:Y:S01]  /*1c60*/  @!P0 IMAD.WIDE R18, R204, 0x2, R18 ;  /* 0x00000002cc128825 */ /* 0x000fe200078e0212 */
[----:B------:R3:W-:Y:S02]  /*1c70*/  @!P0 LDGSTS.E.BYPASS.LTC128B.128 [R235+0x1b100], [R20.64], !P6 ;  /* 0x1b10000014eb8fae */ /* 0x0007e4000f101d52 */
[----:B------:R-:W-:Y:S02]  /*1c80*/  @!P1 LEA.HI.X.SX32 R5, R4, UR8, 0x1, P2 ;  /* 0x0000000804059c11 */ /* 0x000fe400090f0eff */
[----:B------:R4:W-:Y:S01]  /*1c90*/  @!P0 LDGSTS.E.BYPASS.LTC128B.128 [R235+0x1f100], [R18.64], !P5 ;  /* 0x1f10000012eb8fae */ /* 0x0009e2000e901d52 */
[----:B------:R-:W-:-:S03]  /*1ca0*/  @!P1 LEA R8, P2, R16, c[0x0][0x2a0], 0x2 ;  /* 0x0000a80010089a11 */ /* 0x000fc600078410ff */
[----:B------:R-:W0:Y:S01]  /*1cb0*/  LDGDEPBAR ;  /* 0x00000000000079af */ /* 0x000e220000000000 */
[----:B------:R-:W-:-:S03]  /*1cc0*/  @!P1 LEA.HI.X R9, R16, c[0x0][0x2a4], R5, 0x2, P2 ;  /* 0x0000a90010099a11 */ /* 0x000fc600010f1405 */
[----:B------:R-:W-:Y:S06]  /*1cd0*/  BAR.SYNC.DEFER_BLOCKING 0x0 ;  /* 0x0000000000007b1d */ /* 0x000fec0000010000 */
[----:B------:R-:W5:Y:S01]  /*1ce0*/  @!P1 LDG.E R237, [R8.64] ;  /* 0x0000001208ed9981 */ /* 0x000f62000c1e1900 */
[----:B------:R-:W-:Y:S01]  /*1cf0*/  IMAD.MOV R5, RZ, RZ, -R4 ;  /* 0x000000ffff057224 */ /* 0x000fe200078e0a04 */
[----:B------:R-:W-:Y:S01]  /*1d00*/  UIMAD.WIDE.U32 UR14, UR13, UR4, URZ ;  /* 0x000000040d0e72a5 */ /* 0x000fe2000f8e003f */
[----:B--2---:R-:W-:Y:S01]  /*1d10*/  SHF.R.S32.HI R22, RZ, 0x4, R7 ;  /* 0x00000004ff167819 */ /* 0x004fe20000011407 */
[----:B------:R-:W-:Y:S01]  /*1d20*/  UIMAD UR4, UR6, UR4, URZ ;  /* 0x00000004060472a4 */ /* 0x000fe2000f8e023f */
[----:B------:R-:W-:Y:S01]  /*1d30*/  IMAD R238, R5, c[0x0][0x2b8], R238 ;  /* 0x0000ae0005ee7a24 */ /* 0x000fe200078e02ee */
[----:B------:R-:W-:Y:S01]  /*1d40*/  ISETP.GE.AND P3, PT, R207, c[0x0][0x1d4], PT ;  /* 0x00007500cf007a0c */ /* 0x000fe20003f66270 */
[----:B------:R-:W-:Y:S01]  /*1d50*/  IMAD.U32 R80, RZ, RZ, UR11 ;  /* 0x0000000bff507e24 */ /* 0x000fe2000f8e00ff */
[----:B------:R-:W-:Y:S01]  /*1d60*/  UIMAD UR4, UR13, UR5, UR4 ;  /* 0x000000050d0472a4 */ /* 0x000fe2000f8e0204 */
[C---:B---3--:R-:W-:Y:S01]  /*1d70*/  IMAD.WIDE.U32 R20, R238.reuse, c[0x0][0x1e0], RZ ;  /* 0x00007800ee147a25 */ /* 0x048fe200078e00ff */
[----:B------:R-:W-:Y:S01]  /*1d80*/  SHF.R.S32.HI R5, RZ, 0x1f, R238 ;  /* 0x0000001fff057819 */ /* 0x000fe200000114ee */
[----:B------:R-:W-:Y:S01]  /*1d90*/  UISETP.GT.AND UP2, UPT, UR26, UR9, UPT ;  /* 0x000000091a00728c */ /* 0x000fe2000bf44270 */
[----:B------:R-:W-:Y:S01]  /*1da0*/  LEA.HI R7, R7, R22, RZ, 0x1 ;  /* 0x0000001607077211 */ /* 0x000fe200078f08ff */
[----:B------:R-:W-:Y:S01]  /*1db0*/  UIADD3 UR7, UR15, UR4, URZ ;  /* 0x000000040f077290 */ /* 0x000fe2000fffe03f */
[----:B----4-:R-:W-:Y:S01]  /*1dc0*/  IMAD.WIDE.U32 R18, R238, c[0x0][0x208], RZ ;  /* 0x00008200ee127a25 */ /* 0x010fe200078e00ff */
[----:B------:R-:W-:Y:S01]  /*1dd0*/  ISETP.GE.AND P5, PT, R14, c[0x0][0x1d4], PT ;  /* 0x000075000e007a0c */ /* 0x000fe20003fa6270 */
[----:B------:R-:W-:Y:S01]  /*1de0*/  ULDC.64 UR4, c[0x0][0x210] ;  /* 0x0000840000047ab9 */ /* 0x000fe20000000a00 */
[----:B------:R-:W-:Y:S01]  /*1df0*/  LOP3.LUT R7, R7, 0xfffffffe, RZ, 0xc0, !PT ;  /* 0xfffffffe07077812 */ /* 0x000fe200078ec0ff */
[C---:B------:R-:W-:Y:S01]  /*1e00*/  IMAD R11, R5.reuse, c[0x0][0x1e0], RZ ;  /* 0x00007800050b7a24 */ /* 0x040fe200078e02ff */
[----:B------:R-:W-:Y:S01]  /*1e10*/  UIMAD UR6, UR6, UR4, URZ ;  /* 0x00000004060672a4 */ /* 0x000fe2000f8e023f */
[----:B------:R-:W-:Y:S01]  /*1e20*/  IMAD R5, R5, c[0x0][0x208], RZ ;  /* 0x0000820005057a24 */ /* 0x000fe200078e02ff */
[----:B------:R-:W-:Y:S01]  /*1e30*/  UIMAD.WIDE.U32 UR22, UR13, UR4, URZ ;  /* 0x000000040d1672a5 */ /* 0x000fe2000f8e003f */
[C---:B------:R-:W-:Y:S01]  /*1e40*/  IMAD R11, R238.reuse, c[0x0][0x1e4], R11 ;  /* 0x00007900ee0b7a24 */ /* 0x040fe200078e020b */
[----:B------:R-:W-:Y:S01]  /*1e50*/  UIMAD UR6, UR13, UR5, UR6 ;  /* 0x000000050d0672a4 */ /* 0x000fe2000f8e0206 */
[----:B------:R-:W-:Y:S01]  /*1e60*/  IMAD R16, R238, c[0x0][0x20c], R5 ;  /* 0x00008300ee107a24 */ /* 0x000fe200078e0205 */
[----:B------:R-:W-:Y:S01]  /*1e70*/  ISETP.GE.AND P4, PT, R13, c[0x0][0x1d4], PT ;  /* 0x000075000d007a0c */ /* 0x000fe20003f86270 */
[----:B------:R-:W-:Y:S01]  /*1e80*/  IMAD.IADD R21, R21, 0x1, R11 ;  /* 0x0000000115157824 */ /* 0x000fe200078e020b */
[----:B------:R-:W-:Y:S01]  /*1e90*/  UIADD3 UR6, UR23, UR6, URZ ;  /* 0x0000000617067290 */ /* 0x000fe2000fffe03f */
[----:B------:R-:W-:Y:S01]  /*1ea0*/  IMAD.IADD R17, R19, 0x1, R16 ;  /* 0x0000000113117824 */ /* 0x000fe200078e0210 */
[----:B------:R-:W-:Y:S01]  /*1eb0*/  ISETP.GE.AND P6, PT, R0, c[0x0][0x1d4], PT ;  /* 0x0000750000007a0c */ /* 0x000fe20003fc6270 */
[----:B------:R-:W-:Y:S01]  /*1ec0*/  IMAD.IADD R7, R22, 0x1, -R7 ;  /* 0x0000000116077824 */ /* 0x000fe200078e0a07 */
[----:B------:R-:W-:Y:S01]  /*1ed0*/  LEA.HI R86, R84, R83, RZ, 0x5 ;  /* 0x0000005354567211 */ /* 0x000fe200078f28ff */
[----:B------:R-:W-:Y:S01]  /*1ee0*/  IMAD.MOV.U32 R16, RZ, RZ, R18 ;  /* 0x000000ffff107224 */ /* 0x000fe200078e0012 */
[----:B------:R-:W-:Y:S01]  /*1ef0*/  ISETP.GE.AND P2, PT, R207, c[0x0][0x1d4], PT ;  /* 0x00007500cf007a0c */ /* 0x000fe20003f46270 */
[----:B------:R-:W-:Y:S01]  /*1f00*/  IMAD.SHL.U32 R5, R15, 0x40, RZ ;  /* 0x000000400f057824 */ /* 0x000fe200078e00ff */
[----:B------:R-:W-:Y:S01]  /*1f10*/  SHF.R.S32.HI R85, RZ, 0x5, R86 ;  /* 0x00000005ff557819 */ /* 0x000fe20000011456 */
[----:B------:R-:W-:Y:S01]  /*1f20*/  IMAD.SHL.U32 R10, R10, 0x40, RZ ;  /* 0x000000400a0a7824 */ /* 0x000fe200078e00ff */
[----:B------:R-:W-:Y:S01]  /*1f30*/  SHF.R.S32.HI R166, RZ, 0x1f, R207 ;  /* 0x0000001fffa67819 */ /* 0x000fe200000114cf */
[----:B------:R-:W-:Y:S01]  /*1f40*/  IMAD.SHL.U32 R81, R7, 0x8, RZ ;  /* 0x0000000807517824 */ /* 0x000fe200078e00ff */
[----:B------:R-:W-:Y:S01]  /*1f50*/  LOP3.LUT R5, R5, 0x1c0, RZ, 0xc0, !PT ;  /* 0x000001c005057812 */ /* 0x000fe200078ec0ff */
[----:B------:R-:W-:Y:S01]  /*1f60*/  IMAD.SHL.U32 R82, R6, 0x40, RZ ;  /* 0x0000004006527824 */ /* 0x000fe200078e00ff */
[----:B------:R-:W-:-:S02]  /*1f70*/  LOP3.LUT R10, R10, 0x1c0, RZ, 0xc0, !PT ;  /* 0x000001c00a0a7812 */ /* 0x000fc400078ec0ff */
[----:B------:R-:W-:Y:S02]  /*1f80*/  SEL R248, RZ, 0x10, P6 ;  /* 0x00000010fff87807 */ /* 0x000fe40003000000 */
[----:B------:R-:W-:Y:S02]  /*1f90*/  LOP3.LUT R81, R10, 0x8, R81, 0xf8, !PT ;  /* 0x000000080a517812 */ /* 0x000fe400078ef851 */
[----:B------:R-:W-:Y:S02]  /*1fa0*/  SHF.R.U32.HI R10, RZ, 0x3, R10 ;  /* 0x00000003ff0a7819 */ /* 0x000fe4000001160a */
[----:B------:R-:W-:Y:S02]  /*1fb0*/  LOP3.LUT R82, R82, 0xfffffe00, RZ, 0xc0, !PT ;  /* 0xfffffe0052527812 */ /* 0x000fe400078ec0ff */
[----:B------:R-:W-:Y:S02]  /*1fc0*/  LOP3.LUT R81, R81, R10, RZ, 0x3c, !PT ;  /* 0x0000000a51517212 */ /* 0x000fe400078e3cff */
[----:B------:R-:W-:Y:S01]  /*1fd0*/  IADD3 R242, R235, 0x100, RZ ;  /* 0x00000100ebf27810 */ /* 0x000fe20007ffe0ff */
[----:B------:R-:W-:Y:S01]  /*1fe0*/  IMAD R234, R85, 0x400, R82 ;  /* 0x0000040055ea7824 */ /* 0x000fe200078e0252 */
[----:B------:R-:W-:-:S02]  /*1ff0*/  SHF.R.S32.HI R247, RZ, 0x1f, R206 ;  /* 0x0000001ffff77819 */ /* 0x000fc400000114ce */
[----:B------:R-:W-:Y:S01]  /*2000*/  SHF.R.S32.HI R246, RZ, 0x1f, R205 ;  /* 0x0000001ffff67819 */ /* 0x000fe200000114cd */
[----:B------:R-:W-:Y:S01]  /*2010*/  IMAD.IADD R234, R81, 0x1, R234 ;  /* 0x0000000151ea7824 */ /* 0x000fe200078e02ea */
[----:B------:R-:W-:-:S03]  /*2020*/  SHF.R.S32.HI R245, RZ, 0x1f, R204 ;  /* 0x0000001ffff57819 */ /* 0x000fc600000114cc */
[----:B------:R-:W-:-:S04]  /*2030*/  IMAD.SHL.U32 R234, R234, 0x2, RZ ;  /* 0x00000002eaea7824 */ /* 0x000fc800078e00ff */
[--C-:B------:R-:W-:Y:S02]  /*2040*/  IMAD R230, R2, 0x2, R234.reuse ;  /* 0x0000000202e67824 */ /* 0x100fe400078e02ea */
[C---:B------:R-:W-:Y:S02]  /*2050*/  IMAD R229, R3.reuse, 0x2, R234 ;  /* 0x0000000203e57824 */ /* 0x040fe400078e02ea */
[----:B------:R-:W-:Y:S01]  /*2060*/  IMAD R227, R3, 0x2, R230 ;  /* 0x0000000203e37824 */ /* 0x000fe200078e02e6 */
[----:B-----5:R-:W-:Y:S01]  /*2070*/  SHF.R.S32.HI R8, RZ, 0x1f, R237 ;  /* 0x0000001fff087819 */ /* 0x020fe200000114ed */
[----:B------:R-:W-:-:S04]  /*2080*/  IMAD.WIDE.U32 R20, R237, c[0x0][0x1f0], R20 ;  /* 0x00007c00ed147a25 */ /* 0x000fc800078e0014 */
[----:B------:R-:W-:Y:S01]  /*2090*/  IMAD R4, R8, c[0x0][0x1f0], RZ ;  /* 0x00007c0008047a24 */ /* 0x000fe200078e02ff */
[----:B------:R-:W-:Y:S01]  /*20a0*/  IADD3 R9, P0, R20, UR14, RZ ;  /* 0x0000000e14097c10 */ /* 0x000fe2000ff1e0ff */
[----:B------:R-:W-:Y:S02]  /*20b0*/  IMAD R8, R8, c[0x0][0x218], RZ ;  /* 0x0000860008087a24 */ /* 0x000fe400078e02ff */
[C---:B------:R-:W-:Y:S02]  /*20c0*/  IMAD R4, R237.reuse, c[0x0][0x1f4], R4 ;  /* 0x00007d00ed047a24 */ /* 0x040fe400078e0204 */
[----:B------:R-:W-:-:S03]  /*20d0*/  IMAD.WIDE.U32 R16, R237, c[0x0][0x218], R16 ;  /* 0x00008600ed107a25 */ /* 0x000fc600078e0010 */
[----:B------:R-:W-:Y:S01]  /*20e0*/  IADD3.X R4, R21, UR7, R4, P0, !PT ;  /* 0x0000000715047c10 */ /* 0x000fe200087fe404 */
[----:B------:R-:W-:Y:S01]  /*20f0*/  IMAD R11, R237, c[0x0][0x21c], R8 ;  /* 0x00008700ed0b7a24 */ /* 0x000fe200078e0208 */
[----:B------:R-:W-:-:S04]  /*2100*/  LEA R22, P0, R9, c[0x0][0x1c8], 0x1 ;  /* 0x0000720009167a11 */ /* 0x000fc800078008ff */
[----:B------:R-:W-:Y:S01]  /*2110*/  LEA.HI.X R9, R9, c[0x0][0x1cc], R4, 0x1, P0 ;  /* 0x0000730009097a11 */ /* 0x000fe200000f0c04 */
[----:B------:R-:W-:Y:S01]  /*2120*/  IMAD.SHL.U32 R4, R12, 0x8, RZ ;  /* 0x000000080c047824 */ /* 0x000fe200078e00ff */
[----:B------:R-:W-:Y:S01]  /*2130*/  IADD3 R8, P0, R16, UR22, RZ ;  /* 0x0000001610087c10 */ /* 0x000fe2000ff1e0ff */
[----:B------:R-:W-:Y:S01]  /*2140*/  SHFL.IDX PT, R18, R22, RZ, 0x181f ;  /* 0x00181fff16127589 */ /* 0x000fe200000e0000 */
[----:B------:R-:W-:Y:S02]  /*2150*/  IADD3 R12, -R12, UR10, -R80 ;  /* 0x0000000a0c0c7c10 */ /* 0x000fe4000fffe950 */
[----:B------:R-:W-:Y:S01]  /*2160*/  IADD3.X R11, R17, UR6, R11, P0, !PT ;  /* 0x00000006110b7c10 */ /* 0x000fe200087fe40b */
[----:B------:R-:W2:Y:S01]  /*2170*/  SHFL.IDX PT, R19, R9, RZ, 0x181f ;  /* 0x00181fff09137589 */ /* 0x000ea200000e0000 */
[----:B------:R-:W-:Y:S02]  /*2180*/  LOP3.LUT R4, R5, 0x8, R4, 0xf8, !PT ;  /* 0x0000000805047812 */ /* 0x000fe400078ef804 */
[----:B------:R-:W-:Y:S01]  /*2190*/  LEA R17, P0, R8, c[0x0][0x1f8], 0x1 ;  /* 0x00007e0008117a11 */ /* 0x000fe200078008ff */
[----:B------:R-:W-:Y:S01]  /*21a0*/  SHFL.IDX PT, R9, R9, 0x1, 0x181f ;  /* 0x00381f0009097f89 */ /* 0x000fe200000e0000 */
[----:B------:R-:W-:-:S02]  /*21b0*/  SHF.R.U32.HI R5, RZ, 0x3, R5 ;  /* 0x00000003ff057819 */ /* 0x000fc40000011605 */
[----:B------:R-:W-:Y:S01]  /*21c0*/  LEA.HI.X R11, R8, c[0x0][0x1fc], R11, 0x1, P0 ;  /* 0x00007f00080b7a11 */ /* 0x000fe200000f0c0b */
[----:B------:R-:W-:Y:S01]  /*21d0*/  SHFL.IDX PT, R56, R17, RZ, 0x181f ;  /* 0x00181fff11387589 */ /* 0x000fe200000e0000 */
[----:B------:R-:W-:Y:S02]  /*21e0*/  LOP3.LUT R4, R4, R5, RZ, 0x3c, !PT ;  /* 0x0000000504047212 */ /* 0x000fe400078e3cff */
[----:B------:R-:W-:Y:S01]  /*21f0*/  ISETP.GE.AND P1, PT, R12, 0x1, PT ;  /* 0x000000010c00780c */ /* 0x000fe20003f26270 */
[----:B------:R-:W-:Y:S01]  /*2200*/  SHFL.IDX PT, R5, R11, RZ, 0x181f ;  /* 0x00181fff0b057589 */ /* 0x000fe200000e0000 */
[----:B------:R-:W-:Y:S01]  /*2210*/  LOP3.LUT P0, RZ, R15, 0x2, RZ, 0xc0, !PT ;  /* 0x000000020fff7812 */ /* 0x000fe2000780c0ff */
[----:B------:R-:W-:Y:S02]  /*2220*/  IMAD R233, R7, 0x200, R4 ;  /* 0x0000020007e97824 */ /* 0x000fe400078e0204 */
[----:B------:R3:W-:Y:S01]  /*2230*/  SHFL.IDX PT, R68, R17, 0x1, 0x181f ;  /* 0x00381f0011447f89 */ /* 0x0007e200000e0000 */
[----:B------:R-:W-:-:S03]  /*2240*/  IMAD.WIDE R6, R204, 0x2, RZ ;  /* 0x00000002cc067825 */ /* 0x000fc600078e02ff */
[----:B------:R4:W5:Y:S01]  /*2250*/  SHFL.IDX PT, R8, R22, 0x1, 0x181f ;  /* 0x00381f0016087f89 */ /* 0x00096200000e0000 */
[----:B------:R-:W-:-:S03]  /*2260*/  IMAD.SHL.U32 R233, R233, 0x2, RZ ;  /* 0x00000002e9e97824 */ /* 0x000fc600078e00ff */
[----:B------:R5:W5:Y:S01]  /*2270*/  SHFL.IDX PT, R4, R11, 0x1, 0x181f ;  /* 0x00381f000b047f89 */ /* 0x000b6200000e0000 */
[--C-:B--2---:R-:W-:Y:S01]  /*2280*/  @P1 IMAD.WIDE R26, R207, 0x2, R18.reuse ;  /* 0x00000002cf1a1825 */ /* 0x104fe200078e0212 */
[C---:B------:R-:W-:Y:S02]  /*2290*/  IADD3 R16, R233.reuse, 0x8100, RZ ;  /* 0x00008100e9107810 */ /* 0x040fe40007ffe0ff */
[----:B------:R-:W-:Y:S01]  /*22a0*/  IADD3 R232, R233, 0x8120, RZ ;  /* 0x00008120e9e87810 */ /* 0x000fe20007ffe0ff */
[--C-:B------:R-:W-:Y:S01]  /*22b0*/  @P1 IMAD.WIDE R20, R206, 0x2, R18.reuse ;  /* 0x00000002ce141825 */ /* 0x100fe200078e0212 */
[----:B------:R-:W-:Y:S01]  /*22c0*/  @P0 IADD3 R232, R16, -0x20, RZ ;  /* 0xffffffe010e80810 */ /* 0x000fe20007ffe0ff */
[----:B------:R2:W-:Y:S01]  /*22d0*/  @P1 LDGSTS.E.BYPASS.LTC128B.128 [R235+0x8100], [R26.64], !P3 ;  /* 0x081000001aeb1fae */ /* 0x0005e2000d901d52 */
[----:B------:R-:W-:Y:S01]  /*22e0*/  ISETP.GT.AND P0, PT, R12, 0x20, PT ;  /* 0x000000200c00780c */ /* 0x000fe20003f04270 */
[----:B-1----:R-:W-:Y:S01]  /*22f0*/  @P1 IMAD.WIDE R24, R205, 0x2, R18 ;  /* 0x00000002cd181825 */ /* 0x002fe200078e0212 */
[C---:B------:R-:W-:Y:S01]  /*2300*/  IADD3 R223, R232.reuse, 0x800, RZ ;  /* 0x00000800e8df7810 */ /* 0x040fe20007ffe0ff */
[----:B------:R1:W-:Y:S01]  /*2310*/  @P1 LDGSTS.E.BYPASS.LTC128B.128 [R235+0xa100], [R20.64], !P5 ;  /* 0x0a10000014eb1fae */ /* 0x0003e2000e901d52 */
[----:B------:R-:W-:-:S02]  /*2320*/  IADD3 R222, R232, 0x1000, RZ ;  /* 0x00001000e8de7810 */ /* 0x000fc40007ffe0ff */
[C---:B------:R-:W-:Y:S01]  /*2330*/  IADD3 R221, R232.reuse, 0x1800, RZ ;  /* 0x00001800e8dd7810 */ /* 0x040fe20007ffe0ff */
[----:B---3--:R-:W-:Y:S01]  /*2340*/  IMAD.WIDE R16, R207, 0x2, RZ ;  /* 0x00000002cf107825 */ /* 0x008fe200078e02ff */
[----:B------:R3:W-:Y:S01]  /*2350*/  @P1 LDGSTS.E.BYPASS.LTC128B.128 [R235+0xc100], [R24.64], !P4 ;  /* 0x0c10000018eb1fae */ /* 0x0007e2000e101d52 */
[----:B------:R-:W-:Y:S02]  /*2360*/  IADD3 R219, R232, 0x2000, RZ ;  /* 0x00002000e8db7810 */ /* 0x000fe40007ffe0ff */
[----:B----4-:R-:W-:Y:S01]  /*2370*/  @P1 IMAD.WIDE R22, R204, 0x2, R18 ;  /* 0x00000002cc161825 */ /* 0x010fe200078e0212 */
[C---:B------:R-:W-:Y:S02]  /*2380*/  IADD3 R218, R232.reuse, 0x2800, RZ ;  /* 0x00002800e8da7810 */ /* 0x040fe40007ffe0ff */
[----:B------:R-:W-:Y:S01]  /*2390*/  IADD3 R217, R232, 0x3000, RZ ;  /* 0x00003000e8d97810 */ /* 0x000fe20007ffe0ff */
[----:B-----5:R-:W-:Y:S01]  /*23a0*/  @P0 IMAD.WIDE R18, R206, 0x2, R8 ;  /* 0x00000002ce120825 */ /* 0x020fe200078e0208 */
[----:B------:R4:W-:Y:S01]  /*23b0*/  @P1 LDGSTS.E.BYPASS.LTC128B.128 [R235+0xe100], [R22.64], !P6 ;  /* 0x0e10000016eb1fae */ /* 0x0009e2000f101d52 */
[----:B------:R-:W-:-:S02]  /*23c0*/  IADD3 R28, P1, R56, R16, RZ ;  /* 0x00000010381c7210 */ /* 0x000fc40007f3e0ff */
[----:B------:R-:W-:Y:S01]  /*23d0*/  IMAD.WIDE R10, R206, 0x2, RZ ;  /* 0x00000002ce0a7825 */ /* 0x000fe200078e02ff */
[C---:B------:R-:W-:Y:S02]  /*23e0*/  IADD3 R216, R232.reuse, 0x3800, RZ ;  /* 0x00003800e8d87810 */ /* 0x040fe40007ffe0ff */
[----:B------:R-:W-:Y:S01]  /*23f0*/  IADD3 R215, R232, 0x4000, RZ ;  /* 0x00004000e8d77810 */ /* 0x000fe20007ffe0ff */
[----:B------:R-:W-:Y:S01]  /*2400*/  IMAD.X R29, R5, 0x1, R17, P1 ;  /* 0x00000001051d7824 */ /* 0x000fe200008e0611 */
[----:B------:R-:W-:Y:S02]  /*2410*/  IADD3 R34, P1, R16, R68, RZ ;  /* 0x0000004410227210 */ /* 0x000fe40007f3e0ff */
[C---:B------:R-:W-:Y:S02]  /*2420*/  IADD3 R214, R232.reuse, 0x4800, RZ ;  /* 0x00004800e8d67810 */ /* 0x040fe40007ffe0ff */
[C---:B------:R-:W-:Y:S01]  /*2430*/  IADD3 R213, R232.reuse, 0x5000, RZ ;  /* 0x00005000e8d57810 */ /* 0x040fe20007ffe0ff */
[----:B------:R-:W-:Y:S01]  /*2440*/  IMAD.X R35, R17, 0x1, R4, P1 ;  /* 0x0000000111237824 */ /* 0x000fe200008e0604 */
[C---:B------:R-:W-:Y:S01]  /*2450*/  IADD3 R212, R232.reuse, 0x5800, RZ ;  /* 0x00005800e8d47810 */ /* 0x040fe20007ffe0ff */
[----:B-1----:R-:W-:Y:S01]  /*2460*/  @P0 IMAD.WIDE R20, R207, 0x2, R8 ;  /* 0x00000002cf140825 */ /* 0x002fe200078e0208 */
[----:B------:R-:W-:-:S02]  /*2470*/  IADD3 R211, R232, 0x6000, RZ ;  /* 0x00006000e8d37810 */ /* 0x000fc40007ffe0ff */
[C---:B------:R-:W-:Y:S01]  /*2480*/  IADD3 R210, R232.reuse, 0x6800, RZ ;  /* 0x00006800e8d27810 */ /* 0x040fe20007ffe0ff */
[C-C-:B---3--:R-:W-:Y:S01]  /*2490*/  @P0 IMAD.WIDE R24, R205.reuse, 0x2, R8.reuse ;  /* 0x00000002cd180825 */ /* 0x148fe200078e0208 */
[----:B------:R1:W-:Y:S01]  /*24a0*/  @P0 LDGSTS.E.BYPASS.LTC128B.128 [R235+0x9100], [R20.64], !P3 ;  /* 0x0910000014eb0fae */ /* 0x0003e2000d901d52 */
[----:B------:R-:W-:Y:S02]  /*24b0*/  IADD3 R209, R232, 0x7000, RZ ;  /* 0x00007000e8d17810 */ /* 0x000fe40007ffe0ff */
[----:B------:R-:W-:Y:S01]  /*24c0*/  @P0 IMAD.WIDE R16, R204, 0x2, R8 ;  /* 0x00000002cc100825 */ /* 0x000fe200078e0208 */
[----:B------:R3:W-:Y:S01]  /*24d0*/  @P0 LDGSTS.E.BYPASS.LTC128B.128 [R235+0xb100], [R18.64], !P5 ;  /* 0x0b10000012eb0fae */ /* 0x0007e2000e901d52 */
[----:B------:R-:W-:Y:S02]  /*24e0*/  IADD3 R208, R232, 0x7800, RZ ;  /* 0x00007800e8d07810 */ /* 0x000fe40007ffe0ff */
[----:B------:R-:W-:Y:S01]  /*24f0*/  IMAD.WIDE R8, R205, 0x2, RZ ;  /* 0x00000002cd087825 */ /* 0x000fe200078e02ff */
[----:B------:R2:W-:Y:S01]  /*2500*/  @P0 LDGSTS.E.BYPASS.LTC128B.128 [R235+0xd100], [R24.64], !P4 ;  /* 0x0d10000018eb0fae */ /* 0x0005e2000e101d52 */
[----:B----4-:R-:W-:-:S03]  /*2510*/  IADD3 R22, P1, R56, R10, RZ ;  /* 0x0000000a38167210 */ /* 0x010fc60007f3e0ff */
[----:B------:R3:W-:Y:S01]  /*2520*/  @P0 LDGSTS.E.BYPASS.LTC128B.128 [R235+0xf100], [R16.64], !P6 ;  /* 0x0f10000010eb0fae */ /* 0x0007e2000f101d52 */
[-C--:B------:R-:W-:Y:S01]  /*2530*/  IADD3 R32, P0, R10, R68.reuse, RZ ;  /* 0x000000440a207210 */ /* 0x080fe20007f1e0ff */
[----:B------:R-:W-:Y:S02]  /*2540*/  IMAD.X R23, R5, 0x1, R11, P1 ;  /* 0x0000000105177824 */ /* 0x000fe400008e060b */
[----:B------:R-:W0:Y:S02]  /*2550*/  LDGDEPBAR ;  /* 0x00000000000079af */ /* 0x000e240000000000 */
[----:B------:R-:W-:Y:S01]  /*2560*/  IMAD.X R33, R11, 0x1, R4, P0 ;  /* 0x000000010b217824 */ /* 0x000fe200000e0604 */
[----:B------:R-:W-:-:S05]  /*2570*/  IADD3 R70, P0, R8, R68, RZ ;  /* 0x0000004408467210 */ /* 0x000fca0007f1e0ff */
[----:B------:R-:W-:Y:S01]  /*2580*/  IMAD.X R71, R9, 0x1, R4, P0 ;  /* 0x0000000109477824 */ /* 0x000fe200000e0604 */
[----:B------:R-:W-:Y:S02]  /*2590*/  IADD3 R68, P0, R6, R68, RZ ;  /* 0x0000004406447210 */ /* 0x000fe40007f1e0ff */
[----:B-1----:R-:W-:-:S03]  /*25a0*/  IADD3 R20, P1, R56, R8, RZ ;  /* 0x0000000838147210 */ /* 0x002fc60007f3e0ff */
[----:B------:R-:W-:Y:S01]  /*25b0*/  IMAD.X R69, R7, 0x1, R4, P0 ;  /* 0x0000000107457824 */ /* 0x000fe200000e0604 */
[----:B------:R-:W-:Y:S01]  /*25c0*/  ISETP.LT.OR P0, PT, R12, 0x1, P2 ;  /* 0x000000010c00780c */ /* 0x000fe20001701670 */
[----:B------:R-:W-:Y:S01]  /*25d0*/  IMAD.X R21, R5, 0x1, R9, P1 ;  /* 0x0000000105157824 */ /* 0x000fe200008e0609 */
[----:B------:R-:W-:Y:S02]  /*25e0*/  IADD3 R56, P1, R56, R6, RZ ;  /* 0x0000000638387210 */ /* 0x000fe40007f3e0ff */
[----:B------:R-:W-:-:S03]  /*25f0*/  ISETP.GE.AND P2, PT, R13, c[0x0][0x1d4], PT ;  /* 0x000075000d007a0c */ /* 0x000fc60003f46270 */
[----:B------:R-:W-:Y:S01]  /*2600*/  IMAD.X R57, R5, 0x1, R7, P1 ;  /* 0x0000000105397824 */ /* 0x000fe200008e0607 */
[----:B------:R-:W-:Y:S01]  /*2610*/  ISETP.GE.AND P1, PT, R14, c[0x0][0x1d4], PT ;  /* 0x000075000e007a0c */ /* 0x000fe20003f26270 */
[----:B------:R-:W-:-:S04]  /*2620*/  DEPBAR.LE SB0, 0x1 ;  /* 0x000080400000791a */ /* 0x000fc80000000000 */
[----:B------:R-:W-:-:S04]  /*2630*/  DEPBAR.LE SB0, 0x0 ;  /* 0x000080000000791a */ /* 0x000fc80000000000 */
[----:B------:R-:W-:Y:S06]  /*2640*/  BAR.SYNC.DEFER_BLOCKING 0x0 ;  /* 0x0000000000007b1d */ /* 0x000fec0000010000 */
[----:B------:R-:W-:Y:S04]  /*2650*/  LDSM.16.M88.4 R52, [R234+0x10100] ;  /* 0x01010000ea34783b */ /* 0x000fe80000000200 */
[----:B------:R-:W-:Y:S04]  /*2660*/  LDSM.16.M88.4 R36, [R230+0x10100] ;  /* 0x01010000e624783b */ /* 0x000fe80000000200 */
[----:B--2---:R-:W-:Y:S04]  /*2670*/  LDSM.16.M88.4 R24, [R233+0x8100] ;  /* 0x00810000e918783b */ /* 0x004fe80000000200 */
[----:B---3--:R-:W-:Y:S04]  /*2680*/  LDSM.16.M88.4 R16, [R233+0x8900] ;  /* 0x00890000e910783b */ /* 0x008fe80000000200 */
[----:B------:R-:W1:Y:S04]  /*2690*/  LDSM.16.M88.4 R60, [R233+0x9100] ;  /* 0x00910000e93c783b */ /* 0x000e680000000200 */
[----:B------:R-:W-:Y:S04]  /*26a0*/  LDSM.16.M88.4 R4, [R233+0x9900] ;  /* 0x00990000e904783b */ /* 0x000fe80000000200 */
[----:B------:R-:W-:Y:S04]  /*26b0*/  LDSM.16.M88.4 R44, [R232] ;  /* 0x00000000e82c783b */ /* 0x000fe80000000200 */
[----:B------:R-:W-:Y:S04]  /*26c0*/  LDSM.16.M88.4 R8, [R232+0x800] ;  /* 0x00080000e808783b */ /* 0x000fe80000000200 */
[----:B------:R-:W2:Y:S04]  /*26d0*/  LDSM.16.M88.4 R48, [R232+0x1000] ;  /* 0x00100000e830783b */ /* 0x000ea80000000200 */
[----:B------:R-:W3:Y:S04]  /*26e0*/  LDSM.16.M88.4 R40, [R232+0x1800] ;  /* 0x00180000e828783b */ /* 0x000ee80000000200 */
[----:B------:R-:W-:Y:S01]  /*26f0*/  @!PT LDS RZ, [RZ] ;  /* 0x00000000fffff984 */ /* 0x000fe20000000800 */
[----:B------:R-:W-:Y:S01]  /*2700*/  @!PT LDS RZ, [RZ] ;  /* 0x00000000fffff984 */ /* 0x000fe20000000800 */
[----:B------:R-:W-:Y:S01]  /*2710*/  @!PT LDS RZ, [RZ] ;  /* 0x00000000fffff984 */ /* 0x000fe20000000800 */
[----:B------:R4:W-:Y:S01]  /*2720*/  LDGSTS.E.BYPASS.LTC128B.128 [R235+0x100], [R28.64], !P0 ;  /* 0x001000001ceb7fae */ /* 0x0009e2000c101d52 */
[----:B------:R-:W-:-:S13]  /*2730*/  ISETP.LT.OR P0, PT, R12, 0x1, P1 ;  /* 0x000000010c00780c */ /* 0x000fda0000f01670 */
[----:B------:R5:W-:Y:S01]  /*2740*/  LDGSTS.E.BYPASS.LTC128B.128 [R235+0x2100], [R22.64], !P0 ;  /* 0x0210000016eb7fae */ /* 0x000be2000c101d52 */
[----:B------:R-:W-:Y:S01]  /*2750*/  ISETP.LT.OR P0, PT, R12, 0x1, P2 ;  /* 0x000000010c00780c */ /* 0x000fe20001701670 */
[----:B-1----:R-:W-:Y:S01]  /*2760*/  HMMA.16816.F32 R64, R52, R60, RZ ;  /* 0x0000003c3440723c */ /* 0x002fe200000018ff */
[----:B------:R-:W-:Y:S01]  /*2770*/  ISETP.GE.AND P2, PT, R0, c[0x0][0x1d4], PT ;  /* 0x0000750000007a0c */ /* 0x000fe20003f46270 */
[----:B------:R-:W-:-:S06]  /*2780*/  IMAD.MOV.U32 R0, RZ, RZ, 0x40 ;  /* 0x00000040ff007424 */ /* 0x000fcc00078e00ff */
[----:B------:R-:W-:Y:S04]  /*2790*/  HMMA.16816.F32 R60, R52, R62, RZ ;  /* 0x0000003e343c723c */ /* 0x000fe800000018ff */
[----:B------:R5:W-:Y:S01]  /*27a0*/  LDGSTS.E.BYPASS.LTC128B.128 [R235+0x4100], [R20.64], !P0 ;  /* 0x0410000014eb7fae */ /* 0x000be2000c101d52 */
[----:B------:R-:W-:-:S03]  /*27b0*/  ISETP.LT.OR P0, PT, R12, 0x1, P2 ;  /* 0x000000010c00780c */ /* 0x000fc60001701670 */
[C---:B----4-:R-:W-:Y:S08]  /*27c0*/  HMMA.16816.F32 R28, R52.reuse, R24, RZ ;  /* 0x00000018341c723c */ /* 0x050ff000000018ff */
[----:B------:R-:W-:Y:S02]  /*27d0*/  HMMA.16816.F32 R24, R52, R26, RZ ;  /* 0x0000001a3418723c */ /* 0x000fe400000018ff */
[----:B------:R1:W-:Y:S01]  /*27e0*/  LDGSTS.E.BYPASS.LTC128B.128 [R235+0x6100], [R56.64], !P0 ;  /* 0x0610000038eb7fae */ /* 0x0003e2000c101d52 */
[----:B------:R-:W-:-:S04]  /*27f0*/  ISETP.GE.AND P0, PT, R207, c[0x0][0x1d4], PT ;  /* 0x00007500cf007a0c */ /* 0x000fc80003f06270 */
[C---:B------:R-:W-:Y:S01]  /*2800*/  ISETP.LT.OR P0, PT, R12.reuse, 0x21, P0 ;  /* 0x000000210c00780c */ /* 0x040fe20000701670 */
[----:B--2---:R-:W-:Y:S08]  /*2810*/  HMMA.16816.F32 R64, R36, R48, R64 ;  /* 0x000000302440723c */ /* 0x004ff00000001840 */
[----:B-----5:R-:W-:Y:S04]  /*2820*/  HMMA.16816.F32 R20, R52, R16, RZ ;  /* 0x000000103414723c */ /* 0x020fe800000018ff */
[----:B------:R2:W-:Y:S01]  /*2830*/  LDGSTS.E.BYPASS.LTC128B.128 [R235+0x1100], [R34.64], !P0 ;  /* 0x0110000022eb7fae */ /* 0x0005e2000c101d52 */
[----:B------:R-:W-:-:S02]  /*2840*/  ISETP.LT.OR P0, PT, R12, 0x21, P1 ;  /* 0x000000210c00780c */ /* 0x000fc40000f01670 */
[----:B------:R-:W-:Y:S01]  /*2850*/  ISETP.GE.AND P1, PT, R13, c[0x0][0x1d4], PT ;  /* 0x000075000d007a0c */ /* 0x000fe20003f26270 */
[----:B------:R-:W-:Y:S03]  /*2860*/  HMMA.16816.F32 R16, R52, R18, RZ ;  /* 0x000000123410723c */ /* 0x000fe600000018ff */
[----:B------:R-:W-:-:S05]  /*2870*/  ISETP.LT.OR P1, PT, R12, 0x21, P1 ;  /* 0x000000210c00780c */ /* 0x000fca0000f21670 */
[----:B-1----:R-:W-:Y:S02]  /*2880*/  HMMA.16816.F32 R56, R52, R4, RZ ;  /* 0x000000043438723c */ /* 0x002fe400000018ff */
[----:B------:R2:W-:Y:S01]  /*2890*/  LDGSTS.E.BYPASS.LTC128B.128 [R235+0x3100], [R32.64], !P0 ;  /* 0x0310000020eb7fae */ /* 0x0005e2000c101d52 */
[----:B------:R-:W-:-:S04]  /*28a0*/  LOP3.LUT P0, RZ, R15, 0x4, RZ, 0xc0, !PT ;  /* 0x000000040fff7812 */ /* 0x000fc8000780c0ff */
[----:B------:R-:W-:Y:S01]  /*28b0*/  SEL R0, R0, 0xffffffc0, !P0 ;  /* 0xffffffc000007807 */ /* 0x000fe20004000000 */
[----:B------:R1:W-:Y:S01]  /*28c0*/  LDGSTS.E.BYPASS.LTC128B.128 [R235+0x5100], [R70.64], !P1 ;  /* 0x0510000046eb7fae */ /* 0x0003e2000c901d52 */
[----:B------:R-:W-:Y:S01]  /*28d0*/  ISETP.LT.OR P0, PT, R12, 0x21, P2 ;  /* 0x000000210c00780c */ /* 0x000fe20001701670 */
[----:B------:R-:W-:Y:S01]  /*28e0*/  HMMA.16816.F32 R52, R52, R6, RZ ;  /* 0x000000063434723c */ /* 0x000fe200000018ff */
[----:B------:R-:W-:Y:S01]  /*28f0*/  ISETP.GT.AND P2, PT, R239, 0x3f, PT ;  /* 0x0000003fef00780c */ /* 0x000fe20003f44270 */
[----:B------:R-:W-:Y:S02]  /*2900*/  IMAD.IADD R228, R233, 0x1, R0 ;  /* 0x00000001e9e47824 */ /* 0x000fe400078e0200 */
[----:B------:R-:W-:-:S04]  /*2910*/  IMAD.IADD R220, R0, 0x1, R232 ;  /* 0x0000000100dc7824 */ /* 0x000fc800078e02e8 */
[----:B------:R-:W-:Y:S04]  /*2920*/  HMMA.16816.F32 R28, R36, R44, R28 ;  /* 0x0000002c241c723c */ /* 0x000fe8000000181c */
[----:B------:R1:W-:Y:S01]  /*2930*/  LDGSTS.E.BYPASS.LTC128B.128 [R235+0x7100], [R68.64], !P0 ;  /* 0x0710000044eb7fae */ /* 0x0003e2000c101d52 */
[----:B------:R-:W-:-:S03]  /*2940*/  PLOP3.LUT P0, PT, PT, PT, UP2, 0x40, 0x0 ;  /* 0x000000000000781c */ /* 0x000fc60003f0e828 */
[----:B------:R-:W-:Y:S01]  /*2950*/  LDSM.16.M88.4 R4, [R229+0x10100] ;  /* 0x01010000e504783b */ /* 0x000fe20000000200 */
[C---:B------:R-:W-:Y:S03]  /*2960*/  HMMA.16816.F32 R24, R36.reuse, R46, R24 ;  /* 0x0000002e2418723c */ /* 0x040fe60000001818 */
[----:B------:R-:W4:Y:S04]  /*2970*/  LDSM.16.M88.4 R12, [R228+0x8100] ;  /* 0x00810000e40c783b */ /* 0x000f280000000200 */
[----:B--2---:R-:W2:Y:S01]  /*2980*/  LDSM.16.M88.4 R32, [R228+0x8900] ;  /* 0x00890000e420783b */ /* 0x004ea20000000200 */
[C---:B------:R-:W-:Y:S03]  /*2990*/  HMMA.16816.F32 R20, R36.reuse, R8, R20 ;  /* 0x000000082414723c */ /* 0x040fe60000001814 */
[----:B------:R-:W5:Y:S04]  /*29a0*/  LDSM.16.M88.4 R44, [R228+0x9100] ;  /* 0x00910000e42c783b */ /* 0x000f680000000200 */
[----:B------:R-:W-:Y:S01]  /*29b0*/  LDSM.16.M88.4 R72, [R220+0x3000] ;  /* 0x00300000dc48783b */ /* 0x000fe20000000200 */
[C---:B------:R-:W-:Y:S03]  /*29c0*/  HMMA.16816.F32 R16, R36.reuse, R10, R16 ;  /* 0x0000000a2410723c */ /* 0x040fe60000001810 */
[----:B------:R-:W2:Y:S04]  /*29d0*/  LDSM.16.M88.4 R8, [R228+0x9900] ;  /* 0x00990000e408783b */ /* 0x000ea80000000200 */
[----:B-1----:R-:W-:Y:S01]  /*29e0*/  LDSM.16.M88.4 R68, [R220+0x3800] ;  /* 0x00380000dc44783b */ /* 0x002fe20000000200 */
[C---:B---3--:R-:W-:Y:S03]  /*29f0*/  HMMA.16816.F32 R56, R36.reuse, R40, R56 ;  /* 0x000000282438723c */ /* 0x048fe60000001838 */
[----:B------:R-:W-:Y:S04]  /*2a00*/  LDSM.16.M88.4 R76, [R230+0x18100] ;  /* 0x01810000e64c783b */ /* 0x000fe80000000200 */
[----:B------:R-:W0:Y:S01]  /*2a10*/  LDGDEPBAR ;  /* 0x00000000000079af */ /* 0x000e220000000000 */
[C---:B------:R-:W-:Y:S03]  /*2a20*/  HMMA.16816.F32 R52, R36.reuse, R42, R52 ;  /* 0x0000002a2434723c */ /* 0x040fe60000001834 */
[----:B------:R-:W-:Y:S05]  /*2a30*/  LDSM.16.M88.4 R40, [R227+0x10100] ;  /* 0x01010000e328783b */ /* 0x000fea0000000200 */
[----:B------:R-:W-:Y:S01]  /*2a40*/  HMMA.16816.F32 R60, R36, R50, R60 ;  /* 0x00000032243c723c */ /* 0x000fe2000000183c */
[----:B------:R-:W-:Y:S04]  /*2a50*/  LDSM.16.M88.4 R36, [R220+0x800] ;  /* 0x00080000dc24783b */ /* 0x000fe80000000200 */
[----:B------:R-:W-:Y:S03]  /*2a60*/  LDSM.16.M88.4 R48, [R227+0x14100] ;  /* 0x01410000e330783b */ /* 0x000fe60000000200 */
[C---:B----4-:R-:W-:Y:S08]  /*2a70*/  HMMA.16816.F32 R28, R4.reuse, R12, R28 ;  /* 0x0000000c041c723c */ /* 0x050ff0000000181c */
[C---:B------:R-:W-:Y:S01]  /*2a80*/  HMMA.16816.F32 R24, R4.reuse, R14, R24 ;  /* 0x0000000e0418723c */ /* 0x040fe20000001818 */
[----:B------:R-:W1:Y:S07]  /*2a90*/  LDSM.16.M88.4 R12, [R220] ;  /* 0x00000000dc0c783b */ /* 0x000e6e0000000200 */
[C---:B--2---:R-:W-:Y:S08]  /*2aa0*/  HMMA.16816.F32 R20, R4.reuse, R32, R20 ;  /* 0x000000200414723c */ /* 0x044ff00000001814 */
[C---:B------:R-:W-:Y:S01]  /*2ab0*/  HMMA.16816.F32 R16, R4.reuse, R34, R16 ;  /* 0x000000220410723c */ /* 0x040fe20000001810 */
[----:B------:R-:W2:Y:S07]  /*2ac0*/  LDSM.16.M88.4 R32, [R220+0x1000] ;  /* 0x00100000dc20783b */ /* 0x000eae0000000200 */
[C---:B-----5:R-:W-:Y:S08]  /*2ad0*/  HMMA.16816.F32 R64, R4.reuse, R44, R64 ;  /* 0x0000002c0440723c */ /* 0x060ff00000001840 */
[C---:B------:R-:W-:Y:S01]  /*2ae0*/  HMMA.16816.F32 R60, R4.reuse, R46, R60 ;  /* 0x0000002e043c723c */ /* 0x040fe2000000183c */
[----:B------:R-:W3:Y:S07]  /*2af0*/  LDSM.16.M88.4 R44, [R220+0x1800] ;  /* 0x00180000dc2c783b */ /* 0x000eee0000000200 */
[C---:B------:R-:W-:Y:S08]  /*2b00*/  HMMA.16816.F32 R56, R4.reuse, R8, R56 ;  /* 0x000000080438723c */ /* 0x040ff00000001838 */
[----:B------:R-:W-:Y:S01]  /*2b10*/  HMMA.16816.F32 R52, R4, R10, R52 ;  /* 0x0000000a0434723c */ /* 0x000fe20000001834 */
[----:B------:R-:W-:Y:S04]  /*2b20*/  LDSM.16.M88.4 R4, [R234+0x14100] ;  /* 0x01410000ea04783b */ /* 0x000fe80000000200 */
[----:B------:R-:W4:Y:S03]  /*2b30*/  LDSM.16.M88.4 R8, [R233+0xa100] ;  /* 0x00a10000e908783b */ /* 0x000f260000000200 */
        /* <DEDUP_REMOVED lines=9> */
[C---:B---3--:R-:W-:Y:S08]  /*2bd0*/  HMMA.16816.F32 R56, R40.reuse, R44, R56 ;  /* 0x0000002c2838723c */ /* 0x048ff00000001838 */
[----:B------:R-:W-:Y:S01]  /*2be0*/  HMMA.16816.F32 R52, R40, R46, R52 ;  /* 0x0000002e2834723c */ /* 0x000fe20000001834 */
[----:B------:R-:W-:Y:S04]  /*2bf0*/  LDSM.16.M88.4 R40, [R232+0x2000] ;  /* 0x00200000e828783b */ /* 0x000fe80000000200 */
[----:B------:R-:W-:Y:S03]  /*2c00*/  LDSM.16.M88.4 R44, [R232+0x3800] ;  /* 0x00380000e82c783b */ /* 0x000fe60000000200 */
[C---:B----4-:R-:W-:Y:S08]  /*2c10*/  HMMA.16816.F32 R28, R4.reuse, R8, R28 ;  /* 0x00000008041c723c */ /* 0x050ff0000000181c */
[C---:B------:R-:W-:Y:S01]  /*2c20*/  HMMA.16816.F32 R24, R4.reuse, R10, R24 ;  /* 0x0000000a0418723c */ /* 0x040fe20000001818 */
[----:B------:R-:W3:Y:S07]  /*2c30*/  LDSM.16.M88.4 R8, [R230+0x14100] ;  /* 0x01410000e608783b */ /* 0x000eee0000000200 */
[C---:B-1----:R-:W-:Y:S08]  /*2c40*/  HMMA.16816.F32 R20, R4.reuse, R12, R20 ;  /* 0x0000000c0414723c */ /* 0x042ff00000001814 */
[C---:B------:R-:W-:Y:S01]  /*2c50*/  HMMA.16816.F32 R16, R4.reuse, R14, R16 ;  /* 0x0000000e0410723c */ /* 0x040fe20000001810 */
[----:B------:R-:W1:Y:S07]  /*2c60*/  LDSM.16.M88.4 R12, [R232+0x2800] ;  /* 0x00280000e80c783b */ /* 0x000e6e0000000200 */
[C---:B-----5:R-:W-:Y:S08]  /*2c70*/  HMMA.16816.F32 R64, R4.reuse, R36, R64 ;  /* 0x000000240440723c */ /* 0x060ff00000001840 */
[C---:B------:R-:W-:Y:S01]  /*2c80*/  HMMA.16816.F32 R60, R4.reuse, R38, R60 ;  /* 0x00000026043c723c */ /* 0x040fe2000000183c */
[----:B------:R-:W4:Y:S07]  /*2c90*/  LDSM.16.M88.4 R36, [R232+0x3000] ;  /* 0x00300000e824783b */ /* 0x000f2e0000000200 */
[C---:B--2---:R-:W-:Y:S08]  /*2ca0*/  HMMA.16816.F32 R56, R4.reuse, R32, R56 ;  /* 0x000000200438723c */ /* 0x044ff00000001838 */
[----:B------:R-:W-:Y:S01]  /*2cb0*/  HMMA.16816.F32 R52, R4, R34, R52 ;  /* 0x000000220434723c */ /* 0x000fe20000001834 */
[----:B------:R-:W-:Y:S04]  /*2cc0*/  LDSM.16.M88.4 R32, [R229+0x14100] ;  /* 0x01410000e520783b */ /* 0x000fe80000000200 */
[----:B------:R-:W2:Y:S03]  /*2cd0*/  LDSM.16.M88.4 R4, [R228+0xa100] ;  /* 0x00a10000e404783b */ /* 0x000ea60000000200 */
[C---:B---3--:R-:W-:Y:S08]  /*2ce0*/  HMMA.16816.F32 R28, R8.reuse, R40, R28 ;  /* 0x00000028081c723c */ /* 0x048ff0000000181c */
[C---:B------:R-:W-:Y:S01]  /*2cf0*/  HMMA.16816.F32 R24, R8.reuse, R42, R24 ;  /* 0x0000002a0818723c */ /* 0x040fe20000001818 */
[----:B------:R-:W3:Y:S07]  /*2d00*/  LDSM.16.M88.4 R40, [R228+0xa900] ;  /* 0x00a90000e428783b */ /* 0x000eee0000000200 */
[C---:B-1----:R-:W-:Y:S08]  /*2d10*/  HMMA.16816.F32 R20, R8.reuse, R12, R20 ;  /* 0x0000000c0814723c */ /* 0x042ff00000001814 */
[C---:B------:R-:W-:Y:S01]  /*2d20*/  HMMA.16816.F32 R16, R8.reuse, R14, R16 ;  /* 0x0000000e0810723c */ /* 0x040fe20000001810 */
[----:B------:R-:W1:Y:S07]  /*2d30*/  LDSM.16.M88.4 R12, [R228+0xb100] ;  /* 0x00b10000e40c783b */ /* 0x000e6e0000000200 */
[C---:B----4-:R-:W-:Y:S08]  /*2d40*/  HMMA.16816.F32 R64, R8.reuse, R36, R64 ;  /* 0x000000240840723c */ /* 0x050ff00000001840 */
[C---:B------:R-:W-:Y:S01]  /*2d50*/  HMMA.16816.F32 R60, R8.reuse, R38, R60 ;  /* 0x00000026083c723c */ /* 0x040fe2000000183c */
[----:B------:R-:W4:Y:S07]  /*2d60*/  LDSM.16.M88.4 R36, [R228+0xb900] ;  /* 0x00b90000e424783b */ /* 0x000f2e0000000200 */
[C---:B------:R-:W-:Y:S08]  /*2d70*/  HMMA.16816.F32 R56, R8.reuse, R44, R56 ;  /* 0x0000002c0838723c */ /* 0x040ff00000001838 */
[----:B------:R-:W-:Y:S01]  /*2d80*/  HMMA.16816.F32 R52, R8, R46, R52 ;  /* 0x0000002e0834723c */ /* 0x000fe20000001834 */
[----:B------:R-:W5:Y:S04]  /*2d90*/  LDSM.16.M88.4 R8, [R220+0x2000] ;  /* 0x00200000dc08783b */ /* 0x000f680000000200 */
[----:B------:R-:W-:Y:S03]  /*2da0*/  LDSM.16.M88.4 R44, [R233+0xc100] ;  /* 0x00c10000e92c783b */ /* 0x000fe60000000200 */
[C---:B--2---:R-:W-:Y:S08]  /*2db0*/  HMMA.16816.F32 R28, R32.reuse, R4, R28 ;  /* 0x00000004201c723c */ /* 0x044ff0000000181c */
        /* <DEDUP_REMOVED lines=8> */
[C---:B----4-:R-:W-:Y:S08]  /*2e40*/  HMMA.16816.F32 R56, R32.reuse, R36, R56 ;  /* 0x000000242038723c */ /* 0x050ff00000001838 */
[----:B------:R-:W-:Y:S01]  /*2e50*/  HMMA.16816.F32 R52, R32, R38, R52 ;  /* 0x000000262034723c */ /* 0x000fe20000001834 */
[----:B------:R-:W3:Y:S04]  /*2e60*/  LDSM.16.M88.4 R36, [R233+0xd100] ;  /* 0x00d10000e924783b */ /* 0x000ee80000000200 */
[----:B------:R-:W4:Y:S03]  /*2e70*/  LDSM.16.M88.4 R32, [R233+0xd900] ;  /* 0x00d90000e920783b */ /* 0x000f260000000200 */
[C---:B-----5:R-:W-:Y:S08]  /*2e80*/  HMMA.16816.F32 R28, R48.reuse, R8, R28 ;  /* 0x00000008301c723c */ /* 0x060ff0000000181c */
[C---:B------:R-:W-:Y:S01]  /*2e90*/  HMMA.16816.F32 R24, R48.reuse, R10, R24 ;  /* 0x0000000a3018723c */ /* 0x040fe20000001818 */
[----:B------:R-:W5:Y:S07]  /*2ea0*/  LDSM.16.M88.4 R8, [R232+0x4000] ;  /* 0x00400000e808783b */ /* 0x000f6e0000000200 */
[C---:B--2---:R-:W-:Y:S08]  /*2eb0*/  HMMA.16816.F32 R20, R48.reuse, R4, R20 ;  /* 0x000000043014723c */ /* 0x044ff00000001814 */
[C---:B------:R-:W-:Y:S01]  /*2ec0*/  HMMA.16816.F32 R16, R48.reuse, R6, R16 ;  /* 0x000000063010723c */ /* 0x040fe20000001810 */
[----:B------:R-:W2:Y:S07]  /*2ed0*/  LDSM.16.M88.4 R4, [R232+0x4800] ;  /* 0x00480000e804783b */ /* 0x000eae0000000200 */
[C---:B------:R-:W-:Y:S08]  /*2ee0*/  HMMA.16816.F32 R64, R48.reuse, R72, R64 ;  /* 0x000000483040723c */ /* 0x040ff00000001840 */
[C---:B------:R-:W-:Y:S01]  /*2ef0*/  HMMA.16816.F32 R60, R48.reuse, R74, R60 ;  /* 0x0000004a303c723c */ /* 0x040fe2000000183c */
[----:B------:R-:W2:Y:S07]  /*2f00*/  LDSM.16.M88.4 R72, [R232+0x5000] ;  /* 0x00500000e848783b */ /* 0x000eae0000000200 */
[C---:B------:R-:W-:Y:S08]  /*2f10*/  HMMA.16816.F32 R56, R48.reuse, R68, R56 ;  /* 0x000000443038723c */ /* 0x040ff00000001838 */
[----:B------:R-:W-:Y:S01]  /*2f20*/  HMMA.16816.F32 R52, R48, R70, R52 ;  /* 0x000000463034723c */ /* 0x000fe20000001834 */
[----:B------:R-:W2:Y:S04]  /*2f30*/  LDSM.16.M88.4 R68, [R232+0x5800] ;  /* 0x00580000e844783b */ /* 0x000ea80000000200 */
[----:B------:R-:W-:Y:S03]  /*2f40*/  LDSM.16.M88.4 R48, [R229+0x18100] ;  /* 0x01810000e530783b */ /* 0x000fe60000000200 */
[C---:B-1----:R-:W-:Y:S08]  /*2f50*/  HMMA.16816.F32 R28, R12.reuse, R44, R28 ;  /* 0x0000002c0c1c723c */ /* 0x042ff0000000181c */
[C---:B------:R-:W-:Y:S01]  /*2f60*/  HMMA.16816.F32 R24, R12.reuse, R46, R24 ;  /* 0x0000002e0c18723c */ /* 0x040fe20000001818 */
[----:B------:R-:W1:Y:S07]  /*2f70*/  LDSM.16.M88.4 R44, [R228+0xc100] ;  /* 0x00c10000e42c783b */ /* 0x000e6e0000000200 */
[C---:B------:R-:W-:Y:S08]  /*2f80*/  HMMA.16816.F32 R20, R12.reuse, R40, R20 ;  /* 0x000000280c14723c */ /* 0x040ff00000001814 */
[C---:B------:R-:W-:Y:S01]  /*2f90*/  HMMA.16816.F32 R16, R12.reuse, R42, R16 ;  /* 0x0000002a0c10723c */ /* 0x040fe20000001810 */
[----:B------:R-:W1:Y:S07]  /*2fa0*/  LDSM.16.M88.4 R40, [R228+0xc900] ;  /* 0x00c90000e428783b */ /* 0x000e6e0000000200 */
[C---:B---3--:R-:W-:Y:S08]  /*2fb0*/  HMMA.16816.F32 R64, R12.reuse, R36, R64 ;  /* 0x000000240c40723c */ /* 0x048ff00000001840 */
[C---:B------:R-:W-:Y:S01]  /*2fc0*/  HMMA.16816.F32 R60, R12.reuse, R38, R60 ;  /* 0x000000260c3c723c */ /* 0x040fe2000000183c */
[----:B------:R-:W3:Y:S07]  /*2fd0*/  LDSM.16.M88.4 R36, [R228+0xd100] ;  /* 0x00d10000e424783b */ /* 0x000eee0000000200 */
[C---:B----4-:R-:W-:Y:S08]  /*2fe0*/  HMMA.16816.F32 R56, R12.reuse, R32, R56 ;  /* 0x000000200c38723c */ /* 0x050ff00000001838 */
[----:B------:R-:W-:Y:S01]  /*2ff0*/  HMMA.16816.F32 R52, R12, R34, R52 ;  /* 0x000000220c34723c */ /* 0x000fe20000001834 */
[----:B------:R-:W4:Y:S04]  /*3000*/  LDSM.16.M88.4 R32, [R228+0xd900] ;  /* 0x00d90000e420783b */ /* 0x000f280000000200 */
[----:B------:R-:W-:Y:S03]  /*3010*/  LDSM.16.M88.4 R12, [R227+0x18100] ;  /* 0x01810000e30c783b */ /* 0x000fe60000000200 */
[C---:B-----5:R-:W-:Y:S08]  /*3020*/  HMMA.16816.F32 R28, R76.reuse, R8, R28 ;  /* 0x000000084c1c723c */ /* 0x060ff0000000181c */
[C---:B------:R-:W-:Y:S01]  /*3030*/  HMMA.16816.F32 R24, R76.reuse, R10, R24 ;  /* 0x0000000a4c18723c */ /* 0x040fe20000001818 */
[----:B------:R-:W5:Y:S07]  /*3040*/  LDSM.16.M88.4 R8, [R220+0x4000] ;  /* 0x00400000dc08783b */ /* 0x000f6e0000000200 */
[C---:B--2---:R-:W-:Y:S08]  /*3050*/  HMMA.16816.F32 R20, R76.reuse, R4, R20 ;  /* 0x000000044c14723c */ /* 0x044ff00000001814 */
[C---:B------:R-:W-:Y:S01]  /*3060*/  HMMA.16816.F32 R16, R76.reuse, R6, R16 ;  /* 0x000000064c10723c */ /* 0x040fe20000001810 */
[----:B------:R-:W2:Y:S07]  /*3070*/  LDSM.16.M88.4 R4, [R220+0x4800] ;  /* 0x00480000dc04783b */ /* 0x000eae0000000200 */
[C---:B------:R-:W-:Y:S08]  /*3080*/  HMMA.16816.F32 R64, R76.reuse, R72, R64 ;  /* 0x000000484c40723c */ /* 0x040ff00000001840 */
[C---:B------:R-:W-:Y:S08]  /*3090*/  HMMA.16816.F32 R60, R76.reuse, R74, R60 ;  /* 0x0000004a4c3c723c */ /* 0x040ff0000000183c */
[C---:B------:R-:W-:Y:S08]  /*30a0*/  HMMA.16816.F32 R56, R76.reuse, R68, R56 ;  /* 0x000000444c38723c */ /* 0x040ff00000001838 */
[----:B------:R-:W-:Y:S08]  /*30b0*/  HMMA.16816.F32 R52, R76, R70, R52 ;  /* 0x000000464c34723c */ /* 0x000ff00000001834 */
        /* <DEDUP_REMOVED lines=8> */
[----:B------:R-:W-:Y:S07]  /*3140*/  LDSM.16.M88.4 R36, [R233+0xe900] ;  /* 0x00e90000e924783b */ /* 0x000fee0000000200 */
[C---:B----4-:R-:W-:Y:S08]  /*3150*/  HMMA.16816.F32 R56, R48.reuse, R32, R56 ;  /* 0x000000203038723c */ /* 0x050ff00000001838 */
[----:B------:R-:W-:Y:S01]  /*3160*/  HMMA.16816.F32 R52, R48, R34, R52 ;  /* 0x000000223034723c */ /* 0x000fe20000001834 */
[----:B------:R-:W-:Y:S04]  /*3170*/  LDSM.16.M88.4 R32, [R234+0x1c100] ;  /* 0x01c10000ea20783b */ /* 0x000fe80000000200 */
[----:B------:R-:W-:Y:S03]  /*3180*/  LDSM.16.M88.4 R48, [R233+0xf900] ;  /* 0x00f90000e930783b */ /* 0x000fe60000000200 */
[C---:B-----5:R-:W-:Y:S08]  /*3190*/  HMMA.16816.F32 R28, R12.reuse, R8, R28 ;  /* 0x000000080c1c723c */ /* 0x060ff0000000181c */
[C---:B------:R-:W-:Y:S01]  /*31a0*/  HMMA.16816.F32 R24, R12.reuse, R10, R24 ;  /* 0x0000000a0c18723c */ /* 0x040fe20000001818 */
[----:B------:R-:W3:Y:S07]  /*31b0*/  LDSM.16.M88.4 R8, [R233+0xe100] ;  /* 0x00e10000e908783b */ /* 0x000eee0000000200 */
[C---:B--2---:R-:W-:Y:S08]  /*31c0*/  HMMA.16816.F32 R20, R12.reuse, R4, R20 ;  /* 0x000000040c14723c */ /* 0x044ff00000001814 */
[C---:B------:R-:W-:Y:S01]  /*31d0*/  HMMA.16816.F32 R16, R12.reuse, R6, R16 ;  /* 0x000000060c10723c */ /* 0x040fe20000001810 */
[----:B------:R-:W2:Y:S07]  /*31e0*/  LDSM.16.M88.4 R4, [R233+0xf100] ;  /* 0x00f10000e904783b */ /* 0x000eae0000000200 */
[C---:B-1----:R-:W-:Y:S08]  /*31f0*/  HMMA.16816.F32 R64, R12.reuse, R44, R64 ;  /* 0x0000002c0c40723c */ /* 0x042ff00000001840 */
[C---:B------:R-:W-:Y:S01]  /*3200*/  HMMA.16816.F32 R60, R12.reuse, R46, R60 ;  /* 0x0000002e0c3c723c */ /* 0x040fe2000000183c */
[----:B------:R-:W-:Y:S07]  /*3210*/  LDSM.16.M88.4 R44, [R232+0x6000] ;  /* 0x00600000e82c783b */ /* 0x000fee0000000200 */
[C---:B------:R-:W-:Y:S01]  /*3220*/  HMMA.16816.F32 R68, R12.reuse, R40, R56 ;  /* 0x000000280c44723c */ /* 0x040fe20000001838 */
[----:B------:R-:W1:Y:S07]  /*3230*/  LDSM.16.M88.4 R56, [R230+0x1c100] ;  /* 0x01c10000e638783b */ /* 0x000e6e0000000200 */
[----:B------:R-:W-:Y:S01]  /*3240*/  HMMA.16816.F32 R72, R12, R42, R52 ;  /* 0x0000002a0c48723c */ /* 0x000fe20000001834 */
[----:B------:R-:W4:Y:S04]  /*3250*/  LDSM.16.M88.4 R52, [R232+0x6800] ;  /* 0x00680000e834783b */ /* 0x000f280000000200 */
[----:B------:R-:W5:Y:S03]  /*3260*/  LDSM.16.M88.4 R12, [R232+0x7800] ;  /* 0x00780000e80c783b */ /* 0x000f660000000200 */
[C---:B---3--:R-:W-:Y:S01]  /*3270*/  HMMA.16816.F32 R28, R32.reuse, R8, R28 ;  /* 0x00000008201c723c */ /* 0x048fe2000000181c */
[----:B------:R-:W-:Y:S07]  /*3280*/  LDSM.16.M88.4 R40, [R232+0x7000] ;  /* 0x00700000e828783b */ /* 0x000fee0000000200 */
[C---:B------:R-:W-:Y:S01]  /*3290*/  HMMA.16816.F32 R24, R32.reuse, R10, R24 ;  /* 0x0000000a2018723c */ /* 0x040fe20000001818 */
[----:B------:R-:W-:Y:S07]  /*32a0*/  LDSM.16.M88.4 R8, [R228+0xe900] ;  /* 0x00e90000e408783b */ /* 0x000fee0000000200 */
[C---:B------:R-:W-:Y:S08]  /*32b0*/  HMMA.16816.F32 R20, R32.reuse, R36, R20 ;  /* 0x000000242014723c */ /* 0x040ff00000001814 */
[C---:B------:R-:W-:Y:S01]  /*32c0*/  HMMA.16816.F32 R16, R32.reuse, R38, R16 ;  /* 0x000000262010723c */ /* 0x040fe20000001810 */
[----:B------:R-:W-:Y:S07]  /*32d0*/  LDSM.16.M88.4 R36, [R229+0x1c100] ;  /* 0x01c10000e524783b */ /* 0x000fee0000000200 */
[C---:B--2---:R-:W-:Y:S08]  /*32e0*/  HMMA.16816.F32 R64, R32.reuse, R4, R64 ;  /* 0x000000042040723c */ /* 0x044ff00000001840 */
[C---:B------:R-:W-:Y:S01]  /*32f0*/  HMMA.16816.F32 R60, R32.reuse, R6, R60 ;  /* 0x00000006203c723c */ /* 0x040fe2000000183c */
[----:B------:R-:W-:Y:S07]  /*3300*/  LDSM.16.M88.4 R4, [R228+0xf100] ;  /* 0x00f10000e404783b */ /* 0x000fee0000000200 */
[C---:B------:R-:W-:Y:S08]  /*3310*/  HMMA.16816.F32 R68, R32.reuse, R48, R68 ;  /* 0x000000302044723c */ /* 0x040ff00000001844 */
[----:B------:R-:W-:Y:S01]  /*3320*/  HMMA.16816.F32 R72, R32, R50, R72 ;  /* 0x000000322048723c */ /* 0x000fe20000001848 */
[----:B------:R-:W2:Y:S04]  /*3330*/  LDSM.16.M88.4 R32, [R228+0xe100] ;  /* 0x00e10000e420783b */ /* 0x000ea80000000200 */
[----:B------:R-:W-:Y:S03]  /*3340*/  LDSM.16.M88.4 R48, [R228+0xf900] ;  /* 0x00f90000e430783b */ /* 0x000fe60000000200 */
[C---:B-1----:R-:W-:Y:S08]  /*3350*/  HMMA.16816.F32 R28, R56.reuse, R44, R28 ;  /* 0x0000002c381c723c */ /* 0x042ff0000000181c */
[C---:B----4-:R-:W-:Y:S08]  /*3360*/  HMMA.16816.F32 R20, R56.reuse, R52, R20 ;  /* 0x000000343814723c */ /* 0x050ff00000001814 */
[C---:B------:R-:W-:Y:S01]  /*3370*/  HMMA.16816.F32 R16, R56.reuse, R54, R16 ;  /* 0x000000363810723c */ /* 0x040fe20000001810 */
[----:B------:R-:W-:Y:S07]  /*3380*/  LDSM.16.M88.4 R52, [R220+0x6000] ;  /* 0x00600000dc34783b */ /* 0x000fee0000000200 */
[C---:B-----5:R-:W-:Y:S01]  /*3390*/  HMMA.16816.F32 R76, R56.reuse, R12, R68 ;  /* 0x0000000c384c723c */ /* 0x060fe20000001844 */
[----:B------:R-:W1:Y:S07]  /*33a0*/  LDSM.16.M88.4 R68, [R227+0x1c100] ;  /* 0x01c10000e344783b */ /* 0x000e6e0000000200 */
[----:B------:R-:W-:Y:S01]  /*33b0*/  HMMA.16816.F32 R24, R56, R46, R24 ;  /* 0x0000002e3818723c */ /* 0x000fe20000001818 */
[----:B------:R-:W3:Y:S07]  /*33c0*/  LDSM.16.M88.4 R44, [R220+0x6800] ;  /* 0x00680000dc2c783b */ /* 0x000eee0000000200 */
[----:B--2---:R-:W-:Y:S08]  /*33d0*/  HMMA.16816.F32 R28, R36, R32, R28 ;  /* 0x00000020241c723c */ /* 0x004ff0000000181c */
[C---:B------:R-:W-:Y:S08]  /*33e0*/  HMMA.16816.F32 R64, R56.reuse, R40, R64 ;  /* 0x000000283840723c */ /* 0x040ff00000001840 */
[C---:B------:R-:W-:Y:S01]  /*33f0*/  HMMA.16816.F32 R60, R56.reuse, R42, R60 ;  /* 0x0000002a383c723c */ /* 0x040fe2000000183c */
[----:B------:R-:W2:Y:S07]  /*3400*/  LDSM.16.M88.4 R40, [R220+0x7000] ;  /* 0x00700000dc28783b */ /* 0x000eae0000000200 */
[----:B------:R-:W-:Y:S01]  /*3410*/  HMMA.16816.F32 R72, R56, R14, R72 ;  /* 0x0000000e3848723c */ /* 0x000fe20000001848 */
[----:B------:R-:W4:Y:S01]  /*3420*/  LDSM.16.M88.4 R12, [R220+0x7800] ;  /* 0x00780000dc0c783b */ /* 0x000f220000000200 */
[----:B------:R-:W-:-:S06]  /*3430*/  DEPBAR.LE SB0, 0x0 ;  /* 0x000080000000791a */ /* 0x000fcc0000000000 */
[----:B-1----:R-:W-:Y:S08]  /*3440*/  HMMA.16816.F32 R28, R68, R52, R28 ;  /* 0x00000034441c723c */ /* 0x002ff0000000181c */
[C---:B------:R-:W-:Y:S08]  /*3450*/  HMMA.16816.F32 R24, R36.reuse, R34, R24 ;  /* 0x000000222418723c */ /* 0x040ff00000001818 */
[C---:B------:R-:W-:Y:S08]  /*3460*/  HMMA.16816.F32 R20, R36.reuse, R8, R20 ;  /* 0x000000082414723c */ /* 0x040ff00000001814 */
[----:B------:R-:W-:Y:S01]  /*3470*/  HMMA.16816.F32 R16, R36, R10, R16 ;  /* 0x0000000a2410723c */ /* 0x000fe20000001810 */
[----:B------:R-:W-:-:S06]  /*3480*/  FMUL.FTZ R0, R30, c[0x0][0x320] ;  /* 0x0000c8001e007a20 */ /* 0x000fcc0000410000 */
[----:B------:R-:W1:Y:S01]  /*3490*/  MUFU.TANH R0, R0 ;  /* 0x0000000000007308 */ /* 0x000e620000002400 */
[C---:B------:R-:W-:Y:S07]  /*34a0*/  HMMA.16816.F32 R64, R36.reuse, R4, R64 ;  /* 0x000000042440723c */ /* 0x040fee0000001840 */
[----:B------:R-:W-:Y:S01]  /*34b0*/  FMUL.FTZ R4, R28, c[0x0][0x320] ;  /* 0x0000c8001c047a20 */ /* 0x000fe20000410000 */
[----:B------:R-:W-:Y:S01]  /*34c0*/  HMMA.16816.F32 R60, R36, R6, R60 ;  /* 0x00000006243c723c */ /* 0x000fe2000000183c */
[----:B------:R-:W-:-:S04]  /*34d0*/  FMUL.FTZ R5, R29, c[0x0][0x320] ;  /* 0x0000c8001d057a20 */ /* 0x000fc80000410000 */
[----:B------:R-:W1:Y:S03]  /*34e0*/  MUFU.TANH R4, R4 ;  /* 0x0000000400047308 */ /* 0x000e660000002400 */
[C---:B------:R-:W-:Y:S05]  /*34f0*/  HMMA.16816.F32 R76, R36.reuse, R48, R76 ;  /* 0x00000030244c723c */ /* 0x040fea000000184c */
[----:B------:R-:W1:Y:S03]  /*3500*/  MUFU.TANH R5, R5 ;  /* 0x0000000500057308 */ /* 0x000e660000002400 */
[----:B------:R-:W-:Y:S08]  /*3510*/  HMMA.16816.F32 R72, R36, R50, R72 ;  /* 0x000000322448723c */ /* 0x000ff00000001848 */
[C---:B------:R-:W-:Y:S08]  /*3520*/  HMMA.16816.F32 R24, R68.reuse, R54, R24 ;  /* 0x000000364418723c */ /* 0x040ff00000001818 */
[C---:B---3--:R-:W-:Y:S08]  /*3530*/  HMMA.16816.F32 R20, R68.reuse, R44, R20 ;  /* 0x0000002c4414723c */ /* 0x048ff00000001814 */
[C---:B------:R-:W-:Y:S08]  /*3540*/  HMMA.16816.F32 R16, R68.reuse, R46, R16 ;  /* 0x0000002e4410723c */ /* 0x040ff00000001810 */
[C---:B--2---:R-:W-:Y:S08]  /*3550*/  HMMA.16816.F32 R64, R68.reuse, R40, R64 ;  /* 0x000000284440723c */ /* 0x044ff00000001840 */
[C---:B------:R-:W-:Y:S08]  /*3560*/  HMMA.16816.F32 R60, R68.reuse, R42, R60 ;  /* 0x0000002a443c723c */ /* 0x040ff0000000183c */
[C---:B----4-:R-:W-:Y:S08]  /*3570*/  HMMA.16816.F32 R76, R68.reuse, R12, R76 ;  /* 0x0000000c444c723c */ /* 0x050ff0000000184c */
[----:B------:R-:W-:Y:S01]  /*3580*/  HMMA.16816.F32 R72, R68, R14, R72 ;  /* 0x0000000e4448723c */ /* 0x000fe20000001848 */
[----:B------:R-:W-:Y:S06]  /*3590*/  BAR.SYNC.DEFER_BLOCKING 0x0 ;  /* 0x0000000000007b1d */ /* 0x000fec0000010000 */
[----:B------:R-:W-:Y:S05]  /*35a0*/  @P0 BRA `(.L_x_1973) ;  /* 0x000004e000000947 */ /* 0x000fea0003800000 */
[----:B-1----:R-:W-:Y:S01]  /*35b0*/  ISETP.NE.AND P1, PT, R236, 0x1, PT ;  /* 0x00000001ec00780c */ /* 0x002fe20003f25270 */
[----:B------:R-:W-:Y:S01]  /*35c0*/  IMAD.MOV.U32 R237, RZ, RZ, RZ ;  /* 0x000000ffffed7224 */ /* 0x000fe200078e00ff */
[----:B------:R-:W-:-:S04]  /*35d0*/  IADD3 R238, R239, UR12, R80 ;  /* 0x0000000cefee7c10 */ /* 0x000fc8000fffe050 */
[----:B------:R-:W-:-:S05]  /*35e0*/  IADD3 R238, R238, -0x40, RZ ;  /* 0xffffffc0eeee7810 */ /* 0x000fca0007ffe0ff */
[----:B------:R-:W-:Y:S02]  /*35f0*/  IMAD.MOV.U32 R6, RZ, RZ, R238 ;  /* 0x000000ffff067224 */ /* 0x000fe400078e00ee */
[----:B------:R-:W-:-:S05]  /*3600*/  @P1 IMAD.HI.U32 R7, R238, c[0x0][0x2bc], RZ ;  /* 0x0000af00ee071a27 */ /* 0x000fca00078e00ff */
[----:B------:R-:W-:-:S04]  /*3610*/  @P1 SHF.R.U32.HI R6, RZ, c[0x0][0x2c0], R7 ;  /* 0x0000b000ff061a19 */ /* 0x000fc80000011607 */
[----:B------:R-:W-:-:S04]  /*3620*/  @!P2 IADD3 R10, P0, R6, UR16, RZ ;  /* 0x00000010060aac10 */ /* 0x000fc8000ff1e0ff */
[----:B------:R-:W-:Y:S02]  /*3630*/  @!P2 LEA.HI.X.SX32 R7, R6, UR8, 0x1, P0 ;  /* 0x000000080607ac11 */ /* 0x000fe400080f0eff */
[----:B------:R-:W-:-:S04]  /*3640*/  @!P2 LEA R8, P0, R10, c[0x0][0x2a0], 0x2 ;  /* 0x0000a8000a08aa11 */ /* 0x000fc800078010ff */
[----:B------:R-:W-:-:S05]  /*3650*/  @!P2 LEA.HI.X R9, R10, c[0x0][0x2a4], R7, 0x2, P0 ;  /* 0x0000a9000a09aa11 */ /* 0x000fca00000f1407 */
[----:B------:R-:W2:Y:S01]  /*3660*/  @!P2 LDG.E R237, [R8.64] ;  /* 0x0000001208eda981 */ /* 0x000ea2000c1e1900 */
[----:B------:R-:W-:Y:S01]  /*3670*/  IMAD.MOV R7, RZ, RZ, -R6 ;  /* 0x000000ffff077224 */ /* 0x000fe200078e0a06 */
[----:B------:R-:W-:Y:S01]  /*3680*/  SEL R14, RZ, 0x10, P3 ;  /* 0x00000010ff0e7807 */ /* 0x000fe20001800000 */
[C---:B------:R-:W-:Y:S01]  /*3690*/  IMAD.SHL.U32 R15, R207.reuse, 0x2, RZ ;  /* 0x00000002cf0f7824 */ /* 0x040fe200078e00ff */
[----:B------:R-:W-:Y:S01]  /*36a0*/  SHF.L.U64.HI R28, R207, 0x1, R166 ;  /* 0x00000001cf1c7819 */ /* 0x000fe200000102a6 */
[----:B------:R-:W-:Y:S01]  /*36b0*/  IMAD R238, R7, c[0x0][0x2b8], R238 ;  /* 0x0000ae0007ee7a24 */ /* 0x000fe200078e02ee */
[----:B------:R-:W-:Y:S01]  /*36c0*/  IADD3 R40, -R14, 0x10, RZ ;  /* 0x000000100e287810 */ /* 0x000fe20007ffe1ff */
[C---:B------:R-:W-:Y:S01]  /*36d0*/  IMAD.SHL.U32 R12, R206.reuse, 0x2, RZ ;  /* 0x00000002ce0c7824 */ /* 0x040fe200078e00ff */
[----:B------:R-:W-:Y:S01]  /*36e0*/  SHF.L.U64.HI R13, R206, 0x1, R247 ;  /* 0x00000001ce0d7819 */ /* 0x000fe200000102f7 */
[----:B------:R-:W-:Y:S01]  /*36f0*/  IMAD.WIDE.U32 R10, R238, c[0x0][0x1e0], RZ ;  /* 0x00007800ee0a7a25 */ /* 0x000fe200078e00ff */
[----:B------:R-:W-:-:S02]  /*3700*/  SHF.R.S32.HI R7, RZ, 0x1f, R238 ;  /* 0x0000001fff077819 */ /* 0x000fc400000114ee */
[----:B------:R-:W-:Y:S02]  /*3710*/  LOP3.LUT R40, R40, 0xf, RZ, 0xc0, !PT ;  /* 0x0000000f28287812 */ /* 0x000fe400078ec0ff */
[----:B------:R-:W-:Y:S01]  /*3720*/  IADD3 R33, -R248, 0x10, RZ ;  /* 0x00000010f8217810 */ /* 0x000fe20007ffe1ff */
[----:B------:R-:W-:-:S03]  /*3730*/  IMAD R7, R7, c[0x0][0x1e0], RZ ;  /* 0x0000780007077a24 */ /* 0x000fc600078e02ff */
[----:B------:R-:W-:Y:S01]  /*3740*/  LOP3.LUT R33, R33, 0xf, RZ, 0xc0, !PT ;  /* 0x0000000f21217812 */ /* 0x000fe200078ec0ff */
[----:B------:R-:W-:-:S04]  /*3750*/  IMAD R7, R238, c[0x0][0x1e4], R7 ;  /* 0x00007900ee077a24 */ /* 0x000fc800078e0207 */
[----:B------:R-:W-:Y:S01]  /*3760*/  IMAD.IADD R11, R11, 0x1, R7 ;  /* 0x000000010b0b7824 */ /* 0x000fe200078e0207 */
[----:B------:R-:W-:Y:S02]  /*3770*/  SHF.L.U64.HI R7, R204, 0x1, R245 ;  /* 0x00000001cc077819 */ /* 0x000fe400000102f5 */
[----:B--2---:R-:W-:Y:S01]  /*3780*/  SHF.R.S32.HI R6, RZ, 0x1f, R237 ;  /* 0x0000001fff067819 */ /* 0x004fe200000114ed */
[----:B------:R-:W-:Y:S01]  /*3790*/  IMAD.WIDE.U32 R8, R237, c[0x0][0x1f0], R10 ;  /* 0x00007c00ed087a25 */ /* 0x000fe200078e000a */
[----:B------:R-:W-:Y:S02]  /*37a0*/  SEL R11, RZ, 0x10, P5 ;  /* 0x00000010ff0b7807 */ /* 0x000fe40002800000 */
[----:B------:R-:W-:Y:S01]  /*37b0*/  SHF.L.U64.HI R10, R205, 0x1, R246 ;  /* 0x00000001cd0a7819 */ /* 0x000fe200000102f6 */
[----:B------:R-:W-:Y:S01]  /*37c0*/  IMAD R6, R6, c[0x0][0x1f0], RZ ;  /* 0x00007c0006067a24 */ /* 0x000fe200078e02ff */
[----:B------:R-:W-:Y:S02]  /*37d0*/  IADD3 R29, P0, R8, UR14, RZ ;  /* 0x0000000e081d7c10 */ /* 0x000fe4000ff1e0ff */
[----:B------:R-:W-:Y:S01]  /*37e0*/  IADD3 R39, -R11, 0x10, RZ ;  /* 0x000000100b277810 */ /* 0x000fe20007ffe1ff */
[----:B------:R-:W-:Y:S01]  /*37f0*/  IMAD R6, R237, c[0x0][0x1f4], R6 ;  /* 0x00007d00ed067a24 */ /* 0x000fe200078e0206 */
[----:B------:R-:W-:-:S02]  /*3800*/  SEL R8, RZ, 0x10, P4 ;  /* 0x00000010ff087807 */ /* 0x000fc40002000000 */
[----:B------:R-:W-:Y:S02]  /*3810*/  LOP3.LUT R39, R39, 0xf, RZ, 0xc0, !PT ;  /* 0x0000000f27277812 */ /* 0x000fe400078ec0ff */
[----:B------:R-:W-:Y:S01]  /*3820*/  IADD3.X R6, R9, UR7, R6, P0, !PT ;  /* 0x0000000709067c10 */ /* 0x000fe200087fe406 */
[----:B------:R-:W-:Y:S01]  /*3830*/  IMAD.SHL.U32 R9, R205, 0x2, RZ ;  /* 0x00000002cd097824 */ /* 0x000fe200078e00ff */
[C---:B------:R-:W-:Y:S02]  /*3840*/  LEA R30, P0, R29.reuse, c[0x0][0x1c8], 0x1 ;  /* 0x000072001d1e7a11 */ /* 0x040fe400078008ff */
[----:B------:R-:W-:Y:S02]  /*3850*/  IADD3 R36, -R8, 0x10, RZ ;  /* 0x0000001008247810 */ /* 0x000fe40007ffe1ff */
[----:B------:R-:W-:Y:S01]  /*3860*/  LEA.HI.X R29, R29, c[0x0][0x1cc], R6, 0x1, P0 ;  /* 0x000073001d1d7a11 */ /* 0x000fe200000f0c06 */
[----:B------:R-:W1:Y:S01]  /*3870*/  SHFL.IDX PT, R32, R30, 0x1, 0x181f ;  /* 0x00381f001e207f89 */ /* 0x000e6200000e0000 */
[----:B------:R-:W-:Y:S01]  /*3880*/  LOP3.LUT R36, R36, 0xf, RZ, 0xc0, !PT ;  /* 0x0000000f24247812 */ /* 0x000fe200078ec0ff */
[----:B------:R-:W-:-:S02]  /*3890*/  IMAD.SHL.U32 R6, R204, 0x2, RZ ;  /* 0x00000002cc067824 */ /* 0x000fc400078e00ff */
[----:B------:R-:W2:Y:S04]  /*38a0*/  SHFL.IDX PT, R34, R29, 0x1, 0x181f ;  /* 0x00381f001d227f89 */ /* 0x000ea800000e0000 */
[----:B------:R-:W3:Y:S04]  /*38b0*/  SHFL.IDX PT, R30, R30, RZ, 0x181f ;  /* 0x00181fff1e1e7589 */ /* 0x000ee800000e0000 */
[----:B------:R-:W4:Y:S01]  /*38c0*/  SHFL.IDX PT, R29, R29, RZ, 0x181f ;  /* 0x00181fff1d1d7589 */ /* 0x000f2200000e0000 */
[----:B-1----:R-:W-:-:S04]  /*38d0*/  IADD3 R40, P1, P0, R40, R32, R15 ;  /* 0x0000002028287210 */ /* 0x002fc8000783e00f */
[----:B--2---:R-:W-:Y:S02]  /*38e0*/  IADD3.X R41, RZ, R34, R28, P1, P0 ;  /* 0x00000022ff297210 */ /* 0x004fe40000fe041c */
[----:B------:R-:W-:-:S04]  /*38f0*/  IADD3 R38, P1, P0, R39, R32, R12 ;  /* 0x0000002027267210 */ /* 0x000fc8000783e00c */
[----:B------:R-:W-:Y:S02]  /*3900*/  IADD3.X R39, RZ, R34, R13, P1, P0 ;  /* 0x00000022ff277210 */ /* 0x000fe40000fe040d */
[----:B------:R-:W-:-:S04]  /*3910*/  IADD3 R36, P1, P0, R36, R32, R9 ;  /* 0x0000002024247210 */ /* 0x000fc8000783e009 */
[----:B------:R-:W-:Y:S02]  /*3920*/  IADD3.X R37, RZ, R34, R10, P1, P0 ;  /* 0x00000022ff257210 */ /* 0x000fe40000fe040a */
[----:B------:R-:W-:-:S04]  /*3930*/  IADD3 R32, P1, P0, R33, R32, R6 ;  /* 0x0000002021207210 */ /* 0x000fc8000783e006 */
[----:B------:R-:W-:Y:S02]  /*3940*/  IADD3.X R33, RZ, R34, R7, P1, P0 ;  /* 0x00000022ff217210 */ /* 0x000fe40000fe0407 */
[----:B---3--:R-:W-:-:S05]  /*3950*/  IADD3 R34, P0, R30, R15, RZ ;  /* 0x0000000f1e227210 */ /* 0x008fca0007f1e0ff */
[----:B----4-:R-:W-:Y:S01]  /*3960*/  IMAD.X R35, R29, 0x1, R28, P0 ;  /* 0x000000011d237824 */ /* 0x010fe200000e061c */
        /* <DEDUP_REMOVED lines=18> */
.L_x_1973:
[----:B-1----:R-:W-:Y:S01]  /*3a90*/  FMUL.FTZ R9, R16, c[0x0][0x320] ;  /* 0x0000c80010097a20 */ /* 0x002fe20000410000 */
[----:B------:R-:W-:Y:S01]  /*3aa0*/  LOP3.LUT R86, R86, 0xffffffe0, RZ, 0xc0, !PT ;  /* 0xffffffe056567812 */ /* 0x000fe200078ec0ff */
[----:B------:R-:W-:Y:S01]  /*3ab0*/  UIADD3 UR4, UR10, 0x1, -UR11 ;  /* 0x000000010a047890 */ /* 0x000fe2000fffe80b */
[----:B------:R-:W-:Y:S01]  /*3ac0*/  SHF.R.S32.HI R12, RZ, 0x1f, R85 ;  /* 0x0000001fff0c7819 */ /* 0x000fe20000011455 */
[----:B------:R-:W-:Y:S01]  /*3ad0*/  FMUL.FTZ R10, R20, c[0x0][0x320] ;  /* 0x0000c800140a7a20 */ /* 0x000fe20000410000 */
[----:B------:R-:W-:Y:S01]  /*3ae0*/  LEA.HI R16, R84, R83, RZ, 0x2 ;  /* 0x0000005354107211 */ /* 0x000fe200078f10ff */
[----:B------:R-:W-:Y:S01]  /*3af0*/  IMAD.IADD R7, R83, 0x1, -R86 ;  /* 0x0000000153077824 */ /* 0x000fe200078e0a56 */
[-C--:B------:R-:W-:Y:S01]  /*3b00*/  LEA.HI R12, R12, R85.reuse, RZ, 0x3 ;  /* 0x000000550c0c7211 */ /* 0x080fe200078f18ff */
[----:B------:R-:W-:Y:S01]  /*3b10*/  FMUL.FTZ R6, R21, c[0x0][0x320] ;  /* 0x0000c80015067a20 */ /* 0x000fe20000410000 */
[----:B------:R-:W-:Y:S01]  /*3b20*/  LOP3.LUT R16, R16, 0xfffffffc, RZ, 0xc0, !PT ;  /* 0xfffffffc10107812 */ /* 0x000fe200078ec0ff */
[----:B------:R-:W-:Y:S01]  /*3b30*/  FMUL.FTZ R8, R17, c[0x0][0x320] ;  /* 0x0000c80011087a20 */ /* 0x000fe20000410000 */
[----:B------:R-:W-:Y:S01]  /*3b40*/  LOP3.LUT R12, R12, 0xffffff8, RZ, 0xc0, !PT ;  /* 0x0ffffff80c0c7812 */ /* 0x000fe200078ec0ff */
[----:B------:R-:W-:Y:S01]  /*3b50*/  FMUL.FTZ R34, R72, c[0x0][0x320] ;  /* 0x0000c80048227a20 */ /* 0x000fe20000410000 */
[----:B------:R-:W-:Y:S01]  /*3b60*/  SHF.R.S32.HI R14, RZ, 0x1f, R7 ;  /* 0x0000001fff0e7819 */ /* 0x000fe20000011407 */
[----:B------:R-:W-:Y:S01]  /*3b70*/  IMAD.IADD R83, R83, 0x1, -R16 ;  /* 0x0000000153537824 */ /* 0x000fe200078e0a10 */
[----:B------:R-:W-:Y:S01]  /*3b80*/  IADD3 R85, -R12, R85, RZ ;  /* 0x000000550c557210 */ /* 0x000fe20007ffe1ff */
[----:B------:R-:W-:Y:S01]  /*3b90*/  FMUL.FTZ R32, R73, c[0x0][0x320] ;  /* 0x0000c80049207a20 */ /* 0x000fe20000410000 */
[----:B------:R-:W-:Y:S01]  /*3ba0*/  LEA.HI R12, R14, R7, RZ, 0x2 ;  /* 0x000000070e0c7211 */ /* 0x000fe200078f10ff */
[----:B------:R-:W-:Y:S01]  /*3bb0*/  FMUL.FTZ R64, R64, c[0x0][0x320] ;  /* 0x0000c80040407a20 */ /* 0x000fe20000410000 */
[----:B------:R-:W-:Y:S01]  /*3bc0*/  LEA.HI R14, R83, R83, RZ, 0x1 ;  /* 0x00000053530e7211 */ /* 0x000fe200078f08ff */
[----:B------:R-:W-:Y:S01]  /*3bd0*/  FMUL.FTZ R65, R65, c[0x0][0x320] ;  /* 0x0000c80041417a20 */ /* 0x000fe20000410000 */
[----:B------:R-:W-:Y:S01]  /*3be0*/  LEA.HI.SX32 R16, R12, UR24, 0x1e ;  /* 0x000000180c107c11 */ /* 0x000fe2000f8ff2ff */
[----:B------:R-:W-:Y:S01]  /*3bf0*/  FMUL.FTZ R60, R60, c[0x0][0x320] ;  /* 0x0000c8003c3c7a20 */ /* 0x000fe20000410000 */
[----:B------:R-:W-:Y:S01]  /*3c00*/  LOP3.LUT R14, R14, 0x1ffffffe, RZ, 0xc0, !PT ;  /* 0x1ffffffe0e0e7812 */ /* 0x000fe200078ec0ff */
[----:B------:R-:W-:Y:S01]  /*3c10*/  FMUL.FTZ R61, R61, c[0x0][0x320] ;  /* 0x0000c8003d3d7a20 */ /* 0x000fe20000410000 */
[----:B------:R-:W-:Y:S01]  /*3c20*/  PLOP3.LUT P0, PT, PT, PT, UP1, 0x80, 0x0 ;  /* 0x000000000000781c */ /* 0x000fe20003f0f018 */
[----:B------:R-:W-:Y:S01]  /*3c30*/  IMAD R16, R85, 0x10, R16 ;  /* 0x0000001055107824 */ /* 0x000fe200078e0210 */
[----:B------:R-:W-:Y:S01]  /*3c40*/  LOP3.LUT R12, R12, 0x7ffffffc, RZ, 0xc0, !PT ;  /* 0x7ffffffc0c0c7812 */ /* 0x000fe200078ec0ff */
[----:B------:R-:W-:Y:S01]  /*3c50*/  IMAD.IADD R83, R83, 0x1, -R14 ;  /* 0x0000000153537824 */ /* 0x000fe200078e0a0e */
[----:B------:R-:W-:Y:S01]  /*3c60*/  ULDC UR26, c[0x0][0x2ac] ;  /* 0x0000ab00001a7ab9 */ /* 0x000fe20000000800 */
[----:B------:R-:W-:Y:S01]  /*3c70*/  FMUL.FTZ R14, R24, c[0x0][0x320] ;  /* 0x0000c800180e7a20 */ /* 0x000fe20000410000 */
[----:B------:R-:W1:Y:S01]  /*3c80*/  MUFU.TANH R10, R10 ;  /* 0x0000000a000a7308 */ /* 0x000e620000002400 */
[----:B------:R-:W-:Y:S01]  /*3c90*/  IMAD.IADD R241, R7, 0x1, -R12 ;  /* 0x0000000107f17824 */ /* 0x000fe200078e0a0c */
[----:B------:R-:W-:Y:S01]  /*3ca0*/  LEA R240, R83, R16, 0x3 ;  /* 0x0000001053f07211 */ /* 0x000fe200078e18ff */
[----:B------:R-:W-:Y:S01]  /*3cb0*/  FMUL.FTZ R76, R76, c[0x0][0x320] ;  /* 0x0000c8004c4c7a20 */ /* 0x000fe20000410000 */
[----:B------:R-:W-:Y:S01]  /*3cc0*/  MOV R12, UR4 ;  /* 0x00000004000c7c02 */ /* 0x000fe20008000f00 */
[----:B------:R-:W-:Y:S01]  /*3cd0*/  IMAD.SHL.U32 R241, R241, 0x2, RZ ;  /* 0x00000002f1f17824 */ /* 0x000fe200078e00ff */
[----:B------:R-:W-:Y:S01]  /*3ce0*/  ULDC UR4, c[0x0][0x1d0] ;  /* 0x0000740000047ab9 */ /* 0x000fe20000000800 */
[----:B------:R-:W-:Y:S01]  /*3cf0*/  @P0 IMAD.HI.U32 R13, R240, c[0x0][0x2c8], RZ ;  /* 0x0000b200f00d0a27 */ /* 0x000fe200078e00ff */
[----:B------:R-:W-:Y:S01]  /*3d00*/  PLOP3.LUT P0, PT, PT, PT, UP1, 0x80, 0x0 ;  /* 0x000000000000781c */ /* 0x000fe20003f0f018 */
[----:B------:R-:W2:Y:S01]  /*3d10*/  MUFU.TANH R6, R6 ;  /* 0x0000000600067308 */ /* 0x000ea20000002400 */
[----:B------:R-:W-:Y:S01]  /*3d20*/  IADD3 R15, R12, -c[0x0][0x168], -R241 ;  /* 0x80005a000c0f7a10 */ /* 0x000fe20007ffe8f1 */
[----:B------:R-:W-:Y:S01]  /*3d30*/  IMAD.MOV.U32 R11, RZ, RZ, R240 ;  /* 0x000000ffff0b7224 */ /* 0x000fe200078e00f0 */
[----:B------:R-:W-:Y:S01]  /*3d40*/  ULDC UR5, c[0x0][0x324] ;  /* 0x0000c90000057ab9 */ /* 0x000fe20000000800 */
[----:B------:R-:W-:Y:S01]  /*3d50*/  FMUL.FTZ R77, R77, c[0x0][0x320] ;  /* 0x0000c8004d4d7a20 */ /* 0x000fe20000410000 */
[----:B------:R-:W-:Y:S01]  /*3d60*/  UIMAD UR4, UR26, UR4, -UR11 ;  /* 0x000000041a0472a4 */ /* 0x000fe2000f8e0a0b */
[----:B------:R-:W-:Y:S01]  /*3d70*/  FMUL.FTZ R25, R25, c[0x0][0x320] ;  /* 0x0000c80019197a20 */ /* 0x000fe20000410000 */
[----:B------:R-:W-:Y:S01]  /*3d80*/  ULOP3.LUT UR11, URZ, UR5, URZ, 0x33, !UPT ;  /* 0x000000053f0b7292 */ /* 0x000fe2000f8e333f */
[----:B------:R-:W3:Y:S01]  /*3d90*/  MUFU.TANH R9, R9 ;  /* 0x0000000900097308 */ /* 0x000ee20000002400 */
[----:B------:R-:W-:Y:S01]  /*3da0*/  IADD3 R17, R15, c[0x0][0x328], RZ ;  /* 0x0000ca000f117a10 */ /* 0x000fe20007ffe0ff */
[----:B------:R-:W0:Y:S01]  /*3db0*/  LDGDEPBAR ;  /* 0x00000000000079af */ /* 0x000e220000000000 */
[----:B------:R-:W-:Y:S01]  /*3dc0*/  IMAD.IADD R231, R82, 0x1, R81 ;  /* 0x0000000152e77824 */ /* 0x000fe200078e0251 */
[----:B------:R-:W-:-:S02]  /*3dd0*/  @P0 SHF.R.U32.HI R11, RZ, c[0x0][0x2cc], R13 ;  /* 0x0000b300ff0b0a19 */ /* 0x000fc4000001160d */
[----:B------:R-:W-:Y:S02]  /*3de0*/  PLOP3.LUT P0, PT, PT, PT, UP0, 0x40, 0x0 ;  /* 0x000000000000781c */ /* 0x000fe40003f0e808 */
[----:B------:R-:W4:Y:S01]  /*3df0*/  MUFU.TANH R8, R8 ;  /* 0x0000000800087308 */ /* 0x000f220000002400 */
[----:B------:R-:W5:Y:S01]  /*3e00*/  SHFL.IDX PT, R16, R11, RZ, 0x1c1f ;  /* 0x001c1fff0b107589 */ /* 0x000f6200000e0000 */
[----:B------:R-:W-:Y:S02]  /*3e10*/  IADD3 R13, -R241, UR4, RZ ;  /* 0x00000004f10d7c10 */ /* 0x000fe4000fffe1ff */
[----:B------:R-:W-:-:S04]  /*3e20*/  IADD3 R15, R15, UR11, RZ ;  /* 0x0000000b0f0f7c10 */ /* 0x000fc8000fffe0ff */
[----:B------:R1:W1:Y:S08]  /*3e30*/  MUFU.TANH R190, R64 ;  /* 0x0000004000be7308 */ /* 0x0002700000002400 */
[----:B------:R1:W1:Y:S08]  /*3e40*/  MUFU.TANH R182, R65 ;  /* 0x0000004100b67308 */ /* 0x0002700000002400 */
[----:B------:R1:W1:Y:S01]  /*3e50*/  MUFU.TANH R188, R60 ;  /* 0x0000003c00bc7308 */ /* 0x0002620000002400 */
[----:B-----5:R-:W-:-:S02]  /*3e60*/  IADD3 R24, R17, R16, RZ ;  /* 0x0000001011187210 */ /* 0x020fc40007ffe0ff */
[----:B------:R-:W-:Y:S02]  /*3e70*/  IADD3 R20, R15, R16, RZ ;  /* 0x000000100f147210 */ /* 0x000fe40007ffe0ff */
[----:B------:R-:W-:-:S03]  /*3e80*/  IMNMX R21, R24, R13, PT ;  /* 0x0000000d18157217 */ /* 0x000fc60003800200 */
[----:B------:R1:W1:Y:S08]  /*3e90*/  MUFU.TANH R184, R61 ;  /* 0x0000003d00b87308 */ /* 0x0002700000002400 */
[----:B------:R1:W1:Y:S08]  /*3ea0*/  MUFU.TANH R194, R76 ;  /* 0x0000004c00c27308 */ /* 0x0002700000002400 */
[----:B------:R1:W1:Y:S08]  /*3eb0*/  MUFU.TANH R192, R77 ;  /* 0x0000004d00c07308 */ /* 0x0002700000002400 */
[----:B------:R-:W1:Y:S08]  /*3ec0*/  MUFU.TANH R34, R34 ;  /* 0x0000002200227308 */ /* 0x000e700000002400 */
[----:B------:R-:W1:Y:S08]  /*3ed0*/  MUFU.TANH R32, R32 ;  /* 0x0000002000207308 */ /* 0x000e700000002400 */
[----:B------:R-:W1:Y:S08]  /*3ee0*/  MUFU.TANH R14, R14 ;  /* 0x0000000e000e7308 */ /* 0x000e700000002400 */
[----:B------:R1:W1:Y:S01]  /*3ef0*/  MUFU.TANH R12, R25 ;  /* 0x00000019000c7308 */ /* 0x0002620000002400 */
[----:B------:R-:W-:Y:S05]  /*3f00*/  @P0 BRA `(.L_x_1974) ;  /* 0x0000016000000947 */ /* 0x000fea0003800000 */
[----:B--234-:R-:W-:Y:S01]  /*3f10*/  IMAD.U32 R7, RZ, RZ, UR10 ;  /* 0x0000000aff077e24 */ /* 0x01cfe2000f8e00ff */
[----:B------:R-:W-:Y:S04]  /*3f20*/  BSSY B0, `(.L_x_1975) ;  /* 0x000000f000007945 */ /* 0x000fe80003800000 */
[----:B-1----:R-:W-:-:S04]  /*3f30*/  IADD3 R25, R7, -c[0x0][0x168], R16 ;  /* 0x80005a0007197a10 */ /* 0x002fc80007ffe010 */
        /* <DEDUP_REMOVED lines=9> */
.L_x_1976:
[----:B------:R-:W-:-:S04]  /*3fd0*/  MOV R7, c[0x0][0x32c] ;  /* 0x0000cb0000077a02 */ /* 0x000fc80000000f00 */
[----:B------:R-:W-:-:S13]  /*3fe0*/  ISETP.NE.AND P0, PT, R7, 0x1, PT ;  /* 0x000000010700780c */ /* 0x000fda0003f05270 */
[----:B------:R-:W-:-:S05]  /*3ff0*/  @P0 IMAD.HI.U32 R7, R25, c[0x0][0x330], RZ ;  /* 0x0000cc0019070a27 */ /* 0x000fca00078e00ff */
[----:B------:R-:W-:Y:S02]  /*4000*/  @P0 SHF.R.U32.HI R25, RZ, c[0x0][0x334], R7 ;  /* 0x0000cd00ff190a19 */ /* 0x000fe40000011607 */
.L_x_1977:
[----:B------:R-:W-:Y:S05]  /*4010*/  BSYNC B0 ;  /* 0x0000000000007941 */ /* 0x000fea0003800000 */
.L_x_1975:
[----:B------:R-:W-:-:S04]  /*4020*/  IMAD R16, R25, c[0x0][0x32c], -R80 ;  /* 0x0000cb0019107a24 */ /* 0x000fc800078e0a50 */
[----:B------:R-:W-:-:S05]  /*4030*/  IMAD.IADD R7, R16, 0x1, -R241 ;  /* 0x0000000110077824 */ /* 0x000fca00078e0af1 */
[----:B------:R-:W-:Y:S02]  /*4040*/  IADD3 R16, R7, c[0x0][0x32c], RZ ;  /* 0x0000cb0007107a10 */ /* 0x000fe40007ffe0ff */
[----:B------:R-:W-:Y:S02]  /*4050*/  IMNMX R20, R20, R7, !PT ;  /* 0x0000000714147217 */ /* 0x000fe40007800200 */
[----:B------:R-:W-:Y:S02]  /*4060*/  IMNMX R21, R21, R16, PT ;  /* 0x0000001015157217 */ /* 0x000fe40003800200 */
.L_x_1974:
[----:B--234-:R-:W-:Y:S01]  /*4070*/  ISETP.LT.AND P1, PT, RZ, UR20, PT ;  /* 0x00000014ff007c0c */ /* 0x01cfe2000bf21270 */
[----:B------:R-:W2:Y:S01]  /*4080*/  SHFL.IDX PT, R24, R11, 0x1, 0x1c1f ;  /* 0x003c1f000b187f89 */ /* 0x000ea200000e0000 */
[----:B------:R-:W-:Y:S02]  /*4090*/  FMUL.FTZ R33, R78, c[0x0][0x320] ;  /* 0x0000c8004e217a20 */ /* 0x000fe40000410000 */
[----:B------:R-:W-:Y:S01]  /*40a0*/  ISETP.GT.AND P0, PT, R20, RZ, P1 ;  /* 0x000000ff1400720c */ /* 0x000fe20000f04270 */
[----:B------:R-:W-:Y:S02]  /*40b0*/  FMUL.FTZ R18, R18, c[0x0][0x320] ;  /* 0x0000c80012127a20 */ /* 0x000fe40000410000 */
[----:B-1----:R-:W-:Y:S01]  /*40c0*/  FMUL.FTZ R25, R27, c[0x0][0x320] ;  /* 0x0000c8001b197a20 */ /* 0x002fe20000410000 */
[----:B------:R-:W-:Y:S01]  /*40d0*/  ISETP.LT.OR P0, PT, R21, 0x1, P0 ;  /* 0x000000011500780c */ /* 0x000fe20000701670 */
[----:B------:R-:W-:Y:S01]  /*40e0*/  FMUL.FTZ R26, R26, c[0x0][0x320] ;  /* 0x0000c8001a1a7a20 */ /* 0x000fe20000410000 */
[----:B------:R-:W1:Y:S01]  /*40f0*/  MUFU.TANH R33, R33 ;  /* 0x0000002100217308 */ /* 0x000e620000002400 */
[----:B------:R-:W-:Y:S01]  /*4100*/  FMUL.FTZ R63, R63, c[0x0][0x320] ;  /* 0x0000c8003f3f7a20 */ /* 0x000fe20000410000 */
[----:B------:R-:W-:Y:S01]  /*4110*/  FSEL R7, R4, -INF , !P0 ;  /* 0xff80000004077808 */ /* 0x000fe20004000000 */
[----:B------:R-:W-:Y:S01]  /*4120*/  FMUL.FTZ R79, R79, c[0x0][0x320] ;  /* 0x0000c8004f4f7a20 */ /* 0x000fe20000410000 */
[----:B------:R-:W-:Y:S01]  /*4130*/  ISETP.GT.AND P0, PT, R20, 0x1, P1 ;  /* 0x000000011400780c */ /* 0x000fe20000f04270 */
[----:B------:R-:W-:-:S02]  /*4140*/  FMUL.FTZ R67, R67, c[0x0][0x320] ;  /* 0x0000c80043437a20 */ /* 0x000fc40000410000 */
[----:B------:R-:W-:Y:S01]  /*4150*/  FMUL.FTZ R74, R74, c[0x0][0x320] ;  /* 0x0000c8004a4a7a20 */ /* 0x000fe20000410000 */
[----:B------:R-:W-:Y:S01]  /*4160*/  ISETP.LT.OR P0, PT, R21, 0x2, P0 ;  /* 0x000000021500780c */ /* 0x000fe20000701670 */
[----:B------:R-:W-:Y:S01]  /*4170*/  FMUL.FTZ R75, R75, c[0x0][0x320] ;  /* 0x0000c8004b4b7a20 */ /* 0x000fe20000410000 */
[----:B------:R3:W4:Y:S01]  /*4180*/  MUFU.TANH R191, R63 ;  /* 0x0000003f00bf7308 */ /* 0x0007220000002400 */
[----:B------:R-:W-:Y:S01]  /*4190*/  FMUL.FTZ R19, R19, c[0x0][0x320] ;  /* 0x0000c80013137a20 */ /* 0x000fe20000410000 */
[----:B------:R-:W-:Y:S01]  /*41a0*/  FSEL R16, R5, -INF , !P0 ;  /* 0xff80000005107808 */ /* 0x000fe20004000000 */
[----:B------:R-:W-:Y:S01]  /*41b0*/  FMUL.FTZ R5, R31, c[0x0][0x320] ;  /* 0x0000c8001f057a20 */ /* 0x000fe20000410000 */
[----:B------:R-:W-:Y:S01]  /*41c0*/  ISETP.GT.AND P0, PT, R20, 0x8, P1 ;  /* 0x000000081400780c */ /* 0x000fe20000f04270 */
[----:B------:R-:W-:Y:S02]  /*41d0*/  FMUL.FTZ R62, R62, c[0x0][0x320] ;  /* 0x0000c8003e3e7a20 */ /* 0x000fe40000410000 */
[----:B------:R-:W-:Y:S01]  /*41e0*/  FMUL.FTZ R66, R66, c[0x0][0x320] ;  /* 0x0000c80042427a20 */ /* 0x000fe20000410000 */
[----:B------:R-:W-:Y:S01]  /*41f0*/  ISETP.LT.OR P0, PT, R21, 0x9, P0 ;  /* 0x000000091500780c */ /* 0x000fe20000701670 */
[----:B------:R3:W1:Y:S03]  /*4200*/  MUFU.TANH R189, R79 ;  /* 0x0000004f00bd7308 */ /* 0x0006660000002400 */
[----:B------:R-:W-:-:S02]  /*4210*/  FSEL R14, R14, -INF , !P0 ;  /* 0xff8000000e0e7808 */ /* 0x000fc40004000000 */
[----:B------:R-:W-:-:S03]  /*4220*/  ISETP.GT.AND P0, PT, R20, 0x9, P1 ;  /* 0x000000091400780c */ /* 0x000fc60000f04270 */
[----:B------:R3:W1:Y:S01]  /*4230*/  MUFU.TANH R195, R67 ;  /* 0x0000004300c37308 */ /* 0x0006620000002400 */
[----:B------:R-:W-:-:S04]  /*4240*/  ISETP.LT.OR P0, PT, R21, 0xa, P0 ;  /* 0x0000000a1500780c */ /* 0x000fc80000701670 */
[----:B------:R-:W-:Y:S02]  /*4250*/  FSEL R12, R12, -INF , !P0 ;  /* 0xff8000000c0c7808 */ /* 0x000fe40004000000 */
[----:B------:R-:W-:Y:S01]  /*4260*/  ISETP.GT.AND P0, PT, R20, 0x10, P1 ;  /* 0x000000101400780c */ /* 0x000fe20000f04270 */
[----:B------:R-:W1:Y:S03]  /*4270*/  MUFU.TANH R18, R18 ;  /* 0x0000001200127308 */ /* 0x000e660000002400 */
[----:B------:R-:W-:-:S04]  /*4280*/  ISETP.LT.OR P0, PT, R21, 0x11, P0 ;  /* 0x000000111500780c */ /* 0x000fc80000701670 */
[----:B------:R-:W-:Y:S01]  /*4290*/  FSEL R10, R10, -INF , !P0 ;  /* 0xff8000000a0a7808 */ /* 0x000fe20004000000 */
[----:B------:R3:W1:Y:S01]  /*42a0*/  MUFU.TANH R185, R74 ;  /* 0x0000004a00b97308 */ /* 0x0006620000002400 */
[----:B------:R-:W-:-:S04]  /*42b0*/  ISETP.GT.AND P0, PT, R20, 0x11, P1 ;  /* 0x000000111400780c */ /* 0x000fc80000f04270 */
[----:B------:R-:W-:-:S03]  /*42c0*/  ISETP.LT.OR P0, PT, R21, 0x12, P0 ;  /* 0x000000121500780c */ /* 0x000fc60000701670 */
[----:B------:R3:W1:Y:S01]  /*42d0*/  MUFU.TANH R183, R75 ;  /* 0x0000004b00b77308 */ /* 0x0006620000002400 */
[----:B------:R-:W-:Y:S02]  /*42e0*/  FSEL R6, R6, -INF , !P0 ;  /* 0xff80000006067808 */ /* 0x000fe40004000000 */
[----:B------:R-:W-:-:S04]  /*42f0*/  ISETP.GT.AND P0, PT, R20, 0x18, P1 ;  /* 0x000000181400780c */ /* 0x000fc80000f04270 */
[----:B------:R-:W-:Y:S01]  /*4300*/  ISETP.LT.OR P0, PT, R21, 0x19, P0 ;  /* 0x000000191500780c */ /* 0x000fe20000701670 */
[----:B------:R-:W1:Y:S03]  /*4310*/  MUFU.TANH R5, R5 ;  /* 0x0000000500057308 */ /* 0x000e660000002400 */
[----:B------:R-:W-:Y:S01]  /*4320*/  FSEL R4, R9, -INF , !P0 ;  /* 0xff80000009047808 */ /* 0x000fe20004000000 */
[----:B------:R-:W-:Y:S01]  /*4330*/  FMUL.FTZ R9, R23, c[0x0][0x320] ;  /* 0x0000c80017097a20 */ /* 0x000fe20000410000 */
        /* <DEDUP_REMOVED lines=11> */
[----:B------:R-:W1:Y:S01]  /*43f0*/  MUFU.TANH R25, R25 ;  /* 0x0000001900197308 */ /* 0x000e620000002400 */
[----:B------:R-:W-:Y:S02]  /*4400*/  FSEL R182, R182, -INF , !P0 ;  /* 0xff800000b6b67808 */ /* 0x000fe40004000000 */
[----:B------:R-:W-:-:S04]  /*4410*/  ISETP.GT.AND P0, PT, R20, 0x28, P1 ;  /* 0x000000281400780c */ /* 0x000fc80000f04270 */
[----:B------:R-:W-:Y:S01]  /*4420*/  ISETP.LT.OR P0, PT, R21, 0x29, P0 ;  /* 0x000000291500780c */ /* 0x000fe20000701670 */
[----:B------:R-:W1:Y:S03]  /*4430*/  MUFU.TANH R26, R26 ;  /* 0x0000001a001a7308 */ /* 0x000e660000002400 */
[----:B------:R-:W-:Y:S02]  /*4440*/  FSEL R188, R188, -INF , !P0 ;  /* 0xff800000bcbc7808 */ /* 0x000fe40004000000 */
[----:B------:R-:W-:-:S03]  /*4450*/  ISETP.GT.AND P0, PT, R20, 0x29, P1 ;  /* 0x000000291400780c */ /* 0x000fc60000f04270 */
[----:B------:R3:W1:Y:S01]  /*4460*/  MUFU.TANH R187, R66 ;  /* 0x0000004200bb7308 */ /* 0x0006620000002400 */
[----:B------:R-:W-:-:S04]  /*4470*/  ISETP.LT.OR P0, PT, R21, 0x2a, P0 ;  /* 0x0000002a1500780c */ /* 0x000fc80000701670 */
[----:B------:R-:W-:Y:S02]  /*4480*/  FSEL R184, R184, -INF , !P0 ;  /* 0xff800000b8b87808 */ /* 0x000fe40004000000 */
[----:B------:R-:W-:-:S04]  /*4490*/  ISETP.GT.AND P0, PT, R20, 0x30, P1 ;  /* 0x000000301400780c */ /* 0x000fc80000f04270 */
        /* <DEDUP_REMOVED lines=8> */
[----:B------:R-:W-:Y:S01]  /*4520*/  ISETP.GT.AND P0, PT, R20, 0x39, P1 ;  /* 0x000000391400780c */ /* 0x000fe20000f04270 */
[----:B------:R-:W-:Y:S02]  /*4530*/  FMUL.FTZ R20, R22, c[0x0][0x320] ;  /* 0x0000c80016147a20 */ /* 0x000fe40000410000 */
[----:B--2---:R-:W-:Y:S01]  /*4540*/  IMAD.IADD R22, R17, 0x1, R24 ;  /* 0x0000000111167824 */ /* 0x004fe200078e0218 */
[----:B------:R-:W-:-:S03]  /*4550*/  ISETP.LT.OR P0, PT, R21, 0x3a, P0 ;  /* 0x0000003a1500780c */ /* 0x000fc60000701670 */
[----:B------:R-:W2:Y:S01]  /*4560*/  MUFU.TANH R20, R20 ;  /* 0x0000001400147308 */ /* 0x000ea20000002400 */
[----:B------:R-:W-:Y:S02]  /*4570*/  FSEL R32, R32, -INF , !P0 ;  /* 0xff80000020207808 */ /* 0x000fe40004000000 */
[----:B------:R-:W-:Y:S02]  /*4580*/  PLOP3.LUT P0, PT, PT, PT, UP0, 0x40, 0x0 ;  /* 0x000000000000781c */ /* 0x000fe40003f0e808 */
[----:B------:R-:W-:Y:S01]  /*4590*/  IMNMX R21, R22, R13, PT ;  /* 0x0000000d16157217 */ /* 0x000fe20003800200 */
[----:B------:R-:W-:-:S10]  /*45a0*/  IMAD.IADD R22, R15, 0x1, R24 ;  /* 0x000000010f167824 */ /* 0x000fd400078e0218 */
[----:B------:R-:W-:Y:S05]  /*45b0*/  @P0 BRA `(.L_x_1978) ;  /* 0x0000016000000947 */ /* 0x000fea0003800000 */
[----:B-1234-:R-:W-:Y:S01]  /*45c0*/  IMAD.U32 R11, RZ, RZ, UR10 ;  /* 0x0000000aff0b7e24 */ /* 0x01efe2000f8e00ff */
        /* <DEDUP_REMOVED lines=11> */
.L_x_1980:
[----:B------:R-:W-:-:S04]  /*4680*/  MOV R11, c[0x0][0x32c] ;  /* 0x0000cb00000b7a02 */ /* 0x000fc80000000f00 */
[----:B------:R-:W-:-:S13]  /*4690*/  ISETP.NE.AND P0, PT, R11, 0x1, PT ;  /* 0x000000010b00780c */ /* 0x000fda0003f05270 */
[----:B------:R-:W-:-:S05]  /*46a0*/  @P0 IMAD.HI.U32 R11, R13, c[0x0][0x330], RZ ;  /* 0x0000cc000d0b0a27 */ /* 0x000fca00078e00ff */
[----:B------:R-:W-:Y:S02]  /*46b0*/  @P0 SHF.R.U32.HI R13, RZ, c[0x0][0x334], R11 ;  /* 0x0000cd00ff0d0a19 */ /* 0x000fe4000001160b */
.L_x_1981:
[----:B------:R-:W-:Y:S05]  /*46c0*/  BSYNC B0 ;  /* 0x0000000000007941 */ /* 0x000fea0003800000 */
.L_x_1979:
[----:B------:R-:W-:-:S04]  /*46d0*/  IMAD R80, R13, c[0x0][0x32c], -R80 ;  /* 0x0000cb000d507a24 */ /* 0x000fc800078e0a50 */
[----:B------:R-:W-:-:S05]  /*46e0*/  IMAD.IADD R11, R80, 0x1, -R241 ;  /* 0x00000001500b7824 */ /* 0x000fca00078e0af1 */
[----:B------:R-:W-:Y:S02]  /*46f0*/  IADD3 R24, R11, c[0x0][0x32c], RZ ;  /* 0x0000cb000b187a10 */ /* 0x000fe40007ffe0ff */
[----:B------:R-:W-:Y:S02]  /*4700*/  IMNMX R22, R22, R11, !PT ;  /* 0x0000000b16167217 */ /* 0x000fe40007800200 */
[----:B------:R-:W-:Y:S02]  /*4710*/  IMNMX R21, R21, R24, PT ;  /* 0x0000001815157217 */ /* 0x000fe40003800200 */
.L_x_1978:
[----:B-1234-:R-:W-:Y:S01]  /*4720*/  ISETP.GT.AND P0, PT, R22, 0x1, P1 ;  /* 0x000000011600780c */ /* 0x01efe20000f04270 */
[----:B------:R-:W-:Y:S01]  /*4730*/  IMAD.SHL.U32 R231, R231, 0x2, RZ ;  /* 0x00000002e7e77824 */ /* 0x000fe200078e00ff */
[----:B------:R-:W-:Y:S02]  /*4740*/  @UP1 USHF.L.U32 UR25, UR25, 0x7, URZ ;  /* 0x0000000719191899 */ /* 0x000fe4000800063f */
[----:B------:R-:W-:Y:S01]  /*4750*/  ISETP.LT.OR P0, PT, R21, 0x2, P0 ;  /* 0x000000021500780c */ /* 0x000fe20000701670 */
[--C-:B------:R-:W-:Y:S01]  /*4760*/  IMAD R226, R2, 0x2, R231.reuse ;  /* 0x0000000202e27824 */ /* 0x100fe200078e02e7 */
[----:B------:R-:W-:Y:S01]  /*4770*/  LDSM.16.MT88.4 R156, [R231+0x100] ;  /* 0x00010000e79c783b */ /* 0x000fe20000004200 */
[----:B------:R-:W-:Y:S01]  /*4780*/  IMAD R225, R3, 0x2, R231 ;  /* 0x0000000203e17824 */ /* 0x000fe200078e02e7 */
[----:B------:R-:W-:Y:S01]  /*4790*/  FSEL R19, R5, -INF , !P0 ;  /* 0xff80000005137808 */ /* 0x000fe20004000000 */
[----:B------:R-:W-:Y:S01]  /*47a0*/  IMAD R224, R3, 0x2, R226 ;  /* 0x0000000203e07824 */ /* 0x000fe200078e02e2 */
[----:B------:R-:W-:Y:S01]  /*47b0*/  ISETP.GT.AND P0, PT, R22, 0x8, P1 ;  /* 0x000000081600780c */ /* 0x000fe20000f04270 */
[----:B------:R-:W-:Y:S01]  /*47c0*/  LDSM.16.MT88.4 R148, [R226+0x100] ;  /* 0x00010000e294783b */ /* 0x000fe20000004200 */
[----:B------:R-:W-:-:S02]  /*47d0*/  ULDC.64 UR4, c[0x0][0x2c8] ;  /* 0x0000b20000047ab9 */ /* 0x000fc40000000a00 */
[C---:B------:R-:W-:Y:S01]  /*47e0*/  ISETP.LT.OR P0, PT, R21.reuse, 0x9, P0 ;  /* 0x000000091500780c */ /* 0x040fe20000701670 */
[----:B------:R-:W-:Y:S01]  /*47f0*/  LDSM.16.MT88.4 R140, [R225+0x100] ;  /* 0x00010000e18c783b */ /* 0x000fe20000004200 */
[----:B------:R-:W-:Y:S02]  /*4800*/  UIMAD.WIDE.U32 UR26, UR25, UR4, URZ ;  /* 0x00000004191a72a5 */ /* 0x000fe4000f8e003f */
[----:B------:R-:W-:Y:S01]  /*4810*/  FSEL R17, R26, -INF , !P0 ;  /* 0xff8000001a117808 */ /* 0x000fe20004000000 */
[----:B------:R-:W-:Y:S01]  /*4820*/  LDSM.16.MT88.4 R132, [R224+0x100] ;  /* 0x00010000e084783b */ /* 0x000fe20000004200 */
[----:B------:R-:W-:Y:S01]  /*4830*/  ISETP.GT.AND P0, PT, R22, 0x9, P1 ;  /* 0x000000091600780c */ /* 0x000fe20000f04270 */
[----:B------:R-:W-:Y:S02]  /*4840*/  UIADD3 UR20, UR20, -0x2, URZ ;  /* 0xfffffffe14147890 */ /* 0x000fe4000fffe03f */
[----:B------:R-:W-:Y:S01]  /*4850*/  LDSM.16.MT88.4 R40, [R231+0x2100] ;  /* 0x00210000e728783b */ /* 0x000fe20000004200 */
[----:B------:R-:W-:Y:S01]  /*4860*/  ISETP.LT.OR P0, PT, R21, 0xa, P0 ;  /* 0x0000000a1500780c */ /* 0x000fe20000701670 */
[----:B------:R-:W-:-:S02]  /*4870*/  @UP1 UMOV UR25, UR27 ;  /* 0x0000001b00191c82 */ /* 0x000fc40008000000 */
[----:B------:R-:W-:Y:S01]  /*4880*/  LDSM.16.MT88.4 R48, [R226+0x2100] ;  /* 0x00210000e230783b */ /* 0x000fe20000004200 */
[----:B------:R-:W-:Y:S01]  /*4890*/  FSEL R5, R25, -INF , !P0 ;  /* 0xff80000019057808 */ /* 0x000fe20004000000 */
[----:B------:R-:W-:Y:S01]  /*48a0*/  @UP1 USHF.R.U32.HI UR24, URZ, UR5, UR25 ;  /* 0x000000053f181299 */ /* 0x000fe20008011619 */
[----:B------:R-:W-:Y:S01]  /*48b0*/  ISETP.GT.AND P0, PT, R22, 0x10, P1 ;  /* 0x000000101600780c */ /* 0x000fe20000f04270 */
[----:B------:R-:W-:Y:S02]  /*48c0*/  LDSM.16.MT88.4 R56, [R225+0x2100] ;  /* 0x00210000e138783b */ /* 0x000fe40000004200 */
[----:B------:R-:W-:Y:S01]  /*48d0*/  UIADD3 UR4, UR21, UR24, URZ ;  /* 0x0000001815047290 */ /* 0x000fe2000fffe03f */
[----:B------:R-:W-:Y:S01]  /*48e0*/  ISETP.LT.OR P0, PT, R21, 0x11, P0 ;  /* 0x000000111500780c */ /* 0x000fe20000701670 */
[----:B------:R-:W-:Y:S01]  /*48f0*/  LDSM.16.MT88.4 R64, [R224+0x2100] ;  /* 0x00210000e040783b */ /* 0x000fe20000004200 */
[----:B------:R-:W-:Y:S02]  /*4900*/  ULDC UR21, c[0x0][0x328] ;  /* 0x0000ca0000157ab9 */ /* 0x000fe40000000800 */
[----:B------:R-:W-:Y:S01]  /*4910*/  FSEL R15, R20, -INF , !P0 ;  /* 0xff800000140f7808 */ /* 0x000fe20004000000 */
[----:B------:R-:W-:Y:S01]  /*4920*/  LDSM.16.MT88.4 R72, [R231+0x4100] ;  /* 0x00410000e748783b */ /* 0x000fe20000004200 */
[----:B------:R-:W-:Y:S01]  /*4930*/  ISETP.GT.AND P0, PT, R22, 0x11, P1 ;  /* 0x000000111600780c */ /* 0x000fe20000f04270 */
[----:B------:R-:W-:-:S02]  /*4940*/  UIADD3 UR21, UR4, UR21, URZ ;  /* 0x0000001504157290 */ /* 0x000fc4000fffe03f */
[----:B------:R-:W-:Y:S01]  /*4950*/  LDSM.16.MT88.4 R80, [R226+0x4100] ;  /* 0x00410000e250783b */ /* 0x000fe20000004200 */
[----:B------:R-:W-:-:S03]  /*4960*/  ISETP.LT.OR P0, PT, R21, 0x12, P0 ;  /* 0x000000121500780c */ /* 0x000fc60000701670 */
[----:B------:R-:W-:Y:S01]  /*4970*/  LDSM.16.MT88.4 R88, [R225+0x4100] ;  /* 0x00410000e158783b */ /* 0x000fe20000004200 */
[----:B------:R-:W-:Y:S02]  /*4980*/  FSEL R11, R9, -INF , !P0 ;  /* 0xff800000090b7808 */ /* 0x000fe40004000000 */
[----:B------:R-:W-:Y:S01]  /*4990*/  ISETP.GT.AND P0, PT, R22, 0x18, P1 ;  /* 0x000000181600780c */ /* 0x000fe20000f04270 */
[----:B------:R-:W-:Y:S03]  /*49a0*/  LDSM.16.MT88.4 R96, [R224+0x4100] ;  /* 0x00410000e060783b */ /* 0x000fe60000004200 */
[----:B------:R-:W-:Y:S01]  /*49b0*/  ISETP.LT.OR P0, PT, R21, 0x19, P0 ;  /* 0x000000191500780c */ /* 0x000fe20000701670 */
[----:B------:R-:W-:Y:S03]  /*49c0*/  LDSM.16.MT88.4 R104, [R231+0x6100] ;  /* 0x00610000e768783b */ /* 0x000fe60000004200 */
[----:B------:R-:W-:Y:S01]  /*49d0*/  FSEL R9, R18, -INF , !P0 ;  /* 0xff80000012097808 */ /* 0x000fe20004000000 */
[----:B------:R-:W-:Y:S01]  /*49e0*/  LDSM.16.MT88.4 R112, [R226+0x6100] ;  /* 0x00610000e270783b */ /* 0x000fe20000004200 */
[----:B------:R-:W-:-:S03]  /*49f0*/  ISETP.GT.AND P0, PT, R22, 0x19, P1 ;  /* 0x000000191600780c */ /* 0x000fc60000f04270 */
[----:B------:R-:W-:Y:S01]  /*4a00*/  LDSM.16.MT88.4 R120, [R225+0x6100] ;  /* 0x00610000e178783b */ /* 0x000fe20000004200 */
[----:B------:R-:W-:-:S03]  /*4a10*/  ISETP.LT.OR P0, PT, R21, 0x1a, P0 ;  /* 0x0000001a1500780c */ /* 0x000fc60000701670 */
[----:B------:R-:W-:Y:S01]  /*4a20*/  LDSM.16.MT88.4 R28, [R231+0x900] ;  /* 0x00090000e71c783b */ /* 0x000fe20000004200 */
[----:B------:R-:W-:Y:S02]  /*4a30*/  FSEL R13, R23, -INF , !P0 ;  /* 0xff800000170d7808 */ /* 0x000fe40004000000 */
[----:B------:R-:W-:Y:S01]  /*4a40*/  ISETP.GT.AND P0, PT, R22, 0x20, P1 ;  /* 0x000000201600780c */ /* 0x000fe20000f04270 */
[----:B------:R-:W-:Y:S01]  /*4a50*/  LDSM.16.MT88.4 R24, [R225+0x900] ;  /* 0x00090000e118783b */ /* 0x000fe20000004200 */
[----:B------:R-:W-:Y:S02]  /*4a60*/  FMNMX.FTZ R23, R7, R16, !PT ;  /* 0x0000001007177209 */ /* 0x000fe40007810000 */
[----:B------:R-:W-:Y:S02]  /*4a70*/  ISETP.LT.OR P0, PT, R21, 0x21, P0 ;  /* 0x000000211500780c */ /* 0x000fe40000701670 */
[----:B------:R-:W-:Y:S02]  /*4a80*/  FMNMX.FTZ R23, R14, R23, !PT ;  /* 0x000000170e177209 */ /* 0x000fe40007810000 */
[----:B------:R-:W-:-:S02]  /*4a90*/  FSEL R187, R187, -INF , !P0 ;  /* 0xff800000bbbb7808 */ /* 0x000fc40004000000 */
[----:B------:R-:W-:Y:S02]  /*4aa0*/  ISETP.GT.AND P0, PT, R22, 0x21, P1 ;  /* 0x000000211600780c */ /* 0x000fe40000f04270 */
[----:B------:R-:W-:Y:S02]  /*4ab0*/  FMNMX.FTZ R23, R12, R23, !PT ;  /* 0x000000170c177209 */ /* 0x000fe40007810000 */
[----:B------:R-:W-:Y:S02]  /*4ac0*/  ISETP.LT.OR P0, PT, R21, 0x22, P0 ;  /* 0x000000221500780c */ /* 0x000fe40000701670 */
[----:B------:R-:W-:Y:S02]  /*4ad0*/  FMNMX.FTZ R23, R10, R23, !PT ;  /* 0x000000170a177209 */ /* 0x000fe40007810000 */
[----:B------:R-:W-:Y:S02]  /*4ae0*/  FSEL R195, R195, -INF , !P0 ;  /* 0xff800000c3c37808 */ /* 0x000fe40004000000 */
[----:B------:R-:W-:-:S02]  /*4af0*/  ISETP.GT.AND P0, PT, R22, 0x28, P1 ;  /* 0x000000281600780c */ /* 0x000fc40000f04270 */
[----:B------:R-:W-:Y:S02]  /*4b00*/  FMNMX.FTZ R23, R6, R23, !PT ;  /* 0x0000001706177209 */ /* 0x000fe40007810000 */
[----:B------:R-:W-:Y:S02]  /*4b10*/  ISETP.LT.OR P0, PT, R21, 0x29, P0 ;  /* 0x000000291500780c */ /* 0x000fe40000701670 */
[----:B------:R-:W-:Y:S02]  /*4b20*/  FMNMX.FTZ R23, R4, R23, !PT ;  /* 0x0000001704177209 */ /* 0x000fe40007810000 */
[----:B------:R-:W-:Y:S02]  /*4b30*/  FSEL R193, R193, -INF , !P0 ;  /* 0xff800000c1c17808 */ /* 0x000fe40004000000 */
[----:B------:R-:W-:Y:S02]  /*4b40*/  ISETP.GT.AND P0, PT, R22, 0x29, P1 ;  /* 0x000000291600780c */ /* 0x000fe40000f04270 */
[----:B------:R-:W-:-:S02]  /*4b50*/  FMNMX.FTZ R23, R8, R23, !PT ;  /* 0x0000001708177209 */ /* 0x000fc40007810000 */
[----:B------:R-:W-:Y:S02]  /*4b60*/  ISETP.LT.OR P0, PT, R21, 0x2a, P0 ;  /* 0x0000002a1500780c */ /* 0x000fe40000701670 */
[----:B------:R-:W-:Y:S02]  /*4b70*/  FMNMX.FTZ R23, R190, R23, !PT ;  /* 0x00000017be177209 */ /* 0x000fe40007810000 */
[----:B------:R-:W-:Y:S02]  /*4b80*/  FSEL R191, R191, -INF , !P0 ;  /* 0xff800000bfbf7808 */ /* 0x000fe40004000000 */
[----:B------:R-:W-:Y:S02]  /*4b90*/  ISETP.GT.AND P0, PT, R22, 0x30, P1 ;  /* 0x000000301600780c */ /* 0x000fe40000f04270 */
[----:B------:R-:W-:Y:S02]  /*4ba0*/  FMNMX.FTZ R23, R182, R23, !PT ;  /* 0x00000017b6177209 */ /* 0x000fe40007810000 */
[----:B------:R-:W-:-:S02]  /*4bb0*/  ISETP.LT.OR P0, PT, R21, 0x31, P0 ;  /* 0x000000311500780c */ /* 0x000fc40000701670 */
[----:B------:R-:W-:Y:S02]  /*4bc0*/  FMNMX.FTZ R23, R188, R23, !PT ;  /* 0x00000017bc177209 */ /* 0x000fe40007810000 */
[----:B------:R-:W-:Y:S02]  /*4bd0*/  FSEL R33, R33, -INF , !P0 ;  /* 0xff80000021217808 */ /* 0x000fe40004000000 */
[----:B------:R-:W-:Y:S02]  /*4be0*/  ISETP.GT.AND P0, PT, R22, 0x31, P1 ;  /* 0x000000311600780c */ /* 0x000fe40000f04270 */
[----:B------:R-:W-:Y:S02]  /*4bf0*/  FMNMX.FTZ R23, R184, R23, !PT ;  /* 0x00000017b8177209 */ /* 0x000fe40007810000 */
[----:B------:R-:W-:Y:S02]  /*4c00*/  ISETP.LT.OR P0, PT, R21, 0x32, P0 ;  /* 0x000000321500780c */ /* 0x000fe40000701670 */
[----:B------:R-:W-:-:S02]  /*4c10*/  FMNMX.FTZ R23, R194, R23, !PT ;  /* 0x00000017c2177209 */ /* 0x000fc40007810000 */
[----:B------:R-:W-:Y:S02]  /*4c20*/  FSEL R189, R189, -INF , !P0 ;  /* 0xff800000bdbd7808 */ /* 0x000fe40004000000 */
[----:B------:R-:W-:Y:S02]  /*4c30*/  ISETP.GT.AND P0, PT, R22, 0x38, P1 ;  /* 0x000000381600780c */ /* 0x000fe40000f04270 */
[----:B------:R-:W-:Y:S02]  /*4c40*/  FMNMX.FTZ R23, R192, R23, !PT ;  /* 0x00000017c0177209 */ /* 0x000fe40007810000 */
[----:B------:R-:W-:Y:S02]  /*4c50*/  ISETP.LT.OR P0, PT, R21, 0x39, P0 ;  /* 0x000000391500780c */ /* 0x000fe40000701670 */
[----:B------:R-:W-:Y:S02]  /*4c60*/  FMNMX.FTZ R23, R34, R23, !PT ;  /* 0x0000001722177209 */ /* 0x000fe40007810000 */
[----:B------:R-:W-:-:S02]  /*4c70*/  FSEL R185, R185, -INF , !P0 ;  /* 0xff800000b9b97808 */ /* 0x000fc40004000000 */
[----:B------:R-:W-:-:S04]  /*4c80*/  ISETP.GT.AND P0, PT, R22, RZ, P1 ;  /* 0x000000ff1600720c */ /* 0x000fc80000f04270 */
[----:B------:R-:W-:-:S04]  /*4c90*/  ISETP.LT.OR P0, PT, R21, 0x1, P0 ;  /* 0x000000011500780c */ /* 0x000fc80000701670 */
[----:B------:R-:W-:Y:S02]  /*4ca0*/  FSEL R18, R0, -INF , !P0 ;  /* 0xff80000000127808 */ /* 0x000fe40004000000 */
[----:B------:R-:W-:Y:S02]  /*4cb0*/  ISETP.GT.AND P0, PT, R22, 0x39, P1 ;  /* 0x000000391600780c */ /* 0x000fe40000f04270 */
[----:B------:R-:W-:Y:S02]  /*4cc0*/  FMNMX.FTZ R20, R18, R19, !PT ;  /* 0x0000001312147209 */ /* 0x000fe40007810000 */
[----:B------:R-:W-:Y:S02]  /*4cd0*/  ISETP.LT.OR P0, PT, R21, 0x3a, P0 ;  /* 0x0000003a1500780c */ /* 0x000fe40000701670 */
[----:B------:R-:W-:Y:S02]  /*4ce0*/  FMNMX.FTZ R20, R17, R20, !PT ;  /* 0x0000001411147209 */ /* 0x000fe40007810000 */
[----:B------:R-:W-:-:S02]  /*4cf0*/  FMNMX.FTZ R0, R32, R23, !PT ;  /* 0x0000001720007209 */ /* 0x000fc40007810000 */
[----:B------:R-:W-:Y:S02]  /*4d00*/  FMNMX.FTZ R20, R5, R20, !PT ;  /* 0x0000001405147209 */ /* 0x000fe40007810000 */
[----:B------:R-:W-:Y:S01]  /*4d10*/  FSEL R183, R183, -INF , !P0 ;  /* 0xff800000b7b77808 */ /* 0x000fe20004000000 */
        /* <DEDUP_REMOVED lines=11> */
[----:B------:R-:W-:-:S04]  /*4dd0*/  FMNMX.FTZ R20, R33, R20, !PT ;  /* 0x0000001421147209 */ /* 0x000fc80007810000 */
[----:B------:R-:W-:-:S04]  /*4de0*/  FMNMX.FTZ R20, R189, R20, !PT ;  /* 0x00000014bd147209 */ /* 0x000fc80007810000 */
[----:B------:R-:W-:-:S04]  /*4df0*/  FMNMX.FTZ R20, R185, R20, !PT ;  /* 0x00000014b9147209 */ /* 0x000fc80007810000 */
[----:B------:R-:W-:-:S05]  /*4e00*/  FMNMX.FTZ R20, R183, R20, !PT ;  /* 0x00000014b7147209 */ /* 0x000fca0007810000 */
[----:B------:R-:W2:Y:S01]  /*4e10*/  SHFL.BFLY PT, R21, R20, 0x2, 0x1f ;  /* 0x0c401f0014157f89 */ /* 0x000ea200000e0000 */
[----:B-1----:R-:W-:-:S04]  /*4e20*/  FMNMX.FTZ R0, R23, R0, !PT ;  /* 0x0000000017007209 */ /* 0x002fc80007810000 */
[C---:B------:R-:W-:Y:S01]  /*4e30*/  FSETP.NEU.FTZ.AND P0, PT, R0.reuse, -INF , PT ;  /* 0xff8000000000780b */ /* 0x040fe20003f1d000 */
[----:B------:R-:W-:-:S05]  /*4e40*/  FMUL.FTZ R35, R0, c[0x0][0x2d0] ;  /* 0x0000b40000237a20 */ /* 0x000fca0000410000 */
[----:B------:R-:W-:-:S05]  /*4e50*/  FSEL R35, R35, RZ, P0 ;  /* 0x000000ff23237208 */ /* 0x000fca0000000000 */
[--C-:B------:R-:W-:Y:S02]  /*4e60*/  FFMA.FTZ R180, R7, c[0x0][0x2d0], -R35.reuse ;  /* 0x0000b40007b47a23 */ /* 0x100fe40000010823 */
[--C-:B------:R-:W-:Y:S02]  /*4e70*/  FFMA.FTZ R177, R16, c[0x0][0x2d0], -R35.reuse ;  /* 0x0000b40010b17a23 */ /* 0x100fe40000010823 */
[--C-:B------:R-:W-:Y:S02]  /*4e80*/  FFMA.FTZ R178, R14, c[0x0][0x2d0], -R35.reuse ;  /* 0x0000b4000eb27a23 */ /* 0x100fe40000010823 */
[--C-:B------:R-:W-:Y:S01]  /*4e90*/  FFMA.FTZ R173, R12, c[0x0][0x2d0], -R35.reuse ;  /* 0x0000b4000cad7a23 */ /* 0x100fe20000010823 */
[----:B--2---:R-:W-:Y:S01]  /*4ea0*/  FMNMX.FTZ R21, R20, R21, !PT ;  /* 0x0000001514157209 */ /* 0x004fe20007810000 */
[--C-:B------:R-:W-:Y:S01]  /*4eb0*/  FFMA.FTZ R171, R6, c[0x0][0x2d0], -R35.reuse ;  /* 0x0000b40006ab7a23 */ /* 0x100fe20000010823 */
[----:B------:R-:W-:Y:S01]  /*4ec0*/  MUFU.EX2 R180, R180 ;  /* 0x000000b400b47308 */ /* 0x000fe20000000800 */
[----:B------:R-:W-:-:S02]  /*4ed0*/  FFMA.FTZ R170, R4, c[0x0][0x2d0], -R35 ;  /* 0x0000b40004aa7a23 */ /* 0x000fc40000010823 */
[----:B------:R-:W1:Y:S01]  /*4ee0*/  SHFL.BFLY PT, R164, R21, 0x1, 0x1f ;  /* 0x0c201f0015a47f89 */ /* 0x000e6200000e0000 */
[--C-:B------:R-:W-:Y:S02]  /*4ef0*/  FFMA.FTZ R176, R10, c[0x0][0x2d0], -R35.reuse ;  /* 0x0000b4000ab07a23 */ /* 0x100fe40000010823 */
[--C-:B------:R-:W-:Y:S02]  /*4f00*/  FFMA.FTZ R167, R8, c[0x0][0x2d0], -R35.reuse ;  /* 0x0000b40008a77a23 */ /* 0x100fe40000010823 */
[----:B------:R-:W2:Y:S01]  /*4f10*/  MUFU.EX2 R177, R177 ;  /* 0x000000b100b17308 */ /* 0x000ea20000000800 */
[--C-:B------:R-:W-:Y:S02]  /*4f20*/  FFMA.FTZ R179, R190, c[0x0][0x2d0], -R35.reuse ;  /* 0x0000b400beb37a23 */ /* 0x100fe40000010823 */
[--C-:B------:R-:W-:Y:S02]  /*4f30*/  FFMA.FTZ R181, R188, c[0x0][0x2d0], -R35.reuse ;  /* 0x0000b400bcb57a23 */ /* 0x100fe40000010823 */
[----:B------:R-:W-:-:S02]  /*4f40*/  FFMA.FTZ R182, R182, c[0x0][0x2d0], -R35 ;  /* 0x0000b400b6b67a23 */ /* 0x000fc40000010823 */
[--C-:B------:R-:W-:Y:S01]  /*4f50*/  FFMA.FTZ R184, R184, c[0x0][0x2d0], -R35.reuse ;  /* 0x0000b400b8b87a23 */ /* 0x100fe20000010823 */
[----:B------:R-:W-:Y:S01]  /*4f60*/  MUFU.EX2 R178, R178 ;  /* 0x000000b200b27308 */ /* 0x000fe20000000800 */
[----:B------:R-:W-:-:S07]  /*4f70*/  FFMA.FTZ R192, R192, c[0x0][0x2d0], -R35 ;  /* 0x0000b400c0c07a23 */ /* 0x000fce0000010823 */
[----:B------:R-:W3:Y:S01]  /*4f80*/  MUFU.EX2 R173, R173 ;  /* 0x000000ad00ad7308 */ /* 0x000ee20000000800 */
[----:B--2---:R-:W-:Y:S01]  /*4f90*/  F2FP.PACK_AB R128, R177, R180 ;  /* 0x000000b4b180723e */ /* 0x004fe200000000ff */
[----:B------:R-:W-:Y:S01]  /*4fa0*/  FADD.FTZ R177, R180, R177 ;  /* 0x000000b1b4b17221 */ /* 0x000fe20000010000 */
[----:B-1----:R-:W-:Y:S02]  /*4fb0*/  FMNMX.FTZ R164, R164, R21, !PT ;  /* 0x00000015a4a47209 */ /* 0x002fe40007810000 */
[----:B------:R-:W-:Y:S02]  /*4fc0*/  LDSM.16.MT88.4 R20, [R231+0x2900] ;  /* 0x00290000e714783b */ /* 0x000fe40000004200 */
[C---:B------:R-:W-:Y:S01]  /*4fd0*/  FSETP.NEU.FTZ.AND P0, PT, R164.reuse, -INF , PT ;  /* 0xff800000a400780b */ /* 0x040fe20003f1d000 */
[----:B------:R-:W-:Y:S01]  /*4fe0*/  FMUL.FTZ R186, R164, c[0x0][0x2d0] ;  /* 0x0000b400a4ba7a20 */ /* 0x000fe20000410000 */
[----:B------:R-:W-:Y:S04]  /*4ff0*/  MUFU.EX2 R176, R176 ;  /* 0x000000b000b07308 */ /* 0x000fe80000000800 */
[----:B------:R-:W-:-:S02]  /*5000*/  FSEL R186, R186, RZ, P0 ;  /* 0x000000ffbaba7208 */ /* 0x000fc40000000000 */
[----:B------:R-:W-:Y:S02]  /*5010*/  PLOP3.LUT P0, PT, PT, PT, UP0, 0x40, 0x0 ;  /* 0x000000000000781c */ /* 0x000fe40003f0e808 */
[----:B---3--:R-:W-:Y:S01]  /*5020*/  F2FP.PACK_AB R130, R173, R178 ;  /* 0x000000b2ad82723e */ /* 0x008fe200000000ff */
[--C-:B------:R-:W-:Y:S01]  /*5030*/  FFMA.FTZ R172, R18, c[0x0][0x2d0], -R186.reuse ;  /* 0x0000b40012ac7a23 */ /* 0x100fe200000108ba */
[----:B------:R-:W-:Y:S01]  /*5040*/  MUFU.EX2 R171, R171 ;  /* 0x000000ab00ab7308 */ /* 0x000fe20000000800 */
[--C-:B------:R-:W-:Y:S02]  /*5050*/  FFMA.FTZ R175, R19, c[0x0][0x2d0], -R186.reuse ;  /* 0x0000b40013af7a23 */ /* 0x100fe400000108ba */
[--C-:B------:R-:W-:Y:S02]  /*5060*/  FFMA.FTZ R174, R17, c[0x0][0x2d0], -R186.reuse ;  /* 0x0000b40011ae7a23 */ /* 0x100fe400000108ba */
[--C-:B------:R-:W-:Y:S01]  /*5070*/  FFMA.FTZ R169, R5, c[0x0][0x2d0], -R186.reuse ;  /* 0x0000b40005a97a23 */ /* 0x100fe200000108ba */
[----:B------:R-:W-:Y:S01]  /*5080*/  LDSM.16.MT88.4 R16, [R224+0x900] ;  /* 0x00090000e010783b */ /* 0x000fe20000004200 */
[--C-:B------:R-:W-:Y:S01]  /*5090*/  FFMA.FTZ R165, R11, c[0x0][0x2d0], -R186.reuse ;  /* 0x0000b4000ba57a23 */ /* 0x100fe200000108ba */
[----:B------:R-:W-:Y:S01]  /*50a0*/  MUFU.EX2 R172, R172 ;  /* 0x000000ac00ac7308 */ /* 0x000fe20000000800 */
[--C-:B------:R-:W-:Y:S01]  /*50b0*/  FFMA.FTZ R3, R9, c[0x0][0x2d0], -R186.reuse ;  /* 0x0000b40009037a23 */ /* 0x100fe200000108ba */
[----:B------:R-:W1:Y:S01]  /*50c0*/  LDSM.16.MT88.4 R4, [R224+0x6100] ;  /* 0x00610000e004783b */ /* 0x000e620000004200 */
[----:B------:R-:W-:-:S02]  /*50d0*/  FFMA.FTZ R168, R15, c[0x0][0x2d0], -R186 ;  /* 0x0000b4000fa87a23 */ /* 0x000fc400000108ba */
[--C-:B------:R-:W-:Y:S01]  /*50e0*/  FFMA.FTZ R2, R13, c[0x0][0x2d0], -R186.reuse ;  /* 0x0000b4000d027a23 */ /* 0x100fe200000108ba */
[----:B------:R-:W2:Y:S01]  /*50f0*/  LDSM.16.MT88.4 R8, [R226+0x900] ;  /* 0x00090000e208783b */ /* 0x000ea20000004200 */
[--C-:B------:R-:W-:Y:S01]  /*5100*/  FFMA.FTZ R187, R187, c[0x0][0x2d0], -R186.reuse ;  /* 0x0000b400bbbb7a23 */ /* 0x100fe200000108ba */
[----:B------:R-:W3:Y:S01]  /*5110*/  MUFU.EX2 R175, R175 ;  /* 0x000000af00af7308 */ /* 0x000ee20000000800 */
[--C-:B------:R-:W-:Y:S01]  /*5120*/  FFMA.FTZ R188, R195, c[0x0][0x2d0], -R186.reuse ;  /* 0x0000b400c3bc7a23 */ /* 0x100fe200000108ba */
[----:B------:R-:W4:Y:S01]  /*5130*/  LDSM.16.MT88.4 R12, [R226+0x2900] ;  /* 0x00290000e20c783b */ /* 0x000f220000004200 */
[--C-:B------:R-:W-:Y:S02]  /*5140*/  FFMA.FTZ R190, R193, c[0x0][0x2d0], -R186.reuse ;  /* 0x0000b400c1be7a23 */ /* 0x100fe400000108ba */
[--C-:B------:R-:W-:Y:S02]  /*5150*/  FFMA.FTZ R191, R191, c[0x0][0x2d0], -R186.reuse ;  /* 0x0000b400bfbf7a23 */ /* 0x100fe400000108ba */
[----:B------:R-:W-:Y:S01]  /*5160*/  FFMA.FTZ R193, R194, c[0x0][0x2d0], -R35 ;  /* 0x0000b400c2c17a23 */ /* 0x000fe20000010823 */
[----:B------:R-:W-:Y:S01]  /*5170*/  MUFU.EX2 R174, R174 ;  /* 0x000000ae00ae7308 */ /* 0x000fe20000000800 */
[----:B------:R-:W-:-:S02]  /*5180*/  FFMA.FTZ R196, R33, c[0x0][0x2d0], -R186 ;  /* 0x0000b40021c47a23 */ /* 0x000fc400000108ba */
[--C-:B------:R-:W-:Y:S02]  /*5190*/  FFMA.FTZ R189, R189, c[0x0][0x2d0], -R186.reuse ;  /* 0x0000b400bdbd7a23 */ /* 0x100fe400000108ba */
[--C-:B------:R-:W-:Y:S02]  /*51a0*/  FFMA.FTZ R185, R185, c[0x0][0x2d0], -R186.reuse ;  /* 0x0000b400b9b97a23 */ /* 0x100fe400000108ba */
[--C-:B------:R-:W-:Y:S01]  /*51b0*/  FFMA.FTZ R194, R34, c[0x0][0x2d0], -R35.reuse ;  /* 0x0000b40022c27a23 */ /* 0x100fe20000010823 */
[----:B------:R-:W5:Y:S01]  /*51c0*/  MUFU.EX2 R169, R169 ;  /* 0x000000a900a97308 */ /* 0x000f620000000800 */
[----:B---3--:R-:W-:Y:S01]  /*51d0*/  F2FP.PACK_AB R129, R175, R172 ;  /* 0x000000acaf81723e */ /* 0x008fe200000000ff */
[----:B------:R-:W-:Y:S02]  /*51e0*/  FFMA.FTZ R195, R32, c[0x0][0x2d0], -R35 ;  /* 0x0000b40020c37a23 */ /* 0x000fe40000010823 */
[----:B------:R-:W-:Y:S01]  /*51f0*/  FFMA.FTZ R186, R183, c[0x0][0x2d0], -R186 ;  /* 0x0000b400b7ba7a23 */ /* 0x000fe200000108ba */
[----:B------:R-:W-:Y:S01]  /*5200*/  LDSM.16.MT88.4 R32, [R231+0x1900] ;  /* 0x00190000e720783b */ /* 0x000fe20000004200 */
[----:B------:R-:W-:-:S02]  /*5210*/  FADD.FTZ R175, R172, R175 ;  /* 0x000000afacaf7221 */ /* 0x000fc40000010000 */
[----:B------:R-:W-:Y:S01]  /*5220*/  MUFU.EX2 R170, R170 ;  /* 0x000000aa00aa7308 */ /* 0x000fe20000000800 */
[----:B------:R-:W-:-:S04]  /*5230*/  FADD.FTZ R178, R178, R177 ;  /* 0x000000b1b2b27221 */ /* 0x000fc80000010000 */
[----:B------:R-:W-:Y:S01]  /*5240*/  FADD.FTZ R173, R173, R178 ;  /* 0x000000b2adad7221 */ /* 0x000fe20000010000 */
[----:B-----5:R-:W-:Y:S02]  /*5250*/  F2FP.PACK_AB R131, R169, R174 ;  /* 0x000000aea983723e */ /* 0x020fe400000000ff */
[----:B------:R-:W-:Y:S01]  /*5260*/  MUFU.EX2 R167, R167 ;  /* 0x000000a700a77308 */ /* 0x000fe20000000800 */
[----:B------:R-:W-:-:S04]  /*5270*/  FADD.FTZ R174, R174, R175 ;  /* 0x000000afaeae7221 */ /* 0x000fc80000010000 */
[----:B------:R-:W-:Y:S01]  /*5280*/  FADD.FTZ R169, R169, R174 ;  /* 0x000000aea9a97221 */ /* 0x000fe20000010000 */
[C---:B------:R-:W-:Y:S02]  /*5290*/  HMMA.16816.F32 R152, R128.reuse, R148, RZ ;  /* 0x000000948098723c */ /* 0x040fe400000018ff */
[----:B------:R-:W-:Y:S06]  /*52a0*/  MUFU.EX2 R168, R168 ;  /* 0x000000a800a87308 */ /* 0x000fec0000000800 */
[C---:B------:R-:W-:Y:S02]  /*52b0*/  HMMA.16816.F32 R148, R128.reuse, R150, RZ ;  /* 0x000000968094723c */ /* 0x040fe400000018ff */
[----:B------:R-:W3:Y:S06]  /*52c0*/  MUFU.EX2 R165, R165 ;  /* 0x000000a500a57308 */ /* 0x000eec0000000800 */
[C---:B------:R-:W-:Y:S02]  /*52d0*/  HMMA.16816.F32 R160, R128.reuse, R156, RZ ;  /* 0x0000009c80a0723c */ /* 0x040fe400000018ff */
[----:B------:R-:W-:Y:S06]  /*52e0*/  MUFU.EX2 R3, R3 ;  /* 0x0000000300037308 */ /* 0x000fec0000000800 */
[C---:B------:R-:W-:Y:S02]  /*52f0*/  HMMA.16816.F32 R144, R128.reuse, R140, RZ ;  /* 0x0000008c8090723c */ /* 0x040fe400000018ff */
[----:B------:R-:W5:Y:S06]  /*5300*/  MUFU.EX2 R2, R2 ;  /* 0x0000000200027308 */ /* 0x000f6c0000000800 */
[C---:B------:R-:W-:Y:S02]  /*5310*/  HMMA.16816.F32 R136, R128.reuse, R132, RZ ;  /* 0x000000848088723c */ /* 0x040fe400000018ff */
[----:B------:R-:W-:Y:S06]  /*5320*/  MUFU.EX2 R179, R179 ;  /* 0x000000b300b37308 */ /* 0x000fec0000000800 */
[C---:B------:R-:W-:Y:S02]  /*5330*/  HMMA.16816.F32 R36, R128.reuse, R40, RZ ;  /* 0x000000288024723c */ /* 0x040fe400000018ff */
[----:B------:R-:W1:Y:S06]  /*5340*/  MUFU.EX2 R182, R182 ;  /* 0x000000b600b67308 */ /* 0x000e6c0000000800 */
        /* <DEDUP_REMOVED lines=28> */
[C---:B------:R-:W-:Y:S08]  /*5510*/  HMMA.16816.F32 R48, R128.reuse, R50, RZ ;  /* 0x000000328030723c */ /* 0x040ff000000018ff */
        /* <DEDUP_REMOVED lines=9> */
[C---:B-1----:R-:W-:Y:S07]  /*55b0*/  HMMA.16816.F32 R124, R128.reuse, R4, RZ ;  /* 0x00000004807c723c */ /* 0x042fee00000018ff */
[----:B------:R-:W-:Y:S01]  /*55c0*/  F2FP.PACK_AB R4, R171, R176 ;  /* 0x000000b0ab04723e */ /* 0x000fe200000000ff */
[----:B------:R-:W-:Y:S01]  /*55d0*/  HMMA.16816.F32 R128, R128, R6, RZ ;  /* 0x000000068080723c */ /* 0x000fe200000018ff */
[----:B---3--:R-:W-:Y:S01]  /*55e0*/  F2FP.PACK_AB R5, R165, R168 ;  /* 0x000000a8a505723e */ /* 0x008fe200000000ff */
[----:B------:R-:W-:-:S02]  /*55f0*/  FADD.FTZ R176, R176, R173 ;  /* 0x000000adb0b07221 */ /* 0x000fc40000010000 */
[----:B------:R-:W-:Y:S02]  /*5600*/  FADD.FTZ R168, R168, R169 ;  /* 0x000000a9a8a87221 */ /* 0x000fe40000010000 */
[----:B------:R-:W-:Y:S01]  /*5610*/  FADD.FTZ R171, R171, R176 ;  /* 0x000000b0abab7221 */ /* 0x000fe20000010000 */
[----:B------:R-:W-:Y:S01]  /*5620*/  F2FP.PACK_AB R6, R167, R170 ;  /* 0x000000aaa706723e */ /* 0x000fe200000000ff */
[----:B------:R-:W-:Y:S01]  /*5630*/  FADD.FTZ R168, R165, R168 ;  /* 0x000000a8a5a87221 */ /* 0x000fe20000010000 */
[----:B-----5:R-:W-:Y:S01]  /*5640*/  F2FP.PACK_AB R7, R2, R3 ;  /* 0x000000030207723e */ /* 0x020fe200000000ff */
[----:B------:R-:W-:Y:S02]  /*5650*/  FADD.FTZ R170, R170, R171 ;  /* 0x000000abaaaa7221 */ /* 0x000fe40000010000 */
[----:B------:R-:W-:Y:S02]  /*5660*/  FADD.FTZ R3, R3, R168 ;  /* 0x000000a803037221 */ /* 0x000fe40000010000 */
[----:B------:R-:W-:-:S02]  /*5670*/  FADD.FTZ R170, R167, R170 ;  /* 0x000000aaa7aa7221 */ /* 0x000fc40000010000 */
[----:B--2---:R-:W-:Y:S01]  /*5680*/  HMMA.16816.F32 R152, R4, R8, R152 ;  /* 0x000000080498723c */ /* 0x004fe20000001898 */
[----:B------:R-:W-:-:S07]  /*5690*/  FADD.FTZ R2, R2, R3 ;  /* 0x0000000302027221 */ /* 0x000fce0000010000 */
[C---:B------:R-:W-:Y:S01]  /*56a0*/  HMMA.16816.F32 R148, R4.reuse, R10, R148 ;  /* 0x0000000a0494723c */ /* 0x040fe20000001894 */
[----:B------:R-:W1:Y:S07]  /*56b0*/  LDSM.16.MT88.4 R8, [R225+0x2900] ;  /* 0x00290000e108783b */ /* 0x000e6e0000004200 */
[C---:B----4-:R-:W-:Y:S08]  /*56c0*/  HMMA.16816.F32 R44, R4.reuse, R12, R44 ;  /* 0x0000000c042c723c */ /* 0x050ff0000000182c */
[C---:B------:R-:W-:Y:S01]  /*56d0*/  HMMA.16816.F32 R48, R4.reuse, R14, R48 ;  /* 0x0000000e0430723c */ /* 0x040fe20000001830 */
[----:B------:R-:W2:Y:S07]  /*56e0*/  LDSM.16.MT88.4 R12, [R225+0x4900] ;  /* 0x00490000e10c783b */ /* 0x000eae0000004200 */
[C---:B------:R-:W-:Y:S08]  /*56f0*/  HMMA.16816.F32 R136, R4.reuse, R16, R136 ;  /* 0x000000100488723c */ /* 0x040ff00000001888 */
[C---:B------:R-:W-:Y:S01]  /*5700*/  HMMA.16816.F32 R132, R4.reuse, R18, R132 ;  /* 0x000000120484723c */ /* 0x040fe20000001884 */
[----:B------:R-:W-:Y:S07]  /*5710*/  LDSM.16.MT88.4 R16, [R231+0x4900] ;  /* 0x00490000e710783b */ /* 0x000fee0000004200 */
[C---:B------:R-:W-:Y:S08]  /*5720*/  HMMA.16816.F32 R160, R4.reuse, R28, R160 ;  /* 0x0000001c04a0723c */ /* 0x040ff000000018a0 */
[C---:B-1----:R-:W-:Y:S08]  /*5730*/  HMMA.16816.F32 R52, R4.reuse, R8, R52 ;  /* 0x000000080434723c */ /* 0x042ff00000001834 */
[C---:B------:R-:W-:Y:S01]  /*5740*/  HMMA.16816.F32 R56, R4.reuse, R10, R56 ;  /* 0x0000000a0438723c */ /* 0x040fe20000001838 */
[----:B------:R-:W1:Y:S07]  /*5750*/  LDSM.16.MT88.4 R8, [R224+0x4900] ;  /* 0x00490000e008783b */ /* 0x000e6e0000004200 */
[C---:B--2---:R-:W-:Y:S08]  /*5760*/  HMMA.16816.F32 R84, R4.reuse, R12, R84 ;  /* 0x0000000c0454723c */ /* 0x044ff00000001854 */
[C---:B------:R-:W-:Y:S01]  /*5770*/  HMMA.16816.F32 R88, R4.reuse, R14, R88 ;  /* 0x0000000e0458723c */ /* 0x040fe20000001858 */
[----:B------:R-:W2:Y:S07]  /*5780*/  LDSM.16.MT88.4 R12, [R225+0x6900] ;  /* 0x00690000e10c783b */ /* 0x000eae0000004200 */
[C---:B------:R-:W-:Y:S01]  /*5790*/  HMMA.16816.F32 R156, R4.reuse, R30, R156 ;  /* 0x0000001e049c723c */ /* 0x040fe2000000189c */
[----:B------:R-:W-:Y:S07]  /*57a0*/  LDSM.16.MT88.4 R28, [R224+0x2900] ;  /* 0x00290000e01c783b */ /* 0x000fee0000004200 */
[C---:B------:R-:W-:Y:S08]  /*57b0*/  HMMA.16816.F32 R144, R4.reuse, R24, R144 ;  /* 0x000000180490723c */ /* 0x040ff00000001890 */
[C---:B------:R-:W-:Y:S01]  /*57c0*/  HMMA.16816.F32 R140, R4.reuse, R26, R140 ;  /* 0x0000001a048c723c */ /* 0x040fe2000000188c */
[----:B------:R-:W-:Y:S07]  /*57d0*/  LDSM.16.MT88.4 R24, [R226+0x4900] ;  /* 0x00490000e218783b */ /* 0x000fee0000004200 */
[C---:B-1----:R-:W-:Y:S08]  /*57e0*/  HMMA.16816.F32 R92, R4.reuse, R8, R92 ;  /* 0x00000008045c723c */ /* 0x042ff0000000185c */
[C---:B------:R-:W-:Y:S01]  /*57f0*/  HMMA.16816.F32 R96, R4.reuse, R10, R96 ;  /* 0x0000000a0460723c */ /* 0x040fe20000001860 */
[----:B------:R-:W1:Y:S07]  /*5800*/  LDSM.16.MT88.4 R8, [R224+0x6900] ;  /* 0x00690000e008783b */ /* 0x000e6e0000004200 */
[C---:B------:R-:W-:Y:S08]  /*5810*/  HMMA.16816.F32 R36, R4.reuse, R20, R36 ;  /* 0x000000140424723c */ /* 0x040ff00000001824 */
[C---:B------:R-:W-:Y:S01]  /*5820*/  HMMA.16816.F32 R40, R4.reuse, R22, R40 ;  /* 0x000000160428723c */ /* 0x040fe20000001828 */
[----:B------:R-:W3:Y:S07]  /*5830*/  LDSM.16.MT88.4 R20, [R231+0x6900] ;  /* 0x00690000e714783b */ /* 0x000eee0000004200 */
        /* <DEDUP_REMOVED lines=11> */
[----:B------:R-:W-:Y:S07]  /*58f0*/  LDSM.16.MT88.4 R28, [R225+0x1100] ;  /* 0x00110000e11c783b */ /* 0x000fee0000004200 */
[C---:B------:R-:W-:Y:S08]  /*5900*/  HMMA.16816.F32 R76, R4.reuse, R24, R76 ;  /* 0x00000018044c723c */ /* 0x040ff0000000184c */
[C---:B------:R-:W-:Y:S01]  /*5910*/  HMMA.16816.F32 R80, R4.reuse, R26, R80 ;  /* 0x0000001a0450723c */ /* 0x040fe20000001850 */
[----:B------:R-:W-:Y:S07]  /*5920*/  LDSM.16.MT88.4 R24, [R224+0x1100] ;  /* 0x00110000e018783b */ /* 0x000fee0000004200 */
        /* <DEDUP_REMOVED lines=15> */
[----:B--2---:R-:W-:Y:S01]  /*5a20*/  HMMA.16816.F32 R36, R4, R12, R36 ;  /* 0x0000000c0424723c */ /* 0x004fe20000001824 */
[----:B------:R-:W-:-:S02]  /*5a30*/  FADD.FTZ R190, R190, R187 ;  /* 0x000000bbbebe7221 */ /* 0x000fc40000010000 */
[----:B------:R-:W-:Y:S02]  /*5a40*/  FADD.FTZ R184, R184, R181 ;  /* 0x000000b5b8b87221 */ /* 0x000fe40000010000 */
[----:B------:R-:W-:-:S03]  /*5a50*/  FADD.FTZ R191, R191, R190 ;  /* 0x000000bebfbf7221 */ /* 0x000fc60000010000 */
        /* <DEDUP_REMOVED lines=19> */
[----:B------:R-:W5:Y:S07]  /*5b90*/  LDSM.16.MT88.4 R28, [R231+0x5100] ;  /* 0x00510000e71c783b */ /* 0x000f6e0000004200 */
[C---:B------:R-:W-:Y:S08]  /*5ba0*/  HMMA.16816.F32 R136, R4.reuse, R24, R136 ;  /* 0x000000180488723c */ /* 0x040ff00000001888 */
        /* <DEDUP_REMOVED lines=14> */
[C---:B-----5:R-:W-:Y:S08]  /*5c90*/  HMMA.16816.F32 R68, R4.reuse, R28, R68 ;  /* 0x0000001c0444723c */ /* 0x060ff00000001844 */
        /* <DEDUP_REMOVED lines=14> */
[C---:B------:R-:W-:Y:S01]  /*5d80*/  F2FP.PACK_AB R5, R189.reuse, R196 ;  /* 0x000000c4bd05723e */ /* 0x040fe200000000ff */
        /* <DEDUP_REMOVED lines=14> */
[C---:B------:R-:W-:Y:S08]  /*5e70*/  HMMA.16816.F32 R160, R4.reuse, R32, R160 ;  /* 0x0000002004a0723c */ /* 0x040ff000000018a0 */
        /* <DEDUP_REMOVED lines=21> */
[C---:B------:R-:W-:Y:S08]  /*5fd0*/  HMMA.16816.F32 R64, R4.reuse, R34, R64 ;  /* 0x000000220440723c */ /* 0x040ff00000001840 */
[C---:B-----5:R-:W-:Y:S08]  /*5fe0*/  HMMA.16816.F32 R76, R4.reuse, R28, R76 ;  /* 0x0000001c044c723c */ /* 0x060ff0000000184c */
[C---:B------:R-:W-:Y:S08]  /*5ff0*/  HMMA.16816.F32 R80, R4.reuse, R30, R80 ;  /* 0x0000001e0450723c */ /* 0x040ff00000001850 */
[C---:B------:R-:W-:Y:S08]  /*6000*/  HMMA.16816.F32 R84, R4.reuse, R24, R84 ;  /* 0x000000180454723c */ /* 0x040ff00000001854 */
[C---:B------:R-:W-:Y:S08]  /*6010*/  HMMA.16816.F32 R88, R4.reuse, R26, R88 ;  /* 0x0000001a0458723c */ /* 0x040ff00000001858 */
[C---:B---3--:R-:W-:Y:S08]  /*6020*/  HMMA.16816.F32 R92, R4.reuse, R20, R92 ;  /* 0x00000014045c723c */ /* 0x048ff0000000185c */
[C---:B------:R-:W-:Y:S08]  /*6030*/  HMMA.16816.F32 R96, R4.reuse, R22, R96 ;  /* 0x000000160460723c */ /* 0x040ff00000001860 */
[C---:B----4-:R-:W-:Y:S08]  /*6040*/  HMMA.16816.F32 R108, R4.reuse, R16, R108 ;  /* 0x00000010046c723c */ /* 0x050ff0000000186c */
[C---:B------:R-:W-:Y:S08]  /*6050*/  HMMA.16816.F32 R112, R4.reuse, R18, R112 ;  /* 0x000000120470723c */ /* 0x040ff00000001870 */
[C---:B--2---:R-:W-:Y:S08]  /*6060*/  HMMA.16816.F32 R116, R4.reuse, R12, R116 ;  /* 0x0000000c0474723c */ /* 0x044ff00000001874 */
[C---:B------:R-:W-:Y:S08]  /*6070*/  HMMA.16816.F32 R120, R4.reuse, R14, R120 ;  /* 0x0000000e0478723c */ /* 0x040ff00000001878 */
[C---:B-1----:R-:W-:Y:S08]  /*6080*/  HMMA.16816.F32 R124, R4.reuse, R8, R124 ;  /* 0x00000008047c723c */ /* 0x042ff0000000187c */
[----:B------:R-:W-:Y:S01]  /*6090*/  HMMA.16816.F32 R128, R4, R10, R128 ;  /* 0x0000000a0480723c */ /* 0x000fe20000001880 */
[----:B------:R-:W-:Y:S07]  /*60a0*/  @P0 BRA `(.L_x_1982) ;  /* 0x0000018000000947 */ /* 0x000fee0003800000 */
        /* <DEDUP_REMOVED lines=13> */
.L_x_1983:
[----:B------:R-:W-:Y:S02]  /*6180*/  UMOV UR5, 0x1 ;  /* 0x0000000100057882 */ /* 0x000fe40000000000 */
[----:B------:R-:W-:Y:S02]  /*6190*/  ULDC UR4, c[0x0][0x32c] ;  /* 0x0000cb0000047ab9 */ /* 0x000fe40000000800 */
[----:B------:R-:W-:-:S03]  /*61a0*/  UISETP.NE.AND UP2, UPT, UR5, UR4, UPT ;  /* 0x000000040500728c */ /* 0x000fc6000bf45270 */
[----:B------:R-:W-:Y:S02]  /*61b0*/  ULDC.64 UR4, c[0x0][0x330] ;  /* 0x0000cc0000047ab9 */ /* 0x000fe40000000a00 */
[----:B------:R-:W-:-:S07]  /*61c0*/  UIMAD.WIDE.U32 UR26, UR24, UR4, URZ ;  /* 0x00000004181a72a5 */ /* 0x000fce000f8e003f */
[----:B------:R-:W-:Y:S02]  /*61d0*/  @UP2 UMOV UR25, UR27 ;  /* 0x0000001b00192c82 */ /* 0x000fe40008000000 */
[----:B------:R-:W-:Y:S02]  /*61e0*/  @UP2 USHF.R.U32.HI UR24, URZ, UR5, UR25 ;  /* 0x000000053f182299 */ /* 0x000fe40008011619 */
.L_x_1984:
[----:B------:R-:W-:Y:S02]  /*61f0*/  ULDC UR4, c[0x0][0x32c] ;  /* 0x0000cb0000047ab9 */ /* 0x000fe40000000800 */
[----:B------:R-:W-:-:S04]  /*6200*/  UIMAD UR4, UR24, UR4, UR4 ;  /* 0x00000004180472a4 */ /* 0x000fc8000f8e0204 */
[----:B------:R-:W-:-:S04]  /*6210*/  UISETP.LT.AND UP2, UPT, UR21, UR4, UPT ;  /* 0x000000041500728c */ /* 0x000fc8000bf41270 */
[----:B------:R-:W-:-:S04]  /*6220*/  USEL UR21, UR21, UR4, UP2 ;  /* 0x0000000415157287 */ /* 0x000fc80009000000 */
.L_x_1982:
[----:B------:R-:W-:-:S04]  /*6230*/  USHF.R.S32.HI UR4, URZ, 0x1f, UR21 ;  /* 0x0000001f3f047899 */ /* 0x000fc80008011415 */
[----:B------:R-:W-:-:S04]  /*6240*/  ULEA.HI UR4, UR4, UR21, URZ, 0x6 ;  /* 0x0000001504047291 */ /* 0x000fc8000f8f303f */
[----:B------:R-:W-:-:S04]  /*6250*/  USHF.R.S32.HI UR4, URZ, 0x6, UR4 ;  /* 0x000000063f047899 */ /* 0x000fc80008011404 */
[----:B------:R-:W-:-:S04]  /*6260*/  UISETP.LT.AND UP2, UPT, UR9, UR4, UPT ;  /* 0x000000040900728c */ /* 0x000fc8000bf41270 */
[----:B------:R-:W-:-:S04]  /*6270*/  USEL UR4, UR9, UR4, !UP2 ;  /* 0x0000000409047287 */ /* 0x000fc8000d000000 */
[----:B------:R-:W-:-:S06]  /*6280*/  UISETP.GE.AND UP2, UPT, UR20, UR4, UPT ;  /* 0x000000041400728c */ /* 0x000fcc000bf46270 */
[----:B------:R-:W-:-:S13]  /*6290*/  PLOP3.LUT P0, PT, PT, PT, UP2, 0x40, 0x0 ;  /* 0x000000000000781c */ /* 0x000fda0003f0e828 */
[----:B------:R-:W-:Y:S05]  /*62a0*/  @P0 BRA `(.L_x_1985) ;  /* 0x0000487000000947 */ /* 0x000fea0003800000 */
[----:B------:R-:W-:Y:S01]  /*62b0*/  IMAD.MOV.U32 R3, RZ, RZ, R0 ;  /* 0x000000ffff037224 */ /* 0x000fe200078e0000 */
[C---:B------:R-:W-:Y:S01]  /*62c0*/  SHF.L.U64.HI R4, R207.reuse, 0x1, R166 ;  /* 0x00000001cf047819 */ /* 0x040fe200000102a6 */
[----:B------:R-:W-:Y:S01]  /*62d0*/  IMAD.MOV.U32 R2, RZ, RZ, R164 ;  /* 0x000000ffff027224 */ /* 0x000fe200078e00a4 */
[C---:B------:R-:W-:Y:S01]  /*62e0*/  SHF.L.U64.HI R252, R206.reuse, 0x1, R247 ;  /* 0x00000001cefc7819 */ /* 0x040fe200000102f7 */
[----:B------:R-:W-:Y:S01]  /*62f0*/  IMAD.SHL.U32 R0, R207, 0x2, RZ ;  /* 0x00000002cf007824 */ /* 0x000fe200078e00ff */
[----:B------:R-:W-:Y:S01]  /*6300*/  SEL R250, RZ, 0x10, P5 ;  /* 0x00000010fffa7807 */ /* 0x000fe20002800000 */
[----:B------:R-:W-:Y:S01]  /*6310*/  IMAD.SHL.U32 R251, R206, 0x2, RZ ;  /* 0x00000002cefb7824 */ /* 0x000fe200078e00ff */
[----:B------:R-:W-:Y:S02]  /*6320*/  SEL R249, RZ, 0x10, P4 ;  /* 0x00000010fff97807 */ /* 0x000fe40002000000 */
.L_x_1996:
[----:B------:R-:W-:Y:S04]  /*6330*/  DEPBAR.LE SB0, 0x0 ;  /* 0x000080000000791a */ /* 0x000fe80000000000 */
[----:B------:R-:W-:Y:S01]  /*6340*/  BAR.SYNC.DEFER_BLOCKING 0x0 ;  /* 0x0000000000007b1d */ /* 0x000fe20000010000 */
[----:B------:R-:W-:Y:S06]  /*6350*/  UISETP.GT.AND UP2, UPT, UR9, UR20, UPT ;  /* 0x000000140900728c */ /* 0x000fec000bf44270 */
[----:B------:R-:W-:Y:S01]  /*6360*/  PLOP3.LUT P0, PT, PT, PT, UP2, 0x80, 0x0 ;  /* 0x000000000000781c */ /* 0x000fe20003f0f028 */
[----:B------:R1:W2:Y:S04]  /*6370*/  LDSM.16.M88.4 R164, [R234+0x10100] ;  /* 0x01010000eaa4783b */ /* 0x0002a80000000200 */
[----:B------:R1:W3:Y:S04]  /*6380*/  LDSM.16.M88.4 R168, [R233+0x8100] ;  /* 0x00810000e9a8783b */ /* 0x0002e80000000200 */
[----:B------:R1:W4:Y:S04]  /*6390*/  LDSM.16.M88.4 R172, [R233+0x8900] ;  /* 0x00890000e9ac783b */ /* 0x0003280000000200 */
[----:B------:R1:W1:Y:S04]  /*63a0*/  LDSM.16.M88.4 R176, [R233+0x9100] ;  /* 0x00910000e9b0783b */ /* 0x0002680000000200 */
[----:B------:R1:W1:Y:S04]  /*63b0*/  LDSM.16.M88.4 R180, [R233+0x9900] ;  /* 0x00990000e9b4783b */ /* 0x0002680000000200 */
[----:B------:R1:W1:Y:S04]  /*63c0*/  LDSM.16.M88.4 R184, [R230+0x10100] ;  /* 0x01010000e6b8783b */ /* 0x0002680000000200 */
[----:B------:R1:W1:Y:S04]  /*63d0*/  LDSM.16.M88.4 R188, [R232] ;  /* 0x00000000e8bc783b */ /* 0x0002680000000200 */
[----:B------:R1:W1:Y:S04]  /*63e0*/  LDSM.16.M88.4 R192, [R223] ;  /* 0x00000000dfc0783b */ /* 0x0002680000000200 */
[----:B------:R1:W1:Y:S04]  /*63f0*/  LDSM.16.M88.4 R196, [R222] ;  /* 0x00000000dec4783b */ /* 0x0002680000000200 */
[----:B------:R1:W1:Y:S01]  /*6400*/  LDSM.16.M88.4 R200, [R221] ;  /* 0x00000000ddc8783b */ /* 0x0002620000000200 */
[----:B------:R-:W-:-:S05]  /*6410*/  @P0 BRA `(.L_x_1986) ;  /* 0x000003b000000947 */ /* 0x000fca0003800000 */
[----:B------:R-:W-:Y:S01]  /*6420*/  SHF.R.S32.HI R5, RZ, 0x1f, R238 ;  /* 0x0000001fff057819 */ /* 0x000fe200000114ee */
[----:B------:R-:W-:Y:S01]  /*6430*/  IMAD.WIDE.U32 R10, R238, c[0x0][0x208], RZ ;  /* 0x00008200ee0a7a25 */ /* 0x000fe200078e00ff */
[----:B------:R-:W-:Y:S02]  /*6440*/  SHF.R.S32.HI R4, RZ, 0x1f, R237 ;  /* 0x0000001fff047819 */ /* 0x000fe400000114ed */
[----:B------:R-:W-:Y:S01]  /*6450*/  IADD3 R16, -R250, 0x10, RZ ;  /* 0x00000010fa107810 */ /* 0x000fe20007ffe1ff */
[----:B------:R-:W-:Y:S01]  /*6460*/  IMAD R5, R5, c[0x0][0x208], RZ ;  /* 0x0000820005057a24 */ /* 0x000fe200078e02ff */
[----:B------:R-:W-:Y:S01]  /*6470*/  IADD3 R14, -R249, 0x10, RZ ;  /* 0x00000010f90e7810 */ /* 0x000fe20007ffe1ff */
[----:B------:R-:W-:Y:S01]  /*6480*/  IMAD R4, R4, c[0x0][0x218], RZ ;  /* 0x0000860004047a24 */ /* 0x000fe200078e02ff */
[----:B------:R-:W-:Y:S01]  /*6490*/  LOP3.LUT R16, R16, 0xf, RZ, 0xc0, !PT ;  /* 0x0000000f10107812 */ /* 0x000fe200078ec0ff */
[----:B------:R-:W-:Y:S01]  /*64a0*/  IMAD R5, R238, c[0x0][0x20c], R5 ;  /* 0x00008300ee057a24 */ /* 0x000fe200078e0205 */
[----:B------:R-:W-:Y:S01]  /*64b0*/  LOP3.LUT R14, R14, 0xf, RZ, 0xc0, !PT ;  /* 0x0000000f0e0e7812 */ /* 0x000fe200078ec0ff */
[----:B------:R-:W-:Y:S01]  /*64c0*/  IMAD R4, R237, c[0x0][0x21c], R4 ;  /* 0x00008700ed047a24 */ /* 0x000fe200078e0204 */
[----:B------:R-:W-:Y:S01]  /*64d0*/  IADD3 R13, -R248, 0x10, RZ ;  /* 0x00000010f80d7810 */ /* 0x000fe20007ffe1ff */
[----:B------:R-:W-:Y:S01]  /*64e0*/  IMAD.IADD R11, R11, 0x1, R5 ;  /* 0x000000010b0b7824 */ /* 0x000fe200078e0205 */
[C---:B------:R-:W-:Y:S01]  /*64f0*/  SHF.L.U64.HI R6, R205.reuse, 0x1, R246 ;  /* 0x00000001cd067819 */ /* 0x040fe200000102f6 */
[----:B------:R-:W-:Y:S01]  /*6500*/  IMAD.SHL.U32 R5, R205, 0x2, RZ ;  /* 0x00000002cd057824 */ /* 0x000fe200078e00ff */
[----:B------:R-:W-:Y:S01]  /*6510*/  LOP3.LUT R13, R13, 0xf, RZ, 0xc0, !PT ;  /* 0x0000000f0d0d7812 */ /* 0x000fe200078ec0ff */
[----:B------:R-:W-:Y:S01]  /*6520*/  IMAD.WIDE.U32 R10, R237, c[0x0][0x218], R10 ;  /* 0x00008600ed0a7a25 */ /* 0x000fe200078e000a */
[----:B------:R-:W-:Y:S03]  /*6530*/  SHF.R.S32.HI R24, RZ, 0x1f, R207 ;  /* 0x0000001fff187819 */ /* 0x000fe600000114cf */
[C---:B------:R-:W-:Y:S01]  /*6540*/  IMAD.SHL.U32 R25, R207.reuse, 0x2, RZ ;  /* 0x00000002cf197824 */ /* 0x040fe200078e00ff */
[----:B------:R-:W-:Y:S02]  /*6550*/  IADD3 R0, P0, R10, UR22, RZ ;  /* 0x000000160a007c10 */ /* 0x000fe4000ff1e0ff */
[----:B------:R-:W-:Y:S02]  /*6560*/  SHF.L.U64.HI R24, R207, 0x1, R24 ;  /* 0x00000001cf187819 */ /* 0x000fe40000010218 */
[----:B------:R-:W-:Y:S02]  /*6570*/  IADD3.X R11, R11, UR6, R4, P0, !PT ;  /* 0x000000060b0b7c10 */ /* 0x000fe400087fe404 */
[----:B------:R-:W-:Y:S02]  /*6580*/  LEA R8, P0, R0, c[0x0][0x1f8], 0x1 ;  /* 0x00007e0000087a11 */ /* 0x000fe400078008ff */
[----:B------:R-:W-:Y:S02]  /*6590*/  SHF.L.U64.HI R4, R204, 0x1, R245 ;  /* 0x00000001cc047819 */ /* 0x000fe400000102f5 */
[----:B------:R-:W-:Y:S01]  /*65a0*/  LEA.HI.X R7, R0, c[0x0][0x1fc], R11, 0x1, P0 ;  /* 0x00007f0000077a11 */ /* 0x000fe200000f0c0b */
[----:B------:R-:W5:Y:S01]  /*65b0*/  SHFL.IDX PT, R10, R8, 0x1, 0x181f ;  /* 0x00381f00080a7f89 */ /* 0x000f6200000e0000 */
[----:B------:R-:W-:Y:S03]  /*65c0*/  IMAD.SHL.U32 R0, R204, 0x2, RZ ;  /* 0x00000002cc007824 */ /* 0x000fe600078e00ff */
[----:B------:R-:W4:Y:S04]  /*65d0*/  SHFL.IDX PT, R9, R7, 0x1, 0x181f ;  /* 0x00381f0007097f89 */ /* 0x000f2800000e0000 */
[----:B------:R-:W3:Y:S04]  /*65e0*/  SHFL.IDX PT, R8, R8, RZ, 0x181f ;  /* 0x00181fff08087589 */ /* 0x000ee800000e0000 */
[----:B------:R-:W2:Y:S01]  /*65f0*/  SHFL.IDX PT, R7, R7, RZ, 0x181f ;  /* 0x00181fff07077589 */ /* 0x000ea200000e0000 */
[-C--:B-----5:R-:W-:Y:S04]  /*6600*/  IADD3 R16, P1, P0, R16, R10.reuse, R251 ;  /* 0x0000000a10107210 */ /* 0x0a0fe8000783e0fb */
[-C--:B----4-:R-:W-:Y:S02]  /*6610*/  IADD3.X R17, RZ, R9.reuse, R252, P1, P0 ;  /* 0x00000009ff117210 */ /* 0x090fe40000fe04fc */
[-C--:B------:R-:W-:Y:S04]  /*6620*/  IADD3 R14, P1, P0, R14, R10.reuse, R5 ;  /* 0x0000000a0e0e7210 */ /* 0x080fe8000783e005 */
[-C--:B------:R-:W-:Y:S02]  /*6630*/  IADD3.X R15, RZ, R9.reuse, R6, P1, P0 ;  /* 0x00000009ff0f7210 */ /* 0x080fe40000fe0406 */
[----:B------:R-:W-:Y:S04]  /*6640*/  IADD3 R12, P1, P0, R13, R10, R0 ;  /* 0x0000000a0d0c7210 */ /* 0x000fe8000783e000 */
[----:B------:R-:W-:Y:S02]  /*6650*/  IADD3.X R13, RZ, R9, R4, P1, P0 ;  /* 0x00000009ff0d7210 */ /* 0x000fe40000fe0404 */
[C---:B---3--:R-:W-:Y:S05]  /*6660*/  IADD3 R18, P0, R8.reuse, R5, RZ ;  /* 0x0000000508127210 */ /* 0x048fea0007f1e0ff */
[C---:B--2---:R-:W-:Y:S01]  /*6670*/  IMAD.X R19, R7.reuse, 0x1, R6, P0 ;  /* 0x0000000107137824 */ /* 0x044fe200000e0606 */
[C---:B------:R-:W-:Y:S05]  /*6680*/  IADD3 R20, P0, R8.reuse, R0, RZ ;  /* 0x0000000008147210 */ /* 0x040fea0007f1e0ff */
[C---:B------:R-:W-:Y:S01]  /*6690*/  IMAD.X R21, R7.reuse, 0x1, R4, P0 ;  /* 0x0000000107157824 */ /* 0x040fe200000e0604 */
[C---:B------:R-:W-:Y:S05]  /*66a0*/  IADD3 R4, P0, R8.reuse, R25, RZ ;  /* 0x0000001908047210 */ /* 0x040fea0007f1e0ff */
[C---:B------:R-:W-:Y:S01]  /*66b0*/  IMAD.X R5, R7.reuse, 0x1, R24, P0 ;  /* 0x0000000107057824 */ /* 0x040fe200000e0618 */
[----:B------:R-:W-:Y:S04]  /*66c0*/  IADD3 R22, P0, R8, R251, RZ ;  /* 0x000000fb08167210 */ /* 0x000fe80007f1e0ff */
[----:B------:R2:W-:Y:S01]  /*66d0*/  LDGSTS.E.BYPASS.LTC128B.128 [R242], [R4.64], !P3 ;  /* 0x0000000004f27fae */ /* 0x0005e2000d901d52 */
[----:B------:R-:W-:Y:S01]  /*66e0*/  IMAD.X R23, R7, 0x1, R252, P0 ;  /* 0x0000000107177824 */ /* 0x000fe200000e06fc */
[----:B------:R-:W-:Y:S04]  /*66f0*/  IADD3 R10, P0, R10, R25, RZ ;  /* 0x000000190a0a7210 */ /* 0x000fe80007f1e0ff */
[----:B------:R2:W-:Y:S01]  /*6700*/  LDGSTS.E.BYPASS.LTC128B.128 [R242+0x2000], [R22.64], !P5 ;  /* 0x0200000016f27fae */ /* 0x0005e2000e901d52 */
[----:B------:R-:W-:Y:S01]  /*6710*/  IMAD.X R11, R9, 0x1, R24, P0 ;  /* 0x00000001090b7824 */ /* 0x000fe200000e0618 */
[----:B------:R-:W-:Y:S02]  /*6720*/  ISETP.NE.U32.AND P0, PT, R250, RZ, PT ;  /* 0x000000fffa00720c */ /* 0x000fe40003f05070 */
[----:B------:R2:W-:Y:S04]  /*6730*/  LDGSTS.E.BYPASS.LTC128B.128 [R242+0x4000], [R18.64], !P4 ;  /* 0x0400000012f27fae */ /* 0x0005e8000e101d52 */
[----:B------:R2:W-:Y:S04]  /*6740*/  LDGSTS.E.BYPASS.LTC128B.128 [R242+0x6000], [R20.64], !P6 ;  /* 0x0600000014f27fae */ /* 0x0005e8000f101d52 */
[----:B------:R2:W-:Y:S04]  /*6750*/  LDGSTS.E.BYPASS.LTC128B.128 [R242+0x1000], [R10.64], !P3 ;  /* 0x010000000af27fae */ /* 0x0005e8000d901d52 */
[----:B------:R2:W-:Y:S01]  /*6760*/  LDGSTS.E.BYPASS.LTC128B.128.ZFILL [R242+0x3000], [R16.64], P0 ;  /* 0x0300000010f27fae */ /* 0x0005e20008141d52 */
[----:B------:R-:W-:Y:S11]  /*6770*/  ISETP.NE.U32.AND P0, PT, R249, RZ, PT ;  /* 0x000000fff900720c */ /* 0x000ff60003f05070 */
[----:B------:R-:W-:Y:S02]  /*6780*/  @!UPT UIADD3 URZ, URZ, URZ, URZ ;  /* 0x0000003f3f3ff290 */ /* 0x000fe4000fffe03f */
[----:B------:R2:W-:Y:S01]  /*6790*/  LDGSTS.E.BYPASS.LTC128B.128.ZFILL [R242+0x5000], [R14.64], P0 ;  /* 0x050000000ef27fae */ /* 0x0005e20008141d52 */
[----:B------:R-:W-:Y:S11]  /*67a0*/  ISETP.NE.U32.AND P0, PT, R248, RZ, PT ;  /* 0x000000fff800720c */ /* 0x000ff60003f05070 */
[----:B------:R-:W-:Y:S02]  /*67b0*/  @!UPT UIADD3 URZ, URZ, URZ, URZ ;  /* 0x0000003f3f3ff290 */ /* 0x000fe4000fffe03f */
[----:B------:R2:W-:Y:S02]  /*67c0*/  LDGSTS.E.BYPASS.LTC128B.128.ZFILL [R242+0x7000], [R12.64], P0 ;  /* 0x070000000cf27fae */ /* 0x0005e40008141d52 */
.L_x_1986:
[C---:B--23--:R-:W-:Y:S01]  /*67d0*/  HMMA.16816.F32 R4, R164.reuse, R168, RZ ;  /* 0x000000a8a404723c */ /* 0x04cfe200000018ff */
[----:B------:R-:W0:Y:S01]  /*67e0*/  LDGDEPBAR ;  /* 0x00000000000079af */ /* 0x000e220000000000 */
[----:B------:R-:W-:Y:S06]  /*67f0*/  UISETP.GT.AND UP2, UPT, UR20, UR9, UPT ;  /* 0x000000091400728c */ /* 0x000fec000bf44270 */
[C---:B------:R-:W-:Y:S01]  /*6800*/  HMMA.16816.F32 R8, R164.reuse, R170, RZ ;  /* 0x000000aaa408723c */ /* 0x040fe200000018ff */
[----:B------:R-:W-:Y:S01]  /*6810*/  LDSM.16.M88.4 R168, [R229+0x10100] ;  /* 0x01010000e5a8783b */ /* 0x000fe20000000200 */
[----:B------:R-:W-:Y:S06]  /*6820*/  PLOP3.LUT P0, PT, PT, PT, UP2, 0x40, 0x0 ;  /* 0x000000000000781c */ /* 0x000fec0003f0e828 */
[C---:B----4-:R-:W-:Y:S08]  /*6830*/  HMMA.16816.F32 R12, R164.reuse, R172, RZ ;  /* 0x000000aca40c723c */ /* 0x050ff000000018ff */
[C---:B------:R-:W-:Y:S01]  /*6840*/  HMMA.16816.F32 R16, R164.reuse, R174, RZ ;  /* 0x000000aea410723c */ /* 0x040fe200000018ff */
[----:B------:R-:W2:Y:S07]  /*6850*/  LDSM.16.M88.4 R172, [R228+0x8100] ;  /* 0x00810000e4ac783b */ /* 0x000eae0000000200 */
[C---:B-1----:R-:W-:Y:S08]  /*6860*/  HMMA.16816.F32 R20, R164.reuse, R176, RZ ;  /* 0x000000b0a414723c */ /* 0x042ff000000018ff */
[C---:B------:R-:W-:Y:S01]  /*6870*/  HMMA.16816.F32 R24, R164.reuse, R178, RZ ;  /* 0x000000b2a418723c */ /* 0x040fe200000018ff */
[----:B------:R-:W-:Y:S07]  /*6880*/  LDSM.16.M88.4 R176, [R228+0x9100] ;  /* 0x00910000e4b0783b */ /* 0x000fee0000000200 */
[C---:B------:R-:W-:Y:S08]  /*6890*/  HMMA.16816.F32 R28, R164.reuse, R180, RZ ;  /* 0x000000b4a41c723c */ /* 0x040ff000000018ff */
[----:B------:R-:W-:Y:S01]  /*68a0*/  HMMA.16816.F32 R32, R164, R182, RZ ;  /* 0x000000b6a420723c */ /* 0x000fe200000018ff */
[----:B------:R-:W1:Y:S07]  /*68b0*/  LDSM.16.M88.4 R164, [R228+0x8900] ;  /* 0x00890000e4a4783b */ /* 0x000e6e0000000200 */
[C---:B------:R-:W-:Y:S01]  /*68c0*/  HMMA.16816.F32 R4, R184.reuse, R188, R4 ;  /* 0x000000bcb804723c */ /* 0x040fe20000001804 */
[----:B------:R-:W3:Y:S07]  /*68d0*/  LDSM.16.M88.4 R180, [R228+0x9900] ;  /* 0x00990000e4b4783b */ /* 0x000eee0000000200 */
[C---:B------:R-:W-:Y:S01]  /*68e0*/  HMMA.16816.F32 R8, R184.reuse, R190, R8 ;  /* 0x000000beb808723c */ /* 0x040fe20000001808 */
[----:B------:R-:W-:Y:S07]  /*68f0*/  LDSM.16.M88.4 R188, [R227+0x10100] ;  /* 0x01010000e3bc783b */ /* 0x000fee0000000200 */
[C---:B------:R-:W-:Y:S08]  /*6900*/  HMMA.16816.F32 R12, R184.reuse, R192, R12 ;  /* 0x000000c0b80c723c */ /* 0x040ff0000000180c */
[C---:B------:R-:W-:Y:S01]  /*6910*/  HMMA.16816.F32 R16, R184.reuse, R194, R16 ;  /* 0x000000c2b810723c */ /* 0x040fe20000001810 */
[----:B------:R-:W4:Y:S07]  /*6920*/  LDSM.16.M88.4 R192, [R220] ;  /* 0x00000000dcc0783b */ /* 0x000f2e0000000200 */
[C---:B------:R-:W-:Y:S08]  /*6930*/  HMMA.16816.F32 R20, R184.reuse, R196, R20 ;  /* 0x000000c4b814723c */ /* 0x040ff00000001814 */
[C---:B------:R-:W-:Y:S01]  /*6940*/  HMMA.16816.F32 R24, R184.reuse, R198, R24 ;  /* 0x000000c6b818723c */ /* 0x040fe20000001818 */
[----:B------:R-:W-:Y:S07]  /*6950*/  LDSM.16.M88.4 R196, [R220+0x1000] ;  /* 0x00100000dcc4783b */ /* 0x000fee0000000200 */
[C---:B------:R-:W-:Y:S08]  /*6960*/  HMMA.16816.F32 R28, R184.reuse, R200, R28 ;  /* 0x000000c8b81c723c */ /* 0x040ff0000000181c */
[----:B------:R-:W-:Y:S01]  /*6970*/  HMMA.16816.F32 R32, R184, R202, R32 ;  /* 0x000000cab820723c */ /* 0x000fe20000001820 */
[----:B------:R-:W5:Y:S07]  /*6980*/  LDSM.16.M88.4 R184, [R220+0x800] ;  /* 0x00080000dcb8783b */ /* 0x000f6e0000000200 */
[C---:B--2---:R-:W-:Y:S08]  /*6990*/  HMMA.16816.F32 R4, R168.reuse, R172, R4 ;  /* 0x000000aca804723c */ /* 0x044ff00000001804 */
[C---:B------:R-:W-:Y:S01]  /*69a0*/  HMMA.16816.F32 R8, R168.reuse, R174, R8 ;  /* 0x000000aea808723c */ /* 0x040fe20000001808 */
[----:B------:R-:W-:Y:S07]  /*69b0*/  LDSM.16.M88.4 R172, [R234+0x14100] ;  /* 0x01410000eaac783b */ /* 0x000fee0000000200 */
[C---:B-1----:R-:W-:Y:S08]  /*69c0*/  HMMA.16816.F32 R12, R168.reuse, R164, R12 ;  /* 0x000000a4a80c723c */ /* 0x042ff0000000180c */
[C---:B------:R-:W-:Y:S01]  /*69d0*/  HMMA.16816.F32 R16, R168.reuse, R166, R16 ;  /* 0x000000a6a810723c */ /* 0x040fe20000001810 */
[----:B------:R-:W1:Y:S07]  /*69e0*/  LDSM.16.M88.4 R164, [R220+0x1800] ;  /* 0x00180000dca4783b */ /* 0x000e6e0000000200 */
[C---:B------:R-:W-:Y:S08]  /*69f0*/  HMMA.16816.F32 R20, R168.reuse, R176, R20 ;  /* 0x000000b0a814723c */ /* 0x040ff00000001814 */
[C---:B------:R-:W-:Y:S01]  /*6a00*/  HMMA.16816.F32 R24, R168.reuse, R178, R24 ;  /* 0x000000b2a818723c */ /* 0x040fe20000001818 */
[----:B------:R-:W2:Y:S07]  /*6a10*/  LDSM.16.M88.4 R176, [R233+0xa100] ;  /* 0x00a10000e9b0783b */ /* 0x000eae0000000200 */
[C---:B---3--:R-:W-:Y:S08]  /*6a20*/  HMMA.16816.F32 R28, R168.reuse, R180, R28 ;  /* 0x000000b4a81c723c */ /* 0x048ff0000000181c */
[----:B------:R-:W-:Y:S01]  /*6a30*/  HMMA.16816.F32 R32, R168, R182, R32 ;  /* 0x000000b6a820723c */ /* 0x000fe20000001820 */
[----:B------:R-:W3:Y:S07]  /*6a40*/  LDSM.16.M88.4 R168, [R233+0xa900] ;  /* 0x00a90000e9a8783b */ /* 0x000eee0000000200 */
[C---:B----4-:R-:W-:Y:S01]  /*6a50*/  HMMA.16816.F32 R4, R188.reuse, R192, R4 ;  /* 0x000000c0bc04723c */ /* 0x050fe20000001804 */
[----:B------:R-:W4:Y:S07]  /*6a60*/  LDSM.16.M88.4 R180, [R233+0xb100] ;  /* 0x00b10000e9b4783b */ /* 0x000f2e0000000200 */
[C---:B------:R-:W-:Y:S01]  /*6a70*/  HMMA.16816.F32 R8, R188.reuse, R194, R8 ;  /* 0x000000c2bc08723c */ /* 0x040fe20000001808 */
[----:B------:R-:W-:Y:S07]  /*6a80*/  LDSM.16.M88.4 R192, [R230+0x14100] ;  /* 0x01410000e6c0783b */ /* 0x000fee0000000200 */
[C---:B-----5:R-:W-:Y:S08]  /*6a90*/  HMMA.16816.F32 R12, R188.reuse, R184, R12 ;  /* 0x000000b8bc0c723c */ /* 0x060ff0000000180c */
[C---:B------:R-:W-:Y:S01]  /*6aa0*/  HMMA.16816.F32 R16, R188.reuse, R186, R16 ;  /* 0x000000babc10723c */ /* 0x040fe20000001810 */
[----:B------:R-:W5:Y:S07]  /*6ab0*/  LDSM.16.M88.4 R184, [R233+0xb900] ;  /* 0x00b90000e9b8783b */ /* 0x000f6e0000000200 */
[C---:B------:R-:W-:Y:S08]  /*6ac0*/  HMMA.16816.F32 R20, R188.reuse, R196, R20 ;  /* 0x000000c4bc14723c */ /* 0x040ff00000001814 */
[C---:B------:R-:W-:Y:S01]  /*6ad0*/  HMMA.16816.F32 R24, R188.reuse, R198, R24 ;  /* 0x000000c6bc18723c */ /* 0x040fe20000001818 */
[----:B------:R-:W4:Y:S07]  /*6ae0*/  LDSM.16.M88.4 R196, [R219] ;  /* 0x00000000dbc4783b */ /* 0x000f2e0000000200 */
[C---:B-1----:R-:W-:Y:S08]  /*6af0*/  HMMA.16816.F32 R28, R188.reuse, R164, R28 ;  /* 0x000000a4bc1c723c */ /* 0x042ff0000000181c */
[----:B------:R-:W-:Y:S01]  /*6b00*/  HMMA.16816.F32 R32, R188, R166, R32 ;  /* 0x000000a6bc20723c */ /* 0x000fe20000001820 */
[----:B------:R-:W1:Y:S07]  /*6b10*/  LDSM.16.M88.4 R164, [R218] ;  /* 0x00000000daa4783b */ /* 0x000e6e0000000200 */
[C---:B--2---:R-:W-:Y:S01]  /*6b20*/  HMMA.16816.F32 R4, R172.reuse, R176, R4 ;  /* 0x000000b0ac04723c */ /* 0x044fe20000001804 */
[----:B------:R-:W2:Y:S07]  /*6b30*/  LDSM.16.M88.4 R188, [R217] ;  /* 0x00000000d9bc783b */ /* 0x000eae0000000200 */
[C---:B------:R-:W-:Y:S01]  /*6b40*/  HMMA.16816.F32 R8, R172.reuse, R178, R8 ;  /* 0x000000b2ac08723c */ /* 0x040fe20000001808 */
[----:B------:R-:W1:Y:S07]  /*6b50*/  LDSM.16.M88.4 R176, [R216] ;  /* 0x00000000d8b0783b */ /* 0x000e6e0000000200 */
[C---:B---3--:R-:W-:Y:S08]  /*6b60*/  HMMA.16816.F32 R12, R172.reuse, R168, R12 ;  /* 0x000000a8ac0c723c */ /* 0x048ff0000000180c */
[C---:B------:R-:W-:Y:S01]  /*6b70*/  HMMA.16816.F32 R16, R172.reuse, R170, R16 ;  /* 0x000000aaac10723c */ /* 0x040fe20000001810 */
[----:B------:R-:W-:Y:S07]  /*6b80*/  LDSM.16.M88.4 R168, [R229+0x14100] ;  /* 0x01410000e5a8783b */ /* 0x000fee0000000200 */
[C---:B----4-:R-:W-:Y:S08]  /*6b90*/  HMMA.16816.F32 R20, R172.reuse, R180, R20 ;  /* 0x000000b4ac14723c */ /* 0x050ff00000001814 */
[C---:B------:R-:W-:Y:S01]  /*6ba0*/  HMMA.16816.F32 R24, R172.reuse, R182, R24 ;  /* 0x000000b6ac18723c */ /* 0x040fe20000001818 */
[----:B------:R-:W-:Y:S07]  /*6bb0*/  LDSM.16.M88.4 R180, [R228+0xa900] ;  /* 0x00a90000e4b4783b */ /* 0x000fee0000000200 */
[C---:B-----5:R-:W-:Y:S08]  /*6bc0*/  HMMA.16816.F32 R28, R172.reuse, R184, R28 ;  /* 0x000000b8ac1c723c */ /* 0x060ff0000000181c */
[----:B------:R-:W-:Y:S01]  /*6bd0*/  HMMA.16816.F32 R32, R172, R186, R32 ;  /* 0x000000baac20723c */ /* 0x000fe20000001820 */
[----:B------:R-:W3:Y:S07]  /*6be0*/  LDSM.16.M88.4 R172, [R228+0xa100] ;  /* 0x00a10000e4ac783b */ /* 0x000eee0000000200 */
[C---:B------:R-:W-:Y:S01]  /*6bf0*/  HMMA.16816.F32 R4, R192.reuse, R196, R4 ;  /* 0x000000c4c004723c */ /* 0x040fe20000001804 */
[----:B------:R-:W4:Y:S07]  /*6c00*/  LDSM.16.M88.4 R184, [R228+0xb100] ;  /* 0x00b10000e4b8783b */ /* 0x000f2e0000000200 */
[C---:B------:R-:W-:Y:S01]  /*6c10*/  HMMA.16816.F32 R8, R192.reuse, R198, R8 ;  /* 0x000000c6c008723c */ /* 0x040fe20000001808 */
[----:B------:R-:W5:Y:S07]  /*6c20*/  LDSM.16.M88.4 R196, [R228+0xb900] ;  /* 0x00b90000e4c4783b */ /* 0x000f6e0000000200 */
[C---:B-1----:R-:W-:Y:S08]  /*6c30*/  HMMA.16816.F32 R12, R192.reuse, R164, R12 ;  /* 0x000000a4c00c723c */ /* 0x042ff0000000180c */
[C---:B------:R-:W-:Y:S01]  /*6c40*/  HMMA.16816.F32 R16, R192.reuse, R166, R16 ;  /* 0x000000a6c010723c */ /* 0x040fe20000001810 */
[----:B------:R-:W-:Y:S07]  /*6c50*/  LDSM.16.M88.4 R164, [R227+0x14100] ;  /* 0x01410000e3a4783b */ /* 0x000fee0000000200 */
[C---:B--2---:R-:W-:Y:S08]  /*6c60*/  HMMA.16816.F32 R20, R192.reuse, R188, R20 ;  /* 0x000000bcc014723c */ /* 0x044ff00000001814 */
[C---:B------:R-:W-:Y:S01]  /*6c70*/  HMMA.16816.F32 R24, R192.reuse, R190, R24 ;  /* 0x000000bec018723c */ /* 0x040fe20000001818 */
[----:B------:R-:W1:Y:S07]  /*6c80*/  LDSM.16.M88.4 R188, [R220+0x2000] ;  /* 0x00200000dcbc783b */ /* 0x000e6e0000000200 */
[C---:B------:R-:W-:Y:S08]  /*6c90*/  HMMA.16816.F32 R28, R192.reuse, R176, R28 ;  /* 0x000000b0c01c723c */ /* 0x040ff0000000181c */
[----:B------:R-:W-:Y:S01]  /*6ca0*/  HMMA.16816.F32 R32, R192, R178, R32 ;  /* 0x000000b2c020723c */ /* 0x000fe20000001820 */
[----:B------:R-:W2:Y:S07]  /*6cb0*/  LDSM.16.M88.4 R176, [R220+0x2800] ;  /* 0x00280000dcb0783b */ /* 0x000eae0000000200 */
[C---:B---3--:R-:W-:Y:S01]  /*6cc0*/  HMMA.16816.F32 R4, R168.reuse, R172, R4 ;  /* 0x000000aca804723c */ /* 0x048fe20000001804 */
[----:B------:R-:W3:Y:S07]  /*6cd0*/  LDSM.16.M88.4 R192, [R220+0x3000] ;  /* 0x00300000dcc0783b */ /* 0x000eee0000000200 */
[C---:B------:R-:W-:Y:S01]  /*6ce0*/  HMMA.16816.F32 R8, R168.reuse, R174, R8 ;  /* 0x000000aea808723c */ /* 0x040fe20000001808 */
[----:B------:R-:W1:Y:S07]  /*6cf0*/  LDSM.16.M88.4 R172, [R220+0x3800] ;  /* 0x00380000dcac783b */ /* 0x000e6e0000000200 */
[C---:B------:R-:W-:Y:S08]  /*6d00*/  HMMA.16816.F32 R12, R168.reuse, R180, R12 ;  /* 0x000000b4a80c723c */ /* 0x040ff0000000180c */
[C---:B------:R-:W-:Y:S01]  /*6d10*/  HMMA.16816.F32 R16, R168.reuse, R182, R16 ;  /* 0x000000b6a810723c */ /* 0x040fe20000001810 */
[----:B------:R-:W-:Y:S07]  /*6d20*/  LDSM.16.M88.4 R180, [R234+0x18100] ;  /* 0x01810000eab4783b */ /* 0x000fee0000000200 */
[C---:B----4-:R-:W-:Y:S08]  /*6d30*/  HMMA.16816.F32 R20, R168.reuse, R184, R20 ;  /* 0x000000b8a814723c */ /* 0x050ff00000001814 */
[C---:B------:R-:W-:Y:S01]  /*6d40*/  HMMA.16816.F32 R24, R168.reuse, R186, R24 ;  /* 0x000000baa818723c */ /* 0x040fe20000001818 */
[----:B------:R-:W4:Y:S07]  /*6d50*/  LDSM.16.M88.4 R184, [R233+0xc100] ;  /* 0x00c10000e9b8783b */ /* 0x000f2e0000000200 */
[C---:B-----5:R-:W-:Y:S08]  /*6d60*/  HMMA.16816.F32 R28, R168.reuse, R196, R28 ;  /* 0x000000c4a81c723c */ /* 0x060ff0000000181c */
[----:B------:R-:W-:Y:S01]  /*6d70*/  HMMA.16816.F32 R32, R168, R198, R32 ;  /* 0x000000c6a820723c */ /* 0x000fe20000001820 */
[----:B------:R-:W5:Y:S07]  /*6d80*/  LDSM.16.M88.4 R168, [R233+0xc900] ;  /* 0x00c90000e9a8783b */ /* 0x000f6e0000000200 */
[C---:B-1----:R-:W-:Y:S01]  /*6d90*/  HMMA.16816.F32 R4, R164.reuse, R188, R4 ;  /* 0x000000bca404723c */ /* 0x042fe20000001804 */
[----:B------:R-:W1:Y:S07]  /*6da0*/  LDSM.16.M88.4 R196, [R233+0xd100] ;  /* 0x00d10000e9c4783b */ /* 0x000e6e0000000200 */
[C---:B------:R-:W-:Y:S01]  /*6db0*/  HMMA.16816.F32 R8, R164.reuse, R190, R8 ;  /* 0x000000bea408723c */ /* 0x040fe20000001808 */
[----:B------:R-:W-:Y:S07]  /*6dc0*/  LDSM.16.M88.4 R188, [R230+0x18100] ;  /* 0x01810000e6bc783b */ /* 0x000fee0000000200 */
[C---:B--2---:R-:W-:Y:S08]  /*6dd0*/  HMMA.16816.F32 R12, R164.reuse, R176, R12 ;  /* 0x000000b0a40c723c */ /* 0x044ff0000000180c */
[C---:B------:R-:W-:Y:S01]  /*6de0*/  HMMA.16816.F32 R16, R164.reuse, R178, R16 ;  /* 0x000000b2a410723c */ /* 0x040fe20000001810 */
[----:B------:R-:W2:Y:S07]  /*6df0*/  LDSM.16.M88.4 R176, [R233+0xd900] ;  /* 0x00d90000e9b0783b */ /* 0x000eae0000000200 */
[C---:B---3--:R-:W-:Y:S08]  /*6e00*/  HMMA.16816.F32 R20, R164.reuse, R192, R20 ;  /* 0x000000c0a414723c */ /* 0x048ff00000001814 */
[C---:B------:R-:W-:Y:S01]  /*6e10*/  HMMA.16816.F32 R24, R164.reuse, R194, R24 ;  /* 0x000000c2a418723c */ /* 0x040fe20000001818 */
[----:B------:R-:W3:Y:S07]  /*6e20*/  LDSM.16.M88.4 R192, [R215] ;  /* 0x00000000d7c0783b */ /* 0x000eee0000000200 */
[C---:B------:R-:W-:Y:S08]  /*6e30*/  HMMA.16816.F32 R28, R164.reuse, R172, R28 ;  /* 0x000000aca41c723c */ /* 0x040ff0000000181c */
[----:B------:R-:W-:Y:S01]  /*6e40*/  HMMA.16816.F32 R32, R164, R174, R32 ;  /* 0x000000aea420723c */ /* 0x000fe20000001820 */
[----:B------:R-:W2:Y:S07]  /*6e50*/  LDSM.16.M88.4 R164, [R214] ;  /* 0x00000000d6a4783b */ /* 0x000eae0000000200 */
[C---:B----4-:R-:W-:Y:S01]  /*6e60*/  HMMA.16816.F32 R4, R180.reuse, R184, R4 ;  /* 0x000000b8b404723c */ /* 0x050fe20000001804 */
[----:B------:R-:W-:Y:S07]  /*6e70*/  LDSM.16.M88.4 R172, [R212] ;  /* 0x00000000d4ac783b */ /* 0x000fee0000000200 */
[C---:B------:R-:W-:Y:S01]  /*6e80*/  HMMA.16816.F32 R8, R180.reuse, R186, R8 ;  /* 0x000000bab408723c */ /* 0x040fe20000001808 */
[----:B------:R-:W-:Y:S07]  /*6e90*/  LDSM.16.M88.4 R184, [R229+0x18100] ;  /* 0x01810000e5b8783b */ /* 0x000fee0000000200 */
[C---:B-----5:R-:W-:Y:S08]  /*6ea0*/  HMMA.16816.F32 R12, R180.reuse, R168, R12 ;  /* 0x000000a8b40c723c */ /* 0x060ff0000000180c */
[C---:B------:R-:W-:Y:S01]  /*6eb0*/  HMMA.16816.F32 R16, R180.reuse, R170, R16 ;  /* 0x000000aab410723c */ /* 0x040fe20000001810 */
[----:B------:R-:W4:Y:S07]  /*6ec0*/  LDSM.16.M88.4 R168, [R213] ;  /* 0x00000000d5a8783b */ /* 0x000f2e0000000200 */
[C---:B-1----:R-:W-:Y:S08]  /*6ed0*/  HMMA.16816.F32 R20, R180.reuse, R196, R20 ;  /* 0x000000c4b414723c */ /* 0x042ff00000001814 */
[C---:B------:R-:W-:Y:S01]  /*6ee0*/  HMMA.16816.F32 R24, R180.reuse, R198, R24 ;  /* 0x000000c6b418723c */ /* 0x040fe20000001818 */
[----:B------:R-:W1:Y:S07]  /*6ef0*/  LDSM.16.M88.4 R196, [R228+0xc100] ;  /* 0x00c10000e4c4783b */ /* 0x000e6e0000000200 */
[C---:B--2---:R-:W-:Y:S08]  /*6f00*/  HMMA.16816.F32 R28, R180.reuse, R176, R28 ;  /* 0x000000b0b41c723c */ /* 0x044ff0000000181c */
[----:B------:R-:W-:Y:S01]  /*6f10*/  HMMA.16816.F32 R32, R180, R178, R32 ;  /* 0x000000b2b420723c */ /* 0x000fe20000001820 */
[----:B------:R-:W2:Y:S07]  /*6f20*/  LDSM.16.M88.4 R176, [R228+0xc900] ;  /* 0x00c90000e4b0783b */ /* 0x000eae0000000200 */
[C---:B---3--:R-:W-:Y:S01]  /*6f30*/  HMMA.16816.F32 R4, R188.reuse, R192, R4 ;  /* 0x000000c0bc04723c */ /* 0x048fe20000001804 */
[----:B------:R-:W3:Y:S07]  /*6f40*/  LDSM.16.M88.4 R180, [R228+0xd100] ;  /* 0x00d10000e4b4783b */ /* 0x000eee0000000200 */
[C---:B------:R-:W-:Y:S01]  /*6f50*/  HMMA.16816.F32 R8, R188.reuse, R194, R8 ;  /* 0x000000c2bc08723c */ /* 0x040fe20000001808 */
[----:B------:R-:W5:Y:S07]  /*6f60*/  LDSM.16.M88.4 R192, [R228+0xd900] ;  /* 0x00d90000e4c0783b */ /* 0x000f6e0000000200 */
[C---:B------:R-:W-:Y:S08]  /*6f70*/  HMMA.16816.F32 R12, R188.reuse, R164, R12 ;  /* 0x000000a4bc0c723c */ /* 0x040ff0000000180c */
[C---:B------:R-:W-:Y:S01]  /*6f80*/  HMMA.16816.F32 R16, R188.reuse, R166, R16 ;  /* 0x000000a6bc10723c */ /* 0x040fe20000001810 */
[----:B------:R-:W-:Y:S07]  /*6f90*/  LDSM.16.M88.4 R164, [R227+0x18100] ;  /* 0x01810000e3a4783b */ /* 0x000fee0000000200 */
[C---:B----4-:R-:W-:Y:S08]  /*6fa0*/  HMMA.16816.F32 R20, R188.reuse, R168, R20 ;  /* 0x000000a8bc14723c */ /* 0x050ff00000001814 */
[C---:B------:R-:W-:Y:S01]  /*6fb0*/  HMMA.16816.F32 R24, R188.reuse, R170, R24 ;  /* 0x000000aabc18723c */ /* 0x040fe20000001818 */
[----:B------:R-:W4:Y:S07]  /*6fc0*/  LDSM.16.M88.4 R168, [R220+0x4000] ;  /* 0x00400000dca8783b */ /* 0x000f2e0000000200 */
[C---:B------:R-:W-:Y:S08]  /*6fd0*/  HMMA.16816.F32 R28, R188.reuse, R172, R28 ;  /* 0x000000acbc1c723c */ /* 0x040ff0000000181c */
[----:B------:R-:W-:Y:S01]  /*6fe0*/  HMMA.16816.F32 R32, R188, R174, R32 ;  /* 0x000000aebc20723c */ /* 0x000fe20000001820 */
[----:B------:R-:W4:Y:S07]  /*6ff0*/  LDSM.16.M88.4 R172, [R220+0x4800] ;  /* 0x00480000dcac783b */ /* 0x000f2e0000000200 */
[C---:B-1----:R-:W-:Y:S01]  /*7000*/  HMMA.16816.F32 R4, R184.reuse, R196, R4 ;  /* 0x000000c4b804723c */ /* 0x042fe20000001804 */
[----:B------:R-:W1:Y:S07]  /*7010*/  LDSM.16.M88.4 R188, [R220+0x5000] ;  /* 0x00500000dcbc783b */ /* 0x000e6e0000000200 */
        /* <DEDUP_REMOVED lines=8> */
[C---:B-----5:R-:W-:Y:S08]  /*70a0*/  HMMA.16816.F32 R28, R184.reuse, R192, R28 ;  /* 0x000000c0b81c723c */ /* 0x060ff0000000181c */
[----:B------:R-:W-:Y:S01]  /*70b0*/  HMMA.16816.F32 R32, R184, R194, R32 ;  /* 0x000000c2b820723c */ /* 0x000fe20000001820 */
[----:B------:R-:W3:Y:S07]  /*70c0*/  LDSM.16.M88.4 R184, [R233+0xe900] ;  /* 0x00e90000e9b8783b */ /* 0x000eee0000000200 */
[C---:B----4-:R-:W-:Y:S01]  /*70d0*/  HMMA.16816.F32 R4, R164.reuse, R168, R4 ;  /* 0x000000a8a404723c */ /* 0x050fe20000001804 */
[----:B------:R-:W4:Y:S07]  /*70e0*/  LDSM.16.M88.4 R192, [R233+0xf100] ;  /* 0x00f10000e9c0783b */ /* 0x000f2e0000000200 */
[C---:B------:R-:W-:Y:S01]  /*70f0*/  HMMA.16816.F32 R8, R164.reuse, R170, R8 ;  /* 0x000000aaa408723c */ /* 0x040fe20000001808 */
[----:B------:R-:W5:Y:S07]  /*7100*/  LDSM.16.M88.4 R168, [R233+0xf900] ;  /* 0x00f90000e9a8783b */ /* 0x000f6e0000000200 */
[C---:B------:R-:W-:Y:S08]  /*7110*/  HMMA.16816.F32 R12, R164.reuse, R172, R12 ;  /* 0x000000aca40c723c */ /* 0x040ff0000000180c */
[C---:B------:R-:W-:Y:S01]  /*7120*/  HMMA.16816.F32 R16, R164.reuse, R174, R16 ;  /* 0x000000aea410723c */ /* 0x040fe20000001810 */
[----:B------:R-:W-:Y:S07]  /*7130*/  LDSM.16.M88.4 R172, [R230+0x1c100] ;  /* 0x01c10000e6ac783b */ /* 0x000fee0000000200 */
[C---:B-1----:R-:W-:Y:S08]  /*7140*/  HMMA.16816.F32 R20, R164.reuse, R188, R20 ;  /* 0x000000bca414723c */ /* 0x042ff00000001814 */
[C---:B------:R-:W-:Y:S01]  /*7150*/  HMMA.16816.F32 R24, R164.reuse, R190, R24 ;  /* 0x000000bea418723c */ /* 0x040fe20000001818 */
[----:B------:R-:W1:Y:S07]  /*7160*/  LDSM.16.M88.4 R188, [R211] ;  /* 0x00000000d3bc783b */ /* 0x000e6e0000000200 */
[C---:B------:R-:W-:Y:S08]  /*7170*/  HMMA.16816.F32 R28, R164.reuse, R196, R28 ;  /* 0x000000c4a41c723c */ /* 0x040ff0000000181c */
        /* <DEDUP_REMOVED lines=11> */
[----:B------:R-:W3:Y:S07]  /*7230*/  LDSM.16.M88.4 R192, [R228+0xe100] ;  /* 0x00e10000e4c0783b */ /* 0x000eee0000000200 */
[C---:B-----5:R-:W-:Y:S08]  /*7240*/  HMMA.16816.F32 R28, R176.reuse, R168, R28 ;  /* 0x000000a8b01c723c */ /* 0x060ff0000000181c */
[----:B------:R-:W-:Y:S01]  /*7250*/  HMMA.16816.F32 R32, R176, R170, R32 ;  /* 0x000000aab020723c */ /* 0x000fe20000001820 */
[----:B------:R-:W-:Y:S07]  /*7260*/  LDSM.16.M88.4 R168, [R228+0xf100] ;  /* 0x00f10000e4a8783b */ /* 0x000fee0000000200 */
[C---:B-1----:R-:W-:Y:S01]  /*7270*/  HMMA.16816.F32 R4, R172.reuse, R188, R4 ;  /* 0x000000bcac04723c */ /* 0x042fe20000001804 */
[----:B------:R-:W-:Y:S07]  /*7280*/  LDSM.16.M88.4 R176, [R228+0xf900] ;  /* 0x00f90000e4b0783b */ /* 0x000fee0000000200 */
[C---:B------:R-:W-:Y:S01]  /*7290*/  HMMA.16816.F32 R8, R172.reuse, R190, R8 ;  /* 0x000000beac08723c */ /* 0x040fe20000001808 */
[----:B------:R-:W-:Y:S07]  /*72a0*/  LDSM.16.M88.4 R188, [R227+0x1c100] ;  /* 0x01c10000e3bc783b */ /* 0x000fee0000000200 */
[C---:B------:R-:W-:Y:S08]  /*72b0*/  HMMA.16816.F32 R12, R172.reuse, R164, R12 ;  /* 0x000000a4ac0c723c */ /* 0x040ff0000000180c */
[C---:B------:R-:W-:Y:S01]  /*72c0*/  HMMA.16816.F32 R16, R172.reuse, R166, R16 ;  /* 0x000000a6ac10723c */ /* 0x040fe20000001810 */
[----:B------:R-:W1:Y:S07]  /*72d0*/  LDSM.16.M88.4 R164, [R228+0xe900] ;  /* 0x00e90000e4a4783b */ /* 0x000e6e0000000200 */
[C---:B--2---:R-:W-:Y:S08]  /*72e0*/  HMMA.16816.F32 R20, R172.reuse, R196, R20 ;  /* 0x000000c4ac14723c */ /* 0x044ff00000001814 */
[C---:B------:R-:W-:Y:S01]  /*72f0*/  HMMA.16816.F32 R24, R172.reuse, R198, R24 ;  /* 0x000000c6ac18723c */ /* 0x040fe20000001818 */
[----:B------:R-:W2:Y:S07]  /*7300*/  LDSM.16.M88.4 R196, [R220+0x6000] ;  /* 0x00600000dcc4783b */ /* 0x000eae0000000200 */
[C---:B------:R-:W-:Y:S08]  /*7310*/  HMMA.16816.F32 R28, R172.reuse, R180, R28 ;  /* 0x000000b4ac1c723c */ /* 0x040ff0000000181c */
[----:B------:R-:W-:Y:S08]  /*7320*/  HMMA.16816.F32 R32, R172, R182, R32 ;  /* 0x000000b6ac20723c */ /* 0x000ff00000001820 */
[C---:B---3--:R-:W-:Y:S08]  /*7330*/  HMMA.16816.F32 R4, R184.reuse, R192, R4 ;  /* 0x000000c0b804723c */ /* 0x048ff00000001804 */
[C---:B------:R-:W-:Y:S08]  /*7340*/  HMMA.16816.F32 R8, R184.reuse, R194, R8 ;  /* 0x000000c2b808723c */ /* 0x040ff00000001808 */
[C---:B-1----:R-:W-:Y:S08]  /*7350*/  HMMA.16816.F32 R12, R184.reuse, R164, R12 ;  /* 0x000000a4b80c723c */ /* 0x042ff0000000180c */
[C---:B------:R-:W-:Y:S01]  /*7360*/  HMMA.16816.F32 R16, R184.reuse, R166, R16 ;  /* 0x000000a6b810723c */ /* 0x040fe20000001810 */
[----:B------:R-:W1:Y:S07]  /*7370*/  LDSM.16.M88.4 R164, [R220+0x6800] ;  /* 0x00680000dca4783b */ /* 0x000e6e0000000200 */
[C---:B------:R-:W-:Y:S08]  /*7380*/  HMMA.16816.F32 R20, R184.reuse, R168, R20 ;  /* 0x000000a8b814723c */ /* 0x040ff00000001814 */
[C---:B------:R-:W-:Y:S01]  /*7390*/  HMMA.16816.F32 R24, R184.reuse, R170, R24 ;  /* 0x000000aab818723c */ /* 0x040fe20000001818 */
[----:B------:R-:W3:Y:S07]  /*73a0*/  LDSM.16.M88.4 R168, [R220+0x7000] ;  /* 0x00700000dca8783b */ /* 0x000eee0000000200 */
[C---:B------:R-:W-:Y:S08]  /*73b0*/  HMMA.16816.F32 R28, R184.reuse, R176, R28 ;  /* 0x000000b0b81c723c */ /* 0x040ff0000000181c */
[----:B------:R-:W-:Y:S08]  /*73c0*/  HMMA.16816.F32 R32, R184, R178, R32 ;  /* 0x000000b2b820723c */ /* 0x000ff00000001820 */
[C---:B--2---:R-:W-:Y:S08]  /*73d0*/  HMMA.16816.F32 R4, R188.reuse, R196, R4 ;  /* 0x000000c4bc04723c */ /* 0x044ff00000001804 */
[C---:B------:R-:W-:Y:S08]  /*73e0*/  HMMA.16816.F32 R8, R188.reuse, R198, R8 ;  /* 0x000000c6bc08723c */ /* 0x040ff00000001808 */
[C---:B-1----:R-:W-:Y:S08]  /*73f0*/  HMMA.16816.F32 R12, R188.reuse, R164, R12 ;  /* 0x000000a4bc0c723c */ /* 0x042ff0000000180c */
[C---:B------:R-:W-:Y:S01]  /*7400*/  HMMA.16816.F32 R16, R188.reuse, R166, R16 ;  /* 0x000000a6bc10723c */ /* 0x040fe20000001810 */
[----:B------:R-:W1:Y:S01]  /*7410*/  LDSM.16.M88.4 R164, [R220+0x7800] ;  /* 0x00780000dca4783b */ /* 0x000e620000000200 */
[----:B------:R-:W-:Y:S04]  /*7420*/  DEPBAR.LE SB0, 0x0 ;  /* 0x000080000000791a */ /* 0x000fe80000000000 */
[----:B------:R-:W-:Y:S02]  /*7430*/  FMUL.FTZ R200, R4, c[0x0][0x320] ;  /* 0x0000c80004c87a20 */ /* 0x000fe40000410000 */
[C---:B---3--:R-:W-:Y:S04]  /*7440*/  HMMA.16816.F32 R20, R188.reuse, R168, R20 ;  /* 0x000000a8bc14723c */ /* 0x048fe80000001814 */
[----:B------:R-:W2:Y:S01]  /*7450*/  MUFU.TANH R200, R200 ;  /* 0x000000c800c87308 */ /* 0x000ea20000002400 */
[----:B------:R-:W-:Y:S01]  /*7460*/  BAR.SYNC.DEFER_BLOCKING 0x0 ;  /* 0x0000000000007b1d */ /* 0x000fe20000010000 */
[----:B------:R-:W-:Y:S02]  /*7470*/  FMUL.FTZ R202, R5, c[0x0][0x320] ;  /* 0x0000c80005ca7a20 */ /* 0x000fe40000410000 */
[C---:B------:R-:W-:Y:S04]  /*7480*/  HMMA.16816.F32 R24, R188.reuse, R170, R24 ;  /* 0x000000aabc18723c */ /* 0x040fe80000001818 */
[----:B------:R-:W-:Y:S02]  /*7490*/  FMUL.FTZ R0, R6, c[0x0][0x320] ;  /* 0x0000c80006007a20 */ /* 0x000fe40000410000 */
[----:B------:R-:W3:Y:S01]  /*74a0*/  MUFU.TANH R202, R202 ;  /* 0x000000ca00ca7308 */ /* 0x000ee20000002400 */
[----:B------:R-:W-:Y:S02]  /*74b0*/  FMUL.FTZ R201, R7, c[0x0][0x320] ;  /* 0x0000c80007c97a20 */ /* 0x000fe40000410000 */
[----:B------:R-:W-:Y:S03]  /*74c0*/  FMUL.FTZ R182, R8, c[0x0][0x320] ;  /* 0x0000c80008b67a20 */ /* 0x000fe60000410000 */
[----:B------:R-:W-:Y:S02]  /*74d0*/  FMUL.FTZ R183, R9, c[0x0][0x320] ;  /* 0x0000c80009b77a20 */ /* 0x000fe40000410000 */
[----:B------:R-:W-:Y:S02]  /*74e0*/  FMUL.FTZ R203, R10, c[0x0][0x320] ;  /* 0x0000c8000acb7a20 */ /* 0x000fe40000410000 */
[----:B------:R-:W4:Y:S01]  /*74f0*/  MUFU.TANH R0, R0 ;  /* 0x0000000000007308 */ /* 0x000f220000002400 */
[----:B------:R-:W-:Y:S02]  /*7500*/  FMUL.FTZ R181, R11, c[0x0][0x320] ;  /* 0x0000c8000bb57a20 */ /* 0x000fe40000410000 */
[----:B------:R-:W-:Y:S02]  /*7510*/  FMUL.FTZ R194, R12, c[0x0][0x320] ;  /* 0x0000c8000cc27a20 */ /* 0x000fe40000410000 */
[----:B------:R-:W-:Y:S02]  /*7520*/  FMUL.FTZ R195, R13, c[0x0][0x320] ;  /* 0x0000c8000dc37a20 */ /* 0x000fe40000410000 */
[----:B------:R-:W-:Y:S01]  /*7530*/  FMUL.FTZ R198, R14, c[0x0][0x320] ;  /* 0x0000c8000ec67a20 */ /* 0x000fe20000410000 */
[C---:B-1----:R-:W-:Y:S02]  /*7540*/  HMMA.16816.F32 R28, R188.reuse, R164, R28 ;  /* 0x000000a4bc1c723c */ /* 0x042fe4000000181c */
[----:B------:R-:W1:Y:S01]  /*7550*/  MUFU.TANH R201, R201 ;  /* 0x000000c900c97308 */ /* 0x000e620000002400 */
[----:B------:R-:W-:Y:S02]  /*7560*/  FMUL.FTZ R199, R15, c[0x0][0x320] ;  /* 0x0000c8000fc77a20 */ /* 0x000fe40000410000 */
[----:B------:R-:W-:Y:S02]  /*7570*/  FMUL.FTZ R173, R16, c[0x0][0x320] ;  /* 0x0000c80010ad7a20 */ /* 0x000fe40000410000 */
[----:B------:R-:W-:Y:S01]  /*7580*/  FMUL.FTZ R174, R17, c[0x0][0x320] ;  /* 0x0000c80011ae7a20 */ /* 0x000fe20000410000 */
[----:B------:R-:W-:Y:S04]  /*7590*/  HMMA.16816.F32 R32, R188, R166, R32 ;  /* 0x000000a6bc20723c */ /* 0x000fe80000001820 */
[----:B------:R-:W1:Y:S01]  /*75a0*/  MUFU.TANH R182, R182 ;  /* 0x000000b600b67308 */ /* 0x000e620000002400 */
[----:B------:R-:W-:Y:S02]  /*75b0*/  FMUL.FTZ R197, R18, c[0x0][0x320] ;  /* 0x0000c80012c57a20 */ /* 0x000fe40000410000 */
[----:B------:R-:W-:Y:S02]  /*75c0*/  FMUL.FTZ R193, R19, c[0x0][0x320] ;  /* 0x0000c80013c17a20 */ /* 0x000fe40000410000 */
[----:B------:R-:W-:Y:S03]  /*75d0*/  FMUL.FTZ R175, R20, c[0x0][0x320] ;  /* 0x0000c80014af7a20 */ /* 0x000fe60000410000 */
[----:B------:R-:W-:Y:S02]  /*75e0*/  FMUL.FTZ R178, R21, c[0x0][0x320] ;  /* 0x0000c80015b27a20 */ /* 0x000fe40000410000 */
        /* <DEDUP_REMOVED lines=16> */
[----:B------:R-:W-:Y:S03]  /*76f0*/  FMUL.FTZ R31, R35, c[0x0][0x320] ;  /* 0x0000c800231f7a20 */ /* 0x000fe60000410000 */
        /* <DEDUP_REMOVED lines=25> */
[----:B--234-:R-:W-:Y:S01]  /*7890*/  ISETP.NE.AND P1, PT, R236, 0x1, PT ;  /* 0x00000001ec00780c */ /* 0x01cfe20003f25270 */
[----:B------:R-:W-:Y:S01]  /*78a0*/  ULEA UR5, UR20, UR12, 0x6 ;  /* 0x0000000c14057291 */ /* 0x000fe2000f8e303f */
[----:B------:R-:W-:Y:S01]  /*78b0*/  IADD3 R22, -R250, 0x10, RZ ;  /* 0x00000010fa167810 */ /* 0x000fe20007ffe1ff */
[----:B------:R-:W-:Y:S01]  /*78c0*/  IMAD.MOV.U32 R237, RZ, RZ, RZ ;  /* 0x000000ffffed7224 */ /* 0x000fe200078e00ff */
[----:B------:R-:W-:Y:S01]  /*78d0*/  IADD3 R18, -R249, 0x10, RZ ;  /* 0x00000010f9127810 */ /* 0x000fe20007ffe1ff */
[C---:B------:R-:W-:Y:S01]  /*78e0*/  IMAD.SHL.U32 R172, R207.reuse, 0x2, RZ ;  /* 0x00000002cfac7824 */ /* 0x040fe200078e00ff */
[----:B------:R-:W-:Y:S01]  /*78f0*/  LOP3.LUT R22, R22, 0xf, RZ, 0xc0, !PT ;  /* 0x0000000f16167812 */ /* 0x000fe200078ec0ff */
[----:B------:R-:W-:Y:S01]  /*7900*/  IMAD.U32 R238, RZ, RZ, UR5 ;  /* 0x00000005ffee7e24 */ /* 0x000fe2000f8e00ff */
[----:B------:R-:W-:Y:S02]  /*7910*/  LOP3.LUT R18, R18, 0xf, RZ, 0xc0, !PT ;  /* 0x0000000f12127812 */ /* 0x000fe400078ec0ff */
[----:B------:R-:W-:Y:S02]  /*7920*/  IADD3 R16, -R248, 0x10, RZ ;  /* 0x00000010f8107810 */ /* 0x000fe40007ffe1ff */
[----:B------:R-:W-:Y:S02]  /*7930*/  IADD3 R238, R238, -0x40, R239 ;  /* 0xffffffc0eeee7810 */ /* 0x000fe40007ffe0ef */
[----:B------:R-:W-:Y:S02]  /*7940*/  LOP3.LUT R16, R16, 0xf, RZ, 0xc0, !PT ;  /* 0x0000000f10107812 */ /* 0x000fe400078ec0ff */
[----:B------:R-:W-:Y:S01]  /*7950*/  SHF.R.S32.HI R180, RZ, 0x1f, R207 ;  /* 0x0000001fffb47819 */ /* 0x000fe200000114cf */
[----:B------:R-:W-:Y:S03]  /*7960*/  @P1 IMAD.HI.U32 R6, R238, c[0x0][0x2bc], RZ ;  /* 0x0000af00ee061a27 */ /* 0x000fe600078e00ff */
[----:B------:R-:W-:Y:S01]  /*7970*/  SHF.L.U64.HI R180, R207, 0x1, R180 ;  /* 0x00000001cfb47819 */ /* 0x000fe200000102b4 */
[----:B------:R-:W-:Y:S01]  /*7980*/  IMAD.MOV.U32 R4, RZ, RZ, R238 ;  /* 0x000000ffff047224 */ /* 0x000fe200078e00ee */
[----:B------:R-:W-:Y:S04]  /*7990*/  @P1 SHF.R.U32.HI R4, RZ, c[0x0][0x2c0], R6 ;  /* 0x0000b000ff041a19 */ /* 0x000fe80000011606 */
[C---:B------:R-:W-:Y:S04]  /*79a0*/  @!P2 IADD3 R11, P0, R4.reuse, UR16, RZ ;  /* 0x00000010040bac10 */ /* 0x040fe8000ff1e0ff */
[----:B------:R-:W-:Y:S02]  /*79b0*/  @!P2 LEA.HI.X.SX32 R6, R4, UR8, 0x1, P0 ;  /* 0x000000080406ac11 */ /* 0x000fe400080f0eff */
[C---:B------:R-:W-:Y:S04]  /*79c0*/  @!P2 LEA R8, P0, R11.reuse, c[0x0][0x2a0], 0x2 ;  /* 0x0000a8000b08aa11 */ /* 0x040fe800078010ff */
[----:B------:R-:W-:Y:S01]  /*79d0*/  @!P2 LEA.HI.X R9, R11, c[0x0][0x2a4], R6, 0x2, P0 ;  /* 0x0000a9000b09aa11 */ /* 0x000fe200000f1406 */
[----:B------:R-:W-:Y:S01]  /*79e0*/  IMAD.MOV R11, RZ, RZ, -R4 ;  /* 0x000000ffff0b7224 */ /* 0x000fe200078e0a04 */
[----:B------:R-:W-:Y:S03]  /*79f0*/  SHF.L.U64.HI R6, R204, 0x1, R245 ;  /* 0x00000001cc067819 */ /* 0x000fe600000102f5 */
[----:B------:R2:W3:Y:S01]  /*7a00*/  @!P2 LDG.E R237, [R8.64] ;  /* 0x0000001208eda981 */ /* 0x0004e2000c1e1900 */
[----:B------:R-:W-:Y:S04]  /*7a10*/  IMAD R238, R11, c[0x0][0x2b8], R238 ;  /* 0x0000ae000bee7a24 */ /* 0x000fe800078e02ee */
[C---:B------:R-:W-:Y:S01]  /*7a20*/  IMAD.WIDE.U32 R12, R238.reuse, c[0x0][0x1e0], RZ ;  /* 0x00007800ee0c7a25 */ /* 0x040fe200078e00ff */
[----:B------:R-:W-:Y:S05]  /*7a30*/  SHF.R.S32.HI R11, RZ, 0x1f, R238 ;  /* 0x0000001fff0b7819 */ /* 0x000fea00000114ee */
[----:B------:R-:W-:Y:S04]  /*7a40*/  IMAD R11, R11, c[0x0][0x1e0], RZ ;  /* 0x000078000b0b7a24 */ /* 0x000fe800078e02ff */
[----:B------:R-:W-:Y:S04]  /*7a50*/  IMAD R11, R238, c[0x0][0x1e4], R11 ;  /* 0x00007900ee0b7a24 */ /* 0x000fe800078e020b */
[----:B------:R-:W-:Y:S02]  /*7a60*/  IMAD.IADD R13, R13, 0x1, R11 ;  /* 0x000000010d0d7824 */ /* 0x000fe400078e020b */
[----:B--2---:R-:W-:Y:S01]  /*7a70*/  IMAD.SHL.U32 R8, R205, 0x2, RZ ;  /* 0x00000002cd087824 */ /* 0x004fe200078e00ff */
[----:B---3--:R-:W-:Y:S01]  /*7a80*/  SHF.R.S32.HI R4, RZ, 0x1f, R237 ;  /* 0x0000001fff047819 */ /* 0x008fe200000114ed */
[C---:B------:R-:W-:Y:S04]  /*7a90*/  IMAD.WIDE.U32 R12, R237.reuse, c[0x0][0x1f0], R12 ;  /* 0x00007c00ed0c7a25 */ /* 0x040fe800078e000c */
[----:B------:R-:W-:Y:S01]  /*7aa0*/  IMAD R4, R4, c[0x0][0x1f0], RZ ;  /* 0x00007c0004047a24 */ /* 0x000fe200078e02ff */
[----:B------:R-:W-:Y:S03]  /*7ab0*/  IADD3 R9, P0, R12, UR14, RZ ;  /* 0x0000000e0c097c10 */ /* 0x000fe6000ff1e0ff */
[----:B------:R-:W-:Y:S05]  /*7ac0*/  IMAD R4, R237, c[0x0][0x1f4], R4 ;  /* 0x00007d00ed047a24 */ /* 0x000fea00078e0204 */
[----:B------:R-:W-:Y:S02]  /*7ad0*/  IADD3.X R4, R13, UR7, R4, P0, !PT ;  /* 0x000000070d047c10 */ /* 0x000fe400087fe404 */
[C---:B------:R-:W-:Y:S04]  /*7ae0*/  LEA R11, P0, R9.reuse, c[0x0][0x1c8], 0x1 ;  /* 0x00007200090b7a11 */ /* 0x040fe800078008ff */
[----:B------:R-:W-:Y:S01]  /*7af0*/  LEA.HI.X R10, R9, c[0x0][0x1cc], R4, 0x1, P0 ;  /* 0x00007300090a7a11 */ /* 0x000fe200000f0c04 */
[----:B------:R-:W2:Y:S01]  /*7b00*/  SHFL.IDX PT, R13, R11, 0x1, 0x181f ;  /* 0x00381f000b0d7f89 */ /* 0x000ea200000e0000 */
[----:B------:R-:W-:Y:S01]  /*7b10*/  IMAD.SHL.U32 R4, R204, 0x2, RZ ;  /* 0x00000002cc047824 */ /* 0x000fe200078e00ff */
[----:B------:R-:W-:Y:S02]  /*7b20*/  SHF.L.U64.HI R9, R205, 0x1, R246 ;  /* 0x00000001cd097819 */ /* 0x000fe400000102f6 */
[----:B------:R-:W3:Y:S04]  /*7b30*/  SHFL.IDX PT, R15, R10, 0x1, 0x181f ;  /* 0x00381f000a0f7f89 */ /* 0x000ee800000e0000 */
[----:B------:R-:W4:Y:S04]  /*7b40*/  SHFL.IDX PT, R11, R11, RZ, 0x181f ;  /* 0x00181fff0b0b7589 */ /* 0x000f2800000e0000 */
[----:B------:R-:W5:Y:S01]  /*7b50*/  SHFL.IDX PT, R21, R10, RZ, 0x181f ;  /* 0x00181fff0a157589 */ /* 0x000f6200000e0000 */
[----:B--2---:R-:W-:Y:S04]  /*7b60*/  IADD3 R22, P1, P0, R22, R13, R251 ;  /* 0x0000000d16167210 */ /* 0x004fe8000783e0fb */
[----:B---3--:R-:W-:Y:S02]  /*7b70*/  IADD3.X R23, RZ, R15, R252, P1, P0 ;  /* 0x0000000fff177210 */ /* 0x008fe40000fe04fc */
[----:B------:R-:W-:Y:S04]  /*7b80*/  IADD3 R18, P1, P0, R18, R13, R8 ;  /* 0x0000000d12127210 */ /* 0x000fe8000783e008 */
[--C-:B------:R-:W-:Y:S02]  /*7b90*/  IADD3.X R19, RZ, R15, R9.reuse, P1, P0 ;  /* 0x0000000fff137210 */ /* 0x100fe40000fe0409 */
[----:B------:R-:W-:Y:S04]  /*7ba0*/  IADD3 R16, P1, P0, R16, R13, R4 ;  /* 0x0000000d10107210 */ /* 0x000fe8000783e004 */
[--C-:B------:R-:W-:Y:S02]  /*7bb0*/  IADD3.X R17, RZ, R15, R6.reuse, P1, P0 ;  /* 0x0000000fff117210 */ /* 0x100fe40000fe0406 */
[----:B----4-:R-:W-:Y:S05]  /*7bc0*/  IADD3 R8, P0, R11, R8, RZ ;  /* 0x000000080b087210 */ /* 0x010fea0007f1e0ff */
[----:B-----5:R-:W-:Y:S01]  /*7bd0*/  IMAD.X R9, R21, 0x1, R9, P0 ;  /* 0x0000000115097824 */ /* 0x020fe200000e0609 */
[----:B------:R-:W-:Y:S05]  /*7be0*/  IADD3 R24, P0, R11, R4, RZ ;  /* 0x000000040b187210 */ /* 0x000fea0007f1e0ff */
[----:B------:R-:W-:Y:S01]  /*7bf0*/  IMAD.X R25, R21, 0x1, R6, P0 ;  /* 0x0000000115197824 */ /* 0x000fe200000e0606 */
[-C--:B------:R-:W-:Y:S05]  /*7c00*/  IADD3 R26, P0, R11, R172.reuse, RZ ;  /* 0x000000ac0b1a7210 */ /* 0x080fea0007f1e0ff */
[----:B------:R-:W-:Y:S01]  /*7c10*/  IMAD.X R27, R21, 0x1, R180, P0 ;  /* 0x00000001151b7824 */ /* 0x000fe200000e06b4 */
[----:B------:R-:W-:Y:S04]  /*7c20*/  IADD3 R20, P0, R11, R251, RZ ;  /* 0x000000fb0b147210 */ /* 0x000fe80007f1e0ff */
[----:B------:R2:W-:Y:S01]  /*7c30*/  LDGSTS.E.BYPASS.LTC128B.128 [R235+0x8100], [R26.64], !P3 ;  /* 0x081000001aeb7fae */ /* 0x0005e2000d901d52 */
        /* <DEDUP_REMOVED lines=15> */
.L_x_1987:
[----:B--234-:R-:W-:Y:S01]  /*7d30*/  IMAD.MOV.U32 R15, RZ, RZ, R240 ;  /* 0x000000ffff0f7224 */ /* 0x01cfe200078e00f0 */
[----:B------:R-:W-:Y:S01]  /*7d40*/  PLOP3.LUT P0, PT, PT, PT, UP1, 0x80, 0x0 ;  /* 0x000000000000781c */ /* 0x000fe20003f0f018 */
[----:B------:R-:W0:Y:S01]  /*7d50*/  LDGDEPBAR ;  /* 0x00000000000079af */ /* 0x000e220000000000 */
[----:B------:R-:W-:Y:S01]  /*7d60*/  USHF.L.U32 UR5, UR20, 0x6, URZ ;  /* 0x0000000614057899 */ /* 0x000fe2000800063f */
[----:B------:R-:W-:Y:S10]  /*7d70*/  IMAD.MOV.U32 R6, RZ, RZ, c[0x0][0x2ac] ;  /* 0x0000ab00ff067624 */ /* 0x000ff400078e00ff */
[----:B------:R-:W-:Y:S01]  /*7d80*/  @P0 IMAD.HI.U32 R4, R240, c[0x0][0x2c8], RZ ;  /* 0x0000b200f0040a27 */ /* 0x000fe200078e00ff */
[----:B------:R-:W-:Y:S11]  /*7d90*/  PLOP3.LUT P0, PT, PT, PT, UP1, 0x80, 0x0 ;  /* 0x000000000000781c */ /* 0x000ff60003f0f018 */
[----:B------:R-:W-:Y:S02]  /*7da0*/  @!UPT UIADD3 URZ, URZ, URZ, URZ ;  /* 0x0000003f3f3ff290 */ /* 0x000fe4000fffe03f */
[----:B------:R-:W-:Y:S01]  /*7db0*/  @P0 SHF.R.U32.HI R15, RZ, c[0x0][0x2cc], R4 ;  /* 0x0000b300ff0f0a19 */ /* 0x000fe20000011604 */
[----:B------:R-:W-:Y:S01]  /*7dc0*/  IMAD.U32 R4, RZ, RZ, UR5 ;  /* 0x00000005ff047e24 */ /* 0x000fe2000f8e00ff */
[----:B------:R-:W-:Y:S03]  /*7dd0*/  PLOP3.LUT P0, PT, PT, PT, UP0, 0x40, 0x0 ;  /* 0x000000000000781c */ /* 0x000fe60003f0e808 */
[----:B------:R-:W2:Y:S01]  /*7de0*/  SHFL.IDX PT, R8, R15, RZ, 0x1c1f ;  /* 0x001c1fff0f087589 */ /* 0x000ea200000e0000 */
[----:B------:R-:W-:Y:S05]  /*7df0*/  IADD3 R9, -R241, 0x1, -R4 ;  /* 0x00000001f1097810 */ /* 0x000fea0007ffe904 */
[----:B------:R-:W-:Y:S05]  /*7e00*/  IMAD R9, R6, c[0x0][0x1d0], R9 ;  /* 0x0000740006097a24 */ /* 0x000fea00078e0209 */
[----:B------:R-:W-:Y:S04]  /*7e10*/  IADD3 R9, R9, -c[0x0][0x168], RZ ;  /* 0x80005a0009097a10 */ /* 0x000fe80007ffe0ff */
[C---:B------:R-:W-:Y:S02]  /*7e20*/  IADD3 R11, R9.reuse, c[0x0][0x328], RZ ;  /* 0x0000ca00090b7a10 */ /* 0x040fe40007ffe0ff */
[----:B------:R-:W-:Y:S03]  /*7e30*/  IADD3 R9, R9, UR11, RZ ;  /* 0x0000000b09097c10 */ /* 0x000fe6000fffe0ff */
[--C-:B--2---:R-:W-:Y:S02]  /*7e40*/  IMAD.IADD R14, R11, 0x1, R8.reuse ;  /* 0x000000010b0e7824 */ /* 0x104fe400078e0208 */
        /* <DEDUP_REMOVED lines=17> */
.L_x_1990:
[----:B------:R-:W-:Y:S04]  /*7f60*/  MOV R6, c[0x0][0x32c] ;  /* 0x0000cb0000067a02 */ /* 0x000fe80000000f00 */
[----:B------:R-:W-:Y:S11]  /*7f70*/  ISETP.NE.AND P0, PT, R6, 0x1, PT ;  /* 0x000000010600780c */ /* 0x000ff60003f05270 */
[----:B------:R-:W-:Y:S02]  /*7f80*/  @!UPT UIADD3 URZ, URZ, URZ, URZ ;  /* 0x0000003f3f3ff290 */ /* 0x000fe4000fffe03f */
[----:B------:R-:W-:Y:S05]  /*7f90*/  @P0 IMAD.HI.U32 R6, R17, c[0x0][0x330], RZ ;  /* 0x0000cc0011060a27 */ /* 0x000fea00078e00ff */
[----:B------:R-:W-:Y:S02]  /*7fa0*/  @P0 SHF.R.U32.HI R17, RZ, c[0x0][0x334], R6 ;  /* 0x0000cd00ff110a19 */ /* 0x000fe40000011606 */
.L_x_1991:
[----:B------:R-:W-:Y:S05]  /*7fb0*/  BSYNC B0 ;  /* 0x0000000000007941 */ /* 0x000fea0003800000 */
.L_x_1989:
[----:B------:R-:W-:Y:S04]  /*7fc0*/  IMAD R6, R17, c[0x0][0x32c], -R4 ;  /* 0x0000cb0011067a24 */ /* 0x000fe800078e0a04 */
[----:B------:R-:W-:Y:S05]  /*7fd0*/  IMAD.IADD R6, R6, 0x1, -R241 ;  /* 0x0000000106067824 */ /* 0x000fea00078e0af1 */
[----:B------:R-:W-:Y:S02]  /*7fe0*/  IADD3 R17, R6, c[0x0][0x32c], RZ ;  /* 0x0000cb0006117a10 */ /* 0x000fe40007ffe0ff */
[----:B------:R-:W-:Y:S02]  /*7ff0*/  IMNMX R13, R13, R6, !PT ;  /* 0x000000060d0d7217 */ /* 0x000fe40007800200 */
[----:B------:R-:W-:Y:S02]  /*8000*/  IMNMX R14, R14, R17, PT ;  /* 0x000000110e0e7217 */ /* 0x000fe40003800200 */
.L_x_1988:
[----:B------:R-:W-:Y:S01]  /*8010*/  UISETP.GT.AND UP2, UPT, UR20, -0x1, UPT ;  /* 0xffffffff1400788c */ /* 0x000fe2000bf44270 */
[----:B------:R-:W2:Y:S05]  /*8020*/  SHFL.IDX PT, R16, R15, 0x1, 0x1c1f ;  /* 0x003c1f000f107f89 */ /* 0x000eaa00000e0000 */
[----:B------:R-:W-:Y:S04]  /*8030*/  PLOP3.LUT P0, PT, PT, PT, UP2, 0x80, 0x0 ;  /* 0x000000000000781c */ /* 0x000fe80003f0f028 */
[C---:B------:R-:W-:Y:S04]  /*8040*/  ISETP.GT.AND P0, PT, R13.reuse, RZ, P0 ;  /* 0x000000ff0d00720c */ /* 0x040fe80000704270 */
[----:B------:R-:W-:Y:S04]  /*8050*/  ISETP.LT.OR P0, PT, R14, 0x1, P0 ;  /* 0x000000010e00780c */ /* 0x000fe80000701670 */
[----:B------:R-:W-:Y:S02]  /*8060*/  FSEL R12, R200, -INF , !P0 ;  /* 0xff800000c80c7808 */ /* 0x000fe40004000000 */
[----:B------:R-:W-:Y:S04]  /*8070*/  PLOP3.LUT P0, PT, PT, PT, UP2, 0x80, 0x0 ;  /* 0x000000000000781c */ /* 0x000fe80003f0f028 */
[C---:B------:R-:W-:Y:S04]  /*8080*/  ISETP.GT.AND P0, PT, R13.reuse, 0x1, P0 ;  /* 0x000000010d00780c */ /* 0x040fe80000704270 */
[----:B------:R-:W-:Y:S04]  /*8090*/  ISETP.LT.OR P0, PT, R14, 0x2, P0 ;  /* 0x000000020e00780c */ /* 0x000fe80000701670 */
[----:B------:R-:W-:Y:S02]  /*80a0*/  FSEL R10, R202, -INF , !P0 ;  /* 0xff800000ca0a7808 */ /* 0x000fe40004000000 */
[----:B------:R-:W-:Y:S04]  /*80b0*/  PLOP3.LUT P0, PT, PT, PT, UP2, 0x80, 0x0 ;  /* 0x000000000000781c */ /* 0x000fe80003f0f028 */
[C---:B------:R-:W-:Y:S04]  /*80c0*/  ISETP.GT.AND P0, PT, R13.reuse, 0x8, P0 ;  /* 0x000000080d00780c */ /* 0x040fe80000704270 */
[----:B------:R-:W-:Y:S04]  /*80d0*/  ISETP.LT.OR P0, PT, R14, 0x9, P0 ;  /* 0x000000090e00780c */ /* 0x000fe80000701670 */
[----:B-1----:R-:W-:Y:S02]  /*80e0*/  FSEL R8, R182, -INF , !P0 ;  /* 0xff800000b6087808 */ /* 0x002fe40004000000 */
        /* <DEDUP_REMOVED lines=31> */
[----:B------:R-:W-:Y:S01]  /*82e0*/  FSEL R184, R5, -INF , !P0 ;  /* 0xff80000005b87808 */ /* 0x000fe20004000000 */
[--C-:B--2---:R-:W-:Y:S01]  /*82f0*/  IMAD.IADD R5, R11, 0x1, R16.reuse ;  /* 0x000000010b057824 */ /* 0x104fe200078e0210 */
        /* <DEDUP_REMOVED lines=21> */
[----:B------:R-:W-:Y:S11]  /*8450*/  PLOP3.LUT P0, PT, PT, PT, UP0, 0x40, 0x0 ;  /* 0x000000000000781c */ /* 0x000ff60003f0e808 */
[----:B------:R-:W-:Y:S02]  /*8460*/  @!UPT UIADD3 URZ, URZ, URZ, URZ ;  /* 0x0000003f3f3ff290 */ /* 0x000fe4000fffe03f */
        /* <DEDUP_REMOVED lines=16> */
.L_x_1994:
[----:B------:R-:W-:Y:S04]  /*8570*/  MOV R9, 0x1 ;  /* 0x0000000100097802 */ /* 0x000fe80000000f00 */
[----:B------:R-:W-:Y:S11]  /*8580*/  ISETP.NE.AND P0, PT, R9, c[0x0][0x32c], PT ;  /* 0x0000cb0009007a0c */ /* 0x000ff60003f05270 */
[----:B------:R-:W-:Y:S02]  /*8590*/  @!UPT UIADD3 URZ, URZ, URZ, URZ ;  /* 0x0000003f3f3ff290 */ /* 0x000fe4000fffe03f */
[----:B------:R-:W-:Y:S05]  /*85a0*/  @P0 IMAD.HI.U32 R9, R11, c[0x0][0x330], RZ ;  /* 0x0000cc000b090a27 */ /* 0x000fea00078e00ff */
[----:B------:R-:W-:Y:S02]  /*85b0*/  @P0 SHF.R.U32.HI R11, RZ, c[0x0][0x334], R9 ;  /* 0x0000cd00ff0b0a19 */ /* 0x000fe40000011609 */
.L_x_1995:
[----:B------:R-:W-:Y:S05]  /*85c0*/  BSYNC B0 ;  /* 0x0000000000007941 */ /* 0x000fea0003800000 */
.L_x_1993:
[----:B------:R-:W-:Y:S04]  /*85d0*/  IMAD R4, R11, c[0x0][0x32c], -R4 ;  /* 0x0000cb000b047a24 */ /* 0x000fe800078e0a04 */
[----:B------:R-:W-:Y:S05]  /*85e0*/  IMAD.IADD R14, R4, 0x1, -R241 ;  /* 0x00000001040e7824 */ /* 0x000fea00078e0af1 */
[----:B------:R-:W-:Y:S02]  /*85f0*/  IADD3 R4, R14, c[0x0][0x32c], RZ ;  /* 0x0000cb000e047a10 */ /* 0x000fe40007ffe0ff */
[----:B------:R-:W-:Y:S02]  /*8600*/  IMNMX R7, R7, R14, !PT ;  /* 0x0000000e07077217 */ /* 0x000fe40007800200 */
[----:B------:R-:W-:Y:S02]  /*8610*/  IMNMX R5, R5, R4, PT ;  /* 0x0000000405057217 */ /* 0x000fe40003800200 */
.L_x_1992:
[----:B------:R-:W-:Y:S01]  /*8620*/  PLOP3.LUT P0, PT, PT, PT, UP2, 0x80, 0x0 ;  /* 0x000000000000781c */ /* 0x000fe20003f0f028 */
[----:B------:R-:W-:Y:S01]  /*8630*/  LDSM.16.MT88.4 R20, [R226+0x100] ;  /* 0x00010000e214783b */ /* 0x000fe20000004200 */
[----:B------:R-:W-:Y:S02]  /*8640*/  FMNMX.FTZ R17, R12, R3, !PT ;  /* 0x000000030c117209 */ /* 0x000fe40007810000 */
[----:B------:R-:W-:Y:S02]  /*8650*/  ISETP.GT.AND P0, PT, R7, RZ, P0 ;  /* 0x000000ff0700720c */ /* 0x000fe40000704270 */
[----:B------:R-:W-:Y:S02]  /*8660*/  FMNMX.FTZ R17, R10, R17, !PT ;  /* 0x000000110a117209 */ /* 0x000fe40007810000 */
[----:B------:R-:W-:Y:S02]  /*8670*/  ISETP.LT.OR P0, PT, R5, 0x1, P0 ;  /* 0x000000010500780c */ /* 0x000fe40000701670 */
[----:B------:R-:W-:Y:S02]  /*8680*/  FMNMX.FTZ R17, R8, R17, !PT ;  /* 0x0000001108117209 */ /* 0x000fe40007810000 */
[----:B------:R-:W-:Y:S02]  /*8690*/  FSEL R15, R0, -INF , !P0 ;  /* 0xff800000000f7808 */ /* 0x000fe40004000000 */
[----:B------:R-:W-:Y:S02]  /*86a0*/  PLOP3.LUT P0, PT, PT, PT, UP2, 0x80, 0x0 ;  /* 0x000000000000781c */ /* 0x000fe40003f0f028 */
[----:B------:R-:W-:Y:S02]  /*86b0*/  FMNMX.FTZ R17, R6, R17, !PT ;  /* 0x0000001106117209 */ /* 0x000fe40007810000 */
[----:B------:R-:W-:Y:S02]  /*86c0*/  ISETP.GT.AND P0, PT, R7, 0x1, P0 ;  /* 0x000000010700780c */ /* 0x000fe40000704270 */
        /* <DEDUP_REMOVED lines=42> */
[----:B------:R-:W-:Y:S01]  /*8970*/  FMNMX.FTZ R4, R203, R4, !PT ;  /* 0x00000004cb047209 */ /* 0x000fe20007810000 */
[----:B------:R-:W1:Y:S01]  /*8980*/  SHFL.BFLY PT, R17, R0, 0x2, 0x1f ;  /* 0x0c401f0000117f89 */ /* 0x000e6200000e0000 */
[----:B------:R-:W-:Y:S04]  /*8990*/  ISETP.LT.OR P0, PT, R5, 0x1a, P0 ;  /* 0x0000001a0500780c */ /* 0x000fe80000701670 */
[----:B------:R-:W-:Y:S02]  /*89a0*/  FSEL R201, R193, -INF , !P0 ;  /* 0xff800000c1c97808 */ /* 0x000fe40004000000 */
[----:B------:R-:W-:Y:S02]  /*89b0*/  PLOP3.LUT P0, PT, PT, PT, UP2, 0x80, 0x0 ;  /* 0x000000000000781c */ /* 0x000fe40003f0f028 */
[----:B------:R-:W-:Y:S02]  /*89c0*/  FMNMX.FTZ R4, R201, R4, !PT ;  /* 0x00000004c9047209 */ /* 0x000fe40007810000 */
[----:B------:R-:W-:Y:S04]  /*89d0*/  ISETP.GT.AND P0, PT, R7, 0x20, P0 ;  /* 0x000000200700780c */ /* 0x000fe80000704270 */
[----:B------:R-:W-:Y:S04]  /*89e0*/  ISETP.LT.OR P0, PT, R5, 0x21, P0 ;  /* 0x000000210500780c */ /* 0x000fe80000701670 */
[----:B------:R-:W-:Y:S02]  /*89f0*/  FSEL R187, R170, -INF , !P0 ;  /* 0xff800000aabb7808 */ /* 0x000fe40004000000 */
[----:B------:R-:W-:Y:S02]  /*8a00*/  PLOP3.LUT P0, PT, PT, PT, UP2, 0x80, 0x0 ;  /* 0x000000000000781c */ /* 0x000fe40003f0f028 */
[----:B------:R-:W-:Y:S02]  /*8a10*/  FMNMX.FTZ R4, R187, R4, !PT ;  /* 0x00000004bb047209 */ /* 0x000fe40007810000 */
[----:B------:R-:W-:Y:S02]  /*8a20*/  ISETP.GT.AND P0, PT, R7, 0x21, P0 ;  /* 0x000000210700780c */ /* 0x000fe40000704270 */
[----:B-1----:R-:W-:Y:S02]  /*8a30*/  FMNMX.FTZ R17, R0, R17, !PT ;  /* 0x0000001100117209 */ /* 0x002fe40007810000 */
        /* <DEDUP_REMOVED lines=24> */
[----:B------:R-:W-:Y:S01]  /*8bc0*/  ISETP.GT.AND P0, PT, R7, 0x38, P0 ;  /* 0x000000380700780c */ /* 0x000fe20000704270 */
[----:B------:R-:W1:Y:S03]  /*8bd0*/  SHFL.BFLY PT, R14, R17, 0x1, 0x1f ;  /* 0x0c201f00110e7f89 */ /* 0x000e6600000e0000 */
[----:B------:R-:W-:Y:S04]  /*8be0*/  ISETP.LT.OR P0, PT, R5, 0x39, P0 ;  /* 0x000000390500780c */ /* 0x000fe80000701670 */
[----:B------:R-:W-:Y:S02]  /*8bf0*/  FSEL R173, R33, -INF , !P0 ;  /* 0xff80000021ad7808 */ /* 0x000fe40004000000 */
[----:B------:R-:W-:Y:S01]  /*8c00*/  PLOP3.LUT P0, PT, PT, PT, UP2, 0x80, 0x0 ;  /* 0x000000000000781c */ /* 0x000fe20003f0f028 */
[----:B------:R-:W-:Y:S01]  /*8c10*/  UISETP.GT.AND UP2, UPT, UR20, UR4, UPT ;  /* 0x000000041400728c */ /* 0x000fe2000bf44270 */
[----:B------:R-:W-:Y:S01]  /*8c20*/  FMNMX.FTZ R0, R173, R0, !PT ;  /* 0x00000000ad007209 */ /* 0x000fe20007810000 */
[----:B------:R-:W-:Y:S01]  /*8c30*/  UIADD3 UR20, UR20, -0x1, URZ ;  /* 0xffffffff14147890 */ /* 0x000fe2000fffe03f */
[----:B------:R-:W-:Y:S04]  /*8c40*/  ISETP.GT.AND P0, PT, R7, 0x39, P0 ;  /* 0x000000390700780c */ /* 0x000fe80000704270 */
[----:B------:R-:W-:Y:S04]  /*8c50*/  ISETP.LT.OR P0, PT, R5, 0x3a, P0 ;  /* 0x0000003a0500780c */ /* 0x000fe80000701670 */
[----:B------:R-:W-:Y:S02]  /*8c60*/  FSEL R165, R31, -INF , !P0 ;  /* 0xff8000001fa57808 */ /* 0x000fe40004000000 */
[----:B------:R-:W-:Y:S02]  /*8c70*/  LDSM.16.MT88.4 R28, [R225+0x100] ;  /* 0x00010000e11c783b */ /* 0x000fe40000004200 */
[----:B------:R-:W-:Y:S02]  /*8c80*/  FMNMX.FTZ R4, R165, R0, !PT ;  /* 0x00000000a5047209 */ /* 0x000fe40007810000 */
[----:B-1----:R-:W-:Y:S04]  /*8c90*/  FMNMX.FTZ R0, R17, R14, !PT ;  /* 0x0000000e11007209 */ /* 0x002fe80007810000 */
[----:B------:R-:W1:Y:S01]  /*8ca0*/  SHFL.BFLY PT, R7, R4, 0x2, 0x1f ;  /* 0x0c401f0004077f89 */ /* 0x000e6200000e0000 */
[C---:B------:R-:W-:Y:S01]  /*8cb0*/  FMUL.FTZ R179, R0.reuse, c[0x0][0x2d0] ;  /* 0x0000b40000b37a20 */ /* 0x040fe20000410000 */
[----:B------:R-:W-:Y:S04]  /*8cc0*/  FSETP.NEU.FTZ.AND P0, PT, R0, -INF , PT ;  /* 0xff8000000000780b */ /* 0x000fe80003f1d000 */
[----:B------:R-:W-:Y:S05]  /*8cd0*/  FSEL R179, R179, RZ, P0 ;  /* 0x000000ffb3b37208 */ /* 0x000fea0000000000 */
[--C-:B------:R-:W-:Y:S02]  /*8ce0*/  FFMA.FTZ R188, R12, c[0x0][0x2d0], -R179.reuse ;  /* 0x0000b4000cbc7a23 */ /* 0x100fe400000108b3 */
[--C-:B------:R-:W-:Y:S02]  /*8cf0*/  FFMA.FTZ R167, R10, c[0x0][0x2d0], -R179.reuse ;  /* 0x0000b4000aa77a23 */ /* 0x100fe400000108b3 */
[--C-:B------:R-:W-:Y:S02]  /*8d00*/  FFMA.FTZ R166, R8, c[0x0][0x2d0], -R179.reuse ;  /* 0x0000b40008a67a23 */ /* 0x100fe400000108b3 */
[--C-:B------:R-:W-:Y:S01]  /*8d10*/  FFMA.FTZ R189, R6, c[0x0][0x2d0], -R179.reuse ;  /* 0x0000b40006bd7a23 */ /* 0x100fe200000108b3 */
[----:B------:R-:W-:Y:S01]  /*8d20*/  MUFU.EX2 R188, R188 ;  /* 0x000000bc00bc7308 */ /* 0x000fe20000000800 */
[--C-:B------:R-:W-:Y:S02]  /*8d30*/  FFMA.FTZ R176, R176, c[0x0][0x2d0], -R179.reuse ;  /* 0x0000b400b0b07a23 */ /* 0x100fe400000108b3 */
[--C-:B------:R-:W-:Y:S02]  /*8d40*/  FFMA.FTZ R194, R194, c[0x0][0x2d0], -R179.reuse ;  /* 0x0000b400c2c27a23 */ /* 0x100fe400000108b3 */
[--C-:B------:R-:W-:Y:S01]  /*8d50*/  FFMA.FTZ R195, R195, c[0x0][0x2d0], -R179.reuse ;  /* 0x0000b400c3c37a23 */ /* 0x100fe200000108b3 */
[----:B-1----:R-:W-:Y:S01]  /*8d60*/  FMNMX.FTZ R5, R4, R7, !PT ;  /* 0x0000000704057209 */ /* 0x002fe20007810000 */
[--C-:B------:R-:W-:Y:S01]  /*8d70*/  FFMA.FTZ R196, R196, c[0x0][0x2d0], -R179.reuse ;  /* 0x0000b400c4c47a23 */ /* 0x100fe200000108b3 */
[----:B------:R-:W-:Y:S01]  /*8d80*/  FSEL R4, R0, RZ, P0 ;  /* 0x000000ff00047208 */ /* 0x000fe20000000000 */
[--C-:B------:R-:W-:Y:S01]  /*8d90*/  FFMA.FTZ R197, R200, c[0x0][0x2d0], -R179.reuse ;  /* 0x0000b400c8c57a23 */ /* 0x100fe200000108b3 */
[----:B------:R-:W1:Y:S01]  /*8da0*/  MUFU.EX2 R167, R167 ;  /* 0x000000a700a77308 */ /* 0x000e620000000800 */
[----:B------:R-:W2:Y:S01]  /*8db0*/  SHFL.BFLY PT, R164, R5, 0x1, 0x1f ;  /* 0x0c201f0005a47f89 */ /* 0x000ea200000e0000 */
[----:B------:R-:W-:Y:S02]  /*8dc0*/  FFMA.FTZ R184, R184, c[0x0][0x2d0], -R179 ;  /* 0x0000b400b8b87a23 */ /* 0x000fe400000108b3 */
[----:B------:R-:W-:Y:S02]  /*8dd0*/  FADD.FTZ R3, -R4, R3 ;  /* 0x0000000304037221 */ /* 0x000fe40000010100 */
[--C-:B------:R-:W-:Y:S02]  /*8de0*/  FFMA.FTZ R202, R202, c[0x0][0x2d0], -R179.reuse ;  /* 0x0000b400caca7a23 */ /* 0x100fe400000108b3 */
[----:B------:R-:W-:Y:S02]  /*8df0*/  FMUL.FTZ R6, R3, c[0x0][0x2d0] ;  /* 0x0000b40003067a20 */ /* 0x000fe40000410000 */
[----:B------:R-:W-:Y:S01]  /*8e00*/  MUFU.EX2 R166, R166 ;  /* 0x000000a600a67308 */ /* 0x000fe20000000800 */
[--C-:B------:R-:W-:Y:S02]  /*8e10*/  FFMA.FTZ R182, R182, c[0x0][0x2d0], -R179.reuse ;  /* 0x0000b400b6b67a23 */ /* 0x100fe400000108b3 */
[--C-:B------:R-:W-:Y:S02]  /*8e20*/  FFMA.FTZ R180, R180, c[0x0][0x2d0], -R179.reuse ;  /* 0x0000b400b4b47a23 */ /* 0x100fe400000108b3 */
[--C-:B------:R-:W-:Y:S05]  /*8e30*/  FFMA.FTZ R178, R178, c[0x0][0x2d0], -R179.reuse ;  /* 0x0000b400b2b27a23 */ /* 0x100fea00000108b3 */
[----:B------:R-:W3:Y:S01]  /*8e40*/  MUFU.EX2 R3, R6 ;  /* 0x0000000600037308 */ /* 0x000ee20000000800 */
[----:B-1----:R-:W-:Y:S02]  /*8e50*/  F2FP.PACK_AB R168, R167, R188 ;  /* 0x000000bca7a8723e */ /* 0x002fe400000000ff */
[----:B--2---:R-:W-:Y:S04]  /*8e60*/  FMNMX.FTZ R164, R164, R5, !PT ;  /* 0x00000005a4a47209 */ /* 0x004fe80007810000 */
[C---:B------:R-:W-:Y:S01]  /*8e70*/  FSETP.NEU.FTZ.AND P0, PT, R164.reuse, -INF , PT ;  /* 0xff800000a400780b */ /* 0x040fe20003f1d000 */
[C---:B------:R-:W-:Y:S02]  /*8e80*/  FMUL.FTZ R172, R164.reuse, c[0x0][0x2d0] ;  /* 0x0000b400a4ac7a20 */ /* 0x040fe40000410000 */
[----:B------:R-:W1:Y:S01]  /*8e90*/  MUFU.EX2 R189, R189 ;  /* 0x000000bd00bd7308 */ /* 0x000e620000000800 */
[----:B------:R-:W-:Y:S02]  /*8ea0*/  FSEL R5, R164, RZ, P0 ;  /* 0x000000ffa4057208 */ /* 0x000fe40000000000 */
[----:B------:R-:W-:Y:S02]  /*8eb0*/  FSEL R172, R172, RZ, P0 ;  /* 0x000000ffacac7208 */ /* 0x000fe40000000000 */
[----:B------:R-:W-:Y:S01]  /*8ec0*/  PLOP3.LUT P0, PT, PT, PT, UP2, 0x80, 0x0 ;  /* 0x000000000000781c */ /* 0x000fe20003f0f028 */
[----:B------:R-:W-:Y:S02]  /*8ed0*/  FADD.FTZ R5, -R5, R2 ;  /* 0x0000000205057221 */ /* 0x000fe40000010100 */
[--C-:B------:R-:W-:Y:S02]  /*8ee0*/  FFMA.FTZ R193, R15, c[0x0][0x2d0], -R172.reuse ;  /* 0x0000b4000fc17a23 */ /* 0x100fe400000108ac */
[----:B------:R-:W-:Y:S01]  /*8ef0*/  MUFU.EX2 R194, R194 ;  /* 0x000000c200c27308 */ /* 0x000fe20000000800 */
[--C-:B------:R-:W-:Y:S02]  /*8f00*/  FFMA.FTZ R192, R13, c[0x0][0x2d0], -R172.reuse ;  /* 0x0000b4000dc07a23 */ /* 0x100fe400000108ac */
[----:B------:R-:W2:Y:S01]  /*8f10*/  LDSM.16.MT88.4 R12, [R231+0x100] ;  /* 0x00010000e70c783b */ /* 0x000ea20000004200 */
[--C-:B------:R-:W-:Y:S02]  /*8f20*/  FFMA.FTZ R191, R11, c[0x0][0x2d0], -R172.reuse ;  /* 0x0000b4000bbf7a23 */ /* 0x100fe400000108ac */
[--C-:B------:R-:W-:Y:S02]  /*8f30*/  FFMA.FTZ R190, R9, c[0x0][0x2d0], -R172.reuse ;  /* 0x0000b40009be7a23 */ /* 0x100fe400000108ac */
[----:B------:R-:W-:Y:S02]  /*8f40*/  FMUL.FTZ R2, R5, c[0x0][0x2d0] ;  /* 0x0000b40005027a20 */ /* 0x000fe40000410000 */
[----:B------:R-:W-:Y:S01]  /*8f50*/  MUFU.EX2 R193, R193 ;  /* 0x000000c100c17308 */ /* 0x000fe20000000800 */
[C---:B---3--:R-:W-:Y:S02]  /*8f60*/  FMUL.FTZ R4, R3.reuse, R160 ;  /* 0x000000a003047220 */ /* 0x048fe40000410000 */
[----:B------:R-:W-:Y:S01]  /*8f70*/  FMUL.FTZ R5, R3, R161 ;  /* 0x000000a103057220 */ /* 0x000fe20000410000 */
[----:B-1----:R-:W-:Y:S01]  /*8f80*/  F2FP.PACK_AB R170, R189, R166 ;  /* 0x000000a6bdaa723e */ /* 0x002fe200000000ff */
        /* <DEDUP_REMOVED lines=8> */
[----:B------:R-:W-:Y:S01]  /*9010*/  FMUL.FTZ R33, R3, R133 ;  /* 0x0000008503217220 */ /* 0x000fe20000410000 */
[----:B------:R-:W3:Y:S01]  /*9020*/  MUFU.EX2 R192, R192 ;  /* 0x000000c000c07308 */ /* 0x000ee20000000800 */
[--C-:B------:R-:W-:Y:S02]  /*9030*/  FFMA.FTZ R177, R177, c[0x0][0x2d0], -R172.reuse ;  /* 0x0000b400b1b17a23 */ /* 0x100fe400000108ac */
[C---:B------:R-:W-:Y:S02]  /*9040*/  FMUL.FTZ R36, R3.reuse, R36 ;  /* 0x0000002403247220 */ /* 0x040fe40000410000 */
[C---:B------:R-:W-:Y:S02]  /*9050*/  FMUL.FTZ R37, R3.reuse, R37 ;  /* 0x0000002503257220 */ /* 0x040fe40000410000 */
[C---:B------:R-:W-:Y:S02]  /*9060*/  FMUL.FTZ R40, R3.reuse, R40 ;  /* 0x0000002803287220 */ /* 0x040fe40000410000 */
[C---:B------:R-:W-:Y:S01]  /*9070*/  FMUL.FTZ R41, R3.reuse, R41 ;  /* 0x0000002903297220 */ /* 0x040fe20000410000 */
[----:B------:R-:W-:Y:S01]  /*9080*/  MUFU.EX2 R191, R191 ;  /* 0x000000bf00bf7308 */ /* 0x000fe20000000800 */
[C---:B------:R-:W-:Y:S02]  /*9090*/  FMUL.FTZ R44, R3.reuse, R44 ;  /* 0x0000002c032c7220 */ /* 0x040fe40000410000 */
[C---:B------:R-:W-:Y:S02]  /*90a0*/  FMUL.FTZ R45, R3.reuse, R45 ;  /* 0x0000002d032d7220 */ /* 0x040fe40000410000 */
[C---:B-1----:R-:W-:Y:S02]  /*90b0*/  FMUL.FTZ R6, R2.reuse, R162 ;  /* 0x000000a202067220 */ /* 0x042fe40000410000 */
[C---:B------:R-:W-:Y:S02]  /*90c0*/  FMUL.FTZ R7, R2.reuse, R163 ;  /* 0x000000a302077220 */ /* 0x040fe40000410000 */
[C---:B------:R-:W-:Y:S01]  /*90d0*/  FMUL.FTZ R10, R2.reuse, R158 ;  /* 0x0000009e020a7220 */ /* 0x040fe20000410000 */
[----:B------:R-:W1:Y:S01]  /*90e0*/  MUFU.EX2 R190, R190 ;  /* 0x000000be00be7308 */ /* 0x000e620000000800 */
[C---:B------:R-:W-:Y:S01]  /*90f0*/  FMUL.FTZ R11, R2.reuse, R159 ;  /* 0x0000009f020b7220 */ /* 0x040fe20000410000 */
[----:B------:R-:W-:Y:S01]  /*9100*/  LDSM.16.MT88.4 R160, [R224+0x2900] ;  /* 0x00290000e0a0783b */ /* 0x000fe20000004200 */
[----:B------:R-:W-:Y:S01]  /*9110*/  FMUL.FTZ R18, R2, R150 ;  /* 0x0000009602127220 */ /* 0x000fe20000410000 */
[----:B---3--:R-:W-:Y:S01]  /*9120*/  F2FP.PACK_AB R169, R192, R193 ;  /* 0x000000c1c0a9723e */ /* 0x008fe200000000ff */
[C---:B------:R-:W-:Y:S02]  /*9130*/  FMUL.FTZ R19, R2.reuse, R151 ;  /* 0x0000009702137220 */ /* 0x040fe40000410000 */
[C---:B------:R-:W-:Y:S02]  /*9140*/  FMUL.FTZ R26, R2.reuse, R142 ;  /* 0x0000008e021a7220 */ /* 0x040fe40000410000 */
[C---:B------:R-:W-:Y:S01]  /*9150*/  FMUL.FTZ R27, R2.reuse, R143 ;  /* 0x0000008f021b7220 */ /* 0x040fe20000410000 */
[----:B------:R-:W-:Y:S01]  /*9160*/  LDSM.16.MT88.4 R148, [R224+0x900] ;  /* 0x00090000e094783b */ /* 0x000fe20000004200 */
[C---:B------:R-:W-:Y:S01]  /*9170*/  FMUL.FTZ R34, R2.reuse, R134 ;  /* 0x0000008602227220 */ /* 0x040fe20000410000 */
[----:B------:R-:W3:Y:S01]  /*9180*/  MUFU.EX2 R195, R195 ;  /* 0x000000c300c37308 */ /* 0x000ee20000000800 */
[C---:B------:R-:W-:Y:S02]  /*9190*/  FMUL.FTZ R35, R2.reuse, R135 ;  /* 0x0000008702237220 */ /* 0x040fe40000410000 */
[C---:B------:R-:W-:Y:S02]  /*91a0*/  FMUL.FTZ R38, R2.reuse, R38 ;  /* 0x0000002602267220 */ /* 0x040fe40000410000 */
[C---:B------:R-:W-:Y:S01]  /*91b0*/  FMUL.FTZ R39, R2.reuse, R39 ;  /* 0x0000002702277220 */ /* 0x040fe20000410000 */
[----:B------:R-:W-:Y:S01]  /*91c0*/  LDSM.16.MT88.4 R132, [R225+0x2100] ;  /* 0x00210000e184783b */ /* 0x000fe20000004200 */
[C---:B------:R-:W-:Y:S02]  /*91d0*/  FMUL.FTZ R42, R2.reuse, R42 ;  /* 0x0000002a022a7220 */ /* 0x040fe40000410000 */
[C---:B------:R-:W-:Y:S01]  /*91e0*/  FMUL.FTZ R43, R2.reuse, R43 ;  /* 0x0000002b022b7220 */ /* 0x040fe20000410000 */
[----:B------:R-:W-:Y:S01]  /*91f0*/  MUFU.EX2 R196, R196 ;  /* 0x000000c400c47308 */ /* 0x000fe20000000800 */
[----:B------:R-:W-:Y:S01]  /*9200*/  FMUL.FTZ R46, R2, R46 ;  /* 0x0000002e022e7220 */ /* 0x000fe20000410000 */
[----:B-1----:R-:W-:Y:S01]  /*9210*/  F2FP.PACK_AB R171, R190, R191 ;  /* 0x000000bfbeab723e */ /* 0x002fe200000000ff */
[C---:B------:R-:W-:Y:S01]  /*9220*/  FMUL.FTZ R47, R2.reuse, R47 ;  /* 0x0000002f022f7220 */ /* 0x040fe20000410000 */
[----:B------:R-:W-:Y:S01]  /*9230*/  LDSM.16.MT88.4 R140, [R224+0x2100] ;  /* 0x00210000e08c783b */ /* 0x000fe20000004200 */
[C---:B------:R-:W-:Y:S02]  /*9240*/  FMUL.FTZ R48, R3.reuse, R48 ;  /* 0x0000003003307220 */ /* 0x040fe40000410000 */
[C---:B------:R-:W-:Y:S02]  /*9250*/  FMUL.FTZ R49, R3.reuse, R49 ;  /* 0x0000003103317220 */ /* 0x040fe40000410000 */
[C---:B--2---:R-:W-:Y:S01]  /*9260*/  HMMA.16816.F32 R4, R168.reuse, R12, R4 ;  /* 0x0000000ca804723c */ /* 0x044fe20000001804 */
[----:B------:R-:W-:Y:S02]  /*9270*/  MUFU.EX2 R197, R197 ;  /* 0x000000c500c57308 */ /* 0x000fe40000000800 */
[----:B------:R-:W-:Y:S02]  /*9280*/  LDSM.16.MT88.4 R156, [R225+0x2900] ;  /* 0x00290000e19c783b */ /* 0x000fe40000004200 */
[C---:B------:R-:W-:Y:S02]  /*9290*/  FMUL.FTZ R50, R2.reuse, R50 ;  /* 0x0000003202327220 */ /* 0x040fe40000410000 */
[C---:B------:R-:W-:Y:S01]  /*92a0*/  FMUL.FTZ R12, R3.reuse, R152 ;  /* 0x00000098030c7220 */ /* 0x040fe20000410000 */
[C---:B------:R-:W-:Y:S03]  /*92b0*/  HMMA.16816.F32 R8, R168.reuse, R14, R8 ;  /* 0x0000000ea808723c */ /* 0x040fe60000001808 */
[----:B------:R-:W-:Y:S01]  /*92c0*/  MUFU.EX2 R202, R202 ;  /* 0x000000ca00ca7308 */ /* 0x000fe20000000800 */
[C---:B------:R-:W-:Y:S02]  /*92d0*/  FMUL.FTZ R13, R3.reuse, R153 ;  /* 0x00000099030d7220 */ /* 0x040fe40000410000 */
[C---:B------:R-:W-:Y:S02]  /*92e0*/  FMUL.FTZ R51, R2.reuse, R51 ;  /* 0x0000003302337220 */ /* 0x040fe40000410000 */
[C---:B------:R-:W-:Y:S04]  /*92f0*/  FMUL.FTZ R14, R2.reuse, R154 ;  /* 0x0000009a020e7220 */ /* 0x040fe80000410000 */
[C---:B------:R-:W-:Y:S02]  /*9300*/  FMUL.FTZ R15, R2.reuse, R155 ;  /* 0x0000009b020f7220 */ /* 0x040fe40000410000 */
[----:B------:R-:W1:Y:S01]  /*9310*/  LDSM.16.MT88.4 R152, [R224+0x100] ;  /* 0x00010000e098783b */ /* 0x000e620000004200 */
        /* <DEDUP_REMOVED lines=11> */
[----:B------:R-:W2:Y:S01]  /*93d0*/  LDSM.16.MT88.4 R144, [R231+0x2100] ;  /* 0x00210000e790783b */ /* 0x000ea20000004200 */
        /* <DEDUP_REMOVED lines=18> */
[C---:B------:R-:W-:Y:S01]  /*9500*/  HMMA.16816.F32 R32, R168.reuse, R154, R32 ;  /* 0x0000009aa820723c */ /* 0x040fe20000001820 */
[----:B------:R-:W-:Y:S03]  /*9510*/  LDSM.16.MT88.4 R152, [R231+0x2900] ;  /* 0x00290000e798783b */ /* 0x000fe60000004200 */
[C---:B------:R-:W-:Y:S02]  /*9520*/  FMUL.FTZ R67, R2.reuse, R67 ;  /* 0x0000004302437220 */ /* 0x040fe40000410000 */
[C---:B------:R-:W-:Y:S02]  /*9530*/  FMUL.FTZ R68, R3.reuse, R68 ;  /* 0x0000004403447220 */ /* 0x040fe40000410000 */
[C---:B--2---:R-:W-:Y:S04]  /*9540*/  HMMA.16816.F32 R36, R168.reuse, R144, R36 ;  /* 0x00000090a824723c */ /* 0x044fe80000001824 */
[C---:B------:R-:W-:Y:S02]  /*9550*/  FMUL.FTZ R69, R3.reuse, R69 ;  /* 0x0000004503457220 */ /* 0x040fe40000410000 */
[C---:B------:R-:W-:Y:S02]  /*9560*/  FMUL.FTZ R70, R2.reuse, R70 ;  /* 0x0000004602467220 */ /* 0x040fe40000410000 */
[C---:B------:R-:W-:Y:S01]  /*9570*/  HMMA.16816.F32 R40, R168.reuse, R146, R40 ;  /* 0x00000092a828723c */ /* 0x040fe20000001828 */
[----:B------:R-:W-:Y:S03]  /*9580*/  LDSM.16.MT88.4 R144, [R225+0x900] ;  /* 0x00090000e190783b */ /* 0x000fe60000004200 */
[C---:B------:R-:W-:Y:S02]  /*9590*/  FMUL.FTZ R71, R2.reuse, R71 ;  /* 0x0000004702477220 */ /* 0x040fe40000410000 */
[C---:B------:R-:W-:Y:S02]  /*95a0*/  FMUL.FTZ R72, R3.reuse, R72 ;  /* 0x0000004803487220 */ /* 0x040fe40000410000 */
[C---:B------:R-:W-:Y:S01]  /*95b0*/  FMUL.FTZ R73, R3.reuse, R73 ;  /* 0x0000004903497220 */ /* 0x040fe20000410000 */
[C---:B----4-:R-:W-:Y:S03]  /*95c0*/  HMMA.16816.F32 R44, R168.reuse, R136, R44 ;  /* 0x00000088a82c723c */ /* 0x050fe6000000182c */
        /* <DEDUP_REMOVED lines=11> */
[----:B------:R-:W2:Y:S03]  /*9680*/  LDSM.16.MT88.4 R132, [R226+0x4100] ;  /* 0x00410000e284783b */ /* 0x000ea60000004200 */
        /* <DEDUP_REMOVED lines=18> */
[C---:B--2---:R-:W-:Y:S04]  /*97b0*/  HMMA.16816.F32 R76, R168.reuse, R132, R76 ;  /* 0x00000084a84c723c */ /* 0x044fe8000000184c */
[C---:B------:R-:W-:Y:S02]  /*97c0*/  FMUL.FTZ R93, R3.reuse, R93 ;  /* 0x0000005d035d7220 */ /* 0x040fe40000410000 */
[C---:B------:R-:W-:Y:S02]  /*97d0*/  FMUL.FTZ R94, R2.reuse, R94 ;  /* 0x0000005e025e7220 */ /* 0x040fe40000410000 */
[C---:B------:R-:W-:Y:S01]  /*97e0*/  HMMA.16816.F32 R80, R168.reuse, R134, R80 ;  /* 0x00000086a850723c */ /* 0x040fe20000001850 */
[----:B------:R-:W2:Y:S03]  /*97f0*/  LDSM.16.MT88.4 R132, [R231+0x6100] ;  /* 0x00610000e784783b */ /* 0x000ea60000004200 */
        /* <DEDUP_REMOVED lines=21> */
[C---:B------:R-:W-:Y:S03]  /*9950*/  FMUL.FTZ R109, R3.reuse, R109 ;  /* 0x0000006d036d7220 */ /* 0x040fe60000410000 */
[C---:B------:R-:W-:Y:S01]  /*9960*/  HMMA.16816.F32 R104, R168.reuse, R134, R104 ;  /* 0x00000086a868723c */ /* 0x040fe20000001868 */
[----:B------:R-:W2:Y:S02]  /*9970*/  LDSM.16.MT88.4 R132, [R224+0x6100] ;  /* 0x00610000e084783b */ /* 0x000ea40000004200 */
[C---:B------:R-:W-:Y:S02]  /*9980*/  FMUL.FTZ R110, R2.reuse, R110 ;  /* 0x0000006e026e7220 */ /* 0x040fe40000410000 */
[C---:B------:R-:W-:Y:S02]  /*9990*/  FMUL.FTZ R111, R2.reuse, R111 ;  /* 0x0000006f026f7220 */ /* 0x040fe40000410000 */
[C---:B------:R-:W-:Y:S02]  /*99a0*/  FMUL.FTZ R112, R3.reuse, R112 ;  /* 0x0000007003707220 */ /* 0x040fe40000410000 */
[C---:B------:R-:W-:Y:S03]  /*99b0*/  FMUL.FTZ R113, R3.reuse, R113 ;  /* 0x0000007103717220 */ /* 0x040fe60000410000 */
[C---:B----4-:R-:W-:Y:S03]  /*99c0*/  HMMA.16816.F32 R108, R168.reuse, R140, R108 ;  /* 0x0000008ca86c723c */ /* 0x050fe6000000186c */
[C---:B------:R-:W-:Y:S02]  /*99d0*/  FMUL.FTZ R114, R2.reuse, R114 ;  /* 0x0000007202727220 */ /* 0x040fe40000410000 */
[C---:B------:R-:W-:Y:S02]  /*99e0*/  FMUL.FTZ R115, R2.reuse, R115 ;  /* 0x0000007302737220 */ /* 0x040fe40000410000 */
[C---:B------:R-:W-:Y:S02]  /*99f0*/  FMUL.FTZ R116, R3.reuse, R116 ;  /* 0x0000007403747220 */ /* 0x040fe40000410000 */
[----:B------:R-:W-:Y:S03]  /*9a00*/  FMUL.FTZ R117, R3, R117 ;  /* 0x0000007503757220 */ /* 0x000fe60000410000 */
[C---:B------:R-:W-:Y:S01]  /*9a10*/  HMMA.16816.F32 R112, R168.reuse, R142, R112 ;  /* 0x0000008ea870723c */ /* 0x040fe20000001870 */
[----:B------:R-:W4:Y:S02]  /*9a20*/  LDSM.16.MT88.4 R140, [R231+0x900] ;  /* 0x00090000e78c783b */ /* 0x000f240000004200 */
[C---:B------:R-:W-:Y:S02]  /*9a30*/  FMUL.FTZ R118, R2.reuse, R118 ;  /* 0x0000007602767220 */ /* 0x040fe40000410000 */
[----:B------:R-:W-:Y:S02]  /*9a40*/  FMUL.FTZ R119, R2, R119 ;  /* 0x0000007702777220 */ /* 0x000fe40000410000 */
[--C-:B------:R-:W-:Y:S02]  /*9a50*/  FFMA.FTZ R198, R198, c[0x0][0x2d0], -R172.reuse ;  /* 0x0000b400c6c67a23 */ /* 0x100fe400000108ac */
[--C-:B------:R-:W-:Y:S03]  /*9a60*/  FFMA.FTZ R199, R199, c[0x0][0x2d0], -R172.reuse ;  /* 0x0000b400c7c77a23 */ /* 0x100fe600000108ac */
[C---:B-1----:R-:W-:Y:S01]  /*9a70*/  HMMA.16816.F32 R116, R168.reuse, R136, R116 ;  /* 0x00000088a874723c */ /* 0x042fe20000001874 */
[----:B------:R-:W-:Y:S02]  /*9a80*/  MUFU.EX2 R198, R198 ;  /* 0x000000c600c67308 */ /* 0x000fe40000000800 */
[C---:B------:R-:W-:Y:S02]  /*9a90*/  FMUL.FTZ R120, R3.reuse, R120 ;  /* 0x0000007803787220 */ /* 0x040fe40000410000 */
[----:B------:R-:W-:Y:S02]  /*9aa0*/  FMUL.FTZ R121, R3, R121 ;  /* 0x0000007903797220 */ /* 0x000fe40000410000 */
[--C-:B------:R-:W-:Y:S02]  /*9ab0*/  FFMA.FTZ R200, R203, c[0x0][0x2d0], -R172.reuse ;  /* 0x0000b400cbc87a23 */ /* 0x100fe400000108ac */
[C---:B------:R-:W-:Y:S02]  /*9ac0*/  FMUL.FTZ R122, R2.reuse, R122 ;  /* 0x0000007a027a7220 */ /* 0x040fe40000410000 */
[----:B------:R-:W1:Y:S01]  /*9ad0*/  MUFU.EX2 R199, R199 ;  /* 0x000000c700c77308 */ /* 0x000e620000000800 */
[----:B------:R-:W-:Y:S02]  /*9ae0*/  FMUL.FTZ R123, R2, R123 ;  /* 0x0000007b027b7220 */ /* 0x000fe40000410000 */
[--C-:B------:R-:W-:Y:S02]  /*9af0*/  FFMA.FTZ R201, R201, c[0x0][0x2d0], -R172.reuse ;  /* 0x0000b400c9c97a23 */ /* 0x100fe400000108ac */
[--C-:B------:R-:W-:Y:S02]  /*9b00*/  FFMA.FTZ R183, R183, c[0x0][0x2d0], -R172.reuse ;  /* 0x0000b400b7b77a23 */ /* 0x100fe400000108ac */
[--C-:B------:R-:W-:Y:S01]  /*9b10*/  FFMA.FTZ R203, R186, c[0x0][0x2d0], -R179.reuse ;  /* 0x0000b400bacb7a23 */ /* 0x100fe200000108b3 */
[C---:B------:R-:W-:Y:S01]  /*9b20*/  HMMA.16816.F32 R120, R168.reuse, R138, R120 ;  /* 0x0000008aa878723c */ /* 0x040fe20000001878 */
[----:B------:R-:W5:Y:S01]  /*9b30*/  LDSM.16.MT88.4 R136, [R226+0x900] ;  /* 0x00090000e288783b */ /* 0x000f620000004200 */
[----:B------:R-:W-:Y:S01]  /*9b40*/  MUFU.EX2 R200, R200 ;  /* 0x000000c800c87308 */ /* 0x000fe20000000800 */
[C---:B------:R-:W-:Y:S02]  /*9b50*/  FMUL.FTZ R124, R3.reuse, R124 ;  /* 0x0000007c037c7220 */ /* 0x040fe40000410000 */
[----:B------:R-:W-:Y:S02]  /*9b60*/  FMUL.FTZ R125, R3, R125 ;  /* 0x0000007d037d7220 */ /* 0x000fe40000410000 */
[C---:B------:R-:W-:Y:S02]  /*9b70*/  FMUL.FTZ R126, R2.reuse, R126 ;  /* 0x0000007e027e7220 */ /* 0x040fe40000410000 */
[----:B------:R-:W-:Y:S03]  /*9b80*/  FMUL.FTZ R127, R2, R127 ;  /* 0x0000007f027f7220 */ /* 0x000fe60000410000 */
[----:B------:R-:W4:Y:S01]  /*9b90*/  MUFU.EX2 R201, R201 ;  /* 0x000000c900c97308 */ /* 0x000f220000000800 */
[----:B------:R-:W-:Y:S02]  /*9ba0*/  FFMA.FTZ R179, R174, c[0x0][0x2d0], -R179 ;  /* 0x0000b400aeb37a23 */ /* 0x000fe400000108b3 */
[--C-:B------:R-:W-:Y:S01]  /*9bb0*/  FFMA.FTZ R185, R185, c[0x0][0x2d0], -R172.reuse ;  /* 0x0000b400b9b97a23 */ /* 0x100fe200000108ac */
[C---:B--2---:R-:W-:Y:S03]  /*9bc0*/  HMMA.16816.F32 R124, R168.reuse, R132, R124 ;  /* 0x00000084a87c723c */ /* 0x044fe6000000187c */
[C---:B------:R-:W-:Y:S02]  /*9bd0*/  FMUL.FTZ R128, R3.reuse, R128 ;  /* 0x0000008003807220 */ /* 0x040fe40000410000 */
[----:B------:R-:W-:Y:S01]  /*9be0*/  FMUL.FTZ R129, R3, R129 ;  /* 0x0000008103817220 */ /* 0x000fe20000410000 */
[----:B------:R-:W-:Y:S01]  /*9bf0*/  MUFU.EX2 R186, R182 ;  /* 0x000000b600ba7308 */ /* 0x000fe20000000800 */
[C---:B------:R-:W-:Y:S01]  /*9c00*/  FMUL.FTZ R130, R2.reuse, R130 ;  /* 0x0000008202827220 */ /* 0x040fe20000410000 */
[----:B---3--:R-:W-:Y:S01]  /*9c10*/  F2FP.PACK_AB R132, R195, R194 ;  /* 0x000000c2c384723e */ /* 0x008fe200000000ff */
[C---:B------:R-:W-:Y:S03]  /*9c20*/  FMUL.FTZ R131, R2.reuse, R131 ;  /* 0x0000008302837220 */ /* 0x040fe60000410000 */
[----:B-1----:R-:W-:Y:S01]  /*9c30*/  F2FP.PACK_AB R133, R199, R198 ;  /* 0x000000c6c785723e */ /* 0x002fe200000000ff */
[--C-:B------:R-:W-:Y:S02]  /*9c40*/  FFMA.FTZ R187, R187, c[0x0][0x2d0], -R172.reuse ;  /* 0x0000b400bbbb7a23 */ /* 0x100fe400000108ac */
[----:B------:R-:W-:Y:S01]  /*9c50*/  FFMA.FTZ R181, R181, c[0x0][0x2d0], -R172 ;  /* 0x0000b400b5b57a23 */ /* 0x000fe200000108ac */
[----:B------:R-:W-:Y:S01]  /*9c60*/  HMMA.16816.F32 R128, R168, R134, R128 ;  /* 0x00000086a880723c */ /* 0x000fe20000001880 */
[----:B------:R-:W-:Y:S02]  /*9c70*/  MUFU.EX2 R185, R185 ;  /* 0x000000b900b97308 */ /* 0x000fe40000000800 */
[----:B------:R-:W-:Y:S02]  /*9c80*/  FFMA.FTZ R188, R3, R244, R188 ;  /* 0x000000f403bc7223 */ /* 0x000fe400000100bc */
[----:B------:R-:W-:Y:S02]  /*9c90*/  FFMA.FTZ R193, R2, R243, R193 ;  /* 0x000000f302c17223 */ /* 0x000fe400000100c1 */
[----:B------:R-:W-:Y:S01]  /*9ca0*/  F2FP.PACK_AB R134, R197, R196 ;  /* 0x000000c4c586723e */ /* 0x000fe200000000ff */
[----:B------:R-:W-:Y:S01]  /*9cb0*/  FADD.FTZ R167, R167, R188 ;  /* 0x000000bca7a77221 */ /* 0x000fe20000010000 */
[----:B----4-:R-:W-:Y:S02]  /*9cc0*/  F2FP.PACK_AB R135, R201, R200 ;  /* 0x000000c8c987723e */ /* 0x010fe400000000ff */
[----:B------:R-:W1:Y:S01]  /*9cd0*/  MUFU.EX2 R171, R184 ;  /* 0x000000b800ab7308 */ /* 0x000e620000000800 */
[----:B------:R-:W-:Y:S02]  /*9ce0*/  FADD.FTZ R192, R192, R193 ;  /* 0x000000c1c0c07221 */ /* 0x000fe40000010000 */
[----:B------:R-:W-:Y:S02]  /*9cf0*/  FADD.FTZ R166, R166, R167 ;  /* 0x000000a7a6a67221 */ /* 0x000fe40000010000 */
[C---:B------:R-:W-:Y:S05]  /*9d00*/  HMMA.16816.F32 R4, R132.reuse, R140, R4 ;  /* 0x0000008c8404723c */ /* 0x040fea0000001804 */
[----:B------:R-:W-:Y:S01]  /*9d10*/  MUFU.EX2 R184, R181 ;  /* 0x000000b500b87308 */ /* 0x000fe20000000800 */
[----:B------:R-:W-:Y:S02]  /*9d20*/  FADD.FTZ R3, R191, R192 ;  /* 0x000000c0bf037221 */ /* 0x000fe40000010000 */
[C---:B------:R-:W-:Y:S01]  /*9d30*/  HMMA.16816.F32 R8, R132.reuse, R142, R8 ;  /* 0x0000008e8408723c */ /* 0x040fe20000001808 */
[----:B------:R-:W2:Y:S03]  /*9d40*/  LDSM.16.MT88.4 R140, [R226+0x2900] ;  /* 0x00290000e28c783b */ /* 0x000ea60000004200 */
[----:B------:R-:W-:Y:S02]  /*9d50*/  FADD.FTZ R189, R189, R166 ;  /* 0x000000a6bdbd7221 */ /* 0x000fe40000010000 */
[----:B------:R-:W-:Y:S01]  /*9d60*/  FADD.FTZ R3, R190, R3 ;  /* 0x00000003be037221 */ /* 0x000fe20000010000 */
[----:B------:R1:W-:Y:S01]  /*9d70*/  MUFU.EX2 R168, R183 ;  /* 0x000000b700a87308 */ /* 0x0003e20000000800 */
[C---:B-----5:R-:W-:Y:S04]  /*9d80*/  HMMA.16816.F32 R12, R132.reuse, R136, R12 ;  /* 0x00000088840c723c */ /* 0x060fe8000000180c */
[----:B------:R-:W-:Y:S02]  /*9d90*/  FADD.FTZ R194, R194, R189 ;  /* 0x000000bdc2c27221 */ /* 0x000fe40000010000 */
[----:B------:R-:W-:Y:S02]  /*9da0*/  FADD.FTZ R198, R198, R3 ;  /* 0x00000003c6c67221 */ /* 0x000fe40000010000 */
[C---:B------:R-:W-:Y:S01]  /*9db0*/  HMMA.16816.F32 R16, R132.reuse, R138, R16 ;  /* 0x0000008a8410723c */ /* 0x040fe20000001810 */
[----:B------:R-:W3:Y:S01]  /*9dc0*/  LDSM.16.MT88.4 R136, [R231+0x4900] ;  /* 0x00490000e788783b */ /* 0x000ee20000004200 */
[----:B------:R-:W-:Y:S02]  /*9dd0*/  MUFU.EX2 R169, R187 ;  /* 0x000000bb00a97308 */ /* 0x000fe40000000800 */
[----:B------:R-:W-:Y:S02]  /*9de0*/  FADD.FTZ R195, R195, R194 ;  /* 0x000000c2c3c37221 */ /* 0x000fe40000010000 */
[----:B------:R-:W-:Y:S02]  /*9df0*/  FADD.FTZ R199, R199, R198 ;  /* 0x000000c6c7c77221 */ /* 0x000fe40000010000 */
[C---:B------:R-:W-:Y:S04]  /*9e00*/  HMMA.16816.F32 R20, R132.reuse, R144, R20 ;  /* 0x000000908414723c */ /* 0x040fe80000001814 */
[----:B------:R-:W-:Y:S01]  /*9e10*/  MUFU.EX2 R187, R176 ;  /* 0x000000b000bb7308 */ /* 0x000fe20000000800 */
[----:B------:R-:W-:Y:S01]  /*9e20*/  FADD.FTZ R196, R196, R195 ;  /* 0x000000c3c4c47221 */ /* 0x000fe20000010000 */
[----:B-1----:R-:W-:Y:S02]  /*9e30*/  MOV R183, R171 ;  /* 0x000000ab00b77202 */ /* 0x002fe40000000f00 */
[C---:B------:R-:W-:Y:S01]  /*9e40*/  HMMA.16816.F32 R24, R132.reuse, R146, R24 ;  /* 0x000000928418723c */ /* 0x040fe20000001818 */
[----:B------:R-:W1:Y:S03]  /*9e50*/  LDSM.16.MT88.4 R144, [R226+0x4900] ;  /* 0x00490000e290783b */ /* 0x000e660000004200 */
[----:B------:R-:W-:Y:S02]  /*9e60*/  FADD.FTZ R200, R200, R199 ;  /* 0x000000c7c8c87221 */ /* 0x000fe40000010000 */
[----:B------:R-:W4:Y:S01]  /*9e70*/  MUFU.EX2 R171, R180 ;  /* 0x000000b400ab7308 */ /* 0x000f220000000800 */
[----:B------:R-:W-:Y:S01]  /*9e80*/  FADD.FTZ R197, R197, R196 ;  /* 0x000000c4c5c57221 */ /* 0x000fe20000010000 */
[C---:B------:R-:W-:Y:S04]  /*9e90*/  HMMA.16816.F32 R28, R132.reuse, R148, R28 ;  /* 0x00000094841c723c */ /* 0x040fe8000000181c */
[----:B------:R-:W-:Y:S04]  /*9ea0*/  FADD.FTZ R201, R201, R200 ;  /* 0x000000c8c9c97221 */ /* 0x000fe80000010000 */
[C---:B------:R-:W-:Y:S01]  /*9eb0*/  HMMA.16816.F32 R32, R132.reuse, R150, R32 ;  /* 0x000000968420723c */ /* 0x040fe20000001820 */
[----:B------:R-:W5:Y:S01]  /*9ec0*/  LDSM.16.MT88.4 R148, [R225+0x4900] ;  /* 0x00490000e194783b */ /* 0x000f620000004200 */
[----:B------:R-:W-:Y:S06]  /*9ed0*/  MUFU.EX2 R180, R179 ;  /* 0x000000b300b47308 */ /* 0x000fec0000000800 */
[C---:B------:R-:W-:Y:S04]  /*9ee0*/  HMMA.16816.F32 R36, R132.reuse, R152, R36 ;  /* 0x000000988424723c */ /* 0x040fe80000001824 */
[----:B------:R4:W-:Y:S04]  /*9ef0*/  MUFU.EX2 R170, R178 ;  /* 0x000000b200aa7308 */ /* 0x0009e80000000800 */
[C---:B------:R-:W-:Y:S01]  /*9f00*/  HMMA.16816.F32 R40, R132.reuse, R154, R40 ;  /* 0x0000009a8428723c */ /* 0x040fe20000001828 */
[----:B------:R-:W-:Y:S05]  /*9f10*/  LDSM.16.MT88.4 R152, [R231+0x3100] ;  /* 0x00310000e798783b */ /* 0x000fea0000004200 */
[----:B------:R-:W1:Y:S02]  /*9f20*/  MUFU.EX2 R203, R203 ;  /* 0x000000cb00cb7308 */ /* 0x000e640000000800 */
[C---:B--2---:R-:W-:Y:S08]  /*9f30*/  HMMA.16816.F32 R44, R132.reuse, R140, R44 ;  /* 0x0000008c842c723c */ /* 0x044ff0000000182c */
[C---:B------:R-:W-:Y:S01]  /*9f40*/  HMMA.16816.F32 R48, R132.reuse, R142, R48 ;  /* 0x0000008e8430723c */ /* 0x040fe20000001830 */
[----:B------:R-:W2:Y:S03]  /*9f50*/  LDSM.16.MT88.4 R140, [R224+0x4900] ;  /* 0x00490000e08c783b */ /* 0x000ea60000004200 */
[----:B----4-:R-:W-:Y:S02]  /*9f60*/  MOV R178, R171 ;  /* 0x000000ab00b27202 */ /* 0x010fe40000000f00 */
[----:B------:R-:W-:Y:S02]  /*9f70*/  MUFU.EX2 R171, R177 ;  /* 0x000000b100ab7308 */ /* 0x000fe40000000800 */
        /* <DEDUP_REMOVED lines=9> */
[C---:B-1----:R-:W-:Y:S08]  /*a010*/  HMMA.16816.F32 R76, R132.reuse, R144, R76 ;  /* 0x00000090844c723c */ /* 0x042ff0000000184c */
[C---:B------:R-:W-:Y:S01]  /*a020*/  HMMA.16816.F32 R80, R132.reuse, R146, R80 ;  /* 0x000000928450723c */ /* 0x040fe20000001850 */
[----:B------:R-:W1:Y:S07]  /*a030*/  LDSM.16.MT88.4 R144, [R226+0x6900] ;  /* 0x00690000e290783b */ /* 0x000e6e0000004200 */
[C---:B-----5:R-:W-:Y:S08]  /*a040*/  HMMA.16816.F32 R84, R132.reuse, R148, R84 ;  /* 0x000000948454723c */ /* 0x060ff00000001854 */
[C---:B------:R-:W-:Y:S01]  /*a050*/  HMMA.16816.F32 R88, R132.reuse, R150, R88 ;  /* 0x000000968458723c */ /* 0x040fe20000001858 */
[----:B------:R-:W4:Y:S07]  /*a060*/  LDSM.16.MT88.4 R148, [R225+0x6900] ;  /* 0x00690000e194783b */ /* 0x000f2e0000004200 */
        /* <DEDUP_REMOVED lines=9> */
[C---:B----4-:R-:W-:Y:S08]  /*a100*/  HMMA.16816.F32 R116, R132.reuse, R148, R116 ;  /* 0x000000948474723c */ /* 0x050ff00000001874 */
[C---:B------:R-:W-:Y:S01]  /*a110*/  HMMA.16816.F32 R120, R132.reuse, R150, R120 ;  /* 0x000000968478723c */ /* 0x040fe20000001878 */
[----:B------:R-:W4:Y:S07]  /*a120*/  LDSM.16.MT88.4 R148, [R225+0x1100] ;  /* 0x00110000e194783b */ /* 0x000f2e0000004200 */
[C---:B--2---:R-:W-:Y:S08]  /*a130*/  HMMA.16816.F32 R124, R132.reuse, R140, R124 ;  /* 0x0000008c847c723c */ /* 0x044ff0000000187c */
[----:B------:R-:W-:Y:S01]  /*a140*/  HMMA.16816.F32 R128, R132, R142, R128 ;  /* 0x0000008e8480723c */ /* 0x000fe20000001880 */
[----:B------:R-:W2:Y:S06]  /*a150*/  LDSM.16.MT88.4 R140, [R224+0x1100] ;  /* 0x00110000e08c783b */ /* 0x000eac0000004200 */
[----:B------:R-:W-:Y:S02]  /*a160*/  F2FP.PACK_AB R134, R186, R183 ;  /* 0x000000b7ba86723e */ /* 0x000fe400000000ff */
[----:B------:R-:W-:Y:S03]  /*a170*/  F2FP.PACK_AB R133, R185, R169 ;  /* 0x000000a9b985723e */ /* 0x000fe600000000ff */
[----:B------:R-:W-:Y:S02]  /*a180*/  F2FP.PACK_AB R135, R184, R168 ;  /* 0x000000a8b887723e */ /* 0x000fe400000000ff */
[C---:B------:R-:W-:Y:S01]  /*a190*/  F2FP.PACK_AB R132, R203.reuse, R202 ;  /* 0x000000cacb84723e */ /* 0x040fe200000000ff */
[----:B------:R-:W-:Y:S04]  /*a1a0*/  FADD.FTZ R202, R202, R197 ;  /* 0x000000c5caca7221 */ /* 0x000fe80000010000 */
[----:B------:R-:W-:Y:S02]  /*a1b0*/  FADD.FTZ R3, R203, R202 ;  /* 0x000000cacb037221 */ /* 0x000fe40000010000 */
        /* <DEDUP_REMOVED lines=8> */
[----:B------:R-:W-:Y:S07]  /*a240*/  LDSM.16.MT88.4 R148, [R231+0x7100] ;  /* 0x00710000e794783b */ /* 0x000fee0000004200 */
[C---:B--2---:R-:W-:Y:S08]  /*a250*/  HMMA.16816.F32 R28, R132.reuse, R140, R28 ;  /* 0x0000008c841c723c */ /* 0x044ff0000000181c */
[C---:B------:R-:W-:Y:S01]  /*a260*/  HMMA.16816.F32 R32, R132.reuse, R142, R32 ;  /* 0x0000008e8420723c */ /* 0x040fe20000001820 */
[----:B------:R-:W2:Y:S07]  /*a270*/  LDSM.16.MT88.4 R140, [R226+0x5100] ;  /* 0x00510000e28c783b */ /* 0x000eae0000004200 */
        /* <DEDUP_REMOVED lines=12> */
[C---:B------:R-:W-:Y:S07]  /*a340*/  HMMA.16816.F32 R68, R132.reuse, R160, R68 ;  /* 0x000000a08444723c */ /* 0x040fee0000001844 */
[--C-:B------:R-:W-:Y:S01]  /*a350*/  FFMA.FTZ R161, R175, c[0x0][0x2d0], -R172.reuse ;  /* 0x0000b400afa17a23 */ /* 0x100fe200000108ac */
[C---:B------:R-:W-:Y:S03]  /*a360*/  HMMA.16816.F32 R72, R132.reuse, R162, R72 ;  /* 0x000000a28448723c */ /* 0x040fe60000001848 */
[----:B------:R-:W-:Y:S01]  /*a370*/  MUFU.EX2 R182, R161 ;  /* 0x000000a100b67308 */ /* 0x000fe20000000800 */
[--C-:B------:R-:W-:Y:S02]  /*a380*/  FFMA.FTZ R160, R173, c[0x0][0x2d0], -R172.reuse ;  /* 0x0000b400ada07a23 */ /* 0x100fe400000108ac */
[----:B------:R-:W-:Y:S02]  /*a390*/  FFMA.FTZ R172, R165, c[0x0][0x2d0], -R172 ;  /* 0x0000b400a5ac7a23 */ /* 0x000fe400000108ac */
[C---:B--2---:R-:W-:Y:S05]  /*a3a0*/  HMMA.16816.F32 R76, R132.reuse, R140, R76 ;  /* 0x0000008c844c723c */ /* 0x044fea000000184c */
[----:B------:R-:W2:Y:S03]  /*a3b0*/  MUFU.EX2 R181, R160 ;  /* 0x000000a000b57308 */ /* 0x000ea60000000800 */
[C---:B------:R-:W-:Y:S01]  /*a3c0*/  HMMA.16816.F32 R80, R132.reuse, R142, R80 ;  /* 0x0000008e8450723c */ /* 0x040fe20000001850 */
[----:B------:R-:W4:Y:S06]  /*a3d0*/  LDSM.16.MT88.4 R140, [R226+0x7100] ;  /* 0x00710000e28c783b */ /* 0x000f2c0000004200 */
[----:B------:R5:W2:Y:S01]  /*a3e0*/  MUFU.EX2 R165, R172 ;  /* 0x000000ac00a57308 */ /* 0x000aa20000000800 */
[C---:B---3--:R-:W-:Y:S08]  /*a3f0*/  HMMA.16816.F32 R84, R132.reuse, R136, R84 ;  /* 0x000000888454723c */ /* 0x048ff00000001854 */
[C---:B------:R-:W-:Y:S01]  /*a400*/  HMMA.16816.F32 R88, R132.reuse, R138, R88 ;  /* 0x0000008a8458723c */ /* 0x040fe20000001858 */
[----:B------:R-:W3:Y:S07]  /*a410*/  LDSM.16.MT88.4 R136, [R224+0x7100] ;  /* 0x00710000e088783b */ /* 0x000eee0000004200 */
[C---:B-1----:R-:W-:Y:S01]  /*a420*/  HMMA.16816.F32 R92, R132.reuse, R144, R92 ;  /* 0x00000090845c723c */ /* 0x042fe2000000185c */
[----:B-----5:R-:W-:Y:S07]  /*a430*/  LDSM.16.MT88.4 R172, [R225+0x1900] ;  /* 0x00190000e1ac783b */ /* 0x020fee0000004200 */
[C---:B------:R-:W-:Y:S01]  /*a440*/  HMMA.16816.F32 R96, R132.reuse, R146, R96 ;  /* 0x000000928460723c */ /* 0x040fe20000001860 */
[----:B------:R-:W1:Y:S07]  /*a450*/  LDSM.16.MT88.4 R144, [R226+0x1900] ;  /* 0x00190000e290783b */ /* 0x000e6e0000004200 */
[C---:B------:R-:W-:Y:S07]  /*a460*/  HMMA.16816.F32 R100, R132.reuse, R148, R100 ;  /* 0x000000948464723c */ /* 0x040fee0000001864 */
[----:B------:R-:W-:Y:S01]  /*a470*/  MOV R149, R178 ;  /* 0x000000b200957202 */ /* 0x000fe20000000f00 */
[C---:B------:R-:W-:Y:S01]  /*a480*/  HMMA.16816.F32 R104, R132.reuse, R150, R104 ;  /* 0x000000968468723c */ /* 0x040fe20000001868 */
[----:B------:R-:W5:Y:S07]  /*a490*/  LDSM.16.MT88.4 R176, [R224+0x1900] ;  /* 0x00190000e0b0783b */ /* 0x000f6e0000004200 */
[C---:B----4-:R-:W-:Y:S07]  /*a4a0*/  HMMA.16816.F32 R108, R132.reuse, R140, R108 ;  /* 0x0000008c846c723c */ /* 0x050fee000000186c */
[----:B------:R-:W-:Y:S01]  /*a4b0*/  MOV R140, R180 ;  /* 0x000000b4008c7202 */ /* 0x000fe20000000f00 */
[C---:B------:R-:W-:Y:S04]  /*a4c0*/  HMMA.16816.F32 R112, R132.reuse, R142, R112 ;  /* 0x0000008e8470723c */ /* 0x040fe80000001870 */
[----:B--2---:R-:W-:Y:S03]  /*a4d0*/  MOV R141, R181 ;  /* 0x000000b5008d7202 */ /* 0x004fe60000000f00 */
[----:B------:R-:W-:Y:S01]  /*a4e0*/  MOV R142, R183 ;  /* 0x000000b7008e7202 */ /* 0x000fe20000000f00 */
[C---:B------:R-:W-:Y:S04]  /*a4f0*/  HMMA.16816.F32 R116, R132.reuse, R152, R116 ;  /* 0x000000988474723c */ /* 0x040fe80000001874 */
[----:B------:R-:W-:Y:S04]  /*a500*/  MOV R143, R185 ;  /* 0x000000b9008f7202 */ /* 0x000fe80000000f00 */
[C---:B------:R-:W-:Y:S08]  /*a510*/  HMMA.16816.F32 R120, R132.reuse, R154, R120 ;  /* 0x0000009a8478723c */ /* 0x040ff00000001878 */
[C---:B---3--:R-:W-:Y:S07]  /*a520*/  HMMA.16816.F32 R124, R132.reuse, R136, R124 ;  /* 0x00000088847c723c */ /* 0x048fee000000187c */
[----:B------:R-:W-:Y:S01]  /*a530*/  MOV R136, R187 ;  /* 0x000000bb00887202 */ /* 0x000fe20000000f00 */
[----:B------:R-:W-:Y:S04]  /*a540*/  HMMA.16816.F32 R128, R132, R138, R128 ;  /* 0x0000008a8480723c */ /* 0x000fe80000001880 */
[----:B------:R-:W-:Y:S02]  /*a550*/  MOV R137, R182 ;  /* 0x000000b600897202 */ /* 0x000fe40000000f00 */
[----:B------:R-:W2:Y:S01]  /*a560*/  LDSM.16.MT88.4 R180, [R231+0x3900] ;  /* 0x00390000e7b4783b */ /* 0x000ea20000004200 */
[----:B------:R-:W-:Y:S02]  /*a570*/  MOV R134, R170 ;  /* 0x000000aa00867202 */ /* 0x000fe40000000f00 */
[----:B------:R-:W-:Y:S03]  /*a580*/  MOV R135, R171 ;  /* 0x000000ab00877202 */ /* 0x000fe60000000f00 */
[----:B------:R-:W-:Y:S02]  /*a590*/  MOV R139, R168 ;  /* 0x000000a8008b7202 */ /* 0x000fe40000000f00 */
[----:B------:R-:W-:Y:S02]  /*a5a0*/  MOV R133, R169 ;  /* 0x000000a900857202 */ /* 0x000fe40000000f00 */
[----:B------:R-:W-:Y:S02]  /*a5b0*/  F2FP.PACK_AB R168, R134, R149 ;  /* 0x0000009586a8723e */ /* 0x000fe400000000ff */
[----:B------:R-:W-:Y:S02]  /*a5c0*/  F2FP.PACK_AB R170, R140, R136 ;  /* 0x000000888caa723e */ /* 0x000fe400000000ff */
[----:B------:R-:W-:Y:S02]  /*a5d0*/  F2FP.PACK_AB R169, R137, R135 ;  /* 0x0000008789a9723e */ /* 0x000fe400000000ff */
[----:B------:R-:W-:Y:S02]  /*a5e0*/  F2FP.PACK_AB R171, R165, R141 ;  /* 0x0000008da5ab723e */ /* 0x000fe400000000ff */
[----:B------:R-:W-:Y:S02]  /*a5f0*/  MOV R132, R184 ;  /* 0x000000b800847202 */ /* 0x000fe40000000f00 */
[----:B------:R-:W-:Y:S02]  /*a600*/  MOV R138, R186 ;  /* 0x000000ba008a7202 */ /* 0x000fe40000000f00 */
[----:B------:R-:W3:Y:S01]  /*a610*/  LDSM.16.MT88.4 R184, [R226+0x3900] ;  /* 0x00390000e2b8783b */ /* 0x000ee20000004200 */
[C---:B------:R-:W-:Y:S07]  /*a620*/  HMMA.16816.F32 R160, R168.reuse, R156, R4 ;  /* 0x0000009ca8a0723c */ /* 0x040fee0000001804 */
[----:B------:R-:W4:Y:S01]  /*a630*/  LDSM.16.MT88.4 R4, [R225+0x3900] ;  /* 0x00390000e104783b */ /* 0x000f220000004200 */
[C---:B------:R-:W-:Y:S07]  /*a640*/  HMMA.16816.F32 R156, R168.reuse, R158, R8 ;  /* 0x0000009ea89c723c */ /* 0x040fee0000001808 */
[----:B------:R-:W-:Y:S01]  /*a650*/  MOV R11, R149 ;  /* 0x00000095000b7202 */ /* 0x000fe20000000f00 */
[C---:B-1----:R-:W-:Y:S01]  /*a660*/  HMMA.16816.F32 R152, R168.reuse, R144, R12 ;  /* 0x00000090a898723c */ /* 0x042fe2000000180c */
[----:B------:R-:W-:Y:S07]  /*a670*/  LDSM.16.MT88.4 R12, [R231+0x5900] ;  /* 0x00590000e70c783b */ /* 0x000fee0000004200 */
[C---:B------:R-:W-:Y:S07]  /*a680*/  HMMA.16816.F32 R148, R168.reuse, R146, R16 ;  /* 0x00000092a894723c */ /* 0x040fee0000001810 */
[----:B------:R-:W-:Y:S01]  /*a690*/  MOV R19, R132 ;  /* 0x0000008400137202 */ /* 0x000fe20000000f00 */
[C---:B------:R-:W-:Y:S04]  /*a6a0*/  HMMA.16816.F32 R144, R168.reuse, R172, R20 ;  /* 0x000000aca890723c */ /* 0x040fe80000001814 */
[----:B------:R-:W-:Y:S02]  /*a6b0*/  MOV R18, R11 ;  /* 0x0000000b00127202 */ /* 0x000fe40000000f00 */
[----:B------:R-:W1:Y:S01]  /*a6c0*/  LDSM.16.MT88.4 R8, [R224+0x3900] ;  /* 0x00390000e008783b */ /* 0x000e620000004200 */
[----:B------:R-:W-:Y:S02]  /*a6d0*/  MOV R22, R142 ;  /* 0x0000008e00167202 */ /* 0x000fe40000000f00 */
[----:B------:R-:W-:Y:S03]  /*a6e0*/  MOV R23, R143 ;  /* 0x0000008f00177202 */ /* 0x000fe60000000f00 */
[----:B------:R-:W-:Y:S02]  /*a6f0*/  MOV R173, R140 ;  /* 0x0000008c00ad7202 */ /* 0x000fe40000000f00 */
[----:B------:R-:W-:Y:S02]  /*a700*/  MOV R172, R141 ;  /* 0x0000008d00ac7202 */ /* 0x000fe40000000f00 */
[C---:B------:R-:W-:Y:S01]  /*a710*/  HMMA.16816.F32 R140, R168.reuse, R174, R24 ;  /* 0x000000aea88c723c */ /* 0x040fe20000001818 */
[----:B------:R-:W-:Y:S02]  /*a720*/  LDSM.16.MT88.4 R24, [R224+0x5900] ;  /* 0x00590000e018783b */ /* 0x000fe40000004200 */
[----:B------:R-:W-:Y:S02]  /*a730*/  MOV R20, R138 ;  /* 0x0000008a00147202 */ /* 0x000fe40000000f00 */
[----:B------:R-:W-:Y:S02]  /*a740*/  MOV R21, R139 ;  /* 0x0000008b00157202 */ /* 0x000fe40000000f00 */
[----:B------:R-:W-:Y:S02]  /*a750*/  MOV R175, R136 ;  /* 0x0000008800af7202 */ /* 0x000fe40000000f00 */
[----:B------:R-:W-:Y:S02]  /*a760*/  MOV R174, R137 ;  /* 0x0000008900ae7202 */ /* 0x000fe40000000f00 */
[C---:B-----5:R-:W-:Y:S07]  /*a770*/  HMMA.16816.F32 R136, R168.reuse, R176, R28 ;  /* 0x000000b0a888723c */ /* 0x060fee000000181c */
[----:B------:R-:W-:Y:S02]  /*a780*/  MOV R31, R133 ;  /* 0x00000085001f7202 */ /* 0x000fe40000000f00 */
[----:B------:R-:W-:Y:S03]  /*a790*/  MOV R177, R134 ;  /* 0x0000008600b17202 */ /* 0x000fe60000000f00 */
[----:B------:R-:W-:Y:S02]  /*a7a0*/  MOV R176, R135 ;  /* 0x0000008700b07202 */ /* 0x000fe40000000f00 */
[C---:B------:R-:W-:Y:S01]  /*a7b0*/  HMMA.16816.F32 R132, R168.reuse, R178, R32 ;  /* 0x000000b2a884723c */ /* 0x040fe20000001820 */
[----:B------:R-:W-:Y:S06]  /*a7c0*/  LDSM.16.MT88.4 R32, [R226+0x7900] ;  /* 0x00790000e220783b */ /* 0x000fec0000004200 */
[----:B------:R-:W-:Y:S01]  /*a7d0*/  MOV R179, R18 ;  /* 0x0000001200b37202 */ /* 0x000fe20000000f00 */
[C---:B--2---:R-:W-:Y:S04]  /*a7e0*/  HMMA.16816.F32 R36, R168.reuse, R180, R36 ;  /* 0x000000b4a824723c */ /* 0x044fe80000001824 */
[----:B------:R-:W-:Y:S02]  /*a7f0*/  MOV R178, R19 ;  /* 0x0000001300b27202 */ /* 0x000fe40000000f00 */
[----:B------:R-:W2:Y:S01]  /*a800*/  LDSM.16.MT88.4 R16, [R226+0x5900] ;  /* 0x00590000e210783b */ /* 0x000ea20000004200 */
[----:B------:R-:W-:Y:S01]  /*a810*/  MOV R181, R20 ;  /* 0x0000001400b57202 */ /* 0x000fe20000000f00 */
[C---:B------:R-:W-:Y:S04]  /*a820*/  HMMA.16816.F32 R40, R168.reuse, R182, R40 ;  /* 0x000000b6a828723c */ /* 0x040fe80000001828 */
[----:B------:R-:W-:Y:S03]  /*a830*/  MOV R180, R21 ;  /* 0x0000001500b47202 */ /* 0x000fe60000000f00 */
[----:B------:R-:W-:Y:S01]  /*a840*/  MOV R183, R22 ;  /* 0x0000001600b77202 */ /* 0x000fe20000000f00 */
[C---:B---3--:R-:W-:Y:S04]  /*a850*/  HMMA.16816.F32 R44, R168.reuse, R184, R44 ;  /* 0x000000b8a82c723c */ /* 0x048fe8000000182c */
[----:B------:R-:W-:Y:S01]  /*a860*/  MOV R182, R23 ;  /* 0x0000001700b67202 */ /* 0x000fe20000000f00 */
[----:B------:R-:W-:Y:S01]  /*a870*/  FADD.FTZ R3, R183, R3 ;  /* 0x00000003b7037221 */ /* 0x000fe20000010000 */
[----:B------:R-:W3:Y:S01]  /*a880*/  LDSM.16.MT88.4 R20, [R225+0x5900] ;  /* 0x00590000e114783b */ /* 0x000ee20000004200 */
[----:B------:R-:W-:Y:S01]  /*a890*/  MOV R185, R31 ;  /* 0x0000001f00b97202 */ /* 0x000fe20000000f00 */
[C---:B------:R-:W-:Y:S04]  /*a8a0*/  HMMA.16816.F32 R48, R168.reuse, R186, R48 ;  /* 0x000000baa830723c */ /* 0x040fe80000001830 */
[----:B------:R-:W-:Y:S02]  /*a8b0*/  FADD.FTZ R2, R185, R201 ;  /* 0x000000c9b9027221 */ /* 0x000fe40000010000 */
[----:B------:R-:W5:Y:S01]  /*a8c0*/  LDSM.16.MT88.4 R28, [R231+0x7900] ;  /* 0x00790000e71c783b */ /* 0x000f620000004200 */
[----:B------:R-:W-:Y:S01]  /*a8d0*/  FADD.FTZ R3, R181, R3 ;  /* 0x00000003b5037221 */ /* 0x000fe20000010000 */
[C---:B----4-:R-:W-:Y:S04]  /*a8e0*/  HMMA.16816.F32 R52, R168.reuse, R4, R52 ;  /* 0x00000004a834723c */ /* 0x050fe80000001834 */
[----:B------:R-:W-:Y:S02]  /*a8f0*/  FADD.FTZ R2, R182, R2 ;  /* 0x00000002b6027221 */ /* 0x000fe40000010000 */
[----:B------:R-:W-:Y:S02]  /*a900*/  FADD.FTZ R3, R179, R3 ;  /* 0x00000003b3037221 */ /* 0x000fe40000010000 */
[C---:B------:R-:W-:Y:S01]  /*a910*/  HMMA.16816.F32 R56, R168.reuse, R6, R56 ;  /* 0x00000006a838723c */ /* 0x040fe20000001838 */
[----:B------:R-:W4:Y:S03]  /*a920*/  LDSM.16.MT88.4 R4, [R225+0x7900] ;  /* 0x00790000e104783b */ /* 0x000f260000004200 */
[----:B------:R-:W-:Y:S02]  /*a930*/  FADD.FTZ R2, R180, R2 ;  /* 0x00000002b4027221 */ /* 0x000fe40000010000 */
[----:B------:R-:W-:Y:S02]  /*a940*/  FADD.FTZ R3, R177, R3 ;  /* 0x00000003b1037221 */ /* 0x000fe40000010000 */
[C---:B-1----:R-:W-:Y:S04]  /*a950*/  HMMA.16816.F32 R60, R168.reuse, R8, R60 ;  /* 0x00000008a83c723c */ /* 0x042fe8000000183c */
[----:B------:R-:W-:Y:S02]  /*a960*/  FADD.FTZ R2, R178, R2 ;  /* 0x00000002b2027221 */ /* 0x000fe40000010000 */
[----:B------:R-:W-:Y:S02]  /*a970*/  FADD.FTZ R3, R175, R3 ;  /* 0x00000003af037221 */ /* 0x000fe40000010000 */
[C---:B------:R-:W-:Y:S01]  /*a980*/  HMMA.16816.F32 R64, R168.reuse, R10, R64 ;  /* 0x0000000aa840723c */ /* 0x040fe20000001840 */
[----:B------:R-:W1:Y:S03]  /*a990*/  LDSM.16.MT88.4 R8, [R224+0x7900] ;  /* 0x00790000e008783b */ /* 0x000e660000004200 */
[----:B------:R-:W-:Y:S02]  /*a9a0*/  FADD.FTZ R2, R176, R2 ;  /* 0x00000002b0027221 */ /* 0x000fe40000010000 */
[----:B------:R-:W-:Y:S01]  /*a9b0*/  FADD.FTZ R244, R173, R3 ;  /* 0x00000003adf47221 */ /* 0x000fe20000010000 */
[----:B------:R-:W-:Y:S01]  /*a9c0*/  MOV R3, R0 ;  /* 0x0000000000037202 */ /* 0x000fe20000000f00 */
[C---:B------:R-:W-:Y:S04]  /*a9d0*/  HMMA.16816.F32 R68, R168.reuse, R12, R68 ;  /* 0x0000000ca844723c */ /* 0x040fe80000001844 */
[----:B------:R-:W-:Y:S04]  /*a9e0*/  FADD.FTZ R2, R174, R2 ;  /* 0x00000002ae027221 */ /* 0x000fe80000010000 */
[C---:B------:R-:W-:Y:S04]  /*a9f0*/  HMMA.16816.F32 R72, R168.reuse, R14, R72 ;  /* 0x0000000ea848723c */ /* 0x040fe80000001848 */
[----:B------:R-:W-:Y:S04]  /*aa00*/  FADD.FTZ R2, R172, R2 ;  /* 0x00000002ac027221 */ /* 0x000fe80000010000 */
[C---:B--2---:R-:W-:Y:S04]  /*aa10*/  HMMA.16816.F32 R76, R168.reuse, R16, R76 ;  /* 0x00000010a84c723c */ /* 0x044fe8000000184c */
[----:B------:R-:W-:Y:S01]  /*aa20*/  FADD.FTZ R243, R165, R2 ;  /* 0x00000002a5f37221 */ /* 0x000fe20000010000 */
[----:B------:R-:W-:Y:S03]  /*aa30*/  MOV R2, R164 ;  /* 0x000000a400027202 */ /* 0x000fe60000000f00 */
[C---:B------:R-:W-:Y:S08]  /*aa40*/  HMMA.16816.F32 R80, R168.reuse, R18, R80 ;  /* 0x00000012a850723c */ /* 0x040ff00000001850 */
[C---:B---3--:R-:W-:Y:S08]  /*aa50*/  HMMA.16816.F32 R84, R168.reuse, R20, R84 ;  /* 0x00000014a854723c */ /* 0x048ff00000001854 */
[C---:B------:R-:W-:Y:S08]  /*aa60*/  HMMA.16816.F32 R88, R168.reuse, R22, R88 ;  /* 0x00000016a858723c */ /* 0x040ff00000001858 */
[C---:B------:R-:W-:Y:S08]  /*aa70*/  HMMA.16816.F32 R92, R168.reuse, R24, R92 ;  /* 0x00000018a85c723c */ /* 0x040ff0000000185c */
[C---:B------:R-:W-:Y:S08]  /*aa80*/  HMMA.16816.F32 R96, R168.reuse, R26, R96 ;  /* 0x0000001aa860723c */ /* 0x040ff00000001860 */
[C---:B-----5:R-:W-:Y:S08]  /*aa90*/  HMMA.16816.F32 R100, R168.reuse, R28, R100 ;  /* 0x0000001ca864723c */ /* 0x060ff00000001864 */
[C---:B------:R-:W-:Y:S08]  /*aaa0*/  HMMA.16816.F32 R104, R168.reuse, R30, R104 ;  /* 0x0000001ea868723c */ /* 0x040ff00000001868 */
[C---:B------:R-:W-:Y:S08]  /*aab0*/  HMMA.16816.F32 R108, R168.reuse, R32, R108 ;  /* 0x00000020a86c723c */ /* 0x040ff0000000186c */
[C---:B------:R-:W-:Y:S08]  /*aac0*/  HMMA.16816.F32 R112, R168.reuse, R34, R112 ;  /* 0x00000022a870723c */ /* 0x040ff00000001870 */
[C---:B----4-:R-:W-:Y:S08]  /*aad0*/  HMMA.16816.F32 R116, R168.reuse, R4, R116 ;  /* 0x00000004a874723c */ /* 0x050ff00000001874 */
[C---:B------:R-:W-:Y:S08]  /*aae0*/  HMMA.16816.F32 R120, R168.reuse, R6, R120 ;  /* 0x00000006a878723c */ /* 0x040ff00000001878 */
[C---:B-1----:R-:W-:Y:S08]  /*aaf0*/  HMMA.16816.F32 R124, R168.reuse, R8, R124 ;  /* 0x00000008a87c723c */ /* 0x042ff0000000187c */
[----:B------:R-:W-:Y:S01]  /*ab00*/  HMMA.16816.F32 R128, R168, R10, R128 ;  /* 0x0000000aa880723c */ /* 0x000fe20000001880 */
[----:B------:R-:W-:-:S07]  /*ab10*/  @P0 BRA `(.L_x_1996) ;  /* 0xffffb81000000947 */ /* 0x000fce000383ffff */
.L_x_1985:
[----:B------:R-:W1:Y:S01]  /*ab20*/  S2UR UR26, SR_CTAID.X ;  /* 0x00000000001a79c3 */ /* 0x000e620000002500 */
[----:B------:R-:W-:Y:S01]  /*ab30*/  UMOV UR25, 0x1 ;  /* 0x0000000100197882 */ /* 0x000fe20000000000 */
[----:B------:R-:W-:Y:S01]  /*ab40*/  PLOP3.LUT P0, PT, PT, PT, UP0, 0x40, 0x0 ;  /* 0x000000000000781c */ /* 0x000fe20003f0e808 */
[----:B------:R-:W-:-:S02]  /*ab50*/  ULDC UR21, c[0x0][0x168] ;  /* 0x00005a0000157ab9 */ /* 0x000fc40000000800 */
[----:B------:R-:W-:Y:S02]  /*ab60*/  ULDC.64 UR4, c[0x0][0x2c8] ;  /* 0x0000b20000047ab9 */ /* 0x000fe40000000a00 */
[----:B------:R-:W-:Y:S02]  /*ab70*/  UIADD3 UR21, UR25, -UR21, URZ ;  /* 0x8000001519157290 */ /* 0x000fe4000fffe03f */
[----:B------:R-:W-:Y:S02]  /*ab80*/  ULDC UR24, c[0x0][0x2ac] ;  /* 0x0000ab0000187ab9 */ /* 0x000fe40000000800 */
[----:B-1----:R-:W-:-:S04]  /*ab90*/  ULEA UR26, UR26, 0x7f, 0x7 ;  /* 0x0000007f1a1a7891 */ /* 0x002fc8000f8e383f */
        /* <DEDUP_REMOVED lines=20> */
.L_x_1998:
[----:B------:R-:W-:Y:S02]  /*ace0*/  ULDC UR4, c[0x0][0x32c] ;  /* 0x0000cb0000047ab9 */ /* 0x000fe40000000800 */
[----:B------:R-:W-:-:S03]  /*acf0*/  UISETP.NE.AND UP2, UPT, UR25, UR4, UPT ;  /* 0x000000041900728c */ /* 0x000fc6000bf45270 */
[----:B------:R-:W-:Y:S02]  /*ad00*/  ULDC.64 UR4, c[0x0][0x330] ;  /* 0x0000cc0000047ab9 */ /* 0x000fe40000000a00 */
[----:B------:R-:W-:-:S07]  /*ad10*/  UIMAD.WIDE.U32 UR26, UR24, UR4, URZ ;  /* 0x00000004181a72a5 */ /* 0x000fce000f8e003f */
[----:B------:R-:W-:Y:S02]  /*ad20*/  @UP2 UMOV UR25, UR27 ;  /* 0x0000001b00192c82 */ /* 0x000fe40008000000 */
[----:B------:R-:W-:Y:S02]  /*ad30*/  @UP2 USHF.R.U32.HI UR24, URZ, UR5, UR25 ;  /* 0x000000053f182299 */ /* 0x000fe40008011619 */
.L_x_1999:
[----:B------:R-:W-:Y:S02]  /*ad40*/  ULDC UR4, c[0x0][0x32c] ;  /* 0x0000cb0000047ab9 */ /* 0x000fe40000000800 */
[----:B------:R-:W-:-:S04]  /*ad50*/  UIMAD UR4, UR24, UR4, URZ ;  /* 0x00000004180472a4 */ /* 0x000fc8000f8e023f */
[----:B------:R-:W-:-:S04]  /*ad60*/  UISETP.LT.AND UP2, UPT, UR21, UR4, UPT ;  /* 0x000000041500728c */ /* 0x000fc8000bf41270 */
[----:B------:R-:W-:-:S04]  /*ad70*/  USEL UR21, UR21, UR4, !UP2 ;  /* 0x0000000415157287 */ /* 0x000fc8000d000000 */
.L_x_1997:
[----:B------:R-:W-:-:S04]  /*ad80*/  UIADD3 UR21, UR21, 0x3f, URZ ;  /* 0x0000003f15157890 */ /* 0x000fc8000fffe03f */
        /* <DEDUP_REMOVED lines=9> */
[----:B------:R-:W-:Y:S01]  /*ae20*/  SHF.R.S32.HI R0, RZ, 0x1f, R207 ;  /* 0x0000001fff007819 */ /* 0x000fe200000114cf */
[----:B------:R-:W-:Y:S01]  /*ae30*/  IMAD.MOV.U32 R167, RZ, RZ, R164 ;  /* 0x000000ffffa77224 */ /* 0x000fe200078e00a4 */
[C---:B------:R-:W-:Y:S01]  /*ae40*/  SHF.L.U64.HI R252, R206.reuse, 0x1, R247 ;  /* 0x00000001cefc7819 */ /* 0x040fe200000102f7 */
[C---:B------:R-:W-:Y:S01]  /*ae50*/  IMAD.SHL.U32 R2, R207.reuse, 0x2, RZ ;  /* 0x00000002cf027824 */ /* 0x040fe200078e00ff */
[----:B------:R-:W-:Y:S01]  /*ae60*/  SEL R250, RZ, 0x10, P5 ;  /* 0x00000010fffa7807 */ /* 0x000fe20002800000 */
[----:B------:R-:W-:Y:S01]  /*ae70*/  IMAD.SHL.U32 R251, R206, 0x2, RZ ;  /* 0x00000002cefb7824 */ /* 0x000fe200078e00ff */
[----:B------:R-:W-:Y:S02]  /*ae80*/  SEL R249, RZ, 0x10, P4 ;  /* 0x00000010fff97807 */ /* 0x000fe40002000000 */
[----:B------:R-:W-:Y:S02]  /*ae90*/  SHF.L.U64.HI R0, R207, 0x1, R0 ;  /* 0x00000001cf007819 */ /* 0x000fe40000010200 */
.L_x_2003:
        /* <DEDUP_REMOVED lines=28> */
[----:B------:R-:W-:Y:S01]  /*b060*/  SHF.R.S32.HI R10, RZ, 0x1f, R207 ;  /* 0x0000001fff0a7819 */ /* 0x000fe200000114cf */
[----:B------:R-:W-:Y:S01]  /*b070*/  IMAD.SHL.U32 R8, R207, 0x2, RZ ;  /* 0x00000002cf087824 */ /* 0x000fe200078e00ff */
[----:B------:R-:W-:Y:S01]  /*b080*/  LOP3.LUT R12, R12, 0xf, RZ, 0xc0, !PT ;  /* 0x0000000f0c0c7812 */ /* 0x000fe200078ec0ff */
[----:B------:R-:W-:Y:S01]  /*b090*/  IMAD.WIDE.U32 R4, R237, c[0x0][0x218], R4 ;  /* 0x00008600ed047a25 */ /* 0x000fe200078e0004 */
[----:B------:R-:W-:Y:S04]  /*b0a0*/  SHF.L.U64.HI R10, R207, 0x1, R10 ;  /* 0x00000001cf0a7819 */ /* 0x000fe8000001020a */
[----:B------:R-:W-:Y:S01]  /*b0b0*/  IADD3 R0, P0, R4, UR22, RZ ;  /* 0x0000001604007c10 */ /* 0x000fe2000ff1e0ff */
[----:B------:R-:W-:Y:S03]  /*b0c0*/  IMAD.SHL.U32 R4, R205, 0x2, RZ ;  /* 0x00000002cd047824 */ /* 0x000fe600078e00ff */
[----:B------:R-:W-:Y:S02]  /*b0d0*/  IADD3.X R5, R5, UR6, R2, P0, !PT ;  /* 0x0000000605057c10 */ /* 0x000fe400087fe402 */
[----:B------:R-:W-:Y:S02]  /*b0e0*/  LEA R7, P0, R0, c[0x0][0x1f8], 0x1 ;  /* 0x00007e0000077a11 */ /* 0x000fe400078008ff */
[----:B------:R-:W-:Y:S02]  /*b0f0*/  SHF.L.U64.HI R2, R204, 0x1, R245 ;  /* 0x00000001cc027819 */ /* 0x000fe400000102f5 */
[----:B------:R-:W-:Y:S01]  /*b100*/  LEA.HI.X R6, R0, c[0x0][0x1fc], R5, 0x1, P0 ;  /* 0x00007f0000067a11 */ /* 0x000fe200000f0c05 */
[----:B------:R-:W5:Y:S01]  /*b110*/  SHFL.IDX PT, R9, R7, 0x1, 0x181f ;  /* 0x00381f0007097f89 */ /* 0x000f6200000e0000 */
[----:B------:R-:W-:Y:S01]  /*b120*/  IMAD.SHL.U32 R0, R204, 0x2, RZ ;  /* 0x00000002cc007824 */ /* 0x000fe200078e00ff */
[----:B------:R-:W-:Y:S02]  /*b130*/  SHF.L.U64.HI R5, R205, 0x1, R246 ;  /* 0x00000001cd057819 */ /* 0x000fe400000102f6 */
[----:B------:R-:W4:Y:S04]  /*b140*/  SHFL.IDX PT, R11, R6, 0x1, 0x181f ;  /* 0x00381f00060b7f89 */ /* 0x000f2800000e0000 */
[----:B------:R-:W3:Y:S04]  /*b150*/  SHFL.IDX PT, R7, R7, RZ, 0x181f ;  /* 0x00181fff07077589 */ /* 0x000ee800000e0000 */
[----:B------:R-:W2:Y:S01]  /*b160*/  SHFL.IDX PT, R21, R6, RZ, 0x181f ;  /* 0x00181fff06157589 */ /* 0x000ea200000e0000 */
[----:B-----5:R-:W-:Y:S04]  /*b170*/  IADD3 R22, P1, P0, R22, R9, R251 ;  /* 0x0000000916167210 */ /* 0x020fe8000783e0fb */
[----:B----4-:R-:W-:Y:S02]  /*b180*/  IADD3.X R23, RZ, R11, R252, P1, P0 ;  /* 0x0000000bff177210 */ /* 0x010fe40000fe04fc */
[----:B------:R-:W-:Y:S04]  /*b190*/  IADD3 R14, P1, P0, R14, R9, R4 ;  /* 0x000000090e0e7210 */ /* 0x000fe8000783e004 */
[--C-:B------:R-:W-:Y:S02]  /*b1a0*/  IADD3.X R15, RZ, R11, R5.reuse, P1, P0 ;  /* 0x0000000bff0f7210 */ /* 0x100fe40000fe0405 */
[----:B------:R-:W-:Y:S04]  /*b1b0*/  IADD3 R12, P1, P0, R12, R9, R0 ;  /* 0x000000090c0c7210 */ /* 0x000fe8000783e000 */
[--C-:B------:R-:W-:Y:S02]  /*b1c0*/  IADD3.X R13, RZ, R11, R2.reuse, P1, P0 ;  /* 0x0000000bff0d7210 */ /* 0x100fe40000fe0402 */
[----:B---3--:R-:W-:Y:S05]  /*b1d0*/  IADD3 R4, P0, R7, R4, RZ ;  /* 0x0000000407047210 */ /* 0x008fea0007f1e0ff */
[----:B--2---:R-:W-:Y:S01]  /*b1e0*/  IMAD.X R5, R21, 0x1, R5, P0 ;  /* 0x0000000115057824 */ /* 0x004fe200000e0605 */
[----:B------:R-:W-:Y:S05]  /*b1f0*/  IADD3 R28, P0, R7, R0, RZ ;  /* 0x00000000071c7210 */ /* 0x000fea0007f1e0ff */
[----:B------:R-:W-:Y:S01]  /*b200*/  IMAD.X R29, R21, 0x1, R2, P0 ;  /* 0x00000001151d7824 */ /* 0x000fe200000e0602 */
[-C--:B------:R-:W-:Y:S05]  /*b210*/  IADD3 R30, P0, R7, R8.reuse, RZ ;  /* 0x00000008071e7210 */ /* 0x080fea0007f1e0ff */
[----:B------:R-:W-:Y:S01]  /*b220*/  IMAD.X R31, R21, 0x1, R10, P0 ;  /* 0x00000001151f7824 */ /* 0x000fe200000e060a */
        /* <DEDUP_REMOVED lines=17> */
.L_x_2001:
[C---:B--23--:R-:W-:Y:S01]  /*b340*/  HMMA.16816.F32 R4, R168.reuse, R172, RZ ;  /* 0x000000aca804723c */ /* 0x04cfe200000018ff */
[----:B------:R-:W-:Y:S01]  /*b350*/  LDSM.16.M88.4 R196, [R228+0x8100] ;  /* 0x00810000e4c4783b */ /* 0x000fe20000000200 */
[----:B------:R-:W-:Y:S06]  /*b360*/  UISETP.GT.AND UP2, UPT, UR20, UR9, UPT ;  /* 0x000000091400728c */ /* 0x000fec000bf44270 */
[C---:B------:R-:W-:Y:S01]  /*b370*/  HMMA.16816.F32 R8, R168.reuse, R174, RZ ;  /* 0x000000aea808723c */ /* 0x040fe200000018ff */
[----:B------:R-:W0:Y:S01]  /*b380*/  LDGDEPBAR ;  /* 0x00000000000079af */ /* 0x000e220000000000 */
[----:B------:R-:W-:Y:S06]  /*b390*/  PLOP3.LUT P0, PT, PT, PT, UP2, 0x40, 0x0 ;  /* 0x000000000000781c */ /* 0x000fec0003f0e828 */
[C---:B----4-:R-:W-:Y:S01]  /*b3a0*/  HMMA.16816.F32 R12, R168.reuse, R16, RZ ;  /* 0x00000010a80c723c */ /* 0x050fe200000018ff */
[----:B------:R-:W2:Y:S07]  /*b3b0*/  LDSM.16.M88.4 R172, [R229+0x10100] ;  /* 0x01010000e5ac783b */ /* 0x000eae0000000200 */
[C---:B------:R-:W-:Y:S01]  /*b3c0*/  HMMA.16816.F32 R16, R168.reuse, R18, RZ ;  /* 0x00000012a810723c */ /* 0x040fe200000018ff */
[----:B------:R-:W-:Y:S07]  /*b3d0*/  LDSM.16.M88.4 R200, [R228+0x9100] ;  /* 0x00910000e4c8783b */ /* 0x000fee0000000200 */
[C---:B-1----:R-:W-:Y:S08]  /*b3e0*/  HMMA.16816.F32 R20, R168.reuse, R24, RZ ;  /* 0x00000018a814723c */ /* 0x042ff000000018ff */
[C---:B------:R-:W-:Y:S08]  /*b3f0*/  HMMA.16816.F32 R24, R168.reuse, R26, RZ ;  /* 0x0000001aa818723c */ /* 0x040ff000000018ff */
[C---:B------:R-:W-:Y:S08]  /*b400*/  HMMA.16816.F32 R28, R168.reuse, R32, RZ ;  /* 0x00000020a81c723c */ /* 0x040ff000000018ff */
[----:B------:R-:W-:Y:S01]  /*b410*/  HMMA.16816.F32 R32, R168, R34, RZ ;  /* 0x00000022a820723c */ /* 0x000fe200000018ff */
[----:B------:R-:W1:Y:S07]  /*b420*/  LDSM.16.M88.4 R168, [R228+0x8900] ;  /* 0x00890000e4a8783b */ /* 0x000e6e0000000200 */
[C---:B------:R-:W-:Y:S08]  /*b430*/  HMMA.16816.F32 R4, R176.reuse, R180, R4 ;  /* 0x000000b4b004723c */ /* 0x040ff00000001804 */
[C---:B------:R-:W-:Y:S01]  /*b440*/  HMMA.16816.F32 R8, R176.reuse, R182, R8 ;  /* 0x000000b6b008723c */ /* 0x040fe20000001808 */
[----:B------:R-:W3:Y:S07]  /*b450*/  LDSM.16.M88.4 R180, [R228+0x9900] ;  /* 0x00990000e4b4783b */ /* 0x000eee0000000200 */
[C---:B------:R-:W-:Y:S08]  /*b460*/  HMMA.16816.F32 R12, R176.reuse, R184, R12 ;  /* 0x000000b8b00c723c */ /* 0x040ff0000000180c */
[C---:B------:R-:W-:Y:S01]  /*b470*/  HMMA.16816.F32 R16, R176.reuse, R186, R16 ;  /* 0x000000bab010723c */ /* 0x040fe20000001810 */
[----:B------:R-:W-:Y:S07]  /*b480*/  LDSM.16.M88.4 R184, [R227+0x10100] ;  /* 0x01010000e3b8783b */ /* 0x000fee0000000200 */
[C---:B------:R-:W-:Y:S08]  /*b490*/  HMMA.16816.F32 R20, R176.reuse, R188, R20 ;  /* 0x000000bcb014723c */ /* 0x040ff00000001814 */
[C---:B------:R-:W-:Y:S01]  /*b4a0*/  HMMA.16816.F32 R24, R176.reuse, R190, R24 ;  /* 0x000000beb018723c */ /* 0x040fe20000001818 */
[----:B------:R-:W4:Y:S07]  /*b4b0*/  LDSM.16.M88.4 R188, [R220] ;  /* 0x00000000dcbc783b */ /* 0x000f2e0000000200 */
[C---:B------:R-:W-:Y:S08]  /*b4c0*/  HMMA.16816.F32 R28, R176.reuse, R192, R28 ;  /* 0x000000c0b01c723c */ /* 0x040ff0000000181c */
[----:B------:R-:W-:Y:S01]  /*b4d0*/  HMMA.16816.F32 R32, R176, R194, R32 ;  /* 0x000000c2b020723c */ /* 0x000fe20000001820 */
[----:B------:R-:W5:Y:S07]  /*b4e0*/  LDSM.16.M88.4 R176, [R220+0x800] ;  /* 0x00080000dcb0783b */ /* 0x000f6e0000000200 */
[C---:B--2---:R-:W-:Y:S01]  /*b4f0*/  HMMA.16816.F32 R4, R172.reuse, R196, R4 ;  /* 0x000000c4ac04723c */ /* 0x044fe20000001804 */
[----:B------:R-:W2:Y:S07]  /*b500*/  LDSM.16.M88.4 R192, [R220+0x1000] ;  /* 0x00100000dcc0783b */ /* 0x000eae0000000200 */
[C---:B------:R-:W-:Y:S01]  /*b510*/  HMMA.16816.F32 R8, R172.reuse, R198, R8 ;  /* 0x000000c6ac08723c */ /* 0x040fe20000001808 */
[----:B------:R-:W-:Y:S07]  /*b520*/  LDSM.16.M88.4 R196, [R234+0x14100] ;  /* 0x01410000eac4783b */ /* 0x000fee0000000200 */
[C---:B-1----:R-:W-:Y:S08]  /*b530*/  HMMA.16816.F32 R12, R172.reuse, R168, R12 ;  /* 0x000000a8ac0c723c */ /* 0x042ff0000000180c */
        /* <DEDUP_REMOVED lines=8> */
[C---:B----4-:R-:W-:Y:S01]  /*b5c0*/  HMMA.16816.F32 R4, R184.reuse, R188, R4 ;  /* 0x000000bcb804723c */ /* 0x050fe20000001804 */
[----:B------:R-:W-:Y:S07]  /*b5d0*/  LDSM.16.M88.4 R180, [R233+0xb900] ;  /* 0x00b90000e9b4783b */ /* 0x000fee0000000200 */
[C---:B------:R-:W-:Y:S01]  /*b5e0*/  HMMA.16816.F32 R8, R184.reuse, R190, R8 ;  /* 0x000000beb808723c */ /* 0x040fe20000001808 */
[----:B------:R-:W-:Y:S07]  /*b5f0*/  LDSM.16.M88.4 R188, [R230+0x14100] ;  /* 0x01410000e6bc783b */ /* 0x000fee0000000200 */
[C---:B-----5:R-:W-:Y:S08]  /*b600*/  HMMA.16816.F32 R12, R184.reuse, R176, R12 ;  /* 0x000000b0b80c723c */ /* 0x060ff0000000180c */
[C---:B------:R-:W-:Y:S01]  /*b610*/  HMMA.16816.F32 R16, R184.reuse, R178, R16 ;  /* 0x000000b2b810723c */ /* 0x040fe20000001810 */
[----:B------:R-:W4:Y:S07]  /*b620*/  LDSM.16.M88.4 R176, [R233+0xb100] ;  /* 0x00b10000e9b0783b */ /* 0x000f2e0000000200 */
[C---:B--2---:R-:W-:Y:S08]  /*b630*/  HMMA.16816.F32 R20, R184.reuse, R192, R20 ;  /* 0x000000c0b814723c */ /* 0x044ff00000001814 */
[C---:B------:R-:W-:Y:S01]  /*b640*/  HMMA.16816.F32 R24, R184.reuse, R194, R24 ;  /* 0x000000c2b818723c */ /* 0x040fe20000001818 */
[----:B------:R-:W2:Y:S07]  /*b650*/  LDSM.16.M88.4 R192, [R219] ;  /* 0x00000000dbc0783b */ /* 0x000eae0000000200 */
[C---:B-1----:R-:W-:Y:S08]  /*b660*/  HMMA.16816.F32 R28, R184.reuse, R168, R28 ;  /* 0x000000a8b81c723c */ /* 0x042ff0000000181c */
[----:B------:R-:W-:Y:S01]  /*b670*/  HMMA.16816.F32 R32, R184, R170, R32 ;  /* 0x000000aab820723c */ /* 0x000fe20000001820 */
[----:B------:R-:W1:Y:S07]  /*b680*/  LDSM.16.M88.4 R168, [R218] ;  /* 0x00000000daa8783b */ /* 0x000e6e0000000200 */
[C---:B------:R-:W-:Y:S01]  /*b690*/  HMMA.16816.F32 R4, R196.reuse, R200, R4 ;  /* 0x000000c8c404723c */ /* 0x040fe20000001804 */
[----:B------:R-:W5:Y:S07]  /*b6a0*/  LDSM.16.M88.4 R184, [R217] ;  /* 0x00000000d9b8783b */ /* 0x000f6e0000000200 */
        /* <DEDUP_REMOVED lines=8> */
[C---:B------:R-:W-:Y:S08]  /*b730*/  HMMA.16816.F32 R28, R196.reuse, R180, R28 ;  /* 0x000000b4c41c723c */ /* 0x040ff0000000181c */
[----:B------:R-:W-:Y:S01]  /*b740*/  HMMA.16816.F32 R32, R196, R182, R32 ;  /* 0x000000b6c420723c */ /* 0x000fe20000001820 */
[----:B------:R-:W4:Y:S07]  /*b750*/  LDSM.16.M88.4 R180, [R228+0xa900] ;  /* 0x00a90000e4b4783b */ /* 0x000f2e0000000200 */
[C---:B--2---:R-:W-:Y:S01]  /*b760*/  HMMA.16816.F32 R4, R188.reuse, R192, R4 ;  /* 0x000000c0bc04723c */ /* 0x044fe20000001804 */
[----:B------:R-:W2:Y:S07]  /*b770*/  LDSM.16.M88.4 R196, [R228+0xb100] ;  /* 0x00b10000e4c4783b */ /* 0x000eae0000000200 */
[C---:B------:R-:W-:Y:S01]  /*b780*/  HMMA.16816.F32 R8, R188.reuse, R194, R8 ;  /* 0x000000c2bc08723c */ /* 0x040fe20000001808 */
[----:B------:R-:W2:Y:S07]  /*b790*/  LDSM.16.M88.4 R192, [R228+0xb900] ;  /* 0x00b90000e4c0783b */ /* 0x000eae0000000200 */
[C---:B-1----:R-:W-:Y:S08]  /*b7a0*/  HMMA.16816.F32 R12, R188.reuse, R168, R12 ;  /* 0x000000a8bc0c723c */ /* 0x042ff0000000180c */
[C---:B------:R-:W-:Y:S01]  /*b7b0*/  HMMA.16816.F32 R16, R188.reuse, R170, R16 ;  /* 0x000000aabc10723c */ /* 0x040fe20000001810 */
[----:B------:R-:W-:Y:S07]  /*b7c0*/  LDSM.16.M88.4 R168, [R227+0x14100] ;  /* 0x01410000e3a8783b */ /* 0x000fee0000000200 */
[C---:B-----5:R-:W-:Y:S08]  /*b7d0*/  HMMA.16816.F32 R20, R188.reuse, R184, R20 ;  /* 0x000000b8bc14723c */ /* 0x060ff00000001814 */
[C---:B------:R-:W-:Y:S01]  /*b7e0*/  HMMA.16816.F32 R24, R188.reuse, R186, R24 ;  /* 0x000000babc18723c */ /* 0x040fe20000001818 */
[----:B------:R-:W1:Y:S07]  /*b7f0*/  LDSM.16.M88.4 R184, [R220+0x2000] ;  /* 0x00200000dcb8783b */ /* 0x000e6e0000000200 */
[C---:B------:R-:W-:Y:S08]  /*b800*/  HMMA.16816.F32 R28, R188.reuse, R200, R28 ;  /* 0x000000c8bc1c723c */ /* 0x040ff0000000181c */
[----:B------:R-:W-:Y:S01]  /*b810*/  HMMA.16816.F32 R32, R188, R202, R32 ;  /* 0x000000cabc20723c */ /* 0x000fe20000001820 */
[----:B------:R-:W5:Y:S07]  /*b820*/  LDSM.16.M88.4 R188, [R220+0x2800] ;  /* 0x00280000dcbc783b */ /* 0x000f6e0000000200 */
[C---:B---3--:R-:W-:Y:S01]  /*b830*/  HMMA.16816.F32 R4, R172.reuse, R176, R4 ;  /* 0x000000b0ac04723c */ /* 0x048fe20000001804 */
[----:B------:R-:W3:Y:S07]  /*b840*/  LDSM.16.M88.4 R200, [R220+0x3000] ;  /* 0x00300000dcc8783b */ /* 0x000eee0000000200 */
[C---:B------:R-:W-:Y:S01]  /*b850*/  HMMA.16816.F32 R8, R172.reuse, R178, R8 ;  /* 0x000000b2ac08723c */ /* 0x040fe20000001808 */
[----:B------:R-:W1:Y:S07]  /*b860*/  LDSM.16.M88.4 R176, [R220+0x3800] ;  /* 0x00380000dcb0783b */ /* 0x000e6e0000000200 */
[C---:B----4-:R-:W-:Y:S08]  /*b870*/  HMMA.16816.F32 R12, R172.reuse, R180, R12 ;  /* 0x000000b4ac0c723c */ /* 0x050ff0000000180c */
[C---:B------:R-:W-:Y:S01]  /*b880*/  HMMA.16816.F32 R16, R172.reuse, R182, R16 ;  /* 0x000000b6ac10723c */ /* 0x040fe20000001810 */
[----:B------:R-:W-:Y:S07]  /*b890*/  LDSM.16.M88.4 R180, [R234+0x18100] ;  /* 0x01810000eab4783b */ /* 0x000fee0000000200 */
[C---:B--2---:R-:W-:Y:S08]  /*b8a0*/  HMMA.16816.F32 R20, R172.reuse, R196, R20 ;  /* 0x000000c4ac14723c */ /* 0x044ff00000001814 */
[C---:B------:R-:W-:Y:S01]  /*b8b0*/  HMMA.16816.F32 R24, R172.reuse, R198, R24 ;  /* 0x000000c6ac18723c */ /* 0x040fe20000001818 */
[----:B------:R-:W2:Y:S07]  /*b8c0*/  LDSM.16.M88.4 R196, [R233+0xc100] ;  /* 0x00c10000e9c4783b */ /* 0x000eae0000000200 */
[C---:B------:R-:W-:Y:S08]  /*b8d0*/  HMMA.16816.F32 R28, R172.reuse, R192, R28 ;  /* 0x000000c0ac1c723c */ /* 0x040ff0000000181c */
[----:B------:R-:W-:Y:S01]  /*b8e0*/  HMMA.16816.F32 R32, R172, R194, R32 ;  /* 0x000000c2ac20723c */ /* 0x000fe20000001820 */
[----:B------:R-:W4:Y:S07]  /*b8f0*/  LDSM.16.M88.4 R172, [R233+0xc900] ;  /* 0x00c90000e9ac783b */ /* 0x000f2e0000000200 */
[C---:B-1----:R-:W-:Y:S01]  /*b900*/  HMMA.16816.F32 R4, R168.reuse, R184, R4 ;  /* 0x000000b8a804723c */ /* 0x042fe20000001804 */
[----:B------:R-:W1:Y:S07]  /*b910*/  LDSM.16.M88.4 R192, [R233+0xd100] ;  /* 0x00d10000e9c0783b */ /* 0x000e6e0000000200 */
[C---:B------:R-:W-:Y:S01]  /*b920*/  HMMA.16816.F32 R8, R168.reuse, R186, R8 ;  /* 0x000000baa808723c */ /* 0x040fe20000001808 */
[----:B------:R-:W1:Y:S07]  /*b930*/  LDSM.16.M88.4 R184, [R233+0xd900] ;  /* 0x00d90000e9b8783b */ /* 0x000e6e0000000200 */
[C---:B-----5:R-:W-:Y:S08]  /*b940*/  HMMA.16816.F32 R12, R168.reuse, R188, R12 ;  /* 0x000000bca80c723c */ /* 0x060ff0000000180c */
[C---:B------:R-:W-:Y:S01]  /*b950*/  HMMA.16816.F32 R16, R168.reuse, R190, R16 ;  /* 0x000000bea810723c */ /* 0x040fe20000001810 */
[----:B------:R-:W-:Y:S07]  /*b960*/  LDSM.16.M88.4 R188, [R230+0x18100] ;  /* 0x01810000e6bc783b */ /* 0x000fee0000000200 */
[C---:B---3--:R-:W-:Y:S08]  /*b970*/  HMMA.16816.F32 R20, R168.reuse, R200, R20 ;  /* 0x000000c8a814723c */ /* 0x048ff00000001814 */
[C---:B------:R-:W-:Y:S01]  /*b980*/  HMMA.16816.F32 R24, R168.reuse, R202, R24 ;  /* 0x000000caa818723c */ /* 0x040fe20000001818 */
[----:B------:R-:W3:Y:S07]  /*b990*/  LDSM.16.M88.4 R200, [R215] ;  /* 0x00000000d7c8783b */ /* 0x000eee0000000200 */
[C---:B------:R-:W-:Y:S08]  /*b9a0*/  HMMA.16816.F32 R28, R168.reuse, R176, R28 ;  /* 0x000000b0a81c723c */ /* 0x040ff0000000181c */
[----:B------:R-:W-:Y:S01]  /*b9b0*/  HMMA.16816.F32 R32, R168, R178, R32 ;  /* 0x000000b2a820723c */ /* 0x000fe20000001820 */
[----:B------:R-:W5:Y:S07]  /*b9c0*/  LDSM.16.M88.4 R168, [R214] ;  /* 0x00000000d6a8783b */ /* 0x000f6e0000000200 */
[C---:B--2---:R-:W-:Y:S01]  /*b9d0*/  HMMA.16816.F32 R4, R180.reuse, R196, R4 ;  /* 0x000000c4b404723c */ /* 0x044fe20000001804 */
[----:B------:R-:W-:Y:S07]  /*b9e0*/  LDSM.16.M88.4 R176, [R212] ;  /* 0x00000000d4b0783b */ /* 0x000fee0000000200 */
[C---:B------:R-:W-:Y:S01]  /*b9f0*/  HMMA.16816.F32 R8, R180.reuse, R198, R8 ;  /* 0x000000c6b408723c */ /* 0x040fe20000001808 */
[----:B------:R-:W-:Y:S07]  /*ba00*/  LDSM.16.M88.4 R196, [R228+0xc100] ;  /* 0x00c10000e4c4783b */ /* 0x000fee0000000200 */
[C---:B----4-:R-:W-:Y:S08]  /*ba10*/  HMMA.16816.F32 R12, R180.reuse, R172, R12 ;  /* 0x000000acb40c723c */ /* 0x050ff0000000180c */
[C---:B------:R-:W-:Y:S01]  /*ba20*/  HMMA.16816.F32 R16, R180.reuse, R174, R16 ;  /* 0x000000aeb410723c */ /* 0x040fe20000001810 */
[----:B------:R-:W2:Y:S07]  /*ba30*/  LDSM.16.M88.4 R172, [R213] ;  /* 0x00000000d5ac783b */ /* 0x000eae0000000200 */
[C---:B-1----:R-:W-:Y:S08]  /*ba40*/  HMMA.16816.F32 R20, R180.reuse, R192, R20 ;  /* 0x000000c0b414723c */ /* 0x042ff00000001814 */
[C---:B------:R-:W-:Y:S01]  /*ba50*/  HMMA.16816.F32 R24, R180.reuse, R194, R24 ;  /* 0x000000c2b418723c */ /* 0x040fe20000001818 */
[----:B------:R-:W1:Y:S07]  /*ba60*/  LDSM.16.M88.4 R192, [R229+0x18100] ;  /* 0x01810000e5c0783b */ /* 0x000e6e0000000200 */
[C---:B------:R-:W-:Y:S08]  /*ba70*/  HMMA.16816.F32 R28, R180.reuse, R184, R28 ;  /* 0x000000b8b41c723c */ /* 0x040ff0000000181c */
[----:B------:R-:W-:Y:S01]  /*ba80*/  HMMA.16816.F32 R32, R180, R186, R32 ;  /* 0x000000bab420723c */ /* 0x000fe20000001820 */
[----:B------:R-:W4:Y:S07]  /*ba90*/  LDSM.16.M88.4 R180, [R228+0xc900] ;  /* 0x00c90000e4b4783b */ /* 0x000f2e0000000200 */
[C---:B---3--:R-:W-:Y:S01]  /*baa0*/  HMMA.16816.F32 R4, R188.reuse, R200, R4 ;  /* 0x000000c8bc04723c */ /* 0x048fe20000001804 */
[----:B------:R-:W3:Y:S07]  /*bab0*/  LDSM.16.M88.4 R184, [R228+0xd100] ;  /* 0x00d10000e4b8783b */ /* 0x000eee0000000200 */
[C---:B------:R-:W-:Y:S01]  /*bac0*/  HMMA.16816.F32 R8, R188.reuse, R202, R8 ;  /* 0x000000cabc08723c */ /* 0x040fe20000001808 */
[----:B------:R-:W1:Y:S07]  /*bad0*/  LDSM.16.M88.4 R200, [R228+0xd900] ;  /* 0x00d90000e4c8783b */ /* 0x000e6e0000000200 */
[C---:B-----5:R-:W-:Y:S08]  /*bae0*/  HMMA.16816.F32 R12, R188.reuse, R168, R12 ;  /* 0x000000a8bc0c723c */ /* 0x060ff0000000180c */
[C---:B------:R-:W-:Y:S01]  /*baf0*/  HMMA.16816.F32 R16, R188.reuse, R170, R16 ;  /* 0x000000aabc10723c */ /* 0x040fe20000001810 */
[----:B------:R-:W-:Y:S07]  /*bb00*/  LDSM.16.M88.4 R168, [R227+0x18100] ;  /* 0x01810000e3a8783b */ /* 0x000fee0000000200 */
[C---:B--2---:R-:W-:Y:S08]  /*bb10*/  HMMA.16816.F32 R20, R188.reuse, R172, R20 ;  /* 0x000000acbc14723c */ /* 0x044ff00000001814 */
[C---:B------:R-:W-:Y:S01]  /*bb20*/  HMMA.16816.F32 R24, R188.reuse, R174, R24 ;  /* 0x000000aebc18723c */ /* 0x040fe20000001818 */
[----:B------:R-:W2:Y:S07]  /*bb30*/  LDSM.16.M88.4 R172, [R220+0x4000] ;  /* 0x00400000dcac783b */ /* 0x000eae0000000200 */
[C---:B------:R-:W-:Y:S08]  /*bb40*/  HMMA.16816.F32 R28, R188.reuse, R176, R28 ;  /* 0x000000b0bc1c723c */ /* 0x040ff0000000181c */
[----:B------:R-:W-:Y:S01]  /*bb50*/  HMMA.16816.F32 R32, R188, R178, R32 ;  /* 0x000000b2bc20723c */ /* 0x000fe20000001820 */
[----:B------:R-:W5:Y:S07]  /*bb60*/  LDSM.16.M88.4 R176, [R220+0x4800] ;  /* 0x00480000dcb0783b */ /* 0x000f6e0000000200 */
[C---:B-1----:R-:W-:Y:S01]  /*bb70*/  HMMA.16816.F32 R4, R192.reuse, R196, R4 ;  /* 0x000000c4c004723c */ /* 0x042fe20000001804 */
[----:B------:R-:W1:Y:S07]  /*bb80*/  LDSM.16.M88.4 R188, [R220+0x5000] ;  /* 0x00500000dcbc783b */ /* 0x000e6e0000000200 */
[C---:B------:R-:W-:Y:S01]  /*bb90*/  HMMA.16816.F32 R8, R192.reuse, R198, R8 ;  /* 0x000000c6c008723c */ /* 0x040fe20000001808 */
[----:B------:R-:W1:Y:S07]  /*bba0*/  LDSM.16.M88.4 R196, [R220+0x5800] ;  /* 0x00580000dcc4783b */ /* 0x000e6e0000000200 */
[C---:B----4-:R-:W-:Y:S08]  /*bbb0*/  HMMA.16816.F32 R12, R192.reuse, R180, R12 ;  /* 0x000000b4c00c723c */ /* 0x050ff0000000180c */
[C---:B------:R-:W-:Y:S01]  /*bbc0*/  HMMA.16816.F32 R16, R192.reuse, R182, R16 ;  /* 0x000000b6c010723c */ /* 0x040fe20000001810 */
[----:B------:R-:W-:Y:S07]  /*bbd0*/  LDSM.16.M88.4 R180, [R234+0x1c100] ;  /* 0x01c10000eab4783b */ /* 0x000fee0000000200 */
[C---:B---3--:R-:W-:Y:S08]  /*bbe0*/  HMMA.16816.F32 R20, R192.reuse, R184, R20 ;  /* 0x000000b8c014723c */ /* 0x048ff00000001814 */
        /* <DEDUP_REMOVED lines=9> */
[C---:B-----5:R-:W-:Y:S08]  /*bc80*/  HMMA.16816.F32 R12, R168.reuse, R176, R12 ;  /* 0x000000b0a80c723c */ /* 0x060ff0000000180c */
[C---:B------:R-:W-:Y:S01]  /*bc90*/  HMMA.16816.F32 R16, R168.reuse, R178, R16 ;  /* 0x000000b2a810723c */ /* 0x040fe20000001810 */
[----:B------:R-:W-:Y:S07]  /*bca0*/  LDSM.16.M88.4 R176, [R230+0x1c100] ;  /* 0x01c10000e6b0783b */ /* 0x000fee0000000200 */
[C---:B-1----:R-:W-:Y:S08]  /*bcb0*/  HMMA.16816.F32 R20, R168.reuse, R188, R20 ;  /* 0x000000bca814723c */ /* 0x042ff00000001814 */
[C---:B------:R-:W-:Y:S01]  /*bcc0*/  HMMA.16816.F32 R24, R168.reuse, R190, R24 ;  /* 0x000000bea818723c */ /* 0x040fe20000001818 */
[----:B------:R-:W1:Y:S07]  /*bcd0*/  LDSM.16.M88.4 R188, [R211] ;  /* 0x00000000d3bc783b */ /* 0x000e6e0000000200 */
[C---:B------:R-:W-:Y:S08]  /*bce0*/  HMMA.16816.F32 R28, R168.reuse, R196, R28 ;  /* 0x000000c4a81c723c */ /* 0x040ff0000000181c */
[----:B------:R-:W-:Y:S01]  /*bcf0*/  HMMA.16816.F32 R32, R168, R198, R32 ;  /* 0x000000c6a820723c */ /* 0x000fe20000001820 */
[----:B------:R-:W5:Y:S07]  /*bd00*/  LDSM.16.M88.4 R168, [R210] ;  /* 0x00000000d2a8783b */ /* 0x000f6e0000000200 */
[C---:B---3--:R-:W-:Y:S01]  /*bd10*/  HMMA.16816.F32 R4, R180.reuse, R184, R4 ;  /* 0x000000b8b404723c */ /* 0x048fe20000001804 */
[----:B------:R-:W3:Y:S07]  /*bd20*/  LDSM.16.M88.4 R196, [R209] ;  /* 0x00000000d1c4783b */ /* 0x000eee0000000200 */
[C---:B------:R-:W-:Y:S01]  /*bd30*/  HMMA.16816.F32 R8, R180.reuse, R186, R8 ;  /* 0x000000bab408723c */ /* 0x040fe20000001808 */
[----:B------:R-:W1:Y:S07]  /*bd40*/  LDSM.16.M88.4 R184, [R208] ;  /* 0x00000000d0b8783b */ /* 0x000e6e0000000200 */
        /* <DEDUP_REMOVED lines=8> */
[----:B------:R-:W-:Y:S07]  /*bdd0*/  LDSM.16.M88.4 R172, [R228+0xf100] ;  /* 0x00f10000e4ac783b */ /* 0x000fee0000000200 */
[C---:B-1----:R-:W-:Y:S01]  /*bde0*/  HMMA.16816.F32 R4, R176.reuse, R188, R4 ;  /* 0x000000bcb004723c */ /* 0x042fe20000001804 */
[----:B------:R-:W-:Y:S07]  /*bdf0*/  LDSM.16.M88.4 R180, [R228+0xf900] ;  /* 0x00f90000e4b4783b */ /* 0x000fee0000000200 */
[C---:B------:R-:W-:Y:S01]  /*be00*/  HMMA.16816.F32 R8, R176.reuse, R190, R8 ;  /* 0x000000beb008723c */ /* 0x040fe20000001808 */
[----:B------:R-:W-:Y:S07]  /*be10*/  LDSM.16.M88.4 R188, [R227+0x1c100] ;  /* 0x01c10000e3bc783b */ /* 0x000fee0000000200 */
[C---:B-----5:R-:W-:Y:S08]  /*be20*/  HMMA.16816.F32 R12, R176.reuse, R168, R12 ;  /* 0x000000a8b00c723c */ /* 0x060ff0000000180c */
[C---:B------:R-:W-:Y:S01]  /*be30*/  HMMA.16816.F32 R16, R176.reuse, R170, R16 ;  /* 0x000000aab010723c */ /* 0x040fe20000001810 */
[----:B------:R-:W1:Y:S07]  /*be40*/  LDSM.16.M88.4 R168, [R228+0xe900] ;  /* 0x00e90000e4a8783b */ /* 0x000e6e0000000200 */
[C---:B---3--:R-:W-:Y:S08]  /*be50*/  HMMA.16816.F32 R20, R176.reuse, R196, R20 ;  /* 0x000000c4b014723c */ /* 0x048ff00000001814 */
        /* <DEDUP_REMOVED lines=8> */
[----:B------:R-:W1:Y:S07]  /*bee0*/  LDSM.16.M88.4 R168, [R220+0x6800] ;  /* 0x00680000dca8783b */ /* 0x000e6e0000000200 */
[C---:B------:R-:W-:Y:S08]  /*bef0*/  HMMA.16816.F32 R20, R192.reuse, R172, R20 ;  /* 0x000000acc014723c */ /* 0x040ff00000001814 */
[C---:B------:R-:W-:Y:S01]  /*bf00*/  HMMA.16816.F32 R24, R192.reuse, R174, R24 ;  /* 0x000000aec018723c */ /* 0x040fe20000001818 */
[----:B------:R-:W2:Y:S07]  /*bf10*/  LDSM.16.M88.4 R172, [R220+0x7000] ;  /* 0x00700000dcac783b */ /* 0x000eae0000000200 */
[C---:B------:R-:W-:Y:S08]  /*bf20*/  HMMA.16816.F32 R28, R192.reuse, R180, R28 ;  /* 0x000000b4c01c723c */ /* 0x040ff0000000181c */
[----:B------:R-:W-:Y:S08]  /*bf30*/  HMMA.16816.F32 R32, R192, R182, R32 ;  /* 0x000000b6c020723c */ /* 0x000ff00000001820 */
[C---:B---3--:R-:W-:Y:S08]  /*bf40*/  HMMA.16816.F32 R4, R188.reuse, R196, R4 ;  /* 0x000000c4bc04723c */ /* 0x048ff00000001804 */
[C---:B------:R-:W-:Y:S08]  /*bf50*/  HMMA.16816.F32 R8, R188.reuse, R198, R8 ;  /* 0x000000c6bc08723c */ /* 0x040ff00000001808 */
[C---:B-1----:R-:W-:Y:S08]  /*bf60*/  HMMA.16816.F32 R12, R188.reuse, R168, R12 ;  /* 0x000000a8bc0c723c */ /* 0x042ff0000000180c */
[C---:B------:R-:W-:Y:S04]  /*bf70*/  HMMA.16816.F32 R16, R188.reuse, R170, R16 ;  /* 0x000000aabc10723c */ /* 0x040fe80000001810 */
[----:B------:R-:W-:Y:S02]  /*bf80*/  FMUL.FTZ R194, R4, c[0x0][0x320] ;  /* 0x0000c80004c27a20 */ /* 0x000fe40000410000 */
[----:B------:R-:W-:Y:S02]  /*bf90*/  FMUL.FTZ R192, R5, c[0x0][0x320] ;  /* 0x0000c80005c07a20 */ /* 0x000fe40000410000 */
[----:B------:R-:W-:Y:S01]  /*bfa0*/  FMUL.FTZ R9, R9, c[0x0][0x320] ;  /* 0x0000c80009097a20 */ /* 0x000fe20000410000 */
[C---:B--2---:R-:W-:Y:S01]  /*bfb0*/  HMMA.16816.F32 R20, R188.reuse, R172, R20 ;  /* 0x000000acbc14723c */ /* 0x044fe20000001814 */
[----:B------:R-:W-:Y:S02]  /*bfc0*/  MUFU.TANH R194, R194 ;  /* 0x000000c200c27308 */ /* 0x000fe40000002400 */
[----:B------:R-:W-:Y:S02]  /*bfd0*/  FMUL.FTZ R10, R10, c[0x0][0x320] ;  /* 0x0000c8000a0a7a20 */ /* 0x000fe40000410000 */
[----:B------:R-:W-:Y:S02]  /*bfe0*/  FMUL.FTZ R11, R11, c[0x0][0x320] ;  /* 0x0000c8000b0b7a20 */ /* 0x000fe40000410000 */
        /* <DEDUP_REMOVED lines=13> */
[----:B------:R1:W-:Y:S01]  /*c0c0*/  MUFU.TANH R164, R11 ;  /* 0x0000000b00a47308 */ /* 0x0003e20000002400 */
[----:B------:R-:W-:Y:S02]  /*c0d0*/  FMUL.FTZ R184, R24, c[0x0][0x320] ;  /* 0x0000c80018b87a20 */ /* 0x000fe40000410000 */
[----:B------:R-:W-:Y:S02]  /*c0e0*/  FMUL.FTZ R18, R18, c[0x0][0x320] ;  /* 0x0000c80012127a20 */ /* 0x000fe40000410000 */
[----:B------:R-:W-:Y:S02]  /*c0f0*/  FMUL.FTZ R19, R19, c[0x0][0x320] ;  /* 0x0000c80013137a20 */ /* 0x000fe40000410000 */
[----:B------:R-:W-:Y:S02]  /*c100*/  FMUL.FTZ R21, R21, c[0x0][0x320] ;  /* 0x0000c80015157a20 */ /* 0x000fe40000410000 */
[----:B------:R-:W-:Y:S01]  /*c110*/  FMUL.FTZ R22, R22, c[0x0][0x320] ;  /* 0x0000c80016167a20 */ /* 0x000fe20000410000 */
[----:B------:R-:W2:Y:S01]  /*c120*/  MUFU.TANH R0, R0 ;  /* 0x0000000000007308 */ /* 0x000ea20000002400 */
[----:B------:R-:W-:Y:S02]  /*c130*/  FMUL.FTZ R23, R23, c[0x0][0x320] ;  /* 0x0000c80017177a20 */ /* 0x000fe40000410000 */
[----:B------:R-:W-:Y:S02]  /*c140*/  FMUL.FTZ R25, R25, c[0x0][0x320] ;  /* 0x0000c80019197a20 */ /* 0x000fe40000410000 */
[----:B------:R-:W-:Y:S02]  /*c150*/  FMUL.FTZ R26, R26, c[0x0][0x320] ;  /* 0x0000c8001a1a7a20 */ /* 0x000fe40000410000 */
[----:B------:R-:W-:Y:S03]  /*c160*/  FMUL.FTZ R27, R27, c[0x0][0x320] ;  /* 0x0000c8001b1b7a20 */ /* 0x000fe60000410000 */
[----:B------:R-:W3:Y:S01]  /*c170*/  MUFU.TANH R192, R192 ;  /* 0x000000c000c07308 */ /* 0x000ee20000002400 */
[----:B-1----:R-:W1:Y:S01]  /*c180*/  LDSM.16.M88.4 R8, [R220+0x7800] ;  /* 0x00780000dc08783b */ /* 0x002e620000000200 */
[----:B------:R-:W-:Y:S08]  /*c190*/  DEPBAR.LE SB0, 0x0 ;  /* 0x000080000000791a */ /* 0x000ff00000000000 */
[----:B------:R4:W1:Y:S01]  /*c1a0*/  MUFU.TANH R6, R2 ;  /* 0x0000000200067308 */ /* 0x0008620000002400 */
[----:B------:R-:W-:Y:S09]  /*c1b0*/  BAR.SYNC.DEFER_BLOCKING 0x0 ;  /* 0x0000000000007b1d */ /* 0x000ff20000010000 */
[----:B------:R-:W1:Y:S01]  /*c1c0*/  MUFU.TANH R195, R195 ;  /* 0x000000c300c37308 */ /* 0x000e620000002400 */
[----:B--2---:R4:W-:Y:S09]  /*c1d0*/  STL [R1], R0 ;  /* 0x0000000001007387 */ /* 0x0049f20000100800 */
[----:B------:R-:W2:Y:S10]  /*c1e0*/  MUFU.TANH R198, R198 ;  /* 0x000000c600c67308 */ /* 0x000eb40000002400 */
[----:B------:R4:W2:Y:S01]  /*c1f0*/  MUFU.TANH R196, R13 ;  /* 0x0000000d00c47308 */ /* 0x0008a20000002400 */
[C---:B-1----:R-:W-:Y:S09]  /*c200*/  HMMA.16816.F32 R28, R188.reuse, R8, R28 ;  /* 0x00000008bc1c723c */ /* 0x042ff2000000181c */
[----:B------:R4:W1:Y:S01]  /*c210*/  MUFU.TANH R197, R14 ;  /* 0x0000000e00c57308 */ /* 0x0008620000002400 */
[----:B------:R-:W-:Y:S09]  /*c220*/  HMMA.16816.F32 R32, R188, R10, R32 ;  /* 0x0000000abc20723c */ /* 0x000ff20000001820 */
[----:B------:R4:W1:Y:S05]  /*c230*/  MUFU.TANH R199, R15 ;  /* 0x0000000f00c77308 */ /* 0x00086a0000002400 */
        /* <DEDUP_REMOVED lines=10> */
[----:B------:R4:W1:Y:S10]  /*c2e0*/  MUFU.TANH R201, R18 ;  /* 0x0000001200c97308 */ /* 0x0008740000002400 */
[----:B------:R4:W1:Y:S10]  /*c2f0*/  MUFU.TANH R203, R19 ;  /* 0x0000001300cb7308 */ /* 0x0008740000002400 */
[----:B------:R-:W1:Y:S10]  /*c300*/  MUFU.TANH R187, R187 ;  /* 0x000000bb00bb7308 */ /* 0x000e740000002400 */
[----:B------:R4:W1:Y:S10]  /*c310*/  MUFU.TANH R186, R21 ;  /* 0x0000001500ba7308 */ /* 0x0008740000002400 */
        /* <DEDUP_REMOVED lines=13> */
[----:B------:R4:W1:Y:S01]  /*c3f0*/  MUFU.TANH R165, R35 ;  /* 0x0000002300a57308 */ /* 0x0008620000002400 */
[----:B------:R-:W-:-:S05]  /*c400*/  @P0 BRA `(.L_x_2002) ;  /* 0x000004a000000947 */ /* 0x000fca0003800000 */
[----:B--23--:R-:W-:Y:S01]  /*c410*/  ISETP.NE.AND P1, PT, R236, 0x1, PT ;  /* 0x00000001ec00780c */ /* 0x00cfe20003f25270 */
[----:B------:R-:W-:Y:S01]  /*c420*/  ULEA UR5, UR20, UR12, 0x6 ;  /* 0x0000000c14057291 */ /* 0x000fe2000f8e303f */
[----:B----4-:R-:W-:Y:S01]  /*c430*/  IADD3 R18, -R250, 0x10, RZ ;  /* 0x00000010fa127810 */ /* 0x010fe20007ffe1ff */
        /* <DEDUP_REMOVED lines=52> */
[----:B------:R-:W-:Y:S05]  /*c780*/  IADD3 R22, P0, R15, R171, RZ ;  /* 0x000000ab0f167210 */ /* 0x000fea0007f1e0ff */
[--C-:B------:R-:W-:Y:S01]  /*c790*/  IMAD.X R23, R7, 0x1, R169.reuse, P0 ;  /* 0x0000000107177824 */ /* 0x100fe200000e06a9 */
        /* <DEDUP_REMOVED lines=17> */
.L_x_2002:
[----:B--234-:R-:W2:Y:S01]  /*c8b0*/  LDL.LU R13, [R1] ;  /* 0x00000000010d7983 */ /* 0x01cea20000300800 */
[----:B------:R-:W-:Y:S01]  /*c8c0*/  FMNMX.FTZ R5, R194, R3, !PT ;  /* 0x00000003c2057209 */ /* 0x000fe20007810000 */
[----:B------:R-:W-:Y:S01]  /*c8d0*/  UISETP.GT.AND UP2, UPT, UR20, UR4, UPT ;  /* 0x000000041400728c */ /* 0x000fe2000bf44270 */
[----:B------:R-:W-:Y:S01]  /*c8e0*/  FMNMX.FTZ R0, R6, R167, !PT ;  /* 0x000000a706007209 */ /* 0x000fe20007810000 */
[----:B------:R-:W-:Y:S01]  /*c8f0*/  LDSM.16.MT88.4 R20, [R226+0x100] ;  /* 0x00010000e214783b */ /* 0x000fe20000004200 */
[----:B------:R-:W-:Y:S01]  /*c900*/  FMNMX.FTZ R5, R192, R5, !PT ;  /* 0x00000005c0057209 */ /* 0x000fe20007810000 */
[----:B------:R-:W-:Y:S01]  /*c910*/  UIADD3 UR20, UR20, -0x1, URZ ;  /* 0xffffffff14147890 */ /* 0x000fe2000fffe03f */
[----:B------:R-:W-:Y:S02]  /*c920*/  MOV R12, R193 ;  /* 0x000000c1000c7202 */ /* 0x000fe40000000f00 */
[----:B------:R-:W-:Y:S02]  /*c930*/  FMNMX.FTZ R0, R195, R0, !PT ;  /* 0x00000000c3007209 */ /* 0x000fe40007810000 */
[----:B------:R-:W-:Y:S01]  /*c940*/  MOV R11, R164 ;  /* 0x000000a4000b7202 */ /* 0x000fe20000000f00 */
[----:B------:R-:W-:Y:S01]  /*c950*/  LDSM.16.MT88.4 R28, [R225+0x100] ;  /* 0x00010000e11c783b */ /* 0x000fe20000004200 */
[----:B------:R-:W-:Y:S02]  /*c960*/  FMNMX.FTZ R0, R12, R0, !PT ;  /* 0x000000000c007209 */ /* 0x000fe40007810000 */
[----:B------:R-:W-:Y:S02]  /*c970*/  PLOP3.LUT P0, PT, PT, PT, UP2, 0x80, 0x0 ;  /* 0x000000000000781c */ /* 0x000fe40003f0f028 */
[----:B------:R-:W-:Y:S03]  /*c980*/  FMNMX.FTZ R0, R11, R0, !PT ;  /* 0x000000000b007209 */ /* 0x000fe60007810000 */
[----:B------:R-:W0:Y:S01]  /*c990*/  LDGDEPBAR ;  /* 0x00000000000079af */ /* 0x000e220000000000 */
[----:B-1----:R-:W-:Y:S04]  /*c9a0*/  FMNMX.FTZ R0, R197, R0, !PT ;  /* 0x00000000c5007209 */ /* 0x002fe80007810000 */
        /* <DEDUP_REMOVED lines=11> */
[----:B------:R-:W1:Y:S01]  /*ca60*/  SHFL.BFLY PT, R7, R4, 0x2, 0x1f ;  /* 0x0c401f0004077f89 */ /* 0x000e6200000e0000 */
[----:B--2---:R-:W-:Y:S04]  /*ca70*/  FMNMX.FTZ R5, R13, R5, !PT ;  /* 0x000000050d057209 */ /* 0x004fe80007810000 */
[----:B------:R-:W-:Y:S04]  /*ca80*/  FMNMX.FTZ R5, R168, R5, !PT ;  /* 0x00000005a8057209 */ /* 0x000fe80007810000 */
[----:B------:R-:W-:Y:S04]  /*ca90*/  FMNMX.FTZ R5, R198, R5, !PT ;  /* 0x00000005c6057209 */ /* 0x000fe80007810000 */
[----:B------:R-:W-:Y:S04]  /*caa0*/  FMNMX.FTZ R5, R196, R5, !PT ;  /* 0x00000005c4057209 */ /* 0x000fe80007810000 */
[----:B------:R-:W-:Y:S04]  /*cab0*/  FMNMX.FTZ R5, R202, R5, !PT ;  /* 0x00000005ca057209 */ /* 0x000fe80007810000 */
[----:B------:R-:W-:Y:S02]  /*cac0*/  FMNMX.FTZ R2, R200, R5, !PT ;  /* 0x00000005c8027209 */ /* 0x000fe40007810000 */
[----:B-1----:R-:W-:Y:S02]  /*cad0*/  FMNMX.FTZ R5, R4, R7, !PT ;  /* 0x0000000704057209 */ /* 0x002fe40007810000 */
[----:B------:R-:W-:Y:S03]  /*cae0*/  FMNMX.FTZ R9, R187, R2, !PT ;  /* 0x00000002bb097209 */ /* 0x000fe60007810000 */
[----:B------:R-:W1:Y:S01]  /*caf0*/  SHFL.BFLY PT, R164, R5, 0x1, 0x1f ;  /* 0x0c201f0005a47f89 */ /* 0x000e6200000e0000 */
[----:B------:R-:W-:Y:S04]  /*cb00*/  FMNMX.FTZ R9, R186, R9, !PT ;  /* 0x00000009ba097209 */ /* 0x000fe80007810000 */
[----:B------:R-:W-:Y:S04]  /*cb10*/  FMNMX.FTZ R9, R184, R9, !PT ;  /* 0x00000009b8097209 */ /* 0x000fe80007810000 */
[----:B------:R-:W-:Y:S04]  /*cb20*/  FMNMX.FTZ R9, R182, R9, !PT ;  /* 0x00000009b6097209 */ /* 0x000fe80007810000 */
[----:B------:R-:W-:Y:S04]  /*cb30*/  FMNMX.FTZ R9, R178, R9, !PT ;  /* 0x00000009b2097209 */ /* 0x000fe80007810000 */
[----:B------:R-:W-:Y:S04]  /*cb40*/  FMNMX.FTZ R9, R180, R9, !PT ;  /* 0x00000009b4097209 */ /* 0x000fe80007810000 */
[----:B------:R-:W-:Y:S02]  /*cb50*/  FMNMX.FTZ R9, R176, R9, !PT ;  /* 0x00000009b0097209 */ /* 0x000fe40007810000 */
[----:B-1----:R-:W-:Y:S02]  /*cb60*/  FMNMX.FTZ R164, R164, R5, !PT ;  /* 0x00000005a4a47209 */ /* 0x002fe40007810000 */
        /* <DEDUP_REMOVED lines=10> */
[----:B------:R-:W-:Y:S01]  /*cc10*/  FFMA.FTZ R192, R13, c[0x0][0x2d0], -R169 ;  /* 0x0000b4000dc07a23 */ /* 0x000fe200000108a9 */
[----:B------:R-:W-:Y:S01]  /*cc20*/  MUFU.EX2 R191, R191 ;  /* 0x000000bf00bf7308 */ /* 0x000fe20000000800 */
[--C-:B------:R-:W-:Y:S02]  /*cc30*/  FFMA.FTZ R188, R12, c[0x0][0x2d0], -R168.reuse ;  /* 0x0000b4000cbc7a23 */ /* 0x100fe400000108a8 */
[----:B------:R-:W1:Y:S01]  /*cc40*/  LDSM.16.MT88.4 R12, [R231+0x100] ;  /* 0x00010000e70c783b */ /* 0x000e620000004200 */
[----:B------:R-:W-:Y:S02]  /*cc50*/  FMUL.FTZ R3, R2, c[0x0][0x2d0] ;  /* 0x0000b40002037a20 */ /* 0x000fe40000410000 */
[----:B------:R-:W-:Y:S02]  /*cc60*/  FADD.FTZ R2, -R164, R167 ;  /* 0x000000a7a4027221 */ /* 0x000fe40000010100 */
[--C-:B------:R-:W-:Y:S02]  /*cc70*/  FFMA.FTZ R194, R194, c[0x0][0x2d0], -R169.reuse ;  /* 0x0000b400c2c27a23 */ /* 0x100fe400000108a9 */
[--C-:B------:R-:W-:Y:S01]  /*cc80*/  FFMA.FTZ R167, R11, c[0x0][0x2d0], -R168.reuse ;  /* 0x0000b4000ba77a23 */ /* 0x100fe200000108a8 */
[----:B------:R-:W2:Y:S01]  /*cc90*/  MUFU.EX2 R3, R3 ;  /* 0x0000000300037308 */ /* 0x000ea20000000800 */
[--C-:B------:R-:W-:Y:S02]  /*cca0*/  FFMA.FTZ R190, R6, c[0x0][0x2d0], -R168.reuse ;  /* 0x0000b40006be7a23 */ /* 0x100fe400000108a8 */
[--C-:B------:R-:W-:Y:S02]  /*ccb0*/  FFMA.FTZ R189, R195, c[0x0][0x2d0], -R168.reuse ;  /* 0x0000b400c3bd7a23 */ /* 0x100fe400000108a8 */
[----:B------:R-:W-:Y:S02]  /*ccc0*/  FMUL.FTZ R4, R2, c[0x0][0x2d0] ;  /* 0x0000b40002047a20 */ /* 0x000fe40000410000 */
[--C-:B------:R-:W-:Y:S02]  /*ccd0*/  FFMA.FTZ R179, R179, c[0x0][0x2d0], -R168.reuse ;  /* 0x0000b400b3b37a23 */ /* 0x100fe400000108a8 */
[--C-:B------:R-:W-:Y:S01]  /*cce0*/  FFMA.FTZ R178, R178, c[0x0][0x2d0], -R169.reuse ;  /* 0x0000b400b2b27a23 */ /* 0x100fe200000108a9 */
[----:B------:R3:W4:Y:S01]  /*ccf0*/  MUFU.EX2 R2, R4 ;  /* 0x0000000400027308 */ /* 0x0007220000000800 */
        /* <DEDUP_REMOVED lines=8> */
[C---:B--2---:R-:W-:Y:S02]  /*cd80*/  FMUL.FTZ R5, R3.reuse, R161 ;  /* 0x000000a103057220 */ /* 0x044fe40000410000 */
[C---:B------:R-:W-:Y:S02]  /*cd90*/  FMUL.FTZ R8, R3.reuse, R156 ;  /* 0x0000009c03087220 */ /* 0x040fe40000410000 */
[C---:B------:R-:W-:Y:S01]  /*cda0*/  FMUL.FTZ R9, R3.reuse, R157 ;  /* 0x0000009d03097220 */ /* 0x040fe20000410000 */
[----:B------:R-:W2:Y:S01]  /*cdb0*/  MUFU.EX2 R193, R193 ;  /* 0x000000c100c17308 */ /* 0x000ea20000000800 */
[C---:B------:R-:W-:Y:S02]  /*cdc0*/  FMUL.FTZ R16, R3.reuse, R148 ;  /* 0x0000009403107220 */ /* 0x040fe40000410000 */
[C---:B------:R-:W-:Y:S02]  /*cdd0*/  FMUL.FTZ R17, R3.reuse, R149 ;  /* 0x0000009503117220 */ /* 0x040fe40000410000 */
[C---:B---3--:R-:W-:Y:S02]  /*cde0*/  FMUL.FTZ R4, R3.reuse, R160 ;  /* 0x000000a003047220 */ /* 0x048fe40000410000 */
[C---:B----4-:R-:W-:Y:S02]  /*cdf0*/  FMUL.FTZ R6, R2.reuse, R162 ;  /* 0x000000a202067220 */ /* 0x050fe40000410000 */
        /* <DEDUP_REMOVED lines=9> */
[----:B------:R-:W-:Y:S02]  /*ce90*/  FMUL.FTZ R25, R3, R141 ;  /* 0x0000008d03197220 */ /* 0x000fe40000410000 */
[C---:B------:R-:W-:Y:S01]  /*cea0*/  FMUL.FTZ R26, R2.reuse, R142 ;  /* 0x0000008e021a7220 */ /* 0x040fe20000410000 */
[----:B--2---:R-:W-:Y:S01]  /*ceb0*/  F2FP.PACK_AB R160, R193, R194 ;  /* 0x000000c2c1a0723e */ /* 0x004fe200000000ff */
[C---:B------:R-:W-:Y:S01]  /*cec0*/  FMUL.FTZ R27, R2.reuse, R143 ;  /* 0x0000008f021b7220 */ /* 0x040fe20000410000 */
[----:B------:R-:W-:Y:S01]  /*ced0*/  LDSM.16.MT88.4 R148, [R224+0x900] ;  /* 0x00090000e094783b */ /* 0x000fe20000004200 */
[C---:B------:R-:W-:Y:S02]  /*cee0*/  FMUL.FTZ R32, R3.reuse, R132 ;  /* 0x0000008403207220 */ /* 0x040fe40000410000 */
[----:B------:R-:W-:Y:S01]  /*cef0*/  FMUL.FTZ R33, R3, R133 ;  /* 0x0000008503217220 */ /* 0x000fe20000410000 */
[----:B------:R-:W2:Y:S01]  /*cf00*/  MUFU.EX2 R189, R189 ;  /* 0x000000bd00bd7308 */ /* 0x000ea20000000800 */
[C---:B------:R-:W-:Y:S02]  /*cf10*/  FMUL.FTZ R34, R2.reuse, R134 ;  /* 0x0000008602227220 */ /* 0x040fe40000410000 */
[C---:B------:R-:W-:Y:S01]  /*cf20*/  FMUL.FTZ R35, R2.reuse, R135 ;  /* 0x0000008702237220 */ /* 0x040fe20000410000 */
[----:B---3--:R-:W-:Y:S01]  /*cf30*/  F2FP.PACK_AB R162, R191, R192 ;  /* 0x000000c0bfa2723e */ /* 0x008fe200000000ff */
[----:B------:R-:W-:Y:S01]  /*cf40*/  LDSM.16.MT88.4 R132, [R225+0x2100] ;  /* 0x00210000e184783b */ /* 0x000fe20000004200 */
[C---:B------:R-:W-:Y:S02]  /*cf50*/  FMUL.FTZ R36, R3.reuse, R36 ;  /* 0x0000002403247220 */ /* 0x040fe40000410000 */
[C---:B------:R-:W-:Y:S02]  /*cf60*/  FMUL.FTZ R37, R3.reuse, R37 ;  /* 0x0000002503257220 */ /* 0x040fe40000410000 */
[----:B------:R-:W-:Y:S01]  /*cf70*/  MUFU.EX2 R188, R188 ;  /* 0x000000bc00bc7308 */ /* 0x000fe20000000800 */
[C---:B------:R-:W-:Y:S02]  /*cf80*/  FMUL.FTZ R38, R2.reuse, R38 ;  /* 0x0000002602267220 */ /* 0x040fe40000410000 */
[----:B------:R-:W-:Y:S01]  /*cf90*/  LDSM.16.MT88.4 R140, [R224+0x2100] ;  /* 0x00210000e08c783b */ /* 0x000fe20000004200 */
[C---:B------:R-:W-:Y:S02]  /*cfa0*/  FMUL.FTZ R39, R2.reuse, R39 ;  /* 0x0000002702277220 */ /* 0x040fe40000410000 */
[C---:B------:R-:W-:Y:S02]  /*cfb0*/  FMUL.FTZ R40, R3.reuse, R40 ;  /* 0x0000002803287220 */ /* 0x040fe40000410000 */
[----:B------:R-:W-:Y:S02]  /*cfc0*/  FMUL.FTZ R41, R3, R41 ;  /* 0x0000002903297220 */ /* 0x000fe40000410000 */
[----:B------:R-:W3:Y:S01]  /*cfd0*/  MUFU.EX2 R167, R167 ;  /* 0x000000a700a77308 */ /* 0x000ee20000000800 */
[C---:B------:R-:W-:Y:S02]  /*cfe0*/  FMUL.FTZ R42, R2.reuse, R42 ;  /* 0x0000002a022a7220 */ /* 0x040fe40000410000 */
[C---:B------:R-:W-:Y:S01]  /*cff0*/  FMUL.FTZ R43, R2.reuse, R43 ;  /* 0x0000002b022b7220 */ /* 0x040fe20000410000 */
        /* <DEDUP_REMOVED lines=17> */
[----:B------:R-:W2:Y:S01]  /*d110*/  MUFU.EX2 R196, R196 ;  /* 0x000000c400c47308 */ /* 0x000ea20000000800 */
[C---:B-1----:R-:W-:Y:S05]  /*d120*/  HMMA.16816.F32 R4, R160.reuse, R12, R4 ;  /* 0x0000000ca004723c */ /* 0x042fea0000001804 */
[C---:B------:R-:W-:Y:S02]  /*d130*/  FMUL.FTZ R57, R3.reuse, R57 ;  /* 0x0000003903397220 */ /* 0x040fe40000410000 */
[C---:B------:R-:W-:Y:S01]  /*d140*/  FMUL.FTZ R12, R3.reuse, R152 ;  /* 0x00000098030c7220 */ /* 0x040fe20000410000 */
[C---:B------:R-:W-:Y:S01]  /*d150*/  HMMA.16816.F32 R8, R160.reuse, R14, R8 ;  /* 0x0000000ea008723c */ /* 0x040fe20000001808 */
[----:B------:R-:W-:Y:S03]  /*d160*/  MUFU.EX2 R200, R200 ;  /* 0x000000c800c87308 */ /* 0x000fe60000000800 */
        /* <DEDUP_REMOVED lines=39> */
[C---:B---3--:R-:W-:Y:S04]  /*d3e0*/  HMMA.16816.F32 R36, R160.reuse, R144, R36 ;  /* 0x00000090a024723c */ /* 0x048fe80000001824 */
        /* <DEDUP_REMOVED lines=74> */
[----:B------:R-:W-:Y:S02]  /*d890*/  FMUL.FTZ R121, R3, R121 ;  /* 0x0000007903797220 */ /* 0x000fe40000410000 */
[C---:B------:R-:W-:Y:S01]  /*d8a0*/  FMUL.FTZ R122, R2.reuse, R122 ;  /* 0x0000007a027a7220 */ /* 0x040fe20000410000 */
[C---:B-1----:R-:W-:Y:S03]  /*d8b0*/  HMMA.16816.F32 R116, R160.reuse, R136, R116 ;  /* 0x00000088a074723c */ /* 0x042fe60000001874 */
[----:B------:R-:W-:Y:S02]  /*d8c0*/  FMUL.FTZ R123, R2, R123 ;  /* 0x0000007b027b7220 */ /* 0x000fe40000410000 */
[--C-:B------:R-:W-:Y:S02]  /*d8d0*/  FFMA.FTZ R198, R199, c[0x0][0x2d0], -R168.reuse ;  /* 0x0000b400c7c67a23 */ /* 0x100fe400000108a8 */
[--C-:B------:R-:W-:Y:S02]  /*d8e0*/  FFMA.FTZ R199, R202, c[0x0][0x2d0], -R169.reuse ;  /* 0x0000b400cac77a23 */ /* 0x100fe400000108a9 */
[--C-:B------:R-:W-:Y:S01]  /*d8f0*/  FFMA.FTZ R202, R203, c[0x0][0x2d0], -R168.reuse ;  /* 0x0000b400cbca7a23 */ /* 0x100fe200000108a8 */
[C---:B------:R-:W-:Y:S01]  /*d900*/  HMMA.16816.F32 R120, R160.reuse, R138, R120 ;  /* 0x0000008aa078723c */ /* 0x040fe20000001878 */
[----:B------:R-:W-:Y:S01]  /*d910*/  MUFU.EX2 R198, R198 ;  /* 0x000000c600c67308 */ /* 0x000fe20000000800 */
[----:B------:R-:W1:Y:S01]  /*d920*/  LDSM.16.MT88.4 R136, [R226+0x900] ;  /* 0x00090000e288783b */ /* 0x000e620000004200 */
[--C-:B------:R-:W-:Y:S02]  /*d930*/  FFMA.FTZ R197, R197, c[0x0][0x2d0], -R168.reuse ;  /* 0x0000b400c5c57a23 */ /* 0x100fe400000108a8 */
[--C-:B------:R-:W-:Y:S02]  /*d940*/  FFMA.FTZ R201, R201, c[0x0][0x2d0], -R168.reuse ;  /* 0x0000b400c9c97a23 */ /* 0x100fe400000108a8 */
[C---:B------:R-:W-:Y:S02]  /*d950*/  FMUL.FTZ R124, R3.reuse, R124 ;  /* 0x0000007c037c7220 */ /* 0x040fe40000410000 */
[C---:B------:R-:W-:Y:S02]  /*d960*/  FMUL.FTZ R125, R3.reuse, R125 ;  /* 0x0000007d037d7220 */ /* 0x040fe40000410000 */
[----:B------:R-:W5:Y:S01]  /*d970*/  MUFU.EX2 R197, R197 ;  /* 0x000000c500c57308 */ /* 0x000f620000000800 */
[C---:B------:R-:W-:Y:S02]  /*d980*/  FMUL.FTZ R126, R2.reuse, R126 ;  /* 0x0000007e027e7220 */ /* 0x040fe40000410000 */
[C---:B------:R-:W-:Y:S02]  /*d990*/  FMUL.FTZ R127, R2.reuse, R127 ;  /* 0x0000007f027f7220 */ /* 0x040fe40000410000 */
[C---:B------:R-:W-:Y:S02]  /*d9a0*/  FMUL.FTZ R128, R3.reuse, R128 ;  /* 0x0000008003807220 */ /* 0x040fe40000410000 */
[----:B------:R-:W-:Y:S02]  /*d9b0*/  FMUL.FTZ R129, R3, R129 ;  /* 0x0000008103817220 */ /* 0x000fe40000410000 */
[C---:B------:R-:W-:Y:S01]  /*d9c0*/  FMUL.FTZ R130, R2.reuse, R130 ;  /* 0x0000008202827220 */ /* 0x040fe20000410000 */
[C---:B---3--:R-:W-:Y:S01]  /*d9d0*/  HMMA.16816.F32 R124, R160.reuse, R132, R124 ;  /* 0x00000084a07c723c */ /* 0x048fe2000000187c */
[----:B------:R-:W3:Y:S02]  /*d9e0*/  MUFU.EX2 R199, R199 ;  /* 0x000000c700c77308 */ /* 0x000ee40000000800 */
[----:B------:R-:W-:Y:S02]  /*d9f0*/  FMUL.FTZ R131, R2, R131 ;  /* 0x0000008302837220 */ /* 0x000fe40000410000 */
[--C-:B------:R-:W-:Y:S02]  /*da00*/  FFMA.FTZ R186, R186, c[0x0][0x2d0], -R169.reuse ;  /* 0x0000b400baba7a23 */ /* 0x100fe400000108a9 */
[----:B--2---:R-:W-:Y:S01]  /*da10*/  F2FP.PACK_AB R132, R196, R195 ;  /* 0x000000c3c484723e */ /* 0x004fe200000000ff */
[--C-:B------:R-:W-:Y:S02]  /*da20*/  FFMA.FTZ R181, R181, c[0x0][0x2d0], -R168.reuse ;  /* 0x0000b400b5b57a23 */ /* 0x100fe400000108a8 */
[----:B------:R-:W-:Y:S01]  /*da30*/  HMMA.16816.F32 R128, R160, R134, R128 ;  /* 0x00000086a080723c */ /* 0x000fe20000001880 */
[----:B------:R-:W-:Y:S01]  /*da40*/  MUFU.EX2 R201, R201 ;  /* 0x000000c900c97308 */ /* 0x000fe20000000800 */
[----:B------:R-:W-:Y:S01]  /*da50*/  LDSM.16.MT88.4 R160, [R224+0x2900] ;  /* 0x00290000e0a0783b */ /* 0x000fe20000004200 */
[--C-:B------:R-:W-:Y:S01]  /*da60*/  FFMA.FTZ R203, R187, c[0x0][0x2d0], -R169.reuse ;  /* 0x0000b400bbcb7a23 */ /* 0x100fe200000108a9 */
[----:B-----5:R-:W-:Y:S01]  /*da70*/  F2FP.PACK_AB R133, R198, R197 ;  /* 0x000000c5c685723e */ /* 0x020fe200000000ff */
[--C-:B------:R-:W-:Y:S02]  /*da80*/  FFMA.FTZ R184, R184, c[0x0][0x2d0], -R169.reuse ;  /* 0x0000b400b8b87a23 */ /* 0x100fe400000108a9 */
[--C-:B------:R-:W-:Y:S02]  /*da90*/  FFMA.FTZ R183, R183, c[0x0][0x2d0], -R168.reuse ;  /* 0x0000b400b7b77a23 */ /* 0x100fe400000108a8 */
[--C-:B------:R-:W-:Y:S02]  /*daa0*/  FFMA.FTZ R182, R182, c[0x0][0x2d0], -R169.reuse ;  /* 0x0000b400b6b67a23 */ /* 0x100fe400000108a9 */
[----:B------:R-:W2:Y:S01]  /*dab0*/  MUFU.EX2 R202, R202 ;  /* 0x000000ca00ca7308 */ /* 0x000ea20000000800 */
[--C-:B------:R-:W-:Y:S02]  /*dac0*/  FFMA.FTZ R180, R180, c[0x0][0x2d0], -R169.reuse ;  /* 0x0000b400b4b47a23 */ /* 0x100fe400000108a9 */
[----:B------:R-:W-:Y:S01]  /*dad0*/  FFMA.FTZ R169, R174, c[0x0][0x2d0], -R169 ;  /* 0x0000b400aea97a23 */ /* 0x000fe200000108a9 */
[----:B---3--:R-:W-:Y:S01]  /*dae0*/  F2FP.PACK_AB R134, R200, R199 ;  /* 0x000000c7c886723e */ /* 0x008fe200000000ff */
[--C-:B------:R-:W-:Y:S02]  /*daf0*/  FFMA.FTZ R166, R166, c[0x0][0x2d0], -R168.reuse ;  /* 0x0000b400a6a67a23 */ /* 0x100fe400000108a8 */
[----:B------:R-:W-:Y:S02]  /*db00*/  FFMA.FTZ R168, R165, c[0x0][0x2d0], -R168 ;  /* 0x0000b400a5a87a23 */ /* 0x000fe400000108a8 */
[----:B------:R-:W-:Y:S01]  /*db10*/  FFMA.FTZ R194, R3, R244, R194 ;  /* 0x000000f403c27223 */ /* 0x000fe200000100c2 */
[----:B------:R-:W-:Y:S01]  /*db20*/  MUFU.EX2 R187, R185 ;  /* 0x000000b900bb7308 */ /* 0x000fe20000000800 */
[----:B------:R-:W-:Y:S01]  /*db30*/  MOV R3, R0 ;  /* 0x0000000000037202 */ /* 0x000fe20000000f00 */
[----:B------:R-:W-:Y:S02]  /*db40*/  FFMA.FTZ R190, R2, R243, R190 ;  /* 0x000000f302be7223 */ /* 0x000fe400000100be */
[----:B------:R-:W-:Y:S02]  /*db50*/  FADD.FTZ R193, R193, R194 ;  /* 0x000000c2c1c17221 */ /* 0x000fe40000010000 */
[----:B------:R-:W-:Y:S02]  /*db60*/  FADD.FTZ R189, R189, R190 ;  /* 0x000000bebdbd7221 */ /* 0x000fe40000010000 */
[----:B------:R-:W-:Y:S02]  /*db70*/  FADD.FTZ R192, R192, R193 ;  /* 0x000000c1c0c07221 */ /* 0x000fe40000010000 */
[----:B------:R-:W-:Y:S01]  /*db80*/  MUFU.EX2 R185, R181 ;  /* 0x000000b500b97308 */ /* 0x000fe20000000800 */
[----:B------:R-:W-:Y:S02]  /*db90*/  FADD.FTZ R2, R188, R189 ;  /* 0x000000bdbc027221 */ /* 0x000fe40000010000 */
[----:B------:R-:W-:Y:S01]  /*dba0*/  FADD.FTZ R192, R191, R192 ;  /* 0x000000c0bfc07221 */ /* 0x000fe20000010000 */
[----:B--2---:R-:W-:Y:S01]  /*dbb0*/  F2FP.PACK_AB R135, R202, R201 ;  /* 0x000000c9ca87723e */ /* 0x004fe200000000ff */
[----:B------:R-:W-:Y:S01]  /*dbc0*/  FADD.FTZ R2, R167, R2 ;  /* 0x00000002a7027221 */ /* 0x000fe20000010000 */
[----:B------:R-:W-:Y:S01]  /*dbd0*/  MOV R167, R164 ;  /* 0x000000a400a77202 */ /* 0x000fe20000000f00 */
[----:B------:R-:W-:Y:S02]  /*dbe0*/  FADD.FTZ R195, R195, R192 ;  /* 0x000000c0c3c37221 */ /* 0x000fe40000010000 */
[----:B------:R-:W-:Y:S01]  /*dbf0*/  FADD.FTZ R197, R197, R2 ;  /* 0x00000002c5c57221 */ /* 0x000fe20000010000 */
[----:B------:R-:W2:Y:S01]  /*dc00*/  MUFU.EX2 R170, R186 ;  /* 0x000000ba00aa7308 */ /* 0x000ea20000000800 */
[C---:B----4-:R-:W-:Y:S05]  /*dc10*/  HMMA.16816.F32 R4, R132.reuse, R140, R4 ;  /* 0x0000008c8404723c */ /* 0x050fea0000001804 */
[----:B------:R-:W-:Y:S02]  /*dc20*/  FADD.FTZ R196, R196, R195 ;  /* 0x000000c3c4c47221 */ /* 0x000fe40000010000 */
[----:B------:R-:W-:Y:S01]  /*dc30*/  FADD.FTZ R198, R198, R197 ;  /* 0x000000c5c6c67221 */ /* 0x000fe20000010000 */
[C---:B------:R-:W-:Y:S01]  /*dc40*/  HMMA.16816.F32 R8, R132.reuse, R142, R8 ;  /* 0x0000008e8408723c */ /* 0x040fe20000001808 */
[----:B------:R-:W3:Y:S01]  /*dc50*/  LDSM.16.MT88.4 R140, [R226+0x2900] ;  /* 0x00290000e28c783b */ /* 0x000ee20000004200 */
[----:B------:R-:W-:Y:S02]  /*dc60*/  MUFU.EX2 R186, R184 ;  /* 0x000000b800ba7308 */ /* 0x000fe40000000800 */
[----:B------:R-:W-:Y:S02]  /*dc70*/  FADD.FTZ R199, R199, R196 ;  /* 0x000000c4c7c77221 */ /* 0x000fe40000010000 */
[----:B------:R-:W-:Y:S02]  /*dc80*/  FADD.FTZ R201, R201, R198 ;  /* 0x000000c6c9c97221 */ /* 0x000fe40000010000 */
[C---:B-1----:R-:W-:Y:S04]  /*dc90*/  HMMA.16816.F32 R12, R132.reuse, R136, R12 ;  /* 0x00000088840c723c */ /* 0x042fe8000000180c */
[----:B------:R-:W-:Y:S01]  /*dca0*/  MUFU.EX2 R184, R182 ;  /* 0x000000b600b87308 */ /* 0x000fe20000000800 */
[----:B------:R-:W-:Y:S01]  /*dcb0*/  FADD.FTZ R200, R200, R199 ;  /* 0x000000c7c8c87221 */ /* 0x000fe20000010000 */
[----:B--2---:R-:W-:Y:S02]  /*dcc0*/  MOV R181, R170 ;  /* 0x000000aa00b57202 */ /* 0x004fe40000000f00 */
[C---:B------:R-:W-:Y:S01]  /*dcd0*/  HMMA.16816.F32 R16, R132.reuse, R138, R16 ;  /* 0x0000008a8410723c */ /* 0x040fe20000001810 */
[----:B------:R-:W1:Y:S03]  /*dce0*/  LDSM.16.MT88.4 R136, [R231+0x4900] ;  /* 0x00490000e788783b */ /* 0x000e660000004200 */
[----:B------:R-:W-:Y:S02]  /*dcf0*/  FADD.FTZ R202, R202, R201 ;  /* 0x000000c9caca7221 */ /* 0x000fe40000010000 */
[----:B------:R-:W-:Y:S02]  /*dd00*/  MUFU.EX2 R170, R178 ;  /* 0x000000b200aa7308 */ /* 0x000fe40000000800 */
[C---:B------:R-:W-:Y:S08]  /*dd10*/  HMMA.16816.F32 R20, R132.reuse, R144, R20 ;  /* 0x000000908414723c */ /* 0x040ff00000001814 */
[C---:B------:R-:W-:Y:S01]  /*dd20*/  HMMA.16816.F32 R24, R132.reuse, R146, R24 ;  /* 0x000000928418723c */ /* 0x040fe20000001818 */
[----:B------:R-:W2:Y:S01]  /*dd30*/  LDSM.16.MT88.4 R144, [R226+0x4900] ;  /* 0x00490000e290783b */ /* 0x000ea20000004200 */
[----:B------:R-:W-:Y:S06]  /*dd40*/  MUFU.EX2 R182, R175 ;  /* 0x000000af00b67308 */ /* 0x000fec0000000800 */
[C---:B------:R-:W-:Y:S04]  /*dd50*/  HMMA.16816.F32 R28, R132.reuse, R148, R28 ;  /* 0x00000094841c723c */ /* 0x040fe8000000181c */
[----:B------:R-:W4:Y:S04]  /*dd60*/  MUFU.EX2 R203, R203 ;  /* 0x000000cb00cb7308 */ /* 0x000f280000000800 */
[C---:B------:R-:W-:Y:S01]  /*dd70*/  HMMA.16816.F32 R32, R132.reuse, R150, R32 ;  /* 0x000000968420723c */ /* 0x040fe20000001820 */
[----:B------:R-:W5:Y:S05]  /*dd80*/  LDSM.16.MT88.4 R148, [R225+0x4900] ;  /* 0x00490000e194783b */ /* 0x000f6a0000004200 */
[----:B------:R-:W1:Y:S02]  /*dd90*/  MUFU.EX2 R171, R183 ;  /* 0x000000b700ab7308 */ /* 0x000e640000000800 */
[C---:B------:R-:W-:Y:S08]  /*dda0*/  HMMA.16816.F32 R36, R132.reuse, R152, R36 ;  /* 0x000000988424723c */ /* 0x040ff00000001824 */
[C---:B------:R-:W-:Y:S01]  /*ddb0*/  HMMA.16816.F32 R40, R132.reuse, R154, R40 ;  /* 0x0000009a8428723c */ /* 0x040fe20000001828 */
[----:B------:R-:W-:Y:S01]  /*ddc0*/  LDSM.16.MT88.4 R152, [R231+0x3100] ;  /* 0x00310000e798783b */ /* 0x000fe20000004200 */
[----:B------:R-:W-:Y:S06]  /*ddd0*/  MUFU.EX2 R183, R180 ;  /* 0x000000b400b77308 */ /* 0x000fec0000000800 */
[C---:B---3--:R-:W-:Y:S04]  /*dde0*/  HMMA.16816.F32 R44, R132.reuse, R140, R44 ;  /* 0x0000008c842c723c */ /* 0x048fe8000000182c */
[----:B------:R-:W3:Y:S04]  /*ddf0*/  MUFU.EX2 R180, R169 ;  /* 0x000000a900b47308 */ /* 0x000ee80000000800 */
[C---:B------:R-:W-:Y:S01]  /*de00*/  HMMA.16816.F32 R48, R132.reuse, R142, R48 ;  /* 0x0000008e8430723c */ /* 0x040fe20000001830 */
[----:B------:R-:W2:Y:S05]  /*de10*/  LDSM.16.MT88.4 R140, [R224+0x4900] ;  /* 0x00490000e08c783b */ /* 0x000eaa0000004200 */
[----:B------:R-:W-:Y:S02]  /*de20*/  MUFU.EX2 R166, R166 ;  /* 0x000000a600a67308 */ /* 0x000fe40000000800 */
[C---:B------:R-:W-:Y:S08]  /*de30*/  HMMA.16816.F32 R52, R132.reuse, R156, R52 ;  /* 0x0000009c8434723c */ /* 0x040ff00000001834 */
[C---:B------:R-:W-:Y:S01]  /*de40*/  HMMA.16816.F32 R56, R132.reuse, R158, R56 ;  /* 0x0000009e8438723c */ /* 0x040fe20000001838 */
[----:B------:R-:W-:Y:S01]  /*de50*/  LDSM.16.MT88.4 R156, [R226+0x3100] ;  /* 0x00310000e29c783b */ /* 0x000fe20000004200 */
[----:B------:R-:W-:Y:S06]  /*de60*/  MUFU.EX2 R165, R168 ;  /* 0x000000a800a57308 */ /* 0x000fec0000000800 */
        /* <DEDUP_REMOVED lines=12> */
[C---:B------:R-:W-:Y:S08]  /*df30*/  HMMA.16816.F32 R92, R132.reuse, R140, R92 ;  /* 0x0000008c845c723c */ /* 0x040ff0000000185c */
        /* <DEDUP_REMOVED lines=11> */
[C---:B---3--:R-:W-:Y:S08]  /*dff0*/  HMMA.16816.F32 R124, R132.reuse, R140, R124 ;  /* 0x0000008c847c723c */ /* 0x048ff0000000187c */
[----:B------:R-:W-:Y:S01]  /*e000*/  HMMA.16816.F32 R128, R132, R142, R128 ;  /* 0x0000008e8480723c */ /* 0x000fe20000001880 */
[----:B------:R-:W3:Y:S06]  /*e010*/  LDSM.16.MT88.4 R140, [R224+0x1100] ;  /* 0x00110000e08c783b */ /* 0x000eec0000004200 */
[----:B----4-:R-:W-:Y:S01]  /*e020*/  F2FP.PACK_AB R132, R181, R203 ;  /* 0x000000cbb584723e */ /* 0x010fe200000000ff */
[----:B------:R-:W-:Y:S01]  /*e030*/  FADD.FTZ R203, R203, R200 ;  /* 0x000000c8cbcb7221 */ /* 0x000fe20000010000 */
[----:B------:R-:W-:Y:S03]  /*e040*/  F2FP.PACK_AB R133, R171, R187 ;  /* 0x000000bbab85723e */ /* 0x000fe600000000ff */
[----:B------:R-:W-:Y:S02]  /*e050*/  F2FP.PACK_AB R134, R184, R186 ;  /* 0x000000bab886723e */ /* 0x000fe400000000ff */
[----:B------:R-:W-:Y:S07]  /*e060*/  F2FP.PACK_AB R135, R172, R185 ;  /* 0x000000b9ac87723e */ /* 0x000fee00000000ff */
        /* <DEDUP_REMOVED lines=8> */
[----:B------:R-:W-:Y:S07]  /*e0f0*/  LDSM.16.MT88.4 R148, [R231+0x7100] ;  /* 0x00710000e794783b */ /* 0x000fee0000004200 */
[C---:B---3--:R-:W-:Y:S08]  /*e100*/  HMMA.16816.F32 R28, R132.reuse, R140, R28 ;  /* 0x0000008c841c723c */ /* 0x048ff0000000181c */
[C---:B------:R-:W-:Y:S01]  /*e110*/  HMMA.16816.F32 R32, R132.reuse, R142, R32 ;  /* 0x0000008e8420723c */ /* 0x040fe20000001820 */
[----:B------:R-:W3:Y:S07]  /*e120*/  LDSM.16.MT88.4 R140, [R226+0x5100] ;  /* 0x00510000e28c783b */ /* 0x000eee0000004200 */
[C---:B------:R-:W-:Y:S08]  /*e130*/  HMMA.16816.F32 R36, R132.reuse, R152, R36 ;  /* 0x000000988424723c */ /* 0x040ff00000001824 */
        /* <DEDUP_REMOVED lines=11> */
[C---:B------:R-:W-:Y:S01]  /*e1f0*/  HMMA.16816.F32 R68, R132.reuse, R160, R68 ;  /* 0x000000a08444723c */ /* 0x040fe20000001844 */
[----:B------:R-:W4:Y:S06]  /*e200*/  MUFU.EX2 R160, R176 ;  /* 0x000000b000a07308 */ /* 0x000f2c0000000800 */
[----:B------:R-:W-:Y:S01]  /*e210*/  MOV R161, R171 ;  /* 0x000000ab00a17202 */ /* 0x000fe20000000f00 */
[C---:B------:R-:W-:Y:S03]  /*e220*/  HMMA.16816.F32 R72, R132.reuse, R162, R72 ;  /* 0x000000a28448723c */ /* 0x040fe60000001848 */
[----:B------:R5:W2:Y:S05]  /*e230*/  MUFU.EX2 R171, R177 ;  /* 0x000000b100ab7308 */ /* 0x000aaa0000000800 */
[C---:B---3--:R-:W-:Y:S08]  /*e240*/  HMMA.16816.F32 R76, R132.reuse, R140, R76 ;  /* 0x0000008c844c723c */ /* 0x048ff0000000184c */
[C---:B------:R-:W-:Y:S01]  /*e250*/  HMMA.16816.F32 R80, R132.reuse, R142, R80 ;  /* 0x0000008e8450723c */ /* 0x040fe20000001850 */
[----:B------:R-:W3:Y:S07]  /*e260*/  LDSM.16.MT88.4 R140, [R226+0x7100] ;  /* 0x00710000e28c783b */ /* 0x000eee0000004200 */
[C---:B-1----:R-:W-:Y:S01]  /*e270*/  HMMA.16816.F32 R84, R132.reuse, R136, R84 ;  /* 0x000000888454723c */ /* 0x042fe20000001854 */
[----:B-----5:R-:W-:Y:S07]  /*e280*/  LDSM.16.MT88.4 R176, [R224+0x1900] ;  /* 0x00190000e0b0783b */ /* 0x020fee0000004200 */
[C---:B------:R-:W-:Y:S01]  /*e290*/  HMMA.16816.F32 R88, R132.reuse, R138, R88 ;  /* 0x0000008a8458723c */ /* 0x040fe20000001858 */
[----:B------:R-:W1:Y:S07]  /*e2a0*/  LDSM.16.MT88.4 R136, [R224+0x7100] ;  /* 0x00710000e088783b */ /* 0x000e6e0000004200 */
[C---:B--2---:R-:W-:Y:S08]  /*e2b0*/  HMMA.16816.F32 R92, R132.reuse, R144, R92 ;  /* 0x00000090845c723c */ /* 0x044ff0000000185c */
[C---:B------:R-:W-:Y:S01]  /*e2c0*/  HMMA.16816.F32 R96, R132.reuse, R146, R96 ;  /* 0x000000928460723c */ /* 0x040fe20000001860 */
[----:B------:R-:W2:Y:S07]  /*e2d0*/  LDSM.16.MT88.4 R144, [R226+0x1900] ;  /* 0x00190000e290783b */ /* 0x000eae0000004200 */
[C---:B------:R-:W-:Y:S07]  /*e2e0*/  HMMA.16816.F32 R100, R132.reuse, R148, R100 ;  /* 0x000000948464723c */ /* 0x040fee0000001864 */
[----:B------:R-:W-:Y:S01]  /*e2f0*/  MOV R149, R172 ;  /* 0x000000ac00957202 */ /* 0x000fe20000000f00 */
[C---:B------:R-:W-:Y:S01]  /*e300*/  HMMA.16816.F32 R104, R132.reuse, R150, R104 ;  /* 0x000000968468723c */ /* 0x040fe20000001868 */
[----:B------:R-:W5:Y:S07]  /*e310*/  LDSM.16.MT88.4 R172, [R225+0x1900] ;  /* 0x00190000e1ac783b */ /* 0x000f6e0000004200 */
[C---:B---3--:R-:W-:Y:S07]  /*e320*/  HMMA.16816.F32 R108, R132.reuse, R140, R108 ;  /* 0x0000008c846c723c */ /* 0x048fee000000186c */
[----:B------:R-:W-:Y:S01]  /*e330*/  MOV R140, R180 ;  /* 0x000000b4008c7202 */ /* 0x000fe20000000f00 */
[C---:B------:R-:W-:Y:S04]  /*e340*/  HMMA.16816.F32 R112, R132.reuse, R142, R112 ;  /* 0x0000008e8470723c */ /* 0x040fe80000001870 */
[----:B----4-:R-:W-:Y:S03]  /*e350*/  MOV R141, R160 ;  /* 0x000000a0008d7202 */ /* 0x010fe60000000f00 */
[----:B------:R-:W-:Y:S01]  /*e360*/  MOV R143, R181 ;  /* 0x000000b5008f7202 */ /* 0x000fe20000000f00 */
[C---:B------:R-:W-:Y:S04]  /*e370*/  HMMA.16816.F32 R116, R132.reuse, R152, R116 ;  /* 0x000000988474723c */ /* 0x040fe80000001874 */
[----:B------:R-:W-:Y:S04]  /*e380*/  MOV R142, R161 ;  /* 0x000000a1008e7202 */ /* 0x000fe80000000f00 */
[C---:B------:R-:W-:Y:S08]  /*e390*/  HMMA.16816.F32 R120, R132.reuse, R154, R120 ;  /* 0x0000009a8478723c */ /* 0x040ff00000001878 */
[C---:B-1----:R-:W-:Y:S07]  /*e3a0*/  HMMA.16816.F32 R124, R132.reuse, R136, R124 ;  /* 0x00000088847c723c */ /* 0x042fee000000187c */
[----:B------:R-:W-:Y:S01]  /*e3b0*/  MOV R136, R182 ;  /* 0x000000b600887202 */ /* 0x000fe20000000f00 */
[----:B------:R-:W-:Y:S04]  /*e3c0*/  HMMA.16816.F32 R128, R132, R138, R128 ;  /* 0x0000008a8480723c */ /* 0x000fe80000001880 */
[----:B------:R-:W-:Y:S02]  /*e3d0*/  MOV R137, R183 ;  /* 0x000000b700897202 */ /* 0x000fe40000000f00 */
[----:B------:R-:W1:Y:S01]  /*e3e0*/  LDSM.16.MT88.4 R180, [R231+0x3900] ;  /* 0x00390000e7b4783b */ /* 0x000e620000004200 */
[----:B------:R-:W-:Y:S02]  /*e3f0*/  MOV R134, R171 ;  /* 0x000000ab00867202 */ /* 0x000fe40000000f00 */
[----:B------:R-:W-:Y:S03]  /*e400*/  MOV R135, R170 ;  /* 0x000000aa00877202 */ /* 0x000fe60000000f00 */
[----:B------:R-:W-:Y:S02]  /*e410*/  F2FP.PACK_AB R169, R136, R134 ;  /* 0x0000008688a9723e */ /* 0x000fe400000000ff */
[----:B------:R-:W-:Y:S02]  /*e420*/  F2FP.PACK_AB R168, R137, R135 ;  /* 0x0000008789a8723e */ /* 0x000fe400000000ff */
[----:B------:R-:W-:Y:S02]  /*e430*/  F2FP.PACK_AB R170, R140, R141 ;  /* 0x0000008d8caa723e */ /* 0x000fe400000000ff */
[----:B------:R-:W-:Y:S02]  /*e440*/  F2FP.PACK_AB R171, R165, R166 ;  /* 0x000000a6a5ab723e */ /* 0x000fe400000000ff */
[----:B------:R-:W-:Y:S02]  /*e450*/  MOV R132, R184 ;  /* 0x000000b800847202 */ /* 0x000fe40000000f00 */
[----:B------:R-:W-:Y:S02]  /*e460*/  MOV R138, R185 ;  /* 0x000000b9008a7202 */ /* 0x000fe40000000f00 */
[----:B------:R-:W-:Y:S01]  /*e470*/  MOV R139, R186 ;  /* 0x000000ba008b7202 */ /* 0x000fe20000000f00 */
[C---:B------:R-:W-:Y:S01]  /*e480*/  HMMA.16816.F32 R160, R168.reuse, R156, R4 ;  /* 0x0000009ca8a0723c */ /* 0x040fe20000001804 */
[----:B------:R-:W-:Y:S04]  /*e490*/  LDSM.16.MT88.4 R4, [R225+0x3900] ;  /* 0x00390000e104783b */ /* 0x000fe80000004200 */
[----:B------:R-:W-:Y:S03]  /*e4a0*/  MOV R133, R187 ;  /* 0x000000bb00857202 */ /* 0x000fe60000000f00 */
[C---:B------:R-:W-:Y:S01]  /*e4b0*/  HMMA.16816.F32 R156, R168.reuse, R158, R8 ;  /* 0x0000009ea89c723c */ /* 0x040fe20000001808 */
[----:B------:R-:W3:Y:S06]  /*e4c0*/  LDSM.16.MT88.4 R184, [R226+0x3900] ;  /* 0x00390000e2b8783b */ /* 0x000eec0000004200 */
[----:B------:R-:W-:Y:S01]  /*e4d0*/  MOV R11, R149 ;  /* 0x00000095000b7202 */ /* 0x000fe20000000f00 */
[C---:B--2---:R-:W-:Y:S01]  /*e4e0*/  HMMA.16816.F32 R152, R168.reuse, R144, R12 ;  /* 0x00000090a898723c */ /* 0x044fe2000000180c */
[----:B------:R-:W-:Y:S07]  /*e4f0*/  LDSM.16.MT88.4 R12, [R231+0x5900] ;  /* 0x00590000e70c783b */ /* 0x000fee0000004200 */
[C---:B------:R-:W-:Y:S07]  /*e500*/  HMMA.16816.F32 R148, R168.reuse, R146, R16 ;  /* 0x00000092a894723c */ /* 0x040fee0000001810 */
[----:B------:R-:W-:Y:S01]  /*e510*/  MOV R19, R132 ;  /* 0x0000008400137202 */ /* 0x000fe20000000f00 */
[C---:B-----5:R-:W-:Y:S04]  /*e520*/  HMMA.16816.F32 R144, R168.reuse, R172, R20 ;  /* 0x000000aca890723c */ /* 0x060fe80000001814 */
[----:B------:R-:W-:Y:S02]  /*e530*/  MOV R18, R11 ;  /* 0x0000000b00127202 */ /* 0x000fe40000000f00 */
[----:B------:R-:W2:Y:S01]  /*e540*/  LDSM.16.MT88.4 R8, [R224+0x3900] ;  /* 0x00390000e008783b */ /* 0x000ea20000004200 */
        /* <DEDUP_REMOVED lines=10> */
[C---:B------:R-:W-:Y:S07]  /*e5f0*/  HMMA.16816.F32 R136, R168.reuse, R176, R28 ;  /* 0x000000b0a888723c */ /* 0x040fee000000181c */
[----:B------:R-:W-:Y:S02]  /*e600*/  MOV R31, R133 ;  /* 0x00000085001f7202 */ /* 0x000fe40000000f00 */
[----:B------:R-:W-:Y:S03]  /*e610*/  MOV R177, R134 ;  /* 0x0000008600b17202 */ /* 0x000fe60000000f00 */
[----:B------:R-:W-:Y:S02]  /*e620*/  MOV R176, R135 ;  /* 0x0000008700b07202 */ /* 0x000fe40000000f00 */
[C---:B------:R-:W-:Y:S01]  /*e630*/  HMMA.16816.F32 R132, R168.reuse, R178, R32 ;  /* 0x000000b2a884723c */ /* 0x040fe20000001820 */
[----:B------:R-:W-:Y:S06]  /*e640*/  LDSM.16.MT88.4 R32, [R226+0x7900] ;  /* 0x00790000e220783b */ /* 0x000fec0000004200 */
[----:B------:R-:W-:Y:S01]  /*e650*/  MOV R179, R18 ;  /* 0x0000001200b37202 */ /* 0x000fe20000000f00 */
[C---:B-1----:R-:W-:Y:S04]  /*e660*/  HMMA.16816.F32 R36, R168.reuse, R180, R36 ;  /* 0x000000b4a824723c */ /* 0x042fe80000001824 */
[----:B------:R-:W-:Y:S02]  /*e670*/  MOV R178, R19 ;  /* 0x0000001300b27202 */ /* 0x000fe40000000f00 */
[----:B------:R-:W1:Y:S01]  /*e680*/  LDSM.16.MT88.4 R16, [R226+0x5900] ;  /* 0x00590000e210783b */ /* 0x000e620000004200 */
[----:B------:R-:W-:Y:S01]  /*e690*/  MOV R181, R20 ;  /* 0x0000001400b57202 */ /* 0x000fe20000000f00 */
[C---:B------:R-:W-:Y:S04]  /*e6a0*/  HMMA.16816.F32 R40, R168.reuse, R182, R40 ;  /* 0x000000b6a828723c */ /* 0x040fe80000001828 */
[----:B------:R-:W-:Y:S03]  /*e6b0*/  MOV R180, R21 ;  /* 0x0000001500b47202 */ /* 0x000fe60000000f00 */
[----:B------:R-:W-:Y:S01]  /*e6c0*/  MOV R183, R22 ;  /* 0x0000001600b77202 */ /* 0x000fe20000000f00 */
[C---:B---3--:R-:W-:Y:S04]  /*e6d0*/  HMMA.16816.F32 R44, R168.reuse, R184, R44 ;  /* 0x000000b8a82c723c */ /* 0x048fe8000000182c */
[----:B------:R-:W-:Y:S02]  /*e6e0*/  MOV R182, R23 ;  /* 0x0000001700b67202 */ /* 0x000fe40000000f00 */
[----:B------:R-:W3:Y:S01]  /*e6f0*/  LDSM.16.MT88.4 R20, [R225+0x5900] ;  /* 0x00590000e114783b */ /* 0x000ee20000004200 */
[----:B------:R-:W-:Y:S01]  /*e700*/  MOV R185, R31 ;  /* 0x0000001f00b97202 */ /* 0x000fe20000000f00 */
[C---:B------:R-:W-:Y:S04]  /*e710*/  HMMA.16816.F32 R48, R168.reuse, R186, R48 ;  /* 0x000000baa830723c */ /* 0x040fe80000001830 */
[----:B------:R-:W-:Y:S02]  /*e720*/  FADD.FTZ R2, R185, R202 ;  /* 0x000000cab9027221 */ /* 0x000fe40000010000 */
[----:B------:R-:W4:Y:S02]  /*e730*/  LDSM.16.MT88.4 R28, [R231+0x7900] ;  /* 0x00790000e71c783b */ /* 0x000f240000004200 */
[C---:B------:R-:W-:Y:S04]  /*e740*/  HMMA.16816.F32 R52, R168.reuse, R4, R52 ;  /* 0x00000004a834723c */ /* 0x040fe80000001834 */
[----:B------:R-:W-:Y:S04]  /*e750*/  FADD.FTZ R2, R183, R2 ;  /* 0x00000002b7027221 */ /* 0x000fe80000010000 */
[C---:B------:R-:W-:Y:S01]  /*e760*/  HMMA.16816.F32 R56, R168.reuse, R6, R56 ;  /* 0x00000006a838723c */ /* 0x040fe20000001838 */
[----:B------:R-:W5:Y:S03]  /*e770*/  LDSM.16.MT88.4 R4, [R225+0x7900] ;  /* 0x00790000e104783b */ /* 0x000f660000004200 */
[----:B------:R-:W-:Y:S04]  /*e780*/  FADD.FTZ R2, R181, R2 ;  /* 0x00000002b5027221 */ /* 0x000fe80000010000 */
[C---:B--2---:R-:W-:Y:S04]  /*e790*/  HMMA.16816.F32 R60, R168.reuse, R8, R60 ;  /* 0x00000008a83c723c */ /* 0x044fe8000000183c */
[----:B------:R-:W-:Y:S04]  /*e7a0*/  FADD.FTZ R2, R179, R2 ;  /* 0x00000002b3027221 */ /* 0x000fe80000010000 */
[C---:B------:R-:W-:Y:S01]  /*e7b0*/  HMMA.16816.F32 R64, R168.reuse, R10, R64 ;  /* 0x0000000aa840723c */ /* 0x040fe20000001840 */
[----:B------:R-:W2:Y:S03]  /*e7c0*/  LDSM.16.MT88.4 R8, [R224+0x7900] ;  /* 0x00790000e008783b */ /* 0x000ea60000004200 */
[----:B------:R-:W-:Y:S04]  /*e7d0*/  FADD.FTZ R2, R177, R2 ;  /* 0x00000002b1027221 */ /* 0x000fe80000010000 */
[C---:B------:R-:W-:Y:S08]  /*e7e0*/  HMMA.16816.F32 R68, R168.reuse, R12, R68 ;  /* 0x0000000ca844723c */ /* 0x040ff00000001844 */
[C---:B------:R-:W-:Y:S08]  /*e7f0*/  HMMA.16816.F32 R72, R168.reuse, R14, R72 ;  /* 0x0000000ea848723c */ /* 0x040ff00000001848 */
[C---:B-1----:R-:W-:Y:S08]  /*e800*/  HMMA.16816.F32 R76, R168.reuse, R16, R76 ;  /* 0x00000010a84c723c */ /* 0x042ff0000000184c */
[C---:B------:R-:W-:Y:S08]  /*e810*/  HMMA.16816.F32 R80, R168.reuse, R18, R80 ;  /* 0x00000012a850723c */ /* 0x040ff00000001850 */
[C---:B---3--:R-:W-:Y:S08]  /*e820*/  HMMA.16816.F32 R84, R168.reuse, R20, R84 ;  /* 0x00000014a854723c */ /* 0x048ff00000001854 */
[C---:B------:R-:W-:Y:S08]  /*e830*/  HMMA.16816.F32 R88, R168.reuse, R22, R88 ;  /* 0x00000016a858723c */ /* 0x040ff00000001858 */
[C---:B------:R-:W-:Y:S08]  /*e840*/  HMMA.16816.F32 R92, R168.reuse, R24, R92 ;  /* 0x00000018a85c723c */ /* 0x040ff0000000185c */
[C---:B------:R-:W-:Y:S08]  /*e850*/  HMMA.16816.F32 R96, R168.reuse, R26, R96 ;  /* 0x0000001aa860723c */ /* 0x040ff00000001860 */
[C---:B----4-:R-:W-:Y:S08]  /*e860*/  HMMA.16816.F32 R100, R168.reuse, R28, R100 ;  /* 0x0000001ca864723c */ /* 0x050ff00000001864 */
[C---:B------:R-:W-:Y:S08]  /*e870*/  HMMA.16816.F32 R104, R168.reuse, R30, R104 ;  /* 0x0000001ea868723c */ /* 0x040ff00000001868 */
[C---:B------:R-:W-:Y:S08]  /*e880*/  HMMA.16816.F32 R108, R168.reuse, R32, R108 ;  /* 0x00000020a86c723c */ /* 0x040ff0000000186c */
[C---:B------:R-:W-:Y:S08]  /*e890*/  HMMA.16816.F32 R112, R168.reuse, R34, R112 ;  /* 0x00000022a870723c */ /* 0x040ff00000001870 */
[C---:B-----5:R-:W-:Y:S07]  /*e8a0*/  HMMA.16816.F32 R116, R168.reuse, R4, R116 ;  /* 0x00000004a874723c */ /* 0x060fee0000001874 */
[----:B------:R-:W-:Y:S01]  /*e8b0*/  FADD.FTZ R4, R182, R203 ;  /* 0x000000cbb6047221 */ /* 0x000fe20000010000 */
[C---:B------:R-:W-:Y:S04]  /*e8c0*/  HMMA.16816.F32 R120, R168.reuse, R6, R120 ;  /* 0x00000006a878723c */ /* 0x040fe80000001878 */
[----:B------:R-:W-:Y:S02]  /*e8d0*/  FADD.FTZ R4, R180, R4 ;  /* 0x00000004b4047221 */ /* 0x000fe40000010000 */
[----:B------:R-:W-:Y:S02]  /*e8e0*/  FADD.FTZ R5, R175, R2 ;  /* 0x00000002af057221 */ /* 0x000fe40000010000 */
[C---:B--2---:R-:W-:Y:S04]  /*e8f0*/  HMMA.16816.F32 R124, R168.reuse, R8, R124 ;  /* 0x00000008a87c723c */ /* 0x044fe8000000187c */
[----:B------:R-:W-:Y:S02]  /*e900*/  FADD.FTZ R4, R178, R4 ;  /* 0x00000004b2047221 */ /* 0x000fe40000010000 */
[----:B------:R-:W-:Y:S02]  /*e910*/  FADD.FTZ R166, R166, R5 ;  /* 0x00000005a6a67221 */ /* 0x000fe40000010000 */
[----:B------:R-:W-:Y:S01]  /*e920*/  FADD.FTZ R4, R176, R4 ;  /* 0x00000004b0047221 */ /* 0x000fe20000010000 */
[----:B------:R-:W-:Y:S03]  /*e930*/  HMMA.16816.F32 R128, R168, R10, R128 ;  /* 0x0000000aa880723c */ /* 0x000fe60000001880 */
[----:B------:R-:W-:Y:S02]  /*e940*/  FADD.FTZ R4, R174, R4 ;  /* 0x00000004ae047221 */ /* 0x000fe40000010000 */
[----:B------:R-:W-:Y:S02]  /*e950*/  FADD.FTZ R243, R165, R166 ;  /* 0x000000a6a5f37221 */ /* 0x000fe40000010000 */
[----:B------:R-:W-:Y:S05]  /*e960*/  FADD.FTZ R4, R172, R4 ;  /* 0x00000004ac047221 */ /* 0x000fea0000010000 */
[----:B------:R-:W-:Y:S01]  /*e970*/  FADD.FTZ R244, R173, R4 ;  /* 0x00000004adf47221 */ /* 0x000fe20000010000 */
[----:B------:R-:W-:-:S05]  /*e980*/  @P0 BRA `(.L_x_2003) ;  /* 0xffffc51000000947 */ /* 0x000fca000383ffff */
.L_x_2000:
[----:B------:R-:W-:-:S06]  /*e990*/  UISETP.GE.AND UP2, UPT, UR20, UR9, UPT ;  /* 0x000000091400728c */ /* 0x000fcc000bf46270 */
[----:B------:R-:W-:-:S13]  /*e9a0*/  PLOP3.LUT P0, PT, PT, PT, UP2, 0x40, 0x0 ;  /* 0x000000000000781c */ /* 0x000fda0003f0e828 */
[----:B------:R-:W-:Y:S05]  /*e9b0*/  @P0 BRA `(.L_x_2004) ;  /* 0x0000442000000947 */ /* 0x000fea0003800000 */
[----:B------:R-:W-:Y:S01]  /*e9c0*/  SHF.R.S32.HI R248, RZ, 0x1f, R207 ;  /* 0x0000001ffff87819 */ /* 0x000fe200000114cf */
[----:B------:R-:W-:Y:S01]  /*e9d0*/  IMAD.MOV.U32 R2, RZ, RZ, R164 ;  /* 0x000000ffff027224 */ /* 0x000fe200078e00a4 */
[C---:B------:R-:W-:Y:S01]  /*e9e0*/  SHF.L.U64.HI R247, R206.reuse, 0x1, R247 ;  /* 0x00000001cef77819 */ /* 0x040fe200000102f7 */
[----:B------:R-:W-:Y:S01]  /*e9f0*/  IMAD.MOV.U32 R3, RZ, RZ, R0 ;  /* 0x000000ffff037224 */ /* 0x000fe200078e0000 */
[C---:B------:R-:W-:Y:S01]  /*ea00*/  SHF.L.U64.HI R248, R207.reuse, 0x1, R248 ;  /* 0x00000001cff87819 */ /* 0x040fe200000102f8 */
[----:B------:R-:W-:Y:S01]  /*ea10*/  IMAD.SHL.U32 R249, R207, 0x2, RZ ;  /* 0x00000002cff97824 */ /* 0x000fe200078e00ff */
[----:B------:R-:W-:Y:S01]  /*ea20*/  SHF.L.U32 R250, R206, 0x1, RZ ;  /* 0x00000001cefa7819 */ /* 0x000fe200000006ff */
[C---:B------:R-:W-:Y:S01]  /*ea30*/  IMAD.SHL.U32 R251, R205.reuse, 0x2, RZ ;  /* 0x00000002cdfb7824 */ /* 0x040fe200078e00ff */
[----:B------:R-:W-:Y:S02]  /*ea40*/  SHF.L.U64.HI R246, R205, 0x1, R246 ;  /* 0x00000001cdf67819 */ /* 0x000fe400000102f6 */
[----:B------:R-:W-:-:S02]  /*ea50*/  SHF.L.U64.HI R245, R204, 0x1, R245 ;  /* 0x00000001ccf57819 */ /* 0x000fc400000102f5 */
[----:B------:R-:W-:Y:S02]  /*ea60*/  SHF.L.U32 R252, R204, 0x1, RZ ;  /* 0x00000001ccfc7819 */ /* 0x000fe400000006ff */
.L_x_2014:
[----:B------:R-:W-:Y:S01]  /*ea70*/  SHF.R.S32.HI R5, RZ, 0x1f, R238 ;  /* 0x0000001fff057819 */ /* 0x000fe200000114ee */
[----:B------:R-:W-:Y:S04]  /*ea80*/  DEPBAR.LE SB0, 0x0 ;  /* 0x000080000000791a */ /* 0x000fe80000000000 */
[----:B------:R-:W-:Y:S01]  /*ea90*/  IMAD R5, R5, c[0x0][0x208], RZ ;  /* 0x0000820005057a24 */ /* 0x000fe200078e02ff */
[----:B------:R-:W-:Y:S01]  /*eaa0*/  BAR.SYNC.DEFER_BLOCKING 0x0 ;  /* 0x0000000000007b1d */ /* 0x000fe20000010000 */
[C---:B------:R-:W-:Y:S01]  /*eab0*/  IMAD.WIDE.U32 R6, R238.reuse, c[0x0][0x208], RZ ;  /* 0x00008200ee067a25 */ /* 0x040fe200078e00ff */
[----:B------:R-:W-:Y:S01]  /*eac0*/  SHF.R.S32.HI R0, RZ, 0x1f, R237 ;  /* 0x0000001fff007819 */ /* 0x000fe200000114ed */
[----:B------:R-:W-:Y:S02]  /*ead0*/  UISETP.GT.AND UP2, UPT, UR20, UR9, UPT ;  /* 0x000000091400728c */ /* 0x000fe4000bf44270 */
[----:B------:R-:W-:Y:S02]  /*eae0*/  IMAD R5, R238, c[0x0][0x20c], R5 ;  /* 0x00008300ee057a24 */ /* 0x000fe400078e0205 */
[----:B------:R-:W-:Y:S03]  /*eaf0*/  IMAD R0, R0, c[0x0][0x218], RZ ;  /* 0x0000860000007a24 */ /* 0x000fe600078e02ff */
[----:B------:R-:W-:Y:S01]  /*eb00*/  IADD3 R7, R7, R5, RZ ;  /* 0x0000000507077210 */ /* 0x000fe20007ffe0ff */
[C---:B------:R-:W-:Y:S04]  /*eb10*/  IMAD R0, R237.reuse, c[0x0][0x21c], R0 ;  /* 0x00008700ed007a24 */ /* 0x040fe800078e0200 */
[----:B------:R-:W-:Y:S05]  /*eb20*/  IMAD.WIDE.U32 R6, R237, c[0x0][0x218], R6 ;  /* 0x00008600ed067a25 */ /* 0x000fea00078e0006 */
[----:B------:R-:W-:Y:S04]  /*eb30*/  IADD3 R5, P0, R6, UR22, RZ ;  /* 0x0000001606057c10 */ /* 0x000fe8000ff1e0ff */
[----:B------:R-:W-:Y:S01]  /*eb40*/  IADD3.X R0, R7, UR6, R0, P0, !PT ;  /* 0x0000000607007c10 */ /* 0x000fe200087fe400 */
[----:B------:R-:W-:Y:S01]  /*eb50*/  LDSM.16.M88.4 R32, [R234+0x10100] ;  /* 0x01010000ea20783b */ /* 0x000fe20000000200 */
[C---:B------:R-:W-:Y:S04]  /*eb60*/  LEA R14, P0, R5.reuse, c[0x0][0x1f8], 0x1 ;  /* 0x00007e00050e7a11 */ /* 0x040fe800078008ff */
[----:B------:R-:W-:Y:S01]  /*eb70*/  LEA.HI.X R13, R5, c[0x0][0x1fc], R0, 0x1, P0 ;  /* 0x00007f00050d7a11 */ /* 0x000fe200000f0c00 */
[----:B------:R-:W1:Y:S06]  /*eb80*/  LDSM.16.M88.4 R8, [R233+0x8100] ;  /* 0x00810000e908783b */ /* 0x000e6c0000000200 */
[----:B------:R-:W2:Y:S06]  /*eb90*/  SHFL.IDX PT, R28, R14, RZ, 0x181f ;  /* 0x00181fff0e1c7589 */ /* 0x000eac00000e0000 */
[----:B------:R-:W3:Y:S06]  /*eba0*/  SHFL.IDX PT, R12, R13, RZ, 0x181f ;  /* 0x00181fff0d0c7589 */ /* 0x000eec00000e0000 */
[----:B------:R-:W-:Y:S06]  /*ebb0*/  LDSM.16.M88.4 R16, [R233+0x8900] ;  /* 0x00890000e910783b */ /* 0x000fec0000000200 */
[----:B------:R-:W-:Y:S06]  /*ebc0*/  LDSM.16.M88.4 R24, [R233+0x9100] ;  /* 0x00910000e918783b */ /* 0x000fec0000000200 */
[----:B------:R-:W-:Y:S06]  /*ebd0*/  LDSM.16.M88.4 R164, [R233+0x9900] ;  /* 0x00990000e9a4783b */ /* 0x000fec0000000200 */
[----:B------:R-:W-:Y:S01]  /*ebe0*/  LDSM.16.M88.4 R168, [R230+0x10100] ;  /* 0x01010000e6a8783b */ /* 0x000fe20000000200 */
[C---:B-1----:R-:W-:Y:S05]  /*ebf0*/  HMMA.16816.F32 R4, R32.reuse, R8, RZ ;  /* 0x000000082004723c */ /* 0x042fea00000018ff */
[----:B------:R-:W-:Y:S01]  /*ec00*/  LDSM.16.M88.4 R172, [R232] ;  /* 0x00000000e8ac783b */ /* 0x000fe20000000200 */
[----:B--2---:R-:W-:Y:S06]  /*ec10*/  IADD3 R188, P0, R28, R249, RZ ;  /* 0x000000f91cbc7210 */ /* 0x004fec0007f1e0ff */
[----:B---3--:R-:W-:Y:S01]  /*ec20*/  IADD3.X R189, R12, R248, RZ, P0, !PT ;  /* 0x000000f80cbd7210 */ /* 0x008fe200007fe4ff */
[C---:B------:R-:W-:Y:S01]  /*ec30*/  HMMA.16816.F32 R8, R32.reuse, R10, RZ ;  /* 0x0000000a2008723c */ /* 0x040fe200000018ff */
[----:B------:R-:W-:Y:S01]  /*ec40*/  LDSM.16.M88.4 R176, [R223] ;  /* 0x00000000dfb0783b */ /* 0x000fe20000000200 */
[----:B------:R-:W-:Y:S05]  /*ec50*/  IADD3 R30, P0, R28, R250, RZ ;  /* 0x000000fa1c1e7210 */ /* 0x000fea0007f1e0ff */
[----:B------:R-:W-:Y:S01]  /*ec60*/  LDSM.16.M88.4 R180, [R222] ;  /* 0x00000000deb4783b */ /* 0x000fe20000000200 */
[----:B------:R-:W-:Y:S04]  /*ec70*/  IADD3.X R31, R12, R247, RZ, P0, !PT ;  /* 0x000000f70c1f7210 */ /* 0x000fe800007fe4ff */
[----:B------:R-:W-:Y:S01]  /*ec80*/  IADD3 R22, P0, R28, R251, RZ ;  /* 0x000000fb1c167210 */ /* 0x000fe20007f1e0ff */
[----:B------:R-:W-:Y:S03]  /*ec90*/  LDSM.16.M88.4 R184, [R221] ;  /* 0x00000000ddb8783b */ /* 0x000fe60000000200 */
[----:B------:R-:W-:Y:S02]  /*eca0*/  IADD3.X R23, R12, R246, RZ, P0, !PT ;  /* 0x000000f60c177210 */ /* 0x000fe400007fe4ff */
[----:B------:R-:W-:Y:S01]  /*ecb0*/  IADD3 R28, P0, R28, R252, RZ ;  /* 0x000000fc1c1c7210 */ /* 0x000fe20007f1e0ff */
[----:B------:R-:W1:Y:S03]  /*ecc0*/  SHFL.IDX PT, R0, R14, 0x1, 0x181f ;  /* 0x00381f000e007f89 */ /* 0x000e6600000e0000 */
[----:B------:R-:W-:Y:S03]  /*ecd0*/  IADD3.X R29, R12, R245, RZ, P0, !PT ;  /* 0x000000f50c1d7210 */ /* 0x000fe600007fe4ff */
[----:B------:R-:W-:Y:S01]  /*ece0*/  @!PT LDS RZ, [RZ] ;  /* 0x00000000fffff984 */ /* 0x000fe20000000800 */
[----:B------:R-:W-:Y:S01]  /*ecf0*/  @!PT LDS RZ, [RZ] ;  /* 0x00000000fffff984 */ /* 0x000fe20000000800 */
[----:B------:R2:W-:Y:S06]  /*ed00*/  LDGSTS.E.BYPASS.LTC128B.128 [R242], [R188.64], !P3 ;  /* 0x00000000bcf27fae */ /* 0x0005ec000d901d52 */
[----:B------:R3:W4:Y:S06]  /*ed10*/  SHFL.IDX PT, R20, R13, 0x1, 0x181f ;  /* 0x00381f000d147f89 */ /* 0x00072c00000e0000 */
[----:B------:R5:W-:Y:S06]  /*ed20*/  LDGSTS.E.BYPASS.LTC128B.128 [R242+0x2000], [R30.64], !P5 ;  /* 0x020000001ef27fae */ /* 0x000bec000e901d52 */
[----:B------:R2:W-:Y:S01]  /*ed30*/  LDGSTS.E.BYPASS.LTC128B.128 [R242+0x4000], [R22.64], !P4 ;  /* 0x0400000016f27fae */ /* 0x0005e2000e101d52 */
[----:B-1----:R-:W-:Y:S05]  /*ed40*/  IADD3 R198, P0, R0, R249, RZ ;  /* 0x000000f900c67210 */ /* 0x002fea0007f1e0ff */
[----:B------:R5:W-:Y:S01]  /*ed50*/  LDGSTS.E.BYPASS.LTC128B.128 [R242+0x6000], [R28.64], !P6 ;  /* 0x060000001cf27fae */ /* 0x000be2000f101d52 */
[C---:B---3--:R-:W-:Y:S01]  /*ed60*/  HMMA.16816.F32 R12, R32.reuse, R16, RZ ;  /* 0x00000010200c723c */ /* 0x048fe200000018ff */
[----:B----4-:R-:W-:Y:S02]  /*ed70*/  IADD3.X R199, R20, R248, RZ, P0, !PT ;  /* 0x000000f814c77210 */ /* 0x010fe400007fe4ff */
[----:B------:R-:W-:Y:S03]  /*ed80*/  IADD3 R202, P0, R0, R250, RZ ;  /* 0x000000fa00ca7210 */ /* 0x000fe60007f1e0ff */
[----:B------:R1:W-:Y:S01]  /*ed90*/  LDGSTS.E.BYPASS.LTC128B.128 [R242+0x1000], [R198.64], !P3 ;  /* 0x01000000c6f27fae */ /* 0x0003e2000d901d52 */
[----:B------:R-:W-:Y:S01]  /*eda0*/  IADD3.X R203, R20, R247, RZ, P0, !PT ;  /* 0x000000f714cb7210 */ /* 0x000fe200007fe4ff */
[C---:B------:R-:W-:Y:S01]  /*edb0*/  HMMA.16816.F32 R16, R32.reuse, R18, RZ ;  /* 0x000000122010723c */ /* 0x040fe200000018ff */
[----:B------:R-:W-:Y:S03]  /*edc0*/  IADD3 R196, P0, R0, R251, RZ ;  /* 0x000000fb00c47210 */ /* 0x000fe60007f1e0ff */
[----:B------:R3:W-:Y:S01]  /*edd0*/  LDGSTS.E.BYPASS.LTC128B.128 [R242+0x3000], [R202.64], !P5 ;  /* 0x03000000caf27fae */ /* 0x0007e2000e901d52 */
[----:B------:R-:W-:Y:S02]  /*ede0*/  IADD3.X R197, R20, R246, RZ, P0, !PT ;  /* 0x000000f614c57210 */ /* 0x000fe400007fe4ff */
[----:B------:R-:W-:Y:S03]  /*edf0*/  IADD3 R200, P0, R0, R252, RZ ;  /* 0x000000fc00c87210 */ /* 0x000fe60007f1e0ff */
[----:B------:R1:W-:Y:S02]  /*ee00*/  LDGSTS.E.BYPASS.LTC128B.128 [R242+0x5000], [R196.64], !P4 ;  /* 0x05000000c4f27fae */ /* 0x0003e4000e101d52 */
[----:B------:R-:W-:Y:S02]  /*ee10*/  IADD3.X R201, R20, R245, RZ, P0, !PT ;  /* 0x000000f514c97210 */ /* 0x000fe400007fe4ff */
[C---:B--2---:R-:W-:Y:S01]  /*ee20*/  HMMA.16816.F32 R20, R32.reuse, R24, RZ ;  /* 0x000000182014723c */ /* 0x044fe200000018ff */
[----:B------:R-:W-:Y:S02]  /*ee30*/  PLOP3.LUT P0, PT, PT, PT, UP2, 0x40, 0x0 ;  /* 0x000000000000781c */ /* 0x000fe40003f0e828 */
[----:B------:R3:W-:Y:S05]  /*ee40*/  LDGSTS.E.BYPASS.LTC128B.128 [R242+0x7000], [R200.64], !P6 ;  /* 0x07000000c8f27fae */ /* 0x0007ea000f101d52 */
[C---:B------:R-:W-:Y:S01]  /*ee50*/  HMMA.16816.F32 R24, R32.reuse, R26, RZ ;  /* 0x0000001a2018723c */ /* 0x040fe200000018ff */
[----:B------:R-:W-:Y:S06]  /*ee60*/  LDSM.16.M88.4 R188, [R229+0x10100] ;  /* 0x01010000e5bc783b */ /* 0x000fec0000000200 */
[----:B------:R-:W0:Y:S01]  /*ee70*/  LDGDEPBAR ;  /* 0x00000000000079af */ /* 0x000e220000000000 */
[C---:B-----5:R-:W-:Y:S05]  /*ee80*/  HMMA.16816.F32 R28, R32.reuse, R164, RZ ;  /* 0x000000a4201c723c */ /* 0x060fea00000018ff */
[----:B------:R-:W2:Y:S03]  /*ee90*/  LDSM.16.M88.4 R192, [R228+0x8100] ;  /* 0x00810000e4c0783b */ /* 0x000ea60000000200 */
[----:B------:R-:W-:Y:S03]  /*eea0*/  HMMA.16816.F32 R32, R32, R166, RZ ;  /* 0x000000a62020723c */ /* 0x000fe600000018ff */
[----:B------:R-:W4:Y:S05]  /*eeb0*/  LDSM.16.M88.4 R164, [R228+0x8900] ;  /* 0x00890000e4a4783b */ /* 0x000f2a0000000200 */
[C---:B------:R-:W-:Y:S01]  /*eec0*/  HMMA.16816.F32 R4, R168.reuse, R172, R4 ;  /* 0x000000aca804723c */ /* 0x040fe20000001804 */
[----:B-1----:R-:W-:Y:S06]  /*eed0*/  LDSM.16.M88.4 R196, [R233+0xa100] ;  /* 0x00a10000e9c4783b */ /* 0x002fec0000000200 */
[----:B---3--:R-:W-:Y:S01]  /*eee0*/  LDSM.16.M88.4 R200, [R233+0xa900] ;  /* 0x00a90000e9c8783b */ /* 0x008fe20000000200 */
[C---:B------:R-:W-:Y:S05]  /*eef0*/  HMMA.16816.F32 R8, R168.reuse, R174, R8 ;  /* 0x000000aea808723c */ /* 0x040fea0000001808 */
[----:B------:R-:W1:Y:S03]  /*ef00*/  LDSM.16.M88.4 R172, [R228+0x9100] ;  /* 0x00910000e4ac783b */ /* 0x000e660000000200 */
[C---:B------:R-:W-:Y:S03]  /*ef10*/  HMMA.16816.F32 R12, R168.reuse, R176, R12 ;  /* 0x000000b0a80c723c */ /* 0x040fe6000000180c */
[----:B------:R-:W-:Y:S05]  /*ef20*/  LDSM.16.M88.4 R204, [R233+0xc100] ;  /* 0x00c10000e9cc783b */ /* 0x000fea0000000200 */
[C---:B------:R-:W-:Y:S01]  /*ef30*/  HMMA.16816.F32 R16, R168.reuse, R178, R16 ;  /* 0x000000b2a810723c */ /* 0x040fe20000001810 */
[----:B------:R-:W3:Y:S07]  /*ef40*/  LDSM.16.M88.4 R176, [R228+0x9900] ;  /* 0x00990000e4b0783b */ /* 0x000eee0000000200 */
[C---:B------:R-:W-:Y:S08]  /*ef50*/  HMMA.16816.F32 R20, R168.reuse, R180, R20 ;  /* 0x000000b4a814723c */ /* 0x040ff00000001814 */
[C---:B------:R-:W-:Y:S01]  /*ef60*/  HMMA.16816.F32 R24, R168.reuse, R182, R24 ;  /* 0x000000b6a818723c */ /* 0x040fe20000001818 */
[----:B------:R-:W-:Y:S07]  /*ef70*/  LDSM.16.M88.4 R180, [R220] ;  /* 0x00000000dcb4783b */ /* 0x000fee0000000200 */
[C---:B------:R-:W-:Y:S08]  /*ef80*/  HMMA.16816.F32 R28, R168.reuse, R184, R28 ;  /* 0x000000b8a81c723c */ /* 0x040ff0000000181c */
[----:B------:R-:W-:Y:S01]  /*ef90*/  HMMA.16816.F32 R32, R168, R186, R32 ;  /* 0x000000baa820723c */ /* 0x000fe20000001820 */
[----:B------:R-:W5:Y:S06]  /*efa0*/  LDSM.16.M88.4 R168, [R227+0x10100] ;  /* 0x01010000e3a8783b */ /* 0x000f6c0000000200 */
[----:B------:R-:W3:Y:S01]  /*efb0*/  LDSM.16.M88.4 R184, [R220+0x800] ;  /* 0x00080000dcb8783b */ /* 0x000ee20000000200 */
[C---:B--2---:R-:W-:Y:S08]  /*efc0*/  HMMA.16816.F32 R4, R188.reuse, R192, R4 ;  /* 0x000000c0bc04723c */ /* 0x044ff00000001804 */
[C---:B------:R-:W-:Y:S01]  /*efd0*/  HMMA.16816.F32 R8, R188.reuse, R194, R8 ;  /* 0x000000c2bc08723c */ /* 0x040fe20000001808 */
[----:B------:R-:W2:Y:S07]  /*efe0*/  LDSM.16.M88.4 R192, [R220+0x1000] ;  /* 0x00100000dcc0783b */ /* 0x000eae0000000200 */
[C---:B----4-:R-:W-:Y:S08]  /*eff0*/  HMMA.16816.F32 R12, R188.reuse, R164, R12 ;  /* 0x000000a4bc0c723c */ /* 0x050ff0000000180c */
[C---:B------:R-:W-:Y:S01]  /*f000*/  HMMA.16816.F32 R16, R188.reuse, R166, R16 ;  /* 0x000000a6bc10723c */ /* 0x040fe20000001810 */
[----:B------:R-:W4:Y:S07]  /*f010*/  LDSM.16.M88.4 R164, [R220+0x1800] ;  /* 0x00180000dca4783b */ /* 0x000f2e0000000200 */
[C---:B-1----:R-:W-:Y:S08]  /*f020*/  HMMA.16816.F32 R20, R188.reuse, R172, R20 ;  /* 0x000000acbc14723c */ /* 0x042ff00000001814 */
[C---:B------:R-:W-:Y:S01]  /*f030*/  HMMA.16816.F32 R24, R188.reuse, R174, R24 ;  /* 0x000000aebc18723c */ /* 0x040fe20000001818 */
[----:B------:R-:W1:Y:S07]  /*f040*/  LDSM.16.M88.4 R172, [R234+0x14100] ;  /* 0x01410000eaac783b */ /* 0x000e6e0000000200 */
[C---:B---3--:R-:W-:Y:S08]  /*f050*/  HMMA.16816.F32 R28, R188.reuse, R176, R28 ;  /* 0x000000b0bc1c723c */ /* 0x048ff0000000181c */
[----:B------:R-:W-:Y:S01]  /*f060*/  HMMA.16816.F32 R32, R188, R178, R32 ;  /* 0x000000b2bc20723c */ /* 0x000fe20000001820 */
[----:B------:R-:W3:Y:S06]  /*f070*/  LDSM.16.M88.4 R176, [R233+0xb100] ;  /* 0x00b10000e9b0783b */ /* 0x000eec0000000200 */
[----:B------:R-:W-:Y:S01]  /*f080*/  LDSM.16.M88.4 R188, [R219] ;  /* 0x00000000dbbc783b */ /* 0x000fe20000000200 */
[C---:B-----5:R-:W-:Y:S08]  /*f090*/  HMMA.16816.F32 R4, R168.reuse, R180, R4 ;  /* 0x000000b4a804723c */ /* 0x060ff00000001804 */
[C---:B------:R-:W-:Y:S01]  /*f0a0*/  HMMA.16816.F32 R8, R168.reuse, R182, R8 ;  /* 0x000000b6a808723c */ /* 0x040fe20000001808 */
[----:B------:R-:W5:Y:S07]  /*f0b0*/  LDSM.16.M88.4 R180, [R233+0xb900] ;  /* 0x00b90000e9b4783b */ /* 0x000f6e0000000200 */
[C---:B------:R-:W-:Y:S08]  /*f0c0*/  HMMA.16816.F32 R12, R168.reuse, R184, R12 ;  /* 0x000000b8a80c723c */ /* 0x040ff0000000180c */
[C---:B------:R-:W-:Y:S01]  /*f0d0*/  HMMA.16816.F32 R16, R168.reuse, R186, R16 ;  /* 0x000000baa810723c */ /* 0x040fe20000001810 */
[----:B------:R-:W3:Y:S07]  /*f0e0*/  LDSM.16.M88.4 R184, [R230+0x14100] ;  /* 0x01410000e6b8783b */ /* 0x000eee0000000200 */
[C---:B--2---:R-:W-:Y:S08]  /*f0f0*/  HMMA.16816.F32 R20, R168.reuse, R192, R20 ;  /* 0x000000c0a814723c */ /* 0x044ff00000001814 */
[C---:B------:R-:W-:Y:S01]  /*f100*/  HMMA.16816.F32 R24, R168.reuse, R194, R24 ;  /* 0x000000c2a818723c */ /* 0x040fe20000001818 */
[----:B------:R-:W2:Y:S07]  /*f110*/  LDSM.16.M88.4 R192, [R218] ;  /* 0x00000000dac0783b */ /* 0x000eae0000000200 */
[C---:B----4-:R-:W-:Y:S08]  /*f120*/  HMMA.16816.F32 R28, R168.reuse, R164, R28 ;  /* 0x000000a4a81c723c */ /* 0x050ff0000000181c */
[----:B------:R-:W-:Y:S01]  /*f130*/  HMMA.16816.F32 R32, R168, R166, R32 ;  /* 0x000000a6a820723c */ /* 0x000fe20000001820 */
[----:B------:R-:W4:Y:S06]  /*f140*/  LDSM.16.M88.4 R164, [R217] ;  /* 0x00000000d9a4783b */ /* 0x000f2c0000000200 */
[----:B------:R-:W2:Y:S01]  /*f150*/  LDSM.16.M88.4 R168, [R216] ;  /* 0x00000000d8a8783b */ /* 0x000ea20000000200 */
[C---:B-1----:R-:W-:Y:S08]  /*f160*/  HMMA.16816.F32 R4, R172.reuse, R196, R4 ;  /* 0x000000c4ac04723c */ /* 0x042ff00000001804 */
[C---:B------:R-:W-:Y:S01]  /*f170*/  HMMA.16816.F32 R8, R172.reuse, R198, R8 ;  /* 0x000000c6ac08723c */ /* 0x040fe20000001808 */
[----:B------:R-:W-:Y:S07]  /*f180*/  LDSM.16.M88.4 R196, [R228+0xa100] ;  /* 0x00a10000e4c4783b */ /* 0x000fee0000000200 */
[C---:B------:R-:W-:Y:S08]  /*f190*/  HMMA.16816.F32 R12, R172.reuse, R200, R12 ;  /* 0x000000c8ac0c723c */ /* 0x040ff0000000180c */
[C---:B------:R-:W-:Y:S01]  /*f1a0*/  HMMA.16816.F32 R16, R172.reuse, R202, R16 ;  /* 0x000000caac10723c */ /* 0x040fe20000001810 */
[----:B------:R-:W-:Y:S07]  /*f1b0*/  LDSM.16.M88.4 R200, [R228+0xa900] ;  /* 0x00a90000e4c8783b */ /* 0x000fee0000000200 */
[C---:B---3--:R-:W-:Y:S08]  /*f1c0*/  HMMA.16816.F32 R20, R172.reuse, R176, R20 ;  /* 0x000000b0ac14723c */ /* 0x048ff00000001814 */
[C---:B------:R-:W-:Y:S01]  /*f1d0*/  HMMA.16816.F32 R24, R172.reuse, R178, R24 ;  /* 0x000000b2ac18723c */ /* 0x040fe20000001818 */
[----:B------:R-:W1:Y:S07]  /*f1e0*/  LDSM.16.M88.4 R176, [R229+0x14100] ;  /* 0x01410000e5b0783b */ /* 0x000e6e0000000200 */
[C---:B-----5:R-:W-:Y:S08]  /*f1f0*/  HMMA.16816.F32 R28, R172.reuse, R180, R28 ;  /* 0x000000b4ac1c723c */ /* 0x060ff0000000181c */
[----:B------:R-:W-:Y:S01]  /*f200*/  HMMA.16816.F32 R32, R172, R182, R32 ;  /* 0x000000b6ac20723c */ /* 0x000fe20000001820 */
[----:B------:R-:W3:Y:S06]  /*f210*/  LDSM.16.M88.4 R172, [R228+0xb100] ;  /* 0x00b10000e4ac783b */ /* 0x000eec0000000200 */
[----:B------:R-:W-:Y:S01]  /*f220*/  LDSM.16.M88.4 R180, [R227+0x14100] ;  /* 0x01410000e3b4783b */ /* 0x000fe20000000200 */
[C---:B------:R-:W-:Y:S08]  /*f230*/  HMMA.16816.F32 R4, R184.reuse, R188, R4 ;  /* 0x000000bcb804723c */ /* 0x040ff00000001804 */
[C---:B------:R-:W-:Y:S01]  /*f240*/  HMMA.16816.F32 R8, R184.reuse, R190, R8 ;  /* 0x000000beb808723c */ /* 0x040fe20000001808 */
[----:B------:R-:W-:Y:S07]  /*f250*/  LDSM.16.M88.4 R188, [R220+0x2000] ;  /* 0x00200000dcbc783b */ /* 0x000fee0000000200 */
[C---:B--2---:R-:W-:Y:S08]  /*f260*/  HMMA.16816.F32 R12, R184.reuse, R192, R12 ;  /* 0x000000c0b80c723c */ /* 0x044ff0000000180c */
[C---:B------:R-:W-:Y:S01]  /*f270*/  HMMA.16816.F32 R16, R184.reuse, R194, R16 ;  /* 0x000000c2b810723c */ /* 0x040fe20000001810 */
[----:B------:R-:W-:Y:S07]  /*f280*/  LDSM.16.M88.4 R192, [R220+0x3800] ;  /* 0x00380000dcc0783b */ /* 0x000fee0000000200 */
[C---:B----4-:R-:W-:Y:S08]  /*f290*/  HMMA.16816.F32 R20, R184.reuse, R164, R20 ;  /* 0x000000a4b814723c */ /* 0x050ff00000001814 */
[C---:B------:R-:W-:Y:S01]  /*f2a0*/  HMMA.16816.F32 R24, R184.reuse, R166, R24 ;  /* 0x000000a6b818723c */ /* 0x040fe20000001818 */
[----:B------:R-:W2:Y:S07]  /*f2b0*/  LDSM.16.M88.4 R164, [R228+0xb900] ;  /* 0x00b90000e4a4783b */ /* 0x000eae0000000200 */
[C---:B------:R-:W-:Y:S08]  /*f2c0*/  HMMA.16816.F32 R28, R184.reuse, R168, R28 ;  /* 0x000000a8b81c723c */ /* 0x040ff0000000181c */
[----:B------:R-:W-:Y:S01]  /*f2d0*/  HMMA.16816.F32 R32, R184, R170, R32 ;  /* 0x000000aab820723c */ /* 0x000fe20000001820 */
[----:B------:R-:W4:Y:S06]  /*f2e0*/  LDSM.16.M88.4 R168, [R220+0x2800] ;  /* 0x00280000dca8783b */ /* 0x000f2c0000000200 */
[----:B------:R-:W5:Y:S01]  /*f2f0*/  LDSM.16.M88.4 R184, [R220+0x3000] ;  /* 0x00300000dcb8783b */ /* 0x000f620000000200 */
[C---:B-1----:R-:W-:Y:S08]  /*f300*/  HMMA.16816.F32 R4, R176.reuse, R196, R4 ;  /* 0x000000c4b004723c */ /* 0x042ff00000001804 */
[C---:B------:R-:W-:Y:S01]  /*f310*/  HMMA.16816.F32 R8, R176.reuse, R198, R8 ;  /* 0x000000c6b008723c */ /* 0x040fe20000001808 */
[----:B------:R-:W1:Y:S07]  /*f320*/  LDSM.16.M88.4 R196, [R234+0x18100] ;  /* 0x01810000eac4783b */ /* 0x000e6e0000000200 */
[C---:B------:R-:W-:Y:S08]  /*f330*/  HMMA.16816.F32 R12, R176.reuse, R200, R12 ;  /* 0x000000c8b00c723c */ /* 0x040ff0000000180c */
[C---:B------:R-:W-:Y:S01]  /*f340*/  HMMA.16816.F32 R16, R176.reuse, R202, R16 ;  /* 0x000000cab010723c */ /* 0x040fe20000001810 */
[----:B------:R-:W-:Y:S07]  /*f350*/  LDSM.16.M88.4 R200, [R233+0xe100] ;  /* 0x00e10000e9c8783b */ /* 0x000fee0000000200 */
[C---:B---3--:R-:W-:Y:S08]  /*f360*/  HMMA.16816.F32 R20, R176.reuse, R172, R20 ;  /* 0x000000acb014723c */ /* 0x048ff00000001814 */
[C---:B------:R-:W-:Y:S01]  /*f370*/  HMMA.16816.F32 R24, R176.reuse, R174, R24 ;  /* 0x000000aeb018723c */ /* 0x040fe20000001818 */
[----:B------:R-:W-:Y:S07]  /*f380*/  LDSM.16.M88.4 R172, [R233+0xd100] ;  /* 0x00d10000e9ac783b */ /* 0x000fee0000000200 */
[C---:B--2---:R-:W-:Y:S08]  /*f390*/  HMMA.16816.F32 R28, R176.reuse, R164, R28 ;  /* 0x000000a4b01c723c */ /* 0x044ff0000000181c */
[----:B------:R-:W-:Y:S01]  /*f3a0*/  HMMA.16816.F32 R32, R176, R166, R32 ;  /* 0x000000a6b020723c */ /* 0x000fe20000001820 */
[----:B------:R-:W2:Y:S06]  /*f3b0*/  LDSM.16.M88.4 R164, [R233+0xc900] ;  /* 0x00c90000e9a4783b */ /* 0x000eac0000000200 */
[----:B------:R-:W-:Y:S01]  /*f3c0*/  LDSM.16.M88.4 R176, [R230+0x18100] ;  /* 0x01810000e6b0783b */ /* 0x000fe20000000200 */
[C---:B------:R-:W-:Y:S08]  /*f3d0*/  HMMA.16816.F32 R4, R180.reuse, R188, R4 ;  /* 0x000000bcb404723c */ /* 0x040ff00000001804 */
[C---:B------:R-:W-:Y:S01]  /*f3e0*/  HMMA.16816.F32 R8, R180.reuse, R190, R8 ;  /* 0x000000beb408723c */ /* 0x040fe20000001808 */
[----:B------:R-:W-:Y:S07]  /*f3f0*/  LDSM.16.M88.4 R188, [R213] ;  /* 0x00000000d5bc783b */ /* 0x000fee0000000200 */
[C---:B----4-:R-:W-:Y:S08]  /*f400*/  HMMA.16816.F32 R12, R180.reuse, R168, R12 ;  /* 0x000000a8b40c723c */ /* 0x050ff0000000180c */
[C---:B------:R-:W-:Y:S01]  /*f410*/  HMMA.16816.F32 R16, R180.reuse, R170, R16 ;  /* 0x000000aab410723c */ /* 0x040fe20000001810 */
[----:B------:R-:W3:Y:S07]  /*f420*/  LDSM.16.M88.4 R168, [R233+0xd900] ;  /* 0x00d90000e9a8783b */ /* 0x000eee0000000200 */
[C---:B-----5:R-:W-:Y:S08]  /*f430*/  HMMA.16816.F32 R20, R180.reuse, R184, R20 ;  /* 0x000000b8b414723c */ /* 0x060ff00000001814 */
[C---:B------:R-:W-:Y:S01]  /*f440*/  HMMA.16816.F32 R24, R180.reuse, R186, R24 ;  /* 0x000000bab418723c */ /* 0x040fe20000001818 */
[----:B------:R-:W-:Y:S07]  /*f450*/  LDSM.16.M88.4 R184, [R214] ;  /* 0x00000000d6b8783b */ /* 0x000fee0000000200 */
[C---:B------:R-:W-:Y:S08]  /*f460*/  HMMA.16816.F32 R28, R180.reuse, R192, R28 ;  /* 0x000000c0b41c723c */ /* 0x040ff0000000181c */
[----:B------:R-:W-:Y:S01]  /*f470*/  HMMA.16816.F32 R32, R180, R194, R32 ;  /* 0x000000c2b420723c */ /* 0x000fe20000001820 */
[----:B------:R-:W4:Y:S06]  /*f480*/  LDSM.16.M88.4 R180, [R215] ;  /* 0x00000000d7b4783b */ /* 0x000f2c0000000200 */
[----:B------:R-:W-:Y:S01]  /*f490*/  LDSM.16.M88.4 R192, [R228+0xc100] ;  /* 0x00c10000e4c0783b */ /* 0x000fe20000000200 */
[C---:B-1----:R-:W-:Y:S08]  /*f4a0*/  HMMA.16816.F32 R4, R196.reuse, R204, R4 ;  /* 0x000000ccc404723c */ /* 0x042ff00000001804 */
[C---:B------:R-:W-:Y:S01]  /*f4b0*/  HMMA.16816.F32 R8, R196.reuse, R206, R8 ;  /* 0x000000cec408723c */ /* 0x040fe20000001808 */
[----:B------:R-:W-:Y:S07]  /*f4c0*/  LDSM.16.M88.4 R204, [R233+0xe900] ;  /* 0x00e90000e9cc783b */ /* 0x000fee0000000200 */
[C---:B--2---:R-:W-:Y:S08]  /*f4d0*/  HMMA.16816.F32 R12, R196.reuse, R164, R12 ;  /* 0x000000a4c40c723c */ /* 0x044ff0000000180c */
[C---:B------:R-:W-:Y:S01]  /*f4e0*/  HMMA.16816.F32 R16, R196.reuse, R166, R16 ;  /* 0x000000a6c410723c */ /* 0x040fe20000001810 */
[----:B------:R-:W1:Y:S07]  /*f4f0*/  LDSM.16.M88.4 R164, [R212] ;  /* 0x00000000d4a4783b */ /* 0x000e6e0000000200 */
[C---:B------:R-:W-:Y:S08]  /*f500*/  HMMA.16816.F32 R20, R196.reuse, R172, R20 ;  /* 0x000000acc414723c */ /* 0x040ff00000001814 */
[C---:B------:R-:W-:Y:S01]  /*f510*/  HMMA.16816.F32 R24, R196.reuse, R174, R24 ;  /* 0x000000aec418723c */ /* 0x040fe20000001818 */
[----:B------:R-:W2:Y:S07]  /*f520*/  LDSM.16.M88.4 R172, [R229+0x18100] ;  /* 0x01810000e5ac783b */ /* 0x000eae0000000200 */
[C---:B---3--:R-:W-:Y:S08]  /*f530*/  HMMA.16816.F32 R28, R196.reuse, R168, R28 ;  /* 0x000000a8c41c723c */ /* 0x048ff0000000181c */
[----:B------:R-:W-:Y:S01]  /*f540*/  HMMA.16816.F32 R32, R196, R170, R32 ;  /* 0x000000aac420723c */ /* 0x000fe20000001820 */
[----:B------:R-:W3:Y:S06]  /*f550*/  LDSM.16.M88.4 R168, [R228+0xc900] ;  /* 0x00c90000e4a8783b */ /* 0x000eec0000000200 */
[----:B------:R-:W-:Y:S01]  /*f560*/  LDSM.16.M88.4 R196, [R234+0x1c100] ;  /* 0x01c10000eac4783b */ /* 0x000fe20000000200 */
[C---:B----4-:R-:W-:Y:S08]  /*f570*/  HMMA.16816.F32 R4, R176.reuse, R180, R4 ;  /* 0x000000b4b004723c */ /* 0x050ff00000001804 */
[C---:B------:R-:W-:Y:S01]  /*f580*/  HMMA.16816.F32 R8, R176.reuse, R182, R8 ;  /* 0x000000b6b008723c */ /* 0x040fe20000001808 */
[----:B------:R-:W4:Y:S07]  /*f590*/  LDSM.16.M88.4 R180, [R228+0xd100] ;  /* 0x00d10000e4b4783b */ /* 0x000f2e0000000200 */
[C---:B------:R-:W-:Y:S08]  /*f5a0*/  HMMA.16816.F32 R12, R176.reuse, R184, R12 ;  /* 0x000000b8b00c723c */ /* 0x040ff0000000180c */
[C---:B------:R-:W-:Y:S01]  /*f5b0*/  HMMA.16816.F32 R16, R176.reuse, R186, R16 ;  /* 0x000000bab010723c */ /* 0x040fe20000001810 */
[----:B------:R-:W-:Y:S07]  /*f5c0*/  LDSM.16.M88.4 R184, [R220+0x4000] ;  /* 0x00400000dcb8783b */ /* 0x000fee0000000200 */
[C---:B------:R-:W-:Y:S08]  /*f5d0*/  HMMA.16816.F32 R20, R176.reuse, R188, R20 ;  /* 0x000000bcb014723c */ /* 0x040ff00000001814 */
[C---:B------:R-:W-:Y:S01]  /*f5e0*/  HMMA.16816.F32 R24, R176.reuse, R190, R24 ;  /* 0x000000beb018723c */ /* 0x040fe20000001818 */
[----:B------:R-:W-:Y:S07]  /*f5f0*/  LDSM.16.M88.4 R188, [R220+0x4800] ;  /* 0x00480000dcbc783b */ /* 0x000fee0000000200 */
[C---:B-1----:R-:W-:Y:S08]  /*f600*/  HMMA.16816.F32 R28, R176.reuse, R164, R28 ;  /* 0x000000a4b01c723c */ /* 0x042ff0000000181c */
[----:B------:R-:W-:Y:S01]  /*f610*/  HMMA.16816.F32 R32, R176, R166, R32 ;  /* 0x000000a6b020723c */ /* 0x000fe20000001820 */
[----:B------:R-:W1:Y:S06]  /*f620*/  LDSM.16.M88.4 R164, [R228+0xd900] ;  /* 0x00d90000e4a4783b */ /* 0x000e6c0000000200 */
[----:B------:R-:W5:Y:S01]  /*f630*/  LDSM.16.M88.4 R176, [R227+0x18100] ;  /* 0x01810000e3b0783b */ /* 0x000f620000000200 */
        /* <DEDUP_REMOVED lines=8> */
[----:B------:R-:W-:Y:S07]  /*f6c0*/  LDSM.16.M88.4 R180, [R230+0x1c100] ;  /* 0x01c10000e6b4783b */ /* 0x000fee0000000200 */
[C---:B-1----:R-:W-:Y:S08]  /*f6d0*/  HMMA.16816.F32 R28, R172.reuse, R164, R28 ;  /* 0x000000a4ac1c723c */ /* 0x042ff0000000181c */
[----:B------:R-:W-:Y:S01]  /*f6e0*/  HMMA.16816.F32 R32, R172, R166, R32 ;  /* 0x000000a6ac20723c */ /* 0x000fe20000001820 */
[----:B------:R-:W1:Y:S06]  /*f6f0*/  LDSM.16.M88.4 R164, [R233+0xf100] ;  /* 0x00f10000e9a4783b */ /* 0x000e6c0000000200 */
[----:B------:R-:W4:Y:S01]  /*f700*/  LDSM.16.M88.4 R172, [R233+0xf900] ;  /* 0x00f90000e9ac783b */ /* 0x000f220000000200 */
[C---:B-----5:R-:W-:Y:S08]  /*f710*/  HMMA.16816.F32 R4, R176.reuse, R184, R4 ;  /* 0x000000b8b004723c */ /* 0x060ff00000001804 */
[C---:B------:R-:W-:Y:S01]  /*f720*/  HMMA.16816.F32 R8, R176.reuse, R186, R8 ;  /* 0x000000bab008723c */ /* 0x040fe20000001808 */
[----:B------:R-:W5:Y:S07]  /*f730*/  LDSM.16.M88.4 R184, [R211] ;  /* 0x00000000d3b8783b */ /* 0x000f6e0000000200 */
[C---:B------:R-:W-:Y:S08]  /*f740*/  HMMA.16816.F32 R12, R176.reuse, R188, R12 ;  /* 0x000000bcb00c723c */ /* 0x040ff0000000180c */
[C---:B------:R-:W-:Y:S01]  /*f750*/  HMMA.16816.F32 R16, R176.reuse, R190, R16 ;  /* 0x000000beb010723c */ /* 0x040fe20000001810 */
[----:B------:R-:W1:Y:S07]  /*f760*/  LDSM.16.M88.4 R188, [R210] ;  /* 0x00000000d2bc783b */ /* 0x000e6e0000000200 */
[C---:B--2---:R-:W-:Y:S08]  /*f770*/  HMMA.16816.F32 R20, R176.reuse, R192, R20 ;  /* 0x000000c0b014723c */ /* 0x044ff00000001814 */
[C---:B------:R-:W-:Y:S01]  /*f780*/  HMMA.16816.F32 R24, R176.reuse, R194, R24 ;  /* 0x000000c2b018723c */ /* 0x040fe20000001818 */
[----:B------:R-:W-:Y:S07]  /*f790*/  LDSM.16.M88.4 R192, [R229+0x1c100] ;  /* 0x01c10000e5c0783b */ /* 0x000fee0000000200 */
[C---:B---3--:R-:W-:Y:S08]  /*f7a0*/  HMMA.16816.F32 R28, R176.reuse, R168, R28 ;  /* 0x000000a8b01c723c */ /* 0x048ff0000000181c */
[----:B------:R-:W-:Y:S01]  /*f7b0*/  HMMA.16816.F32 R32, R176, R170, R32 ;  /* 0x000000aab020723c */ /* 0x000fe20000001820 */
[----:B------:R-:W2:Y:S06]  /*f7c0*/  LDSM.16.M88.4 R168, [R209] ;  /* 0x00000000d1a8783b */ /* 0x000eac0000000200 */
[----:B------:R-:W3:Y:S01]  /*f7d0*/  LDSM.16.M88.4 R176, [R208] ;  /* 0x00000000d0b0783b */ /* 0x000ee20000000200 */
[C---:B------:R-:W-:Y:S08]  /*f7e0*/  HMMA.16816.F32 R4, R196.reuse, R200, R4 ;  /* 0x000000c8c404723c */ /* 0x040ff00000001804 */
[C---:B------:R-:W-:Y:S01]  /*f7f0*/  HMMA.16816.F32 R8, R196.reuse, R202, R8 ;  /* 0x000000cac408723c */ /* 0x040fe20000001808 */
[----:B------:R-:W2:Y:S07]  /*f800*/  LDSM.16.M88.4 R200, [R228+0xe100] ;  /* 0x00e10000e4c8783b */ /* 0x000eae0000000200 */
[C---:B------:R-:W-:Y:S08]  /*f810*/  HMMA.16816.F32 R12, R196.reuse, R204, R12 ;  /* 0x000000ccc40c723c */ /* 0x040ff0000000180c */
[C---:B------:R-:W-:Y:S01]  /*f820*/  HMMA.16816.F32 R16, R196.reuse, R206, R16 ;  /* 0x000000cec410723c */ /* 0x040fe20000001810 */
[----:B------:R-:W-:Y:S07]  /*f830*/  LDSM.16.M88.4 R204, [R220+0x6000] ;  /* 0x00600000dccc783b */ /* 0x000fee0000000200 */
[C---:B-1----:R-:W-:Y:S08]  /*f840*/  HMMA.16816.F32 R20, R196.reuse, R164, R20 ;  /* 0x000000a4c414723c */ /* 0x042ff00000001814 */
[C---:B------:R-:W-:Y:S01]  /*f850*/  HMMA.16816.F32 R24, R196.reuse, R166, R24 ;  /* 0x000000a6c418723c */ /* 0x040fe20000001818 */
[----:B------:R-:W1:Y:S07]  /*f860*/  LDSM.16.M88.4 R164, [R228+0xe900] ;  /* 0x00e90000e4a4783b */ /* 0x000e6e0000000200 */
[C---:B----4-:R-:W-:Y:S08]  /*f870*/  HMMA.16816.F32 R28, R196.reuse, R172, R28 ;  /* 0x000000acc41c723c */ /* 0x050ff0000000181c */
[----:B------:R-:W-:Y:S01]  /*f880*/  HMMA.16816.F32 R32, R196, R174, R32 ;  /* 0x000000aec420723c */ /* 0x000fe20000001820 */
[----:B------:R-:W4:Y:S06]  /*f890*/  LDSM.16.M88.4 R172, [R228+0xf100] ;  /* 0x00f10000e4ac783b */ /* 0x000f2c0000000200 */
[----:B------:R-:W-:Y:S01]  /*f8a0*/  LDSM.16.M88.4 R196, [R227+0x1c100] ;  /* 0x01c10000e3c4783b */ /* 0x000fe20000000200 */
[C---:B-----5:R-:W-:Y:S08]  /*f8b0*/  HMMA.16816.F32 R4, R180.reuse, R184, R4 ;  /* 0x000000b8b404723c */ /* 0x060ff00000001804 */
[C---:B------:R-:W-:Y:S01]  /*f8c0*/  HMMA.16816.F32 R8, R180.reuse, R186, R8 ;  /* 0x000000bab408723c */ /* 0x040fe20000001808 */
[----:B------:R-:W5:Y:S07]  /*f8d0*/  LDSM.16.M88.4 R184, [R228+0xf900] ;  /* 0x00f90000e4b8783b */ /* 0x000f6e0000000200 */
[C---:B------:R-:W-:Y:S08]  /*f8e0*/  HMMA.16816.F32 R12, R180.reuse, R188, R12 ;  /* 0x000000bcb40c723c */ /* 0x040ff0000000180c */
[C---:B------:R-:W-:Y:S08]  /*f8f0*/  HMMA.16816.F32 R16, R180.reuse, R190, R16 ;  /* 0x000000beb410723c */ /* 0x040ff00000001810 */
[C---:B--2---:R-:W-:Y:S08]  /*f900*/  HMMA.16816.F32 R20, R180.reuse, R168, R20 ;  /* 0x000000a8b414723c */ /* 0x044ff00000001814 */
[C---:B------:R-:W-:Y:S08]  /*f910*/  HMMA.16816.F32 R24, R180.reuse, R170, R24 ;  /* 0x000000aab418723c */ /* 0x040ff00000001818 */
[C---:B---3--:R-:W-:Y:S08]  /*f920*/  HMMA.16816.F32 R28, R180.reuse, R176, R28 ;  /* 0x000000b0b41c723c */ /* 0x048ff0000000181c */
[----:B------:R-:W-:Y:S08]  /*f930*/  HMMA.16816.F32 R32, R180, R178, R32 ;  /* 0x000000b2b420723c */ /* 0x000ff00000001820 */
[C---:B------:R-:W-:Y:S08]  /*f940*/  HMMA.16816.F32 R4, R192.reuse, R200, R4 ;  /* 0x000000c8c004723c */ /* 0x040ff00000001804 */
[C---:B------:R-:W-:Y:S08]  /*f950*/  HMMA.16816.F32 R8, R192.reuse, R202, R8 ;  /* 0x000000cac008723c */ /* 0x040ff00000001808 */
[C---:B-1----:R-:W-:Y:S08]  /*f960*/  HMMA.16816.F32 R12, R192.reuse, R164, R12 ;  /* 0x000000a4c00c723c */ /* 0x042ff0000000180c */
[C---:B------:R-:W-:Y:S01]  /*f970*/  HMMA.16816.F32 R16, R192.reuse, R166, R16 ;  /* 0x000000a6c010723c */ /* 0x040fe20000001810 */
[----:B------:R-:W1:Y:S07]  /*f980*/  LDSM.16.M88.4 R164, [R220+0x6800] ;  /* 0x00680000dca4783b */ /* 0x000e6e0000000200 */
[C---:B----4-:R-:W-:Y:S08]  /*f990*/  HMMA.16816.F32 R20, R192.reuse, R172, R20 ;  /* 0x000000acc014723c */ /* 0x050ff00000001814 */
[C---:B------:R-:W-:Y:S08]  /*f9a0*/  HMMA.16816.F32 R24, R192.reuse, R174, R24 ;  /* 0x000000aec018723c */ /* 0x040ff00000001818 */
[C---:B-----5:R-:W-:Y:S08]  /*f9b0*/  HMMA.16816.F32 R28, R192.reuse, R184, R28 ;  /* 0x000000b8c01c723c */ /* 0x060ff0000000181c */
[----:B------:R-:W-:Y:S08]  /*f9c0*/  HMMA.16816.F32 R32, R192, R186, R32 ;  /* 0x000000bac020723c */ /* 0x000ff00000001820 */
[C---:B------:R-:W-:Y:S08]  /*f9d0*/  HMMA.16816.F32 R4, R196.reuse, R204, R4 ;  /* 0x000000ccc404723c */ /* 0x040ff00000001804 */
[C---:B------:R-:W-:Y:S08]  /*f9e0*/  HMMA.16816.F32 R8, R196.reuse, R206, R8 ;  /* 0x000000cec408723c */ /* 0x040ff00000001808 */
[C---:B-1----:R-:W-:Y:S08]  /*f9f0*/  HMMA.16816.F32 R12, R196.reuse, R164, R12 ;  /* 0x000000a4c40c723c */ /* 0x042ff0000000180c */
[----:B------:R-:W-:Y:S01]  /*fa00*/  FMUL.FTZ R169, R4, c[0x0][0x320] ;  /* 0x0000c80004a97a20 */ /* 0x000fe20000410000 */
[C---:B------:R-:W-:Y:S03]  /*fa10*/  HMMA.16816.F32 R16, R196.reuse, R166, R16 ;  /* 0x000000a6c410723c */ /* 0x040fe60000001810 */
[----:B------:R-:W-:Y:S02]  /*fa20*/  FMUL.FTZ R170, R5, c[0x0][0x320] ;  /* 0x0000c80005aa7a20 */ /* 0x000fe40000410000 */
[----:B------:R-:W1:Y:S01]  /*fa30*/  MUFU.TANH R169, R169 ;  /* 0x000000a900a97308 */ /* 0x000e620000002400 */
[----:B------:R-:W-:Y:S02]  /*fa40*/  FMUL.FTZ R0, R6, c[0x0][0x320] ;  /* 0x0000c80006007a20 */ /* 0x000fe40000410000 */
[----:B------:R-:W-:Y:S04]  /*fa50*/  FMUL.FTZ R9, R9, c[0x0][0x320] ;  /* 0x0000c80009097a20 */ /* 0x000fe80000410000 */
[----:B------:R-:W-:Y:S02]  /*fa60*/  FMUL.FTZ R10, R10, c[0x0][0x320] ;  /* 0x0000c8000a0a7a20 */ /* 0x000fe40000410000 */
[----:B------:R-:W-:Y:S01]  /*fa70*/  FMUL.FTZ R11, R11, c[0x0][0x320] ;  /* 0x0000c8000b0b7a20 */ /* 0x000fe20000410000 */
[----:B------:R-:W2:Y:S01]  /*fa80*/  MUFU.TANH R172, R9 ;  /* 0x0000000900ac7308 */ /* 0x000ea20000002400 */
[----:B------:R-:W-:Y:S02]  /*fa90*/  FMUL.FTZ R168, R7, c[0x0][0x320] ;  /* 0x0000c80007a87a20 */ /* 0x000fe40000410000 */
[----:B------:R-:W3:Y:S01]  /*faa0*/  LDSM.16.M88.4 R4, [R220+0x7000] ;  /* 0x00700000dc04783b */ /* 0x000ee20000000200 */
[----:B------:R-:W-:Y:S02]  /*fab0*/  FMUL.FTZ R171, R8, c[0x0][0x320] ;  /* 0x0000c80008ab7a20 */ /* 0x000fe40000410000 */
[----:B------:R-:W-:Y:S02]  /*fac0*/  FMUL.FTZ R195, R12, c[0x0][0x320] ;  /* 0x0000c8000cc37a20 */ /* 0x000fe40000410000 */
[----:B------:R-:W-:Y:S02]  /*fad0*/  FMUL.FTZ R12, R15, c[0x0][0x320] ;  /* 0x0000c8000f0c7a20 */ /* 0x000fe40000410000 */
[----:B------:R-:W4:Y:S01]  /*fae0*/  MUFU.TANH R164, R10 ;  /* 0x0000000a00a47308 */ /* 0x000f220000002400 */
[----:B------:R-:W-:Y:S02]  /*faf0*/  FMUL.FTZ R175, R16, c[0x0][0x320] ;  /* 0x0000c80010af7a20 */ /* 0x000fe40000410000 */
[----:B------:R-:W-:Y:S02]  /*fb00*/  FMUL.FTZ R13, R13, c[0x0][0x320] ;  /* 0x0000c8000d0d7a20 */ /* 0x000fe40000410000 */
[----:B------:R-:W-:Y:S02]  /*fb10*/  FMUL.FTZ R14, R14, c[0x0][0x320] ;  /* 0x0000c8000e0e7a20 */ /* 0x000fe40000410000 */
[----:B------:R-:W-:Y:S02]  /*fb20*/  FMUL.FTZ R17, R17, c[0x0][0x320] ;  /* 0x0000c80011117a20 */ /* 0x000fe40000410000 */
[----:B------:R-:W-:Y:S01]  /*fb30*/  FMUL.FTZ R18, R18, c[0x0][0x320] ;  /* 0x0000c80012127a20 */ /* 0x000fe20000410000 */
[----:B------:R5:W1:Y:S10]  /*fb40*/  MUFU.TANH R165, R11 ;  /* 0x0000000b00a57308 */ /* 0x000a740000002400 */
[----:B------:R-:W1:Y:S10]  /*fb50*/  MUFU.TANH R170, R170 ;  /* 0x000000aa00aa7308 */ /* 0x000e740000002400 */
[----:B------:R-:W1:Y:S01]  /*fb60*/  MUFU.TANH R0, R0 ;  /* 0x0000000000007308 */ /* 0x000e620000002400 */
[C---:B---3--:R-:W-:Y:S01]  /*fb70*/  HMMA.16816.F32 R20, R196.reuse, R4, R20 ;  /* 0x00000004c414723c */ /* 0x048fe20000001814 */
[----:B-----5:R-:W3:Y:S01]  /*fb80*/  LDSM.16.M88.4 R8, [R220+0x7800] ;  /* 0x00780000dc08783b */ /* 0x020ee20000000200 */
[----:B------:R-:W-:Y:S07]  /*fb90*/  DEPBAR.LE SB0, 0x0 ;  /* 0x000080000000791a */ /* 0x000fee0000000000 */
[----:B------:R-:W1:Y:S01]  /*fba0*/  MUFU.TANH R168, R168 ;  /* 0x000000a800a87308 */ /* 0x000e620000002400 */
[----:B------:R-:W-:Y:S01]  /*fbb0*/  BAR.SYNC.DEFER_BLOCKING 0x0 ;  /* 0x0000000000007b1d */ /* 0x000fe20000010000 */
[C---:B------:R-:W-:Y:S05]  /*fbc0*/  HMMA.16816.F32 R24, R196.reuse, R6, R24 ;  /* 0x00000006c418723c */ /* 0x040fea0000001818 */
[----:B------:R-:W-:Y:S03]  /*fbd0*/  FMUL.FTZ R4, R19, c[0x0][0x320] ;  /* 0x0000c80013047a20 */ /* 0x000fe60000410000 */
[----:B------:R-:W1:Y:S05]  /*fbe0*/  MUFU.TANH R171, R171 ;  /* 0x000000ab00ab7308 */ /* 0x000e6a0000002400 */
[----:B------:R-:W-:Y:S02]  /*fbf0*/  FMUL.FTZ R207, R20, c[0x0][0x320] ;  /* 0x0000c80014cf7a20 */ /* 0x000fe40000410000 */
[----:B------:R-:W-:Y:S03]  /*fc00*/  FMUL.FTZ R21, R21, c[0x0][0x320] ;  /* 0x0000c80015157a20 */ /* 0x000fe60000410000 */
[----:B------:R-:W1:Y:S01]  /*fc10*/  MUFU.TANH R195, R195 ;  /* 0x000000c300c37308 */ /* 0x000e620000002400 */
[----:B------:R-:W-:Y:S02]  /*fc20*/  FMUL.FTZ R22, R22, c[0x0][0x320] ;  /* 0x0000c80016167a20 */ /* 0x000fe40000410000 */
[----:B------:R-:W-:Y:S03]  /*fc30*/  FMUL.FTZ R23, R23, c[0x0][0x320] ;  /* 0x0000c80017177a20 */ /* 0x000fe60000410000 */
[----:B------:R-:W-:Y:S02]  /*fc40*/  FMUL.FTZ R203, R24, c[0x0][0x320] ;  /* 0x0000c80018cb7a20 */ /* 0x000fe40000410000 */
[----:B------:R-:W-:Y:S02]  /*fc50*/  FMUL.FTZ R5, R27, c[0x0][0x320] ;  /* 0x0000c8001b057a20 */ /* 0x000fe40000410000 */
[----:B------:R1:W1:Y:S01]  /*fc60*/  MUFU.TANH R193, R13 ;  /* 0x0000000d00c17308 */ /* 0x0002620000002400 */
[----:B------:R-:W-:Y:S02]  /*fc70*/  FMUL.FTZ R25, R25, c[0x0][0x320] ;  /* 0x0000c80019197a20 */ /* 0x000fe40000410000 */
[----:B------:R-:W-:Y:S01]  /*fc80*/  FMUL.FTZ R26, R26, c[0x0][0x320] ;  /* 0x0000c8001a1a7a20 */ /* 0x000fe20000410000 */
[C---:B---3--:R-:W-:Y:S06]  /*fc90*/  HMMA.16816.F32 R28, R196.reuse, R8, R28 ;  /* 0x00000008c41c723c */ /* 0x048fec000000181c */
[----:B------:R3:W1:Y:S02]  /*fca0*/  MUFU.TANH R194, R14 ;  /* 0x0000000e00c27308 */ /* 0x0006640000002400 */
[----:B------:R-:W-:Y:S08]  /*fcb0*/  HMMA.16816.F32 R32, R196, R10, R32 ;  /* 0x0000000ac420723c */ /* 0x000ff00000001820 */
[----:B------:R-:W1:Y:S08]  /*fcc0*/  MUFU.TANH R12, R12 ;  /* 0x0000000c000c7308 */ /* 0x000e700000002400 */
[----:B------:R-:W-:Y:S02]  /*fcd0*/  FMUL.FTZ R191, R28, c[0x0][0x320] ;  /* 0x0000c8001cbf7a20 */ /* 0x000fe40000410000 */
        /* <DEDUP_REMOVED lines=10> */
[----:B------:R-:W1:Y:S10]  /*fd80*/  MUFU.TANH R4, R4 ;  /* 0x0000000400047308 */ /* 0x000e740000002400 */
[----:B------:R-:W1:Y:S10]  /*fd90*/  MUFU.TANH R207, R207 ;  /* 0x000000cf00cf7308 */ /* 0x000e740000002400 */
[----:B------:R3:W1:Y:S10]  /*fda0*/  MUFU.TANH R205, R21 ;  /* 0x0000001500cd7308 */ /* 0x0006740000002400 */
[----:B------:R3:W1:Y:S10]  /*fdb0*/  MUFU.TANH R204, R22 ;  /* 0x0000001600cc7308 */ /* 0x0006740000002400 */
[----:B------:R3:W1:Y:S10]  /*fdc0*/  MUFU.TANH R202, R23 ;  /* 0x0000001700ca7308 */ /* 0x0006740000002400 */
[----:B------:R-:W1:Y:S10]  /*fdd0*/  MUFU.TANH R203, R203 ;  /* 0x000000cb00cb7308 */ /* 0x000e740000002400 */
[----:B------:R3:W1:Y:S10]  /*fde0*/  MUFU.TANH R201, R25 ;  /* 0x0000001900c97308 */ /* 0x0006740000002400 */
        /* <DEDUP_REMOVED lines=9> */
[----:B------:R-:W1:Y:S01]  /*fe80*/  MUFU.TANH R7, R7 ;  /* 0x0000000700077308 */ /* 0x000e620000002400 */
[----:B------:R-:W-:-:S05]  /*fe90*/  @P0 BRA `(.L_x_2005) ;  /* 0x0000038000000947 */ /* 0x000fca0003800000 */
[----:B--2-4-:R-:W-:Y:S01]  /*fea0*/  ULEA UR4, UR20, UR12, 0x6 ;  /* 0x0000000c14047291 */ /* 0x014fe2000f8e303f */
[----:B------:R-:W-:Y:S01]  /*feb0*/  ISETP.NE.AND P1, PT, R236, 0x1, PT ;  /* 0x00000001ec00780c */ /* 0x000fe20003f25270 */
[----:B------:R-:W-:Y:S04]  /*fec0*/  IMAD.MOV.U32 R237, RZ, RZ, RZ ;  /* 0x000000ffffed7224 */ /* 0x000fe800078e00ff */
[----:B------:R-:W-:Y:S05]  /*fed0*/  IMAD.U32 R238, RZ, RZ, UR4 ;  /* 0x00000004ffee7e24 */ /* 0x000fea000f8e00ff */
[----:B------:R-:W-:Y:S05]  /*fee0*/  IADD3 R238, R238, -0x40, R239 ;  /* 0xffffffc0eeee7810 */ /* 0x000fea0007ffe0ef */
[----:B------:R-:W-:Y:S04]  /*fef0*/  @P1 IMAD.HI.U32 R10, R238, c[0x0][0x2bc], RZ ;  /* 0x0000af00ee0a1a27 */ /* 0x000fe800078e00ff */
[----:B------:R-:W-:Y:S01]  /*ff00*/  IMAD.MOV.U32 R6, RZ, RZ, R238 ;  /* 0x000000ffff067224 */ /* 0x000fe200078e00ee */
[----:B------:R-:W-:Y:S04]  /*ff10*/  @P1 SHF.R.U32.HI R6, RZ, c[0x0][0x2c0], R10 ;  /* 0x0000b000ff061a19 */ /* 0x000fe8000001160a */
[C---:B------:R-:W-:Y:S04]  /*ff20*/  @!P2 IADD3 R11, P0, R6.reuse, UR16, RZ ;  /* 0x00000010060bac10 */ /* 0x040fe8000ff1e0ff */
[----:B------:R-:W-:Y:S02]  /*ff30*/  @!P2 LEA.HI.X.SX32 R10, R6, UR8, 0x1, P0 ;  /* 0x00000008060aac11 */ /* 0x000fe400080f0eff */
[C---:B------:R-:W-:Y:S04]  /*ff40*/  @!P2 LEA R8, P0, R11.reuse, c[0x0][0x2a0], 0x2 ;  /* 0x0000a8000b08aa11 */ /* 0x040fe800078010ff */
[----:B------:R-:W-:Y:S01]  /*ff50*/  @!P2 LEA.HI.X R9, R11, c[0x0][0x2a4], R10, 0x2, P0 ;  /* 0x0000a9000b09aa11 */ /* 0x000fe200000f140a */
[----:B------:R-:W-:Y:S04]  /*ff60*/  IMAD.MOV R11, RZ, RZ, -R6 ;  /* 0x000000ffff0b7224 */ /* 0x000fe800078e0a06 */
[----:B------:R-:W2:Y:S01]  /*ff70*/  @!P2 LDG.E R237, [R8.64] ;  /* 0x0000001208eda981 */ /* 0x000ea2000c1e1900 */
[----:B------:R-:W-:Y:S04]  /*ff80*/  IMAD R238, R11, c[0x0][0x2b8], R238 ;  /* 0x0000ae000bee7a24 */ /* 0x000fe800078e02ee */
[C---:B---3--:R-:W-:Y:S01]  /*ff90*/  IMAD.WIDE.U32 R14, R238.reuse, c[0x0][0x1e0], RZ ;  /* 0x00007800ee0e7a25 */ /* 0x048fe200078e00ff */
[----:B------:R-:W-:Y:S05]  /*ffa0*/  SHF.R.S32.HI R11, RZ, 0x1f, R238 ;  /* 0x0000001fff0b7819 */ /* 0x000fea00000114ee */
[----:B------:R-:W-:Y:S04]  /*ffb0*/  IMAD R11, R11, c[0x0][0x1e0], RZ ;  /* 0x000078000b0b7a24 */ /* 0x000fe800078e02ff */
[----:B------:R-:W-:Y:S04]  /*ffc0*/  IMAD R11, R238, c[0x0][0x1e4], R11 ;  /* 0x00007900ee0b7a24 */ /* 0x000fe800078e020b */
[----:B------:R-:W-:Y:S01]  /*ffd0*/  IMAD.IADD R15, R15, 0x1, R11 ;  /* 0x000000010f0f7824 */ /* 0x000fe200078e020b */
[----:B--2---:R-:W-:Y:S03]  /*ffe0*/  SHF.R.S32.HI R6, RZ, 0x1f, R237 ;  /* 0x0000001fff067819 */ /* 0x004fe600000114ed */
[C---:B------:R-:W-:Y:S04]  /*fff0*/  IMAD.WIDE.U32 R14, R237.reuse, c[0x0][0x1f0], R14 ;  /* 0x00007c00ed0e7a25 */ /* 0x040fe800078e000e */
[----:B------:R-:W-:Y:S01]  /*10000*/  IMAD R6, R6, c[0x0][0x1f0], RZ ;  /* 0x00007c0006067a24 */ /* 0x000fe200078e02ff */
[----:B------:R-:W-:Y:S03]  /*10010*/  IADD3 R9, P0, R14, UR14, RZ ;  /* 0x0000000e0e097c10 */ /* 0x000fe6000ff1e0ff */
[----:B------:R-:W-:Y:S05]  /*10020*/  IMAD R6, R237, c[0x0][0x1f4], R6 ;  /* 0x00007d00ed067a24 */ /* 0x000fea00078e0206 */
[----:B------:R-:W-:Y:S02]  /*10030*/  IADD3.X R6, R15, UR7, R6, P0, !PT ;  /* 0x000000070f067c10 */ /* 0x000fe400087fe406 */
[C---:B-1----:R-:W-:Y:S04]  /*10040*/  LEA R13, P0, R9.reuse, c[0x0][0x1c8], 0x1 ;  /* 0x00007200090d7a11 */ /* 0x042fe800078008ff */
[----:B------:R-:W-:Y:S02]  /*10050*/  LEA.HI.X R11, R9, c[0x0][0x1cc], R6, 0x1, P0 ;  /* 0x00007300090b7a11 */ /* 0x000fe400000f0c06 */
[----:B------:R-:W1:Y:S04]  /*10060*/  SHFL.IDX PT, R9, R13, RZ, 0x181f ;  /* 0x00181fff0d097589 */ /* 0x000e6800000e0000 */
[----:B------:R-:W2:Y:S04]  /*10070*/  SHFL.IDX PT, R10, R11, RZ, 0x181f ;  /* 0x00181fff0b0a7589 */ /* 0x000ea800000e0000 */
[----:B------:R-:W3:Y:S04]  /*10080*/  SHFL.IDX PT, R6, R13, 0x1, 0x181f ;  /* 0x00381f000d067f89 */ /* 0x000ee800000e0000 */
[----:B------:R-:W4:Y:S01]  /*10090*/  SHFL.IDX PT, R8, R11, 0x1, 0x181f ;  /* 0x00381f000b087f89 */ /* 0x000f2200000e0000 */
[C---:B-1----:R-:W-:Y:S05]  /*100a0*/  IADD3 R18, P0, R9.reuse, R249, RZ ;  /* 0x000000f909127210 */ /* 0x042fea0007f1e0ff */
        /* <DEDUP_REMOVED lines=10> */
[----:B---3--:R-:W-:Y:S04]  /*10150*/  IADD3 R24, P0, R6, R249, RZ ;  /* 0x000000f906187210 */ /* 0x008fe80007f1e0ff */
[----:B------:R1:W-:Y:S01]  /*10160*/  LDGSTS.E.BYPASS.LTC128B.128 [R235+0xe100], [R20.64], !P6 ;  /* 0x0e10000014eb7fae */ /* 0x0003e2000f101d52 */
[----:B----4-:R-:W-:Y:S01]  /*10170*/  IMAD.X R25, R8, 0x1, R248, P0 ;  /* 0x0000000108197824 */ /* 0x010fe200000e06f8 */
[----:B------:R-:W-:Y:S04]  /*10180*/  IADD3 R22, P0, R6, R250, RZ ;  /* 0x000000fa06167210 */ /* 0x000fe80007f1e0ff */
[----:B------:R1:W-:Y:S01]  /*10190*/  LDGSTS.E.BYPASS.LTC128B.128 [R235+0x9100], [R24.64], !P3 ;  /* 0x0910000018eb7fae */ /* 0x0003e2000d901d52 */
        /* <DEDUP_REMOVED lines=8> */
.L_x_2005:
[----:B--2-4-:R-:W-:Y:S01]  /*10220*/  PLOP3.LUT P0, PT, PT, PT, UP1, 0x80, 0x0 ;  /* 0x000000000000781c */ /* 0x014fe20003f0f018 */
[----:B------:R-:W0:Y:S01]  /*10230*/  LDGDEPBAR ;  /* 0x00000000000079af */ /* 0x000e220000000000 */
[----:B-1----:R-:W-:Y:S01]  /*10240*/  IMAD.MOV.U32 R15, RZ, RZ, R240 ;  /* 0x000000ffff0f7224 */ /* 0x002fe200078e00f0 */
[----:B------:R-:W-:Y:S01]  /*10250*/  USHF.L.U32 UR4, UR20, 0x6, URZ ;  /* 0x0000000614047899 */ /* 0x000fe2000800063f */
[----:B------:R-:W-:Y:S09]  /*10260*/  IMAD.U32 R8, RZ, RZ, UR10 ;  /* 0x0000000aff087e24 */ /* 0x000ff2000f8e00ff */
[----:B------:R-:W-:Y:S01]  /*10270*/  @P0 IMAD.HI.U32 R6, R240, c[0x0][0x2c8], RZ ;  /* 0x0000b200f0060a27 */ /* 0x000fe200078e00ff */
[----:B------:R-:W-:Y:S11]  /*10280*/  PLOP3.LUT P0, PT, PT, PT, UP1, 0x80, 0x0 ;  /* 0x000000000000781c */ /* 0x000ff60003f0f018 */
[----:B------:R-:W-:Y:S02]  /*10290*/  @!UPT UIADD3 URZ, URZ, URZ, URZ ;  /* 0x0000003f3f3ff290 */ /* 0x000fe4000fffe03f */
[----:B------:R-:W-:Y:S01]  /*102a0*/  @P0 SHF.R.U32.HI R15, RZ, c[0x0][0x2cc], R6 ;  /* 0x0000b300ff0f0a19 */ /* 0x000fe20000011606 */
[----:B------:R-:W-:Y:S01]  /*102b0*/  IMAD.U32 R6, RZ, RZ, UR4 ;  /* 0x00000004ff067e24 */ /* 0x000fe2000f8e00ff */
[----:B------:R-:W-:Y:S03]  /*102c0*/  PLOP3.LUT P0, PT, PT, PT, UP0, 0x40, 0x0 ;  /* 0x000000000000781c */ /* 0x000fe60003f0e808 */
[----:B------:R-:W1:Y:S01]  /*102d0*/  SHFL.IDX PT, R11, R15, RZ, 0x1c1f ;  /* 0x001c1fff0f0b7589 */ /* 0x000e6200000e0000 */
[----:B------:R-:W-:Y:S04]  /*102e0*/  IADD3 R9, -R241, 0x1, -R6 ;  /* 0x00000001f1097810 */ /* 0x000fe80007ffe906 */
[----:B------:R-:W-:Y:S04]  /*102f0*/  IADD3 R8, R9, -c[0x0][0x168], R8 ;  /* 0x80005a0009087a10 */ /* 0x000fe80007ffe008 */
[C---:B------:R-:W-:Y:S02]  /*10300*/  IADD3 R10, R8.reuse, c[0x0][0x328], RZ ;  /* 0x0000ca00080a7a10 */ /* 0x040fe40007ffe0ff */
[----:B------:R-:W-:Y:S03]  /*10310*/  IADD3 R8, R8, UR11, RZ ;  /* 0x0000000b08087c10 */ /* 0x000fe6000fffe0ff */
[--C-:B-1-3--:R-:W-:Y:S02]  /*10320*/  IMAD.IADD R14, R10, 0x1, R11.reuse ;  /* 0x000000010a0e7824 */ /* 0x10afe400078e020b */
        /* <DEDUP_REMOVED lines=17> */
.L_x_2008:
[----:B------:R-:W-:Y:S04]  /*10440*/  MOV R9, c[0x0][0x32c] ;  /* 0x0000cb0000097a02 */ /* 0x000fe80000000f00 */
[----:B------:R-:W-:Y:S11]  /*10450*/  ISETP.NE.AND P0, PT, R9, 0x1, PT ;  /* 0x000000010900780c */ /* 0x000ff60003f05270 */
[----:B------:R-:W-:Y:S02]  /*10460*/  @!UPT UIADD3 URZ, URZ, URZ, URZ ;  /* 0x0000003f3f3ff290 */ /* 0x000fe4000fffe03f */
[----:B------:R-:W-:Y:S05]  /*10470*/  @P0 IMAD.HI.U32 R9, R11, c[0x0][0x330], RZ ;  /* 0x0000cc000b090a27 */ /* 0x000fea00078e00ff */
[----:B------:R-:W-:Y:S02]  /*10480*/  @P0 SHF.R.U32.HI R11, RZ, c[0x0][0x334], R9 ;  /* 0x0000cd00ff0b0a19 */ /* 0x000fe40000011609 */
.L_x_2009:
[----:B------:R-:W-:Y:S05]  /*10490*/  BSYNC B0 ;  /* 0x0000000000007941 */ /* 0x000fea0003800000 */
.L_x_2007:
[----:B------:R-:W-:Y:S04]  /*104a0*/  IMAD R16, R11, c[0x0][0x32c], -R6 ;  /* 0x0000cb000b107a24 */ /* 0x000fe800078e0a06 */
[----:B------:R-:W-:Y:S05]  /*104b0*/  IMAD.IADD R16, R16, 0x1, -R241 ;  /* 0x0000000110107824 */ /* 0x000fea00078e0af1 */
[----:B------:R-:W-:Y:S02]  /*104c0*/  IADD3 R9, R16, c[0x0][0x32c], RZ ;  /* 0x0000cb0010097a10 */ /* 0x000fe40007ffe0ff */
[----:B------:R-:W-:Y:S02]  /*104d0*/  IMNMX R13, R13, R16, !PT ;  /* 0x000000100d0d7217 */ /* 0x000fe40007800200 */
[----:B------:R-:W-:Y:S02]  /*104e0*/  IMNMX R14, R14, R9, PT ;  /* 0x000000090e0e7217 */ /* 0x000fe40003800200 */
.L_x_2006:
[----:B------:R-:W-:Y:S01]  /*104f0*/  UISETP.GT.AND UP2, UPT, UR20, -0x1, UPT ;  /* 0xffffffff1400788c */ /* 0x000fe2000bf44270 */
[----:B------:R-:W1:Y:S05]  /*10500*/  SHFL.IDX PT, R15, R15, 0x1, 0x1c1f ;  /* 0x003c1f000f0f7f89 */ /* 0x000e6a00000e0000 */
[----:B------:R-:W-:Y:S04]  /*10510*/  PLOP3.LUT P0, PT, PT, PT, UP2, 0x80, 0x0 ;  /* 0x000000000000781c */ /* 0x000fe80003f0f028 */
[----:B------:R-:W-:Y:S04]  /*10520*/  ISETP.GT.AND P0, PT, R13, RZ, P0 ;  /* 0x000000ff0d00720c */ /* 0x000fe80000704270 */
        /* <DEDUP_REMOVED lines=58> */
[----:B------:R-:W-:Y:S04]  /*108d0*/  PLOP3.LUT P0, PT, PT, PT, UP2, 0x80, 0x0 ;  /* 0x000000000000781c */ /* 0x000fe80003f0f028 */
[----:B------:R-:W-:Y:S01]  /*108e0*/  ISETP.GT.AND P0, PT, R13, 0x39, P0 ;  /* 0x000000390d00780c */ /* 0x000fe20000704270 */
[--C-:B-1----:R-:W-:Y:S03]  /*108f0*/  IMAD.IADD R13, R10, 0x1, R15.reuse ;  /* 0x000000010a0d7824 */ /* 0x102fe600078e020f */
[----:B------:R-:W-:Y:S01]  /*10900*/  ISETP.LT.OR P0, PT, R14, 0x3a, P0 ;  /* 0x0000003a0e00780c */ /* 0x000fe20000701670 */
[----:B------:R-:W-:Y:S03]  /*10910*/  IMAD.IADD R14, R8, 0x1, R15 ;  /* 0x00000001080e7824 */ /* 0x000fe600078e020f */
        /* <DEDUP_REMOVED lines=19> */
.L_x_2012:
[----:B------:R-:W-:Y:S04]  /*10a50*/  MOV R8, 0x1 ;  /* 0x0000000100087802 */ /* 0x000fe80000000f00 */
[----:B------:R-:W-:Y:S11]  /*10a60*/  ISETP.NE.AND P0, PT, R8, c[0x0][0x32c], PT ;  /* 0x0000cb0008007a0c */ /* 0x000ff60003f05270 */
[----:B------:R-:W-:Y:S02]  /*10a70*/  @!UPT UIADD3 URZ, URZ, URZ, URZ ;  /* 0x0000003f3f3ff290 */ /* 0x000fe4000fffe03f */
[----:B------:R-:W-:Y:S05]  /*10a80*/  @P0 IMAD.HI.U32 R8, R15, c[0x0][0x330], RZ ;  /* 0x0000cc000f080a27 */ /* 0x000fea00078e00ff */
[----:B------:R-:W-:Y:S02]  /*10a90*/  @P0 SHF.R.U32.HI R15, RZ, c[0x0][0x334], R8 ;  /* 0x0000cd00ff0f0a19 */ /* 0x000fe40000011608 */
.L_x_2013:
[----:B------:R-:W-:Y:S05]  /*10aa0*/  BSYNC B0 ;  /* 0x0000000000007941 */ /* 0x000fea0003800000 */
.L_x_2011:
[----:B------:R-:W-:Y:S04]  /*10ab0*/  IMAD R6, R15, c[0x0][0x32c], -R6 ;  /* 0x0000cb000f067a24 */ /* 0x000fe800078e0a06 */
[----:B------:R-:W-:Y:S05]  /*10ac0*/  IMAD.IADD R15, R6, 0x1, -R241 ;  /* 0x00000001060f7824 */ /* 0x000fea00078e0af1 */
[----:B------:R-:W-:Y:S02]  /*10ad0*/  IADD3 R6, R15, c[0x0][0x32c], RZ ;  /* 0x0000cb000f067a10 */ /* 0x000fe40007ffe0ff */
[----:B------:R-:W-:Y:S02]  /*10ae0*/  IMNMX R14, R14, R15, !PT ;  /* 0x0000000f0e0e7217 */ /* 0x000fe40007800200 */
[----:B------:R-:W-:Y:S02]  /*10af0*/  IMNMX R13, R13, R6, PT ;  /* 0x000000060d0d7217 */ /* 0x000fe40003800200 */
.L_x_2010:
[----:B------:R-:W-:Y:S01]  /*10b00*/  PLOP3.LUT P0, PT, PT, PT, UP2, 0x80, 0x0 ;  /* 0x000000000000781c */ /* 0x000fe20003f0f028 */
[----:B------:R-:W-:Y:S03]  /*10b10*/  LDSM.16.MT88.4 R20, [R226+0x100] ;  /* 0x00010000e214783b */ /* 0x000fe60000004200 */
[----:B------:R-:W-:Y:S04]  /*10b20*/  ISETP.GT.AND P0, PT, R14, RZ, P0 ;  /* 0x000000ff0e00720c */ /* 0x000fe80000704270 */
[----:B------:R-:W-:Y:S01]  /*10b30*/  ISETP.LT.OR P0, PT, R13, 0x1, P0 ;  /* 0x000000010d00780c */ /* 0x000fe20000701670 */
[----:B------:R-:W-:Y:S03]  /*10b40*/  LDSM.16.MT88.4 R28, [R225+0x100] ;  /* 0x00010000e11c783b */ /* 0x000fe60000004200 */
        /* <DEDUP_REMOVED lines=26> */
[C---:B------:R-:W-:Y:S04]  /*10cf0*/  ISETP.LT.OR P0, PT, R13.reuse, 0x11, P0 ;  /* 0x000000110d00780c */ /* 0x040fe80000701670 */
[----:B------:R-:W-:Y:S02]  /*10d00*/  FSEL R194, R194, -INF , !P0 ;  /* 0xff800000c2c27808 */ /* 0x000fe40004000000 */
[----:B------:R-:W-:Y:S02]  /*10d10*/  PLOP3.LUT P0, PT, PT, PT, UP2, 0x80, 0x0 ;  /* 0x000000000000781c */ /* 0x000fe40003f0f028 */
[----:B------:R-:W-:Y:S02]  /*10d20*/  FMNMX.FTZ R15, R194, R15, !PT ;  /* 0x0000000fc20f7209 */ /* 0x000fe40007810000 */
[----:B------:R-:W-:Y:S04]  /*10d30*/  ISETP.GT.AND P0, PT, R14, 0x11, P0 ;  /* 0x000000110e00780c */ /* 0x000fe80000704270 */
        /* <DEDUP_REMOVED lines=40> */
[----:B------:R-:W-:Y:S01]  /*10fc0*/  PLOP3.LUT P0, PT, PT, PT, UP2, 0x80, 0x0 ;  /* 0x000000000000781c */ /* 0x000fe20003f0f028 */
[----:B------:R-:W1:Y:S01]  /*10fd0*/  SHFL.BFLY PT, R5, R0, 0x2, 0x1f ;  /* 0x0c401f0000057f89 */ /* 0x000e6200000e0000 */
        /* <DEDUP_REMOVED lines=8> */
[C---:B------:R-:W-:Y:S02]  /*11060*/  ISETP.LT.OR P0, PT, R13.reuse, 0x32, P0 ;  /* 0x000000320d00780c */ /* 0x040fe40000701670 */
[----:B-1----:R-:W-:Y:S02]  /*11070*/  FMNMX.FTZ R12, R0, R5, !PT ;  /* 0x00000005000c7209 */ /* 0x002fe40007810000 */
[----:B------:R-:W-:Y:S02]  /*11080*/  FSEL R178, R178, -INF , !P0 ;  /* 0xff800000b2b27808 */ /* 0x000fe40004000000 */
[----:B------:R-:W-:Y:S02]  /*11090*/  PLOP3.LUT P0, PT, PT, PT, UP2, 0x80, 0x0 ;  /* 0x000000000000781c */ /* 0x000fe40003f0f028 */
[----:B------:R-:W-:Y:S02]  /*110a0*/  FMNMX.FTZ R15, R178, R15, !PT ;  /* 0x0000000fb20f7209 */ /* 0x000fe40007810000 */
[----:B------:R-:W-:Y:S04]  /*110b0*/  ISETP.GT.AND P0, PT, R14, 0x38, P0 ;  /* 0x000000380e00780c */ /* 0x000fe80000704270 */
[C---:B------:R-:W-:Y:S04]  /*110c0*/  ISETP.LT.OR P0, PT, R13.reuse, 0x39, P0 ;  /* 0x000000390d00780c */ /* 0x040fe80000701670 */
[----:B------:R-:W-:Y:S02]  /*110d0*/  FSEL R176, R176, -INF , !P0 ;  /* 0xff800000b0b07808 */ /* 0x000fe40004000000 */
[----:B------:R-:W-:Y:S01]  /*110e0*/  PLOP3.LUT P0, PT, PT, PT, UP2, 0x80, 0x0 ;  /* 0x000000000000781c */ /* 0x000fe20003f0f028 */
[----:B------:R-:W-:Y:S01]  /*110f0*/  UISETP.GT.AND UP2, UPT, UR20, UR9, UPT ;  /* 0x000000091400728c */ /* 0x000fe2000bf44270 */
[----:B------:R-:W-:Y:S01]  /*11100*/  FMNMX.FTZ R0, R176, R15, !PT ;  /* 0x0000000fb0007209 */ /* 0x000fe20007810000 */
[----:B------:R-:W-:Y:S01]  /*11110*/  UIADD3 UR20, UR20, -0x1, URZ ;  /* 0xffffffff14147890 */ /* 0x000fe2000fffe03f */
[----:B------:R-:W-:Y:S04]  /*11120*/  ISETP.GT.AND P0, PT, R14, 0x39, P0 ;  /* 0x000000390e00780c */ /* 0x000fe80000704270 */
[----:B------:R-:W-:Y:S02]  /*11130*/  ISETP.LT.OR P0, PT, R13, 0x3a, P0 ;  /* 0x0000003a0d00780c */ /* 0x000fe40000701670 */
[----:B------:R-:W1:Y:S02]  /*11140*/  SHFL.BFLY PT, R13, R12, 0x1, 0x1f ;  /* 0x0c201f000c0d7f89 */ /* 0x000e6400000e0000 */
[----:B------:R-:W-:Y:S04]  /*11150*/  FSEL R165, R7, -INF , !P0 ;  /* 0xff80000007a57808 */ /* 0x000fe80004000000 */
[----:B------:R-:W-:Y:S05]  /*11160*/  FMNMX.FTZ R4, R165, R0, !PT ;  /* 0x00000000a5047209 */ /* 0x000fea0007810000 */
[----:B------:R-:W2:Y:S01]  /*11170*/  SHFL.BFLY PT, R7, R4, 0x2, 0x1f ;  /* 0x0c401f0004077f89 */ /* 0x000ea200000e0000 */
[----:B-1----:R-:W-:Y:S07]  /*11180*/  FMNMX.FTZ R0, R12, R13, !PT ;  /* 0x0000000d0c007209 */ /* 0x002fee0007810000 */
[----:B------:R-:W-:Y:S01]  /*11190*/  LDSM.16.MT88.4 R12, [R231+0x100] ;  /* 0x00010000e70c783b */ /* 0x000fe20000004200 */
[C---:B------:R-:W-:Y:S01]  /*111a0*/  FSETP.NEU.FTZ.AND P0, PT, R0.reuse, -INF , PT ;  /* 0xff8000000000780b */ /* 0x040fe20003f1d000 */
[----:B------:R-:W-:Y:S05]  /*111b0*/  FMUL.FTZ R188, R0, c[0x0][0x2d0] ;  /* 0x0000b40000bc7a20 */ /* 0x000fea0000410000 */
[----:B------:R-:W-:Y:S02]  /*111c0*/  FSEL R188, R188, RZ, P0 ;  /* 0x000000ffbcbc7208 */ /* 0x000fe40000000000 */
[----:B--2---:R-:W-:Y:S02]  /*111d0*/  FMNMX.FTZ R5, R4, R7, !PT ;  /* 0x0000000704057209 */ /* 0x004fe40007810000 */
[----:B------:R-:W-:Y:S01]  /*111e0*/  FSEL R4, R0, RZ, P0 ;  /* 0x000000ff00047208 */ /* 0x000fe20000000000 */
[--C-:B------:R-:W-:Y:S02]  /*111f0*/  FFMA.FTZ R180, R169, c[0x0][0x2d0], -R188.reuse ;  /* 0x0000b400a9b47a23 */ /* 0x100fe400000108bc */
[----:B------:R-:W1:Y:S01]  /*11200*/  SHFL.BFLY PT, R164, R5, 0x1, 0x1f ;  /* 0x0c201f0005a47f89 */ /* 0x000e6200000e0000 */
[--C-:B------:R-:W-:Y:S02]  /*11210*/  FFMA.FTZ R167, R11, c[0x0][0x2d0], -R188.reuse ;  /* 0x0000b4000ba77a23 */ /* 0x100fe400000108bc */
[----:B------:R-:W-:Y:S01]  /*11220*/  FADD.FTZ R4, -R4, R3 ;  /* 0x0000000304047221 */ /* 0x000fe20000010100 */
[----:B------:R-:W-:Y:S01]  /*11230*/  MUFU.EX2 R180, R180 ;  /* 0x000000b400b47308 */ /* 0x000fe20000000800 */
[--C-:B------:R-:W-:Y:S02]  /*11240*/  FFMA.FTZ R166, R171, c[0x0][0x2d0], -R188.reuse ;  /* 0x0000b400aba67a23 */ /* 0x100fe400000108bc */
[--C-:B------:R-:W-:Y:S02]  /*11250*/  FFMA.FTZ R181, R9, c[0x0][0x2d0], -R188.reuse ;  /* 0x0000b40009b57a23 */ /* 0x100fe400000108bc */
[----:B------:R-:W-:Y:S02]  /*11260*/  FMUL.FTZ R3, R4, c[0x0][0x2d0] ;  /* 0x0000b40004037a20 */ /* 0x000fe40000410000 */
[--C-:B------:R-:W-:Y:S02]  /*11270*/  FFMA.FTZ R192, R175, c[0x0][0x2d0], -R188.reuse ;  /* 0x0000b400afc07a23 */ /* 0x100fe400000108bc */
[--C-:B------:R-:W-:Y:S01]  /*11280*/  FFMA.FTZ R190, R195, c[0x0][0x2d0], -R188.reuse ;  /* 0x0000b400c3be7a23 */ /* 0x100fe200000108bc */
[----:B------:R-:W2:Y:S01]  /*11290*/  MUFU.EX2 R167, R167 ;  /* 0x000000a700a77308 */ /* 0x000ea20000000800 */
[--C-:B------:R-:W-:Y:S02]  /*112a0*/  FFMA.FTZ R195, R173, c[0x0][0x2d0], -R188.reuse ;  /* 0x0000b400adc37a23 */ /* 0x100fe400000108bc */
[--C-:B------:R-:W-:Y:S02]  /*112b0*/  FFMA.FTZ R193, R193, c[0x0][0x2d0], -R188.reuse ;  /* 0x0000b400c1c17a23 */ /* 0x100fe400000108bc */
[--C-:B------:R-:W-:Y:S02]  /*112c0*/  FFMA.FTZ R206, R207, c[0x0][0x2d0], -R188.reuse ;  /* 0x0000b400cfce7a23 */ /* 0x100fe400000108bc */
[--C-:B------:R-:W-:Y:S02]  /*112d0*/  FFMA.FTZ R205, R205, c[0x0][0x2d0], -R188.reuse ;  /* 0x0000b400cdcd7a23 */ /* 0x100fe400000108bc */
[--C-:B------:R-:W-:Y:S01]  /*112e0*/  FFMA.FTZ R203, R203, c[0x0][0x2d0], -R188.reuse ;  /* 0x0000b400cbcb7a23 */ /* 0x100fe200000108bc */
[----:B-1----:R-:W-:Y:S01]  /*112f0*/  FMNMX.FTZ R164, R164, R5, !PT ;  /* 0x00000005a4a47209 */ /* 0x002fe20007810000 */
[----:B------:R-:W-:Y:S01]  /*11300*/  MUFU.EX2 R166, R166 ;  /* 0x000000a600a67308 */ /* 0x000fe20000000800 */
[--C-:B------:R-:W-:Y:S02]  /*11310*/  FFMA.FTZ R201, R201, c[0x0][0x2d0], -R188.reuse ;  /* 0x0000b400c9c97a23 */ /* 0x100fe400000108bc */
[C---:B------:R-:W-:Y:S01]  /*11320*/  FSETP.NEU.FTZ.AND P0, PT, R164.reuse, -INF , PT ;  /* 0xff800000a400780b */ /* 0x040fe20003f1d000 */
[C---:B------:R-:W-:Y:S02]  /*11330*/  FMUL.FTZ R177, R164.reuse, c[0x0][0x2d0] ;  /* 0x0000b400a4b17a20 */ /* 0x040fe40000410000 */
[--C-:B------:R-:W-:Y:S01]  /*11340*/  FFMA.FTZ R191, R191, c[0x0][0x2d0], -R188.reuse ;  /* 0x0000b400bfbf7a23 */ /* 0x100fe200000108bc */
[----:B------:R-:W-:Y:S01]  /*11350*/  FSEL R5, R164, RZ, P0 ;  /* 0x000000ffa4057208 */ /* 0x000fe20000000000 */
[----:B------:R-:W-:Y:S01]  /*11360*/  FFMA.FTZ R187, R187, c[0x0][0x2d0], -R188 ;  /* 0x0000b400bbbb7a23 */ /* 0x000fe200000108bc */
[----:B------:R-:W-:Y:S01]  /*11370*/  FSEL R177, R177, RZ, P0 ;  /* 0x000000ffb1b17208 */ /* 0x000fe20000000000 */
[----:B------:R-:W1:Y:S01]  /*11380*/  MUFU.EX2 R181, R181 ;  /* 0x000000b500b57308 */ /* 0x000e620000000800 */
[----:B------:R-:W-:Y:S01]  /*11390*/  PLOP3.LUT P0, PT, PT, PT, UP2, 0x80, 0x0 ;  /* 0x000000000000781c */ /* 0x000fe20003f0f028 */
[----:B------:R-:W-:Y:S02]  /*113a0*/  FADD.FTZ R5, -R5, R2 ;  /* 0x0000000205057221 */ /* 0x000fe40000010100 */
[--C-:B------:R-:W-:Y:S02]  /*113b0*/  FFMA.FTZ R185, R10, c[0x0][0x2d0], -R177.reuse ;  /* 0x0000b4000ab97a23 */ /* 0x100fe400000108b1 */
[--C-:B------:R-:W-:Y:S01]  /*113c0*/  FFMA.FTZ R184, R168, c[0x0][0x2d0], -R177.reuse ;  /* 0x0000b400a8b87a23 */ /* 0x100fe200000108b1 */
[----:B--2---:R-:W-:Y:S01]  /*113d0*/  F2FP.PACK_AB R168, R167, R180 ;  /* 0x000000b4a7a8723e */ /* 0x004fe200000000ff */
[--C-:B------:R-:W-:Y:S02]  /*113e0*/  FFMA.FTZ R183, R8, c[0x0][0x2d0], -R177.reuse ;  /* 0x0000b40008b77a23 */ /* 0x100fe400000108b1 */
[--C-:B------:R-:W-:Y:S01]  /*113f0*/  FFMA.FTZ R182, R6, c[0x0][0x2d0], -R177.reuse ;  /* 0x0000b40006b67a23 */ /* 0x100fe200000108b1 */
[----:B------:R-:W2:Y:S01]  /*11400*/  MUFU.EX2 R3, R3 ;  /* 0x0000000300037308 */ /* 0x000ea20000000800 */
[----:B------:R-:W-:Y:S02]  /*11410*/  FMUL.FTZ R2, R5, c[0x0][0x2d0] ;  /* 0x0000b40005027a20 */ /* 0x000fe40000410000 */
[--C-:B------:R-:W-:Y:S02]  /*11420*/  FFMA.FTZ R199, R172, c[0x0][0x2d0], -R177.reuse ;  /* 0x0000b400acc77a23 */ /* 0x100fe400000108b1 */
[--C-:B------:R-:W-:Y:S02]  /*11430*/  FFMA.FTZ R176, R176, c[0x0][0x2d0], -R177.reuse ;  /* 0x0000b400b0b07a23 */ /* 0x100fe400000108b1 */
[--C-:B------:R-:W-:Y:S02]  /*11440*/  FFMA.FTZ R194, R194, c[0x0][0x2d0], -R177.reuse ;  /* 0x0000b400c2c27a23 */ /* 0x100fe400000108b1 */
[--C-:B------:R-:W-:Y:S01]  /*11450*/  FFMA.FTZ R197, R196, c[0x0][0x2d0], -R177.reuse ;  /* 0x0000b400c4c57a23 */ /* 0x100fe200000108b1 */
[----:B------:R-:W-:Y:S01]  /*11460*/  MUFU.EX2 R185, R185 ;  /* 0x000000b900b97308 */ /* 0x000fe20000000800 */
[--C-:B------:R-:W-:Y:S01]  /*11470*/  FFMA.FTZ R196, R174, c[0x0][0x2d0], -R177.reuse ;  /* 0x0000b400aec47a23 */ /* 0x100fe200000108b1 */
[----:B-1----:R-:W-:Y:S01]  /*11480*/  F2FP.PACK_AB R170, R181, R166 ;  /* 0x000000a6b5aa723e */ /* 0x002fe200000000ff */
[----:B------:R-:W-:Y:S01]  /*11490*/  LDSM.16.MT88.4 R172, [R226+0x4900] ;  /* 0x00490000e2ac783b */ /* 0x000fe20000004200 */
[--C-:B------:R-:W-:Y:S02]  /*114a0*/  FFMA.FTZ R204, R204, c[0x0][0x2d0], -R177.reuse ;  /* 0x0000b400cccc7a23 */ /* 0x100fe400000108b1 */
[--C-:B------:R-:W-:Y:S02]  /*114b0*/  FFMA.FTZ R207, R202, c[0x0][0x2d0], -R177.reuse ;  /* 0x0000b400cacf7a23 */ /* 0x100fe400000108b1 */
[--C-:B------:R-:W-:Y:S02]  /*114c0*/  FFMA.FTZ R200, R200, c[0x0][0x2d0], -R177.reuse ;  /* 0x0000b400c8c87a23 */ /* 0x100fe400000108b1 */
[----:B------:R-:W1:Y:S01]  /*114d0*/  MUFU.EX2 R184, R184 ;  /* 0x000000b800b87308 */ /* 0x000e620000000800 */
[--C-:B------:R-:W-:Y:S02]  /*114e0*/  FFMA.FTZ R198, R198, c[0x0][0x2d0], -R177.reuse ;  /* 0x0000b400c6c67a23 */ /* 0x100fe400000108b1 */
[--C-:B------:R-:W-:Y:S02]  /*114f0*/  FFMA.FTZ R202, R189, c[0x0][0x2d0], -R188.reuse ;  /* 0x0000b400bdca7a23 */ /* 0x100fe400000108bc */
[C---:B--2---:R-:W-:Y:S02]  /*11500*/  FMUL.FTZ R4, R3.reuse, R160 ;  /* 0x000000a003047220 */ /* 0x044fe40000410000 */
        /* <DEDUP_REMOVED lines=8> */
[----:B------:R-:W2:Y:S01]  /*11590*/  MUFU.EX2 R182, R182 ;  /* 0x000000b600b67308 */ /* 0x000ea20000000800 */
[C---:B------:R-:W-:Y:S02]  /*115a0*/  FMUL.FTZ R32, R3.reuse, R132 ;  /* 0x0000008403207220 */ /* 0x040fe40000410000 */
[----:B------:R-:W-:Y:S01]  /*115b0*/  FMUL.FTZ R33, R3, R133 ;  /* 0x0000008503217220 */ /* 0x000fe20000410000 */
[----:B-1----:R-:W-:Y:S01]  /*115c0*/  F2FP.PACK_AB R169, R184, R185 ;  /* 0x000000b9b8a9723e */ /* 0x002fe200000000ff */
[----:B------:R-:W-:Y:S02]  /*115d0*/  FFMA.FTZ R188, R179, c[0x0][0x2d0], -R188 ;  /* 0x0000b400b3bc7a23 */ /* 0x000fe400000108bc */
[--C-:B------:R-:W-:Y:S02]  /*115e0*/  FFMA.FTZ R189, R178, c[0x0][0x2d0], -R177.reuse ;  /* 0x0000b400b2bd7a23 */ /* 0x100fe400000108b1 */
        /* <DEDUP_REMOVED lines=14> */
[----:B------:R-:W2:Y:S01]  /*116d0*/  MUFU.EX2 R193, R193 ;  /* 0x000000c100c17308 */ /* 0x000ea20000000800 */
[C---:B------:R-:W-:Y:S02]  /*116e0*/  FMUL.FTZ R57, R3.reuse, R57 ;  /* 0x0000003903397220 */ /* 0x040fe40000410000 */
[C---:B------:R-:W-:Y:S02]  /*116f0*/  FMUL.FTZ R60, R3.reuse, R60 ;  /* 0x0000003c033c7220 */ /* 0x040fe40000410000 */
[C---:B-1----:R-:W-:Y:S02]  /*11700*/  FMUL.FTZ R6, R2.reuse, R162 ;  /* 0x000000a202067220 */ /* 0x042fe40000410000 */
[C---:B------:R-:W-:Y:S02]  /*11710*/  FMUL.FTZ R7, R2.reuse, R163 ;  /* 0x000000a302077220 */ /* 0x040fe40000410000 */
[----:B------:R-:W-:Y:S01]  /*11720*/  LDSM.16.MT88.4 R160, [R225+0x2900] ;  /* 0x00290000e1a0783b */ /* 0x000fe20000004200 */
[C---:B------:R-:W-:Y:S01]  /*11730*/  FMUL.FTZ R10, R2.reuse, R158 ;  /* 0x0000009e020a7220 */ /* 0x040fe20000410000 */
[----:B------:R-:W-:Y:S01]  /*11740*/  MUFU.EX2 R192, R192 ;  /* 0x000000c000c07308 */ /* 0x000fe20000000800 */
[C---:B------:R-:W-:Y:S02]  /*11750*/  FMUL.FTZ R11, R2.reuse, R159 ;  /* 0x0000009f020b7220 */ /* 0x040fe40000410000 */
[C---:B------:R-:W-:Y:S03]  /*11760*/  HMMA.16816.F32 R4, R168.reuse, R12, R4 ;  /* 0x0000000ca804723c */ /* 0x040fe60000001804 */
[----:B------:R-:W-:Y:S02]  /*11770*/  LDSM.16.MT88.4 R156, [R226+0x2900] ;  /* 0x00290000e29c783b */ /* 0x000fe40000004200 */
[C---:B------:R-:W-:Y:S02]  /*11780*/  FMUL.FTZ R18, R2.reuse, R150 ;  /* 0x0000009602127220 */ /* 0x040fe40000410000 */
[C---:B------:R-:W-:Y:S01]  /*11790*/  FMUL.FTZ R12, R3.reuse, R152 ;  /* 0x00000098030c7220 */ /* 0x040fe20000410000 */
[C---:B------:R-:W-:Y:S01]  /*117a0*/  HMMA.16816.F32 R8, R168.reuse, R14, R8 ;  /* 0x0000000ea808723c */ /* 0x040fe20000001808 */
[----:B------:R-:W-:Y:S03]  /*117b0*/  MUFU.EX2 R195, R195 ;  /* 0x000000c300c37308 */ /* 0x000fe60000000800 */
[C---:B------:R-:W-:Y:S02]  /*117c0*/  FMUL.FTZ R13, R3.reuse, R153 ;  /* 0x00000099030d7220 */ /* 0x040fe40000410000 */
[C---:B------:R-:W-:Y:S02]  /*117d0*/  FMUL.FTZ R19, R2.reuse, R151 ;  /* 0x0000009702137220 */ /* 0x040fe40000410000 */
[C---:B------:R-:W-:Y:S01]  /*117e0*/  FMUL.FTZ R14, R2.reuse, R154 ;  /* 0x0000009a020e7220 */ /* 0x040fe20000410000 */
[----:B------:R-:W-:Y:S02]  /*117f0*/  LDSM.16.MT88.4 R148, [R224+0x900] ;  /* 0x00090000e094783b */ /* 0x000fe40000004200 */
[----:B------:R-:W-:Y:S01]  /*11800*/  MUFU.EX2 R194, R194 ;  /* 0x000000c200c27308 */ /* 0x000fe20000000800 */
[C---:B------:R-:W-:Y:S02]  /*11810*/  FMUL.FTZ R15, R2.reuse, R155 ;  /* 0x0000009b020f7220 */ /* 0x040fe40000410000 */
[C---:B------:R-:W-:Y:S02]  /*11820*/  FMUL.FTZ R26, R2.reuse, R142 ;  /* 0x0000008e021a7220 */ /* 0x040fe40000410000 */
[C---:B------:R-:W-:Y:S01]  /*11830*/  FMUL.FTZ R27, R2.reuse, R143 ;  /* 0x0000008f021b7220 */ /* 0x040fe20000410000 */
[----:B------:R-:W1:Y:S01]  /*11840*/  LDSM.16.MT88.4 R152, [R224+0x100] ;  /* 0x00010000e098783b */ /* 0x000e620000004200 */
[C---:B------:R-:W-:Y:S01]  /*11850*/  FMUL.FTZ R34, R2.reuse, R134 ;  /* 0x0000008602227220 */ /* 0x040fe20000410000 */
[C---:B------:R-:W-:Y:S02]  /*11860*/  HMMA.16816.F32 R12, R168.reuse, R20, R12 ;  /* 0x00000014a80c723c */ /* 0x040fe4000000180c */
[----:B------:R-:W3:Y:S01]  /*11870*/  MUFU.EX2 R197, R197 ;  /* 0x000000c500c57308 */ /* 0x000ee20000000800 */
[C---:B------:R-:W-:Y:S02]  /*11880*/  FMUL.FTZ R35, R2.reuse, R135 ;  /* 0x0000008702237220 */ /* 0x040fe40000410000 */
[C---:B------:R-:W-:Y:S01]  /*11890*/  FMUL.FTZ R38, R2.reuse, R38 ;  /* 0x0000002602267220 */ /* 0x040fe20000410000 */
[----:B------:R-:W-:Y:S01]  /*118a0*/  LDSM.16.MT88.4 R132, [R225+0x2100] ;  /* 0x00210000e184783b */ /* 0x000fe20000004200 */
[C---:B------:R-:W-:Y:S01]  /*118b0*/  FMUL.FTZ R20, R3.reuse, R144 ;  /* 0x0000009003147220 */ /* 0x040fe20000410000 */
[C---:B------:R-:W-:Y:S04]  /*118c0*/  HMMA.16816.F32 R16, R168.reuse, R22, R16 ;  /* 0x00000016a810723c */ /* 0x040fe80000001810 */
[C---:B------:R-:W-:Y:S01]  /*118d0*/  FMUL.FTZ R21, R3.reuse, R145 ;  /* 0x0000009103157220 */ /* 0x040fe20000410000 */
[----:B------:R-:W-:Y:S01]  /*118e0*/  MUFU.EX2 R196, R196 ;  /* 0x000000c400c47308 */ /* 0x000fe20000000800 */
[C---:B------:R-:W-:Y:S01]  /*118f0*/  FMUL.FTZ R39, R2.reuse, R39 ;  /* 0x0000002702277220 */ /* 0x040fe20000410000 */
[----:B------:R-:W-:Y:S01]  /*11900*/  LDSM.16.MT88.4 R140, [R224+0x2100] ;  /* 0x00210000e08c783b */ /* 0x000fe20000004200 */
[C---:B------:R-:W-:Y:S04]  /*11910*/  FMUL.FTZ R22, R2.reuse, R146 ;  /* 0x0000009202167220 */ /* 0x040fe80000410000 */
[C---:B------:R-:W-:Y:S02]  /*11920*/  FMUL.FTZ R23, R2.reuse, R147 ;  /* 0x0000009302177220 */ /* 0x040fe40000410000 */
[C---:B------:R-:W-:Y:S01]  /*11930*/  FMUL.FTZ R42, R2.reuse, R42 ;  /* 0x0000002a022a7220 */ /* 0x040fe20000410000 */
[----:B------:R-:W4:Y:S01]  /*11940*/  LDSM.16.MT88.4 R144, [R231+0x2100] ;  /* 0x00210000e790783b */ /* 0x000f220000004200 */
[C---:B------:R-:W-:Y:S01]  /*11950*/  FMUL.FTZ R43, R2.reuse, R43 ;  /* 0x0000002b022b7220 */ /* 0x040fe20000410000 */
[----:B------:R-:W5:Y:S01]  /*11960*/  MUFU.EX2 R199, R199 ;  /* 0x000000c700c77308 */ /* 0x000f620000000800 */
[C---:B------:R-:W-:Y:S01]  /*11970*/  FMUL.FTZ R46, R2.reuse, R46 ;  /* 0x0000002e022e7220 */ /* 0x040fe20000410000 */
[C---:B------:R-:W-:Y:S03]  /*11980*/  HMMA.16816.F32 R20, R168.reuse, R28, R20 ;  /* 0x0000001ca814723c */ /* 0x040fe60000001814 */
[C---:B------:R-:W-:Y:S02]  /*11990*/  FMUL.FTZ R47, R2.reuse, R47 ;  /* 0x0000002f022f7220 */ /* 0x040fe40000410000 */
[C---:B------:R-:W-:Y:S02]  /*119a0*/  FMUL.FTZ R50, R2.reuse, R50 ;  /* 0x0000003202327220 */ /* 0x040fe40000410000 */
[C---:B------:R-:W-:Y:S01]  /*119b0*/  FMUL.FTZ R28, R3.reuse, R136 ;  /* 0x00000088031c7220 */ /* 0x040fe20000410000 */
[C---:B------:R-:W-:Y:S01]  /*119c0*/  HMMA.16816.F32 R24, R168.reuse, R30, R24 ;  /* 0x0000001ea818723c */ /* 0x040fe20000001818 */
[----:B------:R-:W-:Y:S03]  /*119d0*/  MUFU.EX2 R206, R206 ;  /* 0x000000ce00ce7308 */ /* 0x000fe60000000800 */
[C---:B------:R-:W-:Y:S02]  /*119e0*/  FMUL.FTZ R29, R3.reuse, R137 ;  /* 0x00000089031d7220 */ /* 0x040fe40000410000 */
[C---:B------:R-:W-:Y:S02]  /*119f0*/  FMUL.FTZ R51, R2.reuse, R51 ;  /* 0x0000003302337220 */ /* 0x040fe40000410000 */
[C---:B------:R-:W-:Y:S03]  /*11a00*/  FMUL.FTZ R30, R2.reuse, R138 ;  /* 0x0000008a021e7220 */ /* 0x040fe60000410000 */
[----:B------:R-:W-:Y:S01]  /*11a10*/  MUFU.EX2 R205, R205 ;  /* 0x000000cd00cd7308 */ /* 0x000fe20000000800 */
[C---:B------:R-:W-:Y:S02]  /*11a20*/  FMUL.FTZ R31, R2.reuse, R139 ;  /* 0x0000008b021f7220 */ /* 0x040fe40000410000 */
[----:B------:R-:W2:Y:S01]  /*11a30*/  LDSM.16.MT88.4 R136, [R226+0x2100] ;  /* 0x00210000e288783b */ /* 0x000ea20000004200 */
[C---:B------:R-:W-:Y:S02]  /*11a40*/  FMUL.FTZ R54, R2.reuse, R54 ;  /* 0x0000003602367220 */ /* 0x040fe40000410000 */
[C---:B------:R-:W-:Y:S02]  /*11a50*/  FMUL.FTZ R55, R2.reuse, R55 ;  /* 0x0000003702377220 */ /* 0x040fe40000410000 */
[C---:B-1----:R-:W-:Y:S02]  /*11a60*/  HMMA.16816.F32 R28, R168.reuse, R152, R28 ;  /* 0x00000098a81c723c */ /* 0x042fe4000000181c */
[----:B------:R-:W-:Y:S01]  /*11a70*/  MUFU.EX2 R203, R203 ;  /* 0x000000cb00cb7308 */ /* 0x000fe20000000800 */
[C---:B------:R-:W-:Y:S02]  /*11a80*/  FMUL.FTZ R58, R2.reuse, R58 ;  /* 0x0000003a023a7220 */ /* 0x040fe40000410000 */
[C---:B------:R-:W-:Y:S02]  /*11a90*/  FMUL.FTZ R59, R2.reuse, R59 ;  /* 0x0000003b023b7220 */ /* 0x040fe40000410000 */
[C---:B------:R-:W-:Y:S01]  /*11aa0*/  FMUL.FTZ R61, R3.reuse, R61 ;  /* 0x0000003d033d7220 */ /* 0x040fe20000410000 */
[C---:B------:R-:W-:Y:S01]  /*11ab0*/  HMMA.16816.F32 R32, R168.reuse, R154, R32 ;  /* 0x0000009aa820723c */ /* 0x040fe20000001820 */
[----:B------:R-:W-:Y:S03]  /*11ac0*/  LDSM.16.MT88.4 R152, [R231+0x2900] ;  /* 0x00290000e798783b */ /* 0x000fe60000004200 */
[C---:B------:R-:W-:Y:S01]  /*11ad0*/  FMUL.FTZ R62, R2.reuse, R62 ;  /* 0x0000003e023e7220 */ /* 0x040fe20000410000 */
[----:B------:R-:W-:Y:S01]  /*11ae0*/  MUFU.EX2 R201, R201 ;  /* 0x000000c900c97308 */ /* 0x000fe20000000800 */
[C---:B------:R-:W-:Y:S02]  /*11af0*/  FMUL.FTZ R63, R2.reuse, R63 ;  /* 0x0000003f023f7220 */ /* 0x040fe40000410000 */
[C---:B----4-:R-:W-:Y:S04]  /*11b00*/  HMMA.16816.F32 R36, R168.reuse, R144, R36 ;  /* 0x00000090a824723c */ /* 0x050fe80000001824 */
[C---:B------:R-:W-:Y:S02]  /*11b10*/  FMUL.FTZ R64, R3.reuse, R64 ;  /* 0x0000004003407220 */ /* 0x040fe40000410000 */
[C---:B------:R-:W-:Y:S01]  /*11b20*/  FMUL.FTZ R65, R3.reuse, R65 ;  /* 0x0000004103417220 */ /* 0x040fe20000410000 */
[----:B------:R-:W-:Y:S01]  /*11b30*/  MUFU.EX2 R204, R204 ;  /* 0x000000cc00cc7308 */ /* 0x000fe20000000800 */
[C---:B------:R-:W-:Y:S01]  /*11b40*/  HMMA.16816.F32 R40, R168.reuse, R146, R40 ;  /* 0x00000092a828723c */ /* 0x040fe20000001828 */
[----:B------:R-:W-:Y:S03]  /*11b50*/  LDSM.16.MT88.4 R144, [R225+0x900] ;  /* 0x00090000e190783b */ /* 0x000fe60000004200 */
[C---:B------:R-:W-:Y:S02]  /*11b60*/  FMUL.FTZ R66, R2.reuse, R66 ;  /* 0x0000004202427220 */ /* 0x040fe40000410000 */
[C---:B------:R-:W-:Y:S02]  /*11b70*/  FMUL.FTZ R67, R2.reuse, R67 ;  /* 0x0000004302437220 */ /* 0x040fe40000410000 */
[C---:B------:R-:W-:Y:S01]  /*11b80*/  FMUL.FTZ R68, R3.reuse, R68 ;  /* 0x0000004403447220 */ /* 0x040fe20000410000 */
[----:B------:R-:W-:Y:S01]  /*11b90*/  MUFU.EX2 R207, R207 ;  /* 0x000000cf00cf7308 */ /* 0x000fe20000000800 */
[C---:B--2---:R-:W-:Y:S03]  /*11ba0*/  HMMA.16816.F32 R44, R168.reuse, R136, R44 ;  /* 0x00000088a82c723c */ /* 0x044fe6000000182c */
        /* <DEDUP_REMOVED lines=8> */
[C---:B------:R-:W-:Y:S04]  /*11c30*/  HMMA.16816.F32 R52, R168.reuse, R132, R52 ;  /* 0x00000084a834723c */ /* 0x040fe80000001834 */
[C---:B------:R-:W-:Y:S01]  /*11c40*/  FMUL.FTZ R74, R2.reuse, R74 ;  /* 0x0000004a024a7220 */ /* 0x040fe20000410000 */
[----:B------:R-:W-:Y:S01]  /*11c50*/  MUFU.EX2 R198, R198 ;  /* 0x000000c600c67308 */ /* 0x000fe20000000800 */
[C---:B------:R-:W-:Y:S02]  /*11c60*/  FMUL.FTZ R75, R2.reuse, R75 ;  /* 0x0000004b024b7220 */ /* 0x040fe40000410000 */
[C---:B------:R-:W-:Y:S01]  /*11c70*/  HMMA.16816.F32 R56, R168.reuse, R134, R56 ;  /* 0x00000086a838723c */ /* 0x040fe20000001838 */
[----:B------:R-:W2:Y:S03]  /*11c80*/  LDSM.16.MT88.4 R132, [R226+0x4100] ;  /* 0x00410000e284783b */ /* 0x000ea60000004200 */
[C---:B------:R-:W-:Y:S02]  /*11c90*/  FMUL.FTZ R76, R3.reuse, R76 ;  /* 0x0000004c034c7220 */ /* 0x040fe40000410000 */
[C---:B------:R-:W-:Y:S01]  /*11ca0*/  FMUL.FTZ R77, R3.reuse, R77 ;  /* 0x0000004d034d7220 */ /* 0x040fe20000410000 */
[----:B------:R-:W-:Y:S01]  /*11cb0*/  MUFU.EX2 R191, R191 ;  /* 0x000000bf00bf7308 */ /* 0x000fe20000000800 */
[C---:B------:R-:W-:Y:S04]  /*11cc0*/  HMMA.16816.F32 R60, R168.reuse, R140, R60 ;  /* 0x0000008ca83c723c */ /* 0x040fe8000000183c */
[C---:B------:R-:W-:Y:S02]  /*11cd0*/  FMUL.FTZ R78, R2.reuse, R78 ;  /* 0x0000004e024e7220 */ /* 0x040fe40000410000 */
[C---:B------:R-:W-:Y:S02]  /*11ce0*/  FMUL.FTZ R79, R2.reuse, R79 ;  /* 0x0000004f024f7220 */ /* 0x040fe40000410000 */
[C---:B------:R-:W-:Y:S01]  /*11cf0*/  HMMA.16816.F32 R64, R168.reuse, R142, R64 ;  /* 0x0000008ea840723c */ /* 0x040fe20000001840 */
[----:B------:R-:W4:Y:S01]  /*11d00*/  LDSM.16.MT88.4 R140, [R225+0x4100] ;  /* 0x00410000e18c783b */ /* 0x000f220000004200 */
[----:B------:R-:W3:Y:S02]  /*11d10*/  MUFU.EX2 R202, R202 ;  /* 0x000000ca00ca7308 */ /* 0x000ee40000000800 */
[C---:B------:R-:W-:Y:S02]  /*11d20*/  FMUL.FTZ R80, R3.reuse, R80 ;  /* 0x0000005003507220 */ /* 0x040fe40000410000 */
[C---:B------:R-:W-:Y:S02]  /*11d30*/  FMUL.FTZ R81, R3.reuse, R81 ;  /* 0x0000005103517220 */ /* 0x040fe40000410000 */
[C---:B------:R-:W-:Y:S01]  /*11d40*/  FMUL.FTZ R82, R2.reuse, R82 ;  /* 0x0000005202527220 */ /* 0x040fe20000410000 */
[C---:B-1----:R-:W-:Y:S03]  /*11d50*/  HMMA.16816.F32 R68, R168.reuse, R136, R68 ;  /* 0x00000088a844723c */ /* 0x042fe60000001844 */
[C---:B------:R-:W-:Y:S01]  /*11d60*/  FMUL.FTZ R83, R2.reuse, R83 ;  /* 0x0000005302537220 */ /* 0x040fe20000410000 */
[----:B------:R-:W-:Y:S01]  /*11d70*/  MUFU.EX2 R187, R187 ;  /* 0x000000bb00bb7308 */ /* 0x000fe20000000800 */
[C---:B------:R-:W-:Y:S02]  /*11d80*/  FMUL.FTZ R84, R3.reuse, R84 ;  /* 0x0000005403547220 */ /* 0x040fe40000410000 */
[C---:B------:R-:W-:Y:S01]  /*11d90*/  FMUL.FTZ R85, R3.reuse, R85 ;  /* 0x0000005503557220 */ /* 0x040fe20000410000 */
[C---:B------:R-:W-:Y:S01]  /*11da0*/  HMMA.16816.F32 R72, R168.reuse, R138, R72 ;  /* 0x0000008aa848723c */ /* 0x040fe20000001848 */
[----:B------:R-:W1:Y:S03]  /*11db0*/  LDSM.16.MT88.4 R136, [R224+0x4100] ;  /* 0x00410000e088783b */ /* 0x000e660000004200 */
[C---:B------:R-:W-:Y:S02]  /*11dc0*/  FMUL.FTZ R86, R2.reuse, R86 ;  /* 0x0000005602567220 */ /* 0x040fe40000410000 */
[C---:B------:R-:W-:Y:S01]  /*11dd0*/  FMUL.FTZ R87, R2.reuse, R87 ;  /* 0x0000005702577220 */ /* 0x040fe20000410000 */
[----:B------:R-:W1:Y:S01]  /*11de0*/  MUFU.EX2 R188, R188 ;  /* 0x000000bc00bc7308 */ /* 0x000e620000000800 */
[C---:B--2---:R-:W-:Y:S04]  /*11df0*/  HMMA.16816.F32 R76, R168.reuse, R132, R76 ;  /* 0x00000084a84c723c */ /* 0x044fe8000000184c */
[C---:B------:R-:W-:Y:S02]  /*11e00*/  FMUL.FTZ R88, R3.reuse, R88 ;  /* 0x0000005803587220 */ /* 0x040fe40000410000 */
[C---:B------:R-:W-:Y:S02]  /*11e10*/  FMUL.FTZ R89, R3.reuse, R89 ;  /* 0x0000005903597220 */ /* 0x040fe40000410000 */
[C---:B------:R-:W-:Y:S01]  /*11e20*/  HMMA.16816.F32 R80, R168.reuse, R134, R80 ;  /* 0x00000086a850723c */ /* 0x040fe20000001850 */
[----:B------:R-:W2:Y:S01]  /*11e30*/  LDSM.16.MT88.4 R132, [R231+0x6100] ;  /* 0x00610000e784783b */ /* 0x000ea20000004200 */
[----:B------:R-:W-:Y:S02]  /*11e40*/  MUFU.EX2 R189, R189 ;  /* 0x000000bd00bd7308 */ /* 0x000fe40000000800 */
        /* <DEDUP_REMOVED lines=9> */
[C---:B------:R-:W-:Y:S04]  /*11ee0*/  FMUL.FTZ R96, R3.reuse, R96 ;  /* 0x0000006003607220 */ /* 0x040fe80000410000 */
[C---:B------:R-:W-:Y:S01]  /*11ef0*/  FMUL.FTZ R97, R3.reuse, R97 ;  /* 0x0000006103617220 */ /* 0x040fe20000410000 */
[C---:B-1----:R-:W-:Y:S03]  /*11f00*/  HMMA.16816.F32 R92, R168.reuse, R136, R92 ;  /* 0x00000088a85c723c */ /* 0x042fe6000000185c */
[C---:B------:R-:W-:Y:S02]  /*11f10*/  FMUL.FTZ R98, R2.reuse, R98 ;  /* 0x0000006202627220 */ /* 0x040fe40000410000 */
[C---:B------:R-:W-:Y:S02]  /*11f20*/  FMUL.FTZ R99, R2.reuse, R99 ;  /* 0x0000006302637220 */ /* 0x040fe40000410000 */
[C---:B------:R-:W-:Y:S02]  /*11f30*/  FMUL.FTZ R100, R3.reuse, R100 ;  /* 0x0000006403647220 */ /* 0x040fe40000410000 */
[C---:B------:R-:W-:Y:S03]  /*11f40*/  FMUL.FTZ R101, R3.reuse, R101 ;  /* 0x0000006503657220 */ /* 0x040fe60000410000 */
[C---:B------:R-:W-:Y:S01]  /*11f50*/  HMMA.16816.F32 R96, R168.reuse, R138, R96 ;  /* 0x0000008aa860723c */ /* 0x040fe20000001860 */
[----:B------:R-:W1:Y:S02]  /*11f60*/  LDSM.16.MT88.4 R136, [R225+0x6100] ;  /* 0x00610000e188783b */ /* 0x000e640000004200 */
[C---:B------:R-:W-:Y:S02]  /*11f70*/  FMUL.FTZ R102, R2.reuse, R102 ;  /* 0x0000006602667220 */ /* 0x040fe40000410000 */
[C---:B------:R-:W-:Y:S02]  /*11f80*/  FMUL.FTZ R103, R2.reuse, R103 ;  /* 0x0000006702677220 */ /* 0x040fe40000410000 */
[C---:B------:R-:W-:Y:S02]  /*11f90*/  FMUL.FTZ R104, R3.reuse, R104 ;  /* 0x0000006803687220 */ /* 0x040fe40000410000 */
[C---:B------:R-:W-:Y:S03]  /*11fa0*/  FMUL.FTZ R105, R3.reuse, R105 ;  /* 0x0000006903697220 */ /* 0x040fe60000410000 */
[C---:B--2---:R-:W-:Y:S03]  /*11fb0*/  HMMA.16816.F32 R100, R168.reuse, R132, R100 ;  /* 0x00000084a864723c */ /* 0x044fe60000001864 */
[C---:B------:R-:W-:Y:S02]  /*11fc0*/  FMUL.FTZ R106, R2.reuse, R106 ;  /* 0x0000006a026a7220 */ /* 0x040fe40000410000 */
        /* <DEDUP_REMOVED lines=13> */
[C---:B------:R-:W-:Y:S03]  /*120a0*/  FMUL.FTZ R117, R3.reuse, R117 ;  /* 0x0000007503757220 */ /* 0x040fe60000410000 */
[C---:B------:R-:W-:Y:S01]  /*120b0*/  HMMA.16816.F32 R112, R168.reuse, R142, R112 ;  /* 0x0000008ea870723c */ /* 0x040fe20000001870 */
[----:B------:R-:W-:Y:S02]  /*120c0*/  LDSM.16.MT88.4 R140, [R226+0x900] ;  /* 0x00090000e28c783b */ /* 0x000fe40000004200 */
[C---:B------:R-:W-:Y:S02]  /*120d0*/  FMUL.FTZ R118, R2.reuse, R118 ;  /* 0x0000007602767220 */ /* 0x040fe40000410000 */
[C---:B------:R-:W-:Y:S02]  /*120e0*/  FMUL.FTZ R119, R2.reuse, R119 ;  /* 0x0000007702777220 */ /* 0x040fe40000410000 */
[C---:B------:R-:W-:Y:S02]  /*120f0*/  FMUL.FTZ R120, R3.reuse, R120 ;  /* 0x0000007803787220 */ /* 0x040fe40000410000 */
[C---:B------:R-:W-:Y:S03]  /*12100*/  FMUL.FTZ R121, R3.reuse, R121 ;  /* 0x0000007903797220 */ /* 0x040fe60000410000 */
        /* <DEDUP_REMOVED lines=10> */
[----:B------:R-:W-:Y:S03]  /*121b0*/  FMUL.FTZ R129, R3, R129 ;  /* 0x0000008103817220 */ /* 0x000fe60000410000 */
[C---:B--2---:R-:W-:Y:S03]  /*121c0*/  HMMA.16816.F32 R124, R168.reuse, R132, R124 ;  /* 0x00000084a87c723c */ /* 0x044fe6000000187c */
[C---:B------:R-:W-:Y:S02]  /*121d0*/  FMUL.FTZ R130, R2.reuse, R130 ;  /* 0x0000008202827220 */ /* 0x040fe40000410000 */
[----:B------:R-:W-:Y:S02]  /*121e0*/  FMUL.FTZ R131, R2, R131 ;  /* 0x0000008302837220 */ /* 0x000fe40000410000 */
[----:B------:R-:W-:Y:S01]  /*121f0*/  F2FP.PACK_AB R132, R193, R190 ;  /* 0x000000bec184723e */ /* 0x000fe200000000ff */
[--C-:B------:R-:W-:Y:S01]  /*12200*/  FFMA.FTZ R186, R186, c[0x0][0x2d0], -R177.reuse ;  /* 0x0000b400baba7a23 */ /* 0x100fe200000108b1 */
[----:B---3--:R-:W-:Y:S03]  /*12210*/  F2FP.PACK_AB R133, R197, R194 ;  /* 0x000000c2c585723e */ /* 0x008fe600000000ff */
[----:B------:R-:W-:Y:S01]  /*12220*/  HMMA.16816.F32 R128, R168, R134, R128 ;  /* 0x00000086a880723c */ /* 0x000fe20000001880 */
[----:B------:R-:W-:Y:S01]  /*12230*/  LDSM.16.MT88.4 R168, [R231+0x4900] ;  /* 0x00490000e7a8783b */ /* 0x000fe20000004200 */
[----:B------:R-:W-:Y:S01]  /*12240*/  MUFU.EX2 R186, R186 ;  /* 0x000000ba00ba7308 */ /* 0x000fe20000000800 */
[----:B------:R-:W-:Y:S02]  /*12250*/  FFMA.FTZ R177, R165, c[0x0][0x2d0], -R177 ;  /* 0x0000b400a5b17a23 */ /* 0x000fe400000108b1 */
[----:B------:R-:W-:Y:S02]  /*12260*/  FFMA.FTZ R180, R3, R244, R180 ;  /* 0x000000f403b47223 */ /* 0x000fe400000100b4 */
[----:B------:R-:W-:Y:S01]  /*12270*/  F2FP.PACK_AB R134, R195, R192 ;  /* 0x000000c0c386723e */ /* 0x000fe200000000ff */
[----:B------:R-:W-:Y:S01]  /*12280*/  FFMA.FTZ R185, R2, R243, R185 ;  /* 0x000000f302b97223 */ /* 0x000fe200000100b9 */
[----:B-----5:R-:W-:Y:S03]  /*12290*/  F2FP.PACK_AB R135, R199, R196 ;  /* 0x000000c4c787723e */ /* 0x020fe600000000ff */
[----:B------:R-:W-:Y:S01]  /*122a0*/  MUFU.EX2 R165, R177 ;  /* 0x000000b100a57308 */ /* 0x000fe20000000800 */
[----:B------:R-:W-:Y:S02]  /*122b0*/  FADD.FTZ R167, R167, R180 ;  /* 0x000000b4a7a77221 */ /* 0x000fe40000010000 */
[----:B------:R-:W-:Y:S01]  /*122c0*/  FADD.FTZ R184, R184, R185 ;  /* 0x000000b9b8b87221 */ /* 0x000fe20000010000 */
[C---:B-1----:R-:W-:Y:S05]  /*122d0*/  HMMA.16816.F32 R4, R132.reuse, R136, R4 ;  /* 0x000000888404723c */ /* 0x042fea0000001804 */
[----:B------:R-:W-:Y:S02]  /*122e0*/  FADD.FTZ R166, R166, R167 ;  /* 0x000000a7a6a67221 */ /* 0x000fe40000010000 */
[----:B------:R-:W-:Y:S01]  /*122f0*/  FADD.FTZ R3, R183, R184 ;  /* 0x000000b8b7037221 */ /* 0x000fe20000010000 */
[C---:B------:R-:W-:Y:S01]  /*12300*/  HMMA.16816.F32 R8, R132.reuse, R138, R8 ;  /* 0x0000008a8408723c */ /* 0x040fe20000001808 */
[----:B------:R-:W1:Y:S03]  /*12310*/  LDSM.16.MT88.4 R136, [R224+0x2900] ;  /* 0x00290000e088783b */ /* 0x000e660000004200 */
[----:B------:R-:W-:Y:S02]  /*12320*/  FADD.FTZ R181, R181, R166 ;  /* 0x000000a6b5b57221 */ /* 0x000fe40000010000 */
[----:B------:R-:W-:Y:S02]  /*12330*/  FADD.FTZ R3, R182, R3 ;  /* 0x00000003b6037221 */ /* 0x000fe40000010000 */
[C---:B------:R-:W-:Y:S04]  /*12340*/  HMMA.16816.F32 R12, R132.reuse, R140, R12 ;  /* 0x0000008c840c723c */ /* 0x040fe8000000180c */
[----:B------:R-:W-:Y:S02]  /*12350*/  FADD.FTZ R190, R190, R181 ;  /* 0x000000b5bebe7221 */ /* 0x000fe40000010000 */
[----:B------:R-:W-:Y:S02]  /*12360*/  FADD.FTZ R194, R194, R3 ;  /* 0x00000003c2c27221 */ /* 0x000fe40000010000 */
[C---:B------:R-:W-:Y:S01]  /*12370*/  HMMA.16816.F32 R16, R132.reuse, R142, R16 ;  /* 0x0000008e8410723c */ /* 0x040fe20000001810 */
[----:B------:R-:W2:Y:S03]  /*12380*/  LDSM.16.MT88.4 R140, [R225+0x4900] ;  /* 0x00490000e18c783b */ /* 0x000ea60000004200 */
[----:B------:R-:W-:Y:S02]  /*12390*/  FADD.FTZ R193, R193, R190 ;  /* 0x000000bec1c17221 */ /* 0x000fe40000010000 */
[----:B------:R-:W-:Y:S02]  /*123a0*/  FADD.FTZ R197, R197, R194 ;  /* 0x000000c2c5c57221 */ /* 0x000fe40000010000 */
[C---:B------:R-:W-:Y:S04]  /*123b0*/  HMMA.16816.F32 R20, R132.reuse, R144, R20 ;  /* 0x000000908414723c */ /* 0x040fe80000001814 */
[----:B------:R-:W-:Y:S02]  /*123c0*/  FADD.FTZ R192, R192, R193 ;  /* 0x000000c1c0c07221 */ /* 0x000fe40000010000 */
[----:B------:R-:W-:Y:S02]  /*123d0*/  FADD.FTZ R196, R196, R197 ;  /* 0x000000c5c4c47221 */ /* 0x000fe40000010000 */
[C---:B------:R-:W-:Y:S01]  /*123e0*/  HMMA.16816.F32 R24, R132.reuse, R146, R24 ;  /* 0x000000928418723c */ /* 0x040fe20000001818 */
[----:B------:R-:W3:Y:S03]  /*123f0*/  LDSM.16.MT88.4 R144, [R224+0x4900] ;  /* 0x00490000e090783b */ /* 0x000ee60000004200 */
[----:B------:R-:W-:Y:S02]  /*12400*/  FADD.FTZ R195, R195, R192 ;  /* 0x000000c0c3c37221 */ /* 0x000fe40000010000 */
[----:B------:R-:W-:Y:S02]  /*12410*/  FADD.FTZ R199, R199, R196 ;  /* 0x000000c4c7c77221 */ /* 0x000fe40000010000 */
[C---:B------:R-:W-:Y:S08]  /*12420*/  HMMA.16816.F32 R28, R132.reuse, R148, R28 ;  /* 0x00000094841c723c */ /* 0x040ff0000000181c */
[C---:B------:R-:W-:Y:S01]  /*12430*/  HMMA.16816.F32 R32, R132.reuse, R150, R32 ;  /* 0x000000968420723c */ /* 0x040fe20000001820 */
[----:B------:R-:W-:Y:S07]  /*12440*/  LDSM.16.MT88.4 R148, [R226+0x6900] ;  /* 0x00690000e294783b */ /* 0x000fee0000004200 */
        /* <DEDUP_REMOVED lines=12> */
[C---:B------:R-:W-:Y:S01]  /*12510*/  HMMA.16816.F32 R68, R132.reuse, R168, R68 ;  /* 0x000000a88444723c */ /* 0x040fe20000001844 */
[----:B------:R4:W5:Y:S06]  /*12520*/  MUFU.EX2 R169, R176 ;  /* 0x000000b000a97308 */ /* 0x00096c0000000800 */
[----:B------:R-:W-:Y:S01]  /*12530*/  F2FP.PACK_AB R168, R202, R191 ;  /* 0x000000bfcaa8723e */ /* 0x000fe200000000ff */
[C---:B------:R-:W-:Y:S07]  /*12540*/  HMMA.16816.F32 R72, R132.reuse, R170, R72 ;  /* 0x000000aa8448723c */ /* 0x040fee0000001848 */
[----:B------:R-:W-:Y:S01]  /*12550*/  F2FP.PACK_AB R170, R188, R187 ;  /* 0x000000bbbcaa723e */ /* 0x000fe200000000ff */
[C---:B------:R-:W-:Y:S08]  /*12560*/  HMMA.16816.F32 R76, R132.reuse, R172, R76 ;  /* 0x000000ac844c723c */ /* 0x040ff0000000184c */
[C---:B------:R-:W-:Y:S01]  /*12570*/  HMMA.16816.F32 R80, R132.reuse, R174, R80 ;  /* 0x000000ae8450723c */ /* 0x040fe20000001850 */
[----:B------:R-:W-:Y:S07]  /*12580*/  LDSM.16.MT88.4 R172, [R224+0x1900] ;  /* 0x00190000e0ac783b */ /* 0x000fee0000004200 */
[C---:B--2---:R-:W-:Y:S01]  /*12590*/  HMMA.16816.F32 R84, R132.reuse, R140, R84 ;  /* 0x0000008c8454723c */ /* 0x044fe20000001854 */
[----:B----4-:R-:W-:Y:S07]  /*125a0*/  LDSM.16.MT88.4 R176, [R231+0x5900] ;  /* 0x00590000e7b0783b */ /* 0x010fee0000004200 */
        /* <DEDUP_REMOVED lines=8> */
[C---:B------:R-:W-:Y:S08]  /*12630*/  HMMA.16816.F32 R108, R132.reuse, R148, R108 ;  /* 0x00000094846c723c */ /* 0x040ff0000000186c */
[C---:B------:R-:W-:Y:S01]  /*12640*/  HMMA.16816.F32 R112, R132.reuse, R150, R112 ;  /* 0x000000968470723c */ /* 0x040fe20000001870 */
[----:B------:R-:W4:Y:S07]  /*12650*/  LDSM.16.MT88.4 R148, [R226+0x1100] ;  /* 0x00110000e294783b */ /* 0x000f2e0000004200 */
[C---:B--2---:R-:W-:Y:S08]  /*12660*/  HMMA.16816.F32 R116, R132.reuse, R140, R116 ;  /* 0x0000008c8474723c */ /* 0x044ff00000001874 */
[C---:B------:R-:W-:Y:S01]  /*12670*/  HMMA.16816.F32 R120, R132.reuse, R142, R120 ;  /* 0x0000008e8478723c */ /* 0x040fe20000001878 */
[----:B------:R-:W2:Y:S07]  /*12680*/  LDSM.16.MT88.4 R140, [R225+0x1100] ;  /* 0x00110000e18c783b */ /* 0x000eae0000004200 */
[C---:B---3--:R-:W-:Y:S08]  /*12690*/  HMMA.16816.F32 R124, R132.reuse, R144, R124 ;  /* 0x00000090847c723c */ /* 0x048ff0000000187c */
[----:B------:R-:W-:Y:S01]  /*126a0*/  HMMA.16816.F32 R128, R132, R146, R128 ;  /* 0x000000928480723c */ /* 0x000fe20000001880 */
[----:B------:R-:W3:Y:S06]  /*126b0*/  LDSM.16.MT88.4 R144, [R224+0x1100] ;  /* 0x00110000e090783b */ /* 0x000eec0000004200 */
[----:B------:R-:W-:Y:S01]  /*126c0*/  F2FP.PACK_AB R132, R205, R206 ;  /* 0x000000cecd84723e */ /* 0x000fe200000000ff */
[----:B------:R-:W-:Y:S01]  /*126d0*/  FADD.FTZ R206, R206, R195 ;  /* 0x000000c3cece7221 */ /* 0x000fe20000010000 */
[----:B------:R-:W-:Y:S03]  /*126e0*/  F2FP.PACK_AB R134, R201, R203 ;  /* 0x000000cbc986723e */ /* 0x000fe600000000ff */
[----:B------:R-:W-:Y:S01]  /*126f0*/  F2FP.PACK_AB R133, R207, R204 ;  /* 0x000000cccf85723e */ /* 0x000fe200000000ff */
[----:B------:R-:W-:Y:S01]  /*12700*/  FADD.FTZ R204, R204, R199 ;  /* 0x000000c7cccc7221 */ /* 0x000fe20000010000 */
[----:B------:R-:W-:Y:S01]  /*12710*/  F2FP.PACK_AB R135, R198, R200 ;  /* 0x000000c8c687723e */ /* 0x000fe200000000ff */
[----:B------:R-:W-:Y:S02]  /*12720*/  FADD.FTZ R2, R205, R206 ;  /* 0x000000cecd027221 */ /* 0x000fe40000010000 */
[----:B------:R-:W-:Y:S02]  /*12730*/  FADD.FTZ R207, R207, R204 ;  /* 0x000000cccfcf7221 */ /* 0x000fe40000010000 */
[----:B------:R-:W-:Y:S02]  /*12740*/  FADD.FTZ R2, R203, R2 ;  /* 0x00000002cb027221 */ /* 0x000fe40000010000 */
[C---:B-1----:R-:W-:Y:S03]  /*12750*/  HMMA.16816.F32 R4, R132.reuse, R136, R4 ;  /* 0x000000888404723c */ /* 0x042fe60000001804 */
[----:B------:R-:W-:Y:S02]  /*12760*/  FADD.FTZ R3, R200, R207 ;  /* 0x000000cfc8037221 */ /* 0x000fe40000010000 */
[----:B------:R-:W-:Y:S02]  /*12770*/  FADD.FTZ R2, R201, R2 ;  /* 0x00000002c9027221 */ /* 0x000fe40000010000 */
[----:B------:R-:W-:Y:S01]  /*12780*/  FADD.FTZ R3, R198, R3 ;  /* 0x00000003c6037221 */ /* 0x000fe20000010000 */
[C---:B------:R-:W-:Y:S01]  /*12790*/  HMMA.16816.F32 R8, R132.reuse, R138, R8 ;  /* 0x0000008a8408723c */ /* 0x040fe20000001808 */
[----:B------:R-:W1:Y:S03]  /*127a0*/  LDSM.16.MT88.4 R136, [R225+0x3100] ;  /* 0x00310000e188783b */ /* 0x000e660000004200 */
[----:B------:R-:W-:Y:S01]  /*127b0*/  FADD.FTZ R191, R191, R2 ;  /* 0x00000002bfbf7221 */ /* 0x000fe20000010000 */
[----:B------:R-:W-:Y:S03]  /*127c0*/  MOV R2, R164 ;  /* 0x000000a400027202 */ /* 0x000fe60000000f00 */
[C---:B----4-:R-:W-:Y:S04]  /*127d0*/  HMMA.16816.F32 R12, R132.reuse, R148, R12 ;  /* 0x00000094840c723c */ /* 0x050fe8000000180c */
[----:B------:R-:W-:Y:S04]  /*127e0*/  FADD.FTZ R202, R202, R191 ;  /* 0x000000bfcaca7221 */ /* 0x000fe80000010000 */
[C---:B------:R-:W-:Y:S01]  /*127f0*/  HMMA.16816.F32 R16, R132.reuse, R150, R16 ;  /* 0x000000968410723c */ /* 0x040fe20000001810 */
[----:B------:R-:W4:Y:S03]  /*12800*/  LDSM.16.MT88.4 R148, [R224+0x3100] ;  /* 0x00310000e094783b */ /* 0x000f260000004200 */
[----:B------:R-:W-:Y:S04]  /*12810*/  FADD.FTZ R187, R187, R202 ;  /* 0x000000cabbbb7221 */ /* 0x000fe80000010000 */
[C---:B--2---:R-:W-:Y:S04]  /*12820*/  HMMA.16816.F32 R20, R132.reuse, R140, R20 ;  /* 0x0000008c8414723c */ /* 0x044fe80000001814 */
[----:B------:R-:W-:Y:S04]  /*12830*/  FADD.FTZ R244, R188, R187 ;  /* 0x000000bbbcf47221 */ /* 0x000fe80000010000 */
[C---:B------:R-:W-:Y:S01]  /*12840*/  HMMA.16816.F32 R24, R132.reuse, R142, R24 ;  /* 0x0000008e8418723c */ /* 0x040fe20000001818 */
[----:B------:R-:W2:Y:S07]  /*12850*/  LDSM.16.MT88.4 R140, [R231+0x5100] ;  /* 0x00510000e78c783b */ /* 0x000eae0000004200 */
[C---:B---3--:R-:W-:Y:S08]  /*12860*/  HMMA.16816.F32 R28, R132.reuse, R144, R28 ;  /* 0x00000090841c723c */ /* 0x048ff0000000181c */
[C---:B------:R-:W-:Y:S01]  /*12870*/  HMMA.16816.F32 R32, R132.reuse, R146, R32 ;  /* 0x000000928420723c */ /* 0x040fe20000001820 */
[----:B------:R-:W3:Y:S07]  /*12880*/  LDSM.16.MT88.4 R144, [R225+0x5100] ;  /* 0x00510000e190783b */ /* 0x000eee0000004200 */
[C---:B------:R-:W-:Y:S08]  /*12890*/  HMMA.16816.F32 R36, R132.reuse, R152, R36 ;  /* 0x000000988424723c */ /* 0x040ff00000001824 */
[C---:B------:R-:W-:Y:S08]  /*128a0*/  HMMA.16816.F32 R40, R132.reuse, R154, R40 ;  /* 0x0000009a8428723c */ /* 0x040ff00000001828 */
[C---:B------:R-:W-:Y:S08]  /*128b0*/  HMMA.16816.F32 R44, R132.reuse, R156, R44 ;  /* 0x0000009c842c723c */ /* 0x040ff0000000182c */
[C---:B------:R-:W-:Y:S01]  /*128c0*/  HMMA.16816.F32 R48, R132.reuse, R158, R48 ;  /* 0x0000009e8430723c */ /* 0x040fe20000001830 */
[----:B------:R-:W-:Y:S07]  /*128d0*/  LDSM.16.MT88.4 R156, [R231+0x1900] ;  /* 0x00190000e79c783b */ /* 0x000fee0000004200 */
        /* <DEDUP_REMOVED lines=10> */
[C---:B------:R-:W-:Y:S08]  /*12980*/  HMMA.16816.F32 R80, R132.reuse, R162, R80 ;  /* 0x000000a28450723c */ /* 0x040ff00000001850 */
        /* <DEDUP_REMOVED lines=8> */
[----:B------:R-:W-:Y:S07]  /*12a10*/  LDSM.16.MT88.4 R140, [R225+0x1900] ;  /* 0x00190000e18c783b */ /* 0x000fee0000004200 */
[C---:B------:R-:W-:Y:S08]  /*12a20*/  HMMA.16816.F32 R108, R132.reuse, R148, R108 ;  /* 0x00000094846c723c */ /* 0x040ff0000000186c */
[C---:B------:R-:W-:Y:S01]  /*12a30*/  HMMA.16816.F32 R112, R132.reuse, R150, R112 ;  /* 0x000000968470723c */ /* 0x040fe20000001870 */
[----:B------:R-:W2:Y:S07]  /*12a40*/  LDSM.16.MT88.4 R148, [R226+0x1900] ;  /* 0x00190000e294783b */ /* 0x000eae0000004200 */
[C---:B---3--:R-:W-:Y:S08]  /*12a50*/  HMMA.16816.F32 R116, R132.reuse, R144, R116 ;  /* 0x000000908474723c */ /* 0x048ff00000001874 */
[C---:B------:R-:W-:Y:S08]  /*12a60*/  HMMA.16816.F32 R120, R132.reuse, R146, R120 ;  /* 0x000000928478723c */ /* 0x040ff00000001878 */
[C---:B-1----:R-:W-:Y:S08]  /*12a70*/  HMMA.16816.F32 R124, R132.reuse, R136, R124 ;  /* 0x00000088847c723c */ /* 0x042ff0000000187c */
[----:B------:R-:W-:Y:S07]  /*12a80*/  HMMA.16816.F32 R128, R132, R138, R128 ;  /* 0x0000008a8480723c */ /* 0x000fee0000001880 */
[----:B-----5:R-:W-:Y:S02]  /*12a90*/  MOV R135, R169 ;  /* 0x000000a900877202 */ /* 0x020fe40000000f00 */
[----:B------:R-:W-:Y:S03]  /*12aa0*/  F2FP.PACK_AB R169, R189, R186 ;  /* 0x000000babda9723e */ /* 0x000fe600000000ff */
[-C--:B------:R-:W-:Y:S01]  /*12ab0*/  F2FP.PACK_AB R171, R165, R135.reuse ;  /* 0x00000087a5ab723e */ /* 0x080fe200000000ff */
[----:B------:R-:W-:Y:S01]  /*12ac0*/  FADD.FTZ R186, R186, R3 ;  /* 0x00000003baba7221 */ /* 0x000fe20000010000 */
[----:B------:R-:W-:Y:S03]  /*12ad0*/  MOV R3, R0 ;  /* 0x0000000000037202 */ /* 0x000fe60000000f00 */
[----:B------:R-:W-:Y:S02]  /*12ae0*/  FADD.FTZ R186, R189, R186 ;  /* 0x000000babdba7221 */ /* 0x000fe40000010000 */
[C---:B------:R-:W-:Y:S01]  /*12af0*/  HMMA.16816.F32 R160, R168.reuse, R156, R4 ;  /* 0x0000009ca8a0723c */ /* 0x040fe20000001804 */
[----:B------:R-:W1:Y:S07]  /*12b00*/  LDSM.16.MT88.4 R4, [R231+0x3900] ;  /* 0x00390000e704783b */ /* 0x000e6e0000004200 */
[C---:B------:R-:W-:Y:S01]  /*12b10*/  HMMA.16816.F32 R156, R168.reuse, R158, R8 ;  /* 0x0000009ea89c723c */ /* 0x040fe20000001808 */
[----:B------:R-:W3:Y:S07]  /*12b20*/  LDSM.16.MT88.4 R8, [R226+0x3900] ;  /* 0x00390000e208783b */ /* 0x000eee0000004200 */
[C---:B--2---:R-:W-:Y:S01]  /*12b30*/  HMMA.16816.F32 R152, R168.reuse, R148, R12 ;  /* 0x00000094a898723c */ /* 0x044fe2000000180c */
[----:B------:R-:W2:Y:S07]  /*12b40*/  LDSM.16.MT88.4 R12, [R225+0x3900] ;  /* 0x00390000e10c783b */ /* 0x000eae0000004200 */
[C---:B------:R-:W-:Y:S01]  /*12b50*/  HMMA.16816.F32 R148, R168.reuse, R150, R16 ;  /* 0x00000096a894723c */ /* 0x040fe20000001810 */
[----:B------:R-:W4:Y:S07]  /*12b60*/  LDSM.16.MT88.4 R16, [R224+0x3900] ;  /* 0x00390000e010783b */ /* 0x000f2e0000004200 */
[C---:B------:R-:W-:Y:S01]  /*12b70*/  HMMA.16816.F32 R144, R168.reuse, R140, R20 ;  /* 0x0000008ca890723c */ /* 0x040fe20000001814 */
[----:B------:R-:W5:Y:S07]  /*12b80*/  LDSM.16.MT88.4 R20, [R226+0x5900] ;  /* 0x00590000e214783b */ /* 0x000f6e0000004200 */
[C---:B------:R-:W-:Y:S01]  /*12b90*/  HMMA.16816.F32 R140, R168.reuse, R142, R24 ;  /* 0x0000008ea88c723c */ /* 0x040fe20000001818 */
[----:B------:R-:W2:Y:S07]  /*12ba0*/  LDSM.16.MT88.4 R24, [R225+0x5900] ;  /* 0x00590000e118783b */ /* 0x000eae0000004200 */
[C---:B------:R-:W-:Y:S01]  /*12bb0*/  HMMA.16816.F32 R136, R168.reuse, R172, R28 ;  /* 0x000000aca888723c */ /* 0x040fe2000000181c */
[----:B------:R-:W2:Y:S06]  /*12bc0*/  LDSM.16.MT88.4 R28, [R224+0x5900] ;  /* 0x00590000e01c783b */ /* 0x000eac0000004200 */
[----:B------:R-:W-:Y:S02]  /*12bd0*/  MOV R173, R135 ;  /* 0x0000008700ad7202 */ /* 0x000fe40000000f00 */
[C---:B------:R-:W-:Y:S01]  /*12be0*/  HMMA.16816.F32 R132, R168.reuse, R174, R32 ;  /* 0x000000aea884723c */ /* 0x040fe20000001820 */
[----:B------:R-:W4:Y:S02]  /*12bf0*/  LDSM.16.MT88.4 R32, [R231+0x7900] ;  /* 0x00790000e720783b */ /* 0x000f240000004200 */
[----:B------:R-:W-:Y:S04]  /*12c00*/  FADD.FTZ R186, R173, R186 ;  /* 0x000000baadba7221 */ /* 0x000fe80000010000 */
[----:B------:R-:W-:Y:S01]  /*12c10*/  FADD.FTZ R243, R165, R186 ;  /* 0x000000baa5f37221 */ /* 0x000fe20000010000 */
        /* <DEDUP_REMOVED lines=9> */
[C---:B----4-:R-:W-:Y:S08]  /*12cb0*/  HMMA.16816.F32 R60, R168.reuse, R16, R60 ;  /* 0x00000010a83c723c */ /* 0x050ff0000000183c */
[C---:B------:R-:W-:Y:S08]  /*12cc0*/  HMMA.16816.F32 R64, R168.reuse, R18, R64 ;  /* 0x00000012a840723c */ /* 0x040ff00000001840 */
[C---:B------:R-:W-:Y:S08]  /*12cd0*/  HMMA.16816.F32 R68, R168.reuse, R176, R68 ;  /* 0x000000b0a844723c */ /* 0x040ff00000001844 */
[C---:B------:R-:W-:Y:S08]  /*12ce0*/  HMMA.16816.F32 R72, R168.reuse, R178, R72 ;  /* 0x000000b2a848723c */ /* 0x040ff00000001848 */
[C---:B-----5:R-:W-:Y:S08]  /*12cf0*/  HMMA.16816.F32 R76, R168.reuse, R20, R76 ;  /* 0x00000014a84c723c */ /* 0x060ff0000000184c */
[C---:B------:R-:W-:Y:S08]  /*12d00*/  HMMA.16816.F32 R80, R168.reuse, R22, R80 ;  /* 0x00000016a850723c */ /* 0x040ff00000001850 */
[C---:B------:R-:W-:Y:S08]  /*12d10*/  HMMA.16816.F32 R84, R168.reuse, R24, R84 ;  /* 0x00000018a854723c */ /* 0x040ff00000001854 */
[C---:B------:R-:W-:Y:S08]  /*12d20*/  HMMA.16816.F32 R88, R168.reuse, R26, R88 ;  /* 0x0000001aa858723c */ /* 0x040ff00000001858 */
[C---:B------:R-:W-:Y:S08]  /*12d30*/  HMMA.16816.F32 R92, R168.reuse, R28, R92 ;  /* 0x0000001ca85c723c */ /* 0x040ff0000000185c */
[C---:B------:R-:W-:Y:S08]  /*12d40*/  HMMA.16816.F32 R96, R168.reuse, R30, R96 ;  /* 0x0000001ea860723c */ /* 0x040ff00000001860 */
[C---:B------:R-:W-:Y:S08]  /*12d50*/  HMMA.16816.F32 R100, R168.reuse, R32, R100 ;  /* 0x00000020a864723c */ /* 0x040ff00000001864 */
[C---:B------:R-:W-:Y:S08]  /*12d60*/  HMMA.16816.F32 R104, R168.reuse, R34, R104 ;  /* 0x00000022a868723c */ /* 0x040ff00000001868 */
[C---:B-1----:R-:W-:Y:S08]  /*12d70*/  HMMA.16816.F32 R108, R168.reuse, R4, R108 ;  /* 0x00000004a86c723c */ /* 0x042ff0000000186c */
[C---:B------:R-:W-:Y:S08]  /*12d80*/  HMMA.16816.F32 R112, R168.reuse, R6, R112 ;  /* 0x00000006a870723c */ /* 0x040ff00000001870 */
[C---:B---3--:R-:W-:Y:S08]  /*12d90*/  HMMA.16816.F32 R116, R168.reuse, R8, R116 ;  /* 0x00000008a874723c */ /* 0x048ff00000001874 */
[C---:B------:R-:W-:Y:S08]  /*12da0*/  HMMA.16816.F32 R120, R168.reuse, R10, R120 ;  /* 0x0000000aa878723c */ /* 0x040ff00000001878 */
[C---:B--2---:R-:W-:Y:S08]  /*12db0*/  HMMA.16816.F32 R124, R168.reuse, R12, R124 ;  /* 0x0000000ca87c723c */ /* 0x044ff0000000187c */
[----:B------:R-:W-:Y:S01]  /*12dc0*/  HMMA.16816.F32 R128, R168, R14, R128 ;  /* 0x0000000ea880723c */ /* 0x000fe20000001880 */
[----:B------:R-:W-:-:S07]  /*12dd0*/  @P0 BRA `(.L_x_2014) ;  /* 0xffffbc9000000947 */ /* 0x000fce000383ffff */
.L_x_2004:
[----:B------:R-:W1:Y:S01]  /*12de0*/  SHFL.BFLY PT, R3, R244, 0x2, 0x1f ;  /* 0x0c401f00f4037f89 */ /* 0x000e6200000e0000 */
[----:B------:R-:W-:-:S02]  /*12df0*/  MOV R2, RZ ;  /* 0x000000ff00027202 */ /* 0x000fc40000000f00 */
[----:B------:R-:W-:Y:S01]  /*12e00*/  MOV R4, RZ ;  /* 0x000000ff00047202 */ /* 0x000fe20000000f00 */
[----:B------:R-:W2:Y:S01]  /*12e10*/  SHFL.BFLY PT, R8, R243, 0x2, 0x1f ;  /* 0x0c401f00f3087f89 */ /* 0x000ea200000e0000 */
[----:B------:R-:W-:Y:S02]  /*12e20*/  MOV R7, 0xff800000 ;  /* 0xff80000000077802 */ /* 0x000fe40000000f00 */
[----:B------:R-:W-:Y:S01]  /*12e30*/  PLOP3.LUT P2, PT, PT, PT, PT, 0x8, 0x0 ;  /* 0x000000000000781c */ /* 0x000fe20003f4e170 */
[----:B-1----:R-:W-:Y:S02]  /*12e40*/  FADD.FTZ R3, R3, R244 ;  /* 0x000000f403037221 */ /* 0x002fe40000010000 */
[----:B--2---:R-:W-:-:S03]  /*12e50*/  FADD.FTZ R8, R8, R243 ;  /* 0x000000f308087221 */ /* 0x004fc60000010000 */
[----:B------:R-:W1:Y:S04]  /*12e60*/  SHFL.BFLY PT, R6, R3, 0x1, 0x1f ;  /* 0x0c201f0003067f89 */ /* 0x000e6800000e0000 */
[----:B------:R-:W2:Y:S01]  /*12e70*/  SHFL.BFLY PT, R5, R8, 0x1, 0x1f ;  /* 0x0c201f0008057f89 */ /* 0x000ea200000e0000 */
[----:B-1----:R-:W-:Y:S02]  /*12e80*/  FADD.FTZ R6, R3, R6 ;  /* 0x0000000603067221 */ /* 0x002fe40000010000 */
[----:B--2---:R-:W-:-:S03]  /*12e90*/  FADD.FTZ R5, R5, R8 ;  /* 0x0000000805057221 */ /* 0x004fc60000010000 */
[----:B------:R-:W-:Y:S02]  /*12ea0*/  FSETP.NE.FTZ.AND P1, PT, R6, RZ, PT ;  /* 0x000000ff0600720b */ /* 0x000fe40003f35000 */
[----:B------:R-:W-:-:S11]  /*12eb0*/  FSETP.NE.FTZ.AND P0, PT, R5, RZ, PT ;  /* 0x000000ff0500720b */ /* 0x000fd60003f15000 */
[----:B------:R-:W1:Y:S01]  /*12ec0*/  @P1 MUFU.RCP R2, R6 ;  /* 0x0000000600021308 */ /* 0x000e620000001000 */
[----:B------:R-:W-:Y:S02]  /*12ed0*/  @P1 MOV R10, 0x3f317218 ;  /* 0x3f317218000a1802 */ /* 0x000fe40000000f00 */
[----:B------:R-:W-:-:S05]  /*12ee0*/  @P0 MOV R11, 0x3f317218 ;  /* 0x3f317218000b0802 */ /* 0x000fca0000000f00 */
[----:B------:R-:W2:Y:S01]  /*12ef0*/  @P1 MUFU.LG2 R6, R6 ;  /* 0x0000000600061308 */ /* 0x000ea20000000c00 */
[----:B------:R-:W-:-:S07]  /*12f00*/  @P0 FMUL.FTZ R11, R11, c[0x0][0x2d0] ;  /* 0x0000b4000b0b0a20 */ /* 0x000fce0000410000 */
[----:B------:R-:W3:Y:S01]  /*12f10*/  @P0 MUFU.LG2 R8, R5 ;  /* 0x0000000500080308 */ /* 0x000ee20000000c00 */
[C---:B-1----:R-:W-:Y:S02]  /*12f20*/  FMUL.FTZ R160, R2.reuse, R160 ;  /* 0x000000a002a07220 */ /* 0x042fe40000410000 */
[C---:B------:R-:W-:Y:S02]  /*12f30*/  FMUL.FTZ R161, R2.reuse, R161 ;  /* 0x000000a102a17220 */ /* 0x040fe40000410000 */
[C---:B------:R-:W-:Y:S02]  /*12f40*/  FMUL.FTZ R156, R2.reuse, R156 ;  /* 0x0000009c029c7220 */ /* 0x040fe40000410000 */
[----:B------:R-:W-:Y:S01]  /*12f50*/  FMUL.FTZ R157, R2, R157 ;  /* 0x0000009d029d7220 */ /* 0x000fe20000410000 */
[----:B------:R1:W4:Y:S01]  /*12f60*/  @P0 MUFU.RCP R4, R5 ;  /* 0x0000000500040308 */ /* 0x0003220000001000 */
[----:B--2---:R-:W-:Y:S02]  /*12f70*/  @P1 FMUL.FTZ R9, R6, 0.69314718246459960938 ;  /* 0x3f31721806091820 */ /* 0x004fe40000410000 */
[----:B------:R-:W-:-:S02]  /*12f80*/  @P1 FMUL.FTZ R6, R10, c[0x0][0x2d0] ;  /* 0x0000b4000a061a20 */ /* 0x000fc40000410000 */
[C---:B------:R-:W-:Y:S02]  /*12f90*/  FMUL.FTZ R152, R2.reuse, R152 ;  /* 0x0000009802987220 */ /* 0x040fe40000410000 */
[----:B------:R-:W-:Y:S02]  /*12fa0*/  FMUL.FTZ R153, R2, R153 ;  /* 0x0000009902997220 */ /* 0x000fe40000410000 */
        /* <DEDUP_REMOVED lines=60> */
[C---:B----4-:R-:W-:Y:S02]  /*13370*/  FMUL.FTZ R162, R4.reuse, R162 ;  /* 0x000000a204a27220 */ /* 0x050fe40000410000 */
        /* <DEDUP_REMOVED lines=65> */
.L_x_1966:
[----:B------:R-:W-:Y:S05]  /*13790*/  @P2 BRA `(.L_x_2015) ;  /* 0x00001f9000002947 */ /* 0x000fea0003800000 */
[----:B------:R-:W1:Y:S01]  /*137a0*/  S2R R9, SR_CTAID.Y ;  /* 0x0000000000097919 */ /* 0x000e620000002600 */
[----:B------:R-:W-:Y:S01]  /*137b0*/  IMAD R8, RZ, RZ, -UR13 ;  /* 0x8000000dff087e24 */ /* 0x000fe2000f8e02ff */
[----:B------:R-:W-:Y:S01]  /*137c0*/  USHF.R.S32.HI UR6, URZ, 0x1f, UR13 ;  /* 0x0000001f3f067899 */ /* 0x000fe2000801140d */
[----:B------:R-:W-:Y:S01]  /*137d0*/  BSSY B0, `(.L_x_2016) ;  /* 0x0000132000007945 */ /* 0x000fe20003800000 */
[----:B------:R-:W3:Y:S01]  /*137e0*/  S2R R4, SR_TID.X ;  /* 0x0000000000047919 */ /* 0x000ee20000002100 */
[----:B------:R-:W-:-:S02]  /*137f0*/  ULDC.64 UR4, c[0x0][0x4d0] ;  /* 0x0001340000047ab9 */ /* 0x000fc40000000a00 */
[----:B------:R-:W-:Y:S01]  /*13800*/  UIMAD UR7, UR6, UR4, URZ ;  /* 0x00000004060772a4 */ /* 0x000fe2000f8e023f */
[----:B------:R-:W4:Y:S01]  /*13810*/  S2R R11, SR_CTAID.Z ;  /* 0x00000000000b7919 */ /* 0x000f220000002700 */
[----:B------:R-:W-:Y:S02]  /*13820*/  UIMAD.WIDE.U32 UR8, UR13, UR4, URZ ;  /* 0x000000040d0872a5 */ /* 0x000fe4000f8e003f */
[----:B------:R-:W-:Y:S01]  /*13830*/  UIMAD UR7, UR13, UR5, UR7 ;  /* 0x000000050d0772a4 */ /* 0x000fe2000f8e0207 */
[----:B------:R-:W5:Y:S02]  /*13840*/  S2R R12, SR_CTAID.X ;  /* 0x00000000000c7919 */ /* 0x000f640000002500 */
        /* <DEDUP_REMOVED lines=8> */
[----:B-1----:R-:W-:Y:S02]  /*138d0*/  IMAD R8, R8, c[0x0][0x550], R9 ;  /* 0x0001540008087a24 */ /* 0x002fe400078e0209 */
[----:B------:R-:W-:Y:S01]  /*138e0*/  UIADD3 UR4, UR11, UR4, URZ ;  /* 0x000000040b047290 */ /* 0x000fe2000fffe03f */
[----:B------:R-:W-:Y:S01]  /*138f0*/  IMAD.U32 R17, RZ, RZ, UR11 ;  /* 0x0000000bff117e24 */ /* 0x000fe2000f8e00ff */
[----:B---3--:R-:W-:Y:S01]  /*13900*/  SHF.R.S32.HI R9, RZ, 0x1f, R4 ;  /* 0x0000001fff097819 */ /* 0x008fe20000011404 */
[----:B------:R-:W-:-:S03]  /*13910*/  IMAD.U32 R19, RZ, RZ, UR7 ;  /* 0x00000007ff137e24 */ /* 0x000fc6000f8e00ff */
[CC--:B------:R-:W-:Y:S01]  /*13920*/  LEA.HI R0, R9.reuse, R4.reuse, RZ, 0x5 ;  /* 0x0000000409007211 */ /* 0x0c0fe200078f28ff */
[----:B------:R-:W-:Y:S01]  /*13930*/  IMAD.U32 R17, RZ, RZ, UR4 ;  /* 0x00000004ff117e24 */ /* 0x000fe2000f8e00ff */
[-C--:B------:R-:W-:Y:S01]  /*13940*/  LEA.HI R9, R9, R4.reuse, RZ, 0x2 ;  /* 0x0000000409097211 */ /* 0x080fe200078f10ff */
[C---:B----4-:R-:W-:Y:S01]  /*13950*/  IMAD.WIDE.U32 R18, R11.reuse, c[0x0][0x4d8], R18 ;  /* 0x000136000b127a25 */ /* 0x050fe200078e0012 */
[----:B------:R-:W-:Y:S02]  /*13960*/  LOP3.LUT R13, R0, 0xffffffe0, RZ, 0xc0, !PT ;  /* 0xffffffe0000d7812 */ /* 0x000fe400078ec0ff */
[----:B------:R-:W-:Y:S01]  /*13970*/  SHF.R.S32.HI R15, RZ, 0x5, R0 ;  /* 0x00000005ff0f7819 */ /* 0x000fe20000011400 */
[----:B------:R-:W-:Y:S01]  /*13980*/  IMAD.WIDE.U32 R16, R11, c[0x0][0x440], R16 ;  /* 0x000110000b107a25 */ /* 0x000fe200078e0010 */
[----:B------:R-:W-:Y:S02]  /*13990*/  SHF.R.S32.HI R0, RZ, 0x1f, R0 ;  /* 0x0000001fff007819 */ /* 0x000fe40000011400 */
[----:B------:R-:W-:Y:S01]  /*139a0*/  LOP3.LUT R9, R9, 0xfffffffc, RZ, 0xc0, !PT ;  /* 0xfffffffc09097812 */ /* 0x000fe200078ec0ff */
[----:B------:R-:W-:Y:S01]  /*139b0*/  IMAD.IADD R6, R4, 0x1, -R13 ;  /* 0x0000000104067824 */ /* 0x000fe200078e0a0d */
[----:B------:R-:W-:Y:S01]  /*139c0*/  LEA.HI R0, R0, R15, RZ, 0x3 ;  /* 0x0000000f00007211 */ /* 0x000fe200078f18ff */
[----:B------:R-:W-:Y:S01]  /*139d0*/  IMAD.MOV.U32 R20, RZ, RZ, R18 ;  /* 0x000000ffff147224 */ /* 0x000fe200078e0012 */
[----:B------:R-:W-:Y:S01]  /*139e0*/  IADD3 R9, -R9, R4, RZ ;  /* 0x0000000409097210 */ /* 0x000fe20007ffe1ff */
[----:B------:R-:W-:Y:S01]  /*139f0*/  IMAD.MOV.U32 R22, RZ, RZ, R16 ;  /* 0x000000ffff167224 */ /* 0x000fe200078e0010 */
[----:B------:R-:W-:-:S02]  /*13a00*/  LOP3.LUT R0, R0, 0xffffff8, RZ, 0xc0, !PT ;  /* 0x0ffffff800007812 */ /* 0x000fc400078ec0ff */
[----:B------:R-:W-:Y:S02]  /*13a10*/  SHF.R.S32.HI R13, RZ, 0x1f, R6 ;  /* 0x0000001fff0d7819 */ /* 0x000fe40000011406 */
[----:B------:R-:W-:Y:S01]  /*13a20*/  SHF.R.S32.HI R10, RZ, 0x1f, R11 ;  /* 0x0000001fff0a7819 */ /* 0x000fe2000001140b */
[----:B------:R-:W-:Y:S01]  /*13a30*/  IMAD.IADD R15, R15, 0x1, -R0 ;  /* 0x000000010f0f7824 */ /* 0x000fe200078e0a00 */
[----:B------:R-:W-:Y:S02]  /*13a40*/  LEA.HI R0, R9, R9, RZ, 0x1 ;  /* 0x0000000909007211 */ /* 0x000fe400078f08ff */
[----:B------:R-:W-:Y:S01]  /*13a50*/  LEA.HI R4, R13, R6, RZ, 0x2 ;  /* 0x000000060d047211 */ /* 0x000fe200078f10ff */
[----:B------:R-:W-:Y:S01]  /*13a60*/  IMAD.MOV.U32 R13, RZ, RZ, c[0x0][0x4e8] ;  /* 0x00013a00ff0d7624 */ /* 0x000fe200078e00ff */
[----:B------:R-:W-:Y:S02]  /*13a70*/  LOP3.LUT R0, R0, 0x1ffffffe, RZ, 0xc0, !PT ;  /* 0x1ffffffe00007812 */ /* 0x000fe400078ec0ff */
[----:B------:R-:W-:-:S02]  /*13a80*/  SHF.R.S32.HI R14, RZ, 0x2, R4 ;  /* 0x00000002ff0e7819 */ /* 0x000fc40000011404 */
[----:B------:R-:W-:Y:S01]  /*13a90*/  IADD3 R0, R9, -R0, RZ ;  /* 0x8000000009007210 */ /* 0x000fe20007ffe0ff */
[----:B------:R-:W-:Y:S01]  /*13aa0*/  BAR.SYNC.DEFER_BLOCKING 0x1, 0x100 ;  /* 0x0044000000007b1d */ /* 0x000fe20000010000 */
[----:B------:R-:W-:Y:S01]  /*13ab0*/  ISETP.NE.AND P1, PT, R13, 0x1, PT ;  /* 0x000000010d00780c */ /* 0x000fe20003f25270 */
[----:B------:R-:W-:Y:S02]  /*13ac0*/  IMAD R15, R15, 0x10, R14 ;  /* 0x000000100f0f7824 */ /* 0x000fe400078e020e */
[----:B------:R-:W-:Y:S02]  /*13ad0*/  IMAD R14, R10, c[0x0][0x4d8], RZ ;  /* 0x000136000a0e7a24 */ /* 0x000fe400078e02ff */
[----:B------:R-:W-:Y:S01]  /*13ae0*/  IMAD R9, R0, 0x8, R15 ;  /* 0x0000000800097824 */ /* 0x000fe200078e020f */
[----:B------:R-:W-:Y:S01]  /*13af0*/  SHF.R.S32.HI R0, RZ, 0x1f, R8 ;  /* 0x0000001fff007819 */ /* 0x000fe20000011408 */
[----:B------:R-:W-:Y:S02]  /*13b00*/  IMAD R10, R10, c[0x0][0x440], RZ ;  /* 0x000110000a0a7a24 */ /* 0x000fe400078e02ff */
[C---:B------:R-:W-:Y:S01]  /*13b10*/  IMAD R14, R11.reuse, c[0x0][0x4dc], R14 ;  /* 0x000137000b0e7a24 */ /* 0x040fe200078e020e */
[C---:B-----5:R-:W-:Y:S01]  /*13b20*/  LEA R9, R12.reuse, R9, 0x7 ;  /* 0x000000090c097211 */ /* 0x060fe200078e38ff */
[----:B------:R-:W-:Y:S01]  /*13b30*/  IMAD R10, R11, c[0x0][0x444], R10 ;  /* 0x000111000b0a7a24 */ /* 0x000fe200078e020a */
[----:B------:R-:W-:Y:S01]  /*13b40*/  LEA R12, R12, R15, 0x7 ;  /* 0x0000000f0c0c7211 */ /* 0x000fe200078e38ff */
[----:B------:R-:W-:Y:S01]  /*13b50*/  IMAD.IADD R21, R19, 0x1, R14 ;  /* 0x0000000113157824 */ /* 0x000fe200078e020e */
[----:B------:R-:W-:Y:S01]  /*13b60*/  MOV R11, R9 ;  /* 0x00000009000b7202 */ /* 0x000fe20000000f00 */
[----:B------:R-:W-:-:S02]  /*13b70*/  IMAD.IADD R23, R17, 0x1, R10 ;  /* 0x0000000111177824 */ /* 0x000fc400078e020a */
[----:B------:R-:W-:-:S04]  /*13b80*/  @P1 IMAD.HI.U32 R10, R9, c[0x0][0x4ec], RZ ;  /* 0x00013b00090a1a27 */ /* 0x000fc800078e00ff */
[C---:B------:R-:W-:Y:S01]  /*13b90*/  IMAD R17, R0.reuse, c[0x0][0x4e0], RZ ;  /* 0x0001380000117a24 */ /* 0x040fe200078e02ff */
[----:B------:R-:W-:Y:S01]  /*13ba0*/  @P1 SHF.R.U32.HI R11, RZ, c[0x0][0x4f0], R10 ;  /* 0x00013c00ff0b1a19 */ /* 0x000fe2000001160a */
[----:B------:R-:W-:Y:S02]  /*13bb0*/  IMAD R19, R0, c[0x0][0x448], RZ ;  /* 0x0001120000137a24 */ /* 0x000fe400078e02ff */
[C---:B------:R-:W-:Y:S01]  /*13bc0*/  IMAD R17, R8.reuse, c[0x0][0x4e4], R17 ;  /* 0x0001390008117a24 */ /* 0x040fe200078e0211 */
[----:B------:R-:W-:Y:S01]  /*13bd0*/  IADD3 R0, -R11, RZ, RZ ;  /* 0x000000ff0b007210 */ /* 0x000fe20007ffe1ff */
[C---:B------:R-:W-:Y:S01]  /*13be0*/  IMAD R19, R8.reuse, c[0x0][0x44c], R19 ;  /* 0x0001130008137a24 */ /* 0x040fe200078e0213 */
[----:B------:R-:W-:Y:S01]  /*13bf0*/  SHF.R.S32.HI R14, RZ, 0x1f, R11 ;  /* 0x0000001fff0e7819 */ /* 0x000fe2000001140b */
[----:B------:R-:W-:-:S04]  /*13c00*/  IMAD.WIDE.U32 R22, R8, c[0x0][0x448], R22 ;  /* 0x0001120008167a25 */ /* 0x000fc800078e0016 */
[----:B------:R-:W-:-:S04]  /*13c10*/  IMAD.WIDE.U32 R20, R8, c[0x0][0x4e0], R20 ;  /* 0x0001380008147a25 */ /* 0x000fc800078e0014 */
[----:B------:R-:W-:Y:S01]  /*13c20*/  @P1 IMAD.HI.U32 R8, R9, c[0x0][0x4ec], RZ ;  /* 0x00013b0009081a27 */ /* 0x000fe200078e00ff */
[----:B------:R-:W-:-:S03]  /*13c30*/  IADD3 R16, P0, R11, R20, RZ ;  /* 0x000000140b107210 */ /* 0x000fc60007f1e0ff */
[----:B------:R-:W-:Y:S01]  /*13c40*/  IMAD R0, R0, c[0x0][0x4e8], R9 ;  /* 0x00013a0000007a24 */ /* 0x000fe200078e0209 */
[----:B------:R-:W-:Y:S01]  /*13c50*/  IADD3.X R17, R14, R21, R17, P0, !PT ;  /* 0x000000150e117210 */ /* 0x000fe200007fe411 */
[----:B------:R-:W-:Y:S01]  /*13c60*/  IMAD.MOV.U32 R10, RZ, RZ, R9 ;  /* 0x000000ffff0a7224 */ /* 0x000fe200078e0009 */
[----:B------:R-:W-:Y:S01]  /*13c70*/  @P1 SHF.R.U32.HI R10, RZ, c[0x0][0x4f0], R8 ;  /* 0x00013c00ff0a1a19 */ /* 0x000fe20000011608 */
[----:B------:R-:W-:Y:S01]  /*13c80*/  IMAD.IADD R23, R23, 0x1, R19 ;  /* 0x0000000117177824 */ /* 0x000fe200078e0213 */
[----:B------:R-:W-:Y:S01]  /*13c90*/  SHF.R.S32.HI R8, RZ, 0x1f, R0 ;  /* 0x0000001fff087819 */ /* 0x000fe20000011400 */
[----:B------:R-:W-:Y:S01]  /*13ca0*/  IMAD.WIDE.U32 R16, R0, c[0x0][0x4c8], R16 ;  /* 0x0001320000107a25 */ /* 0x000fe200078e0010 */
[----:B------:R-:W-:-:S03]  /*13cb0*/  IADD3 R14, -R10, RZ, RZ ;  /* 0x000000ff0a0e7210 */ /* 0x000fc60007ffe1ff */
[----:B------:R-:W-:Y:S01]  /*13cc0*/  IMAD R11, R8, c[0x0][0x4c8], RZ ;  /* 0x00013200080b7a24 */ /* 0x000fe200078e02ff */
[----:B------:R-:W-:Y:S01]  /*13cd0*/  SHF.R.S32.HI R8, RZ, 0x1f, R10 ;  /* 0x0000001fff087819 */ /* 0x000fe2000001140a */
[----:B------:R-:W-:Y:S02]  /*13ce0*/  IMAD R14, R14, c[0x0][0x4e8], R9 ;  /* 0x00013a000e0e7a24 */ /* 0x000fe400078e0209 */
[----:B------:R-:W-:Y:S01]  /*13cf0*/  IMAD R11, R0, c[0x0][0x4cc], R11 ;  /* 0x00013300000b7a24 */ /* 0x000fe200078e020b */
[----:B------:R-:W-:Y:S01]  /*13d00*/  LEA R0, P0, R16, c[0x0][0x4a8], 0x2 ;  /* 0x00012a0010007a11 */ /* 0x000fe200078010ff */
[----:B------:R-:W-:Y:S01]  /*13d10*/  IMAD R9, R8, c[0x0][0x430], RZ ;  /* 0x00010c0008097a24 */ /* 0x000fe200078e02ff */
[----:B------:R-:W-:Y:S01]  /*13d20*/  SHF.R.S32.HI R8, RZ, 0x1f, R14 ;  /* 0x0000001fff087819 */ /* 0x000fe2000001140e */
[----:B------:R-:W-:Y:S02]  /*13d30*/  IMAD.IADD R11, R17, 0x1, R11 ;  /* 0x00000001110b7824 */ /* 0x000fe400078e020b */
[----:B------:R-:W-:Y:S01]  /*13d40*/  SHFL.IDX PT, R18, R0, 0x1, 0x1c1f ;  /* 0x003c1f0000127f89 */ /* 0x000fe200000e0000 */
[----:B------:R-:W-:-:S02]  /*13d50*/  IMAD.WIDE.U32 R22, R10, c[0x0][0x430], R22 ;  /* 0x00010c000a167a25 */ /* 0x000fc400078e0016 */
[----:B------:R-:W-:Y:S02]  /*13d60*/  LEA.HI.X R11, R16, c[0x0][0x4ac], R11, 0x2, P0 ;  /* 0x00012b00100b7a11 */ /* 0x000fe400000f140b */
[----:B------:R-:W-:Y:S01]  /*13d70*/  SHFL.IDX PT, R16, R0, RZ, 0x1c1f ;  /* 0x001c1fff00107589 */ /* 0x000fe200000e0000 */
[----:B------:R-:W-:Y:S01]  /*13d80*/  IMAD R9, R10, c[0x0][0x434], R9 ;  /* 0x00010d000a097a24 */ /* 0x000fe200078e0209 */
[----:B------:R-:W-:Y:S01]  /*13d90*/  LOP3.LUT P0, RZ, R6, 0x3, RZ, 0xc0, !PT ;  /* 0x0000000306ff7812 */ /* 0x000fe2000780c0ff */
[----:B------:R-:W-:Y:S01]  /*13da0*/  IMAD R13, R13, c[0x0][0x388], RZ ;  /* 0x0000e2000d0d7a24 */ /* 0x000fe200078e02ff */
[----:B------:R-:W1:Y:S01]  /*13db0*/  SHFL.IDX PT, R17, R11, RZ, 0x1c1f ;  /* 0x001c1fff0b117589 */ /* 0x000e6200000e0000 */
[----:B------:R-:W-:Y:S02]  /*13dc0*/  IMAD.IADD R23, R23, 0x1, R9 ;  /* 0x0000000117177824 */ /* 0x000fe400078e0209 */
[----:B------:R-:W-:Y:S01]  /*13dd0*/  IMAD R9, R8, c[0x0][0x428], RZ ;  /* 0x00010a0008097a24 */ /* 0x000fe200078e02ff */
[----:B------:R3:W4:Y:S01]  /*13de0*/  SHFL.IDX PT, R19, R11, 0x1, 0x1c1f ;  /* 0x003c1f000b137f89 */ /* 0x00072200000e0000 */
[----:B------:R-:W-:-:S02]  /*13df0*/  IADD3 R8, R12, 0x8, RZ ;  /* 0x000000080c087810 */ /* 0x000fc40007ffe0ff */
[-C--:B------:R-:W-:Y:S01]  /*13e00*/  ISETP.GE.OR P2, PT, R12, R13.reuse, P0 ;  /* 0x0000000d0c00720c */ /* 0x080fe20000746670 */
[----:B------:R-:W-:Y:S01]  /*13e10*/  IMAD R9, R14, c[0x0][0x42c], R9 ;  /* 0x00010b000e097a24 */ /* 0x000fe200078e0209 */
[----:B------:R-:W-:Y:S01]  /*13e20*/  ISETP.GE.OR P0, PT, R8, R13, P0 ;  /* 0x0000000d0800720c */ /* 0x000fe20000706670 */
[----:B------:R-:W-:-:S05]  /*13e30*/  IMAD.WIDE.U32 R14, R14, c[0x0][0x428], R22 ;  /* 0x00010a000e0e7a25 */ /* 0x000fca00078e0016 */
[----:B------:R-:W-:Y:S02]  /*13e40*/  IADD3 R10, R15, R9, RZ ;  /* 0x000000090f0a7210 */ /* 0x000fe40007ffe0ff */
[----:B------:R-:W-:-:S04]  /*13e50*/  LEA R9, P1, R14, c[0x0][0x400], 0x2 ;  /* 0x000100000e097a11 */ /* 0x000fc800078210ff */
[----:B------:R-:W-:Y:S02]  /*13e60*/  LEA.HI.X R10, R14, c[0x0][0x404], R10, 0x2, P1 ;  /* 0x000101000e0a7a11 */ /* 0x000fe400008f140a */
[----:B------:R-:W-:Y:S01]  /*13e70*/  ISETP.GE.AND P1, PT, R8, R13, PT ;  /* 0x0000000d0800720c */ /* 0x000fe20003f26270 */
[----:B-1----:R1:W-:Y:S01]  /*13e80*/  @!P2 ST.E [R16.64], R5 ;  /* 0x000000051000a985 */ /* 0x0023e2000c101912 */
[----:B---3--:R-:W-:-:S03]  /*13e90*/  LOP3.LUT R11, R4, 0x7ffffffc, RZ, 0xc0, !PT ;  /* 0x7ffffffc040b7812 */ /* 0x008fc600078ec0ff */
[----:B----4-:R3:W-:Y:S01]  /*13ea0*/  @!P0 ST.E [R18.64], R7 ;  /* 0x0000000712008985 */ /* 0x0107e2000c101912 */
[----:B------:R-:W-:Y:S01]  /*13eb0*/  ISETP.GE.AND P0, PT, R12, R13, PT ;  /* 0x0000000d0c00720c */ /* 0x000fe20003f06270 */
[----:B------:R-:W-:Y:S02]  /*13ec0*/  IMAD.IADD R11, R6, 0x1, -R11 ;  /* 0x00000001060b7824 */ /* 0x000fe400078e0a0b */
[----:B------:R3:W4:Y:S04]  /*13ed0*/  SHFL.IDX PT, R14, R9, RZ, 0x1c1f ;  /* 0x001c1fff090e7589 */ /* 0x00072800000e0000 */
[----:B------:R3:W2:Y:S01]  /*13ee0*/  SHFL.IDX PT, R15, R10, RZ, 0x1c1f ;  /* 0x001c1fff0a0f7589 */ /* 0x0006a200000e0000 */
[----:B------:R-:W-:Y:S02]  /*13ef0*/  SHF.L.U32 R11, R11, 0x1, RZ ;  /* 0x000000010b0b7819 */ /* 0x000fe400000006ff */
[----:B-1----:R-:W-:-:S03]  /*13f00*/  P2R R5, PR, RZ, 0x2 ;  /* 0x00000002ff057803 */ /* 0x002fc60000000000 */
[----:B------:R-:W-:Y:S05]  /*13f10*/  @P0 BRA `(.L_x_2017) ;  /* 0x00000bd000000947 */ /* 0x000fea0003800000 */
[C---:B------:R-:W-:Y:S02]  /*13f20*/  IADD3 R4, R11.reuse, 0x8, RZ ;  /* 0x000000080b047810 */ /* 0x040fe40007ffe0ff */
[C---:B------:R-:W-:Y:S02]  /*13f30*/  IADD3 R0, R11.reuse, 0x10, RZ ;  /* 0x000000100b007810 */ /* 0x040fe40007ffe0ff */
[----:B------:R-:W-:Y:S02]  /*13f40*/  ISETP.GE.AND P5, PT, R4, c[0x0][0x3c8], PT ;  /* 0x0000f20004007a0c */ /* 0x000fe40003fa6270 */
[C---:B------:R-:W-:Y:S02]  /*13f50*/  ISETP.GE.AND P0, PT, R11.reuse, c[0x0][0x3c8], PT ;  /* 0x0000f2000b007a0c */ /* 0x040fe40003f06270 */
[----:B------:R-:W-:Y:S02]  /*13f60*/  ISETP.GE.AND P4, PT, R0, c[0x0][0x3c8], PT ;  /* 0x0000f20000007a0c */ /* 0x000fe40003f86270 */
[----:B------:R-:W-:-:S02]  /*13f70*/  IADD3 R8, R11, 0x18, RZ ;  /* 0x000000180b087810 */ /* 0x000fc40007ffe0ff */
[C---:B---3--:R-:W-:Y:S02]  /*13f80*/  IADD3 R7, R11.reuse, 0x20, RZ ;  /* 0x000000200b077810 */ /* 0x048fe40007ffe0ff */
[C---:B------:R-:W-:Y:S02]  /*13f90*/  IADD3 R6, R11.reuse, 0x28, RZ ;  /* 0x000000280b067810 */ /* 0x040fe40007ffe0ff */
[----:B------:R-:W-:Y:S02]  /*13fa0*/  ISETP.GE.AND P3, PT, R8, c[0x0][0x3c8], PT ;  /* 0x0000f20008007a0c */ /* 0x000fe40003f66270 */
[----:B------:R-:W-:Y:S01]  /*13fb0*/  @!P5 LEA.HI R4, R4, R4, RZ, 0x1 ;  /* 0x000000040404d211 */ /* 0x000fe200078f08ff */
[----:B--2-4-:R-:W-:Y:S01]  /*13fc0*/  @!P0 IMAD.WIDE R18, R11, 0x4, R14 ;  /* 0x000000040b128825 */ /* 0x014fe200078e020e */
[----:B------:R-:W-:Y:S02]  /*13fd0*/  ISETP.GE.AND P2, PT, R7, c[0x0][0x3c8], PT ;  /* 0x0000f20007007a0c */ /* 0x000fe40003f46270 */
[----:B------:R-:W-:-:S02]  /*13fe0*/  @!P4 LEA.HI R12, R0, R0, RZ, 0x1 ;  /* 0x00000000000cc211 */ /* 0x000fc400078f08ff */
[----:B------:R-:W-:Y:S01]  /*13ff0*/  IADD3 R0, R11, 0x30, RZ ;  /* 0x000000300b007810 */ /* 0x000fe20007ffe0ff */
[----:B------:R1:W-:Y:S01]  /*14000*/  @!P0 ST.E.64 [R18.64], R160 ;  /* 0x000000a012008985 */ /* 0x0003e2000c101b12 */
[----:B------:R-:W-:Y:S02]  /*14010*/  @!P5 LOP3.LUT R13, R4, 0xfffffffe, RZ, 0xc0, !PT ;  /* 0xfffffffe040dd812 */ /* 0x000fe400078ec0ff */
[----:B------:R-:W-:Y:S02]  /*14020*/  ISETP.GE.AND P1, PT, R6, c[0x0][0x3c8], PT ;  /* 0x0000f20006007a0c */ /* 0x000fe40003f26270 */
[----:B------:R-:W-:Y:S01]  /*14030*/  @!P4 LOP3.LUT R17, R12, 0xfffffffe, RZ, 0xc0, !PT ;  /* 0xfffffffe0c11c812 */ /* 0x000fe200078ec0ff */
[--C-:B------:R-:W-:Y:S01]  /*14040*/  @!P5 IMAD.WIDE R12, R13, 0x4, R14.reuse ;  /* 0x000000040d0cd825 */ /* 0x100fe200078e020e */
[----:B------:R-:W-:Y:S02]  /*14050*/  ISETP.GE.AND P0, PT, R0, c[0x0][0x3c8], PT ;  /* 0x0000f20000007a0c */ /* 0x000fe40003f06270 */
[----:B------:R-:W-:Y:S01]  /*14060*/  IADD3 R4, R11, 0x38, RZ ;  /* 0x000000380b047810 */ /* 0x000fe20007ffe0ff */
[----:B------:R-:W-:Y:S01]  /*14070*/  @!P4 IMAD.WIDE R16, R17, 0x4, R14 ;  /* 0x000000041110c825 */ /* 0x000fe200078e020e */
[----:B------:R2:W-:Y:S01]  /*14080*/  @!P5 ST.E.64 [R12.64], R156 ;  /* 0x0000009c0c00d985 */ /* 0x0005e2000c101b12 */
[----:B------:R-:W-:-:S02]  /*14090*/  @!P3 LEA.HI R8, R8, R8, RZ, 0x1 ;  /* 0x000000080808b211 */ /* 0x000fc400078f08ff */
[----:B------:R-:W-:Y:S01]  /*140a0*/  ISETP.GE.AND P5, PT, R4, c[0x0][0x3c8], PT ;  /* 0x0000f20004007a0c */ /* 0x000fe20003fa6270 */
[----:B------:R3:W-:Y:S01]  /*140b0*/  @!P4 ST.E.64 [R16.64], R152 ;  /* 0x000000981000c985 */ /* 0x0007e2000c101b12 */
[----:B------:R-:W-:Y:S02]  /*140c0*/  @!P2 LEA.HI R7, R7, R7, RZ, 0x1 ;  /* 0x000000070707a211 */ /* 0x000fe400078f08ff */
[----:B------:R-:W-:Y:S02]  /*140d0*/  @!P1 LEA.HI R6, R6, R6, RZ, 0x1 ;  /* 0x0000000606069211 */ /* 0x000fe400078f08ff */
[----:B------:R-:W-:Y:S02]  /*140e0*/  @!P0 LEA.HI R0, R0, R0, RZ, 0x1 ;  /* 0x0000000000008211 */ /* 0x000fe400078f08ff */
[----:B------:R-:W-:Y:S02]  /*140f0*/  @!P2 LOP3.LUT R7, R7, 0xfffffffe, RZ, 0xc0, !PT ;  /* 0xfffffffe0707a812 */ /* 0x000fe400078ec0ff */
[----:B------:R-:W-:-:S03]  /*14100*/  @!P1 LOP3.LUT R21, R6, 0xfffffffe, RZ, 0xc0, !PT ;  /* 0xfffffffe06159812 */ /* 0x000fc600078ec0ff */
[--C-:B------:R-:W-:Y:S01]  /*14110*/  @!P2 IMAD.WIDE R6, R7, 0x4, R14.reuse ;  /* 0x000000040706a825 */ /* 0x100fe200078e020e */
[----:B------:R-:W-:Y:S02]  /*14120*/  @!P5 LEA.HI R4, R4, R4, RZ, 0x1 ;  /* 0x000000040404d211 */ /* 0x000fe400078f08ff */
[----:B-1----:R-:W-:Y:S01]  /*14130*/  IADD3 R18, R11, 0x40, RZ ;  /* 0x000000400b127810 */ /* 0x002fe20007ffe0ff */
[----:B------:R-:W-:Y:S01]  /*14140*/  @!P1 IMAD.WIDE R20, R21, 0x4, R14 ;  /* 0x0000000415149825 */ /* 0x000fe200078e020e */
[----:B------:R-:W-:Y:S02]  /*14150*/  @!P3 LOP3.LUT R19, R8, 0xfffffffe, RZ, 0xc0, !PT ;  /* 0xfffffffe0813b812 */ /* 0x000fe400078ec0ff */
[----:B------:R-:W-:Y:S02]  /*14160*/  ISETP.GE.AND P4, PT, R18, c[0x0][0x3c8], PT ;  /* 0x0000f20012007a0c */ /* 0x000fe40003f86270 */
[----:B------:R-:W-:Y:S02]  /*14170*/  IADD3 R8, R11, 0x50, RZ ;  /* 0x000000500b087810 */ /* 0x000fe40007ffe0ff */
[----:B--2---:R-:W-:-:S02]  /*14180*/  @!P0 LOP3.LUT R13, R0, 0xfffffffe, RZ, 0xc0, !PT ;  /* 0xfffffffe000d8812 */ /* 0x004fc400078ec0ff */
[----:B------:R-:W-:Y:S01]  /*14190*/  IADD3 R0, R11, 0x58, RZ ;  /* 0x000000580b007810 */ /* 0x000fe20007ffe0ff */
[----:B---3--:R-:W-:Y:S01]  /*141a0*/  @!P3 IMAD.WIDE R16, R19, 0x4, R14 ;  /* 0x000000041310b825 */ /* 0x008fe200078e020e */
[----:B------:R-:W-:-:S05]  /*141b0*/  IADD3 R19, R11, 0x48, RZ ;  /* 0x000000480b137810 */ /* 0x000fca0007ffe0ff */
[----:B------:R-:W-:Y:S01]  /*141c0*/  @!P4 LEA.HI R22, R18, R18, RZ, 0x1 ;  /* 0x000000121216c211 */ /* 0x000fe200078f08ff */
[----:B------:R-:W-:Y:S01]  /*141d0*/  @!P0 IMAD.WIDE R12, R13, 0x4, R14 ;  /* 0x000000040d0c8825 */ /* 0x000fe200078e020e */
[----:B------:R1:W-:Y:S01]  /*141e0*/  @!P3 ST.E.64 [R16.64], R148 ;  /* 0x000000941000b985 */ /* 0x0003e2000c101b12 */
[----:B------:R-:W-:Y:S02]  /*141f0*/  ISETP.GE.AND P3, PT, R19, c[0x0][0x3c8], PT ;  /* 0x0000f20013007a0c */ /* 0x000fe40003f66270 */
[----:B------:R-:W-:Y:S01]  /*14200*/  IADD3 R18, R11, 0x60, RZ ;  /* 0x000000600b127810 */ /* 0x000fe20007ffe0ff */
[----:B------:R2:W-:Y:S01]  /*14210*/  @!P2 ST.E.64 [R6.64], R144 ;  /* 0x000000900600a985 */ /* 0x0005e2000c101b12 */
[----:B------:R-:W-:-:S03]  /*14220*/  ISETP.GE.AND P2, PT, R8, c[0x0][0x3c8], PT ;  /* 0x0000f20008007a0c */ /* 0x000fc60003f46270 */
[----:B------:R3:W-:Y:S01]  /*14230*/  @!P1 ST.E.64 [R20.64], R140 ;  /* 0x0000008c14009985 */ /* 0x0007e2000c101b12 */
[----:B------:R-:W-:-:S03]  /*14240*/  ISETP.GE.AND P1, PT, R0, c[0x0][0x3c8], PT ;  /* 0x0000f20000007a0c */ /* 0x000fc60003f26270 */
[----:B------:R4:W-:Y:S01]  /*14250*/  @!P0 ST.E.64 [R12.64], R136 ;  /* 0x000000880c008985 */ /* 0x0009e2000c101b12 */
[----:B------:R-:W-:Y:S02]  /*14260*/  ISETP.GE.AND P0, PT, R18, c[0x0][0x3c8], PT ;  /* 0x0000f20012007a0c */ /* 0x000fe40003f06270 */
[----:B------:R-:W-:-:S03]  /*14270*/  @!P3 LEA.HI R19, R19, R19, RZ, 0x1 ;  /* 0x000000131313b211 */ /* 0x000fc600078f08ff */
[----:B------:R-:W-:Y:S02]  /*14280*/  @!P2 LEA.HI R8, R8, R8, RZ, 0x1 ;  /* 0x000000080808a211 */ /* 0x000fe400078f08ff */
[----:B------:R-:W-:Y:S02]  /*14290*/  @!P3 LOP3.LUT R19, R19, 0xfffffffe, RZ, 0xc0, !PT ;  /* 0xfffffffe1313b812 */ /* 0x000fe400078ec0ff */
[----:B------:R-:W-:-:S04]  /*142a0*/  @!P1 LEA.HI R0, R0, R0, RZ, 0x1 ;  /* 0x0000000000009211 */ /* 0x000fc800078f08ff */
[----:B------:R-:W-:Y:S02]  /*142b0*/  @!P0 LEA.HI R18, R18, R18, RZ, 0x1 ;  /* 0x0000001212128211 */ /* 0x000fe400078f08ff */
[----:B-1----:R-:W-:Y:S02]  /*142c0*/  @!P5 LOP3.LUT R17, R4, 0xfffffffe, RZ, 0xc0, !PT ;  /* 0xfffffffe0411d812 */ /* 0x002fe400078ec0ff */
[C---:B------:R-:W-:Y:S02]  /*142d0*/  IADD3 R4, R11.reuse, 0x68, RZ ;  /* 0x000000680b047810 */ /* 0x040fe40007ffe0ff */
[----:B--2---:R-:W-:Y:S02]  /*142e0*/  @!P4 LOP3.LUT R7, R22, 0xfffffffe, RZ, 0xc0, !PT ;  /* 0xfffffffe1607c812 */ /* 0x004fe400078ec0ff */
[----:B------:R-:W-:Y:S02]  /*142f0*/  IADD3 R16, R11, 0x70, RZ ;  /* 0x000000700b107810 */ /* 0x000fe40007ffe0ff */
[----:B---3--:R-:W-:Y:S01]  /*14300*/  @!P1 LOP3.LUT R21, R0, 0xfffffffe, RZ, 0xc0, !PT ;  /* 0xfffffffe00159812 */ /* 0x008fe200078ec0ff */
[----:B------:R-:W-:Y:S01]  /*14310*/  @!P4 IMAD.WIDE R6, R7, 0x4, R14 ;  /* 0x000000040706c825 */ /* 0x000fe200078e020e */
[----:B------:R-:W-:-:S02]  /*14320*/  IADD3 R22, R11, 0x78, RZ ;  /* 0x000000780b167810 */ /* 0x000fc40007ffe0ff */
[----:B------:R-:W-:Y:S01]  /*14330*/  IADD3 R0, R11, 0x90, RZ ;  /* 0x000000900b007810 */ /* 0x000fe20007ffe0ff */
[--C-:B----4-:R-:W-:Y:S01]  /*14340*/  @!P5 IMAD.WIDE R12, R17, 0x4, R14.reuse ;  /* 0x00000004110cd825 */ /* 0x110fe200078e020e */
[----:B------:R-:W-:Y:S02]  /*14350*/  @!P2 LOP3.LUT R17, R8, 0xfffffffe, RZ, 0xc0, !PT ;  /* 0xfffffffe0811a812 */ /* 0x000fe400078ec0ff */
[----:B------:R-:W-:Y:S01]  /*14360*/  IADD3 R8, R11, 0x88, RZ ;  /* 0x000000880b087810 */ /* 0x000fe20007ffe0ff */
[----:B------:R-:W-:Y:S01]  /*14370*/  @!P1 IMAD.WIDE R20, R21, 0x4, R14 ;  /* 0x0000000415149825 */ /* 0x000fe200078e020e */
[----:B------:R1:W-:Y:S01]  /*14380*/  @!P5 ST.E.64 [R12.64], R132 ;  /* 0x000000840c00d985 */ /* 0x0003e2000c101b12 */
[----:B------:R-:W-:-:S03]  /*14390*/  ISETP.GE.AND P5, PT, R4, c[0x0][0x3c8], PT ;  /* 0x0000f20004007a0c */ /* 0x000fc60003fa6270 */
[----:B------:R2:W-:Y:S01]  /*143a0*/  @!P4 ST.E.64 [R6.64], R36 ;  /* 0x000000240600c985 */ /* 0x0005e2000c101b12 */
[----:B------:R-:W-:-:S09]  /*143b0*/  ISETP.GE.AND P4, PT, R16, c[0x0][0x3c8], PT ;  /* 0x0000f20010007a0c */ /* 0x000fd20003f86270 */
[----:B------:R-:W-:-:S04]  /*143c0*/  @!P5 LEA.HI R4, R4, R4, RZ, 0x1 ;  /* 0x000000040404d211 */ /* 0x000fc800078f08ff */
[----:B------:R-:W-:Y:S02]  /*143d0*/  @!P4 LEA.HI R16, R16, R16, RZ, 0x1 ;  /* 0x000000101010c211 */ /* 0x000fe400078f08ff */
[----:B-1----:R-:W-:Y:S01]  /*143e0*/  @!P0 LOP3.LUT R13, R18, 0xfffffffe, RZ, 0xc0, !PT ;  /* 0xfffffffe120d8812 */ /* 0x002fe200078ec0ff */
[----:B--2---:R-:W-:-:S04]  /*143f0*/  @!P3 IMAD.WIDE R6, R19, 0x4, R14 ;  /* 0x000000041306b825 */ /* 0x004fc800078e020e */
[--C-:B------:R-:W-:Y:S01]  /*14400*/  @!P2 IMAD.WIDE R18, R17, 0x4, R14.reuse ;  /* 0x000000041112a825 */ /* 0x100fe200078e020e */
[----:B------:R1:W-:Y:S01]  /*14410*/  @!P3 ST.E.64 [R6.64], R40 ;  /* 0x000000280600b985 */ /* 0x0003e2000c101b12 */
[----:B------:R-:W-:Y:S02]  /*14420*/  IADD3 R17, R11, 0x80, RZ ;  /* 0x000000800b117810 */ /* 0x000fe40007ffe0ff */
[----:B------:R-:W-:Y:S01]  /*14430*/  @!P0 IMAD.WIDE R12, R13, 0x4, R14 ;  /* 0x000000040d0c8825 */ /* 0x000fe200078e020e */
[----:B------:R2:W-:Y:S01]  /*14440*/  @!P2 ST.E.64 [R18.64], R44 ;  /* 0x0000002c1200a985 */ /* 0x0005e2000c101b12 */
[----:B------:R-:W-:Y:S02]  /*14450*/  ISETP.GE.AND P3, PT, R22, c[0x0][0x3c8], PT ;  /* 0x0000f20016007a0c */ /* 0x000fe40003f66270 */
[----:B------:R-:W-:Y:S01]  /*14460*/  ISETP.GE.AND P2, PT, R17, c[0x0][0x3c8], PT ;  /* 0x0000f20011007a0c */ /* 0x000fe20003f46270 */
[----:B------:R3:W-:Y:S01]  /*14470*/  @!P1 ST.E.64 [R20.64], R48 ;  /* 0x0000003014009985 */ /* 0x0007e2000c101b12 */
[----:B------:R-:W-:-:S03]  /*14480*/  ISETP.GE.AND P1, PT, R8, c[0x0][0x3c8], PT ;  /* 0x0000f20008007a0c */ /* 0x000fc60003f26270 */
[----:B------:R4:W-:Y:S01]  /*14490*/  @!P0 ST.E.64 [R12.64], R52 ;  /* 0x000000340c008985 */ /* 0x0009e2000c101b12 */
[----:B------:R-:W-:-:S05]  /*144a0*/  ISETP.GE.AND P0, PT, R0, c[0x0][0x3c8], PT ;  /* 0x0000f20000007a0c */ /* 0x000fca0003f06270 */
[----:B------:R-:W-:Y:S02]  /*144b0*/  @!P3 LEA.HI R22, R22, R22, RZ, 0x1 ;  /* 0x000000161616b211 */ /* 0x000fe400078f08ff */
[----:B------:R-:W-:Y:S02]  /*144c0*/  @!P2 LEA.HI R17, R17, R17, RZ, 0x1 ;  /* 0x000000111111a211 */ /* 0x000fe400078f08ff */
[----:B------:R-:W-:Y:S02]  /*144d0*/  @!P1 LEA.HI R8, R8, R8, RZ, 0x1 ;  /* 0x0000000808089211 */ /* 0x000fe400078f08ff */
[----:B------:R-:W-:Y:S02]  /*144e0*/  @!P2 LOP3.LUT R17, R17, 0xfffffffe, RZ, 0xc0, !PT ;  /* 0xfffffffe1111a812 */ /* 0x000fe400078ec0ff */
[----:B------:R-:W-:Y:S02]  /*144f0*/  @!P0 LEA.HI R0, R0, R0, RZ, 0x1 ;  /* 0x0000000000008211 */ /* 0x000fe400078f08ff */
[----:B-1----:R-:W-:-:S02]  /*14500*/  @!P5 LOP3.LUT R7, R4, 0xfffffffe, RZ, 0xc0, !PT ;  /* 0xfffffffe0407d812 */ /* 0x002fc400078ec0ff */
[----:B------:R-:W-:Y:S02]  /*14510*/  IADD3 R4, R11, 0x98, RZ ;  /* 0x000000980b047810 */ /* 0x000fe40007ffe0ff */
[----:B--2---:R-:W-:Y:S01]  /*14520*/  @!P4 LOP3.LUT R19, R16, 0xfffffffe, RZ, 0xc0, !PT ;  /* 0xfffffffe1013c812 */ /* 0x004fe200078ec0ff */
[----:B------:R-:W-:Y:S01]  /*14530*/  @!P5 IMAD.WIDE R6, R7, 0x4, R14 ;  /* 0x000000040706d825 */ /* 0x000fe200078e020e */
[----:B---3--:R-:W-:-:S03]  /*14540*/  @!P1 LOP3.LUT R21, R8, 0xfffffffe, RZ, 0xc0, !PT ;  /* 0xfffffffe08159812 */ /* 0x008fc600078ec0ff */
[--C-:B------:R-:W-:Y:S01]  /*14550*/  @!P2 IMAD.WIDE R16, R17, 0x4, R14.reuse ;  /* 0x000000041110a825 */ /* 0x100fe200078e020e */
[----:B------:R1:W-:Y:S01]  /*14560*/  @!P5 ST.E.64 [R6.64], R56 ;  /* 0x000000380600d985 */ /* 0x0003e2000c101b12 */
[----:B------:R-:W-:Y:S02]  /*14570*/  ISETP.GE.AND P5, PT, R4, c[0x0][0x3c8], PT ;  /* 0x0000f20004007a0c */ /* 0x000fe40003fa6270 */
[----:B----4-:R-:W-:Y:S01]  /*14580*/  @!P4 IMAD.WIDE R12, R19, 0x4, R14 ;  /* 0x00000004130cc825 */ /* 0x010fe200078e020e */
[----:B------:R-:W-:Y:S02]  /*14590*/  @!P3 LOP3.LUT R19, R22, 0xfffffffe, RZ, 0xc0, !PT ;  /* 0xfffffffe1613b812 */ /* 0x000fe400078ec0ff */
[C---:B------:R-:W-:Y:S02]  /*145a0*/  IADD3 R8, R11.reuse, 0xa0, RZ ;  /* 0x000000a00b087810 */ /* 0x040fe40007ffe0ff */
[----:B------:R2:W-:Y:S01]  /*145b0*/  @!P4 ST.E.64 [R12.64], R60 ;  /* 0x0000003c0c00c985 */ /* 0x0005e2000c101b12 */
[----:B------:R-:W-:-:S02]  /*145c0*/  IADD3 R20, R11, 0xb0, RZ ;  /* 0x000000b00b147810 */ /* 0x000fc40007ffe0ff */
[----:B------:R-:W-:Y:S02]  /*145d0*/  ISETP.GE.AND P6, PT, R8, c[0x0][0x3c8], PT ;  /* 0x0000f20008007a0c */ /* 0x000fe40003fc6270 */
[----:B------:R-:W-:Y:S02]  /*145e0*/  IADD3 R22, R11, 0xc0, RZ ;  /* 0x000000c00b167810 */ /* 0x000fe40007ffe0ff */
[----:B------:R-:W-:-:S04]  /*145f0*/  @!P5 LEA.HI R4, R4, R4, RZ, 0x1 ;  /* 0x000000040404d211 */ /* 0x000fc800078f08ff */
[----:B------:R-:W-:Y:S02]  /*14600*/  @!P5 LOP3.LUT R23, R4, 0xfffffffe, RZ, 0xc0, !PT ;  /* 0xfffffffe0417d812 */ /* 0x000fe400078ec0ff */
[----:B------:R-:W-:-:S03]  /*14610*/  IADD3 R4, R11, 0xc8, RZ ;  /* 0x000000c80b047810 */ /* 0x000fc60007ffe0ff */
[----:B------:R-:W-:Y:S02]  /*14620*/  @!P6 LEA.HI R8, R8, R8, RZ, 0x1 ;  /* 0x000000080808e211 */ /* 0x000fe400078f08ff */
[----:B-1----:R-:W-:Y:S02]  /*14630*/  @!P0 LOP3.LUT R7, R0, 0xfffffffe, RZ, 0xc0, !PT ;  /* 0xfffffffe00078812 */ /* 0x002fe400078ec0ff */
[----:B------:R-:W-:-:S03]  /*14640*/  IADD3 R0, R11, 0xb8, RZ ;  /* 0x000000b80b007810 */ /* 0x000fc60007ffe0ff */
[----:B------:R-:W-:-:S04]  /*14650*/  @!P0 IMAD.WIDE R6, R7, 0x4, R14 ;  /* 0x0000000407068825 */ /* 0x000fc800078e020e */
[----:B--2---:R-:W-:-:S04]  /*14660*/  @!P3 IMAD.WIDE R12, R19, 0x4, R14 ;  /* 0x00000004130cb825 */ /* 0x004fc800078e020e */
[----:B------:R-:W-:Y:S01]  /*14670*/  @!P1 IMAD.WIDE R18, R21, 0x4, R14 ;  /* 0x0000000415129825 */ /* 0x000fe200078e020e */
[----:B------:R-:W-:Y:S01]  /*14680*/  IADD3 R21, R11, 0xa8, RZ ;  /* 0x000000a80b157810 */ /* 0x000fe20007ffe0ff */
[----:B------:R1:W-:Y:S01]  /*14690*/  @!P3 ST.E.64 [R12.64], R64 ;  /* 0x000000400c00b985 */ /* 0x0003e2000c101b12 */
[----:B------:R-:W-:Y:S02]  /*146a0*/  ISETP.GE.AND P3, PT, R20, c[0x0][0x3c8], PT ;  /* 0x0000f20014007a0c */ /* 0x000fe40003f66270 */
[----:B------:R-:W-:Y:S01]  /*146b0*/  ISETP.GE.AND P4, PT, R21, c[0x0][0x3c8], PT ;  /* 0x0000f20015007a0c */ /* 0x000fe20003f86270 */
[----:B------:R2:W-:Y:S01]  /*146c0*/  @!P2 ST.E.64 [R16.64], R68 ;  /* 0x000000441000a985 */ /* 0x0005e2000c101b12 */
[----:B------:R-:W-:-:S03]  /*146d0*/  ISETP.GE.AND P2, PT, R0, c[0x0][0x3c8], PT ;  /* 0x0000f20000007a0c */ /* 0x000fc60003f46270 */
[----:B------:R3:W-:Y:S01]  /*146e0*/  @!P1 ST.E.64 [R18.64], R72 ;  /* 0x0000004812009985 */ /* 0x0007e2000c101b12 */
[----:B------:R-:W-:-:S03]  /*146f0*/  ISETP.GE.AND P1, PT, R22, c[0x0][0x3c8], PT ;  /* 0x0000f20016007a0c */ /* 0x000fc60003f26270 */
[----:B------:R4:W-:Y:S01]  /*14700*/  @!P0 ST.E.64 [R6.64], R76 ;  /* 0x0000004c06008985 */ /* 0x0009e2000c101b12 */
[----:B------:R-:W-:Y:S02]  /*14710*/  ISETP.GE.AND P0, PT, R4, c[0x0][0x3c8], PT ;  /* 0x0000f20004007a0c */ /* 0x000fe40003f06270 */
[----:B------:R-:W-:Y:S02]  /*14720*/  @!P3 LEA.HI R20, R20, R20, RZ, 0x1 ;  /* 0x000000141414b211 */ /* 0x000fe400078f08ff */
[----:B------:R-:W-:Y:S02]  /*14730*/  @!P4 LEA.HI R21, R21, R21, RZ, 0x1 ;  /* 0x000000151515c211 */ /* 0x000fe400078f08ff */
[----:B------:R-:W-:Y:S02]  /*14740*/  @!P2 LEA.HI R0, R0, R0, RZ, 0x1 ;  /* 0x000000000000a211 */ /* 0x000fe400078f08ff */
[----:B------:R-:W-:Y:S02]  /*14750*/  @!P4 LOP3.LUT R21, R21, 0xfffffffe, RZ, 0xc0, !PT ;  /* 0xfffffffe1515c812 */ /* 0x000fe400078ec0ff */
[----:B------:R-:W-:-:S03]  /*14760*/  @!P1 LEA.HI R22, R22, R22, RZ, 0x1 ;  /* 0x0000001616169211 */ /* 0x000fc600078f08ff */
[----:B------:R-:W-:Y:S01]  /*14770*/  @!P0 LEA.HI R4, R4, R4, RZ, 0x1 ;  /* 0x0000000404048211 */ /* 0x000fe200078f08ff */
[--C-:B-1----:R-:W-:Y:S01]  /*14780*/  @!P5 IMAD.WIDE R12, R23, 0x4, R14.reuse ;  /* 0x00000004170cd825 */ /* 0x102fe200078e020e */
[----:B------:R-:W-:Y:S02]  /*14790*/  IADD3 R23, R11, 0xe0, RZ ;  /* 0x000000e00b177810 */ /* 0x000fe40007ffe0ff */
[----:B--2---:R-:W-:Y:S02]  /*147a0*/  @!P3 LOP3.LUT R17, R20, 0xfffffffe, RZ, 0xc0, !PT ;  /* 0xfffffffe1411b812 */ /* 0x004fe400078ec0ff */
[----:B------:R1:W-:Y:S01]  /*147b0*/  @!P5 ST.E.64 [R12.64], R80 ;  /* 0x000000500c00d985 */ /* 0x0003e2000c101b12 */
[----:B------:R-:W-:Y:S01]  /*147c0*/  @!P4 IMAD.WIDE R20, R21, 0x4, R14 ;  /* 0x000000041514c825 */ /* 0x000fe200078e020e */
[----:B---3--:R-:W-:-:S03]  /*147d0*/  @!P1 LOP3.LUT R19, R22, 0xfffffffe, RZ, 0xc0, !PT ;  /* 0xfffffffe16139812 */ /* 0x008fc600078ec0ff */
[--C-:B------:R-:W-:Y:S01]  /*147e0*/  @!P3 IMAD.WIDE R16, R17, 0x4, R14.reuse ;  /* 0x000000041110b825 */ /* 0x100fe200078e020e */
[----:B------:R-:W-:Y:S02]  /*147f0*/  IADD3 R22, R11, 0xe8, RZ ;  /* 0x000000e80b167810 */ /* 0x000fe40007ffe0ff */
[----:B----4-:R-:W-:Y:S01]  /*14800*/  @!P6 LOP3.LUT R7, R8, 0xfffffffe, RZ, 0xc0, !PT ;  /* 0xfffffffe0807e812 */ /* 0x010fe200078ec0ff */
[----:B------:R-:W-:Y:S01]  /*14810*/  @!P1 IMAD.WIDE R18, R19, 0x4, R14 ;  /* 0x0000000413129825 */ /* 0x000fe200078e020e */
[----:B------:R-:W-:-:S03]  /*14820*/  IADD3 R8, R11, 0xf8, RZ ;  /* 0x000000f80b087810 */ /* 0x000fc60007ffe0ff */
[----:B------:R-:W-:-:S05]  /*14830*/  @!P6 IMAD.WIDE R6, R7, 0x4, R14 ;  /* 0x000000040706e825 */ /* 0x000fca00078e020e */
[----:B------:R2:W-:Y:S04]  /*14840*/  @!P6 ST.E.64 [R6.64], R84 ;  /* 0x000000540600e985 */ /* 0x0005e8000c101b12 */
[----:B------:R3:W-:Y:S04]  /*14850*/  @!P4 ST.E.64 [R20.64], R88 ;  /* 0x000000581400c985 */ /* 0x0007e8000c101b12 */
[----:B------:R-:W-:Y:S01]  /*14860*/  @!P3 ST.E.64 [R16.64], R92 ;  /* 0x0000005c1000b985 */ /* 0x000fe2000c101b12 */
[----:B------:R-:W-:Y:S02]  /*14870*/  ISETP.GE.AND P3, PT, R23, c[0x0][0x3c8], PT ;  /* 0x0000f20017007a0c */ /* 0x000fe40003f66270 */
[----:B-1----:R-:W-:-:S02]  /*14880*/  @!P2 LOP3.LUT R13, R0, 0xfffffffe, RZ, 0xc0, !PT ;  /* 0xfffffffe000da812 */ /* 0x002fc400078ec0ff */
[----:B------:R-:W-:-:S03]  /*14890*/  IADD3 R0, R11, 0xd0, RZ ;  /* 0x000000d00b007810 */ /* 0x000fc60007ffe0ff */
[----:B------:R-:W-:Y:S01]  /*148a0*/  @!P2 IMAD.WIDE R12, R13, 0x4, R14 ;  /* 0x000000040d0ca825 */ /* 0x000fe200078e020e */
[----:B------:R-:W-:-:S04]  /*148b0*/  ISETP.GE.AND P5, PT, R0, c[0x0][0x3c8], PT ;  /* 0x0000f20000007a0c */ /* 0x000fc80003fa6270 */
[----:B------:R1:W-:Y:S01]  /*148c0*/  @!P2 ST.E.64 [R12.64], R96 ;  /* 0x000000600c00a985 */ /* 0x0003e2000c101b12 */
[----:B------:R-:W-:Y:S02]  /*148d0*/  ISETP.GE.AND P2, PT, R22, c[0x0][0x3c8], PT ;  /* 0x0000f20016007a0c */ /* 0x000fe40003f46270 */
[----:B------:R-:W-:Y:S01]  /*148e0*/  @!P3 LEA.HI R23, R23, R23, RZ, 0x1 ;  /* 0x000000171717b211 */ /* 0x000fe200078f08ff */
[----:B------:R4:W-:Y:S03]  /*148f0*/  @!P1 ST.E.64 [R18.64], R100 ;  /* 0x0000006412009985 */ /* 0x0009e6000c101b12 */
[----:B------:R-:W-:Y:S02]  /*14900*/  @!P3 LOP3.LUT R23, R23, 0xfffffffe, RZ, 0xc0, !PT ;  /* 0xfffffffe1717b812 */ /* 0x000fe400078ec0ff */
[----:B--2---:R-:W-:Y:S02]  /*14910*/  @!P0 LOP3.LUT R7, R4, 0xfffffffe, RZ, 0xc0, !PT ;  /* 0xfffffffe04078812 */ /* 0x004fe400078ec0ff */
[----:B------:R-:W-:-:S02]  /*14920*/  IADD3 R4, R11, 0xd8, RZ ;  /* 0x000000d80b047810 */ /* 0x000fc40007ffe0ff */
[----:B---3--:R-:W-:Y:S01]  /*14930*/  IADD3 R20, R11, 0xf0, RZ ;  /* 0x000000f00b147810 */ /* 0x008fe20007ffe0ff */
[----:B------:R-:W-:Y:S01]  /*14940*/  @!P0 IMAD.WIDE R6, R7, 0x4, R14 ;  /* 0x0000000407068825 */ /* 0x000fe200078e020e */
[----:B------:R-:W-:Y:S02]  /*14950*/  ISETP.GE.AND P4, PT, R4, c[0x0][0x3c8], PT ;  /* 0x0000f20004007a0c */ /* 0x000fe40003f86270 */
[----:B------:R-:W-:Y:S02]  /*14960*/  ISETP.GE.AND P1, PT, R20, c[0x0][0x3c8], PT ;  /* 0x0000f20014007a0c */ /* 0x000fe40003f26270 */
[----:B------:R2:W-:Y:S01]  /*14970*/  @!P0 ST.E.64 [R6.64], R104 ;  /* 0x0000006806008985 */ /* 0x0005e2000c101b12 */
[----:B------:R-:W-:Y:S02]  /*14980*/  ISETP.GE.AND P0, PT, R8, c[0x0][0x3c8], PT ;  /* 0x0000f20008007a0c */ /* 0x000fe40003f06270 */
[----:B------:R-:W-:Y:S02]  /*14990*/  @!P5 LEA.HI R0, R0, R0, RZ, 0x1 ;  /* 0x000000000000d211 */ /* 0x000fe400078f08ff */
[----:B------:R-:W-:-:S04]  /*149a0*/  @!P2 LEA.HI R22, R22, R22, RZ, 0x1 ;  /* 0x000000161616a211 */ /* 0x000fc800078f08ff */
[----:B------:R-:W-:Y:S02]  /*149b0*/  @!P4 LEA.HI R4, R4, R4, RZ, 0x1 ;  /* 0x000000040404c211 */ /* 0x000fe400078f08ff */
[----:B------:R-:W-:Y:S02]  /*149c0*/  @!P1 LEA.HI R20, R20, R20, RZ, 0x1 ;  /* 0x0000001414149211 */ /* 0x000fe400078f08ff */
[----:B-1----:R-:W-:Y:S02]  /*149d0*/  @!P4 LOP3.LUT R13, R4, 0xfffffffe, RZ, 0xc0, !PT ;  /* 0xfffffffe040dc812 */ /* 0x002fe400078ec0ff */
[----:B------:R-:W-:Y:S02]  /*149e0*/  @!P0 LEA.HI R8, R8, R8, RZ, 0x1 ;  /* 0x0000000808088211 */ /* 0x000fe400078f08ff */
[----:B------:R-:W-:Y:S01]  /*149f0*/  @!P2 LOP3.LUT R17, R22, 0xfffffffe, RZ, 0xc0, !PT ;  /* 0xfffffffe1611a812 */ /* 0x000fe200078ec0ff */
[----:B------:R-:W-:Y:S01]  /*14a00*/  @!P4 IMAD.WIDE R12, R13, 0x4, R14 ;  /* 0x000000040d0cc825 */ /* 0x000fe200078e020e */
[----:B----4-:R-:W-:-:S02]  /*14a10*/  @!P1 LOP3.LUT R19, R20, 0xfffffffe, RZ, 0xc0, !PT ;  /* 0xfffffffe14139812 */ /* 0x010fc400078ec0ff */
[----:B------:R-:W-:Y:S01]  /*14a20*/  @!P0 LOP3.LUT R21, R8, 0xfffffffe, RZ, 0xc0, !PT ;  /* 0xfffffffe08158812 */ /* 0x000fe200078ec0ff */
[----:B------:R-:W-:-:S04]  /*14a30*/  @!P3 IMAD.WIDE R22, R23, 0x4, R14 ;  /* 0x000000041716b825 */ /* 0x000fc800078e020e */
[----:B------:R-:W-:Y:S01]  /*14a40*/  @!P2 IMAD.WIDE R16, R17, 0x4, R14 ;  /* 0x000000041110a825 */ /* 0x000fe200078e020e */
[----:B--2---:R-:W-:-:S03]  /*14a50*/  @!P5 LOP3.LUT R7, R0, 0xfffffffe, RZ, 0xc0, !PT ;  /* 0xfffffffe0007d812 */ /* 0x004fc600078ec0ff */
[----:B------:R-:W-:-:S04]  /*14a60*/  @!P1 IMAD.WIDE R18, R19, 0x4, R14 ;  /* 0x0000000413129825 */ /* 0x000fc800078e020e */
[----:B------:R-:W-:-:S04]  /*14a70*/  @!P5 IMAD.WIDE R6, R7, 0x4, R14 ;  /* 0x000000040706d825 */ /* 0x000fc800078e020e */
[----:B------:R-:W-:Y:S01]  /*14a80*/  @!P0 IMAD.WIDE R14, R21, 0x4, R14 ;  /* 0x00000004150e8825 */ /* 0x000fe200078e020e */
[----:B------:R1:W-:Y:S04]  /*14a90*/  @!P5 ST.E.64 [R6.64], R108 ;  /* 0x0000006c0600d985 */ /* 0x0003e8000c101b12 */
[----:B------:R1:W-:Y:S04]  /*14aa0*/  @!P4 ST.E.64 [R12.64], R112 ;  /* 0x000000700c00c985 */ /* 0x0003e8000c101b12 */
[----:B------:R1:W-:Y:S04]  /*14ab0*/  @!P3 ST.E.64 [R22.64], R116 ;  /* 0x000000741600b985 */ /* 0x0003e8000c101b12 */
[----:B------:R1:W-:Y:S04]  /*14ac0*/  @!P2 ST.E.64 [R16.64], R120 ;  /* 0x000000781000a985 */ /* 0x0003e8000c101b12 */
[----:B------:R1:W-:Y:S04]  /*14ad0*/  @!P1 ST.E.64 [R18.64], R124 ;  /* 0x0000007c12009985 */ /* 0x0003e8000c101b12 */
[----:B------:R1:W-:Y:S02]  /*14ae0*/  @!P0 ST.E.64 [R14.64], R128 ;  /* 0x000000800e008985 */ /* 0x0003e4000c101b12 */
.L_x_2017:
[----:B------:R-:W-:Y:S05]  /*14af0*/  BSYNC B0 ;  /* 0x0000000000007941 */ /* 0x000fea0003800000 */
.L_x_2016:
[----:B------:R-:W-:Y:S01]  /*14b00*/  ISETP.NE.AND P0, PT, R5, RZ, PT ;  /* 0x000000ff0500720c */ /* 0x000fe20003f05270 */
[----:B-1----:R1:W3:Y:S04]  /*14b10*/  SHFL.IDX PT, R13, R10, 0x1, 0x1c1f ;  /* 0x003c1f000a0d7f89 */ /* 0x0022e800000e0000 */
[----:B------:R1:W4:Y:S08]  /*14b20*/  SHFL.IDX PT, R12, R9, 0x1, 0x1c1f ;  /* 0x003c1f00090c7f89 */ /* 0x00033000000e0000 */
        /* <DEDUP_REMOVED lines=12> */
[--C-:B-1-34-:R-:W-:Y:S01]  /*14bf0*/  @!P2 IMAD.WIDE R8, R11, 0x4, R12.reuse ;  /* 0x000000040b08a825 */ /* 0x11afe200078e020c */
[----:B------:R-:W-:Y:S02]  /*14c00*/  @!P1 LOP3.LUT R6, R6, 0xfffffffe, RZ, 0xc0, !PT ;  /* 0xfffffffe06069812 */ /* 0x000fe400078ec0ff */
[----:B------:R-:W-:Y:S02]  /*14c10*/  @!P0 LOP3.LUT R5, R5, 0xfffffffe, RZ, 0xc0, !PT ;  /* 0xfffffffe05058812 */ /* 0x000fe400078ec0ff */
[C---:B------:R-:W-:Y:S01]  /*14c20*/  IADD3 R18, R11.reuse, 0x28, RZ ;  /* 0x000000280b127810 */ /* 0x040fe20007ffe0ff */
[--C-:B------:R-:W-:Y:S01]  /*14c30*/  @!P1 IMAD.WIDE R6, R6, 0x4, R12.reuse ;  /* 0x0000000406069825 */ /* 0x100fe200078e020c */
[C---:B------:R-:W-:Y:S01]  /*14c40*/  IADD3 R17, R11.reuse, 0x30, RZ ;  /* 0x000000300b117810 */ /* 0x040fe20007ffe0ff */
[----:B------:R1:W-:Y:S01]  /*14c50*/  @!P2 ST.E.64 [R8.64], R162 ;  /* 0x000000a20800a985 */ /* 0x0003e2000c101b12 */
[----:B------:R-:W-:Y:S01]  /*14c60*/  IADD3 R16, R11, 0x38, RZ ;  /* 0x000000380b107810 */ /* 0x000fe20007ffe0ff */
[----:B--2---:R-:W-:Y:S01]  /*14c70*/  @!P0 IMAD.WIDE R14, R5, 0x4, R12 ;  /* 0x00000004050e8825 */ /* 0x004fe200078e020c */
[C---:B------:R-:W-:Y:S01]  /*14c80*/  IADD3 R10, R11.reuse, 0x40, RZ ;  /* 0x000000400b0a7810 */ /* 0x040fe20007ffe0ff */
[----:B------:R2:W-:Y:S01]  /*14c90*/  @!P1 ST.E.64 [R6.64], R158 ;  /* 0x0000009e06009985 */ /* 0x0005e2000c101b12 */
[----:B------:R-:W-:-:S02]  /*14ca0*/  IADD3 R5, R11, 0x48, RZ ;  /* 0x000000480b057810 */ /* 0x000fc40007ffe0ff */
[----:B------:R-:W-:Y:S01]  /*14cb0*/  ISETP.GE.AND P4, PT, R18, c[0x0][0x3c8], PT ;  /* 0x0000f20012007a0c */ /* 0x000fe20003f86270 */
[----:B------:R3:W-:Y:S01]  /*14cc0*/  @!P0 ST.E.64 [R14.64], R154 ;  /* 0x0000009a0e008985 */ /* 0x0007e2000c101b12 */
[----:B------:R-:W-:Y:S02]  /*14cd0*/  ISETP.GE.AND P3, PT, R17, c[0x0][0x3c8], PT ;  /* 0x0000f20011007a0c */ /* 0x000fe40003f66270 */
[----:B------:R-:W-:Y:S02]  /*14ce0*/  ISETP.GE.AND P2, PT, R16, c[0x0][0x3c8], PT ;  /* 0x0000f20010007a0c */ /* 0x000fe40003f46270 */
[----:B------:R-:W-:Y:S02]  /*14cf0*/  ISETP.GE.AND P1, PT, R10, c[0x0][0x3c8], PT ;  /* 0x0000f2000a007a0c */ /* 0x000fe40003f26270 */
[----:B------:R-:W-:Y:S02]  /*14d00*/  @!P6 LEA.HI R4, R4, R4, RZ, 0x1 ;  /* 0x000000040404e211 */ /* 0x000fe400078f08ff */
[----:B------:R-:W-:-:S02]  /*14d10*/  ISETP.GE.AND P0, PT, R5, c[0x0][0x3c8], PT ;  /* 0x0000f20005007a0c */ /* 0x000fc40003f06270 */
[----:B------:R-:W-:Y:S02]  /*14d20*/  @!P5 LEA.HI R0, R0, R0, RZ, 0x1 ;  /* 0x000000000000d211 */ /* 0x000fe400078f08ff */
[----:B------:R-:W-:Y:S02]  /*14d30*/  @!P4 LEA.HI R18, R18, R18, RZ, 0x1 ;  /* 0x000000121212c211 */ /* 0x000fe400078f08ff */
[----:B------:R-:W-:Y:S02]  /*14d40*/  @!P3 LEA.HI R17, R17, R17, RZ, 0x1 ;  /* 0x000000111111b211 */ /* 0x000fe400078f08ff */
[----:B------:R-:W-:Y:S02]  /*14d50*/  @!P2 LEA.HI R16, R16, R16, RZ, 0x1 ;  /* 0x000000101010a211 */ /* 0x000fe400078f08ff */
[----:B------:R-:W-:Y:S02]  /*14d60*/  @!P1 LEA.HI R10, R10, R10, RZ, 0x1 ;  /* 0x0000000a0a0a9211 */ /* 0x000fe400078f08ff */
[----:B-1----:R-:W-:-:S02]  /*14d70*/  @!P5 LOP3.LUT R9, R0, 0xfffffffe, RZ, 0xc0, !PT ;  /* 0xfffffffe0009d812 */ /* 0x002fc400078ec0ff */
[----:B------:R-:W-:Y:S02]  /*14d80*/  IADD3 R0, R11, 0x58, RZ ;  /* 0x000000580b007810 */ /* 0x000fe40007ffe0ff */
[----:B--2---:R-:W-:Y:S01]  /*14d90*/  @!P6 LOP3.LUT R7, R4, 0xfffffffe, RZ, 0xc0, !PT ;  /* 0xfffffffe0407e812 */ /* 0x004fe200078ec0ff */
[--C-:B------:R-:W-:Y:S01]  /*14da0*/  @!P5 IMAD.WIDE R8, R9, 0x4, R12.reuse ;  /* 0x000000040908d825 */ /* 0x100fe200078e020c */
[----:B------:R-:W-:Y:S02]  /*14db0*/  IADD3 R4, R11, 0x50, RZ ;  /* 0x000000500b047810 */ /* 0x000fe40007ffe0ff */
[----:B------:R-:W-:Y:S01]  /*14dc0*/  @!P0 LEA.HI R5, R5, R5, RZ, 0x1 ;  /* 0x0000000505058211 */ /* 0x000fe200078f08ff */
[----:B------:R-:W-:Y:S01]  /*14dd0*/  @!P6 IMAD.WIDE R6, R7, 0x4, R12 ;  /* 0x000000040706e825 */ /* 0x000fe200078e020c */
[----:B---3--:R-:W-:Y:S02]  /*14de0*/  @!P4 LOP3.LUT R15, R18, 0xfffffffe, RZ, 0xc0, !PT ;  /* 0xfffffffe120fc812 */ /* 0x008fe400078ec0ff */
[----:B------:R-:W-:-:S02]  /*14df0*/  @!P3 LOP3.LUT R17, R17, 0xfffffffe, RZ, 0xc0, !PT ;  /* 0xfffffffe1111b812 */ /* 0x000fc400078ec0ff */
[----:B------:R1:W-:Y:S01]  /*14e00*/  @!P6 ST.E.64 [R6.64], R150 ;  /* 0x000000960600e985 */ /* 0x0003e2000c101b12 */
[----:B------:R-:W-:Y:S01]  /*14e10*/  ISETP.GE.AND P6, PT, R4, c[0x0][0x3c8], PT ;  /* 0x0000f20004007a0c */ /* 0x000fe20003fc6270 */
[--C-:B------:R-:W-:Y:S01]  /*14e20*/  @!P4 IMAD.WIDE R14, R15, 0x4, R12.reuse ;  /* 0x000000040f0ec825 */ /* 0x100fe200078e020c */
[----:B------:R-:W-:Y:S01]  /*14e30*/  @!P0 LOP3.LUT R5, R5, 0xfffffffe, RZ, 0xc0, !PT ;  /* 0xfffffffe05058812 */ /* 0x000fe200078ec0ff */
[----:B------:R2:W-:Y:S01]  /*14e40*/  @!P5 ST.E.64 [R8.64], R146 ;  /* 0x000000920800d985 */ /* 0x0005e2000c101b12 */
[----:B------:R-:W-:Y:S02]  /*14e50*/  ISETP.GE.AND P5, PT, R0, c[0x0][0x3c8], PT ;  /* 0x0000f20000007a0c */ /* 0x000fe40003fa6270 */
[----:B------:R-:W-:Y:S01]  /*14e60*/  IADD3 R22, R11, 0x60, RZ ;  /* 0x000000600b167810 */ /* 0x000fe20007ffe0ff */
[----:B------:R-:W-:Y:S01]  /*14e70*/  @!P0 IMAD.WIDE R18, R5, 0x4, R12 ;  /* 0x0000000405128825 */ /* 0x000fe200078e020c */
[C---:B------:R-:W-:Y:S01]  /*14e80*/  IADD3 R21, R11.reuse, 0x68, RZ ;  /* 0x000000680b157810 */ /* 0x040fe20007ffe0ff */
[----:B------:R3:W-:Y:S01]  /*14e90*/  @!P4 ST.E.64 [R14.64], R142 ;  /* 0x0000008e0e00c985 */ /* 0x0007e2000c101b12 */
[----:B------:R-:W-:-:S02]  /*14ea0*/  IADD3 R20, R11, 0x70, RZ ;  /* 0x000000700b147810 */ /* 0x000fc40007ffe0ff */
[----:B------:R-:W-:Y:S02]  /*14eb0*/  IADD3 R5, R11, 0x80, RZ ;  /* 0x000000800b057810 */ /* 0x000fe40007ffe0ff */
[----:B------:R-:W-:Y:S02]  /*14ec0*/  ISETP.GE.AND P4, PT, R22, c[0x0][0x3c8], PT ;  /* 0x0000f20016007a0c */ /* 0x000fe40003f86270 */
[----:B------:R-:W-:Y:S02]  /*14ed0*/  @!P6 LEA.HI R4, R4, R4, RZ, 0x1 ;  /* 0x000000040404e211 */ /* 0x000fe400078f08ff */
[----:B------:R-:W-:-:S09]  /*14ee0*/  @!P5 LEA.HI R0, R0, R0, RZ, 0x1 ;  /* 0x000000000000d211 */ /* 0x000fd200078f08ff */
[----:B------:R-:W-:Y:S02]  /*14ef0*/  @!P4 LEA.HI R22, R22, R22, RZ, 0x1 ;  /* 0x000000161616c211 */ /* 0x000fe400078f08ff */
[----:B-1----:R-:W-:Y:S01]  /*14f00*/  @!P2 LOP3.LUT R7, R16, 0xfffffffe, RZ, 0xc0, !PT ;  /* 0xfffffffe1007a812 */ /* 0x002fe200078ec0ff */
[----:B------:R-:W-:Y:S01]  /*14f10*/  @!P3 IMAD.WIDE R16, R17, 0x4, R12 ;  /* 0x000000041110b825 */ /* 0x000fe200078e020c */
[----:B--2---:R-:W-:-:S03]  /*14f20*/  @!P1 LOP3.LUT R9, R10, 0xfffffffe, RZ, 0xc0, !PT ;  /* 0xfffffffe0a099812 */ /* 0x004fc600078ec0ff */
[--C-:B------:R-:W-:Y:S01]  /*14f30*/  @!P2 IMAD.WIDE R6, R7, 0x4, R12.reuse ;  /* 0x000000040706a825 */ /* 0x100fe200078e020c */
[----:B------:R-:W-:Y:S01]  /*14f40*/  IADD3 R10, R11, 0x78, RZ ;  /* 0x000000780b0a7810 */ /* 0x000fe20007ffe0ff */
[----:B------:R1:W-:Y:S01]  /*14f50*/  @!P3 ST.E.64 [R16.64], R138 ;  /* 0x0000008a1000b985 */ /* 0x0003e2000c101b12 */
[----:B------:R-:W-:Y:S01]  /*14f60*/  ISETP.GE.AND P3, PT, R21, c[0x0][0x3c8], PT ;  /* 0x0000f20015007a0c */ /* 0x000fe20003f66270 */
[--C-:B------:R-:W-:Y:S01]  /*14f70*/  @!P1 IMAD.WIDE R8, R9, 0x4, R12.reuse ;  /* 0x0000000409089825 */ /* 0x100fe200078e020c */
[----:B---3--:R-:W-:Y:S01]  /*14f80*/  @!P4 LOP3.LUT R15, R22, 0xfffffffe, RZ, 0xc0, !PT ;  /* 0xfffffffe160fc812 */ /* 0x008fe200078ec0ff */
[----:B------:R2:W-:Y:S01]  /*14f90*/  @!P2 ST.E.64 [R6.64], R134 ;  /* 0x000000860600a985 */ /* 0x0005e2000c101b12 */
[----:B------:R-:W-:Y:S02]  /*14fa0*/  ISETP.GE.AND P2, PT, R20, c[0x0][0x3c8], PT ;  /* 0x0000f20014007a0c */ /* 0x000fe40003f46270 */
[----:B------:R-:W-:Y:S01]  /*14fb0*/  IADD3 R22, R11, 0x98, RZ ;  /* 0x000000980b167810 */ /* 0x000fe20007ffe0ff */
[----:B------:R3:W-:Y:S01]  /*14fc0*/  @!P1 ST.E.64 [R8.64], R38 ;  /* 0x0000002608009985 */ /* 0x0007e2000c101b12 */
[----:B------:R-:W-:Y:S01]  /*14fd0*/  ISETP.GE.AND P1, PT, R10, c[0x0][0x3c8], PT ;  /* 0x0000f2000a007a0c */ /* 0x000fe20003f26270 */
[----:B------:R-:W-:-:S02]  /*14fe0*/  @!P4 IMAD.WIDE R14, R15, 0x4, R12 ;  /* 0x000000040f0ec825 */ /* 0x000fc400078e020c */
[----:B------:R4:W-:Y:S01]  /*14ff0*/  @!P0 ST.E.64 [R18.64], R42 ;  /* 0x0000002a12008985 */ /* 0x0009e2000c101b12 */
[----:B------:R-:W-:Y:S02]  /*15000*/  ISETP.GE.AND P0, PT, R5, c[0x0][0x3c8], PT ;  /* 0x0000f20005007a0c */ /* 0x000fe40003f06270 */
[----:B------:R-:W-:-:S03]  /*15010*/  @!P3 LEA.HI R21, R21, R21, RZ, 0x1 ;  /* 0x000000151515b211 */ /* 0x000fc600078f08ff */
[----:B------:R-:W-:Y:S02]  /*15020*/  @!P2 LEA.HI R20, R20, R20, RZ, 0x1 ;  /* 0x000000141414a211 */ /* 0x000fe400078f08ff */
[----:B------:R-:W-:Y:S02]  /*15030*/  @!P3 LOP3.LUT R21, R21, 0xfffffffe, RZ, 0xc0, !PT ;  /* 0xfffffffe1515b812 */ /* 0x000fe400078ec0ff */
[----:B------:R-:W-:-:S04]  /*15040*/  @!P1 LEA.HI R10, R10, R10, RZ, 0x1 ;  /* 0x0000000a0a0a9211 */ /* 0x000fc800078f08ff */
[----:B------:R-:W-:Y:S01]  /*15050*/  @!P0 LEA.HI R5, R5, R5, RZ, 0x1 ;  /* 0x0000000505058211 */ /* 0x000fe200078f08ff */
[----:B-1----:R-:W-:-:S03]  /*15060*/  @!P3 IMAD.WIDE R16, R21, 0x4, R12 ;  /* 0x000000041510b825 */ /* 0x002fc600078e020c */
[----:B------:R-:W-:Y:S02]  /*15070*/  @!P0 LOP3.LUT R5, R5, 0xfffffffe, RZ, 0xc0, !PT ;  /* 0xfffffffe05058812 */ /* 0x000fe400078ec0ff */
[C---:B------:R-:W-:Y:S02]  /*15080*/  IADD3 R21, R11.reuse, 0xa0, RZ ;  /* 0x000000a00b157810 */ /* 0x040fe40007ffe0ff */
[----:B--2---:R-:W-:Y:S02]  /*15090*/  @!P6 LOP3.LUT R7, R4, 0xfffffffe, RZ, 0xc0, !PT ;  /* 0xfffffffe0407e812 */ /* 0x004fe400078ec0ff */
[----:B------:R-:W-:Y:S02]  /*150a0*/  IADD3 R4, R11, 0x88, RZ ;  /* 0x000000880b047810 */ /* 0x000fe40007ffe0ff */
[----:B---3--:R-:W-:Y:S01]  /*150b0*/  @!P5 LOP3.LUT R9, R0, 0xfffffffe, RZ, 0xc0, !PT ;  /* 0xfffffffe0009d812 */ /* 0x008fe200078ec0ff */
[----:B------:R-:W-:Y:S01]  /*150c0*/  @!P6 IMAD.WIDE R6, R7, 0x4, R12 ;  /* 0x000000040706e825 */ /* 0x000fe200078e020c */
[----:B------:R-:W-:-:S03]  /*150d0*/  IADD3 R0, R11, 0x90, RZ ;  /* 0x000000900b007810 */ /* 0x000fc60007ffe0ff */
[--C-:B------:R-:W-:Y:S01]  /*150e0*/  @!P5 IMAD.WIDE R8, R9, 0x4, R12.reuse ;  /* 0x000000040908d825 */ /* 0x100fe200078e020c */
[----:B------:R1:W-:Y:S01]  /*150f0*/  @!P6 ST.E.64 [R6.64], R46 ;  /* 0x0000002e0600e985 */ /* 0x0003e2000c101b12 */
[----:B------:R-:W-:Y:S02]  /*15100*/  ISETP.GE.AND P6, PT, R4, c[0x0][0x3c8], PT ;  /* 0x0000f20004007a0c */ /* 0x000fe40003fc6270 */
[----:B----4-:R-:W-:Y:S01]  /*15110*/  @!P0 IMAD.WIDE R18, R5, 0x4, R12 ;  /* 0x0000000405128825 */ /* 0x010fe200078e020c */
[----:B------:R2:W-:Y:S01]  /*15120*/  @!P5 ST.E.64 [R8.64], R50 ;  /* 0x000000320800d985 */ /* 0x0005e2000c101b12 */
[----:B------:R-:W-:Y:S02]  /*15130*/  ISETP.GE.AND P5, PT, R0, c[0x0][0x3c8], PT ;  /* 0x0000f20000007a0c */ /* 0x000fe40003fa6270 */
[----:B------:R-:W-:Y:S01]  /*15140*/  IADD3 R5, R11, 0xb8, RZ ;  /* 0x000000b80b057810 */ /* 0x000fe20007ffe0ff */
[----:B------:R3:W-:Y:S01]  /*15150*/  @!P4 ST.E.64 [R14.64], R54 ;  /* 0x000000360e00c985 */ /* 0x0007e2000c101b12 */
[----:B------:R-:W-:-:S03]  /*15160*/  ISETP.GE.AND P4, PT, R22, c[0x0][0x3c8], PT ;  /* 0x0000f20016007a0c */ /* 0x000fc60003f86270 */
[----:B------:R4:W-:Y:S01]  /*15170*/  @!P3 ST.E.64 [R16.64], R58 ;  /* 0x0000003a1000b985 */ /* 0x0009e2000c101b12 */
[----:B------:R-:W-:Y:S02]  /*15180*/  ISETP.GE.AND P3, PT, R21, c[0x0][0x3c8], PT ;  /* 0x0000f20015007a0c */ /* 0x000fe40003f66270 */
[----:B------:R-:W-:-:S03]  /*15190*/  @!P6 LEA.HI R4, R4, R4, RZ, 0x1 ;  /* 0x000000040404e211 */ /* 0x000fc600078f08ff */
[----:B------:R-:W-:-:S04]  /*151a0*/  @!P5 LEA.HI R0, R0, R0, RZ, 0x1 ;  /* 0x000000000000d211 */ /* 0x000fc800078f08ff */
[----:B------:R-:W-:-:S04]  /*151b0*/  @!P4 LEA.HI R22, R22, R22, RZ, 0x1 ;  /* 0x000000161616c211 */ /* 0x000fc800078f08ff */
[----:B------:R-:W-:Y:S02]  /*151c0*/  @!P3 LEA.HI R21, R21, R21, RZ, 0x1 ;  /* 0x000000151515b211 */ /* 0x000fe400078f08ff */
[----:B-1----:R-:W-:Y:S02]  /*151d0*/  @!P2 LOP3.LUT R7, R20, 0xfffffffe, RZ, 0xc0, !PT ;  /* 0xfffffffe1407a812 */ /* 0x002fe400078ec0ff */
[----:B------:R-:W-:Y:S02]  /*151e0*/  IADD3 R20, R11, 0xa8, RZ ;  /* 0x000000a80b147810 */ /* 0x000fe40007ffe0ff */
[----:B--2---:R-:W-:Y:S01]  /*151f0*/  @!P1 LOP3.LUT R9, R10, 0xfffffffe, RZ, 0xc0, !PT ;  /* 0xfffffffe0a099812 */ /* 0x004fe200078ec0ff */
[--C-:B------:R-:W-:Y:S01]  /*15200*/  @!P2 IMAD.WIDE R6, R7, 0x4, R12.reuse ;  /* 0x000000040706a825 */ /* 0x100fe200078e020c */
[----:B------:R-:W-:Y:S02]  /*15210*/  IADD3 R10, R11, 0xb0, RZ ;  /* 0x000000b00b0a7810 */ /* 0x000fe40007ffe0ff */
[----:B---3--:R-:W-:Y:S01]  /*15220*/  @!P4 LOP3.LUT R15, R22, 0xfffffffe, RZ, 0xc0, !PT ;  /* 0xfffffffe160fc812 */ /* 0x008fe200078ec0ff */
[----:B------:R-:W-:Y:S01]  /*15230*/  @!P1 IMAD.WIDE R8, R9, 0x4, R12 ;  /* 0x0000000409089825 */ /* 0x000fe200078e020c */
[----:B------:R1:W-:Y:S01]  /*15240*/  @!P2 ST.E.64 [R6.64], R62 ;  /* 0x0000003e0600a985 */ /* 0x0003e2000c101b12 */
[----:B------:R-:W-:-:S02]  /*15250*/  ISETP.GE.AND P2, PT, R20, c[0x0][0x3c8], PT ;  /* 0x0000f20014007a0c */ /* 0x000fc40003f46270 */
[----:B------:R-:W-:Y:S01]  /*15260*/  @!P3 LOP3.LUT R21, R21, 0xfffffffe, RZ, 0xc0, !PT ;  /* 0xfffffffe1515b812 */ /* 0x000fe200078ec0ff */
[----:B------:R2:W-:Y:S01]  /*15270*/  @!P1 ST.E.64 [R8.64], R66 ;  /* 0x0000004208009985 */ /* 0x0005e2000c101b12 */
[----:B------:R-:W-:Y:S01]  /*15280*/  ISETP.GE.AND P1, PT, R10, c[0x0][0x3c8], PT ;  /* 0x0000f2000a007a0c */ /* 0x000fe20003f26270 */
[--C-:B------:R-:W-:Y:S01]  /*15290*/  @!P4 IMAD.WIDE R14, R15, 0x4, R12.reuse ;  /* 0x000000040f0ec825 */ /* 0x100fe200078e020c */
[----:B------:R-:W-:Y:S01]  /*152a0*/  IADD3 R22, R11, 0xd0, RZ ;  /* 0x000000d00b167810 */ /* 0x000fe20007ffe0ff */
[----:B------:R3:W-:Y:S01]  /*152b0*/  @!P0 ST.E.64 [R18.64], R70 ;  /* 0x0000004612008985 */ /* 0x0007e2000c101b12 */
[----:B------:R-:W-:Y:S01]  /*152c0*/  ISETP.GE.AND P0, PT, R5, c[0x0][0x3c8], PT ;  /* 0x0000f20005007a0c */ /* 0x000fe20003f06270 */
[----:B----4-:R-:W-:Y:S01]  /*152d0*/  @!P3 IMAD.WIDE R16, R21, 0x4, R12 ;  /* 0x000000041510b825 */ /* 0x010fe200078e020c */
[----:B------:R-:W-:-:S03]  /*152e0*/  IADD3 R21, R11, 0xd8, RZ ;  /* 0x000000d80b157810 */ /* 0x000fc60007ffe0ff */
[----:B------:R-:W-:-:S04]  /*152f0*/  @!P2 LEA.HI R20, R20, R20, RZ, 0x1 ;  /* 0x000000141414a211 */ /* 0x000fc800078f08ff */
[----:B------:R-:W-:-:S04]  /*15300*/  @!P1 LEA.HI R10, R10, R10, RZ, 0x1 ;  /* 0x0000000a0a0a9211 */ /* 0x000fc800078f08ff */
[----:B------:R-:W-:-:S04]  /*15310*/  @!P0 LEA.HI R5, R5, R5, RZ, 0x1 ;  /* 0x0000000505058211 */ /* 0x000fc800078f08ff */
[----:B------:R-:W-:Y:S02]  /*15320*/  @!P0 LOP3.LUT R5, R5, 0xfffffffe, RZ, 0xc0, !PT ;  /* 0xfffffffe05058812 */ /* 0x000fe400078ec0ff */
[----:B-1----:R-:W-:Y:S02]  /*15330*/  @!P6 LOP3.LUT R7, R4, 0xfffffffe, RZ, 0xc0, !PT ;  /* 0xfffffffe0407e812 */ /* 0x002fe400078ec0ff */
[----:B------:R-:W-:Y:S02]  /*15340*/  IADD3 R4, R11, 0xc0, RZ ;  /* 0x000000c00b047810 */ /* 0x000fe40007ffe0ff */
[----:B--2---:R-:W-:Y:S01]  /*15350*/  @!P5 LOP3.LUT R9, R0, 0xfffffffe, RZ, 0xc0, !PT ;  /* 0xfffffffe0009d812 */ /* 0x004fe200078ec0ff */
[----:B------:R-:W-:Y:S01]  /*15360*/  @!P6 IMAD.WIDE R6, R7, 0x4, R12 ;  /* 0x000000040706e825 */ /* 0x000fe200078e020c */
[----:B------:R-:W-:-:S03]  /*15370*/  IADD3 R0, R11, 0xc8, RZ ;  /* 0x000000c80b007810 */ /* 0x000fc60007ffe0ff */
[--C-:B------:R-:W-:Y:S01]  /*15380*/  @!P5 IMAD.WIDE R8, R9, 0x4, R12.reuse ;  /* 0x000000040908d825 */ /* 0x100fe200078e020c */
[----:B------:R1:W-:Y:S01]  /*15390*/  @!P6 ST.E.64 [R6.64], R74 ;  /* 0x0000004a0600e985 */ /* 0x0003e2000c101b12 */
[----:B------:R-:W-:Y:S02]  /*153a0*/  ISETP.GE.AND P6, PT, R4, c[0x0][0x3c8], PT ;  /* 0x0000f20004007a0c */ /* 0x000fe40003fc6270 */
[----:B---3--:R-:W-:Y:S01]  /*153b0*/  @!P0 IMAD.WIDE R18, R5, 0x4, R12 ;  /* 0x0000000405128825 */ /* 0x008fe200078e020c */
        /* <DEDUP_REMOVED lines=20> */
[----:B------:R-:W-:Y:S01]  /*15500*/  @!P6 IMAD.WIDE R2, R3, 0x4, R12 ;  /* 0x000000040302e825 */ /* 0x000fe200078e020c */
[----:B------:R2:W-:Y:S01]  /*15510*/  @!P1 ST.E.64 [R8.64], R94 ;  /* 0x0000005e08009985 */ /* 0x0005e2000c101b12 */
[----:B------:R-:W-:Y:S02]  /*15520*/  ISETP.GE.AND P1, PT, R10, c[0x0][0x3c8], PT ;  /* 0x0000f2000a007a0c */ /* 0x000fe40003f26270 */
[----:B------:R-:W-:Y:S01]  /*15530*/  @!P3 LOP3.LUT R21, R21, 0xfffffffe, RZ, 0xc0, !PT ;  /* 0xfffffffe1515b812 */ /* 0x000fe200078ec0ff */
[----:B------:R-:W-:Y:S01]  /*15540*/  @!P0 ST.E.64 [R18.64], R98 ;  /* 0x0000006212008985 */ /* 0x000fe2000c101b12 */
[----:B------:R-:W-:Y:S02]  /*15550*/  ISETP.GE.AND P0, PT, R5, c[0x0][0x3c8], PT ;  /* 0x0000f20005007a0c */ /* 0x000fe40003f06270 */
[----:B------:R-:W-:Y:S01]  /*15560*/  IADD3 R11, R11, 0xf8, RZ ;  /* 0x000000f80b0b7810 */ /* 0x000fe20007ffe0ff */
[----:B------:R3:W-:Y:S02]  /*15570*/  @!P6 ST.E.64 [R2.64], R102 ;  /* 0x000000660200e985 */ /* 0x0007e4000c101b12 */
[----:B------:R-:W-:-:S04]  /*15580*/  @!P2 LEA.HI R20, R20, R20, RZ, 0x1 ;  /* 0x000000141414a211 */ /* 0x000fc800078f08ff */
[----:B------:R-:W-:Y:S02]  /*15590*/  @!P1 LEA.HI R10, R10, R10, RZ, 0x1 ;  /* 0x0000000a0a0a9211 */ /* 0x000fe400078f08ff */
[----:B------:R-:W-:Y:S02]  /*155a0*/  @!P2 LOP3.LUT R15, R20, 0xfffffffe, RZ, 0xc0, !PT ;  /* 0xfffffffe140fa812 */ /* 0x000fe400078ec0ff */
[----:B------:R-:W-:Y:S02]  /*155b0*/  @!P0 LEA.HI R5, R5, R5, RZ, 0x1 ;  /* 0x0000000505058211 */ /* 0x000fe400078f08ff */
[----:B----4-:R-:W-:Y:S02]  /*155c0*/  @!P1 LOP3.LUT R17, R10, 0xfffffffe, RZ, 0xc0, !PT ;  /* 0xfffffffe0a119812 */ /* 0x010fe400078ec0ff */
[----:B------:R-:W-:Y:S02]  /*155d0*/  @!P0 LOP3.LUT R5, R5, 0xfffffffe, RZ, 0xc0, !PT ;  /* 0xfffffffe05058812 */ /* 0x000fe400078ec0ff */
[----:B-1----:R-:W-:-:S03]  /*155e0*/  @!P5 LOP3.LUT R7, R0, 0xfffffffe, RZ, 0xc0, !PT ;  /* 0xfffffffe0007d812 */ /* 0x002fc600078ec0ff */
[----:B------:R-:W-:Y:S01]  /*155f0*/  @!P0 IMAD.WIDE R4, R5, 0x4, R12 ;  /* 0x0000000405048825 */ /* 0x000fe200078e020c */
[----:B--2---:R-:W-:-:S03]  /*15600*/  @!P4 LOP3.LUT R9, R22, 0xfffffffe, RZ, 0xc0, !PT ;  /* 0xfffffffe1609c812 */ /* 0x004fc600078ec0ff */
[----:B------:R-:W-:-:S05]  /*15610*/  @!P5 IMAD.WIDE R6, R7, 0x4, R12 ;  /* 0x000000040706d825 */ /* 0x000fca00078e020c */
[----:B------:R1:W-:Y:S01]  /*15620*/  @!P5 ST.E.64 [R6.64], R106 ;  /* 0x0000006a0600d985 */ /* 0x0003e2000c101b12 */
[----:B---3--:R-:W-:-:S04]  /*15630*/  @!P4 IMAD.WIDE R2, R9, 0x4, R12 ;  /* 0x000000040902c825 */ /* 0x008fc800078e020c */
[--C-:B------:R-:W-:Y:S01]  /*15640*/  @!P2 IMAD.WIDE R8, R15, 0x4, R12.reuse ;  /* 0x000000040f08a825 */ /* 0x100fe200078e020c */
[----:B------:R2:W-:Y:S03]  /*15650*/  @!P4 ST.E.64 [R2.64], R110 ;  /* 0x0000006e0200c985 */ /* 0x0005e6000c101b12 */
[----:B------:R-:W-:-:S04]  /*15660*/  @!P1 IMAD.WIDE R14, R17, 0x4, R12 ;  /* 0x00000004110e9825 */ /* 0x000fc800078e020c */
[----:B-1----:R-:W-:-:S05]  /*15670*/  @!P3 IMAD.WIDE R6, R21, 0x4, R12 ;  /* 0x000000041506b825 */ /* 0x002fca00078e020c */
[----:B------:R2:W-:Y:S04]  /*15680*/  @!P3 ST.E.64 [R6.64], R114 ;  /* 0x000000720600b985 */ /* 0x0005e8000c101b12 */
[----:B------:R2:W-:Y:S04]  /*15690*/  @!P2 ST.E.64 [R8.64], R118 ;  /* 0x000000760800a985 */ /* 0x0005e8000c101b12 */
[----:B------:R2:W-:Y:S04]  /*156a0*/  @!P1 ST.E.64 [R14.64], R122 ;  /* 0x0000007a0e009985 */ /* 0x0005e8000c101b12 */
[----:B------:R2:W-:Y:S01]  /*156b0*/  @!P0 ST.E.64 [R4.64], R126 ;  /* 0x0000007e04008985 */ /* 0x0005e2000c101b12 */
[----:B------:R-:W-:-:S13]  /*156c0*/  ISETP.GE.AND P0, PT, R11, c[0x0][0x3c8], PT ;  /* 0x0000f2000b007a0c */ /* 0x000fda0003f06270 */
[----:B------:R-:W-:Y:S05]  /*156d0*/  @P0 EXIT ;  /* 0x000000000000094d */ /* 0x000fea0003800000 */
[----:B--2---:R-:W-:-:S04]  /*156e0*/  LEA.HI R3, R11, R11, RZ, 0x1 ;  /* 0x0000000b0b037211 */ /* 0x004fc800078f08ff */
[----:B------:R-:W-:-:S05]  /*156f0*/  LOP3.LUT R3, R3, 0xfffffffe, RZ, 0xc0, !PT ;  /* 0xfffffffe03037812 */ /* 0x000fca00078ec0ff */
[----:B------:R-:W-:-:S05]  /*15700*/  IMAD.WIDE R12, R3, 0x4, R12 ;  /* 0x00000004030c7825 */ /* 0x000fca00078e020c */
[----:B------:R-:W-:Y:S01]  /*15710*/  ST.E.64 [R12.64], R130 ;  /* 0x000000820c007985 */ /* 0x000fe2000c101b12 */
[----:B------:R-:W-:Y:S05]  /*15720*/  EXIT ;  /* 0x000000000000794d */ /* 0x000fea0003800000 */
.L_x_2015:
        /* <DEDUP_REMOVED lines=26> */
[----:B------:R-:W-:Y:S01]  /*158d0*/  IMAD.WIDE.U32 R8, R5, c[0x0][0x4d8], R8 ;  /* 0x0001360005087a25 */ /* 0x000fe200078e0008 */
[----:B------:R-:W-:-:S03]  /*158e0*/  IADD3 R4, -R6, RZ, RZ ;  /* 0x000000ff06047210 */ /* 0x000fc60007ffe1ff */
[----:B------:R-:W-:Y:S02]  /*158f0*/  IMAD R0, R0, c[0x0][0x4d8], RZ ;  /* 0x0001360000007a24 */ /* 0x000fe400078e02ff */
[----:B---3--:R-:W-:Y:S02]  /*15900*/  IMAD R2, R2, c[0x0][0x550], R3 ;  /* 0x0001540002027a24 */ /* 0x008fe400078e0203 */
[----:B------:R-:W-:Y:S02]  /*15910*/  IMAD R0, R5, c[0x0][0x4dc], R0 ;  /* 0x0001370005007a24 */ /* 0x000fe400078e0200 */
[----:B------:R-:W-:Y:S01]  /*15920*/  IMAD R4, R4, c[0x0][0x4e8], R7 ;  /* 0x00013a0004047a24 */ /* 0x000fe200078e0207 */
[----:B------:R-:W-:Y:S01]  /*15930*/  SHF.R.S32.HI R3, RZ, 0x1f, R2 ;  /* 0x0000001fff037819 */ /* 0x000fe20000011402 */
[----:B------:R-:W-:Y:S01]  /*15940*/  IMAD.IADD R9, R0, 0x1, R9 ;  /* 0x0000000100097824 */ /* 0x000fe200078e0209 */
[----:B------:R-:W-:-:S03]  /*15950*/  SHF.R.S32.HI R0, RZ, 0x1f, R6 ;  /* 0x0000001fff007819 */ /* 0x000fc60000011406 */
[----:B------:R-:W-:Y:S02]  /*15960*/  IMAD R3, R3, c[0x0][0x4e0], RZ ;  /* 0x0001380003037a24 */ /* 0x000fe400078e02ff */
        /* <DEDUP_REMOVED lines=14> */
.L_x_2018:
        /* <DEDUP_REMOVED lines=11> */
.L_x_6503:


//--------------------- .text._ZN7cutlass13device_kernelIN5flash19enable_sm80_to_sm89INS1_16FlashAttnFwdSm80INS1_25CollectiveMainloopFwdSm80ILi8ELi1ELb0EN4cute5tupleIJNS5_1CILi128EEENS7_ILi64EEENS7_ILi256EEEEEELi256ENS_6half_tEfNS_4arch4Sm80ELb0ELb1ELb1ELb1ELb1ELb0ELb1ELb1EEENS1_21CollectiveEpilogueFwdINS6_IJS8_SA_S9_EEENS6_IJNS7_ILi1EEESI_SI_EEESC_SE_Li256ELb1ELb1ELb1ELb0EEENS1_36VarlenDynamicPersistentTileSchedulerILi128ELi64ELi256ELi256ELb1ELb1ELb0ELb1ELb0ELb1EEEEEEEEEvNT_6ParamsE --------------------------
	.section	.text._ZN7cutlass13device_kernelIN5flash19enable_sm80_to_sm89INS1_16FlashAttnFwdSm80INS1_25CollectiveMainloopFwdSm80ILi8ELi1ELb0EN4cute5tupleIJNS5_1CILi128EEENS7_ILi64EEENS7_ILi256EEEEEELi256ENS_6half_tEfNS_4arch4Sm80ELb0ELb1ELb1ELb1ELb1ELb0ELb1ELb1EEENS1_21CollectiveEpilogueFwdINS6_IJS8_SA_S9_EEENS6_IJNS7_ILi1EEESI_SI_EEESC_SE_Li256ELb1ELb1ELb1ELb0EEENS1_36VarlenDynamicPersistentTileSchedulerILi128ELi64ELi256ELi256ELb1ELb1ELb0ELb1ELb0ELb1EEEEEEEEEvNT_6ParamsE,"ax",@progbits
	.sectioninfo	@"SHI_REGISTERS=255"
	.align	128
.text._ZN7cutlass13device_kernelIN5flash19enable_sm80_to_sm89INS1_16FlashAttnFwdSm80INS1_25CollectiveMainloopFwdSm80ILi8ELi1ELb0EN4cute5tupleIJNS5_1CILi128EEENS7_ILi64EEENS7_ILi256EEEEEELi256ENS_6half_tEfNS_4arch4Sm80ELb0ELb1ELb1ELb1ELb1ELb0ELb1ELb1EEENS1_21CollectiveEpilogueFwdINS6_IJS8_SA_S9_EEENS6_IJNS7_ILi1EEESI_SI_EEESC_SE_Li256ELb1ELb1ELb1ELb0EEENS1_36VarlenDynamicPersistentTileSchedulerILi128ELi64ELi256ELi256ELb1ELb1ELb0ELb1ELb0ELb1EEEEEEEEEvNT_6ParamsE:
        .type           _ZN7cutlass13device_kernelIN5flash19enable_sm80_to_sm89INS1_16FlashAttnFwdSm80INS1_25CollectiveMainloopFwdSm80ILi8ELi1ELb0EN4cute5tupleIJNS5_1CILi128EEENS7_ILi64EEENS7_ILi256EEEEEELi256ENS_6half_tEfNS_4arch4Sm80ELb0ELb1ELb1ELb1ELb1ELb0ELb1ELb1EEENS1_21CollectiveEpilogueFwdINS6_IJS8_SA_S9_EEENS6_IJNS7_ILi1EEESI_SI_EEESC_SE_Li256ELb1ELb1ELb1ELb0EEENS1_36VarlenDynamicPersistentTileSchedulerILi128ELi64ELi256ELi256ELb1ELb1ELb0ELb1ELb0ELb1EEEEEEEEEvNT_6ParamsE,@function
        .size           _ZN7cutlass13device_kernelIN5flash19enable_sm80_to_sm89INS1_16FlashAttnFwdSm80INS1_25CollectiveMainloopFwdSm80ILi8ELi1ELb0EN4cute5tupleIJNS5_1CILi128EEENS7_ILi64EEENS7_ILi256EEEEEELi256ENS_6half_tEfNS_4arch4Sm80ELb0ELb1ELb1ELb1ELb1ELb0ELb1ELb1EEENS1_21CollectiveEpilogueFwdINS6_IJS8_SA_S9_EEENS6_IJNS7_ILi1EEESI_SI_EEESC_SE_Li256ELb1ELb1ELb1ELb0EEENS1_36VarlenDynamicPersistentTileSchedulerILi128ELi64ELi256ELi256ELb1ELb1ELb0ELb1ELb0ELb1EEEEEEEEEvNT_6ParamsE,(.L_x_6504 - _ZN7cutlass13device_kernelIN5flash19enable_sm80_to_sm89INS1_16FlashAttnFwdSm80INS1_25CollectiveMainloopFwdSm80ILi8ELi1ELb0EN4cute5tupleIJNS5_1CILi128EEENS7_ILi64EEENS7_ILi256EEEEEELi256ENS_6half_tEfNS_4arch4Sm80ELb0ELb1ELb1ELb1ELb1ELb0ELb1ELb1EEENS1_21CollectiveEpilogueFwdINS6_IJS8_SA_S9_EEENS6_IJNS7_ILi1EEESI_SI_EEESC_SE_Li256ELb1ELb1ELb1ELb0EEENS1_36VarlenDynamicPersistentTileSchedulerILi128ELi64ELi256ELi256ELb1ELb1ELb0ELb1ELb0ELb1EEEEEEEEEvNT_6ParamsE)
        .other          _ZN7cutlass13device_kernelIN5flash19enable_sm80_to_sm89INS1_16FlashAttnFwdSm80INS1_25CollectiveMainloopFwdSm80ILi8ELi1ELb0EN4cute5tupleIJNS5_1CILi128EEENS7_ILi64EEENS7_ILi256EEEEEELi256ENS_6half_tEfNS_4arch4Sm80ELb0ELb1ELb1ELb1ELb1ELb0ELb1ELb1EEENS1_21CollectiveEpilogueFwdINS6_IJS8_SA_S9_EEENS6_IJNS7_ILi1EEESI_SI_EEESC_SE_Li256ELb1ELb1ELb1ELb0EEENS1_36VarlenDynamicPersistentTileSchedulerILi128ELi64ELi256ELi256ELb1ELb1ELb0ELb1ELb0ELb1EEEEEEEEEvNT_6ParamsE,@"STO_CUDA_ENTRY STV_DEFAULT"
_ZN7cutlass13device_kernelIN5flash19enable_sm80_to_sm89INS1_16FlashAttnFwdSm80INS1_25CollectiveMainloopFwdSm80ILi8ELi1ELb0EN4cute5tupleIJNS5_1CILi128EEENS7_ILi64EEENS7_ILi256EEEEEELi256ENS_6half_tEfNS_4arch4Sm80ELb0ELb1ELb1ELb1ELb1ELb0ELb1ELb1EEENS1_21CollectiveEpilogueFwdINS6_IJS8_SA_S9_EEENS6_IJNS7_ILi1EEESI_SI_EEESC_SE_Li256ELb1ELb1ELb1ELb0EEENS1_36VarlenDynamicPersistentTileSchedulerILi128ELi64ELi256ELi256ELb1ELb1ELb0ELb1ELb0ELb1EEEEEEEEEvNT_6ParamsE:
        /* <DEDUP_REMOVED lines=52> */
.L_x_2024:
        /* <DEDUP_REMOVED lines=16> */
.L_x_2200:
        /* <DEDUP_REMOVED lines=16> */
.L_x_2201:
[----:B---3--:R-:W-:-:S05]  /*0540*/  IMAD R0, R0, c[0x0][0x538], RZ ;  /* 0x00014e0000007a24 */ /* 0x008fca00078e02ff */
[----:B------:R-:W-:-:S04]  /*0550*/  IADD3 R6, R0, R6, RZ ;  /* 0x0000000600067210 */ /* 0x000fc80007ffe0ff */
[----:B------:R-:W-:-:S13]  /*0560*/  ISETP.GT.AND P0, PT, R6, UR4, PT ;  /* 0x0000000406007c0c */ /* 0x000fda000bf04270 */
[----:B-12---:R-:W-:Y:S05]  /*0570*/  @!P0 BRA `(.L_x_2024) ;  /* 0xfffffdc000008947 */ /* 0x006fea000383ffff */
.L_x_2020:
[----:B------:R-:W-:-:S05]  /*0580*/  IADD3 R10, -R0, R6, RZ ;  /* 0x00000006000a7210 */ /* 0x000fca0007ffe1ff */
[----:B------:R-:W-:-:S05]  /*0590*/  IMAD R0, R4, c[0x0][0x538], R10 ;  /* 0x00014e0004007a24 */ /* 0x000fca00078e020a */
[----:B------:R-:W-:Y:S01]  /*05a0*/  ISETP.GT.AND P0, PT, R0, UR4, PT ;  /* 0x0000000400007c0c */ /* 0x000fe2000bf04270 */
[----:B------:R-:W-:-:S12]  /*05b0*/  BRA.DIV ~URZ, `(.L_x_2025) ;  /* 0x00019f727f007947 */ /* 0x000fd8000b800000 */
[----:B------:R-:W-:-:S04]  /*05c0*/  VOTE.ANY R6, PT, !P0 ;  /* 0x0000000000067806 */ /* 0x000fc800040e0100 */
.L_x_2202:
[----:B------:R-:W1:Y:S02]  /*05d0*/  POPC R0, R6 ;  /* 0x0000000600007309 */ /* 0x000e640000000000 */
[----:B-12---:R-:W-:Y:S01]  /*05e0*/  IADD3 R251, R0, R7, RZ ;  /* 0x0000000700fb7210 */ /* 0x006fe20007ffe0ff */
[----:B------:R-:W-:Y:S05]  /*05f0*/  BRA.DIV ~URZ, `(.L_x_2026) ;  /* 0x00019f827f007947 */ /* 0x000fea000b800000 */
[----:B------:R1:W2:Y:S01]  /*0600*/  SHFL.IDX PT, R12, R9, R0, 0x1f ;  /* 0x00001f00090c7589 */ /* 0x0002a200000e0000 */
[----:B------:R-:W-:-:S03]  /*0610*/  MOV R5, RZ ;  /* 0x000000ff00057202 */ /* 0x000fc60000000f00 */
[----:B------:R1:W3:Y:S04]  /*0620*/  SHFL.IDX PT, R9, R8, R0, 0x1f ;  /* 0x00001f0008097589 */ /* 0x0002e800000e0000 */
.L_x_2203:
[----:B------:R-:W-:Y:S01]  /*0630*/  ISETP.NE.AND P0, PT, R6, RZ, PT ;  /* 0x000000ff0600720c */ /* 0x000fe20003f05270 */
[----:B------:R-:W-:-:S12]  /*0640*/  BSSY B0, `(.L_x_2027) ;  /* 0x0000005000007945 */ /* 0x000fd80003800000 */
[----:B------:R-:W-:Y:S05]  /*0650*/  @!P0 BRA `(.L_x_2028) ;  /* 0x0000003000008947 */ /* 0x000fea0003800000 */
[----:B-1----:R-:W-:Y:S01]  /*0660*/  IADD3 R0, R0, -0x1, RZ ;  /* 0xffffffff00007810 */ /* 0x002fe20007ffe0ff */
[----:B------:R-:W-:Y:S05]  /*0670*/  BRA.DIV ~URZ, `(.L_x_2029) ;  /* 0x00019fe27f007947 */ /* 0x000fea000b800000 */
[----:B------:R1:W4:Y:S02]  /*0680*/  SHFL.IDX PT, R5, R4, R0, 0x1f ;  /* 0x00001f0004057589 */ /* 0x00032400000e0000 */
.L_x_2028:
[----:B------:R-:W-:Y:S05]  /*0690*/  BSYNC B0 ;  /* 0x0000000000007941 */ /* 0x000fea0003800000 */
.L_x_2027:
[----:B---3--:R-:W-:Y:S01]  /*06a0*/  ISETP.NE.AND P0, PT, R9, 0x1, PT ;  /* 0x000000010900780c */ /* 0x008fe20003f05270 */
[----:B----4-:R-:W-:Y:S01]  /*06b0*/  IMAD R248, R5, c[0x0][0x538], R10 ;  /* 0x00014e0005f87a24 */ /* 0x010fe200078e020a */
[----:B------:R-:W-:Y:S04]  /*06c0*/  BSSY B0, `(.L_x_2030) ;  /* 0x0000085000007945 */ /* 0x000fe80003800000 */
[----:B------:R-:W-:-:S07]  /*06d0*/  IADD3 R11, -R248, UR4, RZ ;  /* 0x00000004f80b7c10 */ /* 0x000fce000fffe1ff */
[----:B------:R-:W-:Y:S05]  /*06e0*/  @!P0 BRA `(.L_x_2031) ;  /* 0x000003e000008947 */ /* 0x000fea0003800000 */
[-C--:B-12---:R-:W-:Y:S02]  /*06f0*/  IABS R0, R12.reuse ;  /* 0x0000000c00007213 */ /* 0x086fe40000000000 */
        /* <DEDUP_REMOVED lines=61> */
.L_x_2031:
[----:B------:R-:W-:-:S04]  /*0ad0*/  IMAD.MOV.U32 R2, RZ, RZ, 0x4 ;  /* 0x00000004ff027424 */ /* 0x000fc800078e00ff */
[----:B------:R-:W-:-:S05]  /*0ae0*/  IMAD.WIDE R2, R251, R2, c[0x0][0x590] ;  /* 0x00016400fb027625 */ /* 0x000fca00078e0202 */
[----:B------:R-:W3:Y:S02]  /*0af0*/  LDG.E R7, [R2.64] ;  /* 0x0000000602077981 */ /* 0x000ee4000c1e1900 */
[----:B-123--:R-:W-:-:S05]  /*0b00*/  IMAD R9, R7, R12, RZ ;  /* 0x0000000c07097224 */ /* 0x00efca00078e02ff */
        /* <DEDUP_REMOVED lines=64> */
.L_x_2032:
[----:B------:R-:W-:Y:S05]  /*0f10*/  BSYNC B0 ;  /* 0x0000000000007941 */ /* 0x000fea0003800000 */
.L_x_2030:
[----:B------:R-:W-:-:S04]  /*0f20*/  LOP3.LUT R0, RZ, R0, RZ, 0x33, !PT ;  /* 0x00000000ff007212 */ /* 0x000fc800078e33ff */
[----:B------:R-:W-:Y:S01]  /*0f30*/  IADD3 R249, R0, R12, RZ ;  /* 0x0000000c00f97210 */ /* 0x000fe20007ffe0ff */
[----:B------:R-:W-:Y:S05]  /*0f40*/  BRA `(.L_x_2033) ;  /* 0x0000004000007947 */ /* 0x000fea0003800000 */
.L_x_2021:
[----:B--2---:R-:W-:Y:S01]  /*0f50*/  IMAD.MOV.U32 R249, RZ, RZ, RZ ;  /* 0x000000fffff97224 */ /* 0x004fe200078e00ff */
[----:B------:R-:W-:Y:S01]  /*0f60*/  MOV R250, RZ ;  /* 0x000000ff00fa7202 */ /* 0x000fe20000000f00 */
[----:B------:R-:W-:Y:S01]  /*0f70*/  IMAD.U32 R248, RZ, RZ, UR4 ;  /* 0x00000004fff87e24 */ /* 0x000fe2000f8e00ff */
[----:B------:R-:W-:Y:S02]  /*0f80*/  MOV R251, c[0x0][0x53c] ;  /* 0x00014f0000fb7a02 */ /* 0x000fe40000000f00 */
.L_x_2033:
[----:B------:R-:W-:Y:S01]  /*0f90*/  ISETP.NE.AND P0, PT, R13, RZ, PT ;  /* 0x000000ff0d00720c */ /* 0x000fe20003f05270 */
[----:B------:R-:W-:-:S12]  /*0fa0*/  WARPSYNC 0xffffffff ;  /* 0xffffffff00007948 */ /* 0x000fd80003800000 */
[----:B------:R1:W-:Y:S04]  /*0fb0*/  @!P0 STS.128 [0x20100], R248 ;  /* 0x020100f8ff008388 */ /* 0x0003e80000000c00 */
[----:B------:R-:W-:Y:S06]  /*0fc0*/  BAR.ARV 0x5, 0x100 ;  /* 0x0144000000007b1d */ /* 0x000fec0000002000 */
.L_x_2019:
        /* <DEDUP_REMOVED lines=8> */
[CC--:B------:R-:W-:Y:S02]  /*1050*/  LEA.HI R13, R9.reuse, R17.reuse, RZ, 0x2 ;  /* 0x00000011090d7211 */ /* 0x0c0fe400078f10ff */
[----:B------:R-:W-:Y:S02]  /*1060*/  SHF.R.S32.HI R3, RZ, 0x4, R2 ;  /* 0x00000004ff037819 */ /* 0x000fe40000011402 */
[----:B------:R-:W-:Y:S02]  /*1070*/  LEA.HI R15, R9, R17, RZ, 0x3 ;  /* 0x00000011090f7211 */ /* 0x000fe400078f18ff */
[----:B------:R-:W-:Y:S02]  /*1080*/  LEA.HI R0, R2, R3, RZ, 0x1 ;  /* 0x0000000302007211 */ /* 0x000fe400078f08ff */
[----:B------:R-:W-:-:S02]  /*1090*/  SHF.R.S32.HI R7, RZ, 0x2, R13 ;  /* 0x00000002ff077819 */ /* 0x000fc4000001140d */
[----:B------:R-:W-:Y:S02]  /*10a0*/  LOP3.LUT R0, R0, 0xfffffffe, RZ, 0xc0, !PT ;  /* 0xfffffffe00007812 */ /* 0x000fe400078ec0ff */
[----:B------:R-:W-:Y:S02]  /*10b0*/  SHF.R.S32.HI R252, RZ, 0x3, R15 ;  /* 0x00000003fffc7819 */ /* 0x000fe4000001140f */
[----:B------:R-:W-:Y:S01]  /*10c0*/  LEA.HI R8, R9, R17, RZ, 0x5 ;  /* 0x0000001109087211 */ /* 0x000fe200078f28ff */
[----:B------:R-:W-:Y:S01]  /*10d0*/  IMAD.IADD R14, R3, 0x1, -R0 ;  /* 0x00000001030e7824 */ /* 0x000fe200078e0a00 */
[----:B------:R-:W-:Y:S01]  /*10e0*/  LOP3.LUT R0, R2, 0xfffffff0, RZ, 0xc0, !PT ;  /* 0xfffffff002007812 */ /* 0x000fe200078ec0ff */
[----:B------:R-:W-:Y:S01]  /*10f0*/  IMAD.SHL.U32 R4, R252, 0x40, RZ ;  /* 0x00000040fc047824 */ /* 0x000fe200078e00ff */
[----:B------:R-:W-:Y:S02]  /*1100*/  SHF.R.S32.HI R2, RZ, 0x1f, R13 ;  /* 0x0000001fff027819 */ /* 0x000fe4000001140d */
[----:B------:R-:W-:Y:S01]  /*1110*/  LOP3.LUT R3, R15, 0xfffffff8, RZ, 0xc0, !PT ;  /* 0xfffffff80f037812 */ /* 0x000fe200078ec0ff */
[----:B------:R-:W-:Y:S01]  /*1120*/  IMAD.IADD R0, R17, 0x1, -R0 ;  /* 0x0000000111007824 */ /* 0x000fe200078e0a00 */
[----:B------:R-:W-:-:S03]  /*1130*/  LEA.HI R2, R2, R7, RZ, 0x3 ;  /* 0x0000000702027211 */ /* 0x000fc600078f18ff */
[----:B------:R-:W-:Y:S01]  /*1140*/  IMAD.IADD R230, R17, 0x1, -R3 ;  /* 0x0000000111e67824 */ /* 0x000fe200078e0a03 */
[----:B------:R-:W-:Y:S02]  /*1150*/  SHF.R.S32.HI R5, RZ, 0x1f, R0 ;  /* 0x0000001fff057819 */ /* 0x000fe40000011400 */
[----:B------:R-:W-:Y:S01]  /*1160*/  LOP3.LUT R3, R2, 0xfffffff8, RZ, 0xc0, !PT ;  /* 0xfffffff802037812 */ /* 0x000fe200078ec0ff */
[C---:B------:R-:W-:Y:S01]  /*1170*/  IMAD.SHL.U32 R217, R230.reuse, 0x8, RZ ;  /* 0x00000008e6d97824 */ /* 0x040fe200078e00ff */
[----:B------:R-:W-:Y:S01]  /*1180*/  LEA.HI R10, R5, R0, RZ, 0x3 ;  /* 0x00000000050a7211 */ /* 0x000fe200078f18ff */
[----:B------:R-:W-:Y:S01]  /*1190*/  IMAD R229, R230, 0x20, R252 ;  /* 0x00000020e6e57824 */ /* 0x000fe200078e02fc */
        /* <DEDUP_REMOVED lines=8> */
[----:B------:R-:W-:Y:S01]  /*1220*/  SHF.R.S32.HI R4, RZ, 0x5, R8 ;  /* 0x00000005ff047819 */ /* 0x000fe20000011408 */
[----:B------:R-:W-:Y:S01]  /*1230*/  IMAD.IADD R16, R17, 0x1, -R0 ;  /* 0x0000000111107824 */ /* 0x000fe200078e0a00 */
[----:B------:R-:W-:Y:S01]  /*1240*/  SHF.R.S32.HI R2, RZ, 0x1f, R8 ;  /* 0x0000001fff027819 */ /* 0x000fe20000011408 */
[----:B------:R-:W-:Y:S01]  /*1250*/  IMAD.SHL.U32 R0, R230, 0x40, RZ ;  /* 0x00000040e6007824 */ /* 0x000fe200078e00ff */
[----:B------:R-:W-:-:S02]  /*1260*/  LOP3.LUT R6, R7, 0x1, RZ, 0xc0, !PT ;  /* 0x0000000107067812 */ /* 0x000fc400078ec0ff */
[----:B------:R-:W-:Y:S02]  /*1270*/  LEA.HI R2, R2, R4, RZ, 0x3 ;  /* 0x0000000402027211 */ /* 0x000fe400078f18ff */
[----:B------:R-:W-:Y:S02]  /*1280*/  SHF.R.S32.HI R12, RZ, 0x1f, R16 ;  /* 0x0000001fff0c7819 */ /* 0x000fe40000011410 */
[----:B------:R-:W-:Y:S02]  /*1290*/  LEA.HI R3, R9, R17, RZ, 0x6 ;  /* 0x0000001109037211 */ /* 0x000fe400078f30ff */
[----:B------:R-:W-:Y:S02]  /*12a0*/  LOP3.LUT R0, R0, 0x1c0, RZ, 0xc0, !PT ;  /* 0x000001c000007812 */ /* 0x000fe400078ec0ff */
[----:B------:R-:W-:Y:S01]  /*12b0*/  LOP3.LUT R2, R2, 0xffffff8, RZ, 0xc0, !PT ;  /* 0x0ffffff802027812 */ /* 0x000fe200078ec0ff */
[----:B------:R-:W-:Y:S01]  /*12c0*/  IMAD.SHL.U32 R9, R3, 0x8, RZ ;  /* 0x0000000803097824 */ /* 0x000fe200078e00ff */
[----:B------:R-:W-:-:S02]  /*12d0*/  ISETP.NE.U32.AND P0, PT, R6, 0x1, PT ;  /* 0x000000010600780c */ /* 0x000fc40003f05070 */
[----:B------:R-:W-:Y:S01]  /*12e0*/  LEA.HI R12, R12, R16, RZ, 0x2 ;  /* 0x000000100c0c7211 */ /* 0x000fe200078f10ff */
[----:B------:R-:W-:Y:S01]  /*12f0*/  IMAD.IADD R3, R4, 0x1, -R2 ;  /* 0x0000000104037824 */ /* 0x000fe200078e0a02 */
[----:B------:R-:W-:Y:S02]  /*1300*/  LOP3.LUT R8, R0, 0x8, R15, 0xf8, !PT ;  /* 0x0000000800087812 */ /* 0x000fe400078ef80f */
        /* <DEDUP_REMOVED lines=28> */
[----:B------:R-:W-:Y:S01]  /*14d0*/  IMAD.SHL.U32 R215, R11, 0x2, RZ ;  /* 0x000000020bd77824 */ /* 0x000fe200078e00ff */
[----:B------:R-:W-:Y:S01]  /*14e0*/  LOP3.LUT R4, R7, 0xfffffe00, RZ, 0xc0, !PT ;  /* 0xfffffe0007047812 */ /* 0x000fe200078ec0ff */
[----:B------:R-:W-:Y:S01]  /*14f0*/  IMAD.IADD R7, R5, 0x1, R3 ;  /* 0x0000000105077824 */ /* 0x000fe200078e0203 */
[----:B------:R-:W-:Y:S01]  /*1500*/  IADD3 R223, R217, 0x40, RZ ;  /* 0x00000040d9df7810 */ /* 0x000fe20007ffe0ff */
[----:B------:R-:W-:Y:S01]  /*1510*/  IMAD.MOV.U32 R10, RZ, RZ, 0x40 ;  /* 0x00000040ff0a7424 */ /* 0x000fe200078e00ff */
[CC--:B------:R-:W-:Y:S01]  /*1520*/  IADD3 R3, R2.reuse, R4.reuse, R8 ;  /* 0x0000000402037210 */ /* 0x0c0fe20007ffe008 */
[----:B------:R-:W-:Y:S01]  /*1530*/  IMAD.MOV.U32 R8, RZ, RZ, 0x20 ;  /* 0x00000020ff087424 */ /* 0x000fe200078e00ff */
[----:B------:R-:W-:-:S02]  /*1540*/  LOP3.LUT R4, R2, R4, RZ, 0xfc, !PT ;  /* 0x0000000402047212 */ /* 0x000fc400078efcff */
[----:B------:R-:W-:Y:S02]  /*1550*/  LOP3.LUT R2, R12, 0x7ffffffc, RZ, 0xc0, !PT ;  /* 0x7ffffffc0c027812 */ /* 0x000fe400078ec0ff */
[----:B------:R-:W-:Y:S02]  /*1560*/  LEA R9, R7, 0x80, 0x1 ;  /* 0x0000008007097811 */ /* 0x000fe400078e08ff */
[----:B------:R-:W-:Y:S01]  /*1570*/  IADD3 R222, R217, 0x80, RZ ;  /* 0x00000080d9de7810 */ /* 0x000fe20007ffe0ff */
[----:B------:R-:W-:Y:S01]  /*1580*/  IMAD.IADD R2, R16, 0x1, -R2 ;  /* 0x0000000110027824 */ /* 0x000fe200078e0a02 */
[----:B------:R-:W-:Y:S01]  /*1590*/  SHF.R.S32.HI R5, RZ, 0x1f, R217 ;  /* 0x0000001fff057819 */ /* 0x000fe200000114d9 */
[----:B------:R-:W-:Y:S01]  /*15a0*/  STL [R1+0x4], R9 ;  /* 0x0000040901007387 */ /* 0x000fe20000100800 */
[----:B------:R-:W-:Y:S01]  /*15b0*/  SHF.R.S32.HI R12, RZ, 0x1f, R223 ;  /* 0x0000001fff0c7819 */ /* 0x000fe200000114df */
[----:B------:R-:W-:Y:S01]  /*15c0*/  IMAD.SHL.U32 R231, R2, 0x2, RZ ;  /* 0x0000000202e77824 */ /* 0x000fe200078e00ff */
[----:B------:R-:W-:-:S02]  /*15d0*/  SHF.R.S32.HI R5, RZ, 0x1f, R222 ;  /* 0x0000001fff057819 */ /* 0x000fc400000114de */
[----:B------:R-:W-:Y:S02]  /*15e0*/  SEL R5, R8, 0xffffffe0, !P1 ;  /* 0xffffffe008057807 */ /* 0x000fe40004800000 */
[C---:B------:R-:W-:Y:S02]  /*15f0*/  IADD3 R38, R231.reuse, 0x10, RZ ;  /* 0x00000010e7267810 */ /* 0x040fe40007ffe0ff */
[C---:B------:R-:W-:Y:S02]  /*1600*/  IADD3 R36, R231.reuse, 0x20, RZ ;  /* 0x00000020e7247810 */ /* 0x040fe40007ffe0ff */
[C---:B------:R-:W-:Y:S02]  /*1610*/  IADD3 R33, R231.reuse, 0x38, RZ ;  /* 0x00000038e7217810 */ /* 0x040fe40007ffe0ff */
[C---:B------:R-:W-:Y:S02]  /*1620*/  IADD3 R30, R231.reuse, 0x50, RZ ;  /* 0x00000050e71e7810 */ /* 0x040fe40007ffe0ff */
[----:B------:R-:W-:-:S02]  /*1630*/  IADD3 R27, R231, 0x68, RZ ;  /* 0x00000068e71b7810 */ /* 0x000fc40007ffe0ff */
[----:B------:R-:W-:Y:S02]  /*1640*/  SHF.R.S32.HI R7, RZ, 0x1f, R38 ;  /* 0x0000001fff077819 */ /* 0x000fe40000011426 */
[C---:B------:R-:W-:Y:S02]  /*1650*/  IADD3 R24, R231.reuse, 0x80, RZ ;  /* 0x00000080e7187810 */ /* 0x040fe40007ffe0ff */
[----:B------:R-:W-:Y:S02]  /*1660*/  SHF.R.S32.HI R7, RZ, 0x1f, R36 ;  /* 0x0000001fff077819 */ /* 0x000fe40000011424 */
[C---:B------:R-:W-:Y:S02]  /*1670*/  IADD3 R21, R231.reuse, 0x98, RZ ;  /* 0x00000098e7157810 */ /* 0x040fe40007ffe0ff */
[----:B------:R-:W-:Y:S02]  /*1680*/  SHF.R.S32.HI R7, RZ, 0x1f, R33 ;  /* 0x0000001fff077819 */ /* 0x000fe40000011421 */
[----:B------:R-:W-:-:S02]  /*1690*/  IADD3 R18, R231, 0xb0, RZ ;  /* 0x000000b0e7127810 */ /* 0x000fc40007ffe0ff */
[----:B------:R-:W-:Y:S02]  /*16a0*/  SHF.R.S32.HI R7, RZ, 0x1f, R30 ;  /* 0x0000001fff077819 */ /* 0x000fe4000001141e */
[C---:B-1----:R-:W-:Y:S02]  /*16b0*/  IADD3 R15, R231.reuse, 0xc8, RZ ;  /* 0x000000c8e70f7810 */ /* 0x042fe40007ffe0ff */
[----:B------:R-:W-:Y:S02]  /*16c0*/  SHF.R.S32.HI R7, RZ, 0x1f, R27 ;  /* 0x0000001fff077819 */ /* 0x000fe4000001141b */
[----:B------:R-:W-:Y:S02]  /*16d0*/  SEL R2, R8, 0xffffffe0, !P4 ;  /* 0xffffffe008027807 */ /* 0x000fe40006000000 */
[----:B------:R-:W-:Y:S02]  /*16e0*/  IADD3 R12, R231, 0xe0, RZ ;  /* 0x000000e0e70c7810 */ /* 0x000fe40007ffe0ff */
[----:B------:R-:W-:-:S02]  /*16f0*/  SHF.R.S32.HI R7, RZ, 0x1f, R24 ;  /* 0x0000001fff077819 */ /* 0x000fc40000011418 */
[----:B------:R-:W-:Y:S02]  /*1700*/  IADD3 R224, R217, 0xc0, RZ ;  /* 0x000000c0d9e07810 */ /* 0x000fe40007ffe0ff */
[----:B------:R-:W-:Y:S02]  /*1710*/  SHF.R.S32.HI R8, RZ, 0x1f, R231 ;  /* 0x0000001fff087819 */ /* 0x000fe400000114e7 */
[C---:B------:R-:W-:Y:S02]  /*1720*/  IADD3 R11, R231.reuse, 0xe8, RZ ;  /* 0x000000e8e70b7810 */ /* 0x040fe40007ffe0ff */
[----:B------:R-:W-:Y:S02]  /*1730*/  SHF.R.S32.HI R7, RZ, 0x1f, R21 ;  /* 0x0000001fff077819 */ /* 0x000fe40000011415 */
[----:B------:R-:W-:Y:S02]  /*1740*/  IADD3 R8, R231, 0xf0, RZ ;  /* 0x000000f0e7087810 */ /* 0x000fe40007ffe0ff */
[----:B------:R-:W-:-:S02]  /*1750*/  SHF.R.S32.HI R7, RZ, 0x1f, R18 ;  /* 0x0000001fff077819 */ /* 0x000fc40000011412 */
[----:B------:R-:W-:Y:S02]  /*1760*/  SHF.R.S32.HI R7, RZ, 0x1f, R15 ;  /* 0x0000001fff077819 */ /* 0x000fe4000001140f */
[----:B------:R-:W-:Y:S02]  /*1770*/  SHF.R.S32.HI R7, RZ, 0x1f, R12 ;  /* 0x0000001fff077819 */ /* 0x000fe4000001140c */
[----:B------:R-:W-:Y:S02]  /*1780*/  SHF.R.S32.HI R6, RZ, 0x1f, R224 ;  /* 0x0000001fff067819 */ /* 0x000fe400000114e0 */
[----:B------:R-:W-:Y:S02]  /*1790*/  LEA R200, R0, 0x8100, 0x1 ;  /* 0x0000810000c87811 */ /* 0x000fe400078e08ff */
[----:B------:R-:W-:Y:S02]  /*17a0*/  SHF.R.S32.HI R12, RZ, 0x1f, R11 ;  /* 0x0000001fff0c7819 */ /* 0x000fe4000001140b */
[----:B------:R-:W-:-:S02]  /*17b0*/  SEL R6, R10, 0xffffffc0, !P2 ;  /* 0xffffffc00a067807 */ /* 0x000fc40005000000 */
[----:B------:R-:W-:Y:S02]  /*17c0*/  SEL R0, R10, 0xffffffc0, !P3 ;  /* 0xffffffc00a007807 */ /* 0x000fe40005800000 */
[----:B------:R-:W-:Y:S01]  /*17d0*/  SHF.R.S32.HI R11, RZ, 0x1f, R8 ;  /* 0x0000001fff0b7819 */ /* 0x000fe20000011408 */
[----:B------:R-:W-:Y:S01]  /*17e0*/  IMAD.IADD R8, R9, 0x1, R5 ;  /* 0x0000000109087824 */ /* 0x000fe200078e0205 */
[----:B------:R-:W-:Y:S02]  /*17f0*/  IADD3 R10, R231, 0xf8, RZ ;  /* 0x000000f8e70a7810 */ /* 0x000fe40007ffe0ff */
[C---:B------:R-:W-:Y:S02]  /*1800*/  IADD3 R7, R9.reuse, -0x10, RZ ;  /* 0xfffffff009077810 */ /* 0x040fe40007ffe0ff */
[C---:B------:R-:W-:Y:S01]  /*1810*/  @P0 IADD3 R7, R9.reuse, 0x10, RZ ;  /* 0x0000001009070810 */ /* 0x040fe20007ffe0ff */
[----:B------:R1:W-:Y:S01]  /*1820*/  STL [R1+0x10], R8 ;  /* 0x0000100801007387 */ /* 0x0003e20000100800 */
[----:B------:R-:W-:Y:S01]  /*1830*/  SHF.R.S32.HI R11, RZ, 0x1f, R10 ;  /* 0x0000001fff0b7819 */ /* 0x000fe2000001140a */
[----:B------:R-:W-:Y:S01]  /*1840*/  IMAD.IADD R10, R9, 0x1, R6 ;  /* 0x00000001090a7824 */ /* 0x000fe200078e0206 */
[----:B------:R-:W-:Y:S01]  /*1850*/  LEA R208, R3, 0x10100, 0x1 ;  /* 0x0001010003d07811 */ /* 0x000fe200078e08ff */
[--C-:B------:R-:W-:Y:S01]  /*1860*/  IMAD.IADD R5, R5, 0x1, R7.reuse ;  /* 0x0000000105057824 */ /* 0x100fe200078e0207 */
[----:B------:R-:W-:Y:S01]  /*1870*/  LEA R203, R4, 0x100, 0x1 ;  /* 0x0000010004cb7811 */ /* 0x000fe200078e08ff */
[----:B------:R-:W-:Y:S01]  /*1880*/  IMAD.IADD R3, R6, 0x1, R7 ;  /* 0x0000000106037824 */ /* 0x000fe200078e0207 */
[----:B------:R2:W-:Y:S01]  /*1890*/  STL [R1+0x20], R10 ;  /* 0x0000200a01007387 */ /* 0x0005e20000100800 */
[----:B------:R-:W-:Y:S01]  /*18a0*/  IMAD.IADD R209, R208, 0x1, R2 ;  /* 0x00000001d0d17824 */ /* 0x000fe200078e0202 */
[C---:B------:R-:W-:Y:S01]  /*18b0*/  IADD3 R39, R231.reuse, 0x8, RZ ;  /* 0x00000008e7277810 */ /* 0x040fe20007ffe0ff */
[--C-:B------:R-:W-:Y:S01]  /*18c0*/  IMAD.IADD R204, R2, 0x1, R203.reuse ;  /* 0x0000000102cc7824 */ /* 0x100fe200078e02cb */
[----:B------:R-:W-:Y:S01]  /*18d0*/  IADD3 R37, R231, 0x18, RZ ;  /* 0x00000018e7257810 */ /* 0x000fe20007ffe0ff */
[----:B------:R-:W-:Y:S01]  /*18e0*/  IMAD.IADD R2, R5, 0x1, R6 ;  /* 0x0000000105027824 */ /* 0x000fe200078e0206 */
[C---:B------:R-:W-:Y:S01]  /*18f0*/  IADD3 R35, R231.reuse, 0x28, RZ ;  /* 0x00000028e7237810 */ /* 0x040fe20007ffe0ff */
[--C-:B------:R-:W-:Y:S01]  /*1900*/  IMAD.IADD R211, R208, 0x1, R0.reuse ;  /* 0x00000001d0d37824 */ /* 0x100fe200078e0200 */
[C---:B------:R-:W-:Y:S01]  /*1910*/  IADD3 R34, R231.reuse, 0x30, RZ ;  /* 0x00000030e7227810 */ /* 0x040fe20007ffe0ff */
[C---:B------:R-:W-:Y:S01]  /*1920*/  IMAD.IADD R206, R0.reuse, 0x1, R203 ;  /* 0x0000000100ce7824 */ /* 0x040fe200078e02cb */
[----:B------:R-:W-:Y:S01]  /*1930*/  IADD3 R32, R231, 0x40, RZ ;  /* 0x00000040e7207810 */ /* 0x000fe20007ffe0ff */
[----:B------:R-:W-:Y:S01]  /*1940*/  IMAD.IADD R210, R209, 0x1, R0 ;  /* 0x00000001d1d27824 */ /* 0x000fe200078e0200 */
[C---:B------:R-:W-:Y:S01]  /*1950*/  IADD3 R31, R231.reuse, 0x48, RZ ;  /* 0x00000048e71f7810 */ /* 0x040fe20007ffe0ff */
[----:B------:R-:W-:Y:S01]  /*1960*/  IMAD.IADD R205, R0, 0x1, R204 ;  /* 0x0000000100cd7824 */ /* 0x000fe200078e02cc */
[----:B------:R-:W-:-:S02]  /*1970*/  IADD3 R29, R231, 0x58, RZ ;  /* 0x00000058e71d7810 */ /* 0x000fc40007ffe0ff */
[C---:B------:R-:W-:Y:S01]  /*1980*/  IADD3 R28, R231.reuse, 0x60, RZ ;  /* 0x00000060e71c7810 */ /* 0x040fe20007ffe0ff */
[----:B-1----:R-:W-:Y:S01]  /*1990*/  IMAD.IADD R8, R8, 0x1, R6 ;  /* 0x0000000108087824 */ /* 0x002fe200078e0206 */
[C---:B------:R-:W-:Y:S02]  /*19a0*/  IADD3 R26, R231.reuse, 0x70, RZ ;  /* 0x00000070e71a7810 */ /* 0x040fe40007ffe0ff */
[C---:B------:R-:W-:Y:S02]  /*19b0*/  IADD3 R25, R231.reuse, 0x78, RZ ;  /* 0x00000078e7197810 */ /* 0x040fe40007ffe0ff */
        /* <DEDUP_REMOVED lines=9> */
[----:B------:R2:W-:Y:S01]  /*1a50*/  STL [R1+0xc], R5 ;  /* 0x00000c0501007387 */ /* 0x0005e20000100800 */
[C---:B------:R-:W-:Y:S02]  /*1a60*/  IADD3 R14, R231.reuse, 0xd0, RZ ;  /* 0x000000d0e70e7810 */ /* 0x040fe40007ffe0ff */
[----:B------:R-:W-:Y:S01]  /*1a70*/  IADD3 R13, R231, 0xd8, RZ ;  /* 0x000000d8e70d7810 */ /* 0x000fe20007ffe0ff */
[----:B------:R2:W-:Y:S01]  /*1a80*/  STL [R1+0x14], R2 ;  /* 0x0000140201007387 */ /* 0x0005e20000100800 */
        /* <DEDUP_REMOVED lines=18> */
.L_x_2199:
[----:B------:R-:W-:Y:S01]  /*1bb0*/  ISETP.NE.U32.AND P0, PT, RZ, c[0x0][0x370], PT ;  /* 0x0000dc00ff007a0c */ /* 0x000fe20003f05070 */
[----:B------:R-:W-:Y:S01]  /*1bc0*/  IMAD.MOV.U32 R13, RZ, RZ, 0x4 ;  /* 0x00000004ff0d7424 */ /* 0x000fe200078e00ff */
[----:B------:R-:W-:Y:S01]  /*1bd0*/  ISETP.NE.U32.AND P2, PT, RZ, c[0x0][0x360], PT ;  /* 0x0000d800ff007a0c */ /* 0x000fe20003f45070 */
[----:B------:R-:W-:Y:S01]  /*1be0*/  IMAD.MOV.U32 R232, RZ, RZ, RZ ;  /* 0x000000ffffe87224 */ /* 0x000fe200078e00ff */
[----:B------:R-:W-:Y:S01]  /*1bf0*/  ISETP.NE.AND.EX P1, PT, RZ, c[0x0][0x374], PT, P0 ;  /* 0x0000dd00ff007a0c */ /* 0x000fe20003f25300 */
[----:B------:R-:W-:Y:S01]  /*1c00*/  IMAD.MOV.U32 R12, RZ, RZ, RZ ;  /* 0x000000ffff0c7224 */ /* 0x000fe200078e00ff */
[----:B------:R-:W-:Y:S01]  /*1c10*/  ISETP.NE.AND.EX P0, PT, RZ, c[0x0][0x364], PT, P2 ;  /* 0x0000d900ff007a0c */ /* 0x000fe20003f05320 */
[----:B------:R-:W-:Y:S01]  /*1c20*/  IMAD.WIDE R2, R251, R13, c[0x0][0x348] ;  /* 0x0000d200fb027625 */ /* 0x000fe200078e020d */
[----:B------:R-:W-:-:S04]  /*1c30*/  ISETP.NE.U32.AND P3, PT, RZ, c[0x0][0x348], PT ;  /* 0x0000d200ff007a0c */ /* 0x000fc80003f65070 */
[----:B------:R-:W-:-:S05]  /*1c40*/  ISETP.NE.AND.EX P3, PT, RZ, c[0x0][0x34c], PT, P3 ;  /* 0x0000d300ff007a0c */ /* 0x000fca0003f65330 */
[----:B------:R-:W-:-:S04]  /*1c50*/  @P1 IMAD.WIDE R6, R251, R13, c[0x0][0x370] ;  /* 0x0000dc00fb061625 */ /* 0x000fc800078e020d */
[----:B------:R-:W-:Y:S01]  /*1c60*/  @P0 IMAD.WIDE R4, R251, R13, c[0x0][0x360] ;  /* 0x0000d800fb040625 */ /* 0x000fe200078e020d */
[----:B------:R1:W5:Y:S04]  /*1c70*/  @P1 LDG.E R232, [R6.64] ;  /* 0x0000000606e81981 */ /* 0x000368000c1e1900 */
[----:B------:R1:W5:Y:S04]  /*1c80*/  @P3 LDG.E R12, [R2.64] ;  /* 0x00000006020c3981 */ /* 0x000368000c1e1900 */
[----:B------:R1:W5:Y:S01]  /*1c90*/  @P0 LDG.E R228, [R4.64] ;  /* 0x0000000604e40981 */ /* 0x000362000c1e1900 */
[----:B------:R-:W-:Y:S01]  /*1ca0*/  YIELD ;  /* 0x0000000000007946 */ /* 0x000fe20003800000 */
[----:B------:R-:W-:Y:S05]  /*1cb0*/  @P0 BRA `(.L_x_2034) ;  /* 0x0000005000000947 */ /* 0x000fea0003800000 */
[----:B-----5:R-:W-:Y:S01]  /*1cc0*/  MOV R228, c[0x0][0x168] ;  /* 0x00005a0000e47a02 */ /* 0x020fe20000000f00 */
[----:B------:R-:W-:Y:S05]  /*1cd0*/  @!P3 BRA `(.L_x_2034) ;  /* 0x000000300000b947 */ /* 0x000fea0003800000 */
[----:B------:R2:W3:Y:S04]  /*1ce0*/  LDG.E R0, [R2.64] ;  /* 0x0000000602007981 */ /* 0x0004e8000c1e1900 */
[----:B-12---:R-:W3:Y:S02]  /*1cf0*/  LDG.E R2, [R2.64+0x4] ;  /* 0x0000040602027981 */ /* 0x006ee4000c1e1900 */
[----:B---3--:R-:W-:-:S02]  /*1d00*/  IADD3 R228, -R0, R2, RZ ;  /* 0x0000000200e47210 */ /* 0x008fc40007ffe1ff */
.L_x_2034:
[----:B------:R-:W-:-:S04]  /*1d10*/  ISETP.NE.U32.AND P0, PT, RZ, c[0x0][0x368], PT ;  /* 0x0000da00ff007a0c */ /* 0x000fc80003f05070 */
[----:B------:R-:W-:-:S13]  /*1d20*/  ISETP.NE.AND.EX P0, PT, RZ, c[0x0][0x36c], PT, P0 ;  /* 0x0000db00ff007a0c */ /* 0x000fda0003f05300 */
[----:B------:R-:W-:Y:S05]  /*1d30*/  @!P0 BRA `(.L_x_2035) ;  /* 0x0000003000008947 */ /* 0x000fea0003800000 */
[----:B-1----:R-:W-:-:S05]  /*1d40*/  IMAD.WIDE R2, R251, R13, c[0x0][0x368] ;  /* 0x0000da00fb027625 */ /* 0x002fca00078e020d */
[----:B------:R1:W5:Y:S01]  /*1d50*/  LDG.E R0, [R2.64] ;  /* 0x0000000602007981 */ /* 0x000362000c1e1900 */
[----:B------:R-:W-:Y:S05]  /*1d60*/  BRA `(.L_x_2036) ;  /* 0x0000008000007947 */ /* 0x000fea0003800000 */
.L_x_2035:
[----:B------:R-:W-:Y:S01]  /*1d70*/  ISETP.NE.U32.AND P0, PT, RZ, c[0x0][0x350], PT ;  /* 0x0000d400ff007a0c */ /* 0x000fe20003f05070 */
[----:B------:R-:W-:-:S03]  /*1d80*/  IMAD.U32 R0, RZ, RZ, UR5 ;  /* 0x00000005ff007e24 */ /* 0x000fc6000f8e00ff */
[----:B------:R-:W-:-:S13]  /*1d90*/  ISETP.NE.AND.EX P0, PT, RZ, c[0x0][0x354], PT, P0 ;  /* 0x0000d500ff007a0c */ /* 0x000fda0003f05300 */
[----:B------:R-:W-:Y:S05]  /*1da0*/  @!P0 BRA `(.L_x_2036) ;  /* 0x0000004000008947 */ /* 0x000fea0003800000 */
[----:B-1----:R-:W-:-:S05]  /*1db0*/  IMAD.WIDE R2, R251, R13, c[0x0][0x350] ;  /* 0x0000d400fb027625 */ /* 0x002fca00078e020d */
[----:B------:R-:W2:Y:S04]  /*1dc0*/  LDG.E R4, [R2.64] ;  /* 0x0000000602047981 */ /* 0x000ea8000c1e1900 */
[----:B------:R-:W2:Y:S02]  /*1dd0*/  LDG.E R0, [R2.64+0x4] ;  /* 0x0000040602007981 */ /* 0x000ea4000c1e1900 */
[----:B--2---:R-:W-:Y:S02]  /*1de0*/  IADD3 R0, -R4, R0, RZ ;  /* 0x0000000004007210 */ /* 0x004fe40007ffe1ff */
.L_x_2036:
[----:B-1----:R-:W2:Y:S01]  /*1df0*/  LDL.LU R4, [R1] ;  /* 0x0000000001047983 */ /* 0x002ea20000300800 */
[----:B------:R-:W-:Y:S02]  /*1e00*/  IMAD.MOV.U32 R2, RZ, RZ, c[0x0][0x2c4] ;  /* 0x0000b100ff027624 */ /* 0x000fe400078e00ff */
[----:B------:R-:W-:Y:S02]  /*1e10*/  IMAD.MOV.U32 R7, RZ, RZ, c[0x0][0x32c] ;  /* 0x0000cb00ff077624 */ /* 0x000fe400078e00ff */
[----:B------:R-:W-:Y:S01]  /*1e20*/  IMAD.SHL.U32 R242, R249, 0x80, RZ ;  /* 0x00000080f9f27824 */ /* 0x000fe200078e00ff */
[----:B------:R-:W-:Y:S01]  /*1e30*/  ISETP.NE.AND P4, PT, R2, 0x1, PT ;  /* 0x000000010200780c */ /* 0x000fe20003f85270 */
[----:B-----5:R-:W-:Y:S01]  /*1e40*/  IMAD.IADD R227, R0, 0x1, -R232 ;  /* 0x0000000100e37824 */ /* 0x020fe200078e0ae8 */
[----:B------:R-:W-:-:S02]  /*1e50*/  ISETP.GE.AND P1, PT, R7, 0x1, PT ;  /* 0x000000010700780c */ /* 0x000fc40003f26270 */
[----:B------:R-:W-:-:S05]  /*1e60*/  IADD3 R2, R242, 0x7f, RZ ;  /* 0x0000007ff2027810 */ /* 0x000fca0007ffe0ff */
[----:B------:R-:W-:-:S04]  /*1e70*/  IMAD.MOV.U32 R0, RZ, RZ, R2 ;  /* 0x000000ffff007224 */ /* 0x000fc800078e0002 */
[----:B------:R-:W-:Y:S01]  /*1e80*/  @P4 IMAD.HI.U32 R3, R2, c[0x0][0x2c8], RZ ;  /* 0x0000b20002034a27 */ /* 0x000fe200078e00ff */
[----:B------:R-:W-:-:S04]  /*1e90*/  IADD3 R2, R227, 0x1, -R228 ;  /* 0x00000001e3027810 */ /* 0x000fc80007ffe8e4 */
[----:B------:R-:W-:-:S05]  /*1ea0*/  @P4 SHF.R.U32.HI R0, RZ, c[0x0][0x2cc], R3 ;  /* 0x0000b300ff004a19 */ /* 0x000fca0000011603 */
[----:B------:R-:W-:-:S05]  /*1eb0*/  IMAD.IADD R0, R2, 0x1, R0 ;  /* 0x0000000102007824 */ /* 0x000fca00078e0200 */
[----:B------:R-:W-:Y:S02]  /*1ec0*/  IADD3 R3, R0, c[0x0][0x328], RZ ;  /* 0x0000ca0000037a10 */ /* 0x000fe40007ffe0ff */
[----:B--2---:R-:W-:-:S04]  /*1ed0*/  LOP3.LUT R4, R4, 0xfffffffd, RZ, 0xc0, !PT ;  /* 0xfffffffd04047812 */ /* 0x004fc800078ec0ff */
[----:B------:R-:W-:-:S04]  /*1ee0*/  @P4 LOP3.LUT R4, R4, 0x2, RZ, 0xfc, !PT ;  /* 0x0000000204044812 */ /* 0x000fc800078efcff */
[----:B------:R-:W-:-:S04]  /*1ef0*/  LOP3.LUT R4, R4, 0xfffffffb, RZ, 0xc0, !PT ;  /* 0xfffffffb04047812 */ /* 0x000fc800078ec0ff */
[----:B------:R-:W-:-:S05]  /*1f00*/  @P1 LOP3.LUT R4, R4, 0x4, RZ, 0xfc, !PT ;  /* 0x0000000404041812 */ /* 0x000fca00078efcff */
[----:B------:R1:W-:Y:S01]  /*1f10*/  STL [R1], R4 ;  /* 0x0000000401007387 */ /* 0x0003e20000100800 */
        /* <DEDUP_REMOVED lines=11> */
.L_x_2039:
[----:B------:R-:W-:-:S13]  /*1fd0*/  ISETP.NE.AND P0, PT, R7, 0x1, PT ;  /* 0x000000010700780c */ /* 0x000fda0003f05270 */
[----:B------:R-:W-:-:S05]  /*1fe0*/  @P0 IMAD.HI.U32 R0, R2, c[0x0][0x330], RZ ;  /* 0x0000cc0002000a27 */ /* 0x000fca00078e00ff */
[----:B------:R-:W-:Y:S02]  /*1ff0*/  @P0 SHF.R.U32.HI R2, RZ, c[0x0][0x334], R0 ;  /* 0x0000cd00ff020a19 */ /* 0x000fe40000011600 */
.L_x_2040:
[----:B------:R-:W-:Y:S05]  /*2000*/  BSYNC B0 ;  /* 0x0000000000007941 */ /* 0x000fea0003800000 */
.L_x_2038:
[----:B------:R-:W-:-:S05]  /*2010*/  IMAD R2, R2, R7, c[0x0][0x32c] ;  /* 0x0000cb0002027624 */ /* 0x000fca00078e0207 */
[----:B------:R-:W-:-:S04]  /*2020*/  IMNMX R3, R3, R2, PT ;  /* 0x0000000203037217 */ /* 0x000fc80003800200 */
.L_x_2037:
[----:B------:R-:W-:Y:S01]  /*2030*/  IADD3 R3, R3, 0x3f, RZ ;  /* 0x0000003f03037810 */ /* 0x000fe20007ffe0ff */
[----:B-1----:R-:W-:Y:S01]  /*2040*/  @P4 IMAD.HI.U32 R4, R242, c[0x0][0x2c8], RZ ;  /* 0x0000b200f2044a27 */ /* 0x002fe200078e00ff */
[C---:B------:R-:W-:Y:S02]  /*2050*/  IADD3 R2, R227.reuse, 0x3f, RZ ;  /* 0x0000003fe3027810 */ /* 0x040fe40007ffe0ff */
[----:B------:R-:W-:Y:S01]  /*2060*/  SHF.R.S32.HI R5, RZ, 0x1f, R3 ;  /* 0x0000001fff057819 */ /* 0x000fe20000011403 */
[----:B------:R-:W-:Y:S01]  /*2070*/  IMAD.MOV.U32 R0, RZ, RZ, R242 ;  /* 0x000000ffff007224 */ /* 0x000fe200078e00f2 */
[----:B------:R-:W-:Y:S01]  /*2080*/  SHF.R.S32.HI R6, RZ, 0x1f, R2 ;  /* 0x0000001fff067819 */ /* 0x000fe20000011402 */
[----:B------:R-:W-:Y:S01]  /*2090*/  IMAD.IADD R213, R227, 0x1, -R228 ;  /* 0x00000001e3d57824 */ /* 0x000fe200078e0ae4 */
[----:B------:R-:W-:Y:S02]  /*20a0*/  @P4 SHF.R.U32.HI R0, RZ, c[0x0][0x2cc], R4 ;  /* 0x0000b300ff004a19 */ /* 0x000fe40000011604 */
[----:B------:R-:W-:-:S02]  /*20b0*/  LEA.HI R3, R5, R3, RZ, 0x6 ;  /* 0x0000000305037211 */ /* 0x000fc400078f30ff */
[----:B------:R-:W-:Y:S01]  /*20c0*/  LEA.HI R2, R6, R2, RZ, 0x6 ;  /* 0x0000000206027211 */ /* 0x000fe200078f30ff */
[----:B------:R-:W-:Y:S01]  /*20d0*/  IMAD.IADD R0, R213, 0x1, R0 ;  /* 0x00000001d5007824 */ /* 0x000fe200078e0200 */
[----:B------:R-:W-:Y:S02]  /*20e0*/  SHF.R.S32.HI R3, RZ, 0x6, R3 ;  /* 0x00000006ff037819 */ /* 0x000fe40000011403 */
[----:B------:R-:W-:Y:S02]  /*20f0*/  SHF.R.S32.HI R4, RZ, 0x6, R2 ;  /* 0x00000006ff047819 */ /* 0x000fe40000011402 */
        /* <DEDUP_REMOVED lines=12> */
.L_x_2043:
[----:B------:R-:W-:-:S13]  /*21c0*/  ISETP.NE.AND P0, PT, R7, 0x1, PT ;  /* 0x000000010700780c */ /* 0x000fda0003f05270 */
[----:B------:R-:W-:-:S05]  /*21d0*/  @P0 IMAD.HI.U32 R3, R0, c[0x0][0x330], RZ ;  /* 0x0000cc0000030a27 */ /* 0x000fca00078e00ff */
[----:B------:R-:W-:Y:S02]  /*21e0*/  @P0 SHF.R.U32.HI R0, RZ, c[0x0][0x334], R3 ;  /* 0x0000cd00ff000a19 */ /* 0x000fe40000011603 */
.L_x_2044:
[----:B------:R-:W-:Y:S05]  /*21f0*/  BSYNC B0 ;  /* 0x0000000000007941 */ /* 0x000fea0003800000 */
.L_x_2042:
[----:B------:R-:W-:-:S05]  /*2200*/  IMAD R0, R0, c[0x0][0x32c], RZ ;  /* 0x0000cb0000007a24 */ /* 0x000fca00078e02ff */
[----:B------:R-:W-:-:S04]  /*2210*/  IMNMX R2, R2, R0, !PT ;  /* 0x0000000002027217 */ /* 0x000fc80007800200 */
.L_x_2041:
[----:B------:R-:W-:Y:S01]  /*2220*/  SHF.R.S32.HI R0, RZ, 0x1f, R2 ;  /* 0x0000001fff007819 */ /* 0x000fe20000011402 */
[----:B------:R-:W-:Y:S01]  /*2230*/  BSSY B0, `(.L_x_2045) ;  /* 0x000002d000007945 */ /* 0x000fe20003800000 */
[----:B------:R-:W-:Y:S02]  /*2240*/  LOP3.LUT R3, R250, 0xff0000, RZ, 0xc0, !PT ;  /* 0x00ff0000fa037812 */ /* 0x000fe400078ec0ff */
[----:B------:R-:W-:Y:S02]  /*2250*/  LEA.HI R0, R0, R2, RZ, 0x6 ;  /* 0x0000000200007211 */ /* 0x000fe400078f30ff */
[----:B------:R-:W-:Y:S02]  /*2260*/  LOP3.LUT R2, R250, 0xff000000, RZ, 0xc0, !PT ;  /* 0xff000000fa027812 */ /* 0x000fe400078ec0ff */
[----:B------:R-:W-:-:S04]  /*2270*/  SHF.R.S32.HI R0, RZ, 0x6, R0 ;  /* 0x00000006ff007819 */ /* 0x000fc80000011400 */
[----:B------:R-:W-:Y:S02]  /*2280*/  IMNMX R7, RZ, R0, !PT ;  /* 0x00000000ff077217 */ /* 0x000fe40007800200 */
[----:B------:R-:W-:Y:S01]  /*2290*/  SHF.R.U32.HI R0, RZ, 0x8, R2 ;  /* 0x00000008ff007819 */ /* 0x000fe20000011602 */
[----:B------:R-:W-:Y:S01]  /*22a0*/  IMAD.MOV.U32 R2, RZ, RZ, RZ ;  /* 0x000000ffff027224 */ /* 0x000fe200078e00ff */
[----:B------:R-:W-:Y:S02]  /*22b0*/  ISETP.GT.AND P0, PT, R11, R7, PT ;  /* 0x000000070b00720c */ /* 0x000fe40003f04270 */
[----:B------:R-:W-:-:S04]  /*22c0*/  LEA.HI R0, R3, R0, RZ, 0x10 ;  /* 0x0000000003007211 */ /* 0x000fc800078f80ff */
[----:B------:R-:W-:Y:S02]  /*22d0*/  LOP3.LUT R14, R0, 0xff, RZ, 0xc0, !PT ;  /* 0x000000ff000e7812 */ /* 0x000fe400078ec0ff */
[----:B------:R-:W-:-:S03]  /*22e0*/  SHF.R.U32.HI R249, RZ, 0x10, R0 ;  /* 0x00000010fff97819 */ /* 0x000fc60000011600 */
[----:B------:R1:W-:Y:S02]  /*22f0*/  STL [R1+0x24], R14 ;  /* 0x0000240e01007387 */ /* 0x0003e40000100800 */
[----:B------:R-:W-:Y:S05]  /*2300*/  @!P0 BRA `(.L_x_2046) ;  /* 0x000001f000008947 */ /* 0x000fea0003800000 */
[----:B------:R-:W-:-:S04]  /*2310*/  ISETP.NE.AND P0, PT, R249, RZ, PT ;  /* 0x000000fff900720c */ /* 0x000fc80003f05270 */
[----:B------:R-:W-:-:S04]  /*2320*/  SEL R0, R249, c[0x0][0x338], P0 ;  /* 0x0000ce00f9007a07 */ /* 0x000fc80000000000 */
[----:B------:R-:W-:Y:S02]  /*2330*/  IABS R3, R0 ;  /* 0x0000000000037213 */ /* 0x000fe40000000000 */
[----:B------:R-:W-:Y:S02]  /*2340*/  IADD3 R6, R0, -0x1, R11 ;  /* 0xffffffff00067810 */ /* 0x000fe40007ffe00b */
[----:B------:R-:W2:Y:S03]  /*2350*/  I2F.RP R2, R3 ;  /* 0x0000000300027306 */ /* 0x000ea60000209400 */
[----:B------:R-:W-:-:S05]  /*2360*/  IMAD.IADD R6, R6, 0x1, -R7 ;  /* 0x0000000106067824 */ /* 0x000fca00078e0a07 */
[----:B------:R-:W-:Y:S01]  /*2370*/  IABS R10, R6 ;  /* 0x00000006000a7213 */ /* 0x000fe20000000000 */
[----:B--2---:R-:W2:Y:S02]  /*2380*/  MUFU.RCP R2, R2 ;  /* 0x0000000200027308 */ /* 0x004ea40000001000 */
[----:B--2---:R-:W-:-:S06]  /*2390*/  IADD3 R2, R2, 0xffffffe, RZ ;  /* 0x0ffffffe02027810 */ /* 0x004fcc0007ffe0ff */
[----:B------:R-:W2:Y:S02]  /*23a0*/  F2I.FTZ.U32.TRUNC.NTZ R5, R2 ;  /* 0x0000000200057305 */ /* 0x000ea4000021f000 */
        /* <DEDUP_REMOVED lines=21> */
.L_x_2046:
[----:B------:R-:W-:Y:S05]  /*2500*/  BSYNC B0 ;  /* 0x0000000000007941 */ /* 0x000fea0003800000 */
.L_x_2045:
[----:B------:R-:W-:Y:S01]  /*2510*/  IMAD R226, R14, R2, R7 ;  /* 0x000000020ee27224 */ /* 0x000fe200078e0207 */
[----:B------:R-:W-:Y:S01]  /*2520*/  PRMT R0, RZ, 0x7610, R0 ;  /* 0x00007610ff007816 */ /* 0x000fe20000000000 */
[----:B------:R-:W-:Y:S01]  /*2530*/  CS2R R18, SRZ ;  /* 0x0000000000127805 */ /* 0x000fe2000001ff00 */
[----:B------:R-:W-:Y:S01]  /*2540*/  CS2R R74, SRZ ;  /* 0x00000000004a7805 */ /* 0x000fe2000001ff00 */
        /* <DEDUP_REMOVED lines=69> */
[----:B------:R-:W-:-:S05]  /*29a0*/  @P1 IMAD.WIDE R2, R251, R13, c[0x0][0x340] ;  /* 0x0000d000fb021625 */ /* 0x000fca00078e020d */
[----:B------:R2:W5:Y:S01]  /*29b0*/  @P1 LDG.E R15, [R2.64] ;  /* 0x00000006020f1981 */ /* 0x000562000c1e1900 */
[----:B------:R-:W-:Y:S01]  /*29c0*/  SHF.R.S32.HI R0, RZ, 0x1f, R12 ;  /* 0x0000001fff007819 */ /* 0x000fe2000001140c */
[----:B------:R-:W-:Y:S01]  /*29d0*/  IMAD.IADD R5, R229, 0x1, R242 ;  /* 0x00000001e5057824 */ /* 0x000fe200078e02f2 */
[----:B------:R-:W-:Y:S02]  /*29e0*/  LOP3.LUT R16, R250, 0xffff, RZ, 0xc0, !PT ;  /* 0x0000fffffa107812 */ /* 0x000fe400078ec0ff */
[----:B------:R-:W-:Y:S01]  /*29f0*/  SEL R4, R251, RZ, !P3 ;  /* 0x000000fffb047207 */ /* 0x000fe20005800000 */
[----:B------:R-:W-:Y:S01]  /*2a00*/  IMAD R0, R0, c[0x0][0x178], RZ ;  /* 0x00005e0000007a24 */ /* 0x000fe200078e02ff */
[----:B------:R-:W-:Y:S01]  /*2a10*/  ISETP.GE.AND P2, PT, R217, c[0x0][0x198], PT ;  /* 0x00006600d9007a0c */ /* 0x000fe20003f46270 */
[----:B------:R-:W-:Y:S01]  /*2a20*/  @P4 IMAD.HI.U32 R7, R5, c[0x0][0x2c8], RZ ;  /* 0x0000b20005074a27 */ /* 0x000fe200078e00ff */
[----:B------:R-:W-:Y:S02]  /*2a30*/  ISETP.GE.AND P5, PT, R223, c[0x0][0x198], PT ;  /* 0x00006600df007a0c */ /* 0x000fe40003fa6270 */
[----:B------:R-:W-:Y:S01]  /*2a40*/  IADD3 R102, R214, -0x1, RZ ;  /* 0xffffffffd6667810 */ /* 0x000fe20007ffe0ff */
[----:B------:R-:W-:-:S02]  /*2a50*/  IMAD R0, R12, c[0x0][0x17c], R0 ;  /* 0x00005f000c007a24 */ /* 0x000fc400078e0200 */
[----:B--2---:R-:W-:-:S04]  /*2a60*/  IMAD.WIDE.U32 R2, R12, c[0x0][0x178], RZ ;  /* 0x00005e000c027a25 */ /* 0x004fc800078e00ff */
[----:B------:R-:W-:Y:S01]  /*2a70*/  IMAD.IADD R3, R3, 0x1, R0 ;  /* 0x0000000103037824 */ /* 0x000fe200078e0200 */
[----:B------:R-:W-:-:S03]  /*2a80*/  SHF.R.S32.HI R0, RZ, 0x1f, R251 ;  /* 0x0000001fff007819 */ /* 0x000fc600000114fb */
[----:B------:R-:W-:Y:S01]  /*2a90*/  IMAD.WIDE.U32 R2, R16, c[0x0][0x1b8], R2 ;  /* 0x00006e0010027a25 */ /* 0x000fe200078e0002 */
[----:B------:R-:W-:Y:S02]  /*2aa0*/  SEL R6, R0, RZ, !P3 ;  /* 0x000000ff00067207 */ /* 0x000fe40005800000 */
[----:B------:R-:W-:Y:S01]  /*2ab0*/  MOV R0, R5 ;  /* 0x0000000500007202 */ /* 0x000fe20000000f00 */
[----:B------:R-:W-:Y:S01]  /*2ac0*/  IMAD R3, R16, c[0x0][0x1bc], R3 ;  /* 0x00006f0010037a24 */ /* 0x000fe200078e0203 */
[----:B------:R-:W-:Y:S01]  /*2ad0*/  @P4 SHF.R.U32.HI R0, RZ, c[0x0][0x2cc], R7 ;  /* 0x0000b300ff004a19 */ /* 0x000fe20000011607 */
[----:B------:R-:W-:Y:S01]  /*2ae0*/  IMAD R6, R6, c[0x0][0x1c0], RZ ;  /* 0x0000700006067a24 */ /* 0x000fe200078e02ff */
[----:B------:R-:W-:Y:S01]  /*2af0*/  ISETP.GE.AND P4, PT, R222, c[0x0][0x198], PT ;  /* 0x00006600de007a0c */ /* 0x000fe20003f86270 */
[----:B------:R-:W-:Y:S01]  /*2b00*/  IMAD.WIDE.U32 R2, R4, c[0x0][0x1c0], R2 ;  /* 0x0000700004027a25 */ /* 0x000fe200078e0002 */
[----:B------:R-:W-:Y:S02]  /*2b10*/  SHF.R.S32.HI R7, RZ, 0x1f, R0 ;  /* 0x0000001fff077819 */ /* 0x000fe40000011400 */
[----:B------:R-:W-:Y:S01]  /*2b20*/  ISETP.GE.AND P3, PT, R224, c[0x0][0x198], PT ;  /* 0x00006600e0007a0c */ /* 0x000fe20003f66270 */
[----:B------:R-:W-:-:S02]  /*2b30*/  IMAD R6, R4, c[0x0][0x1c4], R6 ;  /* 0x0000710004067a24 */ /* 0x000fc400078e0206 */
[----:B------:R-:W-:-:S03]  /*2b40*/  IMAD.MOV R4, RZ, RZ, -R0 ;  /* 0x000000ffff047224 */ /* 0x000fc600078e0a00 */
[----:B------:R-:W-:Y:S01]  /*2b50*/  IADD3 R3, R3, R6, RZ ;  /* 0x0000000603037210 */ /* 0x000fe20007ffe0ff */
        /* <DEDUP_REMOVED lines=9> */
[----:B-1----:R-:W-:-:S04]  /*2bf0*/  LEA R14, P0, R2, c[0x0][0x160], 0x1 ;  /* 0x00005800020e7a11 */ /* 0x002fc800078008ff */
[----:B------:R-:W-:-:S04]  /*2c00*/  IADD3 R0, R3, R0, RZ ;  /* 0x0000000003007210 */ /* 0x000fc80007ffe0ff */
[----:B------:R-:W-:Y:S02]  /*2c10*/  LEA.HI.X R5, R2, c[0x0][0x164], R0, 0x1, P0 ;  /* 0x0000590002057a11 */ /* 0x000fe400000f0c00 */
[----:B------:R-:W-:Y:S01]  /*2c20*/  @!P1 MOV R15, R251 ;  /* 0x000000fb000f9202 */ /* 0x000fe20000000f00 */
[----:B------:R-:W-:Y:S05]  /*2c30*/  BRA.DIV ~URZ, `(.L_x_2048) ;  /* 0x00017a927f007947 */ /* 0x000fea000b800000 */
[----:B------:R1:W2:Y:S02]  /*2c40*/  SHFL.IDX PT, R4, R5, RZ, 0x181f ;  /* 0x00181fff05047589 */ /* 0x0002a400000e0000 */
.L_x_2204:
[----:B------:R-:W-:Y:S05]  /*2c50*/  BRA.DIV ~URZ, `(.L_x_2049) ;  /* 0x00017ae27f007947 */ /* 0x000fea000b800000 */
[----:B------:R3:W4:Y:S02]  /*2c60*/  SHFL.IDX PT, R0, R14, RZ, 0x181f ;  /* 0x00181fff0e007589 */ /* 0x00072400000e0000 */
.L_x_2205:
[----:B------:R-:W-:Y:S01]  /*2c70*/  IMAD R13, R228, c[0x0][0x2c4], RZ ;  /* 0x0000b100e40d7a24 */ /* 0x000fe200078e02ff */
[----:B------:R-:W-:Y:S01]  /*2c80*/  IADD3 R12, R252, R242, RZ ;  /* 0x000000f2fc0c7210 */ /* 0x000fe20007ffe0ff */
[----:B------:R-:W-:Y:S03]  /*2c90*/  BSSY B0, `(.L_x_2050) ;  /* 0x0000016000007945 */ /* 0x000fe60003800000 */
[----:B------:R-:W-:-:S13]  /*2ca0*/  ISETP.GE.AND P0, PT, R12, R13, PT ;  /* 0x0000000d0c00720c */ /* 0x000fda0003f06270 */
[----:B------:R-:W-:Y:S05]  /*2cb0*/  @P0 BRA `(.L_x_2051) ;  /* 0x0000013000000947 */ /* 0x000fea0003800000 */
[----:B------:R-:W-:Y:S02]  /*2cc0*/  SHF.R.S32.HI R2, RZ, 0x1f, R217 ;  /* 0x0000001fff027819 */ /* 0x000fe400000114d9 */
[C---:B----4-:R-:W-:Y:S02]  /*2cd0*/  LEA R10, P0, R217.reuse, R0, 0x1 ;  /* 0x00000000d90a7211 */ /* 0x050fe400078008ff */
[----:B------:R-:W-:Y:S02]  /*2ce0*/  SHF.R.S32.HI R3, RZ, 0x1f, R223 ;  /* 0x0000001fff037819 */ /* 0x000fe400000114df */
[----:B--2---:R-:W-:Y:S02]  /*2cf0*/  LEA.HI.X R11, R217, R4, R2, 0x1, P0 ;  /* 0x00000004d90b7211 */ /* 0x004fe400000f0c02 */
[C---:B------:R-:W-:Y:S02]  /*2d00*/  LEA R8, P0, R223.reuse, R0, 0x1 ;  /* 0x00000000df087211 */ /* 0x040fe400078008ff */
[----:B------:R-:W-:Y:S01]  /*2d10*/  SHF.R.S32.HI R2, RZ, 0x1f, R222 ;  /* 0x0000001fff027819 */ /* 0x000fe200000114de */
[----:B------:R-:W-:Y:S01]  /*2d20*/  @!PT LDS RZ, [RZ] ;  /* 0x00000000fffff984 */ /* 0x000fe20000000800 */
[----:B------:R-:W-:Y:S01]  /*2d30*/  @!PT LDS RZ, [RZ] ;  /* 0x00000000fffff984 */ /* 0x000fe20000000800 */
[----:B------:R-:W-:Y:S01]  /*2d40*/  @!PT LDS RZ, [RZ] ;  /* 0x00000000fffff984 */ /* 0x000fe20000000800 */
[----:B------:R2:W-:Y:S01]  /*2d50*/  LDGSTS.E.BYPASS.LTC128B.128 [R215+0x10100], [R10.64], !P2 ;  /* 0x101000000ad77fae */ /* 0x0005e2000d101d46 */
[----:B------:R-:W-:-:S02]  /*2d60*/  LEA.HI.X R9, R223, R4, R3, 0x1, P0 ;  /* 0x00000004df097211 */ /* 0x000fc400000f0c03 */
[C---:B------:R-:W-:Y:S02]  /*2d70*/  LEA R6, P0, R222.reuse, R0, 0x1 ;  /* 0x00000000de067211 */ /* 0x040fe400078008ff */
[----:B------:R-:W-:Y:S01]  /*2d80*/  SHF.R.S32.HI R17, RZ, 0x1f, R224 ;  /* 0x0000001fff117819 */ /* 0x000fe200000114e0 */
[----:B------:R2:W-:Y:S01]  /*2d90*/  LDGSTS.E.BYPASS.LTC128B.128 [R215+0x14100], [R8.64], !P5 ;  /* 0x1410000008d77fae */ /* 0x0005e2000e901d46 */
[----:B------:R-:W-:Y:S02]  /*2da0*/  LEA.HI.X R7, R222, R4, R2, 0x1, P0 ;  /* 0x00000004de077211 */ /* 0x000fe400000f0c02 */
[----:B------:R-:W-:-:S03]  /*2db0*/  LEA R2, P0, R224, R0, 0x1 ;  /* 0x00000000e0027211 */ /* 0x000fc600078008ff */
[----:B------:R2:W-:Y:S01]  /*2dc0*/  LDGSTS.E.BYPASS.LTC128B.128 [R215+0x18100], [R6.64], !P4 ;  /* 0x1810000006d77fae */ /* 0x0005e2000e101d46 */
[----:B------:R-:W-:-:S05]  /*2dd0*/  LEA.HI.X R3, R224, R4, R17, 0x1, P0 ;  /* 0x00000004e0037211 */ /* 0x000fca00000f0c11 */
[----:B------:R2:W-:Y:S04]  /*2de0*/  LDGSTS.E.BYPASS.LTC128B.128 [R215+0x1c100], [R2.64], !P3 ;  /* 0x1c10000002d77fae */ /* 0x0005e8000d901d46 */
.L_x_2051:
[----:B------:R-:W-:Y:S05]  /*2df0*/  BSYNC B0 ;  /* 0x0000000000007941 */ /* 0x000fea0003800000 */
.L_x_2050:
[----:B------:R-:W-:Y:S05]  /*2e00*/  BRA.DIV ~URZ, `(.L_x_2052) ;  /* 0x000179a27f007947 */ /* 0x000fea000b800000 */
[----:B--2---:R2:W1:Y:S04]  /*2e10*/  SHFL.IDX PT, R4, R5, 0x1, 0x181f ;  /* 0x00381f0005047f89 */ /* 0x00446800000e0000 */
[----:B----4-:R2:W4:Y:S02]  /*2e20*/  SHFL.IDX PT, R0, R14, 0x1, 0x181f ;  /* 0x00381f000e007f89 */ /* 0x01052400000e0000 */
.L_x_2206:
[----:B------:R-:W-:Y:S01]  /*2e30*/  IADD3 R2, R12, 0x20, RZ ;  /* 0x000000200c027810 */ /* 0x000fe20007ffe0ff */
[----:B------:R-:W-:Y:S03]  /*2e40*/  BSSY B0, `(.L_x_2053) ;  /* 0x0000016000007945 */ /* 0x000fe60003800000 */
[----:B------:R-:W-:-:S13]  /*2e50*/  ISETP.GE.AND P0, PT, R2, R13, PT ;  /* 0x0000000d0200720c */ /* 0x000fda0003f06270 */
[----:B------:R-:W-:Y:S05]  /*2e60*/  @P0 BRA `(.L_x_2054) ;  /* 0x0000013000000947 */ /* 0x000fea0003800000 */
[----:B------:R-:W-:Y:S02]  /*2e70*/  SHF.R.S32.HI R3, RZ, 0x1f, R217 ;  /* 0x0000001fff037819 */ /* 0x000fe400000114d9 */
[C---:B----4-:R-:W-:Y:S02]  /*2e80*/  LEA R10, P0, R217.reuse, R0, 0x1 ;  /* 0x00000000d90a7211 */ /* 0x050fe400078008ff */
[----:B------:R-:W-:Y:S02]  /*2e90*/  SHF.R.S32.HI R6, RZ, 0x1f, R223 ;  /* 0x0000001fff067819 */ /* 0x000fe400000114df */
[----:B-1----:R-:W-:Y:S02]  /*2ea0*/  LEA.HI.X R11, R217, R4, R3, 0x1, P0 ;  /* 0x00000004d90b7211 */ /* 0x002fe400000f0c03 */
        /* <DEDUP_REMOVED lines=15> */
.L_x_2054:
[----:B------:R-:W-:Y:S05]  /*2fa0*/  BSYNC B0 ;  /* 0x0000000000007941 */ /* 0x000fea0003800000 */
.L_x_2053:
[----:B------:R-:W-:Y:S05]  /*2fb0*/  BRA.DIV ~URZ, `(.L_x_2055) ;  /* 0x000178c27f007947 */ /* 0x000fea000b800000 */
[----:B-1----:R1:W2:Y:S02]  /*2fc0*/  SHFL.IDX PT, R4, R5, 0x2, 0x181f ;  /* 0x00581f0005047f89 */ /* 0x0022a400000e0000 */
.L_x_2207:
[----:B------:R-:W-:Y:S05]  /*2fd0*/  BRA.DIV ~URZ, `(.L_x_2056) ;  /* 0x000179127f007947 */ /* 0x000fea000b800000 */
[----:B----4-:R4:W1:Y:S02]  /*2fe0*/  SHFL.IDX PT, R0, R14, 0x2, 0x181f ;  /* 0x00581f000e007f89 */ /* 0x01086400000e0000 */
.L_x_2208:
[----:B------:R-:W-:Y:S01]  /*2ff0*/  IADD3 R2, R12, 0x40, RZ ;  /* 0x000000400c027810 */ /* 0x000fe20007ffe0ff */
[----:B------:R-:W-:Y:S03]  /*3000*/  BSSY B0, `(.L_x_2057) ;  /* 0x0000016000007945 */ /* 0x000fe60003800000 */
[----:B------:R-:W-:-:S13]  /*3010*/  ISETP.GE.AND P0, PT, R2, R13, PT ;  /* 0x0000000d0200720c */ /* 0x000fda0003f06270 */
[----:B------:R-:W-:Y:S05]  /*3020*/  @P0 BRA `(.L_x_2058) ;  /* 0x0000013000000947 */ /* 0x000fea0003800000 */
[----:B------:R-:W-:Y:S02]  /*3030*/  SHF.R.S32.HI R3, RZ, 0x1f, R217 ;  /* 0x0000001fff037819 */ /* 0x000fe400000114d9 */
[C---:B-1----:R-:W-:Y:S02]  /*3040*/  LEA R10, P0, R217.reuse, R0, 0x1 ;  /* 0x00000000d90a7211 */ /* 0x042fe400078008ff */
        /* <DEDUP_REMOVED lines=17> */
.L_x_2058:
[----:B------:R-:W-:Y:S05]  /*3160*/  BSYNC B0 ;  /* 0x0000000000007941 */ /* 0x000fea0003800000 */
.L_x_2057:
[----:B------:R-:W-:Y:S05]  /*3170*/  BRA.DIV ~URZ, `(.L_x_2059) ;  /* 0x000177e27f007947 */ /* 0x000fea000b800000 */
[----:B--2---:R2:W3:Y:S04]  /*3180*/  SHFL.IDX PT, R4, R5, 0x3, 0x181f ;  /* 0x00781f0005047f89 */ /* 0x0044e800000e0000 */
[----:B-1----:R2:W1:Y:S02]  /*3190*/  SHFL.IDX PT, R0, R14, 0x3, 0x181f ;  /* 0x00781f000e007f89 */ /* 0x00246400000e0000 */
.L_x_2209:
[----:B------:R-:W-:Y:S01]  /*31a0*/  IADD3 R2, R12, 0x60, RZ ;  /* 0x000000600c027810 */ /* 0x000fe20007ffe0ff */
[----:B-----5:R-:W-:Y:S01]  /*31b0*/  IMAD.WIDE.U32 R236, R15, c[0x0][0x2b0], RZ ;  /* 0x0000ac000fec7a25 */ /* 0x020fe200078e00ff */
[----:B------:R-:W-:Y:S02]  /*31c0*/  SHF.R.S32.HI R19, RZ, 0x1f, R217 ;  /* 0x0000001fff137819 */ /* 0x000fe400000114d9 */
[----:B------:R-:W-:Y:S02]  /*31d0*/  ISETP.GE.AND P0, PT, R2, R13, PT ;  /* 0x0000000d0200720c */ /* 0x000fe40003f06270 */
[----:B------:R-:W-:-:S02]  /*31e0*/  SHF.R.S32.HI R18, RZ, 0x1f, R223 ;  /* 0x0000001fff127819 */ /* 0x000fc400000114df */
[----:B------:R-:W-:Y:S02]  /*31f0*/  SHF.R.S32.HI R17, RZ, 0x1f, R222 ;  /* 0x0000001fff117819 */ /* 0x000fe400000114de */
[----:B--234-:R-:W-:-:S07]  /*3200*/  SHF.R.S32.HI R14, RZ, 0x1f, R224 ;  /* 0x0000001fff0e7819 */ /* 0x01cfce00000114e0 */
[----:B-1----:R-:W-:-:S04]  /*3210*/  @!P0 LEA R2, P1, R217, R0, 0x1 ;  /* 0x00000000d9028211 */ /* 0x002fc800078208ff */
[----:B------:R-:W-:Y:S02]  /*3220*/  @!P0 LEA.HI.X R3, R217, R4, R19, 0x1, P1 ;  /* 0x00000004d9038211 */ /* 0x000fe400008f0c13 */
        /* <DEDUP_REMOVED lines=19> */
[----:B------:R-:W3:Y:S01]  /*3360*/  LDL.LU R5, [R1] ;  /* 0x0000000001057983 */ /* 0x000ee20000300800 */
[----:B------:R-:W-:Y:S02]  /*3370*/  IMAD.MOV.U32 R107, RZ, RZ, c[0x0][0x2b8] ;  /* 0x0000ae00ff6b7624 */ /* 0x000fe400078e00ff */
[----:B------:R-:W-:-:S02]  /*3380*/  IMAD.SHL.U32 R100, R102, 0x40, RZ ;  /* 0x0000004066647824 */ /* 0x000fc400078e00ff */
[----:B------:R-:W-:Y:S01]  /*3390*/  IMAD.MOV.U32 R216, RZ, RZ, RZ ;  /* 0x000000ffffd87224 */ /* 0x000fe200078e00ff */
[----:B------:R-:W-:Y:S01]  /*33a0*/  ISETP.NE.AND P1, PT, R107, 0x1, PT ;  /* 0x000000016b00780c */ /* 0x000fe20003f25270 */
[----:B--2---:R-:W-:-:S05]  /*33b0*/  IMAD.IADD R2, R229, 0x1, R100 ;  /* 0x00000001e5027824 */ /* 0x004fca00078e0264 */
[C---:B------:R-:W-:Y:S01]  /*33c0*/  ISETP.GE.AND P0, PT, R2.reuse, R227, PT ;  /* 0x000000e30200720c */ /* 0x040fe20003f06270 */
[----:B------:R-:W-:-:S03]  /*33d0*/  IMAD.IADD R2, R2, 0x1, R232 ;  /* 0x0000000102027824 */ /* 0x000fc600078e02e8 */
[----:B------:R-:W-:Y:S01]  /*33e0*/  ISETP.GT.OR P0, PT, R229, 0x3f, P0 ;  /* 0x0000003fe500780c */ /* 0x000fe20000704670 */
[----:B------:R-:W-:Y:S02]  /*33f0*/  IMAD.MOV.U32 R0, RZ, RZ, R2 ;  /* 0x000000ffff007224 */ /* 0x000fe400078e0002 */
[----:B------:R-:W-:-:S05]  /*3400*/  @P1 IMAD.HI.U32 R3, R2, c[0x0][0x2bc], RZ ;  /* 0x0000af0002031a27 */ /* 0x000fca00078e00ff */
[----:B------:R-:W-:Y:S01]  /*3410*/  @P1 SHF.R.U32.HI R0, RZ, c[0x0][0x2c0], R3 ;  /* 0x0000b000ff001a19 */ /* 0x000fe20000011603 */
[----:B------:R-:W-:Y:S01]  /*3420*/  BAR.SYNC.DEFER_BLOCKING 0x0 ;  /* 0x0000000000007b1d */ /* 0x000fe20000010000 */
[----:B---3--:R-:W-:-:S04]  /*3430*/  LOP3.LUT R5, R5, 0xfffffffe, RZ, 0xc0, !PT ;  /* 0xfffffffe05057812 */ /* 0x008fc800078ec0ff */
[----:B------:R-:W-:Y:S02]  /*3440*/  @P1 LOP3.LUT R5, R5, 0x1, RZ, 0xfc, !PT ;  /* 0x0000000105051812 */ /* 0x000fe400078efcff */
[----:B------:R-:W-:-:S03]  /*3450*/  @!P0 IADD3 R3, P1, R0, R236, RZ ;  /* 0x000000ec00038210 */ /* 0x000fc60007f3e0ff */
[----:B------:R1:W-:Y:S02]  /*3460*/  STL [R1], R5 ;  /* 0x0000000501007387 */ /* 0x0003e40000100800 */
[----:B-1----:R-:W-:Y:S02]  /*3470*/  @!P0 LEA.HI.X.SX32 R5, R0, R240, 0x1, P1 ;  /* 0x000000f000058211 */ /* 0x002fe400008f0eff */
[----:B------:R-:W-:-:S04]  /*3480*/  @!P0 LEA R4, P1, R3, c[0x0][0x2a0], 0x2 ;  /* 0x0000a80003048a11 */ /* 0x000fc800078210ff */
[----:B------:R-:W-:-:S05]  /*3490*/  @!P0 LEA.HI.X R5, R3, c[0x0][0x2a4], R5, 0x2, P1 ;  /* 0x0000a90003058a11 */ /* 0x000fca00008f1405 */
[----:B------:R-:W2:Y:S01]  /*34a0*/  @!P0 LDG.E R216, [R4.64] ;  /* 0x0000000604d88981 */ /* 0x000ea2000c1e1900 */
[----:B------:R-:W-:Y:S01]  /*34b0*/  IMAD.MOV R0, RZ, RZ, -R0 ;  /* 0x000000ffff007224 */ /* 0x000fe200078e0a00 */
[----:B------:R-:W-:Y:S01]  /*34c0*/  SHF.L.U64.HI R97, R223, 0x1, R18 ;  /* 0x00000001df617819 */ /* 0x000fe20000010212 */
[----:B------:R-:W-:Y:S01]  /*34d0*/  IMAD.WIDE.U32 R234, R16, c[0x0][0x1e8], RZ ;  /* 0x00007a0010ea7a25 */ /* 0x000fe200078e00ff */
[----:B------:R-:W-:Y:S01]  /*34e0*/  SHF.L.U64.HI R96, R217, 0x1, R19 ;  /* 0x00000001d9607819 */ /* 0x000fe20000010213 */
[----:B------:R-:W-:Y:S01]  /*34f0*/  BSSY B0, `(.L_x_2060) ;  /* 0x00001ee000007945 */ /* 0x000fe20003800000 */
[----:B------:R-:W-:Y:S01]  /*3500*/  IADD3 R135, R200, 0x20, RZ ;  /* 0x00000020c8877810 */ /* 0x000fe20007ffe0ff */
[----:B------:R-:W-:Y:S01]  /*3510*/  IMAD R218, R0, c[0x0][0x2b8], R2 ;  /* 0x0000ae0000da7a24 */ /* 0x000fe200078e0202 */
[----:B------:R-:W-:Y:S01]  /*3520*/  SHF.L.U64.HI R99, R224, 0x1, R14 ;  /* 0x00000001e0637819 */ /* 0x000fe2000001020e */
[----:B------:R-:W-:Y:S01]  /*3530*/  IMAD R233, R16, c[0x0][0x1ec], R235 ;  /* 0x00007b0010e97a24 */ /* 0x000fe200078e02eb */
[----:B------:R-:W-:Y:S01]  /*3540*/  SHF.L.U64.HI R98, R222, 0x1, R17 ;  /* 0x00000001de627819 */ /* 0x000fe20000010211 */
[----:B------:R-:W-:Y:S01]  /*3550*/  IMAD.WIDE.U32 R2, R218, c[0x0][0x1e0], RZ ;  /* 0x00007800da027a25 */ /* 0x000fe200078e00ff */
[----:B------:R-:W-:-:S03]  /*3560*/  SHF.R.S32.HI R9, RZ, 0x1f, R218 ;  /* 0x0000001fff097819 */ /* 0x000fc600000114da */
[----:B------:R-:W-:Y:S02]  /*3570*/  IMAD.IADD R101, R227, 0x1, -R100 ;  /* 0x00000001e3657824 */ /* 0x000fe400078e0a64 */
[----:B------:R-:W-:Y:S02]  /*3580*/  IMAD R0, R9, c[0x0][0x1e0], RZ ;  /* 0x0000780009007a24 */ /* 0x000fe400078e02ff */
[----:B------:R-:W-:Y:S02]  /*3590*/  IMAD.IADD R13, R101, 0x1, -R252 ;  /* 0x00000001650d7824 */ /* 0x000fe400078e0afc */
[----:B------:R-:W-:Y:S02]  /*35a0*/  IMAD R0, R218, c[0x0][0x1e4], R0 ;  /* 0x00007900da007a24 */ /* 0x000fe400078e0200 */
[----:B------:R-:W-:-:S04]  /*35b0*/  IMAD.WIDE.U32 R238, R16, c[0x0][0x210], RZ ;  /* 0x0000840010ee7a25 */ /* 0x000fc800078e00ff */
[----:B------:R-:W-:Y:S02]  /*35c0*/  IMAD.IADD R3, R3, 0x1, R0 ;  /* 0x0000000103037824 */ /* 0x000fe400078e0200 */
[----:B------:R-:W-:Y:S02]  /*35d0*/  IMAD R241, R16, c[0x0][0x214], R239 ;  /* 0x0000850010f17a24 */ /* 0x000fe400078e02ef */
[----:B------:R-:W-:Y:S02]  /*35e0*/  IMAD.SHL.U32 R104, R223, 0x2, RZ ;  /* 0x00000002df687824 */ /* 0x000fe400078e00ff */
[----:B------:R-:W-:Y:S02]  /*35f0*/  IMAD.SHL.U32 R103, R217, 0x2, RZ ;  /* 0x00000002d9677824 */ /* 0x000fe400078e00ff */
[----:B------:R-:W-:Y:S02]  /*3600*/  IMAD.SHL.U32 R106, R224, 0x2, RZ ;  /* 0x00000002e06a7824 */ /* 0x000fe400078e00ff */
[----:B------:R-:W-:Y:S01]  /*3610*/  IMAD.SHL.U32 R105, R222, 0x2, RZ ;  /* 0x00000002de697824 */ /* 0x000fe200078e00ff */
[----:B--2---:R-:W-:Y:S01]  /*3620*/  SHF.R.S32.HI R10, RZ, 0x1f, R216 ;  /* 0x0000001fff0a7819 */ /* 0x004fe200000114d8 */
[----:B------:R-:W-:-:S04]  /*3630*/  IMAD.WIDE.U32 R2, R216, c[0x0][0x1f0], R2 ;  /* 0x00007c00d8027a25 */ /* 0x000fc800078e0002 */
[----:B------:R-:W-:-:S04]  /*3640*/  IMAD R0, R10, c[0x0][0x1f0], RZ ;  /* 0x00007c000a007a24 */ /* 0x000fc800078e02ff */
[----:B------:R-:W-:Y:S01]  /*3650*/  IMAD R4, R216, c[0x0][0x1f4], R0 ;  /* 0x00007d00d8047a24 */ /* 0x000fe200078e0200 */
[----:B------:R-:W-:-:S04]  /*3660*/  IADD3 R0, P0, R2, R234, RZ ;  /* 0x000000ea02007210 */ /* 0x000fc80007f1e0ff */
[----:B------:R-:W-:Y:S02]  /*3670*/  IADD3.X R2, R233, R3, R4, P0, !PT ;  /* 0x00000003e9027210 */ /* 0x000fe400007fe404 */
[----:B------:R-:W-:-:S04]  /*3680*/  LEA R3, P0, R0, c[0x0][0x1c8], 0x1 ;  /* 0x0000720000037a11 */ /* 0x000fc800078008ff */
[----:B------:R-:W-:Y:S01]  /*3690*/  LEA.HI.X R11, R0, c[0x0][0x1cc], R2, 0x1, P0 ;  /* 0x00007300000b7a11 */ /* 0x000fe200000f0c02 */
[----:B------:R-:W-:Y:S01]  /*36a0*/  SHFL.IDX PT, R8, R3, 0x1, 0x181f ;  /* 0x00381f0003087f89 */ /* 0x000fe200000e0000 */
[----:B------:R-:W-:-:S03]  /*36b0*/  ISETP.GE.AND P0, PT, R13, 0x1, PT ;  /* 0x000000010d00780c */ /* 0x000fc60003f06270 */
[----:B------:R1:W2:Y:S04]  /*36c0*/  SHFL.IDX PT, R0, R3, RZ, 0x181f ;  /* 0x00181fff03007589 */ /* 0x0002a800000e0000 */
[----:B------:R-:W3:Y:S06]  /*36d0*/  SHFL.IDX PT, R2, R11, RZ, 0x181f ;  /* 0x00181fff0b027589 */ /* 0x000eec00000e0000 */
[----:B------:R-:W-:-:S02]  /*36e0*/  @P0 ISETP.GE.AND P2, PT, R217, c[0x0][0x1d4], PT ;  /* 0x00007500d9000a0c */ /* 0x000fc40003f46270 */
[----:B------:R-:W-:Y:S01]  /*36f0*/  @P0 ISETP.GE.AND P3, PT, R223, c[0x0][0x1d4], PT ;  /* 0x00007500df000a0c */ /* 0x000fe20003f66270 */
[----:B-1----:R-:W-:Y:S01]  /*3700*/  IMAD R3, R9, c[0x0][0x208], RZ ;  /* 0x0000820009037a24 */ /* 0x002fe200078e02ff */
[C---:B--2---:R-:W-:Y:S01]  /*3710*/  @P0 LEA R4, P1, R217.reuse, R0, 0x1 ;  /* 0x00000000d9040211 */ /* 0x044fe200078208ff */
[----:B------:R-:W1:Y:S02]  /*3720*/  SHFL.IDX PT, R9, R11, 0x1, 0x181f ;  /* 0x00381f000b097f89 */ /* 0x000e6400000e0000 */
[----:B------:R-:W-:Y:S01]  /*3730*/  IMAD R3, R218, c[0x0][0x20c], R3 ;  /* 0x00008300da037a24 */ /* 0x000fe200078e0203 */
[----:B---3--:R-:W-:Y:S02]  /*3740*/  @P0 LEA.HI.X R5, R217, R2, R19, 0x1, P1 ;  /* 0x00000002d9050211 */ /* 0x008fe400008f0c13 */
[----:B------:R-:W-:-:S03]  /*3750*/  @P0 LEA R6, P1, R223, R0, 0x1 ;  /* 0x00000000df060211 */ /* 0x000fc600078208ff */
[----:B------:R2:W-:Y:S01]  /*3760*/  @P0 LDGSTS.E.BYPASS.LTC128B.128 [R215+0x8100], [R4.64], !P2 ;  /* 0x0810000004d70fae */ /* 0x0005e2000d101d46 */
[----:B------:R-:W-:Y:S02]  /*3770*/  @P0 ISETP.GE.AND P2, PT, R222, c[0x0][0x1d4], PT ;  /* 0x00007500de000a0c */ /* 0x000fe40003f46270 */
[----:B------:R-:W-:-:S05]  /*3780*/  @P0 LEA.HI.X R7, R223, R2, R18, 0x1, P1 ;  /* 0x00000002df070211 */ /* 0x000fca00008f0c12 */
[----:B------:R3:W-:Y:S01]  /*3790*/  @P0 LDGSTS.E.BYPASS.LTC128B.128 [R215+0xa100], [R6.64], !P3 ;  /* 0x0a10000006d70fae */ /* 0x0007e2000d901d46 */
[----:B------:R-:W-:-:S13]  /*37a0*/  ISETP.GE.AND P3, PT, R13, 0x21, PT ;  /* 0x000000210d00780c */ /* 0x000fda0003f66270 */
[----:B------:R-:W-:Y:S02]  /*37b0*/  @P3 ISETP.GE.AND P4, PT, R224, c[0x0][0x1d4], PT ;  /* 0x00007500e0003a0c */ /* 0x000fe40003f86270 */
[----:B--2---:R-:W-:-:S04]  /*37c0*/  @P0 LEA R4, P1, R222, R0, 0x1 ;  /* 0x00000000de040211 */ /* 0x004fc800078208ff */
[----:B------:R-:W-:Y:S02]  /*37d0*/  @P0 LEA.HI.X R5, R222, R2, R17, 0x1, P1 ;  /* 0x00000002de050211 */ /* 0x000fe400008f0c11 */
[----:B---3--:R-:W-:-:S03]  /*37e0*/  @P0 LEA R6, P1, R224, R0, 0x1 ;  /* 0x00000000e0060211 */ /* 0x008fc600078208ff */
[----:B------:R2:W-:Y:S01]  /*37f0*/  @P0 LDGSTS.E.BYPASS.LTC128B.128 [R215+0xc100], [R4.64], !P2 ;  /* 0x0c10000004d70fae */ /* 0x0005e2000d101d46 */
[----:B------:R-:W-:Y:S01]  /*3800*/  @P0 ISETP.GE.AND P2, PT, R224, c[0x0][0x1d4], PT ;  /* 0x00007500e0000a0c */ /* 0x000fe20003f46270 */
[----:B------:R-:W-:Y:S01]  /*3810*/  IMAD R0, R10, c[0x0][0x218], RZ ;  /* 0x000086000a007a24 */ /* 0x000fe200078e02ff */
[----:B------:R-:W-:-:S03]  /*3820*/  @P0 LEA.HI.X R7, R224, R2, R14, 0x1, P1 ;  /* 0x00000002e0070211 */ /* 0x000fc600008f0c0e */
[----:B------:R-:W-:-:S08]  /*3830*/  IMAD R10, R216, c[0x0][0x21c], R0 ;  /* 0x00008700d80a7a24 */ /* 0x000fd000078e0200 */
[----:B------:R3:W-:Y:S01]  /*3840*/  @P0 LDGSTS.E.BYPASS.LTC128B.128 [R215+0xe100], [R6.64], !P2 ;  /* 0x0e10000006d70fae */ /* 0x0007e2000d101d46 */
[----:B------:R-:W-:Y:S01]  /*3850*/  @P3 ISETP.GE.AND P2, PT, R217, c[0x0][0x1d4], PT ;  /* 0x00007500d9003a0c */ /* 0x000fe20003f46270 */
[----:B--2---:R-:W-:-:S04]  /*3860*/  IMAD.WIDE.U32 R4, R218, c[0x0][0x208], RZ ;  /* 0x00008200da047a25 */ /* 0x004fc800078e00ff */
[----:B------:R-:W-:Y:S02]  /*3870*/  IMAD.IADD R3, R5, 0x1, R3 ;  /* 0x0000000105037824 */ /* 0x000fe400078e0203 */
[----:B------:R-:W-:Y:S01]  /*3880*/  IMAD.MOV.U32 R2, RZ, RZ, R4 ;  /* 0x000000ffff027224 */ /* 0x000fe200078e0004 */
[----:B------:R-:W-:-:S03]  /*3890*/  @P3 LEA R4, P0, R223, R8, 0x1 ;  /* 0x00000008df043211 */ /* 0x000fc600078008ff */
[----:B------:R-:W-:Y:S01]  /*38a0*/  IMAD.WIDE.U32 R2, R216, c[0x0][0x218], R2 ;  /* 0x00008600d8027a25 */ /* 0x000fe200078e0002 */
[-C--:B-1----:R-:W-:Y:S02]  /*38b0*/  @P3 LEA.HI.X R5, R223, R9.reuse, R18, 0x1, P0 ;  /* 0x00000009df053211 */ /* 0x082fe400000f0c12 */
[C---:B---3--:R-:W-:Y:S02]  /*38c0*/  @P3 LEA R6, P1, R217.reuse, R8, 0x1 ;  /* 0x00000008d9063211 */ /* 0x048fe400078208ff */
[----:B------:R-:W-:Y:S02]  /*38d0*/  IADD3 R0, P0, R2, R238, RZ ;  /* 0x000000ee02007210 */ /* 0x000fe40007f1e0ff */
[----:B------:R-:W-:Y:S02]  /*38e0*/  @P3 LEA.HI.X R7, R217, R9, R19, 0x1, P1 ;  /* 0x00000009d9073211 */ /* 0x000fe400008f0c13 */
[----:B------:R-:W-:Y:S02]  /*38f0*/  @P3 ISETP.GE.AND P1, PT, R223, c[0x0][0x1d4], PT ;  /* 0x00007500df003a0c */ /* 0x000fe40003f26270 */
[----:B------:R-:W-:Y:S01]  /*3900*/  IADD3.X R2, R241, R3, R10, P0, !PT ;  /* 0x00000003f1027210 */ /* 0x000fe200007fe40a */
[----:B------:R1:W-:Y:S01]  /*3910*/  @P3 LDGSTS.E.BYPASS.LTC128B.128 [R215+0x9100], [R6.64], !P2 ;  /* 0x0910000006d73fae */ /* 0x0003e2000d101d46 */
[----:B------:R-:W-:-:S02]  /*3920*/  LEA R3, P0, R0, c[0x0][0x1f8], 0x1 ;  /* 0x00007e0000037a11 */ /* 0x000fc400078008ff */
[----:B------:R-:W-:Y:S02]  /*3930*/  @P3 ISETP.GE.AND P2, PT, R222, c[0x0][0x1d4], PT ;  /* 0x00007500de003a0c */ /* 0x000fe40003f46270 */
[----:B------:R-:W-:Y:S01]  /*3940*/  LEA.HI.X R10, R0, c[0x0][0x1fc], R2, 0x1, P0 ;  /* 0x00007f00000a7a11 */ /* 0x000fe200000f0c02 */
[----:B------:R-:W-:Y:S04]  /*3950*/  SHFL.IDX PT, R12, R3, 0x1, 0x181f ;  /* 0x00381f00030c7f89 */ /* 0x000fe800000e0000 */
[----:B------:R2:W-:Y:S04]  /*3960*/  @P3 LDGSTS.E.BYPASS.LTC128B.128 [R215+0xb100], [R4.64], !P1 ;  /* 0x0b10000004d73fae */ /* 0x0005e8000c901d46 */
[----:B------:R-:W3:Y:S04]  /*3970*/  SHFL.IDX PT, R0, R3, RZ, 0x181f ;  /* 0x00181fff03007589 */ /* 0x000ee800000e0000 */
[----:B------:R-:W4:Y:S04]  /*3980*/  SHFL.IDX PT, R2, R10, RZ, 0x181f ;  /* 0x00181fff0a027589 */ /* 0x000f2800000e0000 */
[----:B------:R-:W5:Y:S01]  /*3990*/  SHFL.IDX PT, R3, R10, 0x1, 0x181f ;  /* 0x00381f000a037f89 */ /* 0x000f6200000e0000 */
[----:B-1----:R-:W-:-:S04]  /*39a0*/  @P3 LEA R6, P0, R224, R8, 0x1 ;  /* 0x00000008e0063211 */ /* 0x002fc800078008ff */
[----:B------:R-:W-:Y:S02]  /*39b0*/  @P3 LEA.HI.X R7, R224, R9, R14, 0x1, P0 ;  /* 0x00000009e0073211 */ /* 0x000fe400000f0c0e */
[----:B--2---:R-:W-:-:S04]  /*39c0*/  @P3 LEA R4, P1, R222, R8, 0x1 ;  /* 0x00000008de043211 */ /* 0x004fc800078208ff */
[----:B------:R-:W-:-:S05]  /*39d0*/  @P3 LEA.HI.X R5, R222, R9, R17, 0x1, P1 ;  /* 0x00000009de053211 */ /* 0x000fca00008f0c11 */
[----:B------:R1:W-:Y:S04]  /*39e0*/  @P3 LDGSTS.E.BYPASS.LTC128B.128 [R215+0xd100], [R4.64], !P2 ;  /* 0x0d10000004d73fae */ /* 0x0003e8000d101d46 */
[----:B------:R1:W-:Y:S01]  /*39f0*/  @P3 LDGSTS.E.BYPASS.LTC128B.128 [R215+0xf100], [R6.64], !P4 ;  /* 0x0f10000006d73fae */ /* 0x0003e2000e101d46 */
[----:B------:R-:W-:Y:S02]  /*3a00*/  R2P PR, R230, 0x6 ;  /* 0x00000006e6007804 */ /* 0x000fe40000000000 */
[C---:B---3--:R-:W-:Y:S01]  /*3a10*/  IADD3 R18, P0, R0.reuse, R104, RZ ;  /* 0x0000006800127210 */ /* 0x048fe20007f1e0ff */
[----:B------:R-:W0:Y:S01]  /*3a20*/  LDGDEPBAR ;  /* 0x00000000000079af */ /* 0x000e220000000000 */
[-C--:B------:R-:W-:Y:S02]  /*3a30*/  IADD3 R20, P3, R0, R103.reuse, RZ ;  /* 0x0000006700147210 */ /* 0x080fe40007f7e0ff */
[----:B------:R-:W-:Y:S01]  /*3a40*/  ISETP.GE.AND P5, PT, R223, c[0x0][0x1d4], PT ;  /* 0x00007500df007a0c */ /* 0x000fe20003fa6270 */
[----:B----4-:R-:W-:Y:S01]  /*3a50*/  IMAD.X R19, R2, 0x1, R97, P0 ;  /* 0x0000000102137824 */ /* 0x010fe200000e0661 */
[----:B------:R-:W-:Y:S01]  /*3a60*/  IADD3 R22, P0, R12, R103, RZ ;  /* 0x000000670c167210 */ /* 0x000fe20007f1e0ff */
[----:B------:R-:W-:Y:S01]  /*3a70*/  IMAD.X R21, R2, 0x1, R96, P3 ;  /* 0x0000000102157824 */ /* 0x000fe200018e0660 */
[----:B------:R-:W-:-:S02]  /*3a80*/  ISETP.GE.AND P3, PT, R217, c[0x0][0x1d4], PT ;  /* 0x00007500d9007a0c */ /* 0x000fc40003f66270 */
[----:B------:R-:W-:Y:S01]  /*3a90*/  IADD3 R16, P4, R0, R105, RZ ;  /* 0x0000006900107210 */ /* 0x000fe20007f9e0ff */
[----:B-----5:R-:W-:Y:S01]  /*3aa0*/  IMAD.X R23, R3, 0x1, R96, P0 ;  /* 0x0000000103177824 */ /* 0x020fe200000e0660 */
[----:B------:R-:W-:Y:S02]  /*3ab0*/  ISETP.LT.OR P0, PT, R13, 0x1, P3 ;  /* 0x000000010d00780c */ /* 0x000fe40001f01670 */
[----:B------:R-:W-:Y:S01]  /*3ac0*/  @P1 IADD3 R135, R200, -0x20, RZ ;  /* 0xffffffe0c8871810 */ /* 0x000fe20007ffe0ff */
[----:B------:R-:W-:Y:S01]  /*3ad0*/  IMAD.X R17, R2, 0x1, R98, P4 ;  /* 0x0000000102117824 */ /* 0x000fe200020e0662 */
[----:B------:R-:W-:Y:S01]  /*3ae0*/  IADD3 R14, P1, R0, R106, RZ ;  /* 0x0000006a000e7210 */ /* 0x000fe20007f3e0ff */
[----:B------:R-:W-:Y:S01]  /*3af0*/  IMAD.MOV.U32 R0, RZ, RZ, 0x40 ;  /* 0x00000040ff007424 */ /* 0x000fe200078e00ff */
[----:B------:R-:W-:Y:S02]  /*3b00*/  ISETP.GE.AND P4, PT, R224, c[0x0][0x1d4], PT ;  /* 0x00007500e0007a0c */ /* 0x000fe40003f86270 */
[----:B------:R-:W-:Y:S01]  /*3b10*/  ISETP.GT.AND P6, PT, R229, 0x3f, PT ;  /* 0x0000003fe500780c */ /* 0x000fe20003fc4270 */
[----:B------:R-:W-:Y:S01]  /*3b20*/  IMAD.X R15, R2, 0x1, R99, P1 ;  /* 0x00000001020f7824 */ /* 0x000fe200008e0663 */
[----:B------:R-:W-:-:S02]  /*3b30*/  ISETP.GE.AND P1, PT, R222, c[0x0][0x1d4], PT ;  /* 0x00007500de007a0c */ /* 0x000fc40003f26270 */
[----:B------:R-:W-:Y:S01]  /*3b40*/  SEL R0, R0, 0xffffffc0, !P2 ;  /* 0xffffffc000007807 */ /* 0x000fe20005000000 */
[----:B------:R-:W-:-:S04]  /*3b50*/  DEPBAR.LE SB0, 0x1 ;  /* 0x000080400000791a */ /* 0x000fc80000000000 */
[----:B------:R-:W-:-:S04]  /*3b60*/  DEPBAR.LE SB0, 0x0 ;  /* 0x000080000000791a */ /* 0x000fc80000000000 */
[----:B------:R-:W-:Y:S01]  /*3b70*/  BAR.SYNC.DEFER_BLOCKING 0x0 ;  /* 0x0000000000007b1d */ /* 0x000fe20000010000 */
[----:B------:R-:W-:-:S05]  /*3b80*/  IMAD.IADD R202, R200, 0x1, R0 ;  /* 0x00000001c8ca7824 */ /* 0x000fca00078e0200 */
[----:B-1----:R-:W-:Y:S04]  /*3b90*/  LDSM.16.M88.4 R4, [R208] ;  /* 0x00000000d004783b */ /* 0x002fe80000000200 */
[----:B------:R-:W-:Y:S04]  /*3ba0*/  LDSM.16.M88.4 R24, [R200] ;  /* 0x00000000c818783b */ /* 0x000fe80000000200 */
[----:B------:R-:W1:Y:S04]  /*3bb0*/  LDSM.16.M88.4 R32, [R200+0x800] ;  /* 0x00080000c820783b */ /* 0x000e680000000200 */
[----:B------:R-:W2:Y:S04]  /*3bc0*/  LDSM.16.M88.4 R40, [R200+0x1000] ;  /* 0x00100000c828783b */ /* 0x000ea80000000200 */
[----:B------:R-:W3:Y:S04]  /*3bd0*/  LDSM.16.M88.4 R36, [R200+0x1800] ;  /* 0x00180000c824783b */ /* 0x000ee80000000200 */
[----:B------:R-:W-:Y:S04]  /*3be0*/  LDSM.16.M88.4 R8, [R209] ;  /* 0x00000000d108783b */ /* 0x000fe80000000200 */
[----:B------:R-:W-:Y:S04]  /*3bf0*/  LDSM.16.M88.4 R48, [R135] ;  /* 0x000000008730783b */ /* 0x000fe80000000200 */
[----:B------:R-:W-:Y:S04]  /*3c00*/  LDSM.16.M88.4 R64, [R135+0x800] ;  /* 0x000800008740783b */ /* 0x000fe80000000200 */
[----:B------:R-:W-:Y:S04]  /*3c10*/  LDSM.16.M88.4 R76, [R135+0x1000] ;  /* 0x00100000874c783b */ /* 0x000fe80000000200 */
[----:B------:R-:W4:Y:S04]  /*3c20*/  LDSM.16.M88.4 R84, [R135+0x1800] ;  /* 0x001800008754783b */ /* 0x000f280000000200 */
[----:B------:R-:W-:Y:S01]  /*3c30*/  @!PT LDS RZ, [RZ] ;  /* 0x00000000fffff984 */ /* 0x000fe20000000800 */
[----:B------:R-:W-:Y:S01]  /*3c40*/  @!PT LDS RZ, [RZ] ;  /* 0x00000000fffff984 */ /* 0x000fe20000000800 */
[----:B------:R-:W-:Y:S01]  /*3c50*/  @!PT LDS RZ, [RZ] ;  /* 0x00000000fffff984 */ /* 0x000fe20000000800 */
[----:B------:R5:W-:Y:S01]  /*3c60*/  LDGSTS.E.BYPASS.LTC128B.128 [R215+0x100], [R20.64], !P0 ;  /* 0x0010000014d77fae */ /* 0x000be2000c101d46 */
[C---:B------:R-:W-:Y:S01]  /*3c70*/  ISETP.LT.OR P0, PT, R13.reuse, 0x1, P5 ;  /* 0x000000010d00780c */ /* 0x040fe20002f01670 */
[C---:B-1----:R-:W-:Y:S11]  /*3c80*/  HMMA.16816.F32 R28, R4.reuse, R32, RZ ;  /* 0x00000020041c723c */ /* 0x042ff600000018ff */
[----:B------:R-:W-:Y:S01]  /*3c90*/  @!UPT UIADD3 URZ, URZ, URZ, URZ ;  /* 0x0000003f3f3ff290 */ /* 0x000fe2000fffe03f */
[----:B------:R1:W-:Y:S01]  /*3ca0*/  LDGSTS.E.BYPASS.LTC128B.128 [R215+0x2100], [R18.64], !P0 ;  /* 0x0210000012d77fae */ /* 0x0003e2000c101d46 */
[C---:B------:R-:W-:Y:S01]  /*3cb0*/  ISETP.LT.OR P0, PT, R13.reuse, 0x1, P1 ;  /* 0x000000010d00780c */ /* 0x040fe20000f01670 */
[----:B------:R-:W-:Y:S01]  /*3cc0*/  HMMA.16816.F32 R32, R4, R34, RZ ;  /* 0x000000220420723c */ /* 0x000fe200000018ff */
[----:B------:R-:W-:-:S07]  /*3cd0*/  ISETP.LT.OR P1, PT, R13, 0x21, P1 ;  /* 0x000000210d00780c */ /* 0x000fce0000f21670 */
[C---:B--2---:R-:W-:Y:S04]  /*3ce0*/  HMMA.16816.F32 R44, R4.reuse, R40, RZ ;  /* 0x00000028042c723c */ /* 0x044fe800000018ff */
[----:B------:R2:W-:Y:S04]  /*3cf0*/  LDGSTS.E.BYPASS.LTC128B.128 [R215+0x4100], [R16.64], !P0 ;  /* 0x0410000010d77fae */ /* 0x0005e8000c101d46 */
[C---:B------:R-:W-:Y:S08]  /*3d00*/  HMMA.16816.F32 R52, R4.reuse, R42, RZ ;  /* 0x0000002a0434723c */ /* 0x040ff000000018ff */
[C---:B---3--:R-:W-:Y:S08]  /*3d10*/  HMMA.16816.F32 R60, R4.reuse, R36, RZ ;  /* 0x00000024043c723c */ /* 0x048ff000000018ff */
[----:B------:R-:W-:Y:S01]  /*3d20*/  HMMA.16816.F32 R36, R4, R38, RZ ;  /* 0x000000260424723c */ /* 0x000fe200000018ff */
[----:B--2---:R-:W-:-:S05]  /*3d30*/  IADD3 R16, P0, R12, R104, RZ ;  /* 0x000000680c107210 */ /* 0x004fca0007f1e0ff */
[----:B------:R-:W-:Y:S01]  /*3d40*/  IMAD.X R17, R3, 0x1, R97, P0 ;  /* 0x0000000103117824 */ /* 0x000fe200000e0661 */
[----:B------:R-:W-:Y:S11]  /*3d50*/  ISETP.LT.OR P0, PT, R13, 0x1, P4 ;  /* 0x000000010d00780c */ /* 0x000ff60002701670 */
[----:B------:R-:W-:Y:S06]  /*3d60*/  @!UPT UIADD3 URZ, URZ, URZ, URZ ;  /* 0x0000003f3f3ff290 */ /* 0x000fec000fffe03f */
[----:B----4-:R-:W-:Y:S01]  /*3d70*/  HMMA.16816.F32 R36, R8, R86, R36 ;  /* 0x000000560824723c */ /* 0x010fe20000001824 */
[----:B------:R2:W-:Y:S02]  /*3d80*/  LDGSTS.E.BYPASS.LTC128B.128 [R215+0x6100], [R14.64], !P0 ;  /* 0x061000000ed77fae */ /* 0x0005e4000c101d46 */
[----:B--2---:R-:W-:-:S05]  /*3d90*/  IADD3 R14, P0, R12, R105, RZ ;  /* 0x000000690c0e7210 */ /* 0x004fca0007f1e0ff */
[----:B------:R-:W-:Y:S01]  /*3da0*/  IMAD.X R15, R3, 0x1, R98, P0 ;  /* 0x00000001030f7824 */ /* 0x000fe200000e0662 */
[C---:B------:R-:W-:Y:S02]  /*3db0*/  ISETP.LT.OR P0, PT, R13.reuse, 0x21, P3 ;  /* 0x000000210d00780c */ /* 0x040fe40001f01670 */
[----:B------:R-:W-:-:S11]  /*3dc0*/  ISETP.LT.OR P3, PT, R13, 0x21, P5 ;  /* 0x000000210d00780c */ /* 0x000fd60002f61670 */
[----:B------:R5:W-:Y:S01]  /*3dd0*/  LDGSTS.E.BYPASS.LTC128B.128 [R215+0x1100], [R22.64], !P0 ;  /* 0x0110000016d77fae */ /* 0x000be2000c101d46 */
[----:B------:R-:W-:-:S03]  /*3de0*/  IADD3 R2, P0, R12, R106, RZ ;  /* 0x0000006a0c027210 */ /* 0x000fc60007f1e0ff */
[----:B------:R1:W-:Y:S02]  /*3df0*/  LDGSTS.E.BYPASS.LTC128B.128 [R215+0x3100], [R16.64], !P3 ;  /* 0x0310000010d77fae */ /* 0x0003e4000d901d46 */
[----:B------:R-:W-:Y:S01]  /*3e00*/  IMAD.X R3, R3, 0x1, R99, P0 ;  /* 0x0000000103037824 */ /* 0x000fe200000e0663 */
[----:B------:R-:W-:Y:S01]  /*3e10*/  ISETP.LT.OR P0, PT, R13, 0x21, P4 ;  /* 0x000000210d00780c */ /* 0x000fe20002701670 */
[----:B------:R2:W-:Y:S11]  /*3e20*/  LDGSTS.E.BYPASS.LTC128B.128 [R215+0x5100], [R14.64], !P1 ;  /* 0x051000000ed77fae */ /* 0x0005f6000c901d46 */
[----:B------:R-:W-:Y:S01]  /*3e30*/  @!UPT UIADD3 URZ, URZ, URZ, URZ ;  /* 0x0000003f3f3ff290 */ /* 0x000fe2000fffe03f */
[----:B------:R3:W-:Y:S01]  /*3e40*/  LDGSTS.E.BYPASS.LTC128B.128 [R215+0x7100], [R2.64], !P0 ;  /* 0x0710000002d77fae */ /* 0x0007e2000c101d46 */
[----:B------:R-:W-:-:S03]  /*3e50*/  ISETP.GT.AND P0, PT, R102, R226, PT ;  /* 0x000000e26600720c */ /* 0x000fc60003f04270 */
[----:B------:R-:W-:Y:S01]  /*3e60*/  LDSM.16.M88.4 R56, [R202+0x800] ;  /* 0x00080000ca38783b */ /* 0x000fe20000000200 */
[C---:B-----5:R-:W-:Y:S03]  /*3e70*/  HMMA.16816.F32 R20, R4.reuse, R24, RZ ;  /* 0x000000180414723c */ /* 0x060fe600000018ff */
[----:B------:R-:W-:Y:S04]  /*3e80*/  LDSM.16.M88.4 R68, [R202+0x1000] ;  /* 0x00100000ca44783b */ /* 0x000fe80000000200 */
[----:B------:R-:W0:Y:S01]  /*3e90*/  LDGDEPBAR ;  /* 0x00000000000079af */ /* 0x000e220000000000 */
[----:B------:R-:W-:Y:S03]  /*3ea0*/  HMMA.16816.F32 R24, R4, R26, RZ ;  /* 0x0000001a0418723c */ /* 0x000fe600000018ff */
[----:B------:R-:W-:Y:S04]  /*3eb0*/  LDSM.16.M88.4 R4, [R211] ;  /* 0x00000000d304783b */ /* 0x000fe80000000200 */
[----:B--2---:R-:W-:Y:S01]  /*3ec0*/  LDSM.16.M88.4 R12, [R210] ;  /* 0x00000000d20c783b */ /* 0x004fe20000000200 */
[----:B---3--:R-:W-:-:S08]  /*3ed0*/  IADD3 R2, R135, 0x6000, RZ ;  /* 0x0000600087027810 */ /* 0x008fd00007ffe0ff */
[----:B------:R-:W-:Y:S01]  /*3ee0*/  HMMA.16816.F32 R40, R8, R48, R20 ;  /* 0x000000300828723c */ /* 0x000fe20000001814 */
[----:B------:R-:W2:Y:S01]  /*3ef0*/  LDSM.16.M88.4 R20, [R202] ;  /* 0x00000000ca14783b */ /* 0x000ea20000000200 */
[----:B------:R-:W-:-:S05]  /*3f00*/  IMAD.IADD R201, R2, 0x1, R0 ;  /* 0x0000000102c97824 */ /* 0x000fca00078e0200 */
[----:B------:R-:W-:Y:S01]  /*3f10*/  LDSM.16.M88.4 R72, [R201+-0x6000] ;  /* 0xffa00000c948783b */ /* 0x000fe20000000200 */
[C---:B-1----:R-:W-:Y:S03]  /*3f20*/  HMMA.16816.F32 R16, R8.reuse, R50, R24 ;  /* 0x000000320810723c */ /* 0x042fe60000001818 */
[----:B------:R-:W-:Y:S04]  /*3f30*/  LDSM.16.M88.4 R80, [R201+-0x5800] ;  /* 0xffa80000c950783b */ /* 0x000fe80000000200 */
[----:B------:R-:W-:Y:S01]  /*3f40*/  LDSM.16.M88.4 R88, [R201+-0x5000] ;  /* 0xffb00000c958783b */ /* 0x000fe20000000200 */
[C---:B------:R-:W-:Y:S08]  /*3f50*/  HMMA.16816.F32 R24, R8.reuse, R64, R28 ;  /* 0x000000400818723c */ /* 0x040ff0000000181c */
[C---:B------:R-:W-:Y:S01]  /*3f60*/  HMMA.16816.F32 R28, R8.reuse, R66, R32 ;  /* 0x00000042081c723c */ /* 0x040fe20000001820 */
[----:B------:R-:W1:Y:S07]  /*3f70*/  LDSM.16.M88.4 R64, [R202+0x1800] ;  /* 0x00180000ca40783b */ /* 0x000e6e0000000200 */
[C---:B------:R-:W-:Y:S08]  /*3f80*/  HMMA.16816.F32 R32, R8.reuse, R76, R44 ;  /* 0x0000004c0820723c */ /* 0x040ff0000000182c */
[C---:B------:R-:W-:Y:S01]  /*3f90*/  HMMA.16816.F32 R44, R8.reuse, R78, R52 ;  /* 0x0000004e082c723c */ /* 0x040fe20000001834 */
[----:B------:R-:W-:Y:S04]  /*3fa0*/  LDSM.16.M88.4 R52, [R200+0x2000] ;  /* 0x00200000c834783b */ /* 0x000fe80000000200 */
[----:B------:R-:W-:Y:S03]  /*3fb0*/  LDSM.16.M88.4 R76, [R200+0x3000] ;  /* 0x00300000c84c783b */ /* 0x000fe60000000200 */
[----:B------:R-:W-:Y:S01]  /*3fc0*/  HMMA.16816.F32 R48, R8, R84, R60 ;  /* 0x000000540830723c */ /* 0x000fe2000000183c */
[----:B------:R-:W-:Y:S04]  /*3fd0*/  LDSM.16.M88.4 R8, [R208+0x4000] ;  /* 0x00400000d008783b */ /* 0x000fe80000000200 */
[----:B------:R-:W-:Y:S03]  /*3fe0*/  LDSM.16.M88.4 R60, [R200+0x2800] ;  /* 0x00280000c83c783b */ /* 0x000fe60000000200 */
[C---:B--2---:R-:W-:Y:S01]  /*3ff0*/  HMMA.16816.F32 R40, R4.reuse, R20, R40 ;  /* 0x000000140428723c */ /* 0x044fe20000001828 */
[----:B------:R-:W-:Y:S07]  /*4000*/  LDSM.16.M88.4 R84, [R201+-0x3000] ;  /* 0xffd00000c954783b */ /* 0x000fee0000000200 */
[C---:B------:R-:W-:Y:S08]  /*4010*/  HMMA.16816.F32 R16, R4.reuse, R22, R16 ;  /* 0x000000160410723c */ /* 0x040ff00000001810 */
[C---:B------:R-:W-:Y:S01]  /*4020*/  HMMA.16816.F32 R20, R4.reuse, R56, R24 ;  /* 0x000000380414723c */ /* 0x040fe20000001818 */
[----:B------:R-:W2:Y:S07]  /*4030*/  LDSM.16.M88.4 R24, [R201+-0x4800] ;  /* 0xffb80000c918783b */ /* 0x000eae0000000200 */
[C---:B------:R-:W-:Y:S01]  /*4040*/  HMMA.16816.F32 R28, R4.reuse, R58, R28 ;  /* 0x0000003a041c723c */ /* 0x040fe2000000181c */
[----:B------:R-:W3:Y:S07]  /*4050*/  LDSM.16.M88.4 R56, [R200+0x3800] ;  /* 0x00380000c838783b */ /* 0x000eee0000000200 */
[C---:B------:R-:W-:Y:S08]  /*4060*/  HMMA.16816.F32 R32, R4.reuse, R68, R32 ;  /* 0x000000440420723c */ /* 0x040ff00000001820 */
[C---:B------:R-:W-:Y:S01]  /*4070*/  HMMA.16816.F32 R44, R4.reuse, R70, R44 ;  /* 0x00000046042c723c */ /* 0x040fe2000000182c */
[----:B------:R-:W-:Y:S07]  /*4080*/  LDSM.16.M88.4 R68, [R202+0x2800] ;  /* 0x00280000ca44783b */ /* 0x000fee0000000200 */
[C---:B-1----:R-:W-:Y:S08]  /*4090*/  HMMA.16816.F32 R48, R4.reuse, R64, R48 ;  /* 0x000000400430723c */ /* 0x042ff00000001830 */
[----:B------:R-:W-:Y:S01]  /*40a0*/  HMMA.16816.F32 R36, R4, R66, R36 ;  /* 0x000000420424723c */ /* 0x000fe20000001824 */
[----:B------:R-:W-:Y:S04]  /*40b0*/  LDSM.16.M88.4 R4, [R209+0x4000] ;  /* 0x00400000d104783b */ /* 0x000fe80000000200 */
[----:B------:R-:W1:Y:S03]  /*40c0*/  LDSM.16.M88.4 R64, [R135+0x2000] ;  /* 0x002000008740783b */ /* 0x000e660000000200 */
[C---:B------:R-:W-:Y:S08]  /*40d0*/  HMMA.16816.F32 R40, R12.reuse, R72, R40 ;  /* 0x000000480c28723c */ /* 0x040ff00000001828 */
[C---:B------:R-:W-:Y:S01]  /*40e0*/  HMMA.16816.F32 R16, R12.reuse, R74, R16 ;  /* 0x0000004a0c10723c */ /* 0x040fe20000001810 */
[----:B------:R-:W4:Y:S07]  /*40f0*/  LDSM.16.M88.4 R72, [R135+0x2800] ;  /* 0x002800008748783b */ /* 0x000f2e0000000200 */
[C---:B------:R-:W-:Y:S08]  /*4100*/  HMMA.16816.F32 R20, R12.reuse, R80, R20 ;  /* 0x000000500c14723c */ /* 0x040ff00000001814 */
[C---:B------:R-:W-:Y:S01]  /*4110*/  HMMA.16816.F32 R28, R12.reuse, R82, R28 ;  /* 0x000000520c1c723c */ /* 0x040fe2000000181c */
[----:B------:R-:W5:Y:S07]  /*4120*/  LDSM.16.M88.4 R80, [R135+0x3000] ;  /* 0x003000008750783b */ /* 0x000f6e0000000200 */
[C---:B------:R-:W-:Y:S08]  /*4130*/  HMMA.16816.F32 R32, R12.reuse, R88, R32 ;  /* 0x000000580c20723c */ /* 0x040ff00000001820 */
[C---:B------:R-:W-:Y:S08]  /*4140*/  HMMA.16816.F32 R44, R12.reuse, R90, R44 ;  /* 0x0000005a0c2c723c */ /* 0x040ff0000000182c */
[C---:B--2---:R-:W-:Y:S08]  /*4150*/  HMMA.16816.F32 R48, R12.reuse, R24, R48 ;  /* 0x000000180c30723c */ /* 0x044ff00000001830 */
[----:B------:R-:W-:Y:S08]  /*4160*/  HMMA.16816.F32 R36, R12, R26, R36 ;  /* 0x0000001a0c24723c */ /* 0x000ff00000001824 */
[C---:B------:R-:W-:Y:S08]  /*4170*/  HMMA.16816.F32 R40, R8.reuse, R52, R40 ;  /* 0x000000340828723c */ /* 0x040ff00000001828 */
[C---:B------:R-:W-:Y:S01]  /*4180*/  HMMA.16816.F32 R16, R8.reuse, R54, R16 ;  /* 0x000000360810723c */ /* 0x040fe20000001810 */
[----:B------:R-:W2:Y:S07]  /*4190*/  LDSM.16.M88.4 R52, [R135+0x3800] ;  /* 0x003800008734783b */ /* 0x000eae0000000200 */
[C---:B------:R-:W-:Y:S01]  /*41a0*/  HMMA.16816.F32 R12, R8.reuse, R60, R20 ;  /* 0x0000003c080c723c */ /* 0x040fe20000001814 */
[----:B------:R-:W-:Y:S07]  /*41b0*/  LDSM.16.M88.4 R20, [R211+0x4000] ;  /* 0x00400000d314783b */ /* 0x000fee0000000200 */
[C---:B------:R-:W-:Y:S01]  /*41c0*/  HMMA.16816.F32 R28, R8.reuse, R62, R28 ;  /* 0x0000003e081c723c */ /* 0x040fe2000000181c */
[----:B------:R-:W2:Y:S07]  /*41d0*/  LDSM.16.M88.4 R60, [R202+0x2000] ;  /* 0x00200000ca3c783b */ /* 0x000eae0000000200 */
[C---:B------:R-:W-:Y:S08]  /*41e0*/  HMMA.16816.F32 R32, R8.reuse, R76, R32 ;  /* 0x0000004c0820723c */ /* 0x040ff00000001820 */
[C---:B------:R-:W-:Y:S01]  /*41f0*/  HMMA.16816.F32 R44, R8.reuse, R78, R44 ;  /* 0x0000004e082c723c */ /* 0x040fe2000000182c */
[----:B------:R-:W2:Y:S07]  /*4200*/  LDSM.16.M88.4 R76, [R202+0x3000] ;  /* 0x00300000ca4c783b */ /* 0x000eae0000000200 */
[C---:B---3--:R-:W-:Y:S08]  /*4210*/  HMMA.16816.F32 R48, R8.reuse, R56, R48 ;  /* 0x000000380830723c */ /* 0x048ff00000001830 */
[----:B------:R-:W-:Y:S01]  /*4220*/  HMMA.16816.F32 R36, R8, R58, R36 ;  /* 0x0000003a0824723c */ /* 0x000fe20000001824 */
[----:B------:R-:W3:Y:S07]  /*4230*/  LDSM.16.M88.4 R56, [R202+0x3800] ;  /* 0x00380000ca38783b */ /* 0x000eee0000000200 */
[C---:B-1----:R-:W-:Y:S08]  /*4240*/  HMMA.16816.F32 R40, R4.reuse, R64, R40 ;  /* 0x000000400428723c */ /* 0x042ff00000001828 */
[C---:B------:R-:W-:Y:S01]  /*4250*/  HMMA.16816.F32 R24, R4.reuse, R66, R16 ;  /* 0x000000420418723c */ /* 0x040fe20000001810 */
[----:B------:R-:W-:Y:S04]  /*4260*/  LDSM.16.M88.4 R16, [R210+0x4000] ;  /* 0x00400000d210783b */ /* 0x000fe80000000200 */
[----:B------:R-:W1:Y:S03]  /*4270*/  LDSM.16.M88.4 R64, [R201+-0x4000] ;  /* 0xffc00000c940783b */ /* 0x000e660000000200 */
        /* <DEDUP_REMOVED lines=8> */
[----:B------:R-:W2:Y:S07]  /*4300*/  LDSM.16.M88.4 R52, [R201+-0x2800] ;  /* 0xffd80000c934783b */ /* 0x000eae0000000200 */
[C---:B------:R-:W-:Y:S08]  /*4310*/  HMMA.16816.F32 R40, R20.reuse, R60, R40 ;  /* 0x0000003c1428723c */ /* 0x040ff00000001828 */
[C---:B------:R-:W-:Y:S01]  /*4320*/  HMMA.16816.F32 R28, R20.reuse, R62, R24 ;  /* 0x0000003e141c723c */ /* 0x040fe20000001818 */
[----:B------:R-:W-:Y:S07]  /*4330*/  LDSM.16.M88.4 R60, [R200+0x4000] ;  /* 0x00400000c83c783b */ /* 0x000fee0000000200 */
[C---:B------:R-:W-:Y:S01]  /*4340*/  HMMA.16816.F32 R24, R20.reuse, R68, R12 ;  /* 0x000000441418723c */ /* 0x040fe2000000180c */
[----:B------:R-:W5:Y:S07]  /*4350*/  LDSM.16.M88.4 R12, [R208+0x8000] ;  /* 0x00800000d00c783b */ /* 0x000f6e0000000200 */
[C---:B------:R-:W-:Y:S01]  /*4360*/  HMMA.16816.F32 R8, R20.reuse, R70, R8 ;  /* 0x000000461408723c */ /* 0x040fe20000001808 */
[----:B------:R-:W2:Y:S07]  /*4370*/  LDSM.16.M88.4 R68, [R200+0x4800] ;  /* 0x00480000c844783b */ /* 0x000eae0000000200 */
[C---:B------:R-:W-:Y:S08]  /*4380*/  HMMA.16816.F32 R4, R20.reuse, R76, R32 ;  /* 0x0000004c1404723c */ /* 0x040ff00000001820 */
[C---:B------:R-:W-:Y:S01]  /*4390*/  HMMA.16816.F32 R44, R20.reuse, R78, R44 ;  /* 0x0000004e142c723c */ /* 0x040fe2000000182c */
[----:B------:R-:W-:Y:S07]  /*43a0*/  LDSM.16.M88.4 R76, [R202+0x4800] ;  /* 0x00480000ca4c783b */ /* 0x000fee0000000200 */
[C---:B---3--:R-:W-:Y:S08]  /*43b0*/  HMMA.16816.F32 R48, R20.reuse, R56, R48 ;  /* 0x000000381430723c */ /* 0x048ff00000001830 */
[----:B------:R-:W-:Y:S01]  /*43c0*/  HMMA.16816.F32 R32, R20, R58, R36 ;  /* 0x0000003a1420723c */ /* 0x000fe20000001824 */
[----:B------:R-:W3:Y:S07]  /*43d0*/  LDSM.16.M88.4 R56, [R200+0x5800] ;  /* 0x00580000c838783b */ /* 0x000eee0000000200 */
[C---:B-1----:R-:W-:Y:S08]  /*43e0*/  HMMA.16816.F32 R36, R16.reuse, R64, R40 ;  /* 0x000000401024723c */ /* 0x042ff00000001828 */
[C---:B------:R-:W-:Y:S01]  /*43f0*/  HMMA.16816.F32 R28, R16.reuse, R66, R28 ;  /* 0x00000042101c723c */ /* 0x040fe2000000181c */
[----:B------:R-:W-:Y:S07]  /*4400*/  LDSM.16.M88.4 R64, [R135+0x4000] ;  /* 0x004000008740783b */ /* 0x000fee0000000200 */
[C---:B----4-:R-:W-:Y:S08]  /*4410*/  HMMA.16816.F32 R24, R16.reuse, R72, R24 ;  /* 0x000000481018723c */ /* 0x050ff00000001818 */
[C---:B------:R-:W-:Y:S01]  /*4420*/  HMMA.16816.F32 R20, R16.reuse, R74, R8 ;  /* 0x0000004a1014723c */ /* 0x040fe20000001808 */
[----:B------:R-:W1:Y:S04]  /*4430*/  LDSM.16.M88.4 R8, [R209+0x8000] ;  /* 0x00800000d108783b */ /* 0x000e680000000200 */
[----:B------:R-:W4:Y:S03]  /*4440*/  LDSM.16.M88.4 R72, [R135+0x4800] ;  /* 0x004800008748783b */ /* 0x000f260000000200 */
[C---:B------:R-:W-:Y:S08]  /*4450*/  HMMA.16816.F32 R4, R16.reuse, R84, R4 ;  /* 0x000000541004723c */ /* 0x040ff00000001804 */
[C---:B------:R-:W-:Y:S01]  /*4460*/  HMMA.16816.F32 R40, R16.reuse, R86, R44 ;  /* 0x000000561028723c */ /* 0x040fe2000000182c */
[----:B------:R-:W1:Y:S07]  /*4470*/  LDSM.16.M88.4 R84, [R135+0x5000] ;  /* 0x005000008754783b */ /* 0x000e6e0000000200 */
[C---:B--2---:R-:W-:Y:S08]  /*4480*/  HMMA.16816.F32 R48, R16.reuse, R52, R48 ;  /* 0x000000341030723c */ /* 0x044ff00000001830 */
[----:B------:R-:W-:Y:S01]  /*4490*/  HMMA.16816.F32 R16, R16, R54, R32 ;  /* 0x000000361010723c */ /* 0x000fe20000001820 */
[----:B------:R-:W2:Y:S07]  /*44a0*/  LDSM.16.M88.4 R52, [R135+0x5800] ;  /* 0x005800008734783b */ /* 0x000eae0000000200 */
[C---:B-----5:R-:W-:Y:S08]  /*44b0*/  HMMA.16816.F32 R36, R12.reuse, R60, R36 ;  /* 0x0000003c0c24723c */ /* 0x060ff00000001824 */
[C---:B------:R-:W-:Y:S01]  /*44c0*/  HMMA.16816.F32 R32, R12.reuse, R62, R28 ;  /* 0x0000003e0c20723c */ /* 0x040fe2000000181c */
[----:B------:R-:W-:Y:S07]  /*44d0*/  LDSM.16.M88.4 R60, [R202+0x4000] ;  /* 0x00400000ca3c783b */ /* 0x000fee0000000200 */
[C---:B------:R-:W-:Y:S08]  /*44e0*/  HMMA.16816.F32 R28, R12.reuse, R68, R24 ;  /* 0x000000440c1c723c */ /* 0x040ff00000001818 */
[C---:B------:R-:W-:Y:S01]  /*44f0*/  HMMA.16816.F32 R24, R12.reuse, R70, R20 ;  /* 0x000000460c18723c */ /* 0x040fe20000001814 */
[----:B------:R-:W-:Y:S07]  /*4500*/  LDSM.16.M88.4 R68, [R201+-0x2000] ;  /* 0xffe00000c944783b */ /* 0x000fee0000000200 */
[C---:B------:R-:W-:Y:S01]  /*4510*/  HMMA.16816.F32 R20, R12.reuse, R80, R4 ;  /* 0x000000500c14723c */ /* 0x040fe20000001804 */
[----:B------:R-:W5:Y:S07]  /*4520*/  LDSM.16.M88.4 R4, [R211+0x8000] ;  /* 0x00800000d304783b */ /* 0x000f6e0000000200 */
[C---:B------:R-:W-:Y:S01]  /*4530*/  HMMA.16816.F32 R44, R12.reuse, R82, R40 ;  /* 0x000000520c2c723c */ /* 0x040fe20000001828 */
[----:B------:R-:W2:Y:S07]  /*4540*/  LDSM.16.M88.4 R80, [R202+0x5000] ;  /* 0x00500000ca50783b */ /* 0x000eae0000000200 */
[C---:B---3--:R-:W-:Y:S08]  /*4550*/  HMMA.16816.F32 R40, R12.reuse, R56, R48 ;  /* 0x000000380c28723c */ /* 0x048ff00000001830 */
[----:B------:R-:W-:Y:S08]  /*4560*/  HMMA.16816.F32 R16, R12, R58, R16 ;  /* 0x0000003a0c10723c */ /* 0x000ff00000001810 */
[C---:B-1----:R-:W-:Y:S08]  /*4570*/  HMMA.16816.F32 R12, R8.reuse, R64, R36 ;  /* 0x00000040080c723c */ /* 0x042ff00000001824 */
[C---:B----4-:R-:W-:Y:S08]  /*4580*/  HMMA.16816.F32 R36, R8.reuse, R72, R28 ;  /* 0x000000480824723c */ /* 0x050ff0000000181c */
[C---:B------:R-:W-:Y:S01]  /*4590*/  HMMA.16816.F32 R32, R8.reuse, R66, R32 ;  /* 0x000000420820723c */ /* 0x040fe20000001820 */
[----:B------:R-:W1:Y:S07]  /*45a0*/  LDSM.16.M88.4 R64, [R202+0x5800] ;  /* 0x00580000ca40783b */ /* 0x000e6e0000000200 */
[C---:B------:R-:W-:Y:S01]  /*45b0*/  HMMA.16816.F32 R28, R8.reuse, R74, R24 ;  /* 0x0000004a081c723c */ /* 0x040fe20000001818 */
[----:B------:R-:W-:Y:S07]  /*45c0*/  LDSM.16.M88.4 R72, [R201+-0x1800] ;  /* 0xffe80000c948783b */ /* 0x000fee0000000200 */
[C---:B------:R-:W-:Y:S01]  /*45d0*/  HMMA.16816.F32 R24, R8.reuse, R84, R20 ;  /* 0x000000540818723c */ /* 0x040fe20000001814 */
[----:B------:R-:W3:Y:S07]  /*45e0*/  LDSM.16.M88.4 R20, [R210+0x8000] ;  /* 0x00800000d214783b */ /* 0x000eee0000000200 */
[C---:B------:R-:W-:Y:S01]  /*45f0*/  HMMA.16816.F32 R56, R8.reuse, R86, R44 ;  /* 0x000000560838723c */ /* 0x040fe2000000182c */
[----:B------:R-:W-:Y:S07]  /*4600*/  LDSM.16.M88.4 R84, [R201+-0x800] ;  /* 0xfff80000c954783b */ /* 0x000fee0000000200 */
[C---:B--2---:R-:W-:Y:S01]  /*4610*/  HMMA.16816.F32 R48, R8.reuse, R52, R40 ;  /* 0x000000340830723c */ /* 0x044fe20000001828 */
[----:B------:R-:W-:Y:S07]  /*4620*/  LDSM.16.M88.4 R40, [R201+-0x1000] ;  /* 0xfff00000c928783b */ /* 0x000fee0000000200 */
[----:B------:R-:W-:Y:S01]  /*4630*/  HMMA.16816.F32 R44, R8, R54, R16 ;  /* 0x00000036082c723c */ /* 0x000fe20000001810 */
[----:B------:R-:W-:Y:S07]  /*4640*/  LDSM.16.M88.4 R16, [R208+0xc000] ;  /* 0x00c00000d010783b */ /* 0x000fee0000000200 */
[C---:B-----5:R-:W-:Y:S08]  /*4650*/  HMMA.16816.F32 R8, R4.reuse, R60, R12 ;  /* 0x0000003c0408723c */ /* 0x060ff0000000180c */
[C---:B------:R-:W-:Y:S01]  /*4660*/  HMMA.16816.F32 R12, R4.reuse, R62, R32 ;  /* 0x0000003e040c723c */ /* 0x040fe20000001820 */
[----:B------:R-:W2:Y:S07]  /*4670*/  LDSM.16.M88.4 R60, [R200+0x6000] ;  /* 0x00600000c83c783b */ /* 0x000eae0000000200 */
[C---:B------:R-:W-:Y:S08]  /*4680*/  HMMA.16816.F32 R52, R4.reuse, R78, R28 ;  /* 0x0000004e0434723c */ /* 0x040ff0000000181c */
[C---:B------:R-:W-:Y:S08]  /*4690*/  HMMA.16816.F32 R36, R4.reuse, R76, R36 ;  /* 0x0000004c0424723c */ /* 0x040ff00000001824 */
[C---:B------:R-:W-:Y:S08]  /*46a0*/  HMMA.16816.F32 R32, R4.reuse, R80, R24 ;  /* 0x000000500420723c */ /* 0x040ff00000001818 */
[C---:B------:R-:W-:Y:S01]  /*46b0*/  HMMA.16816.F32 R28, R4.reuse, R82, R56 ;  /* 0x00000052041c723c */ /* 0x040fe20000001838 */
[----:B------:R-:W-:Y:S07]  /*46c0*/  LDSM.16.M88.4 R56, [R201] ;  /* 0x00000000c938783b */ /* 0x000fee0000000200 */
[C---:B-1----:R-:W-:Y:S08]  /*46d0*/  HMMA.16816.F32 R48, R4.reuse, R64, R48 ;  /* 0x000000400430723c */ /* 0x042ff00000001830 */
[----:B------:R-:W-:Y:S01]  /*46e0*/  HMMA.16816.F32 R92, R4, R66, R44 ;  /* 0x00000042045c723c */ /* 0x000fe2000000182c */
[----:B------:R-:W-:Y:S04]  /*46f0*/  LDSM.16.M88.4 R44, [R135+0x6000] ;  /* 0x00600000872c783b */ /* 0x000fe80000000200 */
[----:B------:R-:W-:Y:S03]  /*4700*/  LDSM.16.M88.4 R64, [R135+0x6800] ;  /* 0x006800008740783b */ /* 0x000fe60000000200 */
[C---:B---3--:R-:W-:Y:S01]  /*4710*/  HMMA.16816.F32 R4, R20.reuse, R68, R8 ;  /* 0x000000441404723c */ /* 0x048fe20000001808 */
[----:B------:R-:W-:Y:S07]  /*4720*/  LDSM.16.M88.4 R8, [R211+0xc000] ;  /* 0x00c00000d308783b */ /* 0x000fee0000000200 */
[C---:B------:R-:W-:Y:S01]  /*4730*/  HMMA.16816.F32 R24, R20.reuse, R70, R12 ;  /* 0x000000461418723c */ /* 0x040fe2000000180c */
[----:B------:R-:W1:Y:S07]  /*4740*/  LDSM.16.M88.4 R12, [R209+0xc000] ;  /* 0x00c00000d10c783b */ /* 0x000e6e0000000200 */
[----:B------:R-:W-:Y:S01]  /*4750*/  HMMA.16816.F32 R68, R20, R74, R52 ;  /* 0x0000004a1444723c */ /* 0x000fe20000001834 */
[----:B------:R-:W3:Y:S07]  /*4760*/  LDSM.16.M88.4 R52, [R200+0x6800] ;  /* 0x00680000c834783b */ /* 0x000eee0000000200 */
[----:B--2---:R-:W-:Y:S08]  /*4770*/  HMMA.16816.F32 R4, R16, R60, R4 ;  /* 0x0000003c1004723c */ /* 0x004ff00000001804 */
[C---:B------:R-:W-:Y:S01]  /*4780*/  HMMA.16816.F32 R88, R20.reuse, R84, R48 ;  /* 0x000000541458723c */ /* 0x040fe20000001830 */
[----:B------:R-:W2:Y:S07]  /*4790*/  LDSM.16.M88.4 R48, [R202+0x6000] ;  /* 0x00600000ca30783b */ /* 0x000eae0000000200 */
[----:B------:R-:W-:Y:S08]  /*47a0*/  HMMA.16816.F32 R76, R20, R42, R28 ;  /* 0x0000002a144c723c */ /* 0x000ff0000000181c */
[----:B------:R-:W-:Y:S01]  /*47b0*/  HMMA.16816.F32 R28, R16, R62, R24 ;  /* 0x0000003e101c723c */ /* 0x000fe20000001818 */
[----:B------:R-:W-:Y:S07]  /*47c0*/  LDSM.16.M88.4 R60, [R202+0x6800] ;  /* 0x00680000ca3c783b */ /* 0x000fee0000000200 */
[----:B------:R-:W-:Y:S01]  /*47d0*/  HMMA.16816.F32 R36, R20, R72, R36 ;  /* 0x000000481424723c */ /* 0x000fe20000001824 */
[----:B------:R-:W-:Y:S07]  /*47e0*/  LDSM.16.M88.4 R72, [R200+0x7800] ;  /* 0x00780000c848783b */ /* 0x000fee0000000200 */
[C---:B-1----:R-:W-:Y:S01]  /*47f0*/  HMMA.16816.F32 R24, R12.reuse, R44, R4 ;  /* 0x0000002c0c18723c */ /* 0x042fe20000001804 */
[----:B------:R-:W1:Y:S07]  /*4800*/  LDSM.16.M88.4 R4, [R210+0xc000] ;  /* 0x00c00000d204783b */ /* 0x000e6e0000000200 */
[----:B------:R-:W-:Y:S01]  /*4810*/  HMMA.16816.F32 R28, R12, R46, R28 ;  /* 0x0000002e0c1c723c */ /* 0x000fe2000000181c */
[----:B------:R-:W4:Y:S07]  /*4820*/  LDSM.16.M88.4 R44, [R200+0x7000] ;  /* 0x00700000c82c783b */ /* 0x000f2e0000000200 */
[----:B------:R-:W-:Y:S08]  /*4830*/  HMMA.16816.F32 R80, R20, R40, R32 ;  /* 0x000000281450723c */ /* 0x000ff00000001820 */
[----:B---3--:R-:W-:Y:S08]  /*4840*/  HMMA.16816.F32 R32, R16, R52, R36 ;  /* 0x000000341020723c */ /* 0x008ff00000001824 */
        /* <DEDUP_REMOVED lines=8> */
[----:B----4-:R-:W-:Y:S08]  /*48d0*/  HMMA.16816.F32 R20, R16, R44, R80 ;  /* 0x0000002c1014723c */ /* 0x010ff00000001850 */
[----:B------:R-:W-:Y:S01]  /*48e0*/  HMMA.16816.F32 R32, R12, R66, R40 ;  /* 0x000000420c20723c */ /* 0x000fe20000001828 */
[----:B------:R-:W-:-:S07]  /*48f0*/  FMUL.FTZ R0, R48, c[0x0][0x320] ;  /* 0x0000c80030007a20 */ /* 0x000fce0000410000 */
[----:B------:R-:W-:Y:S01]  /*4900*/  HMMA.16816.F32 R28, R4, R58, R28 ;  /* 0x0000003a041c723c */ /* 0x000fe2000000181c */
[----:B------:R-:W1:Y:S07]  /*4910*/  LDSM.16.M88.4 R56, [R202+0x7000] ;  /* 0x00700000ca38783b */ /* 0x000e6e0000000200 */
[----:B------:R-:W-:Y:S08]  /*4920*/  HMMA.16816.F32 R36, R8, R60, R36 ;  /* 0x0000003c0824723c */ /* 0x000ff00000001824 */
[----:B------:R-:W-:Y:S01]  /*4930*/  HMMA.16816.F32 R44, R16, R46, R76 ;  /* 0x0000002e102c723c */ /* 0x000fe2000000184c */
[----:B------:R4:W1:Y:S07]  /*4940*/  MUFU.TANH R76, R0 ;  /* 0x00000000004c7308 */ /* 0x00086e0000002400 */
[----:B--2---:R-:W-:Y:S08]  /*4950*/  HMMA.16816.F32 R24, R12, R68, R20 ;  /* 0x000000440c18723c */ /* 0x004ff00000001814 */
[----:B------:R-:W-:Y:S01]  /*4960*/  HMMA.16816.F32 R20, R8, R62, R32 ;  /* 0x0000003e0814723c */ /* 0x000fe20000001820 */
[----:B----4-:R-:W-:Y:S01]  /*4970*/  FMUL.FTZ R0, R49, c[0x0][0x320] ;  /* 0x0000c80031007a20 */ /* 0x010fe20000410000 */
[----:B------:R-:W2:Y:S06]  /*4980*/  LDSM.16.M88.4 R60, [R135+0x7800] ;  /* 0x00780000873c783b */ /* 0x000eac0000000200 */
[----:B------:R-:W-:Y:S01]  /*4990*/  HMMA.16816.F32 R64, R16, R72, R88 ;  /* 0x000000481040723c */ /* 0x000fe20000001858 */
[----:B------:R4:W1:Y:S07]  /*49a0*/  MUFU.TANH R72, R0 ;  /* 0x0000000000487308 */ /* 0x00086e0000002400 */
[----:B---3--:R-:W-:Y:S08]  /*49b0*/  HMMA.16816.F32 R36, R4, R52, R36 ;  /* 0x000000340424723c */ /* 0x008ff00000001824 */
[----:B------:R-:W-:Y:S01]  /*49c0*/  HMMA.16816.F32 R40, R12, R70, R44 ;  /* 0x000000460c28723c */ /* 0x000fe2000000182c */
[----:B----4-:R-:W-:Y:S01]  /*49d0*/  FMUL.FTZ R0, R50, c[0x0][0x320] ;  /* 0x0000c80032007a20 */ /* 0x010fe20000410000 */
[----:B------:R-:W3:Y:S03]  /*49e0*/  LDSM.16.M88.4 R44, [R202+0x7800] ;  /* 0x00780000ca2c783b */ /* 0x000ee60000000200 */
[----:B------:R4:W2:Y:S03]  /*49f0*/  MUFU.TANH R77, R0 ;  /* 0x00000000004d7308 */ /* 0x0008a60000002400 */
[----:B-1----:R-:W-:Y:S08]  /*4a00*/  HMMA.16816.F32 R32, R8, R56, R24 ;  /* 0x000000380820723c */ /* 0x002ff00000001818 */
[----:B------:R-:W-:Y:S01]  /*4a10*/  HMMA.16816.F32 R24, R4, R54, R20 ;  /* 0x000000360418723c */ /* 0x000fe20000001814 */
[----:B----4-:R-:W-:-:S02]  /*4a20*/  FMUL.FTZ R0, R51, c[0x0][0x320] ;  /* 0x0000c80033007a20 */ /* 0x010fc40000410000 */
[----:B------:R-:W1:Y:S05]  /*4a30*/  LDSM.16.M88.4 R48, [R201+0x1000] ;  /* 0x00100000c930783b */ /* 0x000e6a0000000200 */
[----:B------:R-:W-:Y:S01]  /*4a40*/  HMMA.16816.F32 R16, R16, R74, R84 ;  /* 0x0000004a1010723c */ /* 0x000fe20000001854 */
[----:B------:R4:W1:Y:S07]  /*4a50*/  MUFU.TANH R73, R0 ;  /* 0x0000000000497308 */ /* 0x00086e0000002400 */
[----:B--2---:R-:W-:Y:S01]  /*4a60*/  HMMA.16816.F32 R20, R12, R60, R64 ;  /* 0x0000003c0c14723c */ /* 0x004fe20000001840 */
[----:B----4-:R-:W-:-:S04]  /*4a70*/  FMUL.FTZ R0, R28, c[0x0][0x320] ;  /* 0x0000c8001c007a20 */ /* 0x010fc80000410000 */
[----:B------:R2:W4:Y:S11]  /*4a80*/  MUFU.TANH R69, R0 ;  /* 0x0000000000457308 */ /* 0x0005360000002400 */
[----:B------:R-:W-:Y:S08]  /*4a90*/  HMMA.16816.F32 R12, R12, R62, R16 ;  /* 0x0000003e0c0c723c */ /* 0x000ff00000001810 */
[----:B---3--:R-:W-:Y:S01]  /*4aa0*/  HMMA.16816.F32 R16, R8, R44, R20 ;  /* 0x0000002c0810723c */ /* 0x008fe20000001814 */
[----:B--2---:R-:W-:-:S07]  /*4ab0*/  FMUL.FTZ R0, R29, c[0x0][0x320] ;  /* 0x0000c8001d007a20 */ /* 0x004fce0000410000 */
[----:B-1----:R-:W-:Y:S01]  /*4ac0*/  HMMA.16816.F32 R32, R4, R48, R32 ;  /* 0x000000300420723c */ /* 0x002fe20000001820 */
[----:B------:R1:W2:Y:S02]  /*4ad0*/  MUFU.TANH R68, R0 ;  /* 0x0000000000447308 */ /* 0x0002a40000002400 */
[----:B-1----:R-:W-:-:S06]  /*4ae0*/  FMUL.FTZ R0, R30, c[0x0][0x320] ;  /* 0x0000c8001e007a20 */ /* 0x002fcc0000410000 */
[----:B------:R1:W3:Y:S02]  /*4af0*/  MUFU.TANH R70, R0 ;  /* 0x0000000000467308 */ /* 0x0002e40000002400 */
[----:B-1----:R-:W-:Y:S02]  /*4b00*/  FMUL.FTZ R0, R31, c[0x0][0x320] ;  /* 0x0000c8001f007a20 */ /* 0x002fe40000410000 */
[C---:B------:R-:W-:Y:S04]  /*4b10*/  HMMA.16816.F32 R28, R8.reuse, R58, R40 ;  /* 0x0000003a081c723c */ /* 0x040fe80000001828 */
[----:B------:R1:W1:Y:S04]  /*4b20*/  MUFU.TANH R56, R0 ;  /* 0x0000000000387308 */ /* 0x0002680000002400 */
[----:B------:R-:W-:Y:S01]  /*4b30*/  HMMA.16816.F32 R8, R8, R46, R12 ;  /* 0x0000002e0808723c */ /* 0x000fe2000000180c */
[----:B-1----:R-:W-:-:S04]  /*4b40*/  FMUL.FTZ R0, R36, c[0x0][0x320] ;  /* 0x0000c80024007a20 */ /* 0x002fc80000410000 */
[----:B------:R1:W1:Y:S11]  /*4b50*/  MUFU.TANH R54, R0 ;  /* 0x0000000000367308 */ /* 0x0002760000002400 */
[----:B------:R-:W-:Y:S01]  /*4b60*/  HMMA.16816.F32 R20, R4, R50, R28 ;  /* 0x000000320414723c */ /* 0x000fe2000000181c */
[----:B-1----:R-:W-:-:S04]  /*4b70*/  FMUL.FTZ R0, R37, c[0x0][0x320] ;  /* 0x0000c80025007a20 */ /* 0x002fc80000410000 */
[----:B------:R1:W1:Y:S02]  /*4b80*/  MUFU.TANH R52, R0 ;  /* 0x0000000000347308 */ /* 0x0002640000002400 */
[----:B-1----:R-:W-:-:S06]  /*4b90*/  FMUL.FTZ R0, R38, c[0x0][0x320] ;  /* 0x0000c80026007a20 */ /* 0x002fcc0000410000 */
[----:B------:R1:W1:Y:S02]  /*4ba0*/  MUFU.TANH R55, R0 ;  /* 0x0000000000377308 */ /* 0x0002640000002400 */
[----:B-1----:R-:W-:Y:S02]  /*4bb0*/  FMUL.FTZ R0, R39, c[0x0][0x320] ;  /* 0x0000c80027007a20 */ /* 0x002fe40000410000 */
[----:B------:R-:W1:Y:S01]  /*4bc0*/  LDSM.16.M88.4 R36, [R201+0x1800] ;  /* 0x00180000c924783b */ /* 0x000e620000000200 */
[----:B------:R-:W-:-:S04]  /*4bd0*/  DEPBAR.LE SB0, 0x0 ;  /* 0x000080000000791a */ /* 0x000fc80000000000 */
[----:B------:R5:W1:Y:S02]  /*4be0*/  MUFU.TANH R53, R0 ;  /* 0x0000000000357308 */ /* 0x000a640000002400 */
[----:B-----5:R-:W-:-:S06]  /*4bf0*/  FMUL.FTZ R0, R24, c[0x0][0x320] ;  /* 0x0000c80018007a20 */ /* 0x020fcc0000410000 */
[----:B------:R5:W2:Y:S01]  /*4c00*/  MUFU.TANH R42, R0 ;  /* 0x00000000002a7308 */ /* 0x000aa20000002400 */
[----:B-1----:R-:W-:Y:S01]  /*4c10*/  HMMA.16816.F32 R12, R4, R36, R16 ;  /* 0x00000024040c723c */ /* 0x002fe20000001810 */
[----:B-----5:R-:W-:-:S06]  /*4c20*/  FMUL.FTZ R0, R25, c[0x0][0x320] ;  /* 0x0000c80019007a20 */ /* 0x020fcc0000410000 */
        /* <DEDUP_REMOVED lines=69> */
.L_x_2210:
[----:B------:R-:W-:Y:S05]  /*5080*/  BRA.DIV ~URZ, `(.L_x_2063) ;  /* 0x00015a127f007947 */ /* 0x000fea000b800000 */
[----:B------:R-:W3:Y:S01]  /*5090*/  SHFL.IDX PT, R0, R10, RZ, 0x181f ;  /* 0x00181fff0a007589 */ /* 0x000ee200000e0000 */
[----:B------:R-:W-:Y:S02]  /*50a0*/  ISETP.GE.AND P0, PT, R217, c[0x0][0x1d4], PT ;  /* 0x00007500d9007a0c */ /* 0x000fe40003f06270 */
[----:B------:R-:W-:Y:S02]  /*50b0*/  ISETP.GE.AND P2, PT, R223, c[0x0][0x1d4], PT ;  /* 0x00007500df007a0c */ /* 0x000fe40003f46270 */
[----:B------:R-:W-:Y:S02]  /*50c0*/  SEL R14, RZ, 0x10, P0 ;  /* 0x00000010ff0e7807 */ /* 0x000fe40000000000 */
[----:B------:R-:W-:Y:S02]  /*50d0*/  SEL R13, RZ, 0x10, P2 ;  /* 0x00000010ff0d7807 */ /* 0x000fe40001000000 */
[----:B---3--:R-:W-:-:S05]  /*50e0*/  IADD3 R2, P1, R0, R103, RZ ;  /* 0x0000006700027210 */ /* 0x008fca0007f3e0ff */
[----:B--2---:R-:W-:Y:S01]  /*50f0*/  IMAD.X R3, R4, 0x1, R96, P1 ;  /* 0x0000000104037824 */ /* 0x004fe200008e0660 */
[----:B------:R-:W-:-:S04]  /*5100*/  IADD3 R8, P1, R0, R104, RZ ;  /* 0x0000006800087210 */ /* 0x000fc80007f3e0ff */
[----:B------:R-:W-:Y:S01]  /*5110*/  @!PT LDS RZ, [RZ] ;  /* 0x00000000fffff984 */ /* 0x000fe20000000800 */
[----:B------:R-:W-:Y:S01]  /*5120*/  @!PT LDS RZ, [RZ] ;  /* 0x00000000fffff984 */ /* 0x000fe20000000800 */
[----:B------:R2:W-:Y:S01]  /*5130*/  LDGSTS.E.BYPASS.LTC128B.128 [R215+0x8100], [R2.64], !P0 ;  /* 0x0810000002d77fae */ /* 0x0005e2000c101d46 */
[----:B------:R-:W-:Y:S01]  /*5140*/  IADD3 R6, P0, R0, R105, RZ ;  /* 0x0000006900067210 */ /* 0x000fe20007f1e0ff */
[----:B------:R-:W-:Y:S01]  /*5150*/  IMAD.X R9, R4, 0x1, R97, P1 ;  /* 0x0000000104097824 */ /* 0x000fe200008e0661 */
[----:B------:R-:W-:-:S03]  /*5160*/  ISETP.GE.AND P1, PT, R222, c[0x0][0x1d4], PT ;  /* 0x00007500de007a0c */ /* 0x000fc60003f26270 */
[----:B------:R-:W-:Y:S01]  /*5170*/  IMAD.X R7, R4, 0x1, R98, P0 ;  /* 0x0000000104077824 */ /* 0x000fe200000e0662 */
[----:B------:R-:W-:Y:S01]  /*5180*/  ISETP.GE.AND P0, PT, R224, c[0x0][0x1d4], PT ;  /* 0x00007500e0007a0c */ /* 0x000fe20003f06270 */
[----:B------:R3:W-:Y:S01]  /*5190*/  LDGSTS.E.BYPASS.LTC128B.128 [R215+0xa100], [R8.64], !P2 ;  /* 0x0a10000008d77fae */ /* 0x0007e2000d101d46 */
[----:B------:R-:W-:-:S07]  /*51a0*/  SEL R12, RZ, 0x10, P1 ;  /* 0x00000010ff0c7807 */ /* 0x000fce0000800000 */
[----:B------:R3:W-:Y:S01]  /*51b0*/  LDGSTS.E.BYPASS.LTC128B.128 [R215+0xc100], [R6.64], !P1 ;  /* 0x0c10000006d77fae */ /* 0x0007e2000c901d46 */
[----:B--2---:R-:W-:-:S03]  /*51c0*/  IADD3 R2, P3, R0, R106, RZ ;  /* 0x0000006a00027210 */ /* 0x004fc60007f7e0ff */
[----:B------:R-:W2:Y:S02]  /*51d0*/  SHFL.IDX PT, R0, R10, 0x1, 0x181f ;  /* 0x00381f000a007f89 */ /* 0x000ea400000e0000 */
[----:B------:R-:W-:Y:S02]  /*51e0*/  IMAD.X R3, R4, 0x1, R99, P3 ;  /* 0x0000000104037824 */ /* 0x000fe400018e0663 */
[----:B------:R4:W1:Y:S04]  /*51f0*/  SHFL.IDX PT, R4, R5, 0x1, 0x181f ;  /* 0x00381f0005047f89 */ /* 0x00086800000e0000 */
[----:B------:R3:W-:Y:S01]  /*5200*/  LDGSTS.E.BYPASS.LTC128B.128 [R215+0xe100], [R2.64], !P0 ;  /* 0x0e10000002d77fae */ /* 0x0007e2000c101d46 */
[----:B-1--4-:R-:W-:-:S03]  /*5210*/  SEL R5, RZ, 0x10, P0 ;  /* 0x00000010ff057807 */ /* 0x012fc60000000000 */
.L_x_2211:
[----:B--23--:R-:W-:Y:S02]  /*5220*/  IADD3 R2, -R14, 0x10, RZ ;  /* 0x000000100e027810 */ /* 0x00cfe40007ffe1ff */
[----:B------:R-:W-:-:S02]  /*5230*/  IADD3 R3, -R13, 0x10, RZ ;  /* 0x000000100d037810 */ /* 0x000fc40007ffe1ff */
[----:B------:R-:W-:Y:S02]  /*5240*/  LOP3.LUT R2, R2, 0xf, RZ, 0xc0, !PT ;  /* 0x0000000f02027812 */ /* 0x000fe400078ec0ff */
[----:B------:R-:W-:Y:S02]  /*5250*/  ISETP.NE.U32.AND P3, PT, R14, RZ, PT ;  /* 0x000000ff0e00720c */ /* 0x000fe40003f65070 */
[----:B------:R-:W-:Y:S02]  /*5260*/  IADD3 R10, P1, P0, R2, R0, R103 ;  /* 0x00000000020a7210 */ /* 0x000fe4000783e067 */
[----:B------:R-:W-:Y:S02]  /*5270*/  LOP3.LUT R2, R3, 0xf, RZ, 0xc0, !PT ;  /* 0x0000000f03027812 */ /* 0x000fe400078ec0ff */
[----:B------:R-:W-:Y:S02]  /*5280*/  IADD3 R3, -R12, 0x10, RZ ;  /* 0x000000100c037810 */ /* 0x000fe40007ffe1ff */
[----:B------:R-:W-:-:S02]  /*5290*/  IADD3.X R11, RZ, R4, R96, P1, P0 ;  /* 0x00000004ff0b7210 */ /* 0x000fc40000fe0460 */
[----:B------:R-:W-:Y:S02]  /*52a0*/  IADD3 R8, P1, P0, R2, R0, R104 ;  /* 0x0000000002087210 */ /* 0x000fe4000783e068 */
[----:B------:R-:W-:Y:S01]  /*52b0*/  LOP3.LUT R2, R3, 0xf, RZ, 0xc0, !PT ;  /* 0x0000000f03027812 */ /* 0x000fe200078ec0ff */
[----:B------:R-:W-:Y:S01]  /*52c0*/  @!PT LDS RZ, [RZ] ;  /* 0x00000000fffff984 */ /* 0x000fe20000000800 */
[----:B------:R-:W-:Y:S01]  /*52d0*/  @!PT LDS RZ, [RZ] ;  /* 0x00000000fffff984 */ /* 0x000fe20000000800 */
[----:B------:R-:W-:Y:S01]  /*52e0*/  @!PT LDS RZ, [RZ] ;  /* 0x00000000fffff984 */ /* 0x000fe20000000800 */
[----:B------:R1:W-:Y:S01]  /*52f0*/  LDGSTS.E.BYPASS.LTC128B.128.ZFILL [R215+0x9100], [R10.64], P3 ;  /* 0x091000000ad77fae */ /* 0x0003e20009941d46 */
[----:B------:R-:W-:Y:S02]  /*5300*/  IADD3 R3, -R5, 0x10, RZ ;  /* 0x0000001005037810 */ /* 0x000fe40007ffe1ff */
[----:B------:R-:W-:Y:S02]  /*5310*/  IADD3.X R9, RZ, R4, R97, P1, P0 ;  /* 0x00000004ff097210 */ /* 0x000fe40000fe0461 */
[----:B------:R-:W-:Y:S02]  /*5320*/  IADD3 R6, P1, P0, R2, R0, R105 ;  /* 0x0000000002067210 */ /* 0x000fe4000783e069 */
[----:B------:R-:W-:-:S02]  /*5330*/  LOP3.LUT R2, R3, 0xf, RZ, 0xc0, !PT ;  /* 0x0000000f03027812 */ /* 0x000fc400078ec0ff */
[----:B------:R-:W-:Y:S02]  /*5340*/  IADD3.X R7, RZ, R4, R98, P1, P0 ;  /* 0x00000004ff077210 */ /* 0x000fe40000fe0462 */
[----:B------:R-:W-:Y:S02]  /*5350*/  IADD3 R2, P1, P0, R2, R0, R106 ;  /* 0x0000000002027210 */ /* 0x000fe4000783e06a */
[----:B------:R-:W-:Y:S02]  /*5360*/  ISETP.NE.U32.AND P2, PT, R13, RZ, PT ;  /* 0x000000ff0d00720c */ /* 0x000fe40003f45070 */
[----:B------:R-:W-:Y:S02]  /*5370*/  IADD3.X R3, RZ, R4, R99, P1, P0 ;  /* 0x00000004ff037210 */ /* 0x000fe40000fe0463 */
[----:B------:R-:W-:Y:S02]  /*5380*/  ISETP.NE.U32.AND P1, PT, R12, RZ, PT ;  /* 0x000000ff0c00720c */ /* 0x000fe40003f25070 */
[----:B------:R-:W-:-:S07]  /*5390*/  ISETP.NE.U32.AND P0, PT, R5, RZ, PT ;  /* 0x000000ff0500720c */ /* 0x000fce0003f05070 */
[----:B------:R1:W-:Y:S04]  /*53a0*/  LDGSTS.E.BYPASS.LTC128B.128.ZFILL [R215+0xb100], [R8.64], P2 ;  /* 0x0b10000008d77fae */ /* 0x0003e80009141d46 */
[----:B------:R1:W-:Y:S04]  /*53b0*/  LDGSTS.E.BYPASS.LTC128B.128.ZFILL [R215+0xd100], [R6.64], P1 ;  /* 0x0d10000006d77fae */ /* 0x0003e80008941d46 */
[----:B------:R1:W-:Y:S02]  /*53c0*/  LDGSTS.E.BYPASS.LTC128B.128.ZFILL [R215+0xf100], [R2.64], P0 ;  /* 0x0f10000002d77fae */ /* 0x0003e40008141d46 */
.L_x_2061:
[----:B--234-:R-:W-:Y:S05]  /*53d0*/  BSYNC B0 ;  /* 0x0000000000007941 */ /* 0x01cfea0003800000 */
.L_x_2060:
[----:B-1----:R-:W-:Y:S01]  /*53e0*/  IMAD.MOV.U32 R0, RZ, RZ, c[0x0][0x2c4] ;  /* 0x0000b100ff007624 */ /* 0x002fe200078e00ff */
[----:B------:R-:W-:Y:S01]  /*53f0*/  ULDC UR4, c[0x0][0x324] ;  /* 0x0000c90000047ab9 */ /* 0x000fe20000000800 */
[----:B------:R-:W-:Y:S01]  /*5400*/  IADD3 R2, R227, 0x1, -R100 ;  /* 0x00000001e3027810 */ /* 0x000fe20007ffe864 */
[----:B------:R-:W-:Y:S01]  /*5410*/  ULOP3.LUT UR4, URZ, UR4, URZ, 0x33, !UPT ;  /* 0x000000043f047292 */ /* 0x000fe2000f8e333f */
[----:B------:R-:W0:Y:S01]  /*5420*/  LDGDEPBAR ;  /* 0x00000000000079af */ /* 0x000e220000000000 */
[----:B------:R-:W-:Y:S01]  /*5430*/  ISETP.NE.AND P0, PT, R0, 0x1, PT ;  /* 0x000000010000780c */ /* 0x000fe20003f05270 */
[----:B------:R-:W-:-:S02]  /*5440*/  IMAD.IADD R0, R243, 0x1, R242 ;  /* 0x00000001f3007824 */ /* 0x000fc400078e02f2 */
        /* <DEDUP_REMOVED lines=9> */
.L_x_2212:
        /* <DEDUP_REMOVED lines=17> */
.L_x_2067:
[----:B------:R-:W-:-:S04]  /*55f0*/  MOV R5, 0x1 ;  /* 0x0000000100057802 */ /* 0x000fc80000000f00 */
[----:B------:R-:W-:-:S13]  /*5600*/  ISETP.NE.AND P0, PT, R5, c[0x0][0x32c], PT ;  /* 0x0000cb0005007a0c */ /* 0x000fda0003f05270 */
[----:B------:R-:W-:-:S05]  /*5610*/  @P0 IMAD.HI.U32 R5, R3, c[0x0][0x330], RZ ;  /* 0x0000cc0003050a27 */ /* 0x000fca00078e00ff */
[----:B------:R-:W-:Y:S02]  /*5620*/  @P0 SHF.R.U32.HI R3, RZ, c[0x0][0x334], R5 ;  /* 0x0000cd00ff030a19 */ /* 0x000fe40000011605 */
.L_x_2068:
[----:B------:R-:W-:Y:S05]  /*5630*/  BSYNC B0 ;  /* 0x0000000000007941 */ /* 0x000fea0003800000 */
.L_x_2066:
[----:B------:R-:W-:-:S04]  /*5640*/  IMAD R3, R3, c[0x0][0x32c], -R100 ;  /* 0x0000cb0003037a24 */ /* 0x000fc800078e0a64 */
[----:B------:R-:W-:-:S05]  /*5650*/  IMAD.IADD R3, R3, 0x1, -R231 ;  /* 0x0000000103037824 */ /* 0x000fca00078e0ae7 */
[----:B------:R-:W-:Y:S02]  /*5660*/  IADD3 R5, R3, c[0x0][0x32c], RZ ;  /* 0x0000cb0003057a10 */ /* 0x000fe40007ffe0ff */
[----:B------:R-:W-:Y:S02]  /*5670*/  IMNMX R0, R0, R3, !PT ;  /* 0x0000000300007217 */ /* 0x000fe40007800200 */
[----:B------:R-:W-:Y:S02]  /*5680*/  IMNMX R2, R2, R5, PT ;  /* 0x0000000502027217 */ /* 0x000fe40003800200 */
.L_x_2065:
        /* <DEDUP_REMOVED lines=51> */
.L_x_2213:
        /* <DEDUP_REMOVED lines=10> */
[----:B-12---:R-:W-:Y:S01]  /*5a60*/  IMAD.MOV.U32 R4, RZ, RZ, 0x1 ;  /* 0x00000001ff047424 */ /* 0x006fe200078e00ff */
[----:B------:R-:W-:-:S04]  /*5a70*/  LOP3.LUT R3, RZ, R3, RZ, 0x33, !PT ;  /* 0x00000003ff037212 */ /* 0x000fc800078e33ff */
[----:B------:R-:W-:-:S13]  /*5a80*/  ISETP.NE.AND P0, PT, R4, c[0x0][0x32c], PT ;  /* 0x0000cb0004007a0c */ /* 0x000fda0003f05270 */
[----:B------:R-:W-:-:S05]  /*5a90*/  @P0 IMAD.HI.U32 R4, R3, c[0x0][0x330], RZ ;  /* 0x0000cc0003040a27 */ /* 0x000fca00078e00ff */
[----:B------:R-:W-:-:S04]  /*5aa0*/  @P0 SHF.R.U32.HI R3, RZ, c[0x0][0x334], R4 ;  /* 0x0000cd00ff030a19 */ /* 0x000fc80000011604 */
[----:B------:R-:W-:Y:S01]  /*5ab0*/  LOP3.LUT R3, RZ, R3, RZ, 0x33, !PT ;  /* 0x00000003ff037212 */ /* 0x000fe200078e33ff */
[----:B------:R-:W-:Y:S05]  /*5ac0*/  BRA `(.L_x_2073) ;  /* 0x0000004000007947 */ /* 0x000fea0003800000 */
.L_x_2072:
[----:B-12---:R-:W-:-:S04]  /*5ad0*/  MOV R4, 0x1 ;  /* 0x0000000100047802 */ /* 0x006fc80000000f00 */
[----:B------:R-:W-:-:S13]  /*5ae0*/  ISETP.NE.AND P0, PT, R4, c[0x0][0x32c], PT ;  /* 0x0000cb0004007a0c */ /* 0x000fda0003f05270 */
[----:B------:R-:W-:-:S05]  /*5af0*/  @P0 IMAD.HI.U32 R4, R3, c[0x0][0x330], RZ ;  /* 0x0000cc0003040a27 */ /* 0x000fca00078e00ff */
[----:B------:R-:W-:Y:S02]  /*5b00*/  @P0 SHF.R.U32.HI R3, RZ, c[0x0][0x334], R4 ;  /* 0x0000cd00ff030a19 */ /* 0x000fe40000011604 */
.L_x_2073:
[----:B------:R-:W-:Y:S05]  /*5b10*/  BSYNC B0 ;  /* 0x0000000000007941 */ /* 0x000fea0003800000 */
.L_x_2071:
[----:B------:R-:W-:-:S04]  /*5b20*/  IMAD R3, R3, c[0x0][0x32c], -R100 ;  /* 0x0000cb0003037a24 */ /* 0x000fc800078e0a64 */
[----:B------:R-:W-:-:S05]  /*5b30*/  IMAD.IADD R3, R3, 0x1, -R231 ;  /* 0x0000000103037824 */ /* 0x000fca00078e0ae7 */
[----:B------:R-:W-:Y:S02]  /*5b40*/  IADD3 R4, R3, c[0x0][0x32c], RZ ;  /* 0x0000cb0003047a10 */ /* 0x000fe40007ffe0ff */
[----:B------:R-:W-:Y:S02]  /*5b50*/  IMNMX R0, R0, R3, !PT ;  /* 0x0000000300007217 */ /* 0x000fe40007800200 */
[----:B------:R-:W-:Y:S02]  /*5b60*/  IMNMX R2, R2, R4, PT ;  /* 0x0000000402027217 */ /* 0x000fe40003800200 */
.L_x_2070:
[C---:B------:R-:W-:Y:S02]  /*5b70*/  ISETP.GT.AND P0, PT, R0.reuse, 0x1, P1 ;  /* 0x000000010000780c */ /* 0x040fe40000f04270 */
[----:B------:R-:W-:Y:S02]  /*5b80*/  ISETP.GT.AND P2, PT, R0, 0x8, P1 ;  /* 0x000000080000780c */ /* 0x000fe40000f44270 */
[C---:B------:R-:W-:Y:S02]  /*5b90*/  ISETP.LT.OR P0, PT, R2.reuse, 0x2, P0 ;  /* 0x000000020200780c */ /* 0x040fe40000701670 */
[----:B------:R-:W-:-:S02]  /*5ba0*/  ISETP.LT.OR P2, PT, R2, 0x9, P2 ;  /* 0x000000090200780c */ /* 0x000fc40001741670 */
[----:B------:R-:W-:Y:S02]  /*5bb0*/  FSEL R7, R73, -INF , !P0 ;  /* 0xff80000049077808 */ /* 0x000fe40004000000 */
[----:B------:R-:W-:Y:S02]  /*5bc0*/  ISETP.GT.AND P0, PT, R0, 0x9, P1 ;  /* 0x000000090000780c */ /* 0x000fe40000f04270 */
[----:B------:R-:W-:Y:S02]  /*5bd0*/  FSEL R12, R70, -INF , !P2 ;  /* 0xff800000460c7808 */ /* 0x000fe40005000000 */
[----:B------:R-:W-:Y:S02]  /*5be0*/  ISETP.LT.OR P0, PT, R2, 0xa, P0 ;  /* 0x0000000a0200780c */ /* 0x000fe40000701670 */
[----:B------:R-:W-:Y:S02]  /*5bf0*/  FMNMX.FTZ R3, R9, R10, !PT ;  /* 0x0000000a09037209 */ /* 0x000fe40007810000 */
[----:B------:R-:W-:-:S02]  /*5c00*/  FSEL R13, R56, -INF , !P0 ;  /* 0xff800000380d7808 */ /* 0x000fc40004000000 */
[C---:B------:R-:W-:Y:S02]  /*5c10*/  ISETP.GT.AND P0, PT, R0.reuse, 0x11, P1 ;  /* 0x000000110000780c */ /* 0x040fe40000f04270 */
[----:B------:R-:W-:Y:S02]  /*5c20*/  ISETP.GT.AND P3, PT, R0, 0x10, P1 ;  /* 0x000000100000780c */ /* 0x000fe40000f64270 */
[----:B------:R-:W-:Y:S02]  /*5c30*/  ISETP.LT.OR P2, PT, R2, 0x12, P0 ;  /* 0x000000120200780c */ /* 0x000fe40000741670 */
[C---:B------:R-:W-:Y:S02]  /*5c40*/  ISETP.GT.AND P0, PT, R0.reuse, 0x18, P1 ;  /* 0x000000180000780c */ /* 0x040fe40000f04270 */
[----:B------:R-:W-:Y:S02]  /*5c50*/  FSEL R17, R53, -INF , !P2 ;  /* 0xff80000035117808 */ /* 0x000fe40005000000 */
[----:B------:R-:W-:-:S02]  /*5c60*/  ISETP.GT.AND P2, PT, R0, RZ, P1 ;  /* 0x000000ff0000720c */ /* 0x000fc40000f44270 */
[----:B------:R-:W-:Y:S02]  /*5c70*/  FMNMX.FTZ R3, R11, R3, !PT ;  /* 0x000000030b037209 */ /* 0x000fe40007810000 */
[C---:B------:R-:W-:Y:S02]  /*5c80*/  ISETP.LT.OR P2, PT, R2.reuse, 0x1, P2 ;  /* 0x000000010200780c */ /* 0x040fe40001741670 */
[C---:B------:R-:W-:Y:S02]  /*5c90*/  ISETP.LT.OR P3, PT, R2.reuse, 0x11, P3 ;  /* 0x000000110200780c */ /* 0x040fe40001f61670 */
[----:B------:R-:W-:Y:S02]  /*5ca0*/  FSEL R6, R77, -INF , !P2 ;  /* 0xff8000004d067808 */ /* 0x000fe40005000000 */
[----:B------:R-:W-:Y:S02]  /*5cb0*/  ISETP.LT.OR P0, PT, R2, 0x19, P0 ;  /* 0x000000190200780c */ /* 0x000fe40000701670 */
[----:B-12---:R-:W-:-:S02]  /*5cc0*/  FMNMX.FTZ R4, R6, R7, !PT ;  /* 0x0000000706047209 */ /* 0x006fc40007810000 */
[----:B------:R-:W-:Y:S02]  /*5cd0*/  FMNMX.FTZ R3, R15, R3, !PT ;  /* 0x000000030f037209 */ /* 0x000fe40007810000 */
[----:B------:R-:W-:Y:S02]  /*5ce0*/  FMNMX.FTZ R4, R12, R4, !PT ;  /* 0x000000040c047209 */ /* 0x000fe40007810000 */
[----:B------:R-:W-:Y:S02]  /*5cf0*/  FSEL R14, R55, -INF , !P3 ;  /* 0xff800000370e7808 */ /* 0x000fe40005800000 */
[----:B------:R-:W-:Y:S02]  /*5d00*/  FMNMX.FTZ R4, R13, R4, !PT ;  /* 0x000000040d047209 */ /* 0x000fe40007810000 */
[----:B------:R-:W-:Y:S02]  /*5d10*/  FSEL R24, R48, -INF , !P0 ;  /* 0xff80000030187808 */ /* 0x000fe40004000000 */
[----:B------:R-:W-:-:S02]  /*5d20*/  ISETP.GT.AND P2, PT, R0, 0x19, P1 ;  /* 0x000000190000780c */ /* 0x000fc40000f44270 */
[----:B------:R-:W-:Y:S02]  /*5d30*/  ISETP.GT.AND P0, PT, R0, 0x20, P1 ;  /* 0x000000200000780c */ /* 0x000fe40000f04270 */
[----:B------:R-:W-:Y:S02]  /*5d40*/  FMNMX.FTZ R3, R16, R3, !PT ;  /* 0x0000000310037209 */ /* 0x000fe40007810000 */
[----:B------:R-:W-:Y:S02]  /*5d50*/  FMNMX.FTZ R4, R14, R4, !PT ;  /* 0x000000040e047209 */ /* 0x000fe40007810000 */
[C---:B------:R-:W-:Y:S02]  /*5d60*/  ISETP.LT.OR P2, PT, R2.reuse, 0x1a, P2 ;  /* 0x0000001a0200780c */ /* 0x040fe40001741670 */
[----:B------:R-:W-:Y:S02]  /*5d70*/  ISETP.LT.OR P0, PT, R2, 0x21, P0 ;  /* 0x000000210200780c */ /* 0x000fe40000701670 */
[----:B------:R-:W-:-:S02]  /*5d80*/  FMNMX.FTZ R3, R18, R3, !PT ;  /* 0x0000000312037209 */ /* 0x000fc40007810000 */
[----:B------:R-:W-:Y:S02]  /*5d90*/  FMNMX.FTZ R4, R17, R4, !PT ;  /* 0x0000000411047209 */ /* 0x000fe40007810000 */
[----:B------:R-:W-:Y:S02]  /*5da0*/  FSEL R25, R43, -INF , !P2 ;  /* 0xff8000002b197808 */ /* 0x000fe40005000000 */
[----:B------:R-:W-:Y:S02]  /*5db0*/  ISETP.GT.AND P2, PT, R0, 0x21, P1 ;  /* 0x000000210000780c */ /* 0x000fe40000f44270 */
[----:B------:R-:W-:Y:S02]  /*5dc0*/  FSEL R91, R40, -INF , !P0 ;  /* 0xff800000285b7808 */ /* 0x000fe40004000000 */
[----:B------:R-:W-:Y:S02]  /*5dd0*/  FMNMX.FTZ R3, R19, R3, !PT ;  /* 0x0000000313037209 */ /* 0x000fe40007810000 */
[----:B------:R-:W-:-:S02]  /*5de0*/  ISETP.GT.AND P0, PT, R0, 0x28, P1 ;  /* 0x000000280000780c */ /* 0x000fc40000f04270 */
[----:B------:R-:W-:Y:S02]  /*5df0*/  FMNMX.FTZ R4, R24, R4, !PT ;  /* 0x0000000418047209 */ /* 0x000fe40007810000 */
[----:B------:R-:W-:Y:S02]  /*5e00*/  ISETP.LT.OR P2, PT, R2, 0x22, P2 ;  /* 0x000000220200780c */ /* 0x000fe40001741670 */
[----:B------:R-:W-:Y:S02]  /*5e10*/  FMNMX.FTZ R3, R20, R3, !PT ;  /* 0x0000000314037209 */ /* 0x000fe40007810000 */
[----:B------:R-:W-:Y:S02]  /*5e20*/  ISETP.LT.OR P0, PT, R2, 0x29, P0 ;  /* 0x000000290200780c */ /* 0x000fe40000701670 */
[----:B------:R-:W-:Y:S02]  /*5e30*/  FMNMX.FTZ R4, R25, R4, !PT ;  /* 0x0000000419047209 */ /* 0x000fe40007810000 */
[----:B------:R-:W-:-:S02]  /*5e40*/  FSEL R90, R34, -INF , !P2 ;  /* 0xff800000225a7808 */ /* 0x000fc40005000000 */
[----:B------:R-:W-:Y:S02]  /*5e50*/  FMNMX.FTZ R3, R99, R3, !PT ;  /* 0x0000000363037209 */ /* 0x000fe40007810000 */
[----:B------:R-:W-:Y:S02]  /*5e60*/  ISETP.GT.AND P2, PT, R0, 0x29, P1 ;  /* 0x000000290000780c */ /* 0x000fe40000f44270 */
[----:B------:R-:W-:Y:S02]  /*5e70*/  FSEL R89, R32, -INF , !P0 ;  /* 0xff80000020597808 */ /* 0x000fe40004000000 */
[----:B------:R-:W-:Y:S02]  /*5e80*/  FMNMX.FTZ R4, R91, R4, !PT ;  /* 0x000000045b047209 */ /* 0x000fe40007810000 */
[----:B------:R-:W-:Y:S02]  /*5e90*/  ISETP.GT.AND P0, PT, R0, 0x30, P1 ;  /* 0x000000300000780c */ /* 0x000fe40000f04270 */
[----:B------:R-:W-:-:S02]  /*5ea0*/  FMNMX.FTZ R3, R98, R3, !PT ;  /* 0x0000000362037209 */ /* 0x000fc40007810000 */
[----:B------:R-:W-:Y:S02]  /*5eb0*/  ISETP.LT.OR P2, PT, R2, 0x2a, P2 ;  /* 0x0000002a0200780c */ /* 0x000fe40001741670 */
[----:B------:R-:W-:Y:S02]  /*5ec0*/  FMNMX.FTZ R4, R90, R4, !PT ;  /* 0x000000045a047209 */ /* 0x000fe40007810000 */
[----:B------:R-:W-:Y:S02]  /*5ed0*/  ISETP.LT.OR P0, PT, R2, 0x31, P0 ;  /* 0x000000310200780c */ /* 0x000fe40000701670 */
[----:B------:R-:W-:Y:S02]  /*5ee0*/  FMNMX.FTZ R3, R97, R3, !PT ;  /* 0x0000000361037209 */ /* 0x000fe40007810000 */
[----:B------:R-:W-:Y:S02]  /*5ef0*/  FSEL R88, R33, -INF , !P2 ;  /* 0xff80000021587808 */ /* 0x000fe40005000000 */
[----:B------:R-:W-:-:S02]  /*5f00*/  ISETP.GT.AND P3, PT, R0, 0x31, P1 ;  /* 0x000000310000780c */ /* 0x000fc40000f64270 */
[----:B------:R-:W-:Y:S02]  /*5f10*/  FMNMX.FTZ R4, R89, R4, !PT ;  /* 0x0000000459047209 */ /* 0x000fe40007810000 */
[----:B------:R-:W-:Y:S02]  /*5f20*/  FSEL R87, R28, -INF , !P0 ;  /* 0xff8000001c577808 */ /* 0x000fe40004000000 */
[C---:B------:R-:W-:Y:S02]  /*5f30*/  ISETP.GT.AND P2, PT, R0.reuse, 0x38, P1 ;  /* 0x000000380000780c */ /* 0x040fe40000f44270 */
[----:B------:R-:W-:Y:S02]  /*5f40*/  ISETP.GT.AND P0, PT, R0, 0x39, P1 ;  /* 0x000000390000780c */ /* 0x000fe40000f04270 */
[----:B------:R-:W-:Y:S02]  /*5f50*/  FMNMX.FTZ R0, R96, R3, !PT ;  /* 0x0000000360007209 */ /* 0x000fe40007810000 */
[----:B------:R-:W-:-:S02]  /*5f60*/  ISETP.LT.OR P3, PT, R2, 0x32, P3 ;  /* 0x000000320200780c */ /* 0x000fc40001f61670 */
[----:B------:R-:W-:Y:S02]  /*5f70*/  FMNMX.FTZ R3, R88, R4, !PT ;  /* 0x0000000458037209 */ /* 0x000fe40007810000 */
[C---:B------:R-:W-:Y:S02]  /*5f80*/  ISETP.LT.OR P1, PT, R2.reuse, 0x39, P2 ;  /* 0x000000390200780c */ /* 0x040fe40001721670 */
[----:B------:R-:W-:Y:S02]  /*5f90*/  FSEL R86, R29, -INF , !P3 ;  /* 0xff8000001d567808 */ /* 0x000fe40005800000 */
[----:B------:R-:W-:Y:S02]  /*5fa0*/  FMNMX.FTZ R0, R95, R0, !PT ;  /* 0x000000005f007209 */ /* 0x000fe40007810000 */
[----:B------:R-:W-:Y:S02]  /*5fb0*/  FMNMX.FTZ R3, R87, R3, !PT ;  /* 0x0000000357037209 */ /* 0x000fe40007810000 */
[----:B------:R-:W-:-:S02]  /*5fc0*/  ISETP.LT.OR P0, PT, R2, 0x3a, P0 ;  /* 0x0000003a0200780c */ /* 0x000fc40000701670 */
[----:B------:R-:W-:Y:S02]  /*5fd0*/  FSEL R85, R27, -INF , !P1 ;  /* 0xff8000001b557808 */ /* 0x000fe40004800000 */
[----:B------:R-:W-:Y:S02]  /*5fe0*/  FMNMX.FTZ R0, R94, R0, !PT ;  /* 0x000000005e007209 */ /* 0x000fe40007810000 */
[----:B------:R-:W-:Y:S02]  /*5ff0*/  FMNMX.FTZ R2, R86, R3, !PT ;  /* 0x0000000356027209 */ /* 0x000fe40007810000 */
[----:B------:R-:W-:Y:S02]  /*6000*/  FSEL R84, R26, -INF , !P0 ;  /* 0xff8000001a547808 */ /* 0x000fe40004000000 */
[----:B------:R-:W-:Y:S02]  /*6010*/  FMNMX.FTZ R0, R93, R0, !PT ;  /* 0x000000005d007209 */ /* 0x000fe40007810000 */
[----:B------:R-:W-:-:S02]  /*6020*/  FMNMX.FTZ R2, R85, R2, !PT ;  /* 0x0000000255027209 */ /* 0x000fc40007810000 */
[----:B------:R-:W-:Y:S02]  /*6030*/  FMNMX.FTZ R4, R92, R0, !PT ;  /* 0x000000005c047209 */ /* 0x000fe40007810000 */
[----:B------:R-:W-:Y:S01]  /*6040*/  FMNMX.FTZ R5, R84, R2, !PT ;  /* 0x0000000254057209 */ /* 0x000fe20007810000 */
[----:B------:R-:W-:Y:S05]  /*6050*/  BRA.DIV ~URZ, `(.L_x_2074) ;  /* 0x00014db27f007947 */ /* 0x000fea000b800000 */
[----:B------:R1:W2:Y:S02]  /*6060*/  SHFL.BFLY PT, R0, R4, 0x2, 0x1f ;  /* 0x0c401f0004007f89 */ /* 0x0002a400000e0000 */
.L_x_2214:
[----:B-12---:R-:W-:Y:S01]  /*6070*/  FMNMX.FTZ R4, R4, R0, !PT ;  /* 0x0000000004047209 */ /* 0x006fe20007810000 */
[----:B------:R-:W-:Y:S05]  /*6080*/  BRA.DIV ~URZ, `(.L_x_2075) ;  /* 0x00014dc27f007947 */ /* 0x000fea000b800000 */
[----:B------:R-:W1:Y:S04]  /*6090*/  SHFL.BFLY PT, R0, R5, 0x2, 0x1f ;  /* 0x0c401f0005007f89 */ /* 0x000e6800000e0000 */
[----:B------:R-:W2:Y:S01]  /*60a0*/  SHFL.BFLY PT, R2, R4, 0x1, 0x1f ;  /* 0x0c201f0004027f89 */ /* 0x000ea200000e0000 */
[----:B-1----:R-:W-:Y:S02]  /*60b0*/  FMNMX.FTZ R5, R5, R0, !PT ;  /* 0x0000000005057209 */ /* 0x002fe40007810000 */
[----:B--2---:R-:W-:-:S03]  /*60c0*/  FMNMX.FTZ R132, R4, R2, !PT ;  /* 0x0000000204847209 */ /* 0x004fc60007810000 */
[----:B------:R1:W2:Y:S04]  /*60d0*/  SHFL.BFLY PT, R3, R5, 0x1, 0x1f ;  /* 0x0c201f0005037f89 */ /* 0x0002a800000e0000 */
.L_x_2215:
[C---:B------:R-:W-:Y:S01]  /*60e0*/  FMUL.FTZ R2, R132.reuse, c[0x0][0x2d0] ;  /* 0x0000b40084027a20 */ /* 0x040fe20000410000 */
[----:B------:R-:W-:Y:S01]  /*60f0*/  FSETP.NEU.FTZ.AND P0, PT, R132, -INF , PT ;  /* 0xff8000008400780b */ /* 0x000fe20003f1d000 */
[----:B------:R-:W-:Y:S01]  /*6100*/  WARPSYNC 0xffffffff ;  /* 0xffffffff00007948 */ /* 0x000fe20003800000 */
[----:B------:R-:W-:Y:S01]  /*6110*/  LDSM.16.MT88.4 R36, [R203+0x800] ;  /* 0x00080000cb24783b */ /* 0x000fe20000004200 */
[----:B------:R-:W-:Y:S02]  /*6120*/  MOV R219, c[0x0][0x2c4] ;  /* 0x0000b10000db7a02 */ /* 0x000fe40000000f00 */
[----:B------:R-:W-:Y:S01]  /*6130*/  FSEL R2, R2, RZ, P0 ;  /* 0x000000ff02027208 */ /* 0x000fe20000000000 */
[----:B------:R-:W-:Y:S01]  /*6140*/  LDSM.16.MT88.4 R44, [R206] ;  /* 0x00000000ce2c783b */ /* 0x000fe20000004200 */
[----:B------:R-:W-:Y:S02]  /*6150*/  ISETP.NE.AND P1, PT, R219, 0x1, PT ;  /* 0x00000001db00780c */ /* 0x000fe40003f25270 */
[----:B------:R-:W-:Y:S01]  /*6160*/  MOV R219, c[0x0][0x32c] ;  /* 0x0000cb0000db7a02 */ /* 0x000fe20000000f00 */
[----:B------:R-:W-:Y:S01]  /*6170*/  FFMA.FTZ R0, R9, c[0x0][0x2d0], -R2 ;  /* 0x0000b40009007a23 */ /* 0x000fe20000010802 */
[----:B------:R-:W-:Y:S01]  /*6180*/  LDSM.16.MT88.4 R40, [R204+0x800] ;  /* 0x00080000cc28783b */ /* 0x000fe20000004200 */
[----:B------:R-:W-:-:S02]  /*6190*/  IADD3 R214, R214, -0x2, RZ ;  /* 0xfffffffed6d67810 */ /* 0x000fc40007ffe0ff */
[----:B------:R3:W-:Y:S01]  /*61a0*/  MUFU.EX2 R113, R0 ;  /* 0x0000000000717308 */ /* 0x0007e20000000800 */
[----:B------:R-:W-:Y:S04]  /*61b0*/  LDSM.16.MT88.4 R28, [R205] ;  /* 0x00000000cd1c783b */ /* 0x000fe80000004200 */
[----:B------:R-:W-:Y:S04]  /*61c0*/  LDSM.16.MT88.4 R68, [R204+0x2000] ;  /* 0x00200000cc44783b */ /* 0x000fe80000004200 */
[----:B------:R-:W-:Y:S04]  /*61d0*/  LDSM.16.MT88.4 R60, [R206+0x800] ;  /* 0x00080000ce3c783b */ /* 0x000fe80000004200 */
[----:B------:R-:W-:Y:S01]  /*61e0*/  LDSM.16.MT88.4 R64, [R205+0x800] ;  /* 0x00080000cd40783b */ /* 0x000fe20000004200 */
[----:B---3--:R-:W-:-:S03]  /*61f0*/  FFMA.FTZ R0, R10, c[0x0][0x2d0], -R2 ;  /* 0x0000b4000a007a23 */ /* 0x008fc60000010802 */
[----:B------:R-:W-:Y:S01]  /*6200*/  LDSM.16.MT88.4 R72, [R206+0x2000] ;  /* 0x00200000ce48783b */ /* 0x000fe20000004200 */
[----:B------:R3:W4:Y:S03]  /*6210*/  MUFU.EX2 R112, R0 ;  /* 0x0000000000707308 */ /* 0x0007260000000800 */
[----:B------:R-:W-:Y:S04]  /*6220*/  LDSM.16.MT88.4 R48, [R203+0x2800] ;  /* 0x00280000cb30783b */ /* 0x000fe80000004200 */
[----:B------:R-:W-:Y:S04]  /*6230*/  LDSM.16.MT88.4 R56, [R205+0x2000] ;  /* 0x00200000cd38783b */ /* 0x000fe80000004200 */
[----:B------:R-:W-:Y:S04]  /*6240*/  LDSM.16.MT88.4 R76, [R206+0x2800] ;  /* 0x00280000ce4c783b */ /* 0x000fe80000004200 */
[----:B------:R-:W-:Y:S01]  /*6250*/  LDSM.16.MT88.4 R80, [R203+0x4000] ;  /* 0x00400000cb50783b */ /* 0x000fe20000004200 */
[----:B---3--:R-:W-:-:S03]  /*6260*/  FFMA.FTZ R0, R11, c[0x0][0x2d0], -R2 ;  /* 0x0000b4000b007a23 */ /* 0x008fc60000010802 */
[----:B------:R-:W3:Y:S01]  /*6270*/  LDSM.16.MT88.4 R8, [R203] ;  /* 0x00000000cb08783b */ /* 0x000ee20000004200 */
[----:B------:R5:W-:Y:S02]  /*6280*/  MUFU.EX2 R117, R0 ;  /* 0x0000000000757308 */ /* 0x000be40000000800 */
[----:B-----5:R-:W-:-:S06]  /*6290*/  FFMA.FTZ R0, R15, c[0x0][0x2d0], -R2 ;  /* 0x0000b4000f007a23 */ /* 0x020fcc0000010802 */
[----:B------:R5:W-:Y:S02]  /*62a0*/  MUFU.EX2 R119, R0 ;  /* 0x0000000000777308 */ /* 0x000be40000000800 */
[--C-:B-----5:R-:W-:Y:S01]  /*62b0*/  FFMA.FTZ R0, R16, c[0x0][0x2d0], -R2.reuse ;  /* 0x0000b40010007a23 */ /* 0x120fe20000010802 */
[----:B--2---:R-:W-:Y:S01]  /*62c0*/  FMNMX.FTZ R16, R3, R5, !PT ;  /* 0x0000000503107209 */ /* 0x004fe20007810000 */
[----:B------:R-:W-:-:S04]  /*62d0*/  FFMA.FTZ R3, R19, c[0x0][0x2d0], -R2 ;  /* 0x0000b40013037a23 */ /* 0x000fc80000010802 */
[----:B------:R2:W-:Y:S01]  /*62e0*/  MUFU.EX2 R129, R0 ;  /* 0x0000000000817308 */ /* 0x0005e20000000800 */
[----:B------:R-:W-:-:S07]  /*62f0*/  FSETP.NEU.FTZ.AND P0, PT, R16, -INF , PT ;  /* 0xff8000001000780b */ /* 0x000fce0003f1d000 */
[----:B------:R5:W-:Y:S01]  /*6300*/  MUFU.EX2 R131, R3 ;  /* 0x0000000300837308 */ /* 0x000be20000000800 */
[----:B--2---:R-:W-:-:S07]  /*6310*/  FFMA.FTZ R0, R18, c[0x0][0x2d0], -R2 ;  /* 0x0000b40012007a23 */ /* 0x004fce0000010802 */
[----:B------:R2:W-:Y:S01]  /*6320*/  MUFU.EX2 R130, R0 ;  /* 0x0000000000827308 */ /* 0x0005e20000000800 */
[----:B-----5:R-:W-:Y:S02]  /*6330*/  FFMA.FTZ R3, R20, c[0x0][0x2d0], -R2 ;  /* 0x0000b40014037a23 */ /* 0x020fe40000010802 */
[----:B------:R-:W5:Y:S05]  /*6340*/  LDSM.16.MT88.4 R20, [R204] ;  /* 0x00000000cc14783b */ /* 0x000f6a0000004200 */
[----:B------:R1:W-:Y:S01]  /*6350*/  MUFU.EX2 R207, R3 ;  /* 0x0000000300cf7308 */ /* 0x0003e20000000800 */
[----:B--2---:R-:W-:-:S05]  /*6360*/  FMUL.FTZ R0, R16, c[0x0][0x2d0] ;  /* 0x0000b40010007a20 */ /* 0x004fca0000410000 */
[----:B------:R-:W-:-:S05]  /*6370*/  FSEL R0, R0, RZ, P0 ;  /* 0x000000ff00007208 */ /* 0x000fca0000000000 */
[----:B-1----:R-:W-:-:S04]  /*6380*/  FFMA.FTZ R3, R6, c[0x0][0x2d0], -R0 ;  /* 0x0000b40006037a23 */ /* 0x002fc80000010800 */
[----:B------:R1:W-:Y:S02]  /*6390*/  MUFU.EX2 R19, R3 ;  /* 0x0000000300137308 */ /* 0x0003e40000000800 */
[----:B-1----:R-:W-:-:S06]  /*63a0*/  FFMA.FTZ R3, R7, c[0x0][0x2d0], -R0 ;  /* 0x0000b40007037a23 */ /* 0x002fcc0000010800 */
[----:B------:R1:W2:Y:S02]  /*63b0*/  MUFU.EX2 R18, R3 ;  /* 0x0000000300127308 */ /* 0x0002a40000000800 */
[----:B-1----:R-:W-:Y:S01]  /*63c0*/  FFMA.FTZ R3, R12, c[0x0][0x2d0], -R0 ;  /* 0x0000b4000c037a23 */ /* 0x002fe20000010800 */
[----:B----4-:R-:W-:-:S05]  /*63d0*/  F2FP.PACK_AB R12, R112, R113 ;  /* 0x00000071700c723e */ /* 0x010fca00000000ff */
[----:B------:R1:W-:Y:S02]  /*63e0*/  MUFU.EX2 R116, R3 ;  /* 0x0000000300747308 */ /* 0x0003e40000000800 */
[----:B-1----:R-:W-:Y:S01]  /*63f0*/  FFMA.FTZ R3, R13, c[0x0][0x2d0], -R0 ;  /* 0x0000b4000d037a23 */ /* 0x002fe20000010800 */
[----:B--2---:R-:W-:-:S05]  /*6400*/  F2FP.PACK_AB R13, R18, R19 ;  /* 0x00000013120d723e */ /* 0x004fca00000000ff */
[----:B------:R1:W2:Y:S02]  /*6410*/  MUFU.EX2 R118, R3 ;  /* 0x0000000300767308 */ /* 0x0002a40000000800 */
[----:B-1----:R-:W-:Y:S01]  /*6420*/  FFMA.FTZ R3, R14, c[0x0][0x2d0], -R0 ;  /* 0x0000b4000e037a23 */ /* 0x002fe20000010800 */
[----:B------:R-:W-:Y:S02]  /*6430*/  F2FP.PACK_AB R14, R119, R117 ;  /* 0x00000075770e723e */ /* 0x000fe400000000ff */
[----:B--2---:R-:W-:-:S03]  /*6440*/  F2FP.PACK_AB R15, R118, R116 ;  /* 0x00000074760f723e */ /* 0x004fc600000000ff */
[----:B------:R1:W-:Y:S04]  /*6450*/  MUFU.EX2 R128, R3 ;  /* 0x0000000300807308 */ /* 0x0003e80000000800 */
[C---:B---3--:R-:W-:Y:S07]  /*6460*/  HMMA.16816.F32 R4, R12.reuse, R8, RZ ;  /* 0x000000080c04723c */ /* 0x048fee00000018ff */
[----:B------:R-:W-:Y:S01]  /*6470*/  F2FP.PACK_AB R8, R130, R129 ;  /* 0x000000818208723e */ /* 0x000fe200000000ff */
[----:B-----5:R-:W-:Y:S01]  /*6480*/  HMMA.16816.F32 R32, R12, R20, RZ ;  /* 0x000000140c20723c */ /* 0x020fe200000018ff */
[----:B-1----:R-:W-:-:S02]  /*6490*/  FFMA.FTZ R3, R17, c[0x0][0x2d0], -R0 ;  /* 0x0000b40011037a23 */ /* 0x002fc40000010800 */
[----:B------:R-:W-:Y:S02]  /*64a0*/  FADD.FTZ R17, R19, R18 ;  /* 0x0000001213117221 */ /* 0x000fe40000010000 */
[----:B------:R1:W2:Y:S01]  /*64b0*/  MUFU.EX2 R133, R3 ;  /* 0x0000000300857308 */ /* 0x0002a20000000800 */
[--C-:B------:R-:W-:Y:S02]  /*64c0*/  FFMA.FTZ R19, R97, c[0x0][0x2d0], -R2.reuse ;  /* 0x0000b40061137a23 */ /* 0x100fe40000010802 */
[----:B------:R-:W-:Y:S01]  /*64d0*/  HMMA.16816.F32 R20, R12, R22, RZ ;  /* 0x000000160c14723c */ /* 0x000fe200000018ff */
[----:B------:R-:W-:Y:S02]  /*64e0*/  FADD.FTZ R17, R116, R17 ;  /* 0x0000001174117221 */ /* 0x000fe40000010000 */
[----:B------:R-:W-:-:S05]  /*64f0*/  FFMA.FTZ R18, R96, c[0x0][0x2d0], -R2 ;  /* 0x0000b40060127a23 */ /* 0x000fca0000010802 */
[----:B------:R-:W-:Y:S01]  /*6500*/  HMMA.16816.F32 R52, R12, R46, RZ ;  /* 0x0000002e0c34723c */ /* 0x000fe200000018ff */
[----:B-1----:R-:W-:Y:S01]  /*6510*/  FFMA.FTZ R3, R24, c[0x0][0x2d0], -R0 ;  /* 0x0000b40018037a23 */ /* 0x002fe20000010800 */
[----:B--2---:R-:W-:-:S03]  /*6520*/  F2FP.PACK_AB R9, R133, R128 ;  /* 0x000000808509723e */ /* 0x004fc600000000ff */
[----:B------:R1:W-:Y:S02]  /*6530*/  MUFU.EX2 R134, R3 ;  /* 0x0000000300867308 */ /* 0x0003e40000000800 */
[----:B-1----:R-:W-:Y:S02]  /*6540*/  FFMA.FTZ R3, R25, c[0x0][0x2d0], -R0 ;  /* 0x0000b40019037a23 */ /* 0x002fe40000010800 */
[----:B------:R-:W-:Y:S04]  /*6550*/  HMMA.16816.F32 R24, R12, R10, RZ ;  /* 0x0000000a0c18723c */ /* 0x000fe800000018ff */
[----:B------:R-:W1:Y:S03]  /*6560*/  MUFU.EX2 R212, R3 ;  /* 0x0000000300d47308 */ /* 0x000e660000000800 */
[----:B------:R-:W-:-:S02]  /*6570*/  F2FP.PACK_AB R10, R207, R131 ;  /* 0x00000083cf0a723e */ /* 0x000fc400000000ff */
        /* <DEDUP_REMOVED lines=49> */
[--C-:B------:R-:W-:Y:S01]  /*6890*/  FFMA.FTZ R32, R86, c[0x0][0x2d0], -R0.reuse ;  /* 0x0000b40056207a23 */ /* 0x100fe20000010800 */
[----:B------:R-:W-:Y:S01]  /*68a0*/  HMMA.16816.F32 R28, R12, R82, RZ ;  /* 0x000000520c1c723c */ /* 0x000fe200000018ff */
[----:B------:R-:W-:-:S07]  /*68b0*/  FFMA.FTZ R33, R84, c[0x0][0x2d0], -R0 ;  /* 0x0000b40054217a23 */ /* 0x000fce0000010800 */
[----:B------:R-:W-:Y:S07]  /*68c0*/  HMMA.16816.F32 R144, R8, R36, R4 ;  /* 0x000000240890723c */ /* 0x000fee0000001804 */
[--C-:B------:R-:W-:Y:S01]  /*68d0*/  FFMA.FTZ R36, R93, c[0x0][0x2d0], -R2.reuse ;  /* 0x0000b4005d247a23 */ /* 0x100fe20000010802 */
[----:B-1----:R-:W-:Y:S08]  /*68e0*/  HMMA.16816.F32 R4, R12, R40, RZ ;  /* 0x000000280c04723c */ /* 0x002ff000000018ff */
[C---:B------:R-:W-:Y:S07]  /*68f0*/  HMMA.16816.F32 R100, R8.reuse, R34, R20 ;  /* 0x000000220864723c */ /* 0x040fee0000001814 */
[----:B------:R-:W-:Y:S01]  /*6900*/  FFMA.FTZ R35, R92, c[0x0][0x2d0], -R2 ;  /* 0x0000b4005c237a23 */ /* 0x000fe20000010802 */
[----:B------:R-:W-:Y:S01]  /*6910*/  HMMA.16816.F32 R136, R8, R62, R28 ;  /* 0x0000003e0888723c */ /* 0x000fe2000000181c */
[----:B------:R-:W1:Y:S01]  /*6920*/  LDSM.16.MT88.4 R28, [R203+0x6000] ;  /* 0x00600000cb1c783b */ /* 0x000e620000004200 */
[----:B------:R-:W-:-:S06]  /*6930*/  FFMA.FTZ R34, R85, c[0x0][0x2d0], -R0 ;  /* 0x0000b40055227a23 */ /* 0x000fcc0000010800 */
[----:B------:R-:W-:Y:S08]  /*6940*/  HMMA.16816.F32 R20, R12, R46, RZ ;  /* 0x0000002e0c14723c */ /* 0x000ff000000018ff */
[----:B--2---:R-:W-:Y:S08]  /*6950*/  HMMA.16816.F32 R108, R8, R24, R4 ;  /* 0x00000018086c723c */ /* 0x004ff00000001804 */
[----:B------:R-:W-:Y:S08]  /*6960*/  HMMA.16816.F32 R4, R12, R42, RZ ;  /* 0x0000002a0c04723c */ /* 0x000ff000000018ff */
[C---:B------:R-:W-:Y:S01]  /*6970*/  HMMA.16816.F32 R104, R8.reuse, R38, R20 ;  /* 0x000000260868723c */ /* 0x040fe20000001814 */
[----:B------:R-:W2:Y:S11]  /*6980*/  LDSM.16.MT88.4 R20, [R203+0x6800] ;  /* 0x00680000cb14783b */ /* 0x000eb60000004200 */
[----:B------:R-:W-:Y:S04]  /*6990*/  @!UPT UIADD3 URZ, URZ, URZ, URZ ;  /* 0x0000003f3f3ff290 */ /* 0x000fe8000fffe03f */
[----:B------:R-:W-:Y:S01]  /*69a0*/  HMMA.16816.F32 R112, R8, R26, R4 ;  /* 0x0000001a0870723c */ /* 0x000fe20000001804 */
[----:B------:R-:W3:Y:S07]  /*69b0*/  LDSM.16.MT88.4 R24, [R204+0x6000] ;  /* 0x00600000cc18783b */ /* 0x000eee0000004200 */
[----:B-1----:R-:W-:Y:S07]  /*69c0*/  HMMA.16816.F32 R4, R12, R28, RZ ;  /* 0x0000001c0c04723c */ /* 0x002fee00000018ff */
[----:B------:R-:W-:-:S02]  /*69d0*/  FFMA.FTZ R29, R99, c[0x0][0x2d0], -R2 ;  /* 0x0000b400631d7a23 */ /* 0x000fc40000010802 */
[--C-:B------:R-:W-:Y:S11]  /*69e0*/  FFMA.FTZ R28, R98, c[0x0][0x2d0], -R2.reuse ;  /* 0x0000b400621c7a23 */ /* 0x100ff60000010802 */
[----:B------:R-:W-:Y:S04]  /*69f0*/  @!UPT UIADD3 URZ, URZ, URZ, URZ ;  /* 0x0000003f3f3ff290 */ /* 0x000fe8000fffe03f */
[----:B--2---:R-:W-:Y:S08]  /*6a00*/  HMMA.16816.F32 R124, R8, R20, R4 ;  /* 0x00000014087c723c */ /* 0x004ff00000001804 */
[----:B------:R-:W-:Y:S07]  /*6a10*/  HMMA.16816.F32 R4, R12, R30, RZ ;  /* 0x0000001e0c04723c */ /* 0x000fee00000018ff */
[----:B------:R-:W-:-:S02]  /*6a20*/  FFMA.FTZ R30, R95, c[0x0][0x2d0], -R2 ;  /* 0x0000b4005f1e7a23 */ /* 0x000fc40000010802 */
[----:B------:R-:W-:Y:S02]  /*6a30*/  FFMA.FTZ R31, R94, c[0x0][0x2d0], -R2 ;  /* 0x0000b4005e1f7a23 */ /* 0x000fe40000010802 */
[----:B------:R-:W-:-:S04]  /*6a40*/  FADD.FTZ R2, R131, R3 ;  /* 0x0000000383027221 */ /* 0x000fc80000010000 */
[----:B------:R-:W-:-:S09]  /*6a50*/  FADD.FTZ R2, R207, R2 ;  /* 0x00000002cf027221 */ /* 0x000fd20000010000 */
[----:B------:R-:W-:Y:S01]  /*6a60*/  HMMA.16816.F32 R120, R8, R22, R4 ;  /* 0x000000160878723c */ /* 0x000fe20000001804 */
[----:B------:R-:W1:Y:S06]  /*6a70*/  LDSM.16.MT88.4 R20, [R204+0x6800] ;  /* 0x00680000cc14783b */ /* 0x000e6c0000004200 */
[----:B------:R-:W-:-:S04]  /*6a80*/  FADD.FTZ R4, R118, R17 ;  /* 0x0000001176047221 */ /* 0x000fc80000010000 */
[----:B------:R-:W-:Y:S02]  /*6a90*/  FADD.FTZ R17, R128, R4 ;  /* 0x0000000480117221 */ /* 0x000fe40000010000 */
[----:B---3--:R-:W-:Y:S01]  /*6aa0*/  HMMA.16816.F32 R4, R12, R24, RZ ;  /* 0x000000180c04723c */ /* 0x008fe200000018ff */
[----:B------:R-:W-:Y:S01]  /*6ab0*/  MUFU.EX2 R25, R28 ;  /* 0x0000001c00197308 */ /* 0x000fe20000000800 */
[----:B------:R-:W-:Y:S02]  /*6ac0*/  FADD.FTZ R3, R133, R17 ;  /* 0x0000001185037221 */ /* 0x000fe40000010000 */
[----:B------:R-:W-:Y:S02]  /*6ad0*/  FFMA.FTZ R17, R89, c[0x0][0x2d0], -R0 ;  /* 0x0000b40059117a23 */ /* 0x000fe40000010800 */
[----:B------:R-:W-:-:S03]  /*6ae0*/  FADD.FTZ R3, R134, R3 ;  /* 0x0000000386037221 */ /* 0x000fc60000010000 */
[----:B------:R2:W-:Y:S02]  /*6af0*/  MUFU.EX2 R24, R18 ;  /* 0x0000001200187308 */ /* 0x0005e40000000800 */
[--C-:B--2---:R-:W-:Y:S11]  /*6b00*/  FFMA.FTZ R18, R90, c[0x0][0x2d0], -R0.reuse ;  /* 0x0000b4005a127a23 */ /* 0x104ff60000010800 */
[----:B------:R-:W-:Y:S02]  /*6b10*/  @!UPT UIADD3 URZ, URZ, URZ, URZ ;  /* 0x0000003f3f3ff290 */ /* 0x000fe4000fffe03f */
[----:B-1----:R-:W-:Y:S01]  /*6b20*/  HMMA.16816.F32 R116, R8, R20, R4 ;  /* 0x000000140874723c */ /* 0x002fe20000001804 */
[----:B------:R-:W-:Y:S07]  /*6b30*/  MUFU.EX2 R21, R30 ;  /* 0x0000001e00157308 */ /* 0x000fee0000000800 */
[----:B------:R-:W-:Y:S01]  /*6b40*/  HMMA.16816.F32 R4, R12, R26, RZ ;  /* 0x0000001a0c04723c */ /* 0x000fe200000018ff */
[----:B------:R-:W-:Y:S08]  /*6b50*/  MUFU.EX2 R27, R29 ;  /* 0x0000001d001b7308 */ /* 0x000ff00000000800 */
[----:B------:R1:W2:Y:S08]  /*6b60*/  MUFU.EX2 R20, R31 ;  /* 0x0000001f00147308 */ /* 0x0002b00000000800 */
[----:B------:R3:W4:Y:S07]  /*6b70*/  MUFU.EX2 R26, R19 ;  /* 0x00000013001a7308 */ /* 0x00072e0000000800 */
[----:B------:R-:W-:Y:S01]  /*6b80*/  HMMA.16816.F32 R64, R8, R22, R4 ;  /* 0x000000160840723c */ /* 0x000fe20000001804 */
[----:B-1----:R-:W1:Y:S01]  /*6b90*/  LDSM.16.MT88.4 R28, [R206+0x6000] ;  /* 0x00600000ce1c783b */ /* 0x002e620000004200 */
[----:B--2---:R-:W-:Y:S01]  /*6ba0*/  F2FP.PACK_AB R128, R20, R21 ;  /* 0x000000151480723e */ /* 0x004fe200000000ff */
[----:B------:R-:W-:Y:S04]  /*6bb0*/  MUFU.EX2 R18, R18 ;  /* 0x0000001200127308 */ /* 0x000fe80000000800 */
[--C-:B------:R-:W-:Y:S01]  /*6bc0*/  FFMA.FTZ R7, R88, c[0x0][0x2d0], -R0.reuse ;  /* 0x0000b40058077a23 */ /* 0x100fe20000010800 */
[----:B------:R-:W-:Y:S01]  /*6bd0*/  F2FP.PACK_AB R4, R25, R27 ;  /* 0x0000001b1904723e */ /* 0x000fe200000000ff */
[--C-:B---3--:R-:W-:Y:S01]  /*6be0*/  FFMA.FTZ R19, R91, c[0x0][0x2d0], -R0.reuse ;  /* 0x0000b4005b137a23 */ /* 0x108fe20000010800 */
[----:B----4-:R-:W-:Y:S01]  /*6bf0*/  F2FP.PACK_AB R6, R24, R26 ;  /* 0x0000001a1806723e */ /* 0x010fe200000000ff */
[----:B------:R-:W-:-:S02]  /*6c00*/  FFMA.FTZ R5, R87, c[0x0][0x2d0], -R0 ;  /* 0x0000b40057057a23 */ /* 0x000fc40000010800 */
[----:B------:R-:W-:Y:S01]  /*6c10*/  FADD.FTZ R0, R27, R2 ;  /* 0x000000021b007221 */ /* 0x000fe20000010000 */
[----:B------:R-:W-:Y:S01]  /*6c20*/  MUFU.EX2 R7, R7 ;  /* 0x0000000700077308 */ /* 0x000fe20000000800 */
[----:B------:R-:W-:Y:S02]  /*6c30*/  FADD.FTZ R2, R212, R3 ;  /* 0x00000003d4027221 */ /* 0x000fe40000010000 */
[----:B------:R-:W-:-:S04]  /*6c40*/  FADD.FTZ R0, R25, R0 ;  /* 0x0000000019007221 */ /* 0x000fc80000010000 */
[----:B------:R-:W-:-:S04]  /*6c50*/  FADD.FTZ R0, R26, R0 ;  /* 0x000000001a007221 */ /* 0x000fc80000010000 */
[----:B------:R-:W-:Y:S02]  /*6c60*/  FADD.FTZ R0, R24, R0 ;  /* 0x0000000018007221 */ /* 0x000fe40000010000 */
[----:B------:R-:W2:Y:S02]  /*6c70*/  LDSM.16.MT88.4 R24, [R206+0x6800] ;  /* 0x00680000ce18783b */ /* 0x000ea40000004200 */
[----:B------:R-:W-:-:S04]  /*6c80*/  FADD.FTZ R0, R21, R0 ;  /* 0x0000000015007221 */ /* 0x000fc80000010000 */
[----:B------:R-:W-:Y:S02]  /*6c90*/  FADD.FTZ R3, R20, R0 ;  /* 0x0000000014037221 */ /* 0x000fe40000010000 */
[----:B-1----:R-:W-:Y:S01]  /*6ca0*/  HMMA.16816.F32 R20, R12, R28, RZ ;  /* 0x0000001c0c14723c */ /* 0x002fe200000018ff */
[----:B------:R-:W-:Y:S08]  /*6cb0*/  MUFU.EX2 R29, R36 ;  /* 0x00000024001d7308 */ /* 0x000ff00000000800 */
[----:B------:R-:W1:Y:S02]  /*6cc0*/  MUFU.EX2 R28, R35 ;  /* 0x00000023001c7308 */ /* 0x000e640000000800 */
[----:B-1----:R-:W-:Y:S11]  /*6cd0*/  F2FP.PACK_AB R130, R28, R29 ;  /* 0x0000001d1c82723e */ /* 0x002ff600000000ff */
[----:B------:R-:W-:Y:S02]  /*6ce0*/  @!UPT UIADD3 URZ, URZ, URZ, URZ ;  /* 0x0000003f3f3ff290 */ /* 0x000fe4000fffe03f */
[----:B--2---:R-:W-:Y:S01]  /*6cf0*/  HMMA.16816.F32 R48, R8, R24, R20 ;  /* 0x000000180830723c */ /* 0x004fe20000001814 */
[----:B------:R-:W1:Y:S07]  /*6d00*/  MUFU.EX2 R25, R19 ;  /* 0x0000001300197308 */ /* 0x000e6e0000000800 */
[----:B------:R-:W-:Y:S01]  /*6d10*/  HMMA.16816.F32 R20, R12, R30, RZ ;  /* 0x0000001e0c14723c */ /* 0x000fe200000018ff */
[----:B------:R-:W2:Y:S01]  /*6d20*/  MUFU.EX2 R24, R17 ;  /* 0x0000001100187308 */ /* 0x000ea20000000800 */
[----:B-1----:R-:W-:-:S07]  /*6d30*/  FADD.FTZ R0, R25, R2 ;  /* 0x0000000219007221 */ /* 0x002fce0000010000 */
[----:B------:R1:W3:Y:S01]  /*6d40*/  MUFU.EX2 R19, R5 ;  /* 0x0000000500137308 */ /* 0x0002e20000000800 */
[----:B------:R-:W-:Y:S02]  /*6d50*/  FADD.FTZ R2, R18, R0 ;  /* 0x0000000012027221 */ /* 0x000fe40000010000 */
[----:B------:R-:W-:Y:S02]  /*6d60*/  FADD.FTZ R0, R29, R3 ;  /* 0x000000031d007221 */ /* 0x000fe40000010000 */
[----:B--2---:R-:W-:-:S03]  /*6d70*/  FADD.FTZ R2, R24, R2 ;  /* 0x0000000218027221 */ /* 0x004fc60000010000 */
[----:B------:R-:W2:Y:S01]  /*6d80*/  MUFU.EX2 R17, R32 ;  /* 0x0000002000117308 */ /* 0x000ea20000000800 */
[----:B------:R-:W-:Y:S02]  /*6d90*/  FADD.FTZ R225, R28, R0 ;  /* 0x000000001ce17221 */ /* 0x000fe40000010000 */
[C---:B------:R-:W-:Y:S01]  /*6da0*/  FADD.FTZ R0, R7.reuse, R2 ;  /* 0x0000000207007221 */ /* 0x040fe20000010000 */
[----:B------:R-:W-:-:S03]  /*6db0*/  F2FP.PACK_AB R7, R7, R24 ;  /* 0x000000180707723e */ /* 0x000fc600000000ff */
[----:B------:R-:W-:Y:S01]  /*6dc0*/  HMMA.16816.F32 R40, R8, R26, R20 ;  /* 0x0000001a0828723c */ /* 0x000fe20000001814 */
[----:B------:R-:W4:Y:S01]  /*6dd0*/  LDSM.16.MT88.4 R20, [R205+0x6000] ;  /* 0x00600000cd14783b */ /* 0x000f220000004200 */
[----:B-1----:R-:W-:Y:S01]  /*6de0*/  F2FP.PACK_AB R5, R18, R25 ;  /* 0x000000191205723e */ /* 0x002fe200000000ff */
[----:B------:R-:W1:Y:S01]  /*6df0*/  MUFU.EX2 R3, R34 ;  /* 0x0000002200037308 */ /* 0x000e620000000800 */
[----:B---3--:R-:W-:Y:S01]  /*6e00*/  FADD.FTZ R0, R19, R0 ;  /* 0x0000000013007221 */ /* 0x008fe20000010000 */
[----:B--2---:R-:W-:-:S06]  /*6e10*/  F2FP.PACK_AB R129, R17, R19 ;  /* 0x000000131181723e */ /* 0x004fcc00000000ff */
[----:B------:R-:W2:Y:S01]  /*6e20*/  MUFU.EX2 R2, R33 ;  /* 0x0000002100027308 */ /* 0x000ea20000000800 */
[----:B------:R-:W-:-:S04]  /*6e30*/  FADD.FTZ R0, R17, R0 ;  /* 0x0000000011007221 */ /* 0x000fc80000010000 */
[----:B-1----:R-:W-:Y:S01]  /*6e40*/  FADD.FTZ R0, R3, R0 ;  /* 0x0000000003007221 */ /* 0x002fe20000010000 */
[----:B--2---:R-:W-:-:S03]  /*6e50*/  F2FP.PACK_AB R131, R2, R3 ;  /* 0x000000030283723e */ /* 0x004fc600000000ff */
[----:B------:R-:W-:Y:S01]  /*6e60*/  FADD.FTZ R221, R2, R0 ;  /* 0x0000000002dd7221 */ /* 0x000fe20000010000 */
[----:B------:R-:W-:Y:S01]  /*6e70*/  MOV R0, R242 ;  /* 0x000000f200007202 */ /* 0x000fe20000000f00 */
[----:B------:R-:W-:-:S05]  /*6e80*/  @P1 IMAD.HI.U32 R2, R242, c[0x0][0x2c8], RZ ;  /* 0x0000b200f2021a27 */ /* 0x000fca00078e00ff */
[----:B------:R-:W-:Y:S02]  /*6e90*/  @P1 SHF.R.U32.HI R0, RZ, c[0x0][0x2cc], R2 ;  /* 0x0000b300ff001a19 */ /* 0x000fe40000011602 */
[----:B------:R-:W-:Y:S02]  /*6ea0*/  ISETP.GE.AND P1, PT, R219, 0x1, PT ;  /* 0x00000001db00780c */ /* 0x000fe40003f26270 */
[----:B------:R-:W-:Y:S01]  /*6eb0*/  IADD3 R2, R213, R0, RZ ;  /* 0x00000000d5027210 */ /* 0x000fe20007ffe0ff */
[----:B----4-:R-:W-:Y:S03]  /*6ec0*/  HMMA.16816.F32 R24, R12, R20, RZ ;  /* 0x000000140c18723c */ /* 0x010fe600000018ff */
[----:B------:R-:W-:-:S05]  /*6ed0*/  IADD3 R0, R2, c[0x0][0x328], RZ ;  /* 0x0000ca0002007a10 */ /* 0x000fca0007ffe0ff */
        /* <DEDUP_REMOVED lines=113> */
.L_x_2078:
[----:B------:R-:W-:-:S04]  /*75f0*/  MOV R2, 0x1 ;  /* 0x0000000100027802 */ /* 0x000fc80000000f00 */
[----:B------:R-:W-:-:S13]  /*7600*/  ISETP.NE.AND P0, PT, R2, c[0x0][0x32c], PT ;  /* 0x0000cb0002007a0c */ /* 0x000fda0003f05270 */
[----:B------:R-:W-:-:S05]  /*7610*/  @P0 IMAD.HI.U32 R2, R3, c[0x0][0x330], RZ ;  /* 0x0000cc0003020a27 */ /* 0x000fca00078e00ff */
[----:B------:R-:W-:Y:S02]  /*7620*/  @P0 SHF.R.U32.HI R3, RZ, c[0x0][0x334], R2 ;  /* 0x0000cd00ff030a19 */ /* 0x000fe40000011602 */
.L_x_2079:
[----:B------:R-:W-:Y:S05]  /*7630*/  BSYNC B0 ;  /* 0x0000000000007941 */ /* 0x000fea0003800000 */
.L_x_2077:
[----:B------:R-:W-:-:S05]  /*7640*/  MOV R2, c[0x0][0x32c] ;  /* 0x0000cb0000027a02 */ /* 0x000fca0000000f00 */
[----:B------:R-:W-:-:S05]  /*7650*/  IMAD R3, R3, R2, c[0x0][0x32c] ;  /* 0x0000cb0003037624 */ /* 0x000fca00078e0202 */
[----:B------:R-:W-:-:S04]  /*7660*/  IMNMX R0, R0, R3, PT ;  /* 0x0000000300007217 */ /* 0x000fc80003800200 */
.L_x_2076:
        /* <DEDUP_REMOVED lines=8> */
.L_x_2101:
        /* <DEDUP_REMOVED lines=8> */
[----:B------:R1:W1:Y:S04]  /*7770*/  LDSM.16.M88.4 R24, [R200+0x1000] ;  /* 0x00100000c818783b */ /* 0x0002680000000200 */
[----:B------:R1:W1:Y:S04]  /*7780*/  LDSM.16.M88.4 R168, [R200+0x1800] ;  /* 0x00180000c8a8783b */ /* 0x0002680000000200 */
[----:B------:R1:W1:Y:S04]  /*7790*/  LDSM.16.M88.4 R172, [R209] ;  /* 0x00000000d1ac783b */ /* 0x0002680000000200 */
[----:B------:R1:W1:Y:S04]  /*77a0*/  LDSM.16.M88.4 R176, [R135] ;  /* 0x0000000087b0783b */ /* 0x0002680000000200 */
[----:B------:R1:W1:Y:S04]  /*77b0*/  LDSM.16.M88.4 R180, [R135+0x800] ;  /* 0x0008000087b4783b */ /* 0x0002680000000200 */
[----:B------:R1:W1:Y:S04]  /*77c0*/  LDSM.16.M88.4 R184, [R135+0x1000] ;  /* 0x0010000087b8783b */ /* 0x0002680000000200 */
[----:B------:R1:W1:Y:S01]  /*77d0*/  LDSM.16.M88.4 R188, [R135+0x1800] ;  /* 0x0018000087bc783b */ /* 0x0002620000000200 */
[----:B------:R-:W-:-:S05]  /*77e0*/  @P0 BRA `(.L_x_2082) ;  /* 0x0000050000000947 */ /* 0x000fca0003800000 */
[----:B------:R-:W-:Y:S01]  /*77f0*/  SHF.R.S32.HI R0, RZ, 0x1f, R218 ;  /* 0x0000001fff007819 */ /* 0x000fe200000114da */
[----:B------:R-:W-:Y:S01]  /*7800*/  IMAD.WIDE.U32 R2, R218, c[0x0][0x208], RZ ;  /* 0x00008200da027a25 */ /* 0x000fe200078e00ff */
[----:B------:R-:W-:Y:S02]  /*7810*/  SHF.R.S32.HI R4, RZ, 0x1f, R216 ;  /* 0x0000001fff047819 */ /* 0x000fe400000114d8 */
[----:B------:R-:W-:Y:S01]  /*7820*/  SHF.R.S32.HI R6, RZ, 0x1f, R222 ;  /* 0x0000001fff067819 */ /* 0x000fe200000114de */
[----:B------:R-:W-:Y:S01]  /*7830*/  IMAD R0, R0, c[0x0][0x208], RZ ;  /* 0x0000820000007a24 */ /* 0x000fe200078e02ff */
[----:B------:R-:W-:Y:S01]  /*7840*/  SHF.R.S32.HI R5, RZ, 0x1f, R224 ;  /* 0x0000001fff057819 */ /* 0x000fe200000114e0 */
[----:B------:R-:W-:Y:S01]  /*7850*/  IMAD R4, R4, c[0x0][0x218], RZ ;  /* 0x0000860004047a24 */ /* 0x000fe200078e02ff */
[----:B------:R-:W-:Y:S01]  /*7860*/  SHF.R.S32.HI R7, RZ, 0x1f, R223 ;  /* 0x0000001fff077819 */ /* 0x000fe200000114df */
[----:B------:R-:W-:Y:S01]  /*7870*/  IMAD R0, R218, c[0x0][0x20c], R0 ;  /* 0x00008300da007a24 */ /* 0x000fe200078e0200 */
[----:B------:R-:W-:Y:S01]  /*7880*/  SHF.L.U64.HI R23, R222, 0x1, R6 ;  /* 0x00000001de177819 */ /* 0x000fe20000010206 */
[----:B------:R-:W-:Y:S01]  /*7890*/  IMAD R4, R216, c[0x0][0x21c], R4 ;  /* 0x00008700d8047a24 */ /* 0x000fe200078e0204 */
[----:B------:R-:W-:Y:S01]  /*78a0*/  SHF.R.S32.HI R6, RZ, 0x1f, R217 ;  /* 0x0000001fff067819 */ /* 0x000fe200000114d9 */
[----:B------:R-:W-:Y:S01]  /*78b0*/  IMAD.IADD R3, R3, 0x1, R0 ;  /* 0x0000000103037824 */ /* 0x000fe200078e0200 */
[C---:B------:R-:W-:Y:S01]  /*78c0*/  SHF.L.U64.HI R28, R224.reuse, 0x1, R5 ;  /* 0x00000001e01c7819 */ /* 0x040fe20000010205 */
[----:B------:R-:W-:Y:S01]  /*78d0*/  IMAD.SHL.U32 R132, R224, 0x2, RZ ;  /* 0x00000002e0847824 */ /* 0x000fe200078e00ff */
[----:B------:R-:W-:Y:S01]  /*78e0*/  SHF.L.U64.HI R22, R223, 0x1, R7 ;  /* 0x00000001df167819 */ /* 0x000fe20000010207 */
[----:B------:R-:W-:Y:S01]  /*78f0*/  IMAD.WIDE.U32 R2, R216, c[0x0][0x218], R2 ;  /* 0x00008600d8027a25 */ /* 0x000fe200078e0002 */
[----:B------:R-:W-:Y:S03]  /*7900*/  SHF.L.U64.HI R21, R217, 0x1, R6 ;  /* 0x00000001d9157819 */ /* 0x000fe60000010206 */
[----:B------:R-:W-:Y:S01]  /*7910*/  IMAD.SHL.U32 R31, R222, 0x2, RZ ;  /* 0x00000002de1f7824 */ /* 0x000fe200078e00ff */
[----:B------:R-:W-:Y:S01]  /*7920*/  IADD3 R0, P0, R238, R2, RZ ;  /* 0x00000002ee007210 */ /* 0x000fe20007f1e0ff */
[----:B------:R-:W-:Y:S02]  /*7930*/  IMAD.SHL.U32 R30, R223, 0x2, RZ ;  /* 0x00000002df1e7824 */ /* 0x000fe400078e00ff */
[----:B------:R-:W-:Y:S01]  /*7940*/  IMAD.SHL.U32 R29, R217, 0x2, RZ ;  /* 0x00000002d91d7824 */ /* 0x000fe200078e00ff */
[----:B------:R-:W-:Y:S02]  /*7950*/  IADD3.X R2, R241, R3, R4, P0, !PT ;  /* 0x00000003f1027210 */ /* 0x000fe400007fe404 */
[C---:B------:R-:W-:Y:S04]  /*7960*/  LEA R20, P0, R0.reuse, c[0x0][0x1f8], 0x1 ;  /* 0x00007e0000147a11 */ /* 0x040fe800078008ff */
[----:B------:R-:W-:Y:S01]  /*7970*/  LEA.HI.X R5, R0, c[0x0][0x1fc], R2, 0x1, P0 ;  /* 0x00007f0000057a11 */ /* 0x000fe200000f0c02 */
[----:B------:R-:W-:-:S06]  /*7980*/  BRA.DIV ~URZ, `(.L_x_2083) ;  /* 0x000135b27f007947 */ /* 0x000fcc000b800000 */
[----:B------:R4:W3:Y:S02]  /*7990*/  SHFL.IDX PT, R4, R5, RZ, 0x181f ;  /* 0x00181fff05047589 */ /* 0x0008e400000e0000 */
.L_x_2216:
[----:B------:R-:W-:-:S05]  /*79a0*/  BRA.DIV ~URZ, `(.L_x_2084) ;  /* 0x000136027f007947 */ /* 0x000fca000b800000 */
[----:B------:R-:W5:Y:S01]  /*79b0*/  SHFL.IDX PT, R0, R20, RZ, 0x181f ;  /* 0x00181fff14007589 */ /* 0x000f6200000e0000 */
[----:B------:R-:W-:Y:S02]  /*79c0*/  ISETP.GE.AND P1, PT, R217, c[0x0][0x1d4], PT ;  /* 0x00007500d9007a0c */ /* 0x000fe40003f26270 */
[----:B------:R-:W-:Y:S04]  /*79d0*/  ISETP.GE.AND P3, PT, R223, c[0x0][0x1d4], PT ;  /* 0x00007500df007a0c */ /* 0x000fe80003f66270 */
[----:B------:R-:W-:Y:S02]  /*79e0*/  SEL R15, RZ, 0x10, P3 ;  /* 0x00000010ff0f7807 */ /* 0x000fe40001800000 */
[C---:B-----5:R-:W-:Y:S02]  /*79f0*/  IADD3 R2, P0, R0.reuse, R29, RZ ;  /* 0x0000001d00027210 */ /* 0x060fe40007f1e0ff */
[----:B------:R-:W-:Y:S03]  /*7a00*/  IADD3 R6, P2, R0, R31, RZ ;  /* 0x0000001f00067210 */ /* 0x000fe60007f5e0ff */
[----:B---3--:R-:W-:Y:S01]  /*7a10*/  IMAD.X R3, R4, 0x1, R21, P0 ;  /* 0x0000000104037824 */ /* 0x008fe200000e0615 */
[----:B------:R-:W-:Y:S01]  /*7a20*/  IADD3 R12, P0, R0, R30, RZ ;  /* 0x0000001e000c7210 */ /* 0x000fe20007f1e0ff */
[C---:B------:R-:W-:Y:S03]  /*7a30*/  IMAD.X R7, R4.reuse, 0x1, R23, P2 ;  /* 0x0000000104077824 */ /* 0x040fe600010e0617 */
[----:B------:R-:W-:Y:S01]  /*7a40*/  @!PT LDS RZ, [RZ] ;  /* 0x00000000fffff984 */ /* 0x000fe20000000800 */
[----:B------:R-:W-:Y:S01]  /*7a50*/  @!PT LDS RZ, [RZ] ;  /* 0x00000000fffff984 */ /* 0x000fe20000000800 */
[----:B------:R3:W-:Y:S01]  /*7a60*/  LDGSTS.E.BYPASS.LTC128B.128 [R215+0x100], [R2.64], !P1 ;  /* 0x0010000002d77fae */ /* 0x0007e2000c901d46 */
[----:B------:R-:W-:Y:S05]  /*7a70*/  IMAD.X R13, R4, 0x1, R22, P0 ;  /* 0x00000001040d7824 */ /* 0x000fea00000e0616 */
[----:B------:R5:W-:Y:S01]  /*7a80*/  LDGSTS.E.BYPASS.LTC128B.128 [R215+0x2100], [R12.64], !P3 ;  /* 0x021000000cd77fae */ /* 0x000be2000d901d46 */
[----:B---3--:R-:W-:Y:S03]  /*7a90*/  IADD3 R2, P0, R0, R132, RZ ;  /* 0x0000008400027210 */ /* 0x008fe60007f1e0ff */
[----:B------:R-:W3:Y:S02]  /*7aa0*/  SHFL.IDX PT, R0, R20, 0x1, 0x181f ;  /* 0x00381f0014007f89 */ /* 0x000ee400000e0000 */
[----:B------:R-:W-:Y:S01]  /*7ab0*/  IMAD.X R3, R4, 0x1, R28, P0 ;  /* 0x0000000104037824 */ /* 0x000fe200000e061c */
[----:B-----5:R-:W-:Y:S01]  /*7ac0*/  SEL R12, RZ, 0x10, P1 ;  /* 0x00000010ff0c7807 */ /* 0x020fe20000800000 */
[----:B------:R5:W4:Y:S01]  /*7ad0*/  SHFL.IDX PT, R4, R5, 0x1, 0x181f ;  /* 0x00381f0005047f89 */ /* 0x000b2200000e0000 */
[----:B------:R-:W-:Y:S02]  /*7ae0*/  ISETP.GE.AND P1, PT, R222, c[0x0][0x1d4], PT ;  /* 0x00007500de007a0c */ /* 0x000fe40003f26270 */
[----:B------:R-:W-:Y:S02]  /*7af0*/  ISETP.GE.AND P0, PT, R224, c[0x0][0x1d4], PT ;  /* 0x00007500e0007a0c */ /* 0x000fe40003f06270 */
[----:B------:R-:W-:Y:S09]  /*7b00*/  SEL R14, RZ, 0x10, P1 ;  /* 0x00000010ff0e7807 */ /* 0x000ff20000800000 */
[----:B------:R2:W-:Y:S04]  /*7b10*/  LDGSTS.E.BYPASS.LTC128B.128 [R215+0x4100], [R6.64], !P1 ;  /* 0x0410000006d77fae */ /* 0x0005e8000c901d46 */
[----:B------:R2:W-:Y:S01]  /*7b20*/  LDGSTS.E.BYPASS.LTC128B.128 [R215+0x6100], [R2.64], !P0 ;  /* 0x0610000002d77fae */ /* 0x0005e2000c101d46 */
[----:B----45:R-:W-:Y:S03]  /*7b30*/  SEL R5, RZ, 0x10, P0 ;  /* 0x00000010ff057807 */ /* 0x030fe60000000000 */
.L_x_2217:
[C---:B--23--:R-:W-:Y:S02]  /*7b40*/  IADD3 R2, -R12.reuse, 0x10, RZ ;  /* 0x000000100c027810 */ /* 0x04cfe40007ffe1ff */
[----:B------:R-:W-:Y:S02]  /*7b50*/  ISETP.NE.U32.AND P2, PT, R12, RZ, PT ;  /* 0x000000ff0c00720c */ /* 0x000fe40003f45070 */
[----:B------:R-:W-:Y:S04]  /*7b60*/  LOP3.LUT R2, R2, 0xf, RZ, 0xc0, !PT ;  /* 0x0000000f02027812 */ /* 0x000fe800078ec0ff */
[----:B------:R-:W-:Y:S04]  /*7b70*/  IADD3 R2, P1, P0, R2, R0, R29 ;  /* 0x0000000002027210 */ /* 0x000fe8000783e01d */
[----:B------:R-:W-:Y:S05]  /*7b80*/  IADD3.X R3, RZ, R4, R21, P1, P0 ;  /* 0x00000004ff037210 */ /* 0x000fea0000fe0415 */
[----:B------:R-:W-:Y:S01]  /*7b90*/  @!PT LDS RZ, [RZ] ;  /* 0x00000000fffff984 */ /* 0x000fe20000000800 */
[----:B------:R-:W-:Y:S01]  /*7ba0*/  @!PT LDS RZ, [RZ] ;  /* 0x00000000fffff984 */ /* 0x000fe20000000800 */
[----:B------:R-:W-:Y:S01]  /*7bb0*/  @!PT LDS RZ, [RZ] ;  /* 0x00000000fffff984 */ /* 0x000fe20000000800 */
[----:B------:R2:W-:Y:S01]  /*7bc0*/  LDGSTS.E.BYPASS.LTC128B.128.ZFILL [R215+0x1100], [R2.64], P2 ;  /* 0x0110000002d77fae */ /* 0x0005e20009141d46 */
[C---:B------:R-:W-:Y:S02]  /*7bd0*/  ISETP.NE.U32.AND P2, PT, R15.reuse, RZ, PT ;  /* 0x000000ff0f00720c */ /* 0x040fe40003f45070 */
[----:B--2---:R-:W-:Y:S04]  /*7be0*/  IADD3 R2, -R15, 0x10, RZ ;  /* 0x000000100f027810 */ /* 0x004fe80007ffe1ff */
[----:B------:R-:W-:Y:S04]  /*7bf0*/  LOP3.LUT R2, R2, 0xf, RZ, 0xc0, !PT ;  /* 0x0000000f02027812 */ /* 0x000fe800078ec0ff */
[----:B------:R-:W-:Y:S02]  /*7c00*/  IADD3 R12, P1, P0, R2, R0, R30 ;  /* 0x00000000020c7210 */ /* 0x000fe4000783e01e */
[----:B------:R-:W-:Y:S02]  /*7c10*/  IADD3 R2, -R14, 0x10, RZ ;  /* 0x000000100e027810 */ /* 0x000fe40007ffe1ff */
[----:B------:R-:W-:Y:S02]  /*7c20*/  IADD3.X R13, RZ, R4, R22, P1, P0 ;  /* 0x00000004ff0d7210 */ /* 0x000fe40000fe0416 */
[----:B------:R-:W-:Y:S03]  /*7c30*/  LOP3.LUT R2, R2, 0xf, RZ, 0xc0, !PT ;  /* 0x0000000f02027812 */ /* 0x000fe600078ec0ff */
[----:B------:R2:W-:Y:S01]  /*7c40*/  LDGSTS.E.BYPASS.LTC128B.128.ZFILL [R215+0x3100], [R12.64], P2 ;  /* 0x031000000cd77fae */ /* 0x0005e20009141d46 */
[----:B------:R-:W-:Y:S02]  /*7c50*/  IADD3 R6, P1, P0, R2, R0, R31 ;  /* 0x0000000002067210 */ /* 0x000fe4000783e01f */
[C---:B------:R-:W-:Y:S02]  /*7c60*/  IADD3 R2, -R5.reuse, 0x10, RZ ;  /* 0x0000001005027810 */ /* 0x040fe40007ffe1ff */
[----:B------:R-:W-:Y:S02]  /*7c70*/  IADD3.X R7, RZ, R4, R23, P1, P0 ;  /* 0x00000004ff077210 */ /* 0x000fe40000fe0417 */
[----:B------:R-:W-:Y:S04]  /*7c80*/  LOP3.LUT R2, R2, 0xf, RZ, 0xc0, !PT ;  /* 0x0000000f02027812 */ /* 0x000fe800078ec0ff */
[----:B------:R-:W-:Y:S04]  /*7c90*/  IADD3 R2, P1, P0, R2, R0, R132 ;  /* 0x0000000002027210 */ /* 0x000fe8000783e084 */
[----:B------:R-:W-:Y:S02]  /*7ca0*/  IADD3.X R3, RZ, R4, R28, P1, P0 ;  /* 0x00000004ff037210 */ /* 0x000fe40000fe041c */
[----:B------:R-:W-:Y:S02]  /*7cb0*/  ISETP.NE.U32.AND P1, PT, R14, RZ, PT ;  /* 0x000000ff0e00720c */ /* 0x000fe40003f25070 */
[----:B------:R-:W-:Y:S11]  /*7cc0*/  ISETP.NE.U32.AND P0, PT, R5, RZ, PT ;  /* 0x000000ff0500720c */ /* 0x000ff60003f05070 */
[----:B------:R2:W-:Y:S04]  /*7cd0*/  LDGSTS.E.BYPASS.LTC128B.128.ZFILL [R215+0x5100], [R6.64], P1 ;  /* 0x0510000006d77fae */ /* 0x0005e80008941d46 */
[----:B------:R2:W-:Y:S02]  /*7ce0*/  LDGSTS.E.BYPASS.LTC128B.128.ZFILL [R215+0x7100], [R2.64], P0 ;  /* 0x0710000002d77fae */ /* 0x0005e40008141d46 */
.L_x_2082:
[----:B------:R-:W-:Y:S05]  /*7cf0*/  BSYNC B0 ;  /* 0x0000000000007941 */ /* 0x000fea0003800000 */
.L_x_2081:
[----:B------:R-:W0:Y:S01]  /*7d00*/  LDGDEPBAR ;  /* 0x00000000000079af */ /* 0x000e220000000000 */
[----:B------:R-:W-:Y:S01]  /*7d10*/  WARPSYNC 0xffffffff ;  /* 0xffffffff00007948 */ /* 0x000fe20003800000 */
[C---:B--23--:R-:W-:Y:S01]  /*7d20*/  HMMA.16816.F32 R4, R32.reuse, R8, RZ ;  /* 0x000000082004723c */ /* 0x04cfe200000018ff */
[----:B------:R-:W-:Y:S02]  /*7d30*/  BSSY B0, `(.L_x_2085) ;  /* 0x0000169000007945 */ /* 0x000fe40003800000 */
[----:B------:R-:W-:Y:S05]  /*7d40*/  ISETP.GT.AND P0, PT, R214, R226, PT ;  /* 0x000000e2d600720c */ /* 0x000fea0003f04270 */
[C---:B------:R-:W-:Y:S08]  /*7d50*/  HMMA.16816.F32 R8, R32.reuse, R10, RZ ;  /* 0x0000000a2008723c */ /* 0x040ff000000018ff */
[C---:B----4-:R-:W-:Y:S08]  /*7d60*/  HMMA.16816.F32 R12, R32.reuse, R16, RZ ;  /* 0x00000010200c723c */ /* 0x050ff000000018ff */
[C---:B------:R-:W-:Y:S08]  /*7d70*/  HMMA.16816.F32 R16, R32.reuse, R18, RZ ;  /* 0x000000122010723c */ /* 0x040ff000000018ff */
[C---:B-1----:R-:W-:Y:S08]  /*7d80*/  HMMA.16816.F32 R20, R32.reuse, R24, RZ ;  /* 0x000000182014723c */ /* 0x042ff000000018ff */
        /* <DEDUP_REMOVED lines=15> */
[----:B------:R-:W3:Y:S07]  /*7e80*/  LDSM.16.M88.4 R172, [R202+0x1000] ;  /* 0x00100000caac783b */ /* 0x000eee0000000200 */
[C---:B-1----:R-:W-:Y:S08]  /*7e90*/  HMMA.16816.F32 R4, R168.reuse, R176, R4 ;  /* 0x000000b0a804723c */ /* 0x042ff00000001804 */
[C---:B------:R-:W-:Y:S01]  /*7ea0*/  HMMA.16816.F32 R8, R168.reuse, R178, R8 ;  /* 0x000000b2a808723c */ /* 0x040fe20000001808 */
[----:B------:R-:W-:Y:S07]  /*7eb0*/  LDSM.16.M88.4 R176, [R201+-0x6000] ;  /* 0xffa00000c9b0783b */ /* 0x000fee0000000200 */
[C---:B--2---:R-:W-:Y:S08]  /*7ec0*/  HMMA.16816.F32 R12, R168.reuse, R180, R12 ;  /* 0x000000b4a80c723c */ /* 0x044ff0000000180c */
[C---:B------:R-:W-:Y:S01]  /*7ed0*/  HMMA.16816.F32 R16, R168.reuse, R182, R16 ;  /* 0x000000b6a810723c */ /* 0x040fe20000001810 */
[----:B------:R-:W-:Y:S07]  /*7ee0*/  LDSM.16.M88.4 R180, [R201+-0x5800] ;  /* 0xffa80000c9b4783b */ /* 0x000fee0000000200 */
[C---:B---3--:R-:W-:Y:S08]  /*7ef0*/  HMMA.16816.F32 R20, R168.reuse, R172, R20 ;  /* 0x000000aca814723c */ /* 0x048ff00000001814 */
[C---:B------:R-:W-:Y:S01]  /*7f00*/  HMMA.16816.F32 R24, R168.reuse, R174, R24 ;  /* 0x000000aea818723c */ /* 0x040fe20000001818 */
[----:B------:R-:W1:Y:S07]  /*7f10*/  LDSM.16.M88.4 R172, [R210] ;  /* 0x00000000d2ac783b */ /* 0x000e6e0000000200 */
[C---:B------:R-:W-:Y:S08]  /*7f20*/  HMMA.16816.F32 R28, R168.reuse, R184, R28 ;  /* 0x000000b8a81c723c */ /* 0x040ff0000000181c */
[----:B------:R-:W-:Y:S01]  /*7f30*/  HMMA.16816.F32 R32, R168, R186, R32 ;  /* 0x000000baa820723c */ /* 0x000fe20000001820 */
[----:B------:R-:W2:Y:S08]  /*7f40*/  LDSM.16.M88.4 R168, [R201+-0x5000] ;  /* 0xffb00000c9a8783b */ /* 0x000eb00000000200 */
[----:B------:R-:W3:Y:S01]  /*7f50*/  LDSM.16.M88.4 R184, [R201+-0x4800] ;  /* 0xffb80000c9b8783b */ /* 0x000ee20000000200 */
[C---:B-1----:R-:W-:Y:S08]  /*7f60*/  HMMA.16816.F32 R4, R172.reuse, R176, R4 ;  /* 0x000000b0ac04723c */ /* 0x042ff00000001804 */
        /* <DEDUP_REMOVED lines=10> */
[----:B------:R-:W2:Y:S08]  /*8010*/  LDSM.16.M88.4 R172, [R200+0x3000] ;  /* 0x00300000c8ac783b */ /* 0x000eb00000000200 */
[----:B------:R-:W3:Y:S01]  /*8020*/  LDSM.16.M88.4 R184, [R200+0x3800] ;  /* 0x00380000c8b8783b */ /* 0x000ee20000000200 */
        /* <DEDUP_REMOVED lines=28> */
[----:B------:R-:W-:Y:S07]  /*81f0*/  LDSM.16.M88.4 R176, [R201+-0x4000] ;  /* 0xffc00000c9b0783b */ /* 0x000fee0000000200 */
[C---:B------:R-:W-:Y:S08]  /*8200*/  HMMA.16816.F32 R12, R168.reuse, R180, R12 ;  /* 0x000000b4a80c723c */ /* 0x040ff0000000180c */
[C---:B------:R-:W-:Y:S01]  /*8210*/  HMMA.16816.F32 R16, R168.reuse, R182, R16 ;  /* 0x000000b6a810723c */ /* 0x040fe20000001810 */
[----:B------:R-:W-:Y:S07]  /*8220*/  LDSM.16.M88.4 R180, [R201+-0x3800] ;  /* 0xffc80000c9b4783b */ /* 0x000fee0000000200 */
[C---:B--2---:R-:W-:Y:S08]  /*8230*/  HMMA.16816.F32 R20, R168.reuse, R172, R20 ;  /* 0x000000aca814723c */ /* 0x044ff00000001814 */
[C---:B------:R-:W-:Y:S01]  /*8240*/  HMMA.16816.F32 R24, R168.reuse, R174, R24 ;  /* 0x000000aea818723c */ /* 0x040fe20000001818 */
[----:B------:R-:W1:Y:S07]  /*8250*/  LDSM.16.M88.4 R172, [R210+0x4000] ;  /* 0x00400000d2ac783b */ /* 0x000e6e0000000200 */
[C---:B---3--:R-:W-:Y:S08]  /*8260*/  HMMA.16816.F32 R28, R168.reuse, R184, R28 ;  /* 0x000000b8a81c723c */ /* 0x048ff0000000181c */
        /* <DEDUP_REMOVED lines=80> */
[----:B------:R-:W-:Y:S01]  /*8770*/  LDSM.16.M88.4 R184, [R202+0x6000] ;  /* 0x00600000cab8783b */ /* 0x000fe20000000200 */
[C---:B-1----:R-:W-:Y:S08]  /*8780*/  HMMA.16816.F32 R4, R172.reuse, R176, R4 ;  /* 0x000000b0ac04723c */ /* 0x042ff00000001804 */
[C---:B------:R-:W-:Y:S01]  /*8790*/  HMMA.16816.F32 R8, R172.reuse, R178, R8 ;  /* 0x000000b2ac08723c */ /* 0x040fe20000001808 */
[----:B------:R-:W1:Y:S07]  /*87a0*/  LDSM.16.M88.4 R176, [R135+0x7800] ;  /* 0x0078000087b0783b */ /* 0x000e6e0000000200 */
[C---:B------:R-:W-:Y:S08]  /*87b0*/  HMMA.16816.F32 R12, R172.reuse, R180, R12 ;  /* 0x000000b4ac0c723c */ /* 0x040ff0000000180c */
[C---:B------:R-:W-:Y:S01]  /*87c0*/  HMMA.16816.F32 R16, R172.reuse, R182, R16 ;  /* 0x000000b6ac10723c */ /* 0x040fe20000001810 */
[----:B------:R-:W3:Y:S07]  /*87d0*/  LDSM.16.M88.4 R180, [R211+0xc000] ;  /* 0x00c00000d3b4783b */ /* 0x000eee0000000200 */
[C---:B--2---:R-:W-:Y:S08]  /*87e0*/  HMMA.16816.F32 R20, R172.reuse, R168, R20 ;  /* 0x000000a8ac14723c */ /* 0x044ff00000001814 */
[C---:B------:R-:W-:Y:S01]  /*87f0*/  HMMA.16816.F32 R24, R172.reuse, R170, R24 ;  /* 0x000000aaac18723c */ /* 0x040fe20000001818 */
[----:B------:R-:W2:Y:S07]  /*8800*/  LDSM.16.M88.4 R168, [R202+0x6800] ;  /* 0x00680000caa8783b */ /* 0x000eae0000000200 */
[C---:B-1----:R-:W-:Y:S08]  /*8810*/  HMMA.16816.F32 R28, R172.reuse, R176, R28 ;  /* 0x000000b0ac1c723c */ /* 0x042ff0000000181c */
[----:B------:R-:W-:Y:S01]  /*8820*/  HMMA.16816.F32 R32, R172, R178, R32 ;  /* 0x000000b2ac20723c */ /* 0x000fe20000001820 */
[----:B------:R-:W1:Y:S07]  /*8830*/  LDSM.16.M88.4 R172, [R202+0x7000] ;  /* 0x00700000caac783b */ /* 0x000e6e0000000200 */
[C---:B---3--:R-:W-:Y:S01]  /*8840*/  HMMA.16816.F32 R4, R180.reuse, R184, R4 ;  /* 0x000000b8b404723c */ /* 0x048fe20000001804 */
[----:B------:R-:W3:Y:S07]  /*8850*/  LDSM.16.M88.4 R176, [R202+0x7800] ;  /* 0x00780000cab0783b */ /* 0x000eee0000000200 */
[C---:B------:R-:W-:Y:S01]  /*8860*/  HMMA.16816.F32 R8, R180.reuse, R186, R8 ;  /* 0x000000bab408723c */ /* 0x040fe20000001808 */
[----:B------:R-:W-:Y:S07]  /*8870*/  LDSM.16.M88.4 R184, [R201] ;  /* 0x00000000c9b8783b */ /* 0x000fee0000000200 */
[C---:B--2---:R-:W-:Y:S08]  /*8880*/  HMMA.16816.F32 R12, R180.reuse, R168, R12 ;  /* 0x000000a8b40c723c */ /* 0x044ff0000000180c */
[C---:B------:R-:W-:Y:S01]  /*8890*/  HMMA.16816.F32 R16, R180.reuse, R170, R16 ;  /* 0x000000aab410723c */ /* 0x040fe20000001810 */
[----:B------:R-:W2:Y:S07]  /*88a0*/  LDSM.16.M88.4 R168, [R210+0xc000] ;  /* 0x00c00000d2a8783b */ /* 0x000eae0000000200 */
[C---:B-1----:R-:W-:Y:S08]  /*88b0*/  HMMA.16816.F32 R20, R180.reuse, R172, R20 ;  /* 0x000000acb414723c */ /* 0x042ff00000001814 */
[C---:B------:R-:W-:Y:S01]  /*88c0*/  HMMA.16816.F32 R24, R180.reuse, R174, R24 ;  /* 0x000000aeb418723c */ /* 0x040fe20000001818 */
[----:B------:R-:W1:Y:S07]  /*88d0*/  LDSM.16.M88.4 R172, [R201+0x800] ;  /* 0x00080000c9ac783b */ /* 0x000e6e0000000200 */
[C---:B---3--:R-:W-:Y:S08]  /*88e0*/  HMMA.16816.F32 R28, R180.reuse, R176, R28 ;  /* 0x000000b0b41c723c */ /* 0x048ff0000000181c */
[----:B------:R-:W-:Y:S08]  /*88f0*/  HMMA.16816.F32 R32, R180, R178, R32 ;  /* 0x000000b2b420723c */ /* 0x000ff00000001820 */
[C---:B--2---:R-:W-:Y:S08]  /*8900*/  HMMA.16816.F32 R4, R168.reuse, R184, R4 ;  /* 0x000000b8a804723c */ /* 0x044ff00000001804 */
[C---:B------:R-:W-:Y:S08]  /*8910*/  HMMA.16816.F32 R8, R168.reuse, R186, R8 ;  /* 0x000000baa808723c */ /* 0x040ff00000001808 */
[C---:B-1----:R-:W-:Y:S08]  /*8920*/  HMMA.16816.F32 R12, R168.reuse, R172, R12 ;  /* 0x000000aca80c723c */ /* 0x042ff0000000180c */
[----:B------:R-:W-:Y:S01]  /*8930*/  FMUL.FTZ R0, R4, c[0x0][0x320] ;  /* 0x0000c80004007a20 */ /* 0x000fe20000410000 */
[C---:B------:R-:W-:Y:S03]  /*8940*/  HMMA.16816.F32 R16, R168.reuse, R174, R16 ;  /* 0x000000aea810723c */ /* 0x040fe60000001810 */
[----:B------:R1:W2:Y:S04]  /*8950*/  MUFU.TANH R189, R0 ;  /* 0x0000000000bd7308 */ /* 0x0002a80000002400 */
[----:B------:R-:W-:Y:S06]  /*8960*/  FMUL.FTZ R2, R11, c[0x0][0x320] ;  /* 0x0000c8000b027a20 */ /* 0x000fec0000410000 */
[----:B------:R3:W4:Y:S11]  /*8970*/  MUFU.TANH R190, R2 ;  /* 0x0000000200be7308 */ /* 0x0007360000002400 */
[----:B------:R-:W-:Y:S02]  /*8980*/  FMUL.FTZ R3, R18, c[0x0][0x320] ;  /* 0x0000c80012037a20 */ /* 0x000fe40000410000 */
[----:B-1----:R-:W-:Y:S02]  /*8990*/  FMUL.FTZ R0, R5, c[0x0][0x320] ;  /* 0x0000c80005007a20 */ /* 0x002fe40000410000 */
[----:B------:R-:W1:Y:S01]  /*89a0*/  MUFU.TANH R183, R3 ;  /* 0x0000000300b77308 */ /* 0x000e620000002400 */
[----:B---3--:R-:W-:Y:S09]  /*89b0*/  FMUL.FTZ R2, R19, c[0x0][0x320] ;  /* 0x0000c80013027a20 */ /* 0x008ff20000410000 */
[----:B------:R3:W1:Y:S10]  /*89c0*/  MUFU.TANH R188, R0 ;  /* 0x0000000000bc7308 */ /* 0x0006740000002400 */
[----:B------:R-:W1:Y:S01]  /*89d0*/  MUFU.TANH R182, R2 ;  /* 0x0000000200b67308 */ /* 0x000e620000002400 */
[----:B---3--:R-:W-:Y:S09]  /*89e0*/  FMUL.FTZ R0, R6, c[0x0][0x320] ;  /* 0x0000c80006007a20 */ /* 0x008ff20000410000 */
[----:B------:R3:W1:Y:S02]  /*89f0*/  MUFU.TANH R193, R0 ;  /* 0x0000000000c17308 */ /* 0x0006640000002400 */
[----:B---3--:R-:W-:Y:S02]  /*8a00*/  FMUL.FTZ R0, R7, c[0x0][0x320] ;  /* 0x0000c80007007a20 */ /* 0x008fe40000410000 */
[----:B------:R-:W3:Y:S06]  /*8a10*/  LDSM.16.M88.4 R4, [R201+0x1000] ;  /* 0x00100000c904783b */ /* 0x000eec0000000200 */
[----:B------:R5:W1:Y:S02]  /*8a20*/  MUFU.TANH R192, R0 ;  /* 0x0000000000c07308 */ /* 0x000a640000002400 */
[----:B-----5:R-:W-:Y:S08]  /*8a30*/  FMUL.FTZ R0, R8, c[0x0][0x320] ;  /* 0x0000c80008007a20 */ /* 0x020ff00000410000 */
[----:B------:R5:W1:Y:S01]  /*8a40*/  MUFU.TANH R185, R0 ;  /* 0x0000000000b97308 */ /* 0x000a620000002400 */
[C---:B---3--:R-:W-:Y:S08]  /*8a50*/  HMMA.16816.F32 R20, R168.reuse, R4, R20 ;  /* 0x00000004a814723c */ /* 0x048ff00000001814 */
[C---:B------:R-:W-:Y:S04]  /*8a60*/  HMMA.16816.F32 R24, R168.reuse, R6, R24 ;  /* 0x00000006a818723c */ /* 0x040fe80000001818 */
[----:B-----5:R-:W-:Y:S04]  /*8a70*/  FMUL.FTZ R0, R9, c[0x0][0x320] ;  /* 0x0000c80009007a20 */ /* 0x020fe80000410000 */
[----:B------:R3:W1:Y:S04]  /*8a80*/  MUFU.TANH R184, R0 ;  /* 0x0000000000b87308 */ /* 0x0006680000002400 */
[----:B---3--:R-:W-:Y:S02]  /*8a90*/  FMUL.FTZ R0, R10, c[0x0][0x320] ;  /* 0x0000c8000a007a20 */ /* 0x008fe40000410000 */
[----:B------:R-:W3:Y:S01]  /*8aa0*/  LDSM.16.M88.4 R8, [R201+0x1800] ;  /* 0x00180000c908783b */ /* 0x000ee20000000200 */
[----:B------:R-:W-:Y:S04]  /*8ab0*/  DEPBAR.LE SB0, 0x0 ;  /* 0x000080000000791a */ /* 0x000fe80000000000 */
[----:B------:R5:W1:Y:S03]  /*8ac0*/  MUFU.TANH R191, R0 ;  /* 0x0000000000bf7308 */ /* 0x000a660000002400 */
[----:B------:R-:W-:Y:S01]  /*8ad0*/  BAR.SYNC.DEFER_BLOCKING 0x0 ;  /* 0x0000000000007b1d */ /* 0x000fe20000010000 */
[----:B-----5:R-:W-:Y:S06]  /*8ae0*/  FMUL.FTZ R0, R12, c[0x0][0x320] ;  /* 0x0000c8000c007a20 */ /* 0x020fec0000410000 */
[----:B------:R5:W1:Y:S01]  /*8af0*/  MUFU.TANH R181, R0 ;  /* 0x0000000000b57308 */ /* 0x000a620000002400 */
[C---:B---3--:R-:W-:Y:S08]  /*8b00*/  HMMA.16816.F32 R28, R168.reuse, R8, R28 ;  /* 0x00000008a81c723c */ /* 0x048ff0000000181c */
[----:B------:R-:W-:Y:S04]  /*8b10*/  HMMA.16816.F32 R32, R168, R10, R32 ;  /* 0x0000000aa820723c */ /* 0x000fe80000001820 */
[----:B-----5:R-:W-:Y:S04]  /*8b20*/  FMUL.FTZ R0, R13, c[0x0][0x320] ;  /* 0x0000c8000d007a20 */ /* 0x020fe80000410000 */
[----:B------:R3:W1:Y:S04]  /*8b30*/  MUFU.TANH R180, R0 ;  /* 0x0000000000b47308 */ /* 0x0006680000002400 */
[----:B---3--:R-:W-:Y:S06]  /*8b40*/  FMUL.FTZ R0, R14, c[0x0][0x320] ;  /* 0x0000c8000e007a20 */ /* 0x008fec0000410000 */
[----:B------:R3:W1:Y:S02]  /*8b50*/  MUFU.TANH R187, R0 ;  /* 0x0000000000bb7308 */ /* 0x0006640000002400 */
[----:B---3--:R-:W-:Y:S08]  /*8b60*/  FMUL.FTZ R0, R15, c[0x0][0x320] ;  /* 0x0000c8000f007a20 */ /* 0x008ff00000410000 */
        /* <DEDUP_REMOVED lines=36> */
[----:B------:R3:W1:Y:S01]  /*8db0*/  MUFU.TANH R175, R0 ;  /* 0x0000000000af7308 */ /* 0x0006620000002400 */
[----:B------:R-:W-:-:S05]  /*8dc0*/  @!P0 BRA `(.L_x_2086) ;  /* 0x000005f000008947 */ /* 0x000fca0003800000 */
[----:B--2-4-:R-:W-:Y:S01]  /*8dd0*/  SHF.R.S32.HI R6, RZ, 0x1f, R222 ;  /* 0x0000001fff067819 */ /* 0x014fe200000114de */
[----:B------:R-:W-:Y:S01]  /*8de0*/  IMAD.MOV.U32 R194, RZ, RZ, c[0x0][0x2b8] ;  /* 0x0000ae00ffc27624 */ /* 0x000fe200078e00ff */
[----:B------:R-:W-:Y:S01]  /*8df0*/  SHF.R.S32.HI R7, RZ, 0x1f, R223 ;  /* 0x0000001fff077819 */ /* 0x000fe200000114df */
[----:B------:R-:W-:Y:S01]  /*8e00*/  IMAD R2, R214, 0x40, R232 ;  /* 0x00000040d6027824 */ /* 0x000fe200078e02e8 */
[----:B------:R-:W-:Y:S01]  /*8e10*/  SHF.L.U64.HI R13, R222, 0x1, R6 ;  /* 0x00000001de0d7819 */ /* 0x000fe20000010206 */
[----:B------:R-:W-:Y:S01]  /*8e20*/  IMAD.MOV.U32 R216, RZ, RZ, RZ ;  /* 0x000000ffffd87224 */ /* 0x000fe200078e00ff */
[----:B------:R-:W-:Y:S01]  /*8e30*/  ISETP.NE.AND P1, PT, R194, 0x1, PT ;  /* 0x00000001c200780c */ /* 0x000fe20003f25270 */
[----:B------:R-:W-:Y:S01]  /*8e40*/  IMAD.SHL.U32 R25, R224, 0x2, RZ ;  /* 0x00000002e0197824 */ /* 0x000fe200078e00ff */
[----:B------:R-:W-:Y:S01]  /*8e50*/  IADD3 R2, R2, -0x40, R229 ;  /* 0xffffffc002027810 */ /* 0x000fe20007ffe0e5 */
[----:B------:R-:W-:Y:S01]  /*8e60*/  IMAD.SHL.U32 R24, R222, 0x2, RZ ;  /* 0x00000002de187824 */ /* 0x000fe200078e00ff */
[----:B------:R-:W-:Y:S01]  /*8e70*/  SHF.R.S32.HI R194, RZ, 0x1f, R224 ;  /* 0x0000001fffc27819 */ /* 0x000fe200000114e0 */
[----:B------:R-:W-:Y:S01]  /*8e80*/  IMAD.SHL.U32 R23, R223, 0x2, RZ ;  /* 0x00000002df177824 */ /* 0x000fe200078e00ff */
[----:B------:R-:W-:Y:S01]  /*8e90*/  SHF.R.S32.HI R6, RZ, 0x1f, R217 ;  /* 0x0000001fff067819 */ /* 0x000fe200000114d9 */
[----:B---3--:R-:W-:Y:S01]  /*8ea0*/  IMAD.MOV.U32 R0, RZ, RZ, R2 ;  /* 0x000000ffff007224 */ /* 0x008fe200078e0002 */
[----:B------:R-:W-:Y:S01]  /*8eb0*/  SHF.L.U64.HI R14, R224, 0x1, R194 ;  /* 0x00000001e00e7819 */ /* 0x000fe200000102c2 */
[----:B------:R-:W-:Y:S01]  /*8ec0*/  IMAD.SHL.U32 R22, R217, 0x2, RZ ;  /* 0x00000002d9167824 */ /* 0x000fe200078e00ff */
[----:B------:R-:W-:Y:S02]  /*8ed0*/  SHF.L.U64.HI R12, R223, 0x1, R7 ;  /* 0x00000001df0c7819 */ /* 0x000fe40000010207 */
[----:B------:R-:W-:Y:S01]  /*8ee0*/  SHF.L.U64.HI R9, R217, 0x1, R6 ;  /* 0x00000001d9097819 */ /* 0x000fe20000010206 */
[----:B------:R-:W-:Y:S05]  /*8ef0*/  @P1 IMAD.HI.U32 R3, R2, c[0x0][0x2bc], RZ ;  /* 0x0000af0002031a27 */ /* 0x000fea00078e00ff */
[----:B------:R-:W-:Y:S04]  /*8f00*/  @P1 SHF.R.U32.HI R0, RZ, c[0x0][0x2c0], R3 ;  /* 0x0000b000ff001a19 */ /* 0x000fe80000011603 */
[C---:B------:R-:W-:Y:S04]  /*8f10*/  @!P6 IADD3 R3, P0, R0.reuse, R236, RZ ;  /* 0x000000ec0003e210 */ /* 0x040fe80007f1e0ff */
[----:B------:R-:W-:Y:S01]  /*8f20*/  @!P6 LEA.HI.X.SX32 R5, R0, R240, 0x1, P0 ;  /* 0x000000f00005e211 */ /* 0x000fe200000f0eff */
[----:B------:R-:W-:Y:S01]  /*8f30*/  IMAD.MOV R0, RZ, RZ, -R0 ;  /* 0x000000ffff007224 */ /* 0x000fe200078e0a00 */
[C---:B------:R-:W-:Y:S03]  /*8f40*/  @!P6 LEA R4, P0, R3.reuse, c[0x0][0x2a0], 0x2 ;  /* 0x0000a8000304ea11 */ /* 0x040fe600078010ff */
[----:B------:R-:W-:Y:S01]  /*8f50*/  IMAD R218, R0, c[0x0][0x2b8], R2 ;  /* 0x0000ae0000da7a24 */ /* 0x000fe200078e0202 */
[----:B------:R-:W-:Y:S03]  /*8f60*/  @!P6 LEA.HI.X R5, R3, c[0x0][0x2a4], R5, 0x2, P0 ;  /* 0x0000a9000305ea11 */ /* 0x000fe600000f1405 */
[----:B------:R-:W-:Y:S01]  /*8f70*/  IMAD.WIDE.U32 R2, R218, c[0x0][0x1e0], RZ ;  /* 0x00007800da027a25 */ /* 0x000fe200078e00ff */
        /* <DEDUP_REMOVED lines=15> */
.L_x_2218:
[----:B------:R-:W-:-:S05]  /*9070*/  BRA.DIV ~URZ, `(.L_x_2088) ;  /* 0x000122327f007947 */ /* 0x000fca000b800000 */
[----:B------:R-:W4:Y:S01]  /*9080*/  SHFL.IDX PT, R0, R8, RZ, 0x181f ;  /* 0x00181fff08007589 */ /* 0x000f2200000e0000 */
[----:B------:R-:W-:Y:S02]  /*9090*/  ISETP.GE.AND P2, PT, R217, c[0x0][0x1d4], PT ;  /* 0x00007500d9007a0c */ /* 0x000fe40003f46270 */
[----:B------:R-:W-:Y:S02]  /*90a0*/  ISETP.GE.AND P3, PT, R223, c[0x0][0x1d4], PT ;  /* 0x00007500df007a0c */ /* 0x000fe40003f66270 */
[----:B------:R-:W-:Y:S04]  /*90b0*/  ISETP.GE.AND P1, PT, R222, c[0x0][0x1d4], PT ;  /* 0x00007500de007a0c */ /* 0x000fe80003f26270 */
[----:B------:R-:W-:Y:S02]  /*90c0*/  SEL R11, RZ, 0x10, P1 ;  /* 0x00000010ff0b7807 */ /* 0x000fe40000800000 */
[----:B----4-:R-:W-:Y:S05]  /*90d0*/  IADD3 R6, P0, R0, R22, RZ ;  /* 0x0000001600067210 */ /* 0x010fea0007f1e0ff */
[----:B---3--:R-:W-:Y:S01]  /*90e0*/  IMAD.X R7, R4, 0x1, R9, P0 ;  /* 0x0000000104077824 */ /* 0x008fe200000e0609 */
[----:B------:R-:W-:Y:S04]  /*90f0*/  IADD3 R2, P0, R0, R23, RZ ;  /* 0x0000001700027210 */ /* 0x000fe80007f1e0ff */
[----:B------:R-:W-:Y:S01]  /*9100*/  @!PT LDS RZ, [RZ] ;  /* 0x00000000fffff984 */ /* 0x000fe20000000800 */
[----:B------:R-:W-:Y:S01]  /*9110*/  @!PT LDS RZ, [RZ] ;  /* 0x00000000fffff984 */ /* 0x000fe20000000800 */
[----:B------:R3:W-:Y:S01]  /*9120*/  LDGSTS.E.BYPASS.LTC128B.128 [R215+0x8100], [R6.64], !P2 ;  /* 0x0810000006d77fae */ /* 0x0007e2000d101d46 */
[----:B------:R-:W-:Y:S05]  /*9130*/  IMAD.X R3, R4, 0x1, R12, P0 ;  /* 0x0000000104037824 */ /* 0x000fea00000e060c */
[----:B------:R4:W-:Y:S01]  /*9140*/  LDGSTS.E.BYPASS.LTC128B.128 [R215+0xa100], [R2.64], !P3 ;  /* 0x0a10000002d77fae */ /* 0x0009e2000d901d46 */
[----:B---3--:R-:W-:Y:S02]  /*9150*/  SEL R6, RZ, 0x10, P2 ;  /* 0x00000010ff067807 */ /* 0x008fe40001000000 */
[----:B----4-:R-:W-:Y:S05]  /*9160*/  IADD3 R2, P0, R0, R24, RZ ;  /* 0x0000001800027210 */ /* 0x010fea0007f1e0ff */
[----:B------:R-:W-:Y:S05]  /*9170*/  IMAD.X R3, R4, 0x1, R13, P0 ;  /* 0x0000000104037824 */ /* 0x000fea00000e060d */
[----:B------:R3:W-:Y:S02]  /*9180*/  LDGSTS.E.BYPASS.LTC128B.128 [R215+0xc100], [R2.64], !P1 ;  /* 0x0c10000002d77fae */ /* 0x0007e4000c901d46 */
[----:B---3--:R-:W-:Y:S02]  /*9190*/  IADD3 R2, P0, R0, R25, RZ ;  /* 0x0000001900027210 */ /* 0x008fe40007f1e0ff */
[----:B------:R-:W3:Y:S03]  /*91a0*/  SHFL.IDX PT, R0, R8, 0x1, 0x181f ;  /* 0x00381f0008007f89 */ /* 0x000ee600000e0000 */
[----:B------:R-:W-:Y:S01]  /*91b0*/  IMAD.X R3, R4, 0x1, R14, P0 ;  /* 0x0000000104037824 */ /* 0x000fe200000e060e */
[----:B------:R-:W-:Y:S01]  /*91c0*/  ISETP.GE.AND P0, PT, R224, c[0x0][0x1d4], PT ;  /* 0x00007500e0007a0c */ /* 0x000fe20003f06270 */
[----:B------:R4:W2:Y:S03]  /*91d0*/  SHFL.IDX PT, R4, R5, 0x1, 0x181f ;  /* 0x00381f0005047f89 */ /* 0x0008a600000e0000 */
[----:B------:R-:W-:Y:S09]  /*91e0*/  SEL R10, RZ, 0x10, P0 ;  /* 0x00000010ff0a7807 */ /* 0x000ff20000000000 */
[----:B------:R1:W-:Y:S01]  /*91f0*/  LDGSTS.E.BYPASS.LTC128B.128 [R215+0xe100], [R2.64], !P0 ;  /* 0x0e10000002d77fae */ /* 0x0003e2000c101d46 */
[----:B--2-4-:R-:W-:Y:S03]  /*9200*/  SEL R5, RZ, 0x10, P3 ;  /* 0x00000010ff057807 */ /* 0x014fe60001800000 */
.L_x_2219:
[C---:B-1-3--:R-:W-:Y:S02]  /*9210*/  IADD3 R2, -R6.reuse, 0x10, RZ ;  /* 0x0000001006027810 */ /* 0x04afe40007ffe1ff */
        /* <DEDUP_REMOVED lines=9> */
[----:B-1----:R-:W-:Y:S04]  /*92b0*/  IADD3 R2, -R5, 0x10, RZ ;  /* 0x0000001005027810 */ /* 0x002fe80007ffe1ff */
[----:B------:R-:W-:Y:S04]  /*92c0*/  LOP3.LUT R2, R2, 0xf, RZ, 0xc0, !PT ;  /* 0x0000000f02027812 */ /* 0x000fe800078ec0ff */
[----:B------:R-:W-:Y:S02]  /*92d0*/  IADD3 R8, P1, P0, R2, R0, R23 ;  /* 0x0000000002087210 */ /* 0x000fe4000783e017 */
[C---:B------:R-:W-:Y:S02]  /*92e0*/  IADD3 R2, -R11.reuse, 0x10, RZ ;  /* 0x000000100b027810 */ /* 0x040fe40007ffe1ff */
[----:B------:R-:W-:Y:S02]  /*92f0*/  IADD3.X R9, RZ, R4, R12, P1, P0 ;  /* 0x00000004ff097210 */ /* 0x000fe40000fe040c */
[----:B------:R-:W-:Y:S03]  /*9300*/  LOP3.LUT R2, R2, 0xf, RZ, 0xc0, !PT ;  /* 0x0000000f02027812 */ /* 0x000fe600078ec0ff */
[----:B------:R1:W-:Y:S01]  /*9310*/  LDGSTS.E.BYPASS.LTC128B.128.ZFILL [R215+0xb100], [R8.64], P2 ;  /* 0x0b10000008d77fae */ /* 0x0003e20009141d46 */
[----:B------:R-:W-:Y:S02]  /*9320*/  IADD3 R6, P1, P0, R2, R0, R24 ;  /* 0x0000000002067210 */ /* 0x000fe4000783e018 */
[----:B------:R-:W-:Y:S02]  /*9330*/  IADD3 R2, -R10, 0x10, RZ ;  /* 0x000000100a027810 */ /* 0x000fe40007ffe1ff */
        /* <DEDUP_REMOVED lines=8> */
.L_x_2086:
[----:B--2-4-:R-:W-:Y:S05]  /*93c0*/  BSYNC B0 ;  /* 0x0000000000007941 */ /* 0x014fea0003800000 */
.L_x_2085:
[----:B---3--:R-:W-:Y:S01]  /*93d0*/  IMAD.MOV.U32 R0, RZ, RZ, c[0x0][0x2c4] ;  /* 0x0000b100ff007624 */ /* 0x008fe200078e00ff */
        /* <DEDUP_REMOVED lines=11> */
[C---:B-1----:R-:W-:Y:S02]  /*9490*/  IADD3 R6, R0.reuse, UR4, RZ ;  /* 0x0000000400067c10 */ /* 0x042fe4000fffe0ff */
[----:B------:R-:W-:Y:S01]  /*94a0*/  IADD3 R7, R0, c[0x0][0x328], RZ ;  /* 0x0000ca0000077a10 */ /* 0x000fe20007ffe0ff */
[----:B------:R-:W-:-:S05]  /*94b0*/  BRA.DIV ~URZ, `(.L_x_2089) ;  /* 0x000120827f007947 */ /* 0x000fca000b800000 */
[----:B------:R1:W2:Y:S02]  /*94c0*/  SHFL.IDX PT, R3, R4, RZ, 0x1c1f ;  /* 0x001c1fff04037589 */ /* 0x0002a400000e0000 */
.L_x_2220:
        /* <DEDUP_REMOVED lines=19> */
.L_x_2092:
[----:B------:R-:W-:Y:S04]  /*9600*/  MOV R8, 0x1 ;  /* 0x0000000100087802 */ /* 0x000fe80000000f00 */
[----:B------:R-:W-:Y:S11]  /*9610*/  ISETP.NE.AND P0, PT, R8, c[0x0][0x32c], PT ;  /* 0x0000cb0008007a0c */ /* 0x000ff60003f05270 */
[----:B------:R-:W-:Y:S02]  /*9620*/  @!UPT UIADD3 URZ, URZ, URZ, URZ ;  /* 0x0000003f3f3ff290 */ /* 0x000fe4000fffe03f */
[----:B------:R-:W-:Y:S05]  /*9630*/  @P0 IMAD.HI.U32 R8, R3, c[0x0][0x330], RZ ;  /* 0x0000cc0003080a27 */ /* 0x000fea00078e00ff */
[----:B------:R-:W-:Y:S02]  /*9640*/  @P0 SHF.R.U32.HI R3, RZ, c[0x0][0x334], R8 ;  /* 0x0000cd00ff030a19 */ /* 0x000fe40000011608 */
.L_x_2093:
[----:B------:R-:W-:Y:S05]  /*9650*/  BSYNC B0 ;  /* 0x0000000000007941 */ /* 0x000fea0003800000 */
.L_x_2091:
[----:B------:R-:W-:Y:S04]  /*9660*/  IMAD R3, R3, c[0x0][0x32c], -R5 ;  /* 0x0000cb0003037a24 */ /* 0x000fe800078e0a05 */
[----:B------:R-:W-:Y:S05]  /*9670*/  IMAD.IADD R3, R3, 0x1, -R231 ;  /* 0x0000000103037824 */ /* 0x000fea00078e0ae7 */
[----:B------:R-:W-:Y:S02]  /*9680*/  IMNMX R0, R0, R3, !PT ;  /* 0x0000000300007217 */ /* 0x000fe40007800200 */
[----:B------:R-:W-:Y:S04]  /*9690*/  IADD3 R3, R3, c[0x0][0x32c], RZ ;  /* 0x0000cb0003037a10 */ /* 0x000fe80007ffe0ff */
[----:B------:R-:W-:Y:S02]  /*96a0*/  IMNMX R2, R2, R3, PT ;  /* 0x0000000302027217 */ /* 0x000fe40003800200 */
.L_x_2090:
        /* <DEDUP_REMOVED lines=50> */
[----:B------:R2:W3:Y:S02]  /*99d0*/  SHFL.IDX PT, R3, R4, 0x1, 0x1c1f ;  /* 0x003c1f0004037f89 */ /* 0x0004e400000e0000 */
.L_x_2221:
        /* <DEDUP_REMOVED lines=12> */
[----:B-12---:R-:W-:Y:S05]  /*9aa0*/  IMAD.MOV.U32 R4, RZ, RZ, 0x1 ;  /* 0x00000001ff047424 */ /* 0x006fea00078e00ff */
[----:B------:R-:W-:Y:S11]  /*9ab0*/  ISETP.NE.AND P0, PT, R4, c[0x0][0x32c], PT ;  /* 0x0000cb0004007a0c */ /* 0x000ff60003f05270 */
[----:B------:R-:W-:Y:S02]  /*9ac0*/  @!UPT UIADD3 URZ, URZ, URZ, URZ ;  /* 0x0000003f3f3ff290 */ /* 0x000fe4000fffe03f */
[----:B------:R-:W-:Y:S05]  /*9ad0*/  @P0 IMAD.HI.U32 R4, R3, c[0x0][0x330], RZ ;  /* 0x0000cc0003040a27 */ /* 0x000fea00078e00ff */
[----:B------:R-:W-:Y:S04]  /*9ae0*/  @P0 SHF.R.U32.HI R3, RZ, c[0x0][0x334], R4 ;  /* 0x0000cd00ff030a19 */ /* 0x000fe80000011604 */
[----:B------:R-:W-:Y:S01]  /*9af0*/  LOP3.LUT R3, RZ, R3, RZ, 0x33, !PT ;  /* 0x00000003ff037212 */ /* 0x000fe200078e33ff */
[----:B------:R-:W-:-:S05]  /*9b00*/  BRA `(.L_x_2098) ;  /* 0x0000005000007947 */ /* 0x000fca0003800000 */
.L_x_2097:
[----:B-12---:R-:W-:Y:S04]  /*9b10*/  MOV R4, 0x1 ;  /* 0x0000000100047802 */ /* 0x006fe80000000f00 */
[----:B------:R-:W-:Y:S11]  /*9b20*/  ISETP.NE.AND P0, PT, R4, c[0x0][0x32c], PT ;  /* 0x0000cb0004007a0c */ /* 0x000ff60003f05270 */
[----:B------:R-:W-:Y:S02]  /*9b30*/  @!UPT UIADD3 URZ, URZ, URZ, URZ ;  /* 0x0000003f3f3ff290 */ /* 0x000fe4000fffe03f */
[----:B------:R-:W-:Y:S05]  /*9b40*/  @P0 IMAD.HI.U32 R4, R3, c[0x0][0x330], RZ ;  /* 0x0000cc0003040a27 */ /* 0x000fea00078e00ff */
[----:B------:R-:W-:Y:S02]  /*9b50*/  @P0 SHF.R.U32.HI R3, RZ, c[0x0][0x334], R4 ;  /* 0x0000cd00ff030a19 */ /* 0x000fe40000011604 */
.L_x_2098:
[----:B------:R-:W-:Y:S05]  /*9b60*/  BSYNC B0 ;  /* 0x0000000000007941 */ /* 0x000fea0003800000 */
.L_x_2096:
[----:B------:R-:W-:Y:S04]  /*9b70*/  IMAD R5, R3, c[0x0][0x32c], -R5 ;  /* 0x0000cb0003057a24 */ /* 0x000fe800078e0a05 */
[----:B------:R-:W-:Y:S05]  /*9b80*/  IMAD.IADD R3, R5, 0x1, -R231 ;  /* 0x0000000105037824 */ /* 0x000fea00078e0ae7 */
[----:B------:R-:W-:Y:S02]  /*9b90*/  IMNMX R0, R0, R3, !PT ;  /* 0x0000000300007217 */ /* 0x000fe40007800200 */
[----:B------:R-:W-:Y:S04]  /*9ba0*/  IADD3 R3, R3, c[0x0][0x32c], RZ ;  /* 0x0000cb0003037a10 */ /* 0x000fe80007ffe0ff */
[----:B------:R-:W-:Y:S02]  /*9bb0*/  IMNMX R2, R2, R3, PT ;  /* 0x0000000302027217 */ /* 0x000fe40003800200 */
.L_x_2095:
        /* <DEDUP_REMOVED lines=82> */
.L_x_2222:
[----:B-12---:R-:W-:Y:S01]  /*a0e0*/  FMNMX.FTZ R4, R4, R0, !PT ;  /* 0x0000000004047209 */ /* 0x006fe20007810000 */
[----:B------:R-:W-:-:S05]  /*a0f0*/  BRA.DIV ~URZ, `(.L_x_2100) ;  /* 0x000115627f007947 */ /* 0x000fca000b800000 */
[----:B------:R-:W1:Y:S02]  /*a100*/  SHFL.BFLY PT, R0, R4, 0x1, 0x1f ;  /* 0x0c201f0004007f89 */ /* 0x000e6400000e0000 */
[----:B-1----:R-:W-:Y:S02]  /*a110*/  FMNMX.FTZ R132, R4, R0, !PT ;  /* 0x0000000004847209 */ /* 0x002fe40007810000 */
[----:B------:R-:W1:Y:S02]  /*a120*/  SHFL.BFLY PT, R0, R5, 0x2, 0x1f ;  /* 0x0c401f0005007f89 */ /* 0x000e6400000e0000 */
[----:B-1----:R-:W-:Y:S05]  /*a130*/  FMNMX.FTZ R4, R5, R0, !PT ;  /* 0x0000000005047209 */ /* 0x002fea0007810000 */
[----:B------:R1:W2:Y:S02]  /*a140*/  SHFL.BFLY PT, R0, R4, 0x1, 0x1f ;  /* 0x0c201f0004007f89 */ /* 0x0002a400000e0000 */
.L_x_2223:
        /* <DEDUP_REMOVED lines=23> */
[----:B------:R-:W2:Y:S01]  /*a2c0*/  MUFU.EX2 R5, R5 ;  /* 0x0000000500057308 */ /* 0x000ea20000000800 */
[--C-:B------:R-:W-:Y:S02]  /*a2d0*/  FFMA.FTZ R193, R25, c[0x0][0x2d0], -R2.reuse ;  /* 0x0000b40019c17a23 */ /* 0x100fe40000010802 */
[--C-:B------:R-:W-:Y:S02]  /*a2e0*/  FFMA.FTZ R196, R24, c[0x0][0x2d0], -R2.reuse ;  /* 0x0000b40018c47a23 */ /* 0x100fe40000010802 */
[--C-:B------:R-:W-:Y:S02]  /*a2f0*/  FFMA.FTZ R133, R168, c[0x0][0x2d0], -R2.reuse ;  /* 0x0000b400a8857a23 */ /* 0x100fe40000010802 */
[----:B------:R-:W-:Y:S03]  /*a300*/  FFMA.FTZ R194, R23, c[0x0][0x2d0], -R2 ;  /* 0x0000b40017c27a23 */ /* 0x000fe60000010802 */
[----:B------:R3:W-:Y:S01]  /*a310*/  MUFU.EX2 R23, R133 ;  /* 0x0000008500177308 */ /* 0x0007e20000000800 */
[C---:B-1----:R-:W-:Y:S02]  /*a320*/  FFMA.FTZ R2, R0.reuse, R225, R4 ;  /* 0x000000e100027223 */ /* 0x042fe40000010004 */
[C---:B------:R-:W-:Y:S02]  /*a330*/  FMUL.FTZ R32, R0.reuse, R136 ;  /* 0x0000008800207220 */ /* 0x040fe40000410000 */
[C---:B------:R-:W-:Y:S02]  /*a340*/  FMUL.FTZ R33, R0.reuse, R137 ;  /* 0x0000008900217220 */ /* 0x040fe40000410000 */
[C---:B------:R-:W-:Y:S02]  /*a350*/  FMUL.FTZ R25, R0.reuse, R145 ;  /* 0x0000009100197220 */ /* 0x040fe40000410000 */
[C---:B------:R-:W-:Y:S02]  /*a360*/  FMUL.FTZ R24, R0.reuse, R144 ;  /* 0x0000009000187220 */ /* 0x040fe40000410000 */
[----:B--2---:R-:W-:Y:S01]  /*a370*/  FADD.FTZ R22, R5, R2 ;  /* 0x0000000205167221 */ /* 0x004fe20000010000 */
[----:B------:R-:W-:Y:S01]  /*a380*/  FSEL R2, R3, RZ, P0 ;  /* 0x000000ff03027208 */ /* 0x000fe20000000000 */
[----:B------:R-:W-:Y:S01]  /*a390*/  FMUL.FTZ R28, R0, R140 ;  /* 0x0000008c001c7220 */ /* 0x000fe20000410000 */
[----:B------:R-:W-:Y:S01]  /*a3a0*/  F2FP.PACK_AB R168, R5, R4 ;  /* 0x0000000405a8723e */ /* 0x000fe200000000ff */
[----:B------:R-:W-:Y:S01]  /*a3b0*/  FMUL.FTZ R4, R3, c[0x0][0x2d0] ;  /* 0x0000b40003047a20 */ /* 0x000fe20000410000 */
[----:B------:R-:W-:Y:S01]  /*a3c0*/  MUFU.EX2 R144, R178 ;  /* 0x000000b200907308 */ /* 0x000fe20000000800 */
[----:B------:R-:W-:Y:S02]  /*a3d0*/  FADD.FTZ R2, -R2, R134 ;  /* 0x0000008602027221 */ /* 0x000fe40000010100 */
[----:B------:R-:W-:Y:S01]  /*a3e0*/  FMUL.FTZ R29, R0, R141 ;  /* 0x0000008d001d7220 */ /* 0x000fe20000410000 */
[----:B------:R-:W-:Y:S01]  /*a3f0*/  FSEL R4, R4, RZ, P0 ;  /* 0x000000ff04047208 */ /* 0x000fe20000000000 */
[----:B------:R-:W-:Y:S01]  /*a400*/  FMUL.FTZ R2, R2, c[0x0][0x2d0] ;  /* 0x0000b40002027a20 */ /* 0x000fe20000410000 */
[----:B------:R-:W-:Y:S01]  /*a410*/  ISETP.GT.AND P0, PT, R214, R207, PT ;  /* 0x000000cfd600720c */ /* 0x000fe20003f04270 */
[----:B------:R-:W-:Y:S01]  /*a420*/  FMUL.FTZ R36, R0, R36 ;  /* 0x0000002400247220 */ /* 0x000fe20000410000 */
[----:B------:R-:W-:Y:S01]  /*a430*/  IADD3 R214, R214, -0x1, RZ ;  /* 0xffffffffd6d67810 */ /* 0x000fe20007ffe0ff */
[--C-:B------:R-:W-:Y:S02]  /*a440*/  FFMA.FTZ R5, R21, c[0x0][0x2d0], -R4.reuse ;  /* 0x0000b40015057a23 */ /* 0x100fe40000010804 */
[----:B------:R-:W1:Y:S01]  /*a450*/  MUFU.EX2 R21, R35 ;  /* 0x0000002300157308 */ /* 0x000e620000000800 */
[--C-:B------:R-:W-:Y:S02]  /*a460*/  FFMA.FTZ R6, R6, c[0x0][0x2d0], -R4.reuse ;  /* 0x0000b40006067a23 */ /* 0x100fe40000010804 */
[--C-:B------:R-:W-:Y:S02]  /*a470*/  FFMA.FTZ R195, R7, c[0x0][0x2d0], -R4.reuse ;  /* 0x0000b40007c37a23 */ /* 0x100fe40000010804 */
[--C-:B---3--:R-:W-:Y:S02]  /*a480*/  FFMA.FTZ R133, R20, c[0x0][0x2d0], -R4.reuse ;  /* 0x0000b40014857a23 */ /* 0x108fe40000010804 */
[--C-:B------:R-:W-:Y:S02]  /*a490*/  FFMA.FTZ R134, R19, c[0x0][0x2d0], -R4.reuse ;  /* 0x0000b40013867a23 */ /* 0x100fe40000010804 */
[--C-:B------:R-:W-:Y:S01]  /*a4a0*/  FFMA.FTZ R175, R16, c[0x0][0x2d0], -R4.reuse ;  /* 0x0000b40010af7a23 */ /* 0x100fe20000010804 */
[----:B------:R-:W2:Y:S01]  /*a4b0*/  MUFU.EX2 R2, R2 ;  /* 0x0000000200027308 */ /* 0x000ea20000000800 */
[----:B------:R-:W-:Y:S02]  /*a4c0*/  FMUL.FTZ R16, R0, R152 ;  /* 0x0000009800107220 */ /* 0x000fe40000410000 */
[--C-:B------:R-:W-:Y:S02]  /*a4d0*/  FFMA.FTZ R183, R12, c[0x0][0x2d0], -R4.reuse ;  /* 0x0000b4000cb77a23 */ /* 0x100fe40000010804 */
[----:B------:R-:W-:Y:S02]  /*a4e0*/  FMUL.FTZ R12, R0, R156 ;  /* 0x0000009c000c7220 */ /* 0x000fe40000410000 */
[--C-:B------:R-:W-:Y:S02]  /*a4f0*/  FFMA.FTZ R174, R18, c[0x0][0x2d0], -R4.reuse ;  /* 0x0000b40012ae7a23 */ /* 0x100fe40000010804 */
[--C-:B------:R-:W-:Y:S01]  /*a500*/  FFMA.FTZ R173, R17, c[0x0][0x2d0], -R4.reuse ;  /* 0x0000b40011ad7a23 */ /* 0x100fe20000010804 */
[----:B------:R-:W-:Y:S01]  /*a510*/  MUFU.EX2 R7, R6 ;  /* 0x0000000600077308 */ /* 0x000fe20000000800 */
[--C-:B------:R-:W-:Y:S02]  /*a520*/  FFMA.FTZ R184, R11, c[0x0][0x2d0], -R4.reuse ;  /* 0x0000b4000bb87a23 */ /* 0x100fe40000010804 */
[--C-:B------:R-:W-:Y:S01]  /*a530*/  FFMA.FTZ R189, R10, c[0x0][0x2d0], -R4.reuse ;  /* 0x0000b4000abd7a23 */ /* 0x100fe20000010804 */
[----:B-1----:R-:W-:Y:S01]  /*a540*/  F2FP.PACK_AB R170, R21, R23 ;  /* 0x0000001715aa723e */ /* 0x002fe200000000ff */
[--C-:B------:R-:W-:Y:S02]  /*a550*/  FFMA.FTZ R190, R9, c[0x0][0x2d0], -R4.reuse ;  /* 0x0000b40009be7a23 */ /* 0x100fe40000010804 */
[--C-:B------:R-:W-:Y:S02]  /*a560*/  FFMA.FTZ R191, R8, c[0x0][0x2d0], -R4.reuse ;  /* 0x0000b40008bf7a23 */ /* 0x100fe40000010804 */
[--C-:B------:R-:W-:Y:S01]  /*a570*/  FFMA.FTZ R176, R15, c[0x0][0x2d0], -R4.reuse ;  /* 0x0000b4000fb07a23 */ /* 0x100fe20000010804 */
[----:B------:R-:W1:Y:S01]  /*a580*/  MUFU.EX2 R6, R5 ;  /* 0x0000000500067308 */ /* 0x000e620000000800 */
[--C-:B------:R-:W-:Y:S02]  /*a590*/  FFMA.FTZ R182, R14, c[0x0][0x2d0], -R4.reuse ;  /* 0x0000b4000eb67a23 */ /* 0x100fe40000010804 */
[----:B------:R-:W-:Y:S02]  /*a5a0*/  FFMA.FTZ R181, R13, c[0x0][0x2d0], -R4 ;  /* 0x0000b4000db57a23 */ /* 0x000fe40000010804 */
[C---:B--2---:R-:W-:Y:S02]  /*a5b0*/  FMUL.FTZ R34, R2.reuse, R138 ;  /* 0x0000008a02227220 */ /* 0x044fe40000410000 */
[----:B------:R-:W-:Y:S02]  /*a5c0*/  FMUL.FTZ R35, R2, R139 ;  /* 0x0000008b02237220 */ /* 0x000fe40000410000 */
[----:B------:R-:W2:Y:S01]  /*a5d0*/  LDSM.16.MT88.4 R136, [R203] ;  /* 0x00000000cb88783b */ /* 0x000ea20000004200 */
[----:B------:R-:W-:Y:S01]  /*a5e0*/  MUFU.EX2 R152, R133 ;  /* 0x0000008500987308 */ /* 0x000fe20000000800 */
[----:B------:R-:W-:Y:S02]  /*a5f0*/  FADD.FTZ R4, R23, R22 ;  /* 0x0000001617047221 */ /* 0x000fe40000010000 */
[C---:B------:R-:W-:Y:S02]  /*a600*/  FMUL.FTZ R8, R0.reuse, R160 ;  /* 0x000000a000087220 */ /* 0x040fe40000410000 */
[----:B------:R-:W-:Y:S02]  /*a610*/  FADD.FTZ R172, R21, R4 ;  /* 0x0000000415ac7221 */ /* 0x000fe40000010000 */
[C---:B------:R-:W-:Y:S02]  /*a620*/  FMUL.FTZ R4, R0.reuse, R164 ;  /* 0x000000a400047220 */ /* 0x040fe40000410000 */
[----:B------:R-:W-:Y:S01]  /*a630*/  FMUL.FTZ R9, R0, R161 ;  /* 0x000000a100097220 */ /* 0x000fe20000410000 */
[----:B------:R-:W3:Y:S01]  /*a640*/  MUFU.EX2 R156, R134 ;  /* 0x00000086009c7308 */ /* 0x000ee20000000800 */
[C---:B------:R-:W-:Y:S02]  /*a650*/  FMUL.FTZ R10, R2.reuse, R162 ;  /* 0x000000a2020a7220 */ /* 0x040fe40000410000 */
[----:B------:R-:W-:Y:S01]  /*a660*/  FMUL.FTZ R11, R2, R163 ;  /* 0x000000a3020b7220 */ /* 0x000fe20000410000 */
[----:B-1----:R-:W-:Y:S01]  /*a670*/  F2FP.PACK_AB R169, R6, R7 ;  /* 0x0000000706a9723e */ /* 0x002fe200000000ff */
[C---:B------:R-:W-:Y:S01]  /*a680*/  FFMA.FTZ R5, R2.reuse, R221, R7 ;  /* 0x000000dd02057223 */ /* 0x040fe20000010007 */
[----:B------:R-:W-:Y:S01]  /*a690*/  LDSM.16.MT88.4 R160, [R203+0x1800] ;  /* 0x00180000cba0783b */ /* 0x000fe20000004200 */
[----:B------:R-:W-:Y:S02]  /*a6a0*/  FMUL.FTZ R7, R2, R167 ;  /* 0x000000a702077220 */ /* 0x000fe40000410000 */
[----:B------:R-:W-:Y:S01]  /*a6b0*/  FADD.FTZ R197, R6, R5 ;  /* 0x0000000506c57221 */ /* 0x000fe20000010000 */
[----:B------:R-:W-:Y:S01]  /*a6c0*/  MUFU.EX2 R134, R177 ;  /* 0x000000b100867308 */ /* 0x000fe20000000800 */
[----:B------:R-:W-:Y:S02]  /*a6d0*/  FMUL.FTZ R5, R0, R165 ;  /* 0x000000a500057220 */ /* 0x000fe40000410000 */
[----:B------:R-:W-:Y:S02]  /*a6e0*/  FMUL.FTZ R6, R2, R166 ;  /* 0x000000a602067220 */ /* 0x000fe40000410000 */
[----:B------:R-:W-:Y:S02]  /*a6f0*/  FMUL.FTZ R13, R0, R157 ;  /* 0x0000009d000d7220 */ /* 0x000fe40000410000 */
[C---:B------:R-:W-:Y:S02]  /*a700*/  FMUL.FTZ R14, R2.reuse, R158 ;  /* 0x0000009e020e7220 */ /* 0x040fe40000410000 */
[----:B------:R-:W-:Y:S01]  /*a710*/  FMUL.FTZ R15, R2, R159 ;  /* 0x0000009f020f7220 */ /* 0x000fe20000410000 */
[----:B------:R-:W-:Y:S01]  /*a720*/  MUFU.EX2 R178, R182 ;  /* 0x000000b600b27308 */ /* 0x000fe20000000800 */
[----:B------:R-:W-:Y:S02]  /*a730*/  FMUL.FTZ R17, R0, R153 ;  /* 0x0000009900117220 */ /* 0x000fe40000410000 */
[----:B------:R-:W-:Y:S01]  /*a740*/  FMUL.FTZ R18, R2, R154 ;  /* 0x0000009a02127220 */ /* 0x000fe20000410000 */
[----:B---3--:R-:W-:Y:S01]  /*a750*/  F2FP.PACK_AB R171, R156, R152 ;  /* 0x000000989cab723e */ /* 0x008fe200000000ff */
[----:B------:R-:W-:Y:S02]  /*a760*/  FMUL.FTZ R19, R2, R155 ;  /* 0x0000009b02137220 */ /* 0x000fe40000410000 */
[----:B------:R-:W-:Y:S02]  /*a770*/  FMUL.FTZ R21, R0, R149 ;  /* 0x0000009500157220 */ /* 0x000fe40000410000 */
[C---:B------:R-:W-:Y:S01]  /*a780*/  FMUL.FTZ R22, R2.reuse, R150 ;  /* 0x0000009602167220 */ /* 0x040fe20000410000 */
[----:B------:R-:W-:Y:S01]  /*a790*/  MUFU.EX2 R177, R181 ;  /* 0x000000b500b17308 */ /* 0x000fe20000000800 */
[C---:B--2---:R-:W-:Y:S05]  /*a7a0*/  HMMA.16816.F32 R4, R168.reuse, R136, R4 ;  /* 0x00000088a804723c */ /* 0x044fea0000001804 */
[C---:B------:R-:W-:Y:S02]  /*a7b0*/  FMUL.FTZ R23, R2.reuse, R151 ;  /* 0x0000009702177220 */ /* 0x040fe40000410000 */
[C---:B------:R-:W-:Y:S01]  /*a7c0*/  FMUL.FTZ R26, R2.reuse, R146 ;  /* 0x00000092021a7220 */ /* 0x040fe20000410000 */
[C---:B------:R-:W-:Y:S01]  /*a7d0*/  HMMA.16816.F32 R8, R168.reuse, R138, R8 ;  /* 0x0000008aa808723c */ /* 0x040fe20000001808 */
[----:B------:R-:W1:Y:S01]  /*a7e0*/  LDSM.16.MT88.4 R136, [R204] ;  /* 0x00000000cc88783b */ /* 0x000e620000004200 */
[----:B------:R-:W2:Y:S02]  /*a7f0*/  MUFU.EX2 R133, R180 ;  /* 0x000000b400857308 */ /* 0x000ea40000000800 */
[C---:B------:R-:W-:Y:S02]  /*a800*/  FMUL.FTZ R27, R2.reuse, R147 ;  /* 0x00000093021b7220 */ /* 0x040fe40000410000 */
[C---:B------:R-:W-:Y:S02]  /*a810*/  FMUL.FTZ R30, R2.reuse, R142 ;  /* 0x0000008e021e7220 */ /* 0x040fe40000410000 */
[----:B------:R-:W-:Y:S02]  /*a820*/  FMUL.FTZ R31, R2, R143 ;  /* 0x0000008f021f7220 */ /* 0x000fe40000410000 */
[----:B------:R-:W-:Y:S02]  /*a830*/  LDSM.16.MT88.4 R140, [R203+0x800] ;  /* 0x00080000cb8c783b */ /* 0x000fe40000004200 */
        /* <DEDUP_REMOVED lines=17> */
[C---:B------:R-:W-:Y:S01]  /*a950*/  FMUL.FTZ R50, R2.reuse, R50 ;  /* 0x0000003202327220 */ /* 0x040fe20000410000 */
[C---:B-1----:R-:W-:Y:S02]  /*a960*/  HMMA.16816.F32 R12, R168.reuse, R136, R12 ;  /* 0x00000088a80c723c */ /* 0x042fe4000000180c */
[----:B------:R-:W-:Y:S01]  /*a970*/  MUFU.EX2 R180, R175 ;  /* 0x000000af00b47308 */ /* 0x000fe20000000800 */
[----:B------:R-:W-:Y:S02]  /*a980*/  FMUL.FTZ R51, R2, R51 ;  /* 0x0000003302337220 */ /* 0x000fe40000410000 */
[C---:B------:R-:W-:Y:S02]  /*a990*/  FMUL.FTZ R52, R0.reuse, R52 ;  /* 0x0000003400347220 */ /* 0x040fe40000410000 */
[----:B------:R-:W-:Y:S01]  /*a9a0*/  FMUL.FTZ R53, R0, R53 ;  /* 0x0000003500357220 */ /* 0x000fe20000410000 */
[C---:B------:R-:W-:Y:S01]  /*a9b0*/  HMMA.16816.F32 R16, R168.reuse, R138, R16 ;  /* 0x0000008aa810723c */ /* 0x040fe20000001810 */
[----:B------:R-:W1:Y:S03]  /*a9c0*/  LDSM.16.MT88.4 R136, [R206] ;  /* 0x00000000ce88783b */ /* 0x000e660000004200 */
[C---:B------:R-:W-:Y:S01]  /*a9d0*/  FMUL.FTZ R54, R2.reuse, R54 ;  /* 0x0000003602367220 */ /* 0x040fe20000410000 */
[----:B------:R-:W-:Y:S01]  /*a9e0*/  MUFU.EX2 R175, R184 ;  /* 0x000000b800af7308 */ /* 0x000fe20000000800 */
[----:B------:R-:W-:Y:S02]  /*a9f0*/  FMUL.FTZ R55, R2, R55 ;  /* 0x0000003702377220 */ /* 0x000fe40000410000 */
[C---:B------:R-:W-:Y:S04]  /*aa00*/  FMUL.FTZ R56, R0.reuse, R56 ;  /* 0x0000003800387220 */ /* 0x040fe80000410000 */
        /* <DEDUP_REMOVED lines=87> */
[----:B--2---:R-:W-:Y:S01]  /*af80*/  FADD.FTZ R0, R133, R172 ;  /* 0x000000ac85007221 */ /* 0x004fe20000010000 */
[----:B------:R-:W2:Y:S01]  /*af90*/  MUFU.EX2 R179, R176 ;  /* 0x000000b000b37308 */ /* 0x000ea20000000800 */
[C---:B-1----:R-:W-:Y:S09]  /*afa0*/  HMMA.16816.F32 R44, R168.reuse, R136, R44 ;  /* 0x00000088a82c723c */ /* 0x042ff2000000182c */
[----:B------:R-:W-:Y:S01]  /*afb0*/  MUFU.EX2 R176, R183 ;  /* 0x000000b700b07308 */ /* 0x000fe20000000800 */
[C---:B------:R-:W-:Y:S01]  /*afc0*/  HMMA.16816.F32 R48, R168.reuse, R138, R48 ;  /* 0x0000008aa830723c */ /* 0x040fe20000001830 */
[----:B------:R-:W1:Y:S02]  /*afd0*/  LDSM.16.MT88.4 R136, [R206+0x2000] ;  /* 0x00200000ce88783b */ /* 0x000e640000004200 */
[----:B---3--:R-:W-:Y:S04]  /*afe0*/  FADD.FTZ R0, R2, R0 ;  /* 0x0000000002007221 */ /* 0x008fe80000010000 */
[----:B------:R-:W-:Y:S02]  /*aff0*/  FADD.FTZ R0, R144, R0 ;  /* 0x0000000090007221 */ /* 0x000fe40000010000 */
[----:B------:R-:W-:Y:S03]  /*b000*/  MUFU.EX2 R172, R191 ;  /* 0x000000bf00ac7308 */ /* 0x000fe60000000800 */
        /* <DEDUP_REMOVED lines=34> */
[----:B------:R-:W3:Y:S02]  /*b230*/  LDSM.16.MT88.4 R144, [R204+0x800] ;  /* 0x00080000cc90783b */ /* 0x000ee40000004200 */
[----:B------:R-:W4:Y:S01]  /*b240*/  MUFU.EX2 R2, R187 ;  /* 0x000000bb00027308 */ /* 0x000f220000000800 */
[----:B--2---:R-:W-:Y:S02]  /*b250*/  F2FP.PACK_AB R139, R179, R180 ;  /* 0x000000b4b38b723e */ /* 0x004fe400000000ff */
[----:B------:R-:W-:Y:S05]  /*b260*/  F2FP.PACK_AB R169, R173, R174 ;  /* 0x000000aeada9723e */ /* 0x000fea00000000ff */
[C---:B------:R-:W-:Y:S02]  /*b270*/  HMMA.16816.F32 R4, R136.reuse, R140, R4 ;  /* 0x0000008c8804723c */ /* 0x040fe40000001804 */
[----:B------:R-:W2:Y:S03]  /*b280*/  MUFU.EX2 R134, R185 ;  /* 0x000000b900867308 */ /* 0x000ea60000000800 */
[----:B-1----:R-:W-:Y:S03]  /*b290*/  FADD.FTZ R0, R133, R0 ;  /* 0x0000000085007221 */ /* 0x002fe60000010000 */
[C---:B------:R-:W-:Y:S01]  /*b2a0*/  HMMA.16816.F32 R8, R136.reuse, R142, R8 ;  /* 0x0000008e8808723c */ /* 0x040fe20000001808 */
[----:B------:R-:W1:Y:S03]  /*b2b0*/  LDSM.16.MT88.4 R140, [R206+0x800] ;  /* 0x00080000ce8c783b */ /* 0x000e660000004200 */
[----:B----4-:R-:W-:Y:S04]  /*b2c0*/  FADD.FTZ R0, R2, R0 ;  /* 0x0000000002007221 */ /* 0x010fe80000010000 */
[----:B------:R-:W-:Y:S04]  /*b2d0*/  FADD.FTZ R0, R148, R0 ;  /* 0x0000000094007221 */ /* 0x000fe80000010000 */
[C---:B--2---:R-:W-:Y:S01]  /*b2e0*/  FADD.FTZ R0, R134.reuse, R0 ;  /* 0x0000000086007221 */ /* 0x044fe20000010000 */
        /* <DEDUP_REMOVED lines=59> */
[C---:B-1----:R-:W-:Y:S01]  /*b6a0*/  F2FP.PACK_AB R168, R2.reuse, R133 ;  /* 0x0000008502a8723e */ /* 0x042fe200000000ff */
[----:B------:R-:W-:Y:S03]  /*b6b0*/  FADD.FTZ R0, R133, R0 ;  /* 0x0000000085007221 */ /* 0x000fe60000010000 */
[C---:B---3--:R-:W-:Y:S01]  /*b6c0*/  HMMA.16816.F32 R20, R136.reuse, R148, R20 ;  /* 0x000000948814723c */ /* 0x048fe20000001814 */
[----:B------:R-:W1:Y:S03]  /*b6d0*/  MUFU.EX2 R133, R195 ;  /* 0x000000c300857308 */ /* 0x000e660000000800 */
        /* <DEDUP_REMOVED lines=8> */
[----:B-1----:R-:W-:Y:S04]  /*b760*/  F2FP.PACK_AB R171, R133, R172 ;  /* 0x000000ac85ab723e */ /* 0x002fe800000000ff */
[C---:B--2---:R-:W-:Y:S08]  /*b770*/  HMMA.16816.F32 R36, R136.reuse, R144, R36 ;  /* 0x000000908824723c */ /* 0x044ff00000001824 */
        /* <DEDUP_REMOVED lines=58> */
[----:B------:R-:W-:Y:S04]  /*bb20*/  FADD.FTZ R0, R175, R0 ;  /* 0x00000000af007221 */ /* 0x000fe80000010000 */
[C---:B------:R-:W-:Y:S04]  /*bb30*/  HMMA.16816.F32 R136, R168.reuse, R138, R32 ;  /* 0x0000008aa888723c */ /* 0x040fe80000001820 */
[----:B------:R-:W-:Y:S04]  /*bb40*/  FADD.FTZ R0, R174, R0 ;  /* 0x00000000ae007221 */ /* 0x000fe80000010000 */
[C---:B---3--:R-:W-:Y:S04]  /*bb50*/  HMMA.16816.F32 R36, R168.reuse, R4, R36 ;  /* 0x00000004a824723c */ /* 0x048fe80000001824 */
[----:B------:R-:W-:Y:S04]  /*bb60*/  FADD.FTZ R0, R173, R0 ;  /* 0x00000000ad007221 */ /* 0x000fe80000010000 */
[C---:B------:R-:W-:Y:S01]  /*bb70*/  HMMA.16816.F32 R40, R168.reuse, R6, R40 ;  /* 0x00000006a828723c */ /* 0x040fe20000001828 */
[----:B------:R-:W1:Y:S03]  /*bb80*/  LDSM.16.MT88.4 R4, [R203+0x5800] ;  /* 0x00580000cb04783b */ /* 0x000e660000004200 */
[----:B------:R-:W-:Y:S04]  /*bb90*/  FADD.FTZ R0, R172, R0 ;  /* 0x00000000ac007221 */ /* 0x000fe80000010000 */
[C---:B----4-:R-:W-:Y:S04]  /*bba0*/  HMMA.16816.F32 R44, R168.reuse, R8, R44 ;  /* 0x00000008a82c723c */ /* 0x050fe8000000182c */
[----:B------:R-:W-:Y:S01]  /*bbb0*/  FADD.FTZ R221, R133, R0 ;  /* 0x0000000085dd7221 */ /* 0x000fe20000010000 */
[----:B------:R-:W-:Y:S03]  /*bbc0*/  MOV R133, R132 ;  /* 0x0000008400857202 */ /* 0x000fe60000000f00 */
        /* <DEDUP_REMOVED lines=26> */
[C---:B----4-:R-:W-:Y:S07]  /*bd70*/  HMMA.16816.F32 R124, R168.reuse, R16, R124 ;  /* 0x00000010a87c723c */ /* 0x050fee000000187c */
[----:B------:R-:W-:Y:S01]  /*bd80*/  MOV R16, R3 ;  /* 0x0000000300107202 */ /* 0x000fe20000000f00 */
[----:B------:R-:W-:Y:S01]  /*bd90*/  HMMA.16816.F32 R128, R168, R18, R128 ;  /* 0x00000012a880723c */ /* 0x000fe20000001880 */
[----:B------:R-:W-:-:S07]  /*bda0*/  @P0 BRA `(.L_x_2101) ;  /* 0xffffb94000000947 */ /* 0x000fce000383ffff */
.L_x_2080:
        /* <DEDUP_REMOVED lines=21> */
.L_x_2104:
[----:B------:R-:W-:-:S04]  /*bf00*/  MOV R3, 0x1 ;  /* 0x0000000100037802 */ /* 0x000fc80000000f00 */
[----:B------:R-:W-:-:S13]  /*bf10*/  ISETP.NE.AND P0, PT, R3, c[0x0][0x32c], PT ;  /* 0x0000cb0003007a0c */ /* 0x000fda0003f05270 */
[----:B------:R-:W-:-:S05]  /*bf20*/  @P0 IMAD.HI.U32 R3, R0, c[0x0][0x330], RZ ;  /* 0x0000cc0000030a27 */ /* 0x000fca00078e00ff */
[----:B------:R-:W-:Y:S02]  /*bf30*/  @P0 SHF.R.U32.HI R0, RZ, c[0x0][0x334], R3 ;  /* 0x0000cd00ff000a19 */ /* 0x000fe40000011603 */
.L_x_2105:
[----:B------:R-:W-:Y:S05]  /*bf40*/  BSYNC B0 ;  /* 0x0000000000007941 */ /* 0x000fea0003800000 */
.L_x_2103:
[----:B------:R-:W-:-:S05]  /*bf50*/  IMAD R0, R0, c[0x0][0x32c], RZ ;  /* 0x0000cb0000007a24 */ /* 0x000fca00078e02ff */
[----:B------:R-:W-:-:S04]  /*bf60*/  IMNMX R2, R2, R0, !PT ;  /* 0x0000000002027217 */ /* 0x000fc80007800200 */
.L_x_2102:
        /* <DEDUP_REMOVED lines=9> */
.L_x_2117:
        /* <DEDUP_REMOVED lines=43> */
.L_x_2224:
        /* <DEDUP_REMOVED lines=26> */
.L_x_2225:
        /* <DEDUP_REMOVED lines=27> */
.L_x_2108:
[----:B------:R-:W-:Y:S05]  /*c600*/  BSYNC B0 ;  /* 0x0000000000007941 */ /* 0x000fea0003800000 */
.L_x_2107:
        /* <DEDUP_REMOVED lines=198> */
[----:B------:R-:W-:Y:S02]  /*d270*/  FMUL.FTZ R10, R10, c[0x0][0x320] ;  /* 0x0000c8000a0a7a20 */ /* 0x000fe40000410000 */
[----:B------:R-:W-:Y:S04]  /*d280*/  FMUL.FTZ R3, R11, c[0x0][0x320] ;  /* 0x0000c8000b037a20 */ /* 0x000fe80000410000 */
        /* <DEDUP_REMOVED lines=69> */
[----:B--234-:R-:W-:Y:S01]  /*d6e0*/  SHF.R.S32.HI R6, RZ, 0x1f, R222 ;  /* 0x0000001fff067819 */ /* 0x01cfe200000114de */
        /* <DEDUP_REMOVED lines=12> */
[----:B-1----:R-:W-:Y:S01]  /*d7b0*/  IMAD.MOV.U32 R0, RZ, RZ, R2 ;  /* 0x000000ffff007224 */ /* 0x002fe200078e0002 */
        /* <DEDUP_REMOVED lines=28> */
.L_x_2226:
[----:B------:R-:W-:-:S05]  /*d980*/  BRA.DIV ~URZ, `(.L_x_2114) ;  /* 0x0000e1127f007947 */ /* 0x000fca000b800000 */
[----:B------:R-:W3:Y:S01]  /*d990*/  SHFL.IDX PT, R0, R8, RZ, 0x181f ;  /* 0x00181fff08007589 */ /* 0x000ee200000e0000 */
[----:B------:R-:W-:Y:S02]  /*d9a0*/  ISETP.GE.AND P2, PT, R217, c[0x0][0x1d4], PT ;  /* 0x00007500d9007a0c */ /* 0x000fe40003f46270 */
[----:B------:R-:W-:Y:S02]  /*d9b0*/  ISETP.GE.AND P3, PT, R223, c[0x0][0x1d4], PT ;  /* 0x00007500df007a0c */ /* 0x000fe40003f66270 */
[----:B------:R-:W-:Y:S04]  /*d9c0*/  ISETP.GE.AND P1, PT, R222, c[0x0][0x1d4], PT ;  /* 0x00007500de007a0c */ /* 0x000fe80003f26270 */
[----:B------:R-:W-:Y:S02]  /*d9d0*/  SEL R11, RZ, 0x10, P1 ;  /* 0x00000010ff0b7807 */ /* 0x000fe40000800000 */
[----:B---3--:R-:W-:Y:S05]  /*d9e0*/  IADD3 R6, P0, R0, R26, RZ ;  /* 0x0000001a00067210 */ /* 0x008fea0007f1e0ff */
[----:B--2---:R-:W-:Y:S01]  /*d9f0*/  IMAD.X R7, R4, 0x1, R9, P0 ;  /* 0x0000000104077824 */ /* 0x004fe200000e0609 */
[----:B------:R-:W-:Y:S04]  /*da00*/  IADD3 R2, P0, R0, R27, RZ ;  /* 0x0000001b00027210 */ /* 0x000fe80007f1e0ff */
[----:B------:R-:W-:Y:S01]  /*da10*/  @!PT LDS RZ, [RZ] ;  /* 0x00000000fffff984 */ /* 0x000fe20000000800 */
[----:B------:R-:W-:Y:S01]  /*da20*/  @!PT LDS RZ, [RZ] ;  /* 0x00000000fffff984 */ /* 0x000fe20000000800 */
[----:B------:R2:W-:Y:S01]  /*da30*/  LDGSTS.E.BYPASS.LTC128B.128 [R215+0x8100], [R6.64], !P2 ;  /* 0x0810000006d77fae */ /* 0x0005e2000d101d46 */
[----:B------:R-:W-:Y:S05]  /*da40*/  IMAD.X R3, R4, 0x1, R12, P0 ;  /* 0x0000000104037824 */ /* 0x000fea00000e060c */
[----:B------:R3:W-:Y:S01]  /*da50*/  LDGSTS.E.BYPASS.LTC128B.128 [R215+0xa100], [R2.64], !P3 ;  /* 0x0a10000002d77fae */ /* 0x0007e2000d901d46 */
[----:B--2---:R-:W-:Y:S02]  /*da60*/  SEL R6, RZ, 0x10, P2 ;  /* 0x00000010ff067807 */ /* 0x004fe40001000000 */
[----:B---3--:R-:W-:Y:S05]  /*da70*/  IADD3 R2, P0, R0, R28, RZ ;  /* 0x0000001c00027210 */ /* 0x008fea0007f1e0ff */
[----:B------:R-:W-:Y:S05]  /*da80*/  IMAD.X R3, R4, 0x1, R13, P0 ;  /* 0x0000000104037824 */ /* 0x000fea00000e060d */
[----:B------:R2:W-:Y:S02]  /*da90*/  LDGSTS.E.BYPASS.LTC128B.128 [R215+0xc100], [R2.64], !P1 ;  /* 0x0c10000002d77fae */ /* 0x0005e4000c901d46 */
[----:B--2---:R-:W-:Y:S02]  /*daa0*/  IADD3 R2, P0, R0, R29, RZ ;  /* 0x0000001d00027210 */ /* 0x004fe40007f1e0ff */
[----:B------:R-:W2:Y:S03]  /*dab0*/  SHFL.IDX PT, R0, R8, 0x1, 0x181f ;  /* 0x00381f0008007f89 */ /* 0x000ea600000e0000 */
[----:B------:R-:W-:Y:S01]  /*dac0*/  IMAD.X R3, R4, 0x1, R14, P0 ;  /* 0x0000000104037824 */ /* 0x000fe200000e060e */
[----:B------:R-:W-:Y:S01]  /*dad0*/  ISETP.GE.AND P0, PT, R224, c[0x0][0x1d4], PT ;  /* 0x00007500e0007a0c */ /* 0x000fe20003f06270 */
[----:B------:R3:W4:Y:S03]  /*dae0*/  SHFL.IDX PT, R4, R5, 0x1, 0x181f ;  /* 0x00381f0005047f89 */ /* 0x00072600000e0000 */
[----:B------:R-:W-:Y:S09]  /*daf0*/  SEL R10, RZ, 0x10, P0 ;  /* 0x00000010ff0a7807 */ /* 0x000ff20000000000 */
[----:B------:R1:W-:Y:S02]  /*db00*/  LDGSTS.E.BYPASS.LTC128B.128 [R215+0xe100], [R2.64], !P0 ;  /* 0x0e10000002d77fae */ /* 0x0003e4000c101d46 */
[----:B-1-3--:R-:W-:Y:S02]  /*db10*/  SEL R5, RZ, 0x10, P3 ;  /* 0x00000010ff057807 */ /* 0x00afe40001800000 */
.L_x_2227:
[C---:B--2---:R-:W-:Y:S02]  /*db20*/  IADD3 R2, -R6.reuse, 0x10, RZ ;  /* 0x0000001006027810 */ /* 0x044fe40007ffe1ff */
[----:B------:R-:W-:Y:S02]  /*db30*/  ISETP.NE.U32.AND P2, PT, R6, RZ, PT ;  /* 0x000000ff0600720c */ /* 0x000fe40003f45070 */
[----:B------:R-:W-:Y:S04]  /*db40*/  LOP3.LUT R2, R2, 0xf, RZ, 0xc0, !PT ;  /* 0x0000000f02027812 */ /* 0x000fe800078ec0ff */
[----:B------:R-:W-:Y:S04]  /*db50*/  IADD3 R2, P1, P0, R2, R0, R26 ;  /* 0x0000000002027210 */ /* 0x000fe8000783e01a */
[----:B----4-:R-:W-:Y:S05]  /*db60*/  IADD3.X R3, RZ, R4, R9, P1, P0 ;  /* 0x00000004ff037210 */ /* 0x010fea0000fe0409 */
        /* <DEDUP_REMOVED lines=22> */
.L_x_2112:
[----:B--234-:R-:W-:Y:S05]  /*dcd0*/  BSYNC B0 ;  /* 0x0000000000007941 */ /* 0x01cfea0003800000 */
.L_x_2111:
[----:B-1----:R-:W-:Y:S01]  /*dce0*/  FMNMX.FTZ R2, R186, R133, !PT ;  /* 0x00000085ba027209 */ /* 0x002fe20007810000 */
[----:B------:R-:W0:Y:S01]  /*dcf0*/  LDGDEPBAR ;  /* 0x00000000000079af */ /* 0x000e220000000000 */
        /* <DEDUP_REMOVED lines=33> */
.L_x_2228:
[----:B-12---:R-:W-:Y:S01]  /*df10*/  FMNMX.FTZ R4, R4, R0, !PT ;  /* 0x0000000004047209 */ /* 0x006fe20007810000 */
[----:B------:R-:W-:-:S05]  /*df20*/  BRA.DIV ~URZ, `(.L_x_2116) ;  /* 0x0000de427f007947 */ /* 0x000fca000b800000 */
[----:B------:R-:W1:Y:S02]  /*df30*/  SHFL.BFLY PT, R0, R4, 0x1, 0x1f ;  /* 0x0c201f0004007f89 */ /* 0x000e6400000e0000 */
[----:B-1----:R-:W-:Y:S02]  /*df40*/  FMNMX.FTZ R132, R4, R0, !PT ;  /* 0x0000000004847209 */ /* 0x002fe40007810000 */
[----:B------:R-:W1:Y:S02]  /*df50*/  SHFL.BFLY PT, R0, R5, 0x2, 0x1f ;  /* 0x0c401f0005007f89 */ /* 0x000e6400000e0000 */
[----:B-1----:R-:W-:Y:S05]  /*df60*/  FMNMX.FTZ R4, R5, R0, !PT ;  /* 0x0000000005047209 */ /* 0x002fea0007810000 */
[----:B------:R1:W2:Y:S02]  /*df70*/  SHFL.BFLY PT, R0, R4, 0x1, 0x1f ;  /* 0x0c201f0004007f89 */ /* 0x0002a400000e0000 */
.L_x_2229:
[----:B--2---:R-:W-:Y:S01]  /*df80*/  FMNMX.FTZ R3, R0, R4, !PT ;  /* 0x0000000400037209 */ /* 0x004fe20007810000 */
[C---:B------:R-:W-:Y:S01]  /*df90*/  FADD.FTZ R0, -R132.reuse, R133 ;  /* 0x0000008584007221 */ /* 0x040fe20000010100 */
[----:B------:R-:W-:Y:S01]  /*dfa0*/  WARPSYNC 0xffffffff ;  /* 0xffffffff00007948 */ /* 0x000fe20003800000 */
[----:B-1----:R-:W-:Y:S01]  /*dfb0*/  FMUL.FTZ R4, R132, c[0x0][0x2d0] ;  /* 0x0000b40084047a20 */ /* 0x002fe20000410000 */
[----:B------:R-:W-:Y:S01]  /*dfc0*/  ISETP.GT.AND P0, PT, R214, R197, PT ;  /* 0x000000c5d600720c */ /* 0x000fe20003f04270 */
[----:B------:R-:W-:Y:S01]  /*dfd0*/  FMUL.FTZ R0, R0, c[0x0][0x2d0] ;  /* 0x0000b40000007a20 */ /* 0x000fe20000410000 */
[----:B------:R-:W-:Y:S01]  /*dfe0*/  IADD3 R214, R214, -0x1, RZ ;  /* 0xffffffffd6d67810 */ /* 0x000fe20007ffe0ff */
        /* <DEDUP_REMOVED lines=20> */
[----:B------:R-:W1:Y:S02]  /*e130*/  MUFU.EX2 R6, R6 ;  /* 0x0000000600067308 */ /* 0x000e640000000800 */
[----:B-1----:R-:W-:Y:S01]  /*e140*/  F2FP.PACK_AB R168, R6, R4 ;  /* 0x0000000406a8723e */ /* 0x002fe200000000ff */
[----:B------:R-:W-:Y:S01]  /*e150*/  FFMA.FTZ R0, R2, R225, R4 ;  /* 0x000000e102007223 */ /* 0x000fe20000010004 */
[----:B------:R-:W-:Y:S01]  /*e160*/  F2FP.PACK_AB R170, R8, R9 ;  /* 0x0000000908aa723e */ /* 0x000fe200000000ff */
[C---:B------:R-:W-:Y:S02]  /*e170*/  FMUL.FTZ R4, R3.reuse, c[0x0][0x2d0] ;  /* 0x0000b40003047a20 */ /* 0x040fe40000410000 */
[----:B------:R-:W-:Y:S02]  /*e180*/  FADD.FTZ R7, R6, R0 ;  /* 0x0000000006077221 */ /* 0x000fe40000010000 */
[----:B------:R-:W-:Y:S02]  /*e190*/  FADD.FTZ R0, -R3, R134 ;  /* 0x0000008603007221 */ /* 0x000fe40000010100 */
[----:B------:R-:W-:Y:S02]  /*e1a0*/  FMUL.FTZ R32, R2, R136 ;  /* 0x0000008802207220 */ /* 0x000fe40000410000 */
[----:B------:R-:W-:Y:S02]  /*e1b0*/  FMUL.FTZ R0, R0, c[0x0][0x2d0] ;  /* 0x0000b40000007a20 */ /* 0x000fe40000410000 */
[----:B------:R-:W-:Y:S02]  /*e1c0*/  FMUL.FTZ R33, R2, R137 ;  /* 0x0000008902217220 */ /* 0x000fe40000410000 */
[--C-:B------:R-:W-:Y:S02]  /*e1d0*/  FFMA.FTZ R5, R191, c[0x0][0x2d0], -R4.reuse ;  /* 0x0000b400bf057a23 */ /* 0x100fe40000010804 */
        /* <DEDUP_REMOVED lines=8> */
[--C-:B------:R-:W-:Y:S02]  /*e260*/  FFMA.FTZ R173, R184, c[0x0][0x2d0], -R4.reuse ;  /* 0x0000b400b8ad7a23 */ /* 0x100fe40000010804 */
[--C-:B------:R-:W-:Y:S02]  /*e270*/  FFMA.FTZ R172, R183, c[0x0][0x2d0], -R4.reuse ;  /* 0x0000b400b7ac7a23 */ /* 0x100fe40000010804 */
[--C-:B------:R-:W-:Y:S02]  /*e280*/  FFMA.FTZ R183, R25, c[0x0][0x2d0], -R4.reuse ;  /* 0x0000b40019b77a23 */ /* 0x100fe40000010804 */
[--C-:B------:R-:W-:Y:S02]  /*e290*/  FFMA.FTZ R174, R179, c[0x0][0x2d0], -R4.reuse ;  /* 0x0000b400b3ae7a23 */ /* 0x100fe40000010804 */
[--C-:B------:R-:W-:Y:S02]  /*e2a0*/  FFMA.FTZ R178, R178, c[0x0][0x2d0], -R4.reuse ;  /* 0x0000b400b2b27a23 */ /* 0x100fe40000010804 */
[--C-:B------:R-:W-:Y:S02]  /*e2b0*/  FFMA.FTZ R179, R176, c[0x0][0x2d0], -R4.reuse ;  /* 0x0000b400b0b37a23 */ /* 0x100fe40000010804 */
[C---:B-1----:R-:W-:Y:S02]  /*e2c0*/  FMUL.FTZ R34, R0.reuse, R138 ;  /* 0x0000008a00227220 */ /* 0x042fe40000410000 */
[----:B------:R-:W-:Y:S01]  /*e2d0*/  FMUL.FTZ R35, R0, R139 ;  /* 0x0000008b00237220 */ /* 0x000fe20000410000 */
[----:B------:R-:W-:Y:S01]  /*e2e0*/  MUFU.EX2 R178, R178 ;  /* 0x000000b200b27308 */ /* 0x000fe20000000800 */
[----:B------:R-:W1:Y:S01]  /*e2f0*/  LDSM.16.MT88.4 R136, [R203] ;  /* 0x00000000cb88783b */ /* 0x000e620000004200 */
[--C-:B------:R-:W-:Y:S02]  /*e300*/  FFMA.FTZ R176, R175, c[0x0][0x2d0], -R4.reuse ;  /* 0x0000b400afb07a23 */ /* 0x100fe40000010804 */
[--C-:B------:R-:W-:Y:S02]  /*e310*/  FFMA.FTZ R184, R24, c[0x0][0x2d0], -R4.reuse ;  /* 0x0000b40018b87a23 */ /* 0x100fe40000010804 */
[----:B------:R-:W-:Y:S02]  /*e320*/  FFMA.FTZ R191, R20, c[0x0][0x2d0], -R4 ;  /* 0x0000b40014bf7a23 */ /* 0x000fe40000010804 */
[----:B------:R-:W-:Y:S02]  /*e330*/  FADD.FTZ R4, R9, R7 ;  /* 0x0000000709047221 */ /* 0x000fe40000010000 */
[----:B------:R-:W3:Y:S01]  /*e340*/  MUFU.EX2 R7, R6 ;  /* 0x0000000600077308 */ /* 0x000ee20000000800 */
[C---:B------:R-:W-:Y:S02]  /*e350*/  FMUL.FTZ R12, R2.reuse, R156 ;  /* 0x0000009c020c7220 */ /* 0x040fe40000410000 */
[----:B------:R-:W-:Y:S02]  /*e360*/  FMUL.FTZ R17, R2, R153 ;  /* 0x0000009902117220 */ /* 0x000fe40000410000 */
[----:B------:R-:W-:Y:S02]  /*e370*/  FADD.FTZ R175, R8, R4 ;  /* 0x0000000408af7221 */ /* 0x000fe40000010000 */
[C---:B------:R-:W-:Y:S02]  /*e380*/  FMUL.FTZ R4, R2.reuse, R164 ;  /* 0x000000a402047220 */ /* 0x040fe40000410000 */
[C---:B--2---:R-:W-:Y:S01]  /*e390*/  FMUL.FTZ R5, R2.reuse, R165 ;  /* 0x000000a502057220 */ /* 0x044fe20000410000 */
[----:B------:R-:W-:Y:S01]  /*e3a0*/  MUFU.EX2 R153, R133 ;  /* 0x0000008500997308 */ /* 0x000fe20000000800 */
[C---:B------:R-:W-:Y:S02]  /*e3b0*/  FMUL.FTZ R16, R2.reuse, R152 ;  /* 0x0000009802107220 */ /* 0x040fe40000410000 */
[C---:B------:R-:W-:Y:S02]  /*e3c0*/  FMUL.FTZ R8, R2.reuse, R160 ;  /* 0x000000a002087220 */ /* 0x040fe40000410000 */
[----:B------:R-:W-:Y:S02]  /*e3d0*/  FMUL.FTZ R9, R2, R161 ;  /* 0x000000a102097220 */ /* 0x000fe40000410000 */
[----:B------:R-:W-:Y:S02]  /*e3e0*/  FMUL.FTZ R11, R0, R163 ;  /* 0x000000a3000b7220 */ /* 0x000fe40000410000 */
[----:B------:R-:W-:Y:S01]  /*e3f0*/  FMUL.FTZ R13, R2, R157 ;  /* 0x0000009d020d7220 */ /* 0x000fe20000410000 */
[----:B------:R-:W2:Y:S01]  /*e400*/  MUFU.EX2 R156, R134 ;  /* 0x00000086009c7308 */ /* 0x000ea20000000800 */
[C---:B------:R-:W-:Y:S02]  /*e410*/  FMUL.FTZ R14, R0.reuse, R158 ;  /* 0x0000009e000e7220 */ /* 0x040fe40000410000 */
[C---:B------:R-:W-:Y:S01]  /*e420*/  FMUL.FTZ R15, R0.reuse, R159 ;  /* 0x0000009f000f7220 */ /* 0x040fe20000410000 */
[C---:B---3--:R-:W-:Y:S01]  /*e430*/  F2FP.PACK_AB R169, R7.reuse, R10 ;  /* 0x0000000a07a9723e */ /* 0x048fe200000000ff */
[C---:B------:R-:W-:Y:S02]  /*e440*/  FFMA.FTZ R6, R0.reuse, R221, R10 ;  /* 0x000000dd00067223 */ /* 0x040fe4000001000a */
[C---:B------:R-:W-:Y:S02]  /*e450*/  FMUL.FTZ R10, R0.reuse, R162 ;  /* 0x000000a2000a7220 */ /* 0x040fe40000410000 */
[----:B------:R-:W-:Y:S01]  /*e460*/  FADD.FTZ R152, R7, R6 ;  /* 0x0000000607987221 */ /* 0x000fe20000010000 */
[----:B------:R-:W-:Y:S01]  /*e470*/  LDSM.16.MT88.4 R160, [R203+0x1800] ;  /* 0x00180000cba0783b */ /* 0x000fe20000004200 */
[C---:B------:R-:W-:Y:S01]  /*e480*/  FMUL.FTZ R6, R0.reuse, R166 ;  /* 0x000000a600067220 */ /* 0x040fe20000410000 */
[----:B------:R-:W-:Y:S01]  /*e490*/  MUFU.EX2 R134, R177 ;  /* 0x000000b100867308 */ /* 0x000fe20000000800 */
[C---:B------:R-:W-:Y:S02]  /*e4a0*/  FMUL.FTZ R7, R0.reuse, R167 ;  /* 0x000000a700077220 */ /* 0x040fe40000410000 */
[C---:B------:R-:W-:Y:S02]  /*e4b0*/  FMUL.FTZ R18, R0.reuse, R154 ;  /* 0x0000009a00127220 */ /* 0x040fe40000410000 */
[----:B------:R-:W-:Y:S02]  /*e4c0*/  FMUL.FTZ R19, R0, R155 ;  /* 0x0000009b00137220 */ /* 0x000fe40000410000 */
[----:B------:R-:W-:Y:S02]  /*e4d0*/  FMUL.FTZ R21, R2, R149 ;  /* 0x0000009502157220 */ /* 0x000fe40000410000 */
[C---:B------:R-:W-:Y:S01]  /*e4e0*/  FMUL.FTZ R22, R0.reuse, R150 ;  /* 0x0000009600167220 */ /* 0x040fe20000410000 */
[----:B------:R-:W-:Y:S01]  /*e4f0*/  MUFU.EX2 R179, R179 ;  /* 0x000000b300b37308 */ /* 0x000fe20000000800 */
[----:B------:R-:W-:Y:S01]  /*e500*/  FMUL.FTZ R23, R0, R151 ;  /* 0x0000009700177220 */ /* 0x000fe20000410000 */
[----:B--2---:R-:W-:Y:S01]  /*e510*/  F2FP.PACK_AB R171, R156, R153 ;  /* 0x000000999cab723e */ /* 0x004fe200000000ff */
[----:B------:R-:W-:Y:S02]  /*e520*/  FMUL.FTZ R25, R2, R145 ;  /* 0x0000009102197220 */ /* 0x000fe40000410000 */
[C---:B------:R-:W-:Y:S02]  /*e530*/  FMUL.FTZ R26, R0.reuse, R146 ;  /* 0x00000092001a7220 */ /* 0x040fe40000410000 */
[----:B------:R-:W-:Y:S02]  /*e540*/  FMUL.FTZ R27, R0, R147 ;  /* 0x00000093001b7220 */ /* 0x000fe40000410000 */
[C---:B-1----:R-:W-:Y:S01]  /*e550*/  HMMA.16816.F32 R4, R168.reuse, R136, R4 ;  /* 0x00000088a804723c */ /* 0x042fe20000001804 */
[----:B------:R-:W-:Y:S04]  /*e560*/  MUFU.EX2 R177, R176 ;  /* 0x000000b000b17308 */ /* 0x000fe80000000800 */
[C---:B------:R-:W-:Y:S02]  /*e570*/  FMUL.FTZ R28, R2.reuse, R140 ;  /* 0x0000008c021c7220 */ /* 0x040fe40000410000 */
[----:B------:R-:W-:Y:S01]  /*e580*/  FMUL.FTZ R29, R2, R141 ;  /* 0x0000008d021d7220 */ /* 0x000fe20000410000 */
[C---:B------:R-:W-:Y:S01]  /*e590*/  HMMA.16816.F32 R8, R168.reuse, R138, R8 ;  /* 0x0000008aa808723c */ /* 0x040fe20000001808 */
[----:B------:R-:W1:Y:S02]  /*e5a0*/  LDSM.16.MT88.4 R136, [R204] ;  /* 0x00000000cc88783b */ /* 0x000e640000004200 */
[----:B------:R-:W-:Y:S01]  /*e5b0*/  MUFU.EX2 R176, R183 ;  /* 0x000000b700b07308 */ /* 0x000fe20000000800 */
[C---:B------:R-:W-:Y:S02]  /*e5c0*/  FMUL.FTZ R30, R0.reuse, R142 ;  /* 0x0000008e001e7220 */ /* 0x040fe40000410000 */
[----:B------:R-:W-:Y:S02]  /*e5d0*/  FMUL.FTZ R31, R0, R143 ;  /* 0x0000008f001f7220 */ /* 0x000fe40000410000 */
[C---:B------:R-:W-:Y:S01]  /*e5e0*/  FMUL.FTZ R20, R2.reuse, R148 ;  /* 0x0000009402147220 */ /* 0x040fe20000410000 */
[----:B------:R-:W-:Y:S03]  /*e5f0*/  LDSM.16.MT88.4 R140, [R203+0x800] ;  /* 0x00080000cb8c783b */ /* 0x000fe60000004200 */
[C---:B------:R-:W-:Y:S01]  /*e600*/  FMUL.FTZ R24, R2.reuse, R144 ;  /* 0x0000009002187220 */ /* 0x040fe20000410000 */
        /* <DEDUP_REMOVED lines=12> */
[----:B------:R-:W2:Y:S01]  /*e6d0*/  MUFU.EX2 R133, R182 ;  /* 0x000000b600857308 */ /* 0x000ea20000000800 */
[C---:B------:R-:W-:Y:S02]  /*e6e0*/  FMUL.FTZ R46, R0.reuse, R46 ;  /* 0x0000002e002e7220 */ /* 0x040fe40000410000 */
[----:B------:R-:W-:Y:S02]  /*e6f0*/  FMUL.FTZ R47, R0, R47 ;  /* 0x0000002f002f7220 */ /* 0x000fe40000410000 */
[C---:B------:R-:W-:Y:S02]  /*e700*/  FMUL.FTZ R48, R2.reuse, R48 ;  /* 0x0000003002307220 */ /* 0x040fe40000410000 */
[----:B------:R-:W-:Y:S01]  /*e710*/  FMUL.FTZ R49, R2, R49 ;  /* 0x0000003102317220 */ /* 0x000fe20000410000 */
[C---:B-1----:R-:W-:Y:S02]  /*e720*/  HMMA.16816.F32 R12, R168.reuse, R136, R12 ;  /* 0x00000088a80c723c */ /* 0x042fe4000000180c */
[----:B------:R-:W-:Y:S01]  /*e730*/  MUFU.EX2 R182, R173 ;  /* 0x000000ad00b67308 */ /* 0x000fe20000000800 */
[C---:B------:R-:W-:Y:S02]  /*e740*/  FMUL.FTZ R50, R0.reuse, R50 ;  /* 0x0000003200327220 */ /* 0x040fe40000410000 */
[----:B------:R-:W-:Y:S02]  /*e750*/  FMUL.FTZ R51, R0, R51 ;  /* 0x0000003300337220 */ /* 0x000fe40000410000 */
[C---:B------:R-:W-:Y:S01]  /*e760*/  FMUL.FTZ R52, R2.reuse, R52 ;  /* 0x0000003402347220 */ /* 0x040fe20000410000 */
[C---:B------:R-:W-:Y:S01]  /*e770*/  HMMA.16816.F32 R16, R168.reuse, R138, R16 ;  /* 0x0000008aa810723c */ /* 0x040fe20000001810 */
[----:B------:R-:W1:Y:S03]  /*e780*/  LDSM.16.MT88.4 R136, [R206] ;  /* 0x00000000ce88783b */ /* 0x000e660000004200 */
        /* <DEDUP_REMOVED lines=94> */
[C---:B-1----:R-:W-:Y:S08]  /*ed70*/  HMMA.16816.F32 R44, R168.reuse, R136, R44 ;  /* 0x00000088a82c723c */ /* 0x042ff0000000182c */
[C---:B------:R-:W-:Y:S01]  /*ed80*/  HMMA.16816.F32 R48, R168.reuse, R138, R48 ;  /* 0x0000008aa830723c */ /* 0x040fe20000001830 */
[----:B------:R-:W1:Y:S01]  /*ed90*/  LDSM.16.MT88.4 R136, [R206+0x2000] ;  /* 0x00200000ce88783b */ /* 0x000e620000004200 */
[----:B------:R-:W-:Y:S02]  /*eda0*/  MUFU.EX2 R175, R184 ;  /* 0x000000b800af7308 */ /* 0x000fe40000000800 */
[----:B---3--:R-:W-:Y:S04]  /*edb0*/  FADD.FTZ R0, R2, R0 ;  /* 0x0000000002007221 */ /* 0x008fe80000010000 */
[----:B------:R-:W-:Y:S04]  /*edc0*/  FADD.FTZ R0, R144, R0 ;  /* 0x0000000090007221 */ /* 0x000fe80000010000 */
[----:B------:R-:W-:Y:S01]  /*edd0*/  MUFU.EX2 R172, R191 ;  /* 0x000000bf00ac7308 */ /* 0x000fe20000000800 */
        /* <DEDUP_REMOVED lines=43> */
[----:B---3--:R-:W-:Y:S04]  /*f090*/  FADD.FTZ R0, R2, R0 ;  /* 0x0000000002007221 */ /* 0x008fe80000010000 */
[----:B------:R-:W-:Y:S04]  /*f0a0*/  FADD.FTZ R0, R148, R0 ;  /* 0x0000000094007221 */ /* 0x000fe80000010000 */
        /* <DEDUP_REMOVED lines=173> */
.L_x_2106:
[----:B------:R-:W-:-:S13]  /*fb80*/  ISETP.GE.AND P0, PT, R214, R226, PT ;  /* 0x000000e2d600720c */ /* 0x000fda0003f06270 */
[----:B------:R-:W-:Y:S05]  /*fb90*/  @!P0 BRA `(.L_x_2118) ;  /* 0x0000467000008947 */ /* 0x000fea0003800000 */
[----:B------:R-:W-:Y:S02]  /*fba0*/  MOV R134, R16 ;  /* 0x0000001000867202 */ /* 0x000fe40000000f00 */
[----:B------:R-:W-:Y:S02]  /*fbb0*/  MOV R133, R132 ;  /* 0x0000008400857202 */ /* 0x000fe40000000f00 */
.L_x_2136:
        /* <DEDUP_REMOVED lines=8> */
[----:B------:R-:W-:Y:S01]  /*fc40*/  SHF.L.U64.HI R29, R224, 0x1, R6 ;  /* 0x00000001e01d7819 */ /* 0x000fe20000010206 */
[----:B------:R-:W-:Y:S01]  /*fc50*/  IMAD.WIDE.U32 R2, R218, c[0x0][0x208], RZ ;  /* 0x00008200da027a25 */ /* 0x000fe200078e00ff */
[----:B------:R-:W-:Y:S02]  /*fc60*/  SHF.R.S32.HI R6, RZ, 0x1f, R223 ;  /* 0x0000001fff067819 */ /* 0x000fe400000114df */
[----:B------:R-:W-:Y:S01]  /*fc70*/  SHF.L.U64.HI R28, R222, 0x1, R5 ;  /* 0x00000001de1c7819 */ /* 0x000fe20000010205 */
[----:B------:R-:W-:Y:S01]  /*fc80*/  IMAD R0, R218, c[0x0][0x20c], R0 ;  /* 0x00008300da007a24 */ /* 0x000fe200078e0200 */
[----:B------:R-:W-:Y:S01]  /*fc90*/  SHF.R.S32.HI R5, RZ, 0x1f, R217 ;  /* 0x0000001fff057819 */ /* 0x000fe200000114d9 */
[----:B------:R-:W-:Y:S01]  /*fca0*/  IMAD R4, R4, c[0x0][0x218], RZ ;  /* 0x0000860004047a24 */ /* 0x000fe200078e02ff */
[----:B------:R-:W-:Y:S01]  /*fcb0*/  IADD3 R212, R135, 0x7800, RZ ;  /* 0x0000780087d47810 */ /* 0x000fe20007ffe0ff */
[----:B------:R-:W-:Y:S01]  /*fcc0*/  IMAD.IADD R3, R3, 0x1, R0 ;  /* 0x0000000103037824 */ /* 0x000fe200078e0200 */
[C---:B------:R-:W-:Y:S01]  /*fcd0*/  IADD3 R207, R135.reuse, 0x7000, RZ ;  /* 0x0000700087cf7810 */ /* 0x040fe20007ffe0ff */
[C---:B------:R-:W-:Y:S01]  /*fce0*/  IMAD R4, R216.reuse, c[0x0][0x21c], R4 ;  /* 0x00008700d8047a24 */ /* 0x040fe200078e0204 */
[C---:B------:R-:W-:Y:S01]  /*fcf0*/  IADD3 R199, R135.reuse, 0x6800, RZ ;  /* 0x0000680087c77810 */ /* 0x040fe20007ffe0ff */
[----:B------:R-:W-:Y:S01]  /*fd00*/  IMAD.WIDE.U32 R2, R216, c[0x0][0x218], R2 ;  /* 0x00008600d8027a25 */ /* 0x000fe200078e0002 */
[C---:B------:R-:W-:Y:S02]  /*fd10*/  IADD3 R198, R135.reuse, 0x6000, RZ ;  /* 0x0000600087c67810 */ /* 0x040fe40007ffe0ff */
[C---:B------:R-:W-:Y:S01]  /*fd20*/  IADD3 R197, R135.reuse, 0x5800, RZ ;  /* 0x0000580087c57810 */ /* 0x040fe20007ffe0ff */
[----:B------:R-:W-:Y:S01]  /*fd30*/  IMAD.SHL.U32 R31, R224, 0x2, RZ ;  /* 0x00000002e01f7824 */ /* 0x000fe200078e00ff */
[----:B------:R-:W-:Y:S01]  /*fd40*/  IADD3 R0, P0, R238, R2, RZ ;  /* 0x00000002ee007210 */ /* 0x000fe20007f1e0ff */
[----:B------:R-:W-:Y:S01]  /*fd50*/  IMAD.SHL.U32 R30, R222, 0x2, RZ ;  /* 0x00000002de1e7824 */ /* 0x000fe200078e00ff */
[----:B------:R-:W-:Y:S01]  /*fd60*/  IADD3 R196, R135, 0x5000, RZ ;  /* 0x0000500087c47810 */ /* 0x000fe20007ffe0ff */
[----:B------:R1:W2:Y:S01]  /*fd70*/  LDSM.16.M88.4 R32, [R208] ;  /* 0x00000000d020783b */ /* 0x0002a20000000200 */
[----:B------:R-:W-:Y:S01]  /*fd80*/  IADD3.X R2, R241, R3, R4, P0, !PT ;  /* 0x00000003f1027210 */ /* 0x000fe200007fe404 */
[----:B------:R-:W-:Y:S01]  /*fd90*/  IMAD.SHL.U32 R20, R223, 0x2, RZ ;  /* 0x00000002df147824 */ /* 0x000fe200078e00ff */
[C---:B------:R-:W-:Y:S01]  /*fda0*/  LEA R13, P0, R0.reuse, c[0x0][0x1f8], 0x1 ;  /* 0x00007e00000d7a11 */ /* 0x040fe200078008ff */
[----:B------:R1:W3:Y:S01]  /*fdb0*/  LDSM.16.M88.4 R8, [R200] ;  /* 0x00000000c808783b */ /* 0x0002e20000000200 */
[----:B------:R-:W-:Y:S01]  /*fdc0*/  IADD3 R195, R135, 0x4800, RZ ;  /* 0x0000480087c37810 */ /* 0x000fe20007ffe0ff */
[----:B------:R-:W-:Y:S01]  /*fdd0*/  IMAD.SHL.U32 R22, R217, 0x2, RZ ;  /* 0x00000002d9167824 */ /* 0x000fe200078e00ff */
[----:B------:R-:W-:Y:S01]  /*fde0*/  LEA.HI.X R4, R0, c[0x0][0x1fc], R2, 0x1, P0 ;  /* 0x00007f0000047a11 */ /* 0x000fe200000f0c02 */
[----:B------:R1:W4:Y:S01]  /*fdf0*/  LDSM.16.M88.4 R16, [R200+0x800] ;  /* 0x00080000c810783b */ /* 0x0003220000000200 */
[C---:B------:R-:W-:Y:S02]  /*fe00*/  IADD3 R194, R135.reuse, 0x4000, RZ ;  /* 0x0000400087c27810 */ /* 0x040fe40007ffe0ff */
[C---:B------:R-:W-:Y:S01]  /*fe10*/  IADD3 R193, R135.reuse, 0x3800, RZ ;  /* 0x0000380087c17810 */ /* 0x040fe20007ffe0ff */
[----:B------:R1:W1:Y:S01]  /*fe20*/  LDSM.16.M88.4 R24, [R200+0x1000] ;  /* 0x00100000c818783b */ /* 0x0002620000000200 */
[C---:B------:R-:W-:Y:S02]  /*fe30*/  IADD3 R192, R135.reuse, 0x3000, RZ ;  /* 0x0000300087c07810 */ /* 0x040fe40007ffe0ff */
[C---:B------:R-:W-:Y:S01]  /*fe40*/  IADD3 R132, R135.reuse, 0x2800, RZ ;  /* 0x0000280087847810 */ /* 0x040fe20007ffe0ff */
[----:B------:R1:W1:Y:S01]  /*fe50*/  LDSM.16.M88.4 R168, [R200+0x1800] ;  /* 0x00180000c8a8783b */ /* 0x0002620000000200 */
[----:B------:R-:W-:Y:S02]  /*fe60*/  IADD3 R0, R135, 0x2000, RZ ;  /* 0x0000200087007810 */ /* 0x000fe40007ffe0ff */
[----:B------:R-:W-:Y:S01]  /*fe70*/  SHF.L.U64.HI R15, R223, 0x1, R6 ;  /* 0x00000001df0f7819 */ /* 0x000fe20000010206 */
[----:B------:R1:W1:Y:S01]  /*fe80*/  LDSM.16.M88.4 R172, [R209] ;  /* 0x00000000d1ac783b */ /* 0x0002620000000200 */
[----:B------:R-:W-:Y:S03]  /*fe90*/  SHF.L.U64.HI R14, R217, 0x1, R5 ;  /* 0x00000001d90e7819 */ /* 0x000fe60000010205 */
[----:B------:R1:W1:Y:S04]  /*fea0*/  LDSM.16.M88.4 R176, [R135] ;  /* 0x0000000087b0783b */ /* 0x0002680000000200 */
[----:B------:R1:W1:Y:S04]  /*feb0*/  LDSM.16.M88.4 R180, [R135+0x800] ;  /* 0x0008000087b4783b */ /* 0x0002680000000200 */
[----:B------:R1:W1:Y:S04]  /*fec0*/  LDSM.16.M88.4 R184, [R135+0x1000] ;  /* 0x0010000087b8783b */ /* 0x0002680000000200 */
[----:B------:R1:W1:Y:S01]  /*fed0*/  LDSM.16.M88.4 R188, [R135+0x1800] ;  /* 0x0018000087bc783b */ /* 0x0002620000000200 */
[----:B------:R-:W-:-:S05]  /*fee0*/  BRA.DIV ~URZ, `(.L_x_2119) ;  /* 0x0000bf527f007947 */ /* 0x000fca000b800000 */
[----:B------:R4:W3:Y:S02]  /*fef0*/  SHFL.IDX PT, R2, R4, RZ, 0x181f ;  /* 0x00181fff04027589 */ /* 0x0008e400000e0000 */
.L_x_2230:
[----:B------:R-:W5:Y:S01]  /*ff00*/  SHFL.IDX PT, R5, R13, RZ, 0x181f ;  /* 0x00181fff0d057589 */ /* 0x000f6200000e0000 */
[----:B------:R-:W-:Y:S01]  /*ff10*/  ISETP.GE.AND P1, PT, R217, c[0x0][0x1d4], PT ;  /* 0x00007500d9007a0c */ /* 0x000fe20003f26270 */
[----:B------:R-:W-:Y:S01]  /*ff20*/  BSSY B0, `(.L_x_2120) ;  /* 0x0000190000007945 */ /* 0x000fe20003800000 */
[----:B------:R-:W-:Y:S02]  /*ff30*/  ISETP.GE.AND P5, PT, R223, c[0x0][0x1d4], PT ;  /* 0x00007500df007a0c */ /* 0x000fe40003fa6270 */
[----:B------:R-:W-:Y:S02]  /*ff40*/  SEL R213, RZ, 0x10, P1 ;  /* 0x00000010ffd57807 */ /* 0x000fe40000800000 */
[----:B------:R4:W3:Y:S01]  /*ff50*/  SHFL.IDX PT, R3, R13, 0x1, 0x181f ;  /* 0x00381f000d037f89 */ /* 0x0008e200000e0000 */
[----:B------:R-:W-:Y:S02]  /*ff60*/  ISETP.GE.AND P4, PT, R222, c[0x0][0x1d4], PT ;  /* 0x00007500de007a0c */ /* 0x000fe40003f86270 */
[----:B------:R-:W-:Y:S04]  /*ff70*/  ISETP.GE.AND P3, PT, R224, c[0x0][0x1d4], PT ;  /* 0x00007500e0007a0c */ /* 0x000fe80003f66270 */
[----:B----4-:R-:W4:Y:S01]  /*ff80*/  SHFL.IDX PT, R4, R4, 0x1, 0x181f ;  /* 0x00381f0004047f89 */ /* 0x010f2200000e0000 */
[C---:B-----5:R-:W-:Y:S05]  /*ff90*/  IADD3 R6, P0, R5.reuse, R22, RZ ;  /* 0x0000001605067210 */ /* 0x060fea0007f1e0ff */
[C---:B---3--:R-:W-:Y:S05]  /*ffa0*/  IMAD.X R7, R2.reuse, 0x1, R14, P0 ;  /* 0x0000000102077824 */ /* 0x048fea00000e060e */
[----:B------:R3:W-:Y:S02]  /*ffb0*/  LDGSTS.E.BYPASS.LTC128B.128 [R215+0x100], [R6.64], !P1 ;  /* 0x0010000006d77fae */ /* 0x0007e4000c901d46 */
[C---:B---3--:R-:W-:Y:S05]  /*ffc0*/  IADD3 R6, P0, R5.reuse, R20, RZ ;  /* 0x0000001405067210 */ /* 0x048fea0007f1e0ff */
[C-C-:B------:R-:W-:Y:S01]  /*ffd0*/  IMAD.X R7, R2.reuse, 0x1, R15.reuse, P0 ;  /* 0x0000000102077824 */ /* 0x140fe200000e060f */
[----:B------:R-:W-:Y:S04]  /*ffe0*/  IADD3 R12, P0, R5, R30, RZ ;  /* 0x0000001e050c7210 */ /* 0x000fe80007f1e0ff */
[----:B------:R3:W-:Y:S01]  /*fff0*/  LDGSTS.E.BYPASS.LTC128B.128 [R215+0x2100], [R6.64], !P5 ;  /* 0x0210000006d77fae */ /* 0x0007e2000e901d46 */
[----:B------:R-:W-:Y:S06]  /*10000*/  IADD3.X R13, R2, R28, RZ, P0, !PT ;  /* 0x0000001c020d7210 */ /* 0x000fec00007fe4ff */
[----:B------:R5:W-:Y:S01]  /*10010*/  LDGSTS.E.BYPASS.LTC128B.128 [R215+0x4100], [R12.64], !P4 ;  /* 0x041000000cd77fae */ /* 0x000be2000e101d46 */
[----:B---3--:R-:W-:Y:S04]  /*10020*/  IADD3 R6, -R213, 0x10, RZ ;  /* 0x00000010d5067810 */ /* 0x008fe80007ffe1ff */
[----:B------:R-:W-:Y:S04]  /*10030*/  LOP3.LUT R6, R6, 0xf, RZ, 0xc0, !PT ;  /* 0x0000000f06067812 */ /* 0x000fe800078ec0ff */
[----:B------:R-:W-:Y:S04]  /*10040*/  IADD3 R22, P1, P0, R6, R3, R22 ;  /* 0x0000000306167210 */ /* 0x000fe8000783e016 */
[-C--:B----4-:R-:W-:Y:S02]  /*10050*/  IADD3.X R23, RZ, R4.reuse, R14, P1, P0 ;  /* 0x00000004ff177210 */ /* 0x090fe40000fe040e */
[----:B------:R-:W-:Y:S02]  /*10060*/  IADD3 R6, P0, R5, R31, RZ ;  /* 0x0000001f05067210 */ /* 0x000fe40007f1e0ff */
[----:B------:R-:W-:Y:S02]  /*10070*/  SEL R5, RZ, 0x10, P4 ;  /* 0x00000010ff057807 */ /* 0x000fe40002000000 */
[----:B------:R-:W-:Y:S05]  /*10080*/  IADD3.X R7, R2, R29, RZ, P0, !PT ;  /* 0x0000001d02077210 */ /* 0x000fea00007fe4ff */
[----:B------:R3:W-:Y:S02]  /*10090*/  LDGSTS.E.BYPASS.LTC128B.128 [R215+0x6100], [R6.64], !P3 ;  /* 0x0610000006d77fae */ /* 0x0007e4000d901d46 */
[----:B---3--:R-:W-:Y:S04]  /*100a0*/  SEL R6, RZ, 0x10, P5 ;  /* 0x00000010ff067807 */ /* 0x008fe80002800000 */
[----:B------:R-:W-:Y:S04]  /*100b0*/  IADD3 R2, -R6, 0x10, RZ ;  /* 0x0000001006027810 */ /* 0x000fe80007ffe1ff */
[----:B------:R-:W-:Y:S04]  /*100c0*/  LOP3.LUT R2, R2, 0xf, RZ, 0xc0, !PT ;  /* 0x0000000f02027812 */ /* 0x000fe800078ec0ff */
[-C--:B------:R-:W-:Y:S02]  /*100d0*/  IADD3 R20, P1, P0, R2, R3.reuse, R20 ;  /* 0x0000000302147210 */ /* 0x080fe4000783e014 */
[----:B------:R-:W-:Y:S02]  /*100e0*/  IADD3 R2, -R5, 0x10, RZ ;  /* 0x0000001005027810 */ /* 0x000fe40007ffe1ff */
[-C--:B------:R-:W-:Y:S02]  /*100f0*/  IADD3.X R21, RZ, R4.reuse, R15, P1, P0 ;  /* 0x00000004ff157210 */ /* 0x080fe40000fe040f */
[----:B------:R-:W-:Y:S04]  /*10100*/  LOP3.LUT R2, R2, 0xf, RZ, 0xc0, !PT ;  /* 0x0000000f02027812 */ /* 0x000fe800078ec0ff */
[-C--:B------:R-:W-:Y:S02]  /*10110*/  IADD3 R14, P1, P0, R2, R3.reuse, R30 ;  /* 0x00000003020e7210 */ /* 0x080fe4000783e01e */
[----:B------:R-:W-:Y:S02]  /*10120*/  SEL R2, RZ, 0x10, P3 ;  /* 0x00000010ff027807 */ /* 0x000fe40001800000 */
[-C--:B------:R-:W-:Y:S02]  /*10130*/  IADD3.X R15, RZ, R4.reuse, R28, P1, P0 ;  /* 0x00000004ff0f7210 */ /* 0x080fe40000fe041c */
[----:B------:R-:W-:Y:S04]  /*10140*/  IADD3 R7, -R2, 0x10, RZ ;  /* 0x0000001002077810 */ /* 0x000fe80007ffe1ff */
[----:B------:R-:W-:Y:S04]  /*10150*/  LOP3.LUT R7, R7, 0xf, RZ, 0xc0, !PT ;  /* 0x0000000f07077812 */ /* 0x000fe800078ec0ff */
[----:B-----5:R-:W-:Y:S04]  /*10160*/  IADD3 R12, P1, P0, R7, R3, R31 ;  /* 0x00000003070c7210 */ /* 0x020fe8000783e01f */
[----:B------:R-:W-:Y:S02]  /*10170*/  IADD3.X R13, RZ, R4, R29, P1, P0 ;  /* 0x00000004ff0d7210 */ /* 0x000fe40000fe041d */
[----:B------:R-:W-:Y:S11]  /*10180*/  ISETP.NE.U32.AND P0, PT, R213, RZ, PT ;  /* 0x000000ffd500720c */ /* 0x000ff60003f05070 */
[----:B------:R-:W-:Y:S02]  /*10190*/  @!UPT UIADD3 URZ, URZ, URZ, URZ ;  /* 0x0000003f3f3ff290 */ /* 0x000fe4000fffe03f */
[----:B------:R3:W-:Y:S01]  /*101a0*/  LDGSTS.E.BYPASS.LTC128B.128.ZFILL [R215+0x1100], [R22.64], P0 ;  /* 0x0110000016d77fae */ /* 0x0007e20008141d46 */
[----:B------:R-:W-:Y:S11]  /*101b0*/  ISETP.NE.U32.AND P0, PT, R6, RZ, PT ;  /* 0x000000ff0600720c */ /* 0x000ff60003f05070 */
[----:B------:R-:W-:Y:S02]  /*101c0*/  @!UPT UIADD3 URZ, URZ, URZ, URZ ;  /* 0x0000003f3f3ff290 */ /* 0x000fe4000fffe03f */
[----:B------:R3:W-:Y:S01]  /*101d0*/  LDGSTS.E.BYPASS.LTC128B.128.ZFILL [R215+0x3100], [R20.64], P0 ;  /* 0x0310000014d77fae */ /* 0x0007e20008141d46 */
[----:B------:R-:W-:Y:S02]  /*101e0*/  ISETP.NE.U32.AND P0, PT, R5, RZ, PT ;  /* 0x000000ff0500720c */ /* 0x000fe40003f05070 */
[C---:B--2---:R-:W-:Y:S08]  /*101f0*/  HMMA.16816.F32 R4, R32.reuse, R8, RZ ;  /* 0x000000082004723c */ /* 0x044ff000000018ff */
[C---:B------:R-:W-:Y:S03]  /*10200*/  HMMA.16816.F32 R8, R32.reuse, R10, RZ ;  /* 0x0000000a2008723c */ /* 0x040fe600000018ff */
[----:B------:R2:W-:Y:S01]  /*10210*/  LDGSTS.E.BYPASS.LTC128B.128.ZFILL [R215+0x5100], [R14.64], P0 ;  /* 0x051000000ed77fae */ /* 0x0005e20008141d46 */
[----:B------:R-:W-:Y:S11]  /*10220*/  ISETP.NE.U32.AND P0, PT, R2, RZ, PT ;  /* 0x000000ff0200720c */ /* 0x000ff60003f05070 */
[----:B------:R-:W-:Y:S02]  /*10230*/  @!UPT UIADD3 URZ, URZ, URZ, URZ ;  /* 0x0000003f3f3ff290 */ /* 0x000fe4000fffe03f */
[----:B------:R2:W-:Y:S01]  /*10240*/  LDGSTS.E.BYPASS.LTC128B.128.ZFILL [R215+0x7100], [R12.64], P0 ;  /* 0x071000000cd77fae */ /* 0x0005e20008141d46 */
[----:B------:R-:W-:Y:S06]  /*10250*/  ISETP.GT.AND P0, PT, R214, R226, PT ;  /* 0x000000e2d600720c */ /* 0x000fec0003f04270 */
[----:B------:R-:W0:Y:S01]  /*10260*/  LDGDEPBAR ;  /* 0x00000000000079af */ /* 0x000e220000000000 */
[C---:B--2---:R-:W-:Y:S08]  /*10270*/  HMMA.16816.F32 R12, R32.reuse, R16, RZ ;  /* 0x00000010200c723c */ /* 0x044ff000000018ff */
[C---:B------:R-:W-:Y:S08]  /*10280*/  HMMA.16816.F32 R16, R32.reuse, R18, RZ ;  /* 0x000000122010723c */ /* 0x040ff000000018ff */
[C---:B-1-3--:R-:W-:Y:S08]  /*10290*/  HMMA.16816.F32 R20, R32.reuse, R24, RZ ;  /* 0x000000182014723c */ /* 0x04aff000000018ff */
        /* <DEDUP_REMOVED lines=16> */
[C---:B-1----:R-:W-:Y:S01]  /*103a0*/  HMMA.16816.F32 R4, R168.reuse, R176, R4 ;  /* 0x000000b0a804723c */ /* 0x042fe20000001804 */
[----:B------:R-:W-:Y:S07]  /*103b0*/  LDSM.16.M88.4 R188, [R192] ;  /* 0x00000000c0bc783b */ /* 0x000fee0000000200 */
        /* <DEDUP_REMOVED lines=10> */
[----:B------:R-:W2:Y:S07]  /*10460*/  LDSM.16.M88.4 R168, [R201+-0x5000] ;  /* 0xffb00000c9a8783b */ /* 0x000eae0000000200 */
[----:B------:R-:W3:Y:S01]  /*10470*/  LDSM.16.M88.4 R184, [R201+-0x4800] ;  /* 0xffb80000c9b8783b */ /* 0x000ee20000000200 */
[C---:B-1----:R-:W-:Y:S08]  /*10480*/  HMMA.16816.F32 R4, R172.reuse, R176, R4 ;  /* 0x000000b0ac04723c */ /* 0x042ff00000001804 */
        /* <DEDUP_REMOVED lines=11> */
[----:B------:R-:W4:Y:S01]  /*10540*/  LDSM.16.M88.4 R184, [R200+0x3800] ;  /* 0x00380000c8b8783b */ /* 0x000f220000000200 */
[C---:B-1----:R-:W-:Y:S08]  /*10550*/  HMMA.16816.F32 R4, R176.reuse, R180, R4 ;  /* 0x000000b4b004723c */ /* 0x042ff00000001804 */
[C---:B------:R-:W-:Y:S01]  /*10560*/  HMMA.16816.F32 R8, R176.reuse, R182, R8 ;  /* 0x000000b6b008723c */ /* 0x040fe20000001808 */
[----:B------:R-:W-:Y:S07]  /*10570*/  LDSM.16.M88.4 R180, [R0] ;  /* 0x0000000000b4783b */ /* 0x000fee0000000200 */
[C---:B--2---:R-:W-:Y:S08]  /*10580*/  HMMA.16816.F32 R12, R176.reuse, R168, R12 ;  /* 0x000000a8b00c723c */ /* 0x044ff0000000180c */
[C---:B------:R-:W-:Y:S01]  /*10590*/  HMMA.16816.F32 R16, R176.reuse, R170, R16 ;  /* 0x000000aab010723c */ /* 0x040fe20000001810 */
[----:B------:R-:W1:Y:S07]  /*105a0*/  LDSM.16.M88.4 R168, [R209+0x4000] ;  /* 0x00400000d1a8783b */ /* 0x000e6e0000000200 */
[C---:B---3--:R-:W-:Y:S08]  /*105b0*/  HMMA.16816.F32 R20, R176.reuse, R172, R20 ;  /* 0x000000acb014723c */ /* 0x048ff00000001814 */
[C---:B------:R-:W-:Y:S01]  /*105c0*/  HMMA.16816.F32 R24, R176.reuse, R174, R24 ;  /* 0x000000aeb018723c */ /* 0x040fe20000001818 */
[----:B------:R-:W2:Y:S07]  /*105d0*/  LDSM.16.M88.4 R172, [R132] ;  /* 0x0000000084ac783b */ /* 0x000eae0000000200 */
[C---:B----4-:R-:W-:Y:S08]  /*105e0*/  HMMA.16816.F32 R28, R176.reuse, R184, R28 ;  /* 0x000000b8b01c723c */ /* 0x050ff0000000181c */
[----:B------:R-:W-:Y:S01]  /*105f0*/  HMMA.16816.F32 R32, R176, R186, R32 ;  /* 0x000000bab020723c */ /* 0x000fe20000001820 */
[----:B------:R-:W3:Y:S07]  /*10600*/  LDSM.16.M88.4 R176, [R193] ;  /* 0x00000000c1b0783b */ /* 0x000eee0000000200 */
[----:B------:R-:W-:Y:S01]  /*10610*/  LDSM.16.M88.4 R184, [R202+0x2000] ;  /* 0x00200000cab8783b */ /* 0x000fe20000000200 */
[C---:B-1----:R-:W-:Y:S08]  /*10620*/  HMMA.16816.F32 R4, R168.reuse, R180, R4 ;  /* 0x000000b4a804723c */ /* 0x042ff00000001804 */
[C---:B------:R-:W-:Y:S01]  /*10630*/  HMMA.16816.F32 R8, R168.reuse, R182, R8 ;  /* 0x000000b6a808723c */ /* 0x040fe20000001808 */
[----:B------:R-:W1:Y:S07]  /*10640*/  LDSM.16.M88.4 R180, [R211+0x4000] ;  /* 0x00400000d3b4783b */ /* 0x000e6e0000000200 */
[C---:B--2---:R-:W-:Y:S08]  /*10650*/  HMMA.16816.F32 R12, R168.reuse, R172, R12 ;  /* 0x000000aca80c723c */ /* 0x044ff0000000180c */
[C---:B------:R-:W-:Y:S01]  /*10660*/  HMMA.16816.F32 R16, R168.reuse, R174, R16 ;  /* 0x000000aea810723c */ /* 0x040fe20000001810 */
[----:B------:R-:W2:Y:S07]  /*10670*/  LDSM.16.M88.4 R172, [R202+0x2800] ;  /* 0x00280000caac783b */ /* 0x000eae0000000200 */
[C---:B------:R-:W-:Y:S08]  /*10680*/  HMMA.16816.F32 R20, R168.reuse, R188, R20 ;  /* 0x000000bca814723c */ /* 0x040ff00000001814 */
[C---:B------:R-:W-:Y:S01]  /*10690*/  HMMA.16816.F32 R24, R168.reuse, R190, R24 ;  /* 0x000000bea818723c */ /* 0x040fe20000001818 */
[----:B------:R-:W4:Y:S07]  /*106a0*/  LDSM.16.M88.4 R188, [R202+0x3000] ;  /* 0x00300000cabc783b */ /* 0x000f2e0000000200 */
[C---:B---3--:R-:W-:Y:S08]  /*106b0*/  HMMA.16816.F32 R28, R168.reuse, R176, R28 ;  /* 0x000000b0a81c723c */ /* 0x048ff0000000181c */
[----:B------:R-:W-:Y:S01]  /*106c0*/  HMMA.16816.F32 R32, R168, R178, R32 ;  /* 0x000000b2a820723c */ /* 0x000fe20000001820 */
[----:B------:R-:W3:Y:S07]  /*106d0*/  LDSM.16.M88.4 R168, [R202+0x3800] ;  /* 0x00380000caa8783b */ /* 0x000eee0000000200 */
[C---:B-1----:R-:W-:Y:S01]  /*106e0*/  HMMA.16816.F32 R4, R180.reuse, R184, R4 ;  /* 0x000000b8b404723c */ /* 0x042fe20000001804 */
[----:B------:R-:W-:Y:S07]  /*106f0*/  LDSM.16.M88.4 R176, [R210+0x4000] ;  /* 0x00400000d2b0783b */ /* 0x000fee0000000200 */
[C---:B------:R-:W-:Y:S01]  /*10700*/  HMMA.16816.F32 R8, R180.reuse, R186, R8 ;  /* 0x000000bab408723c */ /* 0x040fe20000001808 */
[----:B------:R-:W1:Y:S07]  /*10710*/  LDSM.16.M88.4 R184, [R201+-0x4000] ;  /* 0xffc00000c9b8783b */ /* 0x000e6e0000000200 */
[C---:B--2---:R-:W-:Y:S08]  /*10720*/  HMMA.16816.F32 R12, R180.reuse, R172, R12 ;  /* 0x000000acb40c723c */ /* 0x044ff0000000180c */
[C---:B------:R-:W-:Y:S01]  /*10730*/  HMMA.16816.F32 R16, R180.reuse, R174, R16 ;  /* 0x000000aeb410723c */ /* 0x040fe20000001810 */
[----:B------:R-:W2:Y:S07]  /*10740*/  LDSM.16.M88.4 R172, [R201+-0x3800] ;  /* 0xffc80000c9ac783b */ /* 0x000eae0000000200 */
[C---:B----4-:R-:W-:Y:S08]  /*10750*/  HMMA.16816.F32 R20, R180.reuse, R188, R20 ;  /* 0x000000bcb414723c */ /* 0x050ff00000001814 */
[C---:B------:R-:W-:Y:S01]  /*10760*/  HMMA.16816.F32 R24, R180.reuse, R190, R24 ;  /* 0x000000beb418723c */ /* 0x040fe20000001818 */
[----:B------:R-:W4:Y:S07]  /*10770*/  LDSM.16.M88.4 R188, [R201+-0x3000] ;  /* 0xffd00000c9bc783b */ /* 0x000f2e0000000200 */
[C---:B---3--:R-:W-:Y:S08]  /*10780*/  HMMA.16816.F32 R28, R180.reuse, R168, R28 ;  /* 0x000000a8b41c723c */ /* 0x048ff0000000181c */
[----:B------:R-:W-:Y:S01]  /*10790*/  HMMA.16816.F32 R32, R180, R170, R32 ;  /* 0x000000aab420723c */ /* 0x000fe20000001820 */
[----:B------:R-:W3:Y:S07]  /*107a0*/  LDSM.16.M88.4 R168, [R201+-0x2800] ;  /* 0xffd80000c9a8783b */ /* 0x000eee0000000200 */
[C---:B-1----:R-:W-:Y:S01]  /*107b0*/  HMMA.16816.F32 R4, R176.reuse, R184, R4 ;  /* 0x000000b8b004723c */ /* 0x042fe20000001804 */
[----:B------:R-:W-:Y:S07]  /*107c0*/  LDSM.16.M88.4 R180, [R208+0x8000] ;  /* 0x00800000d0b4783b */ /* 0x000fee0000000200 */
[C---:B------:R-:W-:Y:S01]  /*107d0*/  HMMA.16816.F32 R8, R176.reuse, R186, R8 ;  /* 0x000000bab008723c */ /* 0x040fe20000001808 */
[----:B------:R-:W1:Y:S07]  /*107e0*/  LDSM.16.M88.4 R184, [R200+0x4000] ;  /* 0x00400000c8b8783b */ /* 0x000e6e0000000200 */
[C---:B--2---:R-:W-:Y:S08]  /*107f0*/  HMMA.16816.F32 R12, R176.reuse, R172, R12 ;  /* 0x000000acb00c723c */ /* 0x044ff0000000180c */
[C---:B------:R-:W-:Y:S01]  /*10800*/  HMMA.16816.F32 R16, R176.reuse, R174, R16 ;  /* 0x000000aeb010723c */ /* 0x040fe20000001810 */
[----:B------:R-:W2:Y:S07]  /*10810*/  LDSM.16.M88.4 R172, [R200+0x4800] ;  /* 0x00480000c8ac783b */ /* 0x000eae0000000200 */
[C---:B----4-:R-:W-:Y:S08]  /*10820*/  HMMA.16816.F32 R20, R176.reuse, R188, R20 ;  /* 0x000000bcb014723c */ /* 0x050ff00000001814 */
        /* <DEDUP_REMOVED lines=8> */
[----:B------:R-:W1:Y:S07]  /*108b0*/  LDSM.16.M88.4 R184, [R194] ;  /* 0x00000000c2b8783b */ /* 0x000e6e0000000200 */
[C---:B--2---:R-:W-:Y:S08]  /*108c0*/  HMMA.16816.F32 R12, R180.reuse, R172, R12 ;  /* 0x000000acb40c723c */ /* 0x044ff0000000180c */
[C---:B------:R-:W-:Y:S01]  /*108d0*/  HMMA.16816.F32 R16, R180.reuse, R174, R16 ;  /* 0x000000aeb410723c */ /* 0x040fe20000001810 */
[----:B------:R-:W2:Y:S07]  /*108e0*/  LDSM.16.M88.4 R172, [R195] ;  /* 0x00000000c3ac783b */ /* 0x000eae0000000200 */
[C---:B----4-:R-:W-:Y:S01]  /*108f0*/  HMMA.16816.F32 R20, R180.reuse, R188, R20 ;  /* 0x000000bcb414723c */ /* 0x050fe20000001814 */
[----:B------:R-:W4:Y:S07]  /*10900*/  LDSM.16.M88.4 R192, [R196] ;  /* 0x00000000c4c0783b */ /* 0x000f2e0000000200 */
[C---:B------:R-:W-:Y:S01]  /*10910*/  HMMA.16816.F32 R24, R180.reuse, R190, R24 ;  /* 0x000000beb418723c */ /* 0x040fe20000001818 */
[----:B------:R-:W5:Y:S07]  /*10920*/  LDSM.16.M88.4 R188, [R197] ;  /* 0x00000000c5bc783b */ /* 0x000f6e0000000200 */
[C---:B---3--:R-:W-:Y:S08]  /*10930*/  HMMA.16816.F32 R28, R180.reuse, R168, R28 ;  /* 0x000000a8b41c723c */ /* 0x048ff0000000181c */
[----:B------:R-:W-:Y:S01]  /*10940*/  HMMA.16816.F32 R32, R180, R170, R32 ;  /* 0x000000aab420723c */ /* 0x000fe20000001820 */
[----:B------:R-:W-:Y:S07]  /*10950*/  LDSM.16.M88.4 R168, [R211+0x8000] ;  /* 0x00800000d3a8783b */ /* 0x000fee0000000200 */
[C---:B-1----:R-:W-:Y:S01]  /*10960*/  HMMA.16816.F32 R4, R176.reuse, R184, R4 ;  /* 0x000000b8b004723c */ /* 0x042fe20000001804 */
[----:B------:R-:W1:Y:S07]  /*10970*/  LDSM.16.M88.4 R180, [R202+0x4000] ;  /* 0x00400000cab4783b */ /* 0x000e6e0000000200 */
[C---:B------:R-:W-:Y:S01]  /*10980*/  HMMA.16816.F32 R8, R176.reuse, R186, R8 ;  /* 0x000000bab008723c */ /* 0x040fe20000001808 */
[----:B------:R-:W3:Y:S07]  /*10990*/  LDSM.16.M88.4 R184, [R202+0x4800] ;  /* 0x00480000cab8783b */ /* 0x000eee0000000200 */
[C---:B--2---:R-:W-:Y:S08]  /*109a0*/  HMMA.16816.F32 R12, R176.reuse, R172, R12 ;  /* 0x000000acb00c723c */ /* 0x044ff0000000180c */
[C---:B------:R-:W-:Y:S01]  /*109b0*/  HMMA.16816.F32 R16, R176.reuse, R174, R16 ;  /* 0x000000aeb010723c */ /* 0x040fe20000001810 */
[----:B------:R-:W2:Y:S07]  /*109c0*/  LDSM.16.M88.4 R172, [R202+0x5000] ;  /* 0x00500000caac783b */ /* 0x000eae0000000200 */
[C---:B----4-:R-:W-:Y:S08]  /*109d0*/  HMMA.16816.F32 R20, R176.reuse, R192, R20 ;  /* 0x000000c0b014723c */ /* 0x050ff00000001814 */
[C---:B------:R-:W-:Y:S01]  /*109e0*/  HMMA.16816.F32 R24, R176.reuse, R194, R24 ;  /* 0x000000c2b018723c */ /* 0x040fe20000001818 */
[----:B------:R-:W-:Y:S07]  /*109f0*/  LDSM.16.M88.4 R192, [R201+-0x2000] ;  /* 0xffe00000c9c0783b */ /* 0x000fee0000000200 */
[C---:B-----5:R-:W-:Y:S08]  /*10a00*/  HMMA.16816.F32 R28, R176.reuse, R188, R28 ;  /* 0x000000bcb01c723c */ /* 0x060ff0000000181c */
[----:B------:R-:W-:Y:S01]  /*10a10*/  HMMA.16816.F32 R32, R176, R190, R32 ;  /* 0x000000beb020723c */ /* 0x000fe20000001820 */
[----:B------:R-:W4:Y:S07]  /*10a20*/  LDSM.16.M88.4 R176, [R202+0x5800] ;  /* 0x00580000cab0783b */ /* 0x000f2e0000000200 */
[C---:B-1----:R-:W-:Y:S01]  /*10a30*/  HMMA.16816.F32 R4, R168.reuse, R180, R4 ;  /* 0x000000b4a804723c */ /* 0x042fe20000001804 */
[----:B------:R-:W1:Y:S07]  /*10a40*/  LDSM.16.M88.4 R188, [R210+0x8000] ;  /* 0x00800000d2bc783b */ /* 0x000e6e0000000200 */
[C---:B------:R-:W-:Y:S01]  /*10a50*/  HMMA.16816.F32 R8, R168.reuse, R182, R8 ;  /* 0x000000b6a808723c */ /* 0x040fe20000001808 */
[----:B------:R-:W5:Y:S07]  /*10a60*/  LDSM.16.M88.4 R180, [R201+-0x1800] ;  /* 0xffe80000c9b4783b */ /* 0x000f6e0000000200 */
[C---:B---3--:R-:W-:Y:S08]  /*10a70*/  HMMA.16816.F32 R12, R168.reuse, R184, R12 ;  /* 0x000000b8a80c723c */ /* 0x048ff0000000180c */
[C---:B------:R-:W-:Y:S01]  /*10a80*/  HMMA.16816.F32 R16, R168.reuse, R186, R16 ;  /* 0x000000baa810723c */ /* 0x040fe20000001810 */
[----:B------:R-:W3:Y:S07]  /*10a90*/  LDSM.16.M88.4 R184, [R201+-0x1000] ;  /* 0xfff00000c9b8783b */ /* 0x000eee0000000200 */
[C---:B--2---:R-:W-:Y:S08]  /*10aa0*/  HMMA.16816.F32 R20, R168.reuse, R172, R20 ;  /* 0x000000aca814723c */ /* 0x044ff00000001814 */
[C---:B------:R-:W-:Y:S01]  /*10ab0*/  HMMA.16816.F32 R24, R168.reuse, R174, R24 ;  /* 0x000000aea818723c */ /* 0x040fe20000001818 */
[----:B------:R-:W-:Y:S07]  /*10ac0*/  LDSM.16.M88.4 R172, [R208+0xc000] ;  /* 0x00c00000d0ac783b */ /* 0x000fee0000000200 */
[C---:B----4-:R-:W-:Y:S08]  /*10ad0*/  HMMA.16816.F32 R28, R168.reuse, R176, R28 ;  /* 0x000000b0a81c723c */ /* 0x050ff0000000181c */
[----:B------:R-:W-:Y:S01]  /*10ae0*/  HMMA.16816.F32 R32, R168, R178, R32 ;  /* 0x000000b2a820723c */ /* 0x000fe20000001820 */
[----:B------:R-:W2:Y:S07]  /*10af0*/  LDSM.16.M88.4 R168, [R201+-0x800] ;  /* 0xfff80000c9a8783b */ /* 0x000eae0000000200 */
[C---:B-1----:R-:W-:Y:S01]  /*10b00*/  HMMA.16816.F32 R4, R188.reuse, R192, R4 ;  /* 0x000000c0bc04723c */ /* 0x042fe20000001804 */
[----:B------:R-:W1:Y:S07]  /*10b10*/  LDSM.16.M88.4 R176, [R200+0x6000] ;  /* 0x00600000c8b0783b */ /* 0x000e6e0000000200 */
[C---:B------:R-:W-:Y:S01]  /*10b20*/  HMMA.16816.F32 R8, R188.reuse, R194, R8 ;  /* 0x000000c2bc08723c */ /* 0x040fe20000001808 */
[----:B------:R-:W4:Y:S07]  /*10b30*/  LDSM.16.M88.4 R192, [R200+0x6800] ;  /* 0x00680000c8c0783b */ /* 0x000f2e0000000200 */
[C---:B-----5:R-:W-:Y:S08]  /*10b40*/  HMMA.16816.F32 R12, R188.reuse, R180, R12 ;  /* 0x000000b4bc0c723c */ /* 0x060ff0000000180c */
[C---:B------:R-:W-:Y:S01]  /*10b50*/  HMMA.16816.F32 R16, R188.reuse, R182, R16 ;  /* 0x000000b6bc10723c */ /* 0x040fe20000001810 */
[----:B------:R-:W5:Y:S07]  /*10b60*/  LDSM.16.M88.4 R180, [R200+0x7000] ;  /* 0x00700000c8b4783b */ /* 0x000f6e0000000200 */
[C---:B---3--:R-:W-:Y:S08]  /*10b70*/  HMMA.16816.F32 R20, R188.reuse, R184, R20 ;  /* 0x000000b8bc14723c */ /* 0x048ff00000001814 */
[C---:B------:R-:W-:Y:S01]  /*10b80*/  HMMA.16816.F32 R24, R188.reuse, R186, R24 ;  /* 0x000000babc18723c */ /* 0x040fe20000001818 */
[----:B------:R-:W3:Y:S07]  /*10b90*/  LDSM.16.M88.4 R184, [R200+0x7800] ;  /* 0x00780000c8b8783b */ /* 0x000eee0000000200 */
[C---:B--2---:R-:W-:Y:S08]  /*10ba0*/  HMMA.16816.F32 R28, R188.reuse, R168, R28 ;  /* 0x000000a8bc1c723c */ /* 0x044ff0000000181c */
[----:B------:R-:W-:Y:S01]  /*10bb0*/  HMMA.16816.F32 R32, R188, R170, R32 ;  /* 0x000000aabc20723c */ /* 0x000fe20000001820 */
[----:B------:R-:W-:Y:S07]  /*10bc0*/  LDSM.16.M88.4 R168, [R209+0xc000] ;  /* 0x00c00000d1a8783b */ /* 0x000fee0000000200 */
[C---:B-1----:R-:W-:Y:S01]  /*10bd0*/  HMMA.16816.F32 R4, R172.reuse, R176, R4 ;  /* 0x000000b0ac04723c */ /* 0x042fe20000001804 */
[----:B------:R-:W-:Y:S07]  /*10be0*/  LDSM.16.M88.4 R188, [R199] ;  /* 0x00000000c7bc783b */ /* 0x000fee0000000200 */
[C---:B------:R-:W-:Y:S01]  /*10bf0*/  HMMA.16816.F32 R8, R172.reuse, R178, R8 ;  /* 0x000000b2ac08723c */ /* 0x040fe20000001808 */
[----:B------:R-:W1:Y:S07]  /*10c00*/  LDSM.16.M88.4 R176, [R198] ;  /* 0x00000000c6b0783b */ /* 0x000e6e0000000200 */
[C---:B----4-:R-:W-:Y:S01]  /*10c10*/  HMMA.16816.F32 R12, R172.reuse, R192, R12 ;  /* 0x000000c0ac0c723c */ /* 0x050fe2000000180c */
[----:B------:R-:W2:Y:S07]  /*10c20*/  LDSM.16.M88.4 R196, [R207] ;  /* 0x00000000cfc4783b */ /* 0x000eae0000000200 */
[C---:B------:R-:W-:Y:S01]  /*10c30*/  HMMA.16816.F32 R16, R172.reuse, R194, R16 ;  /* 0x000000c2ac10723c */ /* 0x040fe20000001810 */
[----:B------:R-:W4:Y:S07]  /*10c40*/  LDSM.16.M88.4 R192, [R212] ;  /* 0x00000000d4c0783b */ /* 0x000f2e0000000200 */
[C---:B-----5:R-:W-:Y:S08]  /*10c50*/  HMMA.16816.F32 R20, R172.reuse, R180, R20 ;  /* 0x000000b4ac14723c */ /* 0x060ff00000001814 */
[C---:B------:R-:W-:Y:S01]  /*10c60*/  HMMA.16816.F32 R24, R172.reuse, R182, R24 ;  /* 0x000000b6ac18723c */ /* 0x040fe20000001818 */
[----:B------:R-:W-:Y:S07]  /*10c70*/  LDSM.16.M88.4 R180, [R202+0x6000] ;  /* 0x00600000cab4783b */ /* 0x000fee0000000200 */
[C---:B---3--:R-:W-:Y:S08]  /*10c80*/  HMMA.16816.F32 R28, R172.reuse, R184, R28 ;  /* 0x000000b8ac1c723c */ /* 0x048ff0000000181c */
[----:B------:R-:W-:Y:S01]  /*10c90*/  HMMA.16816.F32 R32, R172, R186, R32 ;  /* 0x000000baac20723c */ /* 0x000fe20000001820 */
[----:B------:R-:W3:Y:S07]  /*10ca0*/  LDSM.16.M88.4 R172, [R211+0xc000] ;  /* 0x00c00000d3ac783b */ /* 0x000eee0000000200 */
[C---:B-1----:R-:W-:Y:S01]  /*10cb0*/  HMMA.16816.F32 R4, R168.reuse, R176, R4 ;  /* 0x000000b0a804723c */ /* 0x042fe20000001804 */
[----:B------:R-:W-:Y:S07]  /*10cc0*/  LDSM.16.M88.4 R184, [R202+0x7000] ;  /* 0x00700000cab8783b */ /* 0x000fee0000000200 */
[C---:B------:R-:W-:Y:S01]  /*10cd0*/  HMMA.16816.F32 R8, R168.reuse, R178, R8 ;  /* 0x000000b2a808723c */ /* 0x040fe20000001808 */
[----:B------:R-:W1:Y:S07]  /*10ce0*/  LDSM.16.M88.4 R176, [R202+0x6800] ;  /* 0x00680000cab0783b */ /* 0x000e6e0000000200 */
[C---:B------:R-:W-:Y:S08]  /*10cf0*/  HMMA.16816.F32 R12, R168.reuse, R188, R12 ;  /* 0x000000bca80c723c */ /* 0x040ff0000000180c */
[C---:B------:R-:W-:Y:S01]  /*10d00*/  HMMA.16816.F32 R16, R168.reuse, R190, R16 ;  /* 0x000000bea810723c */ /* 0x040fe20000001810 */
[----:B------:R-:W-:Y:S07]  /*10d10*/  LDSM.16.M88.4 R188, [R210+0xc000] ;  /* 0x00c00000d2bc783b */ /* 0x000fee0000000200 */
[C---:B--2---:R-:W-:Y:S08]  /*10d20*/  HMMA.16816.F32 R20, R168.reuse, R196, R20 ;  /* 0x000000c4a814723c */ /* 0x044ff00000001814 */
[C---:B------:R-:W-:Y:S08]  /*10d30*/  HMMA.16816.F32 R24, R168.reuse, R198, R24 ;  /* 0x000000c6a818723c */ /* 0x040ff00000001818 */
[C---:B----4-:R-:W-:Y:S08]  /*10d40*/  HMMA.16816.F32 R28, R168.reuse, R192, R28 ;  /* 0x000000c0a81c723c */ /* 0x050ff0000000181c */
[----:B------:R-:W-:Y:S01]  /*10d50*/  HMMA.16816.F32 R32, R168, R194, R32 ;  /* 0x000000c2a820723c */ /* 0x000fe20000001820 */
[----:B------:R-:W2:Y:S07]  /*10d60*/  LDSM.16.M88.4 R168, [R202+0x7800] ;  /* 0x00780000caa8783b */ /* 0x000eae0000000200 */
[C---:B---3--:R-:W-:Y:S01]  /*10d70*/  HMMA.16816.F32 R4, R172.reuse, R180, R4 ;  /* 0x000000b4ac04723c */ /* 0x048fe20000001804 */
[----:B------:R-:W3:Y:S07]  /*10d80*/  LDSM.16.M88.4 R192, [R201] ;  /* 0x00000000c9c0783b */ /* 0x000eee0000000200 */
[C---:B------:R-:W-:Y:S08]  /*10d90*/  HMMA.16816.F32 R8, R172.reuse, R182, R8 ;  /* 0x000000b6ac08723c */ /* 0x040ff00000001808 */
[C---:B-1----:R-:W-:Y:S08]  /*10da0*/  HMMA.16816.F32 R12, R172.reuse, R176, R12 ;  /* 0x000000b0ac0c723c */ /* 0x042ff0000000180c */
[C---:B------:R-:W-:Y:S08]  /*10db0*/  HMMA.16816.F32 R16, R172.reuse, R178, R16 ;  /* 0x000000b2ac10723c */ /* 0x040ff00000001810 */
[C---:B------:R-:W-:Y:S08]  /*10dc0*/  HMMA.16816.F32 R20, R172.reuse, R184, R20 ;  /* 0x000000b8ac14723c */ /* 0x040ff00000001814 */
[C---:B------:R-:W-:Y:S08]  /*10dd0*/  HMMA.16816.F32 R24, R172.reuse, R186, R24 ;  /* 0x000000baac18723c */ /* 0x040ff00000001818 */
[C---:B--2---:R-:W-:Y:S08]  /*10de0*/  HMMA.16816.F32 R28, R172.reuse, R168, R28 ;  /* 0x000000a8ac1c723c */ /* 0x044ff0000000181c */
[----:B------:R-:W-:Y:S01]  /*10df0*/  HMMA.16816.F32 R32, R172, R170, R32 ;  /* 0x000000aaac20723c */ /* 0x000fe20000001820 */
[----:B------:R-:W1:Y:S07]  /*10e00*/  LDSM.16.M88.4 R168, [R201+0x800] ;  /* 0x00080000c9a8783b */ /* 0x000e6e0000000200 */
[C---:B---3--:R-:W-:Y:S08]  /*10e10*/  HMMA.16816.F32 R4, R188.reuse, R192, R4 ;  /* 0x000000c0bc04723c */ /* 0x048ff00000001804 */
[C---:B------:R-:W-:Y:S11]  /*10e20*/  HMMA.16816.F32 R8, R188.reuse, R194, R8 ;  /* 0x000000c2bc08723c */ /* 0x040ff60000001808 */
[----:B------:R-:W-:Y:S05]  /*10e30*/  @!UPT UIADD3 URZ, URZ, URZ, URZ ;  /* 0x0000003f3f3ff290 */ /* 0x000fea000fffe03f */
[----:B------:R-:W-:Y:S04]  /*10e40*/  FMUL.FTZ R0, R4, c[0x0][0x320] ;  /* 0x0000c80004007a20 */ /* 0x000fe80000410000 */
[----:B------:R2:W3:Y:S04]  /*10e50*/  MUFU.TANH R192, R0 ;  /* 0x0000000000c07308 */ /* 0x0004e80000002400 */
[----:B------:R-:W-:Y:S01]  /*10e60*/  FMUL.FTZ R2, R11, c[0x0][0x320] ;  /* 0x0000c8000b027a20 */ /* 0x000fe20000410000 */
[C---:B-1----:R-:W-:Y:S05]  /*10e70*/  HMMA.16816.F32 R12, R188.reuse, R168, R12 ;  /* 0x000000a8bc0c723c */ /* 0x042fea000000180c */
[----:B------:R1:W4:Y:S03]  /*10e80*/  MUFU.TANH R193, R2 ;  /* 0x0000000200c17308 */ /* 0x0003260000002400 */
[C---:B------:R-:W-:Y:S04]  /*10e90*/  HMMA.16816.F32 R16, R188.reuse, R170, R16 ;  /* 0x000000aabc10723c */ /* 0x040fe80000001810 */
[----:B--2---:R-:W-:Y:S04]  /*10ea0*/  FMUL.FTZ R0, R5, c[0x0][0x320] ;  /* 0x0000c80005007a20 */ /* 0x004fe80000410000 */
[----:B------:R2:W2:Y:S11]  /*10eb0*/  MUFU.TANH R187, R0 ;  /* 0x0000000000bb7308 */ /* 0x0004b60000002400 */
[----:B------:R-:W-:Y:S05]  /*10ec0*/  @!UPT UIADD3 URZ, URZ, URZ, URZ ;  /* 0x0000003f3f3ff290 */ /* 0x000fea000fffe03f */
[----:B-1----:R-:W-:Y:S02]  /*10ed0*/  FMUL.FTZ R2, R19, c[0x0][0x320] ;  /* 0x0000c80013027a20 */ /* 0x002fe40000410000 */
[----:B------:R-:W-:Y:S02]  /*10ee0*/  FMUL.FTZ R3, R18, c[0x0][0x320] ;  /* 0x0000c80012037a20 */ /* 0x000fe40000410000 */
[----:B------:R-:W1:Y:S10]  /*10ef0*/  MUFU.TANH R181, R2 ;  /* 0x0000000200b57308 */ /* 0x000e740000002400 */
[----:B------:R-:W1:Y:S01]  /*10f00*/  MUFU.TANH R182, R3 ;  /* 0x0000000300b67308 */ /* 0x000e620000002400 */
[----:B--2---:R-:W-:Y:S09]  /*10f10*/  FMUL.FTZ R0, R6, c[0x0][0x320] ;  /* 0x0000c80006007a20 */ /* 0x004ff20000410000 */
[----:B------:R2:W1:Y:S02]  /*10f20*/  MUFU.TANH R196, R0 ;  /* 0x0000000000c47308 */ /* 0x0004640000002400 */
[----:B--2---:R-:W-:Y:S02]  /*10f30*/  FMUL.FTZ R0, R7, c[0x0][0x320] ;  /* 0x0000c80007007a20 */ /* 0x004fe40000410000 */
[----:B------:R-:W2:Y:S06]  /*10f40*/  LDSM.16.M88.4 R4, [R201+0x1000] ;  /* 0x00100000c904783b */ /* 0x000eac0000000200 */
[----:B------:R5:W1:Y:S02]  /*10f50*/  MUFU.TANH R195, R0 ;  /* 0x0000000000c37308 */ /* 0x000a640000002400 */
[----:B-----5:R-:W-:Y:S08]  /*10f60*/  FMUL.FTZ R0, R8, c[0x0][0x320] ;  /* 0x0000c80008007a20 */ /* 0x020ff00000410000 */
[----:B------:R5:W1:Y:S01]  /*10f70*/  MUFU.TANH R184, R0 ;  /* 0x0000000000b87308 */ /* 0x000a620000002400 */
[C---:B--2---:R-:W-:Y:S08]  /*10f80*/  HMMA.16816.F32 R20, R188.reuse, R4, R20 ;  /* 0x00000004bc14723c */ /* 0x044ff00000001814 */
[C---:B------:R-:W-:Y:S04]  /*10f90*/  HMMA.16816.F32 R24, R188.reuse, R6, R24 ;  /* 0x00000006bc18723c */ /* 0x040fe80000001818 */
[----:B-----5:R-:W-:Y:S04]  /*10fa0*/  FMUL.FTZ R0, R9, c[0x0][0x320] ;  /* 0x0000c80009007a20 */ /* 0x020fe80000410000 */
[----:B------:R2:W1:Y:S04]  /*10fb0*/  MUFU.TANH R183, R0 ;  /* 0x0000000000b77308 */ /* 0x0004680000002400 */
[----:B--2---:R-:W-:Y:S02]  /*10fc0*/  FMUL.FTZ R0, R10, c[0x0][0x320] ;  /* 0x0000c8000a007a20 */ /* 0x004fe40000410000 */
[----:B------:R-:W2:Y:S01]  /*10fd0*/  LDSM.16.M88.4 R8, [R201+0x1800] ;  /* 0x00180000c908783b */ /* 0x000ea20000000200 */
[----:B------:R-:W-:Y:S04]  /*10fe0*/  DEPBAR.LE SB0, 0x0 ;  /* 0x000080000000791a */ /* 0x000fe80000000000 */
[----:B------:R5:W1:Y:S02]  /*10ff0*/  MUFU.TANH R194, R0 ;  /* 0x0000000000c27308 */ /* 0x000a640000002400 */
[----:B------:R-:W-:Y:S01]  /*11000*/  BAR.SYNC.DEFER_BLOCKING 0x0 ;  /* 0x0000000000007b1d */ /* 0x000fe20000010000 */
[----:B-----5:R-:W-:Y:S07]  /*11010*/  FMUL.FTZ R0, R12, c[0x0][0x320] ;  /* 0x0000c8000c007a20 */ /* 0x020fee0000410000 */
        /* <DEDUP_REMOVED lines=46> */
[----:B---34-:R-:W-:Y:S01]  /*11300*/  SHF.R.S32.HI R6, RZ, 0x1f, R222 ;  /* 0x0000001fff067819 */ /* 0x018fe200000114de */
        /* <DEDUP_REMOVED lines=12> */
[----:B--2---:R-:W-:Y:S01]  /*113d0*/  IMAD.MOV.U32 R0, RZ, RZ, R2 ;  /* 0x000000ffff007224 */ /* 0x004fe200078e0002 */
        /* <DEDUP_REMOVED lines=28> */
.L_x_2231:
[----:B------:R-:W-:-:S05]  /*115a0*/  BRA.DIV ~URZ, `(.L_x_2123) ;  /* 0x0000a9727f007947 */ /* 0x000fca000b800000 */
[----:B------:R-:W4:Y:S01]  /*115b0*/  SHFL.IDX PT, R0, R8, RZ, 0x181f ;  /* 0x00181fff08007589 */ /* 0x000f2200000e0000 */
[C---:B------:R-:W-:Y:S04]  /*115c0*/  IADD3 R2, -R213.reuse, 0x10, RZ ;  /* 0x00000010d5027810 */ /* 0x040fe80007ffe1ff */
[----:B------:R-:W-:Y:S04]  /*115d0*/  LOP3.LUT R2, R2, 0xf, RZ, 0xc0, !PT ;  /* 0x0000000f02027812 */ /* 0x000fe800078ec0ff */
[----:B----4-:R-:W-:Y:S04]  /*115e0*/  IADD3 R6, P1, P0, R2, R0, R21 ;  /* 0x0000000002067210 */ /* 0x010fe8000783e015 */
[----:B---3--:R-:W-:Y:S02]  /*115f0*/  IADD3.X R7, RZ, R4, R9, P1, P0 ;  /* 0x00000004ff077210 */ /* 0x008fe40000fe0409 */
[----:B------:R-:W-:Y:S11]  /*11600*/  ISETP.NE.U32.AND P0, PT, R213, RZ, PT ;  /* 0x000000ffd500720c */ /* 0x000ff60003f05070 */
[----:B------:R-:W-:Y:S02]  /*11610*/  @!UPT UIADD3 URZ, URZ, URZ, URZ ;  /* 0x0000003f3f3ff290 */ /* 0x000fe4000fffe03f */
[----:B------:R-:W-:Y:S01]  /*11620*/  @!PT LDS RZ, [RZ] ;  /* 0x00000000fffff984 */ /* 0x000fe20000000800 */
[----:B------:R-:W-:Y:S01]  /*11630*/  @!PT LDS RZ, [RZ] ;  /* 0x00000000fffff984 */ /* 0x000fe20000000800 */
[----:B------:R3:W-:Y:S01]  /*11640*/  LDGSTS.E.BYPASS.LTC128B.128.ZFILL [R215+0x8100], [R6.64], P0 ;  /* 0x0810000006d77fae */ /* 0x0007e20008141d46 */
[----:B------:R-:W-:Y:S05]  /*11650*/  IADD3 R2, P0, R0, R22, RZ ;  /* 0x0000001600027210 */ /* 0x000fea0007f1e0ff */
[----:B------:R-:W-:Y:S05]  /*11660*/  IMAD.X R3, R4, 0x1, R10, P0 ;  /* 0x0000000104037824 */ /* 0x000fea00000e060a */
[----:B------:R4:W-:Y:S02]  /*11670*/  LDGSTS.E.BYPASS.LTC128B.128 [R215+0xa100], [R2.64], !P5 ;  /* 0x0a10000002d77fae */ /* 0x0009e4000e901d46 */
[----:B----4-:R-:W-:Y:S05]  /*11680*/  IADD3 R2, P0, R0, R23, RZ ;  /* 0x0000001700027210 */ /* 0x010fea0007f1e0ff */
[----:B------:R-:W-:Y:S05]  /*11690*/  IMAD.X R3, R4, 0x1, R11, P0 ;  /* 0x0000000104037824 */ /* 0x000fea00000e060b */
[----:B------:R4:W-:Y:S02]  /*116a0*/  LDGSTS.E.BYPASS.LTC128B.128 [R215+0xc100], [R2.64], !P4 ;  /* 0x0c10000002d77fae */ /* 0x0009e4000e101d46 */
[----:B----4-:R-:W-:Y:S02]  /*116b0*/  IADD3 R2, P0, R0, R24, RZ ;  /* 0x0000001800027210 */ /* 0x010fe40007f1e0ff */
[----:B------:R3:W4:Y:S03]  /*116c0*/  SHFL.IDX PT, R0, R8, 0x1, 0x181f ;  /* 0x00381f0008007f89 */ /* 0x00072600000e0000 */
[----:B------:R-:W-:Y:S02]  /*116d0*/  IMAD.X R3, R4, 0x1, R12, P0 ;  /* 0x0000000104037824 */ /* 0x000fe400000e060c */
[----:B------:R3:W2:Y:S04]  /*116e0*/  SHFL.IDX PT, R4, R5, 0x1, 0x181f ;  /* 0x00381f0005047f89 */ /* 0x0006a800000e0000 */
[----:B------:R3:W-:Y:S02]  /*116f0*/  LDGSTS.E.BYPASS.LTC128B.128 [R215+0xe100], [R2.64], !P3 ;  /* 0x0e10000002d77fae */ /* 0x0007e4000d901d46 */
.L_x_2232:
[C---:B---3--:R-:W-:Y:S02]  /*11700*/  IADD3 R2, -R213.reuse, 0x10, RZ ;  /* 0x00000010d5027810 */ /* 0x048fe40007ffe1ff */
[----:B------:R-:W-:Y:S02]  /*11710*/  ISETP.NE.U32.AND P0, PT, R213, RZ, PT ;  /* 0x000000ffd500720c */ /* 0x000fe40003f05070 */
[----:B------:R-:W-:Y:S04]  /*11720*/  LOP3.LUT R2, R2, 0xf, RZ, 0xc0, !PT ;  /* 0x0000000f02027812 */ /* 0x000fe800078ec0ff */
[----:B----4-:R-:W-:Y:S04]  /*11730*/  IADD3 R2, P2, P1, R2, R0, R21 ;  /* 0x0000000002027210 */ /* 0x010fe8000795e015 */
[----:B--2---:R-:W-:Y:S05]  /*11740*/  IADD3.X R3, RZ, R4, R9, P2, P1 ;  /* 0x00000004ff037210 */ /* 0x004fea00017e2409 */
[----:B------:R-:W-:Y:S01]  /*11750*/  @!PT LDS RZ, [RZ] ;  /* 0x00000000fffff984 */ /* 0x000fe20000000800 */
[----:B------:R-:W-:Y:S01]  /*11760*/  @!PT LDS RZ, [RZ] ;  /* 0x00000000fffff984 */ /* 0x000fe20000000800 */
[----:B------:R-:W-:Y:S01]  /*11770*/  @!PT LDS RZ, [RZ] ;  /* 0x00000000fffff984 */ /* 0x000fe20000000800 */
[----:B------:R2:W-:Y:S01]  /*11780*/  LDGSTS.E.BYPASS.LTC128B.128.ZFILL [R215+0x9100], [R2.64], P0 ;  /* 0x0910000002d77fae */ /* 0x0005e20008141d46 */
[----:B------:R-:W-:Y:S05]  /*11790*/  IADD3 R8, P0, R0, R22, RZ ;  /* 0x0000001600087210 */ /* 0x000fea0007f1e0ff */
        /* <DEDUP_REMOVED lines=8> */
.L_x_2121:
[----:B---34-:R-:W-:Y:S05]  /*11820*/  BSYNC B0 ;  /* 0x0000000000007941 */ /* 0x018fea0003800000 */
.L_x_2120:
        /* <DEDUP_REMOVED lines=14> */
.L_x_2233:
[----:B------:R-:W-:Y:S02]  /*11910*/  IMAD.MOV.U32 R2, RZ, RZ, c[0x0][0x32c] ;  /* 0x0000cb00ff027624 */ /* 0x000fe400078e00ff */
[----:B------:R-:W-:Y:S03]  /*11920*/  IMAD.IADD R6, R6, 0x1, R0 ;  /* 0x0000000106067824 */ /* 0x000fe600078e0200 */
[----:B------:R-:W-:Y:S02]  /*11930*/  ISETP.GE.AND P0, PT, R2, 0x1, PT ;  /* 0x000000010200780c */ /* 0x000fe40003f06270 */
[-C--:B---3--:R-:W-:Y:S02]  /*11940*/  IADD3 R2, R7, R3.reuse, RZ ;  /* 0x0000000307027210 */ /* 0x088fe40007ffe0ff */
[----:B------:R-:W-:Y:S09]  /*11950*/  IADD3 R0, R6, R3, RZ ;  /* 0x0000000306007210 */ /* 0x000ff20007ffe0ff */
        /* <DEDUP_REMOVED lines=14> */
.L_x_2127:
[----:B------:R-:W-:Y:S04]  /*11a40*/  MOV R8, 0x1 ;  /* 0x0000000100087802 */ /* 0x000fe80000000f00 */
[----:B------:R-:W-:Y:S11]  /*11a50*/  ISETP.NE.AND P0, PT, R8, c[0x0][0x32c], PT ;  /* 0x0000cb0008007a0c */ /* 0x000ff60003f05270 */
[----:B------:R-:W-:Y:S02]  /*11a60*/  @!UPT UIADD3 URZ, URZ, URZ, URZ ;  /* 0x0000003f3f3ff290 */ /* 0x000fe4000fffe03f */
[----:B------:R-:W-:Y:S05]  /*11a70*/  @P0 IMAD.HI.U32 R8, R3, c[0x0][0x330], RZ ;  /* 0x0000cc0003080a27 */ /* 0x000fea00078e00ff */
[----:B------:R-:W-:Y:S02]  /*11a80*/  @P0 SHF.R.U32.HI R3, RZ, c[0x0][0x334], R8 ;  /* 0x0000cd00ff030a19 */ /* 0x000fe40000011608 */
.L_x_2128:
[----:B------:R-:W-:Y:S05]  /*11a90*/  BSYNC B0 ;  /* 0x0000000000007941 */ /* 0x000fea0003800000 */
.L_x_2126:
[----:B------:R-:W-:Y:S04]  /*11aa0*/  IMAD R3, R3, c[0x0][0x32c], -R5 ;  /* 0x0000cb0003037a24 */ /* 0x000fe800078e0a05 */
[----:B------:R-:W-:Y:S05]  /*11ab0*/  IMAD.IADD R3, R3, 0x1, -R231 ;  /* 0x0000000103037824 */ /* 0x000fea00078e0ae7 */
[----:B------:R-:W-:Y:S02]  /*11ac0*/  IMNMX R0, R0, R3, !PT ;  /* 0x0000000300007217 */ /* 0x000fe40007800200 */
[----:B------:R-:W-:Y:S04]  /*11ad0*/  IADD3 R3, R3, c[0x0][0x32c], RZ ;  /* 0x0000cb0003037a10 */ /* 0x000fe80007ffe0ff */
[----:B------:R-:W-:Y:S02]  /*11ae0*/  IMNMX R2, R2, R3, PT ;  /* 0x0000000302027217 */ /* 0x000fe40003800200 */
.L_x_2125:
[----:B------:R-:W-:Y:S04]  /*11af0*/  ISETP.GT.AND P1, PT, R214, -0x1, PT ;  /* 0xffffffffd600780c */ /* 0x000fe80003f24270 */
[C---:B------:R-:W-:Y:S02]  /*11b00*/  ISETP.GT.AND P2, PT, R0.reuse, RZ, P1 ;  /* 0x000000ff0000720c */ /* 0x040fe40000f44270 */
        /* <DEDUP_REMOVED lines=9> */
[----:B-1----:R-:W-:Y:S02]  /*11ba0*/  FSEL R168, R184, -INF , !P2 ;  /* 0xff800000b8a87808 */ /* 0x002fe40005000000 */
        /* <DEDUP_REMOVED lines=39> */
.L_x_2234:
        /* <DEDUP_REMOVED lines=19> */
.L_x_2132:
[----:B-12---:R-:W-:Y:S04]  /*11f50*/  MOV R4, 0x1 ;  /* 0x0000000100047802 */ /* 0x006fe80000000f00 */
[----:B------:R-:W-:Y:S11]  /*11f60*/  ISETP.NE.AND P0, PT, R4, c[0x0][0x32c], PT ;  /* 0x0000cb0004007a0c */ /* 0x000ff60003f05270 */
[----:B------:R-:W-:Y:S02]  /*11f70*/  @!UPT UIADD3 URZ, URZ, URZ, URZ ;  /* 0x0000003f3f3ff290 */ /* 0x000fe4000fffe03f */
[----:B------:R-:W-:Y:S05]  /*11f80*/  @P0 IMAD.HI.U32 R4, R3, c[0x0][0x330], RZ ;  /* 0x0000cc0003040a27 */ /* 0x000fea00078e00ff */
[----:B------:R-:W-:Y:S02]  /*11f90*/  @P0 SHF.R.U32.HI R3, RZ, c[0x0][0x334], R4 ;  /* 0x0000cd00ff030a19 */ /* 0x000fe40000011604 */
.L_x_2133:
[----:B------:R-:W-:Y:S05]  /*11fa0*/  BSYNC B0 ;  /* 0x0000000000007941 */ /* 0x000fea0003800000 */
.L_x_2131:
[----:B------:R-:W-:Y:S04]  /*11fb0*/  IMAD R5, R3, c[0x0][0x32c], -R5 ;  /* 0x0000cb0003057a24 */ /* 0x000fe800078e0a05 */
[----:B------:R-:W-:Y:S05]  /*11fc0*/  IMAD.IADD R3, R5, 0x1, -R231 ;  /* 0x0000000105037824 */ /* 0x000fea00078e0ae7 */
[----:B------:R-:W-:Y:S02]  /*11fd0*/  IMNMX R0, R0, R3, !PT ;  /* 0x0000000300007217 */ /* 0x000fe40007800200 */
[----:B------:R-:W-:Y:S04]  /*11fe0*/  IADD3 R3, R3, c[0x0][0x32c], RZ ;  /* 0x0000cb0003037a10 */ /* 0x000fe80007ffe0ff */
[----:B------:R-:W-:Y:S02]  /*11ff0*/  IMNMX R2, R2, R3, PT ;  /* 0x0000000302027217 */ /* 0x000fe40003800200 */
.L_x_2130:
        /* <DEDUP_REMOVED lines=82> */
.L_x_2235:
[----:B-12---:R-:W-:Y:S01]  /*12520*/  FMNMX.FTZ R4, R4, R0, !PT ;  /* 0x0000000004047209 */ /* 0x006fe20007810000 */
[----:B------:R-:W-:-:S05]  /*12530*/  BRA.DIV ~URZ, `(.L_x_2135) ;  /* 0x00009d527f007947 */ /* 0x000fca000b800000 */
[----:B------:R-:W1:Y:S02]  /*12540*/  SHFL.BFLY PT, R0, R4, 0x1, 0x1f ;  /* 0x0c201f0004007f89 */ /* 0x000e6400000e0000 */
[----:B-1----:R-:W-:Y:S02]  /*12550*/  FMNMX.FTZ R132, R4, R0, !PT ;  /* 0x0000000004847209 */ /* 0x002fe40007810000 */
[----:B------:R-:W1:Y:S02]  /*12560*/  SHFL.BFLY PT, R0, R5, 0x2, 0x1f ;  /* 0x0c401f0005007f89 */ /* 0x000e6400000e0000 */
[----:B-1----:R-:W-:Y:S05]  /*12570*/  FMNMX.FTZ R4, R5, R0, !PT ;  /* 0x0000000005047209 */ /* 0x002fea0007810000 */
[----:B------:R1:W2:Y:S02]  /*12580*/  SHFL.BFLY PT, R0, R4, 0x1, 0x1f ;  /* 0x0c201f0004007f89 */ /* 0x0002a400000e0000 */
.L_x_2236:
        /* <DEDUP_REMOVED lines=45> */
[----:B------:R-:W-:Y:S02]  /*12860*/  FMUL.FTZ R36, R0, R36 ;  /* 0x0000002400247220 */ /* 0x000fe40000410000 */
        /* <DEDUP_REMOVED lines=408> */
[----:B------:R-:W-:Y:S07]  /*141f0*/  @!UPT UIADD3 URZ, URZ, URZ, URZ ;  /* 0x0000003f3f3ff290 */ /* 0x000fee000fffe03f */
[----:B------:R-:W-:-:S11]  /*14200*/  @P0 BRA `(.L_x_2136) ;  /* 0xffffb9b000000947 */ /* 0x000fd6000383ffff */
.L_x_2118:
[----:B------:R-:W-:Y:S05]  /*14210*/  BRA.DIV ~URZ, `(.L_x_2137) ;  /* 0x000081427f007947 */ /* 0x000fea000b800000 */
[----:B------:R1:W2:Y:S02]  /*14220*/  SHFL.BFLY PT, R0, R225, 0x2, 0x1f ;  /* 0x0c401f00e1007f89 */ /* 0x0002a400000e0000 */
.L_x_2237:
[----:B--2---:R-:W-:Y:S01]  /*14230*/  FADD.FTZ R5, R0, R225 ;  /* 0x000000e100057221 */ /* 0x004fe20000010000 */
[----:B------:R-:W-:Y:S05]  /*14240*/  BRA.DIV ~URZ, `(.L_x_2138) ;  /* 0x000081627f007947 */ /* 0x000fea000b800000 */
[----:B------:R-:W2:Y:S02]  /*14250*/  SHFL.BFLY PT, R0, R221, 0x2, 0x1f ;  /* 0x0c401f00dd007f89 */ /* 0x000ea400000e0000 */
[----:B--2---:R-:W-:-:S02]  /*14260*/  FADD.FTZ R4, R0, R221 ;  /* 0x000000dd00047221 */ /* 0x004fc40000010000 */
[----:B------:R-:W2:Y:S04]  /*14270*/  SHFL.BFLY PT, R0, R5, 0x1, 0x1f ;  /* 0x0c201f0005007f89 */ /* 0x000ea800000e0000 */
[----:B------:R3:W4:Y:S01]  /*14280*/  SHFL.BFLY PT, R3, R4, 0x1, 0x1f ;  /* 0x0c201f0004037f89 */ /* 0x00072200000e0000 */
[----:B--2---:R-:W-:-:S05]  /*14290*/  FADD.FTZ R5, R5, R0 ;  /* 0x0000000005057221 */ /* 0x004fca0000010000 */
.L_x_2238:
        /* <DEDUP_REMOVED lines=148> */
.L_x_2047:
        /* <DEDUP_REMOVED lines=16> */
[----:B---3--:R-:W-:-:S06]  /*14ce0*/  IADD3 R248, R3, c[0x0][0xc], R2 ;  /* 0x0000030003f87a10 */ /* 0x008fcc0007ffe002 */
.L_x_2140:
[----:B------:R-:W-:Y:S05]  /*14cf0*/  BSYNC B0 ;  /* 0x0000000000007941 */ /* 0x000fea0003800000 */
.L_x_2139:
[----:B------:R-:W-:Y:S01]  /*14d00*/  PRMT R0, R0, 0x9910, RZ ;  /* 0x0000991000007816 */ /* 0x000fe200000000ff */
[----:B------:R-:W-:Y:S01]  /*14d10*/  BSSY B1, `(.L_x_2141) ;  /* 0x000045e000017945 */ /* 0x000fe20003800000 */
[----:B------:R-:W-:Y:S02]  /*14d20*/  IMAD.MOV.U32 R110, RZ, RZ, R248 ;  /* 0x000000ffff6e7224 */ /* 0x000fe400078e00f8 */
        /* <DEDUP_REMOVED lines=11> */
[----:B------:R-:W-:Y:S01]  /*14de0*/  F2FP.PACK_AB R2, R23, R22 ;  /* 0x000000161702723e */ /* 0x000fe200000000ff */
[----:B-1----:R-:W-:Y:S01]  /*14df0*/  IMAD.MOV.U32 R14, RZ, RZ, c[0x0][0x388] ;  /* 0x0000e200ff0e7624 */ /* 0x002fe200078e00ff */
[----:B------:R-:W-:Y:S01]  /*14e00*/  BAR.SYNC.DEFER_BLOCKING 0x1, 0x100 ;  /* 0x0044000000007b1d */ /* 0x000fe20000010000 */
[----:B------:R-:W-:-:S02]  /*14e10*/  F2FP.PACK_AB R0, R29, R28 ;  /* 0x0000001c1d00723e */ /* 0x000fc400000000ff */
[----:B------:R-:W-:Y:S02]  /*14e20*/  ISETP.NE.U32.AND P0, PT, RZ, c[0x0][0x508], PT ;  /* 0x00014200ff007a0c */ /* 0x000fe40003f05070 */
[----:B------:R-:W-:Y:S02]  /*14e30*/  ISETP.NE.U32.AND P2, PT, RZ, c[0x0][0x500], PT ;  /* 0x00014000ff007a0c */ /* 0x000fe40003f45070 */
[----:B------:R-:W-:Y:S02]  /*14e40*/  ISETP.NE.AND.EX P1, PT, RZ, c[0x0][0x50c], PT, P0 ;  /* 0x00014300ff007a0c */ /* 0x000fe40003f25300 */
[----:B------:R-:W-:Y:S01]  /*14e50*/  ISETP.NE.AND.EX P2, PT, RZ, c[0x0][0x504], PT, P2 ;  /* 0x00014100ff007a0c */ /* 0x000fe20003f45320 */
[----:B--2---:R1:W-:Y:S04]  /*14e60*/  STS [R10], R2 ;  /* 0x000000020a007388 */ /* 0x0043e80000000800 */
[----:B------:R2:W-:Y:S01]  /*14e70*/  STS [R10+0x400], R0 ;  /* 0x000400000a007388 */ /* 0x0005e20000000800 */
[----:B-1----:R-:W-:-:S02]  /*14e80*/  F2FP.PACK_AB R2, R25, R24 ;  /* 0x000000181902723e */ /* 0x002fc400000000ff */
        /* <DEDUP_REMOVED lines=121> */
[----:B------:R-:W-:Y:S01]  /*15620*/  STS [R3+0xc000], R2 ;  /* 0x00c0000203007388 */ /* 0x000fe20000000800 */
[----:B------:R-:W-:-:S03]  /*15630*/  IMAD.MOV.U32 R4, RZ, RZ, 0x4 ;  /* 0x00000004ff047424 */ /* 0x000fc600078e00ff */
[----:B------:R1:W-:Y:S02]  /*15640*/  STS [R3+0xc400], R0 ;  /* 0x00c4000003007388 */ /* 0x0003e40000000800 */
[----:B-1----:R-:W-:Y:S02]  /*15650*/  @P1 IMAD.WIDE R2, R251, R4, c[0x0][0x508] ;  /* 0x00014200fb021625 */ /* 0x002fe400078e0204 */
[----:B------:R-:W-:Y:S02]  /*15660*/  BAR.SYNC.DEFER_BLOCKING 0x1, 0x100 ;  /* 0x0044000000007b1d */ /* 0x000fe40000010000 */
[----:B------:R-:W-:-:S04]  /*15670*/  IMAD.MOV.U32 R0, RZ, RZ, RZ ;  /* 0x000000ffff007224 */ /* 0x000fc800078e00ff */
[----:B------:R1:W5:Y:S02]  /*15680*/  @P1 LDG.E R14, [R2.64] ;  /* 0x00000006020e1981 */ /* 0x000364000c1e1900 */
[----:B-1----:R-:W-:-:S05]  /*15690*/  IMAD.WIDE R2, R251, R4, c[0x0][0x500] ;  /* 0x00014000fb027625 */ /* 0x002fca00078e0204 */
        /* <DEDUP_REMOVED lines=8> */
.L_x_2143:
[----:B------:R-:W2:Y:S01]  /*15720*/  LDL R9, [R1+0x24] ;  /* 0x0000240001097983 */ /* 0x000ea20000100800 */
[----:B------:R-:W-:Y:S01]  /*15730*/  IMAD.MOV.U32 R15, RZ, RZ, 0x368 ;  /* 0x00000368ff0f7424 */ /* 0x000fe200078e00ff */
[----:B------:R-:W-:Y:S02]  /*15740*/  ISETP.GT.AND P2, PT, R5, 0x1, PT ;  /* 0x000000010500780c */ /* 0x000fe40003f44270 */
[----:B------:R-:W3:Y:S01]  /*15750*/  LDL R114, [R1+0x2c] ;  /* 0x00002c0001727983 */ /* 0x000ee20000100800 */
[----:B------:R-:W-:-:S02]  /*15760*/  ISETP.NE.U32.AND P0, PT, RZ, c[0x0][0x500], PT ;  /* 0x00014000ff007a0c */ /* 0x000fc40003f05070 */
[----:B------:R-:W-:Y:S02]  /*15770*/  SEL R15, R15, 0x328, P2 ;  /* 0x000003280f0f7807 */ /* 0x000fe40001000000 */
[----:B------:R-:W-:Y:S02]  /*15780*/  ISETP.NE.AND.EX P0, PT, RZ, c[0x0][0x504], PT, P0 ;  /* 0x00014100ff007a0c */ /* 0x000fe40003f05300 */
[----:B------:R-:W4:Y:S01]  /*15790*/  LDC.64 R4, c[0x0][R15+0x170] ;  /* 0x00005c000f047b82 */ /* 0x000f220000000a00 */
[----:B-1----:R-:W-:Y:S02]  /*157a0*/  SHF.R.S32.HI R2, RZ, 0x1f, R251 ;  /* 0x0000001fff027819 */ /* 0x002fe400000114fb */
[----:B------:R-:W-:Y:S02]  /*157b0*/  SEL R8, R251, RZ, !P0 ;  /* 0x000000fffb087207 */ /* 0x000fe40004000000 */
[----:B------:R-:W-:Y:S02]  /*157c0*/  SEL R3, R2, RZ, !P0 ;  /* 0x000000ff02037207 */ /* 0x000fe40004000000 */
[----:B------:R-:W-:Y:S01]  /*157d0*/  LOP3.LUT R11, R250, 0xffff, RZ, 0xc0, !PT ;  /* 0x0000fffffa0b7812 */ /* 0x000fe200078ec0ff */
[----:B------:R-:W1:Y:S01]  /*157e0*/  LDC.64 R12, c[0x0][R15+0x168] ;  /* 0x00005a000f0c7b82 */ /* 0x000e620000000a00 */
[----:B-----5:R-:W-:-:S07]  /*157f0*/  SHF.R.S32.HI R10, RZ, 0x1f, R0 ;  /* 0x0000001fff0a7819 */ /* 0x020fce0000011400 */
[----:B------:R-:W2:Y:S01]  /*15800*/  LDC.64 R16, c[0x0][R15+0x178] ;  /* 0x00005e000f107b82 */ /* 0x000ea20000000a00 */
[----:B----4-:R-:W-:-:S04]  /*15810*/  IMAD R2, R5, R8, RZ ;  /* 0x0000000805027224 */ /* 0x010fc800078e02ff */
[C---:B------:R-:W-:Y:S02]  /*15820*/  IMAD R7, R4.reuse, R3, R2 ;  /* 0x0000000304077224 */ /* 0x040fe400078e0202 */
[----:B------:R-:W-:-:S04]  /*15830*/  IMAD.WIDE.U32 R2, R4, R8, RZ ;  /* 0x0000000804027225 */ /* 0x000fc800078e00ff */
[----:B-1----:R-:W-:-:S04]  /*15840*/  IMAD.WIDE.U32 R4, R12, R11, RZ ;  /* 0x0000000b0c047225 */ /* 0x002fc800078e00ff */
[----:B------:R-:W-:Y:S01]  /*15850*/  IMAD R6, R13, R11, RZ ;  /* 0x0000000b0d067224 */ /* 0x000fe200078e02ff */
[----:B------:R-:W-:Y:S01]  /*15860*/  IADD3 R12, P1, P0, R2, R4, R0 ;  /* 0x00000004020c7210 */ /* 0x000fe2000783e000 */
[----:B------:R-:W-:Y:S02]  /*15870*/  IMAD.MOV.U32 R2, RZ, RZ, c[0x0][0x4e8] ;  /* 0x00013a00ff027624 */ /* 0x000fe400078e00ff */
[----:B------:R-:W-:Y:S02]  /*15880*/  IMAD.IADD R7, R3, 0x1, R7 ;  /* 0x0000000103077824 */ /* 0x000fe400078e0207 */
[----:B------:R-:W-:Y:S01]  /*15890*/  IMAD.IADD R4, R5, 0x1, R6 ;  /* 0x0000000105047824 */ /* 0x000fe200078e0206 */
[----:B------:R-:W-:-:S04]  /*158a0*/  ISETP.NE.AND P3, PT, R2, 0x1, PT ;  /* 0x000000010200780c */ /* 0x000fc80003f65270 */
[----:B------:R-:W-:Y:S01]  /*158b0*/  IADD3.X R7, R7, R4, R10, P1, P0 ;  /* 0x0000000407077210 */ /* 0x000fe20000fe040a */
[----:B------:R-:W1:Y:S02]  /*158c0*/  S2R R115, SR_TID.X ;  /* 0x0000000000737919 */ /* 0x000e640000002100 */
[----:B-1----:R-:W-:-:S04]  /*158d0*/  SHF.R.S32.HI R111, RZ, 0x1f, R115 ;  /* 0x0000001fff6f7819 */ /* 0x002fc80000011473 */
[----:B------:R-:W-:-:S04]  /*158e0*/  LEA.HI R111, R111, R115, RZ, 0x5 ;  /* 0x000000736f6f7211 */ /* 0x000fc800078f28ff */
[----:B------:R-:W-:-:S05]  /*158f0*/  LOP3.LUT R111, R111, 0xffffffe0, RZ, 0xc0, !PT ;  /* 0xffffffe06f6f7812 */ /* 0x000fca00078ec0ff */
[----:B------:R-:W-:Y:S01]  /*15900*/  IMAD.IADD R111, R115, 0x1, -R111 ;  /* 0x00000001736f7824 */ /* 0x000fe200078e0a6f */
[----:B--2---:R-:W-:Y:S01]  /*15910*/  SEL R2, R9, RZ, P2 ;  /* 0x000000ff09027207 */ /* 0x004fe20001000000 */
[----:B------:R-:W-:-:S04]  /*15920*/  IMAD.IADD R9, R243, 0x1, R242 ;  /* 0x00000001f3097824 */ /* 0x000fc800078e02f2 */
[----:B------:R-:W-:-:S04]  /*15930*/  @P3 IMAD.HI.U32 R3, R9, c[0x0][0x4ec], RZ ;  /* 0x00013b0009033a27 */ /* 0x000fc800078e00ff */
[-C--:B------:R-:W-:Y:S02]  /*15940*/  IMAD R6, R17, R2.reuse, RZ ;  /* 0x0000000211067224 */ /* 0x080fe400078e02ff */
[----:B------:R-:W-:-:S04]  /*15950*/  IMAD.WIDE.U32 R4, R16, R2, RZ ;  /* 0x0000000210047225 */ /* 0x000fc800078e00ff */
[----:B------:R-:W-:Y:S01]  /*15960*/  IMAD.MOV.U32 R2, RZ, RZ, R9 ;  /* 0x000000ffff027224 */ /* 0x000fe200078e0009 */
[----:B------:R-:W-:-:S04]  /*15970*/  @P3 SHF.R.U32.HI R2, RZ, c[0x0][0x4f0], R3 ;  /* 0x00013c00ff023a19 */ /* 0x000fc80000011603 */
[----:B------:R-:W-:Y:S02]  /*15980*/  IADD3 R4, P1, P0, R2, R12, R4 ;  /* 0x0000000c02047210 */ /* 0x000fe4000783e004 */
[----:B------:R-:W1:Y:S01]  /*15990*/  LDC.64 R12, c[0x0][R15+0x160] ;  /* 0x000058000f0c7b82 */ /* 0x000e620000000a00 */
[--C-:B------:R-:W-:Y:S01]  /*159a0*/  SHF.R.S32.HI R3, RZ, 0x1f, R2.reuse ;  /* 0x0000001fff037819 */ /* 0x100fe20000011402 */
[----:B------:R-:W-:Y:S02]  /*159b0*/  IMAD.MOV R2, RZ, RZ, -R2 ;  /* 0x000000ffff027224 */ /* 0x000fe400078e0a02 */
[----:B------:R-:W-:Y:S02]  /*159c0*/  IMAD.IADD R6, R5, 0x1, R6 ;  /* 0x0000000105067824 */ /* 0x000fe400078e0206 */
[----:B------:R-:W-:-:S03]  /*159d0*/  IMAD R2, R2, c[0x0][0x4e8], R9 ;  /* 0x00013a0002027a24 */ /* 0x000fc600078e0209 */
[----:B------:R-:W-:Y:S02]  /*159e0*/  IADD3.X R5, R3, R7, R6, P1, P0 ;  /* 0x0000000703057210 */ /* 0x000fe40000fe0406 */
[----:B------:R-:W-:Y:S01]  /*159f0*/  SHF.R.S32.HI R6, RZ, 0x1f, R2 ;  /* 0x0000001fff067819 */ /* 0x000fe20000011402 */
        /* <DEDUP_REMOVED lines=8> */
[----:B------:R-:W-:-:S04]  /*15a80*/  LEA R4, P0, R2, R4, 0x2 ;  /* 0x0000000402047211 */ /* 0x000fc800078010ff */
[----:B------:R-:W-:Y:S01]  /*15a90*/  LEA.HI.X R2, R2, R5, R3, 0x2, P0 ;  /* 0x0000000502027211 */ /* 0x000fe200000f1403 */
[----:B------:R-:W-:Y:S04]  /*15aa0*/  SHFL.IDX PT, R6, R4, RZ, 0x1c1f ;  /* 0x001c1fff04067589 */ /* 0x000fe800000e0000 */
[----:B------:R-:W1:Y:S01]  /*15ab0*/  SHFL.IDX PT, R7, R2, RZ, 0x1c1f ;  /* 0x001c1fff02077589 */ /* 0x000e6200000e0000 */
[----:B------:R-:W-:-:S03]  /*15ac0*/  IMAD R13, R14, c[0x0][0x4e8], RZ ;  /* 0x00013a000e0d7a24 */ /* 0x000fc600078e02ff */
[----:B------:R-:W-:Y:S01]  /*15ad0*/  SHFL.IDX PT, R4, R4, 0x1, 0x1c1f ;  /* 0x003c1f0004047f89 */ /* 0x000fe200000e0000 */
[----:B------:R-:W-:-:S03]  /*15ae0*/  LOP3.LUT P0, RZ, R111, 0x3, RZ, 0xc0, !PT ;  /* 0x000000036fff7812 */ /* 0x000fc6000780c0ff */
[----:B------:R3:W2:Y:S02]  /*15af0*/  SHFL.IDX PT, R5, R2, 0x1, 0x1c1f ;  /* 0x003c1f0002057f89 */ /* 0x0006a400000e0000 */
[----:B---3--:R-:W-:-:S05]  /*15b00*/  IMAD.IADD R2, R114, 0x1, R242 ;  /* 0x0000000172027824 */ /* 0x008fca00078e02f2 */
        /* <DEDUP_REMOVED lines=9> */
[----:B-1----:R-:W-:Y:S01]  /*15ba0*/  IMAD R4, R10, c[0x0][0x3a0], RZ ;  /* 0x0000e8000a047a24 */ /* 0x002fe200078e02ff */
[----:B------:R-:W-:Y:S01]  /*15bb0*/  SHF.R.S32.HI R5, RZ, 0x1f, R8 ;  /* 0x0000001fff057819 */ /* 0x000fe20000011408 */
[C---:B------:R-:W-:Y:S01]  /*15bc0*/  IMAD.WIDE.U32 R2, R0.reuse, c[0x0][0x3a0], RZ ;  /* 0x0000e80000027a25 */ /* 0x040fe200078e00ff */
[----:B------:R1:W2:Y:S03]  /*15bd0*/  LDS.128 R28, [R215+0x80] ;  /* 0x00008000d71c7984 */ /* 0x0002a60000000c00 */
[----:B------:R-:W-:Y:S01]  /*15be0*/  IMAD R0, R0, c[0x0][0x3a4], R4 ;  /* 0x0000e90000007a24 */ /* 0x000fe200078e0204 */
[----:B------:R-:W-:Y:S01]  /*15bf0*/  IADD3 R4, R229, R242, RZ ;  /* 0x000000f2e5047210 */ /* 0x000fe20007ffe0ff */
[----:B------:R1:W3:Y:S01]  /*15c00*/  LDS.128 R44, [R215+0x1080] ;  /* 0x00108000d72c7984 */ /* 0x0002e20000000c00 */
[----:B------:R-:W-:-:S02]  /*15c10*/  IMAD R5, R5, c[0x0][0x3f0], RZ ;  /* 0x0000fc0005057a24 */ /* 0x000fc400078e02ff */
[----:B------:R-:W-:Y:S01]  /*15c20*/  IADD3 R3, R3, R0, RZ ;  /* 0x0000000003037210 */ /* 0x000fe20007ffe0ff */
[----:B------:R-:W-:Y:S01]  /*15c30*/  @P3 IMAD.HI.U32 R6, R4, c[0x0][0x4ec], RZ ;  /* 0x00013b0004063a27 */ /* 0x000fe200078e00ff */
[----:B------:R1:W4:Y:S01]  /*15c40*/  LDS.128 R60, [R215+0x2080] ;  /* 0x00208000d73c7984 */ /* 0x0003220000000c00 */
[----:B------:R-:W-:Y:S02]  /*15c50*/  MOV R0, R4 ;  /* 0x0000000400007202 */ /* 0x000fe40000000f00 */
[C---:B------:R-:W-:Y:S01]  /*15c60*/  IMAD.WIDE.U32 R2, R11.reuse, c[0x0][0x3e8], R2 ;  /* 0x0000fa000b027a25 */ /* 0x040fe200078e0002 */
[----:B------:R1:W1:Y:S01]  /*15c70*/  LDS.128 R72, [R215+0x3080] ;  /* 0x00308000d7487984 */ /* 0x0002620000000c00 */
[----:B------:R-:W-:Y:S02]  /*15c80*/  @P3 SHF.R.U32.HI R0, RZ, c[0x0][0x4f0], R6 ;  /* 0x00013c00ff003a19 */ /* 0x000fe40000011606 */
[----:B------:R-:W-:Y:S01]  /*15c90*/  IMAD R3, R11, c[0x0][0x3ec], R3 ;  /* 0x0000fb000b037a24 */ /* 0x000fe200078e0203 */
[----:B------:R1:W1:Y:S01]  /*15ca0*/  LDS.128 R24, [R215+0x4080] ;  /* 0x00408000d7187984 */ /* 0x0002620000000c00 */
[C---:B------:R-:W-:Y:S01]  /*15cb0*/  IMAD R7, R8.reuse, c[0x0][0x3f4], R5 ;  /* 0x0000fd0008077a24 */ /* 0x040fe200078e0205 */
[----:B------:R-:W-:Y:S01]  /*15cc0*/  SHF.R.S32.HI R6, RZ, 0x1f, R0 ;  /* 0x0000001fff067819 */ /* 0x000fe20000011400 */
[----:B------:R-:W-:Y:S01]  /*15cd0*/  IMAD.WIDE.U32 R2, R8, c[0x0][0x3f0], R2 ;  /* 0x0000fc0008027a25 */ /* 0x000fe200078e0002 */
[----:B------:R1:W1:Y:S01]  /*15ce0*/  LDS.128 R40, [R215+0x5080] ;  /* 0x00508000d7287984 */ /* 0x0002620000000c00 */
[----:B------:R-:W-:-:S02]  /*15cf0*/  IADD3 R5, -R0, RZ, RZ ;  /* 0x000000ff00057210 */ /* 0x000fc40007ffe1ff */
[----:B------:R-:W-:Y:S01]  /*15d00*/  IMAD R6, R6, c[0x0][0x3e0], RZ ;  /* 0x0000f80006067a24 */ /* 0x000fe200078e02ff */
[----:B------:R1:W1:Y:S01]  /*15d10*/  LDS.128 R56, [R215+0x6080] ;  /* 0x00608000d7387984 */ /* 0x0002620000000c00 */
[----:B------:R-:W-:Y:S01]  /*15d20*/  IADD3 R3, R3, R7, RZ ;  /* 0x0000000703037210 */ /* 0x000fe20007ffe0ff */
[----:B------:R-:W-:Y:S02]  /*15d30*/  IMAD R4, R5, c[0x0][0x4e8], R4 ;  /* 0x00013a0005047a24 */ /* 0x000fe400078e0204 */
        /* <DEDUP_REMOVED lines=21> */
.L_x_2239:
[----:B------:R-:W-:Y:S05]  /*15e90*/  BRA.DIV ~URZ, `(.L_x_2146) ;  /* 0x000066727f007947 */ /* 0x000fea000b800000 */
[----:B------:R4:W2:Y:S02]  /*15ea0*/  SHFL.IDX PT, R0, R14, RZ, 0x181f ;  /* 0x00181fff0e007589 */ /* 0x0008a400000e0000 */
.L_x_2240:
[----:B------:R-:W-:Y:S01]  /*15eb0*/  IADD3 R12, R252, R242, RZ ;  /* 0x000000f2fc0c7210 */ /* 0x000fe20007ffe0ff */
        /* <DEDUP_REMOVED lines=23> */
.L_x_2148:
[----:B------:R-:W-:Y:S05]  /*16030*/  BSYNC B0 ;  /* 0x0000000000007941 */ /* 0x000fea0003800000 */
.L_x_2147:
[----:B------:R-:W-:Y:S05]  /*16040*/  BRA.DIV ~URZ, `(.L_x_2149) ;  /* 0x000065327f007947 */ /* 0x000fea000b800000 */
[----:B---3--:R3:W4:Y:S04]  /*16050*/  SHFL.IDX PT, R4, R5, 0x1, 0x181f ;  /* 0x00381f0005047f89 */ /* 0x00872800000e0000 */
[----:B--2---:R3:W2:Y:S02]  /*16060*/  SHFL.IDX PT, R0, R14, 0x1, 0x181f ;  /* 0x00381f000e007f89 */ /* 0x0046a400000e0000 */
.L_x_2241:
        /* <DEDUP_REMOVED lines=24> */
.L_x_2151:
[----:B------:R-:W-:Y:S05]  /*161f0*/  BSYNC B0 ;  /* 0x0000000000007941 */ /* 0x000fea0003800000 */
.L_x_2150:
[----:B------:R-:W-:Y:S05]  /*16200*/  BRA.DIV ~URZ, `(.L_x_2152) ;  /* 0x000064427f007947 */ /* 0x000fea000b800000 */
[----:B----4-:R4:W3:Y:S02]  /*16210*/  SHFL.IDX PT, R4, R5, 0x2, 0x181f ;  /* 0x00581f0005047f89 */ /* 0x0108e400000e0000 */
.L_x_2242:
[----:B------:R-:W-:Y:S05]  /*16220*/  BRA.DIV ~URZ, `(.L_x_2153) ;  /* 0x000064927f007947 */ /* 0x000fea000b800000 */
[----:B--2---:R2:W4:Y:S02]  /*16230*/  SHFL.IDX PT, R0, R14, 0x2, 0x181f ;  /* 0x00581f000e007f89 */ /* 0x00452400000e0000 */
.L_x_2243:
        /* <DEDUP_REMOVED lines=24> */
.L_x_2155:
[----:B------:R-:W-:Y:S05]  /*163c0*/  BSYNC B0 ;  /* 0x0000000000007941 */ /* 0x000fea0003800000 */
.L_x_2154:
[----:B------:R-:W-:Y:S05]  /*163d0*/  BRA.DIV ~URZ, `(.L_x_2156) ;  /* 0x000063527f007947 */ /* 0x000fea000b800000 */
[----:B---3--:R3:W1:Y:S04]  /*163e0*/  SHFL.IDX PT, R4, R5, 0x3, 0x181f ;  /* 0x00781f0005047f89 */ /* 0x00866800000e0000 */
[----:B----4-:R3:W4:Y:S02]  /*163f0*/  SHFL.IDX PT, R0, R14, 0x3, 0x181f ;  /* 0x00781f000e007f89 */ /* 0x01072400000e0000 */
.L_x_2244:
        /* <DEDUP_REMOVED lines=25> */
.L_x_2144:
        /* <DEDUP_REMOVED lines=33> */
.L_x_2245:
[----:B------:R-:W-:Y:S05]  /*167a0*/  BRA.DIV ~URZ, `(.L_x_2159) ;  /* 0x000060c27f007947 */ /* 0x000fea000b800000 */
[----:B------:R3:W4:Y:S02]  /*167b0*/  SHFL.IDX PT, R0, R12, RZ, 0x1c1f ;  /* 0x001c1fff0c007589 */ /* 0x00072400000e0000 */
.L_x_2246:
[----:B------:R-:W-:Y:S01]  /*167c0*/  BSSY B0, `(.L_x_2160) ;  /* 0x00000e0000007945 */ /* 0x000fe20003800000 */
[----:B------:R-:W-:Y:S05]  /*167d0*/  @P0 BRA `(.L_x_2161) ;  /* 0x00000de000000947 */ /* 0x000fea0003800000 */
[C---:B------:R-:W-:Y:S02]  /*167e0*/  ISETP.GE.AND P0, PT, R231.reuse, c[0x0][0x3c8], PT ;  /* 0x0000f200e7007a0c */ /* 0x040fe40003f06270 */
[C---:B------:R-:W-:Y:S02]  /*167f0*/  IADD3 R8, R231.reuse, 0x8, RZ ;  /* 0x00000008e7087810 */ /* 0x040fe40007ffe0ff */
[----:B------:R-:W-:Y:S02]  /*16800*/  SHF.R.S32.HI R6, RZ, 0x1f, R231 ;  /* 0x0000001fff067819 */ /* 0x000fe400000114e7 */
[----:B------:R-:W-:Y:S02]  /*16810*/  ISETP.GE.AND P2, PT, R8, c[0x0][0x3c8], PT ;  /* 0x0000f20008007a0c */ /* 0x000fe40003f46270 */
[----:B------:R-:W-:-:S02]  /*16820*/  IADD3 R7, R231, 0x10, RZ ;  /* 0x00000010e7077810 */ /* 0x000fc40007ffe0ff */
[C---:B------:R-:W-:Y:S02]  /*16830*/  IADD3 R9, R231.reuse, 0x8, RZ ;  /* 0x00000008e7097810 */ /* 0x040fe40007ffe0ff */
[C---:B------:R-:W-:Y:S02]  /*16840*/  IADD3 R13, R231.reuse, 0x20, RZ ;  /* 0x00000020e70d7810 */ /* 0x040fe40007ffe0ff */
[C---:B----4-:R-:W-:Y:S02]  /*16850*/  @!P0 LEA R2, P1, R231.reuse, R0, 0x2 ;  /* 0x00000000e7028211 */ /* 0x050fe400078210ff */
[----:B------:R-:W-:Y:S02]  /*16860*/  SHF.R.S32.HI R9, RZ, 0x1f, R9 ;  /* 0x0000001fff097819 */ /* 0x000fe40000011409 */
[----:B--2---:R-:W-:Y:S02]  /*16870*/  @!P0 LEA.HI.X R3, R231, R4, R6, 0x2, P1 ;  /* 0x00000004e7038211 */ /* 0x004fe400008f1406 */
[----:B------:R-:W-:-:S02]  /*16880*/  ISETP.GE.AND P1, PT, R7, c[0x0][0x3c8], PT ;  /* 0x0000f20007007a0c */ /* 0x000fc40003f26270 */
[----:B------:R-:W-:Y:S01]  /*16890*/  IADD3 R6, R231, 0x18, RZ ;  /* 0x00000018e7067810 */ /* 0x000fe20007ffe0ff */
[----:B------:R2:W-:Y:S01]  /*168a0*/  @!P0 ST.E.64 [R2.64], R22 ;  /* 0x0000001602008985 */ /* 0x0005e2000c101b06 */
[----:B------:R-:W-:Y:S02]  /*168b0*/  ISETP.GE.AND P3, PT, R13, c[0x0][0x3c8], PT ;  /* 0x0000f2000d007a0c */ /* 0x000fe40003f66270 */
[C---:B------:R-:W-:Y:S02]  /*168c0*/  IADD3 R10, R231.reuse, 0x30, RZ ;  /* 0x00000030e70a7810 */ /* 0x040fe40007ffe0ff */
[C---:B------:R-:W-:Y:S02]  /*168d0*/  IADD3 R15, R231.reuse, 0x20, RZ ;  /* 0x00000020e70f7810 */ /* 0x040fe40007ffe0ff */
[----:B------:R-:W-:Y:S02]  /*168e0*/  IADD3 R11, R231, 0x28, RZ ;  /* 0x00000028e70b7810 */ /* 0x000fe40007ffe0ff */
[----:B------:R-:W-:-:S02]  /*168f0*/  ISETP.GE.AND P4, PT, R10, c[0x0][0x3c8], PT ;  /* 0x0000f2000a007a0c */ /* 0x000fc40003f86270 */
[----:B------:R-:W-:Y:S02]  /*16900*/  SHF.R.S32.HI R15, RZ, 0x1f, R15 ;  /* 0x0000001fff0f7819 */ /* 0x000fe4000001140f */
[----:B------:R-:W-:Y:S02]  /*16910*/  SHF.R.S32.HI R11, RZ, 0x1f, R11 ;  /* 0x0000001fff0b7819 */ /* 0x000fe4000001140b */
[C---:B------:R-:W-:Y:S02]  /*16920*/  IADD3 R16, R231.reuse, 0xa0, RZ ;  /* 0x000000a0e7107810 */ /* 0x040fe40007ffe0ff */
[----:B------:R-:W-:Y:S02]  /*16930*/  IADD3 R17, R231, 0xc0, RZ ;  /* 0x000000c0e7117810 */ /* 0x000fe40007ffe0ff */
[----:B------:R-:W-:Y:S02]  /*16940*/  SHF.R.S32.HI R16, RZ, 0x1f, R16 ;  /* 0x0000001fff107819 */ /* 0x000fe40000011410 */
[----:B------:R-:W-:-:S02]  /*16950*/  SHF.R.S32.HI R17, RZ, 0x1f, R17 ;  /* 0x0000001fff117819 */ /* 0x000fc40000011411 */
[C---:B------:R-:W-:Y:S02]  /*16960*/  IADD3 R18, R231.reuse, 0xe8, RZ ;  /* 0x000000e8e7127810 */ /* 0x040fe40007ffe0ff */
[C---:B------:R-:W-:Y:S02]  /*16970*/  IADD3 R19, R231.reuse, 0xe8, RZ ;  /* 0x000000e8e7137810 */ /* 0x040fe40007ffe0ff */
[C---:B--2---:R-:W-:Y:S02]  /*16980*/  @!P2 LEA R2, P0, R8.reuse, R0, 0x2 ;  /* 0x000000000802a211 */ /* 0x044fe400078010ff */
[----:B------:R-:W-:Y:S02]  /*16990*/  SHF.R.S32.HI R19, RZ, 0x1f, R19 ;  /* 0x0000001fff137819 */ /* 0x000fe40000011413 */
[----:B------:R-:W-:Y:S02]  /*169a0*/  @!P2 LEA.HI.X R3, R8, R4, R9, 0x2, P0 ;  /* 0x000000040803a211 */ /* 0x000fe400000f1409 */
[----:B------:R-:W-:-:S02]  /*169b0*/  IADD3 R8, R231, 0x10, RZ ;  /* 0x00000010e7087810 */ /* 0x000fc40007ffe0ff */
        /* <DEDUP_REMOVED lines=142> */
[----:B------:R-:W-:Y:S02]  /*172a0*/  ISETP.GE.AND P6, PT, R11, c[0x0][0x3c8], PT ;  /* 0x0000f2000b007a0c */ /* 0x000fe40003fc6270 */
[C---:B------:R-:W-:Y:S01]  /*172b0*/  IADD3 R16, R231.reuse, 0xc8, RZ ;  /* 0x000000c8e7107810 */ /* 0x040fe20007ffe0ff */
[----:B------:R4:W-:Y:S01]  /*172c0*/  @!P4 ST.E.64 [R6.64], R92 ;  /* 0x0000005c0600c985 */ /* 0x0009e2000c101b06 */
[----:B------:R-:W-:Y:S02]  /*172d0*/  IADD3 R10, R231, 0xd8, RZ ;  /* 0x000000d8e70a7810 */ /* 0x000fe40007ffe0ff */
[----:B------:R-:W-:Y:S02]  /*172e0*/  SHF.R.S32.HI R16, RZ, 0x1f, R16 ;  /* 0x0000001fff107819 */ /* 0x000fe40000011410 */
[----:B------:R-:W-:-:S02]  /*172f0*/  ISETP.GE.AND P5, PT, R10, c[0x0][0x3c8], PT ;  /* 0x0000f2000a007a0c */ /* 0x000fc40003fa6270 */
[----:B--2---:R-:W-:-:S04]  /*17300*/  @!P2 LEA R2, P0, R8, R0, 0x2 ;  /* 0x000000000802a211 */ /* 0x004fc800078010ff */
[----:B------:R-:W-:Y:S02]  /*17310*/  @!P2 LEA.HI.X R3, R8, R4, R9, 0x2, P0 ;  /* 0x000000040803a211 */ /* 0x000fe400000f1409 */
[----:B------:R-:W-:-:S03]  /*17320*/  @!P3 LEA R8, P0, R15, R0, 0x2 ;  /* 0x000000000f08b211 */ /* 0x000fc600078010ff */
[----:B------:R2:W-:Y:S01]  /*17330*/  @!P2 ST.E.64 [R2.64], R96 ;  /* 0x000000600200a985 */ /* 0x0005e2000c101b06 */
[----:B------:R-:W-:Y:S02]  /*17340*/  @!P3 LEA.HI.X R9, R15, R4, R17, 0x2, P0 ;  /* 0x000000040f09b211 */ /* 0x000fe400000f1411 */
[----:B------:R-:W-:Y:S02]  /*17350*/  IADD3 R15, R231, 0xe0, RZ ;  /* 0x000000e0e70f7810 */ /* 0x000fe40007ffe0ff */
[----:B----4-:R-:W-:Y:S01]  /*17360*/  @!P6 LEA R6, P0, R11, R0, 0x2 ;  /* 0x000000000b06e211 */ /* 0x010fe200078010ff */
[----:B------:R-:W-:Y:S01]  /*17370*/  @!P3 ST.E.64 [R8.64], R144 ;  /* 0x000000900800b985 */ /* 0x000fe2000c101b06 */
[----:B------:R-:W-:Y:S02]  /*17380*/  ISETP.GE.AND P4, PT, R15, c[0x0][0x3c8], PT ;  /* 0x0000f2000f007a0c */ /* 0x000fe40003f86270 */
[----:B------:R-:W-:-:S04]  /*17390*/  IADD3 R17, R231, 0xe0, RZ ;  /* 0x000000e0e7117810 */ /* 0x000fc80007ffe0ff */
[----:B------:R-:W-:Y:S02]  /*173a0*/  SHF.R.S32.HI R17, RZ, 0x1f, R17 ;  /* 0x0000001fff117819 */ /* 0x000fe40000011411 */
[----:B--2---:R-:W-:-:S04]  /*173b0*/  @!P1 LEA R2, P2, R13, R0, 0x2 ;  /* 0x000000000d029211 */ /* 0x004fc800078410ff */
[-C--:B------:R-:W-:Y:S02]  /*173c0*/  @!P1 LEA.HI.X R3, R13, R4.reuse, R16, 0x2, P2 ;  /* 0x000000040d039211 */ /* 0x080fe400010f1410 */
[C---:B------:R-:W-:Y:S02]  /*173d0*/  IADD3 R13, R231.reuse, 0xd0, RZ ;  /* 0x000000d0e70d7810 */ /* 0x040fe40007ffe0ff */
[----:B------:R-:W-:Y:S01]  /*173e0*/  IADD3 R16, R231, 0xf0, RZ ;  /* 0x000000f0e7107810 */ /* 0x000fe20007ffe0ff */
[----:B------:R2:W-:Y:S01]  /*173f0*/  @!P1 ST.E.64 [R2.64], R100 ;  /* 0x0000006402009985 */ /* 0x0005e2000c101b06 */
[----:B------:R-:W-:Y:S02]  /*17400*/  SHF.R.S32.HI R13, RZ, 0x1f, R13 ;  /* 0x0000001fff0d7819 */ /* 0x000fe4000001140d */
[----:B------:R-:W-:Y:S02]  /*17410*/  ISETP.GE.AND P2, PT, R18, c[0x0][0x3c8], PT ;  /* 0x0000f20012007a0c */ /* 0x000fe40003f46270 */
[----:B------:R-:W-:-:S02]  /*17420*/  @!P6 LEA.HI.X R7, R11, R4, R13, 0x2, P0 ;  /* 0x000000040b07e211 */ /* 0x000fc400000f140d */
[C---:B------:R-:W-:Y:S02]  /*17430*/  IADD3 R11, R231.reuse, 0xd8, RZ ;  /* 0x000000d8e70b7810 */ /* 0x040fe40007ffe0ff */
[----:B------:R-:W-:Y:S01]  /*17440*/  IADD3 R13, R231, 0xf8, RZ ;  /* 0x000000f8e70d7810 */ /* 0x000fe20007ffe0ff */
[----:B------:R4:W-:Y:S01]  /*17450*/  @!P6 ST.E.64 [R6.64], R104 ;  /* 0x000000680600e985 */ /* 0x0009e2000c101b06 */
[----:B------:R-:W-:Y:S02]  /*17460*/  SHF.R.S32.HI R11, RZ, 0x1f, R11 ;  /* 0x0000001fff0b7819 */ /* 0x000fe4000001140b */
[----:B------:R-:W-:Y:S02]  /*17470*/  ISETP.GE.AND P1, PT, R16, c[0x0][0x3c8], PT ;  /* 0x0000f20010007a0c */ /* 0x000fe40003f26270 */
[----:B------:R-:W-:Y:S02]  /*17480*/  ISETP.GE.AND P0, PT, R13, c[0x0][0x3c8], PT ;  /* 0x0000f2000d007a0c */ /* 0x000fe40003f06270 */
[----:B--2---:R-:W-:-:S04]  /*17490*/  @!P5 LEA R2, P3, R10, R0, 0x2 ;  /* 0x000000000a02d211 */ /* 0x004fc800078610ff */
[----:B------:R-:W-:Y:S02]  /*174a0*/  @!P5 LEA.HI.X R3, R10, R4, R11, 0x2, P3 ;  /* 0x000000040a03d211 */ /* 0x000fe400018f140b */
[CC--:B------:R-:W-:Y:S02]  /*174b0*/  @!P4 LEA R10, P6, R15.reuse, R0.reuse, 0x2 ;  /* 0x000000000f0ac211 */ /* 0x0c0fe400078c10ff */
[----:B------:R-:W-:Y:S01]  /*174c0*/  @!P2 LEA R8, P3, R18, R0, 0x2 ;  /* 0x000000001208a211 */ /* 0x000fe200078610ff */
[----:B------:R2:W-:Y:S01]  /*174d0*/  @!P5 ST.E.64 [R2.64], R108 ;  /* 0x0000006c0200d985 */ /* 0x0005e2000c101b06 */
[----:B------:R-:W-:Y:S02]  /*174e0*/  @!P4 LEA.HI.X R11, R15, R4, R17, 0x2, P6 ;  /* 0x000000040f0bc211 */ /* 0x000fe400030f1411 */
[C---:B------:R-:W-:Y:S02]  /*174f0*/  IADD3 R17, R231.reuse, 0xf0, RZ ;  /* 0x000000f0e7117810 */ /* 0x040fe40007ffe0ff */
[----:B------:R-:W-:Y:S01]  /*17500*/  IADD3 R15, R231, 0xf8, RZ ;  /* 0x000000f8e70f7810 */ /* 0x000fe20007ffe0ff */
[----:B------:R1:W-:Y:S01]  /*17510*/  @!P4 ST.E.64 [R10.64], R152 ;  /* 0x000000980a00c985 */ /* 0x0003e2000c101b06 */
[----:B----4-:R-:W-:-:S02]  /*17520*/  @!P1 LEA R6, P5, R16, R0, 0x2 ;  /* 0x0000000010069211 */ /* 0x010fc400078a10ff */
[----:B------:R-:W-:Y:S02]  /*17530*/  SHF.R.S32.HI R17, RZ, 0x1f, R17 ;  /* 0x0000001fff117819 */ /* 0x000fe40000011411 */
[-C--:B------:R-:W-:Y:S02]  /*17540*/  @!P2 LEA.HI.X R9, R18, R4.reuse, R19, 0x2, P3 ;  /* 0x000000041209a211 */ /* 0x080fe400018f1413 */
[----:B------:R-:W-:Y:S02]  /*17550*/  SHF.R.S32.HI R15, RZ, 0x1f, R15 ;  /* 0x0000001fff0f7819 */ /* 0x000fe4000001140f */
[----:B------:R-:W-:Y:S01]  /*17560*/  @!P1 LEA.HI.X R7, R16, R4, R17, 0x2, P5 ;  /* 0x0000000410079211 */ /* 0x000fe200028f1411 */
[----:B------:R1:W-:Y:S04]  /*17570*/  @!P2 ST.E.64 [R8.64], R148 ;  /* 0x000000940800a985 */ /* 0x0003e8000c101b06 */
[----:B------:R1:W-:Y:S01]  /*17580*/  @!P1 ST.E.64 [R6.64], R112 ;  /* 0x0000007006009985 */ /* 0x0003e2000c101b06 */
[----:B--2---:R-:W-:-:S04]  /*17590*/  @!P0 LEA R2, P3, R13, R0, 0x2 ;  /* 0x000000000d028211 */ /* 0x004fc800078610ff */
[----:B------:R-:W-:-:S05]  /*175a0*/  @!P0 LEA.HI.X R3, R13, R4, R15, 0x2, P3 ;  /* 0x000000040d038211 */ /* 0x000fca00018f140f */
[----:B------:R1:W-:Y:S04]  /*175b0*/  @!P0 ST.E.64 [R2.64], R20 ;  /* 0x0000001402008985 */ /* 0x0003e8000c101b06 */
.L_x_2161:
[----:B------:R-:W-:Y:S05]  /*175c0*/  BSYNC B0 ;  /* 0x0000000000007941 */ /* 0x000fea0003800000 */
.L_x_2160:
[----:B------:R-:W-:Y:S05]  /*175d0*/  BRA.DIV ~URZ, `(.L_x_2162) ;  /* 0x000053027f007947 */ /* 0x000fea000b800000 */
[----:B--2---:R2:W1:Y:S04]  /*175e0*/  SHFL.IDX PT, R4, R5, 0x1, 0x1c1f ;  /* 0x003c1f0005047f89 */ /* 0x00446800000e0000 */
[----:B----4-:R2:W4:Y:S02]  /*175f0*/  SHFL.IDX PT, R0, R12, 0x1, 0x1c1f ;  /* 0x003c1f000c007f89 */ /* 0x01052400000e0000 */
.L_x_2247:
[----:B------:R-:W-:-:S13]  /*17600*/  ISETP.NE.AND P0, PT, R14, RZ, PT ;  /* 0x000000ff0e00720c */ /* 0x000fda0003f05270 */
[----:B------:R-:W-:Y:S05]  /*17610*/  @P0 BRA `(.L_x_2157) ;  /* 0x00001cd000000947 */ /* 0x000fea0003800000 */
[C---:B------:R-:W-:Y:S02]  /*17620*/  ISETP.GE.AND P3, PT, R231.reuse, c[0x0][0x3c8], PT ;  /* 0x0000f200e7007a0c */ /* 0x040fe40003f66270 */
[C---:B-1----:R-:W-:Y:S02]  /*17630*/  IADD3 R11, R231.reuse, 0x8, RZ ;  /* 0x00000008e70b7810 */ /* 0x042fe40007ffe0ff */
[----:B--23--:R-:W-:Y:S02]  /*17640*/  IADD3 R12, R231, 0x10, RZ ;  /* 0x00000010e70c7810 */ /* 0x00cfe40007ffe0ff */
[----:B------:R-:W-:Y:S02]  /*17650*/  ISETP.GE.AND P2, PT, R11, c[0x0][0x3c8], PT ;  /* 0x0000f2000b007a0c */ /* 0x000fe40003f46270 */
[----:B------:R-:W-:Y:S02]  /*17660*/  SHF.R.S32.HI R5, RZ, 0x1f, R231 ;  /* 0x0000001fff057819 */ /* 0x000fe400000114e7 */
[----:B------:R-:W-:-:S02]  /*17670*/  ISETP.GE.AND P1, PT, R12, c[0x0][0x3c8], PT ;  /* 0x0000f2000c007a0c */ /* 0x000fc40003f26270 */
[C---:B------:R-:W-:Y:S02]  /*17680*/  IADD3 R10, R231.reuse, 0x18, RZ ;  /* 0x00000018e70a7810 */ /* 0x040fe40007ffe0ff */
[C---:B----4-:R-:W-:Y:S02]  /*17690*/  @!P3 LEA R2, P4, R231.reuse, R0, 0x2 ;  /* 0x00000000e702b211 */ /* 0x050fe400078810ff */
[----:B------:R-:W-:Y:S02]  /*176a0*/  ISETP.GE.AND P0, PT, R10, c[0x0][0x3c8], PT ;  /* 0x0000f2000a007a0c */ /* 0x000fe40003f06270 */
[C---:B------:R-:W-:Y:S02]  /*176b0*/  @!P3 LEA.HI.X R3, R231.reuse, R4, R5, 0x2, P4 ;  /* 0x00000004e703b211 */ /* 0x040fe400020f1405 */
[C---:B------:R-:W-:Y:S02]  /*176c0*/  IADD3 R13, R231.reuse, 0x8, RZ ;  /* 0x00000008e70d7810 */ /* 0x040fe40007ffe0ff */
[----:B------:R-:W-:Y:S01]  /*176d0*/  IADD3 R15, R231, 0x10, RZ ;  /* 0x00000010e70f7810 */ /* 0x000fe20007ffe0ff */
[----:B------:R1:W-:Y:S01]  /*176e0*/  @!P3 ST.E.64 [R2.64], R28 ;  /* 0x0000001c0200b985 */ /* 0x0003e2000c101b06 */
[----:B------:R-:W-:-:S02]  /*176f0*/  SHF.R.S32.HI R13, RZ, 0x1f, R13 ;  /* 0x0000001fff0d7819 */ /* 0x000fc4000001140d */
[CC--:B------:R-:W-:Y:S02]  /*17700*/  @!P2 LEA R8, P3, R11.reuse, R0.reuse, 0x2 ;  /* 0x000000000b08a211 */ /* 0x0c0fe400078610ff */
[----:B------:R-:W-:Y:S02]  /*17710*/  @!P1 LEA R6, P4, R12, R0, 0x2 ;  /* 0x000000000c069211 */ /* 0x000fe400078810ff */
[----:B------:R-:W-:Y:S02]  /*17720*/  @!P2 LEA.HI.X R9, R11, R4, R13, 0x2, P3 ;  /* 0x000000040b09a211 */ /* 0x000fe400018f140d */
[----:B------:R-:W-:Y:S02]  /*17730*/  SHF.R.S32.HI R15, RZ, 0x1f, R15 ;  /* 0x0000001fff0f7819 */ /* 0x000fe4000001140f */
[C---:B------:R-:W-:Y:S01]  /*17740*/  IADD3 R11, R231.reuse, 0x18, RZ ;  /* 0x00000018e70b7810 */ /* 0x040fe20007ffe0ff */
[----:B------:R2:W-:Y:S01]  /*17750*/  @!P2 ST.E.64 [R8.64], R128 ;  /* 0x000000800800a985 */ /* 0x0005e2000c101b06 */
[----:B------:R-:W-:-:S02]  /*17760*/  IADD3 R13, R231, 0x20, RZ ;  /* 0x00000020e70d7810 */ /* 0x000fc40007ffe0ff */
[----:B------:R-:W-:Y:S02]  /*17770*/  @!P1 LEA.HI.X R7, R12, R4, R15, 0x2, P4 ;  /* 0x000000040c079211 */ /* 0x000fe400020f140f */
[----:B------:R-:W-:Y:S02]  /*17780*/  SHF.R.S32.HI R11, RZ, 0x1f, R11 ;  /* 0x0000001fff0b7819 */ /* 0x000fe4000001140b */
[----:B------:R-:W-:Y:S01]  /*17790*/  ISETP.GE.AND P4, PT, R13, c[0x0][0x3c8], PT ;  /* 0x0000f2000d007a0c */ /* 0x000fe20003f86270 */
[----:B------:R3:W-:Y:S01]  /*177a0*/  @!P1 ST.E.64 [R6.64], R116 ;  /* 0x0000007406009985 */ /* 0x0007e2000c101b06 */
[C---:B------:R-:W-:Y:S02]  /*177b0*/  IADD3 R16, R231.reuse, 0x28, RZ ;  /* 0x00000028e7107810 */ /* 0x040fe40007ffe0ff */
[C---:B------:R-:W-:Y:S02]  /*177c0*/  IADD3 R5, R231.reuse, 0x30, RZ ;  /* 0x00000030e7057810 */ /* 0x040fe40007ffe0ff */
[----:B------:R-:W-:-:S02]  /*177d0*/  IADD3 R17, R231, 0x28, RZ ;  /* 0x00000028e7117810 */ /* 0x000fc40007ffe0ff */
[----:B------:R-:W-:Y:S02]  /*177e0*/  ISETP.GE.AND P6, PT, R5, c[0x0][0x3c8], PT ;  /* 0x0000f20005007a0c */ /* 0x000fe40003fc6270 */
[C---:B-1----:R-:W-:Y:S02]  /*177f0*/  @!P0 LEA R2, P3, R10.reuse, R0, 0x2 ;  /* 0x000000000a028211 */ /* 0x042fe400078610ff */
[----:B------:R-:W-:Y:S02]  /*17800*/  SHF.R.S32.HI R17, RZ, 0x1f, R17 ;  /* 0x0000001fff117819 */ /* 0x000fe40000011411 */
[----:B------:R-:W-:Y:S02]  /*17810*/  @!P0 LEA.HI.X R3, R10, R4, R11, 0x2, P3 ;  /* 0x000000040a038211 */ /* 0x000fe400018f140b */
[----:B------:R-:W-:Y:S02]  /*17820*/  ISETP.GE.AND P3, PT, R16, c[0x0][0x3c8], PT ;  /* 0x0000f20010007a0c */ /* 0x000fe40003f66270 */
[C---:B------:R-:W-:Y:S01]  /*17830*/  IADD3 R11, R231.reuse, 0x20, RZ ;  /* 0x00000020e70b7810 */ /* 0x040fe20007ffe0ff */
[----:B------:R1:W-:Y:S01]  /*17840*/  @!P0 ST.E.64 [R2.64], R30 ;  /* 0x0000001e02008985 */ /* 0x0003e2000c101b06 */
[----:B------:R-:W-:-:S02]  /*17850*/  IADD3 R15, R231, 0x40, RZ ;  /* 0x00000040e70f7810 */ /* 0x000fc40007ffe0ff */
[----:B--2---:R-:W-:Y:S02]  /*17860*/  @!P4 LEA R8, P0, R13, R0, 0x2 ;  /* 0x000000000d08c211 */ /* 0x004fe400078010ff */
[----:B------:R-:W-:Y:S02]  /*17870*/  SHF.R.S32.HI R11, RZ, 0x1f, R11 ;  /* 0x0000001fff0b7819 */ /* 0x000fe4000001140b */
[----:B------:R-:W-:Y:S02]  /*17880*/  IADD3 R12, R231, 0x30, RZ ;  /* 0x00000030e70c7810 */ /* 0x000fe40007ffe0ff */
[----:B------:R-:W-:Y:S02]  /*17890*/  @!P4 LEA.HI.X R9, R13, R4, R11, 0x2, P0 ;  /* 0x000000040d09c211 */ /* 0x000fe400000f140b */
[C---:B---3--:R-:W-:Y:S02]  /*178a0*/  @!P3 LEA R6, P1, R16.reuse, R0, 0x2 ;  /* 0x000000001006b211 */ /* 0x048fe400078210ff */
[----:B------:R-:W-:-:S02]  /*178b0*/  ISETP.GE.AND P0, PT, R16, c[0x0][0x3c8], PT ;  /* 0x0000f20010007a0c */ /* 0x000fc40003f06270 */
[----:B------:R-:W-:Y:S02]  /*178c0*/  ISETP.GE.AND P4, PT, R15, c[0x0][0x3c8], PT ;  /* 0x0000f2000f007a0c */ /* 0x000fe40003f86270 */
[----:B------:R-:W-:Y:S02]  /*178d0*/  SHF.R.S32.HI R12, RZ, 0x1f, R12 ;  /* 0x0000001fff0c7819 */ /* 0x000fe4000001140c */
[C---:B------:R-:W-:Y:S02]  /*178e0*/  IADD3 R10, R231.reuse, 0x38, RZ ;  /* 0x00000038e70a7810 */ /* 0x040fe40007ffe0ff */
[----:B------:R-:W-:Y:S02]  /*178f0*/  IADD3 R11, R231, 0x48, RZ ;  /* 0x00000048e70b7810 */ /* 0x000fe40007ffe0ff */
[----:B------:R-:W-:Y:S02]  /*17900*/  ISETP.GE.AND P5, PT, R10, c[0x0][0x3c8], PT ;  /* 0x0000f2000a007a0c */ /* 0x000fe40003fa6270 */
[----:B------:R-:W-:-:S02]  /*17910*/  ISETP.GE.AND P3, PT, R11, c[0x0][0x3c8], PT ;  /* 0x0000f2000b007a0c */ /* 0x000fc40003f66270 */
[----:B------:R-:W-:Y:S02]  /*17920*/  @!P0 LEA.HI.X R7, R16, R4, R17, 0x2, P1 ;  /* 0x0000000410078211 */ /* 0x000fe400008f1411 */
[----:B------:R-:W-:Y:S02]  /*17930*/  ISETP.GE.AND P1, PT, R13, c[0x0][0x3c8], PT ;  /* 0x0000f2000d007a0c */ /* 0x000fe40003f26270 */
[----:B-1----:R-:W-:Y:S02]  /*17940*/  @!P6 LEA R2, P2, R5, R0, 0x2 ;  /* 0x000000000502e211 */ /* 0x002fe400078410ff */
[----:B------:R-:W-:Y:S02]  /*17950*/  IADD3 R13, R231, 0x58, RZ ;  /* 0x00000058e70d7810 */ /* 0x000fe40007ffe0ff */
[----:B------:R-:W-:Y:S02]  /*17960*/  @!P6 LEA.HI.X R3, R5, R4, R12, 0x2, P2 ;  /* 0x000000040503e211 */ /* 0x000fe400010f140c */
[----:B------:R-:W-:-:S02]  /*17970*/  IADD3 R12, R231, 0x38, RZ ;  /* 0x00000038e70c7810 */ /* 0x000fc40007ffe0ff */
[----:B------:R-:W-:Y:S02]  /*17980*/  IADD3 R14, R231, 0x40, RZ ;  /* 0x00000040e70e7810 */ /* 0x000fe40007ffe0ff */
[----:B------:R-:W-:Y:S01]  /*17990*/  SHF.R.S32.HI R12, RZ, 0x1f, R12 ;  /* 0x0000001fff0c7819 */ /* 0x000fe2000001140c */
[----:B------:R1:W-:Y:S01]  /*179a0*/  @!P1 ST.E.64 [R8.64], R150 ;  /* 0x0000009608009985 */ /* 0x0003e2000c101b06 */
[----:B------:R-:W-:Y:S02]  /*179b0*/  ISETP.GE.AND P1, PT, R13, c[0x0][0x3c8], PT ;  /* 0x0000f2000d007a0c */ /* 0x000fe40003f26270 */
[----:B------:R-:W-:Y:S01]  /*179c0*/  SHF.R.S32.HI R14, RZ, 0x1f, R14 ;  /* 0x0000001fff0e7819 */ /* 0x000fe2000001140e */
[----:B------:R2:W-:Y:S01]  /*179d0*/  @!P0 ST.E.64 [R6.64], R120 ;  /* 0x0000007806008985 */ /* 0x0005e2000c101b06 */
[C---:B------:R-:W-:Y:S02]  /*179e0*/  IADD3 R5, R231.reuse, 0x50, RZ ;  /* 0x00000050e7057810 */ /* 0x040fe40007ffe0ff */
[----:B------:R-:W-:Y:S01]  /*179f0*/  IADD3 R16, R231, 0xc8, RZ ;  /* 0x000000c8e7107810 */ /* 0x000fe20007ffe0ff */
[----:B------:R3:W-:Y:S01]  /*17a00*/  @!P6 ST.E.64 [R2.64], R32 ;  /* 0x000000200200e985 */ /* 0x0007e2000c101b06 */
[----:B------:R-:W-:-:S02]  /*17a10*/  ISETP.GE.AND P2, PT, R5, c[0x0][0x3c8], PT ;  /* 0x0000f20005007a0c */ /* 0x000fc40003f46270 */
[----:B------:R-:W-:Y:S02]  /*17a20*/  SHF.R.S32.HI R16, RZ, 0x1f, R16 ;  /* 0x0000001fff107819 */ /* 0x000fe40000011410 */
[CC--:B-1----:R-:W-:Y:S02]  /*17a30*/  @!P5 LEA R8, P0, R10.reuse, R0.reuse, 0x2 ;  /* 0x000000000a08d211 */ /* 0x0c2fe400078010ff */
        /* <DEDUP_REMOVED lines=115> */
[C---:B------:R-:W-:Y:S02]  /*18170*/  IADD3 R10, R231.reuse, 0xd0, RZ ;  /* 0x000000d0e70a7810 */ /* 0x040fe40007ffe0ff */
[----:B------:R-:W-:Y:S02]  /*18180*/  SHF.R.S32.HI R13, RZ, 0x1f, R13 ;  /* 0x0000001fff0d7819 */ /* 0x000fe4000001140d */
[----:B------:R-:W-:Y:S02]  /*18190*/  SHF.R.S32.HI R11, RZ, 0x1f, R11 ;  /* 0x0000001fff0b7819 */ /* 0x000fe4000001140b */
[----:B------:R-:W-:-:S04]  /*181a0*/  IADD3 R15, R231, 0xe0, RZ ;  /* 0x000000e0e70f7810 */ /* 0x000fc80007ffe0ff */
        /* <DEDUP_REMOVED lines=14> */
[C---:B------:R-:W-:Y:S02]  /*18290*/  IADD3 R13, R231.reuse, 0xe8, RZ ;  /* 0x000000e8e70d7810 */ /* 0x040fe40007ffe0ff */
[----:B------:R-:W-:Y:S02]  /*182a0*/  IADD3 R5, R231, 0xf0, RZ ;  /* 0x000000f0e7057810 */ /* 0x000fe40007ffe0ff */
[----:B------:R-:W-:-:S02]  /*182b0*/  ISETP.GE.AND P1, PT, R13, c[0x0][0x3c8], PT ;  /* 0x0000f2000d007a0c */ /* 0x000fc40003f26270 */
[----:B-1----:R-:W-:-:S04]  /*182c0*/  @!P5 LEA R6, P0, R14, R0, 0x2 ;  /* 0x000000000e06d211 */ /* 0x002fc800078010ff */
[----:B------:R-:W-:Y:S02]  /*182d0*/  @!P5 LEA.HI.X R7, R14, R4, R16, 0x2, P0 ;  /* 0x000000040e07d211 */ /* 0x000fe400000f1410 */
[C---:B--2---:R-:W-:Y:S02]  /*182e0*/  @!P4 LEA R2, P6, R10.reuse, R0, 0x2 ;  /* 0x000000000a02c211 */ /* 0x044fe400078c10ff */
[----:B------:R-:W-:Y:S01]  /*182f0*/  IADD3 R14, R231, 0xd8, RZ ;  /* 0x000000d8e70e7810 */ /* 0x000fe20007ffe0ff */
[----:B------:R-:W-:Y:S01]  /*18300*/  @!P5 ST.E.64 [R6.64], R90 ;  /* 0x0000005a0600d985 */ /* 0x000fe2000c101b06 */
[----:B------:R-:W-:Y:S02]  /*18310*/  @!P4 LEA.HI.X R3, R10, R4, R11, 0x2, P6 ;  /* 0x000000040a03c211 */ /* 0x000fe400030f140b */
[----:B------:R-:W-:Y:S02]  /*18320*/  @!P3 LEA R10, P5, R12, R0, 0x2 ;  /* 0x000000000c0ab211 */ /* 0x000fe400078a10ff */
[----:B------:R-:W-:Y:S01]  /*18330*/  ISETP.GE.AND P0, PT, R5, c[0x0][0x3c8], PT ;  /* 0x0000f20005007a0c */ /* 0x000fe20003f06270 */
[----:B------:R1:W-:Y:S01]  /*18340*/  @!P4 ST.E.64 [R2.64], R94 ;  /* 0x0000005e0200c985 */ /* 0x0003e2000c101b06 */
[----:B------:R-:W-:-:S02]  /*18350*/  SHF.R.S32.HI R14, RZ, 0x1f, R14 ;  /* 0x0000001fff0e7819 */ /* 0x000fc4000001140e */
[----:B------:R-:W-:Y:S02]  /*18360*/  IADD3 R16, R231, 0xe0, RZ ;  /* 0x000000e0e7107810 */ /* 0x000fe40007ffe0ff */
[----:B------:R-:W-:Y:S02]  /*18370*/  @!P2 LEA R8, P6, R15, R0, 0x2 ;  /* 0x000000000f08a211 */ /* 0x000fe400078c10ff */
[----:B------:R-:W-:-:S04]  /*18380*/  SHF.R.S32.HI R16, RZ, 0x1f, R16 ;  /* 0x0000001fff107819 */ /* 0x000fc80000011410 */
[----:B------:R-:W-:Y:S02]  /*18390*/  @!P2 LEA.HI.X R9, R15, R4, R16, 0x2, P6 ;  /* 0x000000040f09a211 */ /* 0x000fe400030f1410 */
[----:B-1----:R-:W-:Y:S02]  /*183a0*/  P2R R2, PR, RZ, 0x20 ;  /* 0x00000020ff027803 */ /* 0x002fe40000000000 */
[----:B------:R-:W-:Y:S02]  /*183b0*/  @!P1 LEA R6, P5, R13, R0, 0x2 ;  /* 0x000000000d069211 */ /* 0x000fe400078a10ff */
[----:B------:R-:W-:-:S04]  /*183c0*/  ISETP.NE.AND P4, PT, R2, RZ, PT ;  /* 0x000000ff0200720c */ /* 0x000fc80003f85270 */
[----:B------:R-:W-:Y:S02]  /*183d0*/  @!P3 LEA.HI.X R11, R12, R4, R14, 0x2, P4 ;  /* 0x000000040c0bb211 */ /* 0x000fe400020f140e */
[C---:B------:R-:W-:Y:S02]  /*183e0*/  IADD3 R14, R231.reuse, 0xe8, RZ ;  /* 0x000000e8e70e7810 */ /* 0x040fe40007ffe0ff */
[----:B------:R-:W-:Y:S01]  /*183f0*/  IADD3 R12, R231, 0xf0, RZ ;  /* 0x000000f0e70c7810 */ /* 0x000fe20007ffe0ff */
[----:B------:R1:W-:Y:S01]  /*18400*/  @!P3 ST.E.64 [R10.64], R106 ;  /* 0x0000006a0a00b985 */ /* 0x0003e2000c101b06 */
[----:B------:R-:W-:Y:S02]  /*18410*/  SHF.R.S32.HI R14, RZ, 0x1f, R14 ;  /* 0x0000001fff0e7819 */ /* 0x000fe4000001140e */
[----:B------:R-:W-:Y:S01]  /*18420*/  SHF.R.S32.HI R12, RZ, 0x1f, R12 ;  /* 0x0000001fff0c7819 */ /* 0x000fe2000001140c */
[----:B------:R1:W-:Y:S01]  /*18430*/  @!P2 ST.E.64 [R8.64], R102 ;  /* 0x000000660800a985 */ /* 0x0003e2000c101b06 */
[----:B------:R-:W-:-:S02]  /*18440*/  @!P0 LEA R2, P4, R5, R0, 0x2 ;  /* 0x0000000005028211 */ /* 0x000fc400078810ff */
[-C--:B------:R-:W-:Y:S02]  /*18450*/  @!P1 LEA.HI.X R7, R13, R4.reuse, R14, 0x2, P5 ;  /* 0x000000040d079211 */ /* 0x080fe400028f140e */
[----:B------:R-:W-:Y:S02]  /*18460*/  @!P0 LEA.HI.X R3, R5, R4, R12, 0x2, P4 ;  /* 0x0000000405038211 */ /* 0x000fe400020f140c */
[----:B------:R-:W-:Y:S01]  /*18470*/  IADD3 R5, R231, 0xf8, RZ ;  /* 0x000000f8e7057810 */ /* 0x000fe20007ffe0ff */
[----:B------:R1:W-:Y:S04]  /*18480*/  @!P1 ST.E.64 [R6.64], R98 ;  /* 0x0000006206009985 */ /* 0x0003e8000c101b06 */
[----:B------:R1:W-:Y:S01]  /*18490*/  @!P0 ST.E.64 [R2.64], R82 ;  /* 0x0000005202008985 */ /* 0x0003e2000c101b06 */
[----:B------:R-:W-:-:S13]  /*184a0*/  ISETP.GE.AND P0, PT, R5, c[0x0][0x3c8], PT ;  /* 0x0000f20005007a0c */ /* 0x000fda0003f06270 */
[----:B------:R-:W-:Y:S05]  /*184b0*/  @P0 BRA `(.L_x_2157) ;  /* 0x00000e3000000947 */ /* 0x000fea0003800000 */
[----:B------:R-:W-:Y:S02]  /*184c0*/  IADD3 R12, R231, 0xf8, RZ ;  /* 0x000000f8e70c7810 */ /* 0x000fe40007ffe0ff */
[----:B-1----:R-:W-:Y:S02]  /*184d0*/  LEA R2, P0, R5, R0, 0x2 ;  /* 0x0000000005027211 */ /* 0x002fe400078010ff */
[----:B------:R-:W-:-:S04]  /*184e0*/  SHF.R.S32.HI R12, RZ, 0x1f, R12 ;  /* 0x0000001fff0c7819 */ /* 0x000fc8000001140c */
[----:B------:R-:W-:-:S05]  /*184f0*/  LEA.HI.X R3, R5, R4, R12, 0x2, P0 ;  /* 0x0000000405037211 */ /* 0x000fca00000f140c */
[----:B------:R1:W-:Y:S01]  /*18500*/  ST.E.64 [R2.64], R74 ;  /* 0x0000004a02007985 */ /* 0x0003e2000c101b06 */
[----:B------:R-:W-:Y:S05]  /*18510*/  BRA `(.L_x_2157) ;  /* 0x00000dd000007947 */ /* 0x000fea0003800000 */
.L_x_2142:
        /* <DEDUP_REMOVED lines=18> */
.L_x_2163:
[----:B--2---:R-:W2:Y:S01]  /*18640*/  S2R R2, SR_TID.X ;  /* 0x0000000000027919 */ /* 0x004ea20000002100 */
[----:B------:R-:W-:Y:S01]  /*18650*/  SHF.R.S32.HI R0, RZ, 0x1f, R251 ;  /* 0x0000001fff007819 */ /* 0x000fe200000114fb */
[----:B------:R-:W-:Y:S01]  /*18660*/  BSSY B0, `(.L_x_2164) ;  /* 0x0000037000007945 */ /* 0x000fe20003800000 */
[----:B-1----:R-:W-:-:S02]  /*18670*/  LOP3.LUT R14, R250, 0xffff, RZ, 0xc0, !PT ;  /* 0x0000fffffa0e7812 */ /* 0x002fc400078ec0ff */
        /* <DEDUP_REMOVED lines=53> */
.L_x_2165:
[----:B------:R-:W-:Y:S05]  /*189d0*/  BSYNC B0 ;  /* 0x0000000000007941 */ /* 0x000fea0003800000 */
.L_x_2164:
        /* <DEDUP_REMOVED lines=8> */
[----:B------:R-:W-:Y:S02]  /*18a60*/  IMAD R0, R10, c[0x0][0x3a4], R0 ;  /* 0x0000e9000a007a24 */ /* 0x000fe400078e0200 */
        /* <DEDUP_REMOVED lines=9> */
[----:B------:R-:W-:-:S04]  /*18b00*/  IMAD.WIDE.U32 R2, R15, c[0x0][0x3f0], R2 ;  /* 0x0000fc000f027a25 */ /* 0x000fc800078e0002 */
        /* <DEDUP_REMOVED lines=15> */
.L_x_2248:
[----:B------:R-:W-:Y:S05]  /*18c00*/  BRA.DIV ~URZ, `(.L_x_2167) ;  /* 0x00003e127f007947 */ /* 0x000fea000b800000 */
[----:B------:R3:W4:Y:S02]  /*18c10*/  SHFL.IDX PT, R0, R14, RZ, 0x181f ;  /* 0x00181fff0e007589 */ /* 0x00072400000e0000 */
.L_x_2249:
[----:B------:R-:W-:Y:S01]  /*18c20*/  IMAD R13, R20, c[0x0][0x4e8], RZ ;  /* 0x00013a00140d7a24 */ /* 0x000fe200078e02ff */
        /* <DEDUP_REMOVED lines=24> */
.L_x_2169:
[----:B------:R-:W-:Y:S05]  /*18db0*/  BSYNC B0 ;  /* 0x0000000000007941 */ /* 0x000fea0003800000 */
.L_x_2168:
[----:B------:R-:W-:Y:S05]  /*18dc0*/  BRA.DIV ~URZ, `(.L_x_2170) ;  /* 0x00003cc27f007947 */ /* 0x000fea000b800000 */
[----:B--2---:R2:W1:Y:S04]  /*18dd0*/  SHFL.IDX PT, R4, R5, 0x1, 0x181f ;  /* 0x00381f0005047f89 */ /* 0x00446800000e0000 */
[----:B----4-:R2:W4:Y:S02]  /*18de0*/  SHFL.IDX PT, R0, R14, 0x1, 0x181f ;  /* 0x00381f000e007f89 */ /* 0x01052400000e0000 */
.L_x_2250:
        /* <DEDUP_REMOVED lines=24> */
.L_x_2172:
[----:B------:R-:W-:Y:S05]  /*18f70*/  BSYNC B0 ;  /* 0x0000000000007941 */ /* 0x000fea0003800000 */
.L_x_2171:
[----:B------:R-:W-:Y:S05]  /*18f80*/  BRA.DIV ~URZ, `(.L_x_2173) ;  /* 0x00003bd27f007947 */ /* 0x000fea000b800000 */
[----:B-1----:R1:W2:Y:S02]  /*18f90*/  SHFL.IDX PT, R4, R5, 0x2, 0x181f ;  /* 0x00581f0005047f89 */ /* 0x0022a400000e0000 */
.L_x_2251:
[----:B------:R-:W-:Y:S05]  /*18fa0*/  BRA.DIV ~URZ, `(.L_x_2174) ;  /* 0x00003c227f007947 */ /* 0x000fea000b800000 */
[----:B----4-:R4:W1:Y:S02]  /*18fb0*/  SHFL.IDX PT, R0, R14, 0x2, 0x181f ;  /* 0x00581f000e007f89 */ /* 0x01086400000e0000 */
.L_x_2252:
        /* <DEDUP_REMOVED lines=24> */
.L_x_2176:
[----:B------:R-:W-:Y:S05]  /*19140*/  BSYNC B0 ;  /* 0x0000000000007941 */ /* 0x000fea0003800000 */
.L_x_2175:
[----:B------:R-:W-:Y:S05]  /*19150*/  BRA.DIV ~URZ, `(.L_x_2177) ;  /* 0x00003ae27f007947 */ /* 0x000fea000b800000 */
[----:B--2---:R2:W3:Y:S04]  /*19160*/  SHFL.IDX PT, R4, R5, 0x3, 0x181f ;  /* 0x00781f0005047f89 */ /* 0x0044e800000e0000 */
[----:B-1----:R2:W1:Y:S02]  /*19170*/  SHFL.IDX PT, R0, R14, 0x3, 0x181f ;  /* 0x00781f000e007f89 */ /* 0x00246400000e0000 */
.L_x_2253:
        /* <DEDUP_REMOVED lines=23> */
.L_x_2157:
[----:B------:R-:W-:Y:S05]  /*192f0*/  BSYNC B1 ;  /* 0x0000000000017941 */ /* 0x000fea0003800000 */
.L_x_2141:
        /* <DEDUP_REMOVED lines=9> */
[----:B--234-:R-:W-:-:S04]  /*19390*/  LOP3.LUT R12, R0, 0x1f, RZ, 0xc0, !PT ;  /* 0x0000001f000c7812 */ /* 0x01cfc800078ec0ff */
[----:B------:R-:W-:Y:S01]  /*193a0*/  ISETP.NE.AND P6, PT, R12, 0x1f, PT ;  /* 0x0000001f0c00780c */ /* 0x000fe20003fc5270 */
[----:B------:R-:W-:Y:S10]  /*193b0*/  BRA.DIV ~URZ, `(.L_x_2179) ;  /* 0x000039527f007947 */ /* 0x000ff4000b800000 */
[----:B------:R2:W3:Y:S02]  /*193c0*/  SHFL.IDX PT, R9, R110, RZ, 0x1f ;  /* 0x00001fff6e097589 */ /* 0x0004e400000e0000 */
.L_x_2254:
[----:B------:R-:W-:Y:S05]  /*193d0*/  BRA.DIV ~URZ, `(.L_x_2180) ;  /* 0x000039a27f007947 */ /* 0x000fea000b800000 */
[----:B------:R4:W2:Y:S02]  /*193e0*/  SHFL.IDX PT, R8, R110, 0x1, 0x1f ;  /* 0x00201f006e087f89 */ /* 0x0008a400000e0000 */
.L_x_2255:
[----:B-1----:R-:W-:Y:S02]  /*193f0*/  IMAD.IADD R0, R251, 0x1, R12 ;  /* 0x00000001fb007824 */ /* 0x002fe400078e020c */
[----:B------:R-:W-:-:S03]  /*19400*/  IMAD.MOV.U32 R6, RZ, RZ, RZ ;  /* 0x000000ffff067224 */ /* 0x000fc600078e00ff */
        /* <DEDUP_REMOVED lines=15> */
[----:B------:R1:W4:Y:S02]  /*19500*/  SHFL.UP PT, R4, R0, 0x1, RZ ;  /* 0x0420000000047989 */ /* 0x00032400000e00ff */
.L_x_2256:
[----:B----4-:R-:W-:-:S04]  /*19510*/  SEL R4, R4, RZ, P5 ;  /* 0x000000ff04047207 */ /* 0x010fc80002800000 */
        /* <DEDUP_REMOVED lines=14> */
[----:B------:R1:W4:Y:S02]  /*19600*/  SHFL.IDX PT, R0, R4, 0x1f, 0x1f ;  /* 0x03e01f0004007f89 */ /* 0x00032400000e0000 */
.L_x_2257:
[----:B----4-:R-:W-:Y:S01]  /*19610*/  IMAD R0, R0, c[0x0][0x538], RZ ;  /* 0x00014e0000007a24 */ /* 0x010fe200078e02ff */
[----:B------:R-:W-:Y:S04]  /*19620*/  BSSY B1, `(.L_x_2183) ;  /* 0x00000c5000017945 */ /* 0x000fe80003800000 */
[----:B--2---:R-:W-:-:S04]  /*19630*/  IADD3 R8, R0, R8, RZ ;  /* 0x0000000800087210 */ /* 0x004fc80007ffe0ff */
[----:B---3--:R-:W-:-:S13]  /*19640*/  ISETP.GT.AND P0, PT, R8, R9, PT ;  /* 0x000000090800720c */ /* 0x008fda0003f04270 */
[----:B------:R-:W-:Y:S05]  /*19650*/  @P0 BRA `(.L_x_2184) ;  /* 0x0000024000000947 */ /* 0x000fea0003800000 */
.L_x_2188:
        /* <DEDUP_REMOVED lines=16> */
.L_x_2258:
        /* <DEDUP_REMOVED lines=16> */
.L_x_2259:
[----:B--2---:R-:W-:-:S05]  /*19860*/  IMAD R0, R0, c[0x0][0x538], RZ ;  /* 0x00014e0000007a24 */ /* 0x004fca00078e02ff */
[----:B------:R-:W-:-:S04]  /*19870*/  IADD3 R8, R0, R8, RZ ;  /* 0x0000000800087210 */ /* 0x000fc80007ffe0ff */
[----:B------:R-:W-:-:S13]  /*19880*/  ISETP.GT.AND P0, PT, R8, R9, PT ;  /* 0x000000090800720c */ /* 0x000fda0003f04270 */
[----:B-1----:R-:W-:Y:S05]  /*19890*/  @!P0 BRA `(.L_x_2188) ;  /* 0xfffffdc000008947 */ /* 0x002fea000383ffff */
.L_x_2184:
[----:B------:R-:W-:-:S05]  /*198a0*/  IADD3 R8, -R0, R8, RZ ;  /* 0x0000000800087210 */ /* 0x000fca0007ffe1ff */
[----:B------:R-:W-:-:S05]  /*198b0*/  IMAD R0, R4, c[0x0][0x538], R8 ;  /* 0x00014e0004007a24 */ /* 0x000fca00078e0208 */
[----:B------:R-:W-:Y:S01]  /*198c0*/  ISETP.GT.AND P0, PT, R0, R9, PT ;  /* 0x000000090000720c */ /* 0x000fe20003f04270 */
[----:B------:R-:W-:-:S12]  /*198d0*/  BRA.DIV ~URZ, `(.L_x_2189) ;  /* 0x000039027f007947 */ /* 0x000fd8000b800000 */
[----:B------:R-:W-:-:S04]  /*198e0*/  VOTE.ANY R5, PT, !P0 ;  /* 0x0000000000057806 */ /* 0x000fc800040e0100 */
.L_x_2260:
[----:B------:R-:W2:Y:S02]  /*198f0*/  POPC R0, R5 ;  /* 0x0000000500007309 */ /* 0x000ea40000000000 */
[----:B--2---:R-:W-:Y:S01]  /*19900*/  IADD3 R251, R0, R251, RZ ;  /* 0x000000fb00fb7210 */ /* 0x004fe20007ffe0ff */
[----:B------:R-:W-:Y:S05]  /*19910*/  BRA.DIV ~URZ, `(.L_x_2190) ;  /* 0x000039127f007947 */ /* 0x000fea000b800000 */
[----:B------:R2:W3:Y:S04]  /*19920*/  SHFL.IDX PT, R10, R6, R0, 0x1f ;  /* 0x00001f00060a7589 */ /* 0x0004e800000e0000 */
[----:B------:R2:W4:Y:S02]  /*19930*/  SHFL.IDX PT, R7, R7, R0, 0x1f ;  /* 0x00001f0007077589 */ /* 0x00052400000e0000 */
.L_x_2261:
[----:B------:R-:W-:Y:S01]  /*19940*/  ISETP.NE.AND P0, PT, R5, RZ, PT ;  /* 0x000000ff0500720c */ /* 0x000fe20003f05270 */
[----:B------:R-:W-:-:S12]  /*19950*/  BSSY B0, `(.L_x_2191) ;  /* 0x0000005000007945 */ /* 0x000fd80003800000 */
[----:B------:R-:W-:Y:S05]  /*19960*/  @!P0 BRA `(.L_x_2192) ;  /* 0x0000003000008947 */ /* 0x000fea0003800000 */
[----:B--2---:R-:W-:Y:S01]  /*19970*/  IADD3 R0, R0, -0x1, RZ ;  /* 0xffffffff00007810 */ /* 0x004fe20007ffe0ff */
[----:B------:R-:W-:Y:S05]  /*19980*/  BRA.DIV ~URZ, `(.L_x_2193) ;  /* 0x000039727f007947 */ /* 0x000fea000b800000 */
[----:B------:R2:W1:Y:S02]  /*19990*/  SHFL.IDX PT, R11, R4, R0, 0x1f ;  /* 0x00001f00040b7589 */ /* 0x00046400000e0000 */
.L_x_2192:
[----:B------:R-:W-:Y:S05]  /*199a0*/  BSYNC B0 ;  /* 0x0000000000007941 */ /* 0x000fea0003800000 */
.L_x_2191:
[----:B----4-:R-:W-:Y:S01]  /*199b0*/  ISETP.NE.AND P0, PT, R7, 0x1, PT ;  /* 0x000000010700780c */ /* 0x010fe20003f05270 */
[----:B-1----:R-:W-:Y:S01]  /*199c0*/  IMAD R248, R11, c[0x0][0x538], R8 ;  /* 0x00014e000bf87a24 */ /* 0x002fe200078e0208 */
[----:B------:R-:W-:Y:S04]  /*199d0*/  BSSY B0, `(.L_x_2194) ;  /* 0x0000082000007945 */ /* 0x000fe80003800000 */
[----:B------:R-:W-:-:S07]  /*199e0*/  IADD3 R9, -R248, R9, RZ ;  /* 0x00000009f8097210 */ /* 0x000fce0007ffe1ff */
[----:B------:R-:W-:Y:S05]  /*199f0*/  @!P0 BRA `(.L_x_2195) ;  /* 0x000003d000008947 */ /* 0x000fea0003800000 */
[-C--:B---3--:R-:W-:Y:S02]  /*19a00*/  IABS R2, R10.reuse ;  /* 0x0000000a00027213 */ /* 0x088fe40000000000 */
[----:B------:R-:W-:Y:S02]  /*19a10*/  IABS R8, R10 ;  /* 0x0000000a00087213 */ /* 0x000fe40000000000 */
[----:B--2---:R-:W1:Y:S08]  /*19a20*/  I2F.RP R0, R2 ;  /* 0x0000000200007306 */ /* 0x004e700000209400 */
        /* <DEDUP_REMOVED lines=52> */
[--C-:B------:R-:W-:Y:S02]  /*19d70*/  IMAD.MOV R3, RZ, RZ, -R2.reuse ;  /* 0x000000ffff037224 */ /* 0x100fe400078e0a02 */
[C---:B------:R-:W-:Y:S02]  /*19d80*/  IMAD R2, R7.reuse, 0x1000000, R2 ;  /* 0x0100000007027824 */ /* 0x040fe400078e0202 */
[----:B------:R-:W-:Y:S02]  /*19d90*/  IMAD R3, R7, R3, R0 ;  /* 0x0000000307037224 */ /* 0x000fe400078e0200 */
[----:B------:R-:W-:Y:S02]  /*19da0*/  IMAD R0, R10, R4, R9 ;  /* 0x000000040a007224 */ /* 0x000fe400078e0209 */
[----:B------:R-:W-:Y:S01]  /*19db0*/  IMAD R250, R3, 0x10000, R2 ;  /* 0x0001000003fa7824 */ /* 0x000fe200078e0202 */
[----:B------:R-:W-:Y:S05]  /*19dc0*/  BRA `(.L_x_2196) ;  /* 0x0000042000007947 */ /* 0x000fea0003800000 */
.L_x_2195:
[----:B------:R-:W-:-:S04]  /*19dd0*/  IMAD.MOV.U32 R2, RZ, RZ, 0x4 ;  /* 0x00000004ff027424 */ /* 0x000fc800078e00ff */
[----:B------:R-:W-:-:S05]  /*19de0*/  IMAD.WIDE R2, R251, R2, c[0x0][0x590] ;  /* 0x00016400fb027625 */ /* 0x000fca00078e0202 */
[----:B--2---:R-:W2:Y:S02]  /*19df0*/  LDG.E R4, [R2.64] ;  /* 0x0000000602047981 */ /* 0x004ea4000c1e1900 */
        /* <DEDUP_REMOVED lines=28> */
[----:B------:R-:W-:Y:S02]  /*19fc0*/  IMAD R11, R4, R0, RZ ;  /* 0x00000000040b7224 */ /* 0x000fe400078e02ff */
[----:B------:R-:W-:-:S03]  /*19fd0*/  IMAD.MOV R0, RZ, RZ, -R0 ;  /* 0x000000ffff007224 */ /* 0x000fc600078e0a00 */
[----:B------:R-:W-:Y:S01]  /*19fe0*/  IADD3 R2, -R11, c[0x0][0x538], RZ ;  /* 0x00014e000b027a10 */ /* 0x000fe20007ffe1ff */
[----:B------:R-:W-:-:S03]  /*19ff0*/  IMAD R7, R8, R0, R9 ;  /* 0x0000000008077224 */ /* 0x000fc600078e0209 */
[----:B------:R-:W-:Y:S01]  /*1a000*/  IMNMX R2, R4, R2, PT ;  /* 0x0000000204027217 */ /* 0x000fe20003800200 */
[----:B------:R-:W-:-:S03]  /*1a010*/  IMAD.MOV.U32 R4, RZ, RZ, RZ ;  /* 0x000000ffff047224 */ /* 0x000fc600078e00ff */
[-C--:B------:R-:W-:Y:S02]  /*1a020*/  IABS R3, R2.reuse ;  /* 0x0000000200037213 */ /* 0x080fe40000000000 */
[----:B------:R-:W-:-:S03]  /*1a030*/  IABS R8, R2 ;  /* 0x0000000200087213 */ /* 0x000fc60000000000 */
[----:B------:R-:W-:-:S04]  /*1a040*/  IMAD.MOV.U32 R6, RZ, RZ, R3 ;  /* 0x000000ffff067224 */ /* 0x000fc800078e0003 */
[----:B------:R-:W1:Y:S08]  /*1a050*/  I2F.RP R3, R6 ;  /* 0x0000000600037306 */ /* 0x000e700000209400 */
[----:B-1----:R-:W1:Y:S02]  /*1a060*/  MUFU.RCP R3, R3 ;  /* 0x0000000300037308 */ /* 0x002e640000001000 */
[----:B-1----:R-:W-:-:S06]  /*1a070*/  IADD3 R3, R3, 0xffffffe, RZ ;  /* 0x0ffffffe03037810 */ /* 0x002fcc0007ffe0ff */
[----:B------:R-:W1:Y:S02]  /*1a080*/  F2I.FTZ.U32.TRUNC.NTZ R5, R3 ;  /* 0x0000000300057305 */ /* 0x000e64000021f000 */
[----:B-1----:R-:W-:-:S05]  /*1a090*/  IMAD.MOV R3, RZ, RZ, -R5 ;  /* 0x000000ffff037224 */ /* 0x002fca00078e0a05 */
[----:B------:R-:W-:Y:S02]  /*1a0a0*/  MOV R0, R3 ;  /* 0x0000000300007202 */ /* 0x000fe40000000f00 */
[----:B------:R-:W-:-:S03]  /*1a0b0*/  IABS R3, R7 ;  /* 0x0000000700037213 */ /* 0x000fc60000000000 */
[----:B------:R-:W-:-:S04]  /*1a0c0*/  IMAD R0, R0, R6, RZ ;  /* 0x0000000600007224 */ /* 0x000fc800078e02ff */
        /* <DEDUP_REMOVED lines=18> */
.L_x_2196:
[----:B------:R-:W-:Y:S05]  /*1a1f0*/  BSYNC B0 ;  /* 0x0000000000007941 */ /* 0x000fea0003800000 */
.L_x_2194:
[----:B------:R-:W-:-:S04]  /*1a200*/  LOP3.LUT R0, RZ, R0, RZ, 0x33, !PT ;  /* 0x00000000ff007212 */ /* 0x000fc800078e33ff */
[----:B------:R-:W-:Y:S01]  /*1a210*/  IADD3 R249, R0, R10, RZ ;  /* 0x0000000a00f97210 */ /* 0x000fe20007ffe0ff */
[----:B------:R-:W-:Y:S05]  /*1a220*/  BRA `(.L_x_2197) ;  /* 0x0000004000007947 */ /* 0x000fea0003800000 */
.L_x_2185:
[----:B------:R-:W-:Y:S01]  /*1a230*/  IMAD.MOV.U32 R248, RZ, RZ, R9 ;  /* 0x000000fffff87224 */ /* 0x000fe200078e0009 */
[----:B------:R-:W-:Y:S01]  /*1a240*/  MOV R250, RZ ;  /* 0x000000ff00fa7202 */ /* 0x000fe20000000f00 */
[----:B------:R-:W-:Y:S01]  /*1a250*/  IMAD.MOV.U32 R249, RZ, RZ, RZ ;  /* 0x000000fffff97224 */ /* 0x000fe200078e00ff */
[----:B------:R-:W-:Y:S02]  /*1a260*/  MOV R251, c[0x0][0x53c] ;  /* 0x00014f0000fb7a02 */ /* 0x000fe40000000f00 */
.L_x_2197:
[----:B------:R-:W-:Y:S05]  /*1a270*/  BSYNC B1 ;  /* 0x0000000000017941 */ /* 0x000fea0003800000 */
.L_x_2183:
[----:B------:R-:W-:Y:S01]  /*1a280*/  WARPSYNC 0xffffffff ;  /* 0xffffffff00007948 */ /* 0x000fe20003800000 */
[----:B------:R-:W-:Y:S01]  /*1a290*/  BAR.SYNC.DEFER_BLOCKING 0x4, 0x100 ;  /* 0x0104000000007b1d */ /* 0x000fe20000010000 */
[----:B------:R-:W-:-:S13]  /*1a2a0*/  ISETP.NE.AND P0, PT, R12, RZ, PT ;  /* 0x000000ff0c00720c */ /* 0x000fda0003f05270 */
[----:B------:R2:W-:Y:S04]  /*1a2b0*/  @!P0 STS.128 [0x20100], R248 ;  /* 0x020100f8ff008388 */ /* 0x0005e80000000c00 */
[----:B------:R-:W-:Y:S06]  /*1a2c0*/  BAR.ARV 0x5, 0x100 ;  /* 0x0144000000007b1d */ /* 0x000fec0000002000 */
.L_x_2178:
[----:B-1----:R-:W-:-:S13]  /*1a2d0*/  ISETP.GE.AND P0, PT, R251, c[0x0][0x53c], PT ;  /* 0x00014f00fb007a0c */ /* 0x002fda0003f06270 */
[----:B--23--:R-:W-:Y:S01]  /*1a2e0*/  @P0 CALL.REL.NOINC `(.L_x_2198) ;  /* 0x0000001000000944 */ /* 0x00cfe20003c00000 */
[----:B------:R-:W-:Y:S05]  /*1a2f0*/  BRA `(.L_x_2199) ;  /* 0xfffe78b000007947 */ /* 0x000fea000383ffff */
.L_x_2198:
[----:B------:R-:W-:Y:S05]  /*1a300*/  EXIT ;  /* 0x000000000000794d */ /* 0x000fea0003800000 */
.L_x_2022:
[----:B------:R-:W-:Y:S01]  /*1a310*/  IMAD.MOV.U32 R0, RZ, RZ, R5 ;  /* 0x000000ffff007224 */ /* 0x000fe200078e0005 */
[----:B------:R-:W-:Y:S02]  /*1a320*/  MOV R3, 0x1 ;  /* 0x0000000100037802 */ /* 0x000fe40000000f00 */
[----:B------:R-:W-:Y:S02]  /*1a330*/  MOV R2, 0x1a350 ;  /* 0x0001a35000027802 */ /* 0x000fe40000000f00 */
[----:B--2---:R-:W-:Y:S05]  /*1a340*/  CALL.REL.NOINC `($__internal_37_$__cuda_sm70_shflsync_up_p) ;  /* 0x000030e000007944 */ /* 0x004fea0003c00000 */
[----:B------:R-:W-:Y:S01]  /*1a350*/  MOV R0, R4 ;  /* 0x0000000400007202 */ /* 0x000fe20000000f00 */
[----:B------:R-:W-:Y:S05]  /*1a360*/  BRA `(.L_x_2200) ;  /* 0xfffe60d000007947 */ /* 0x000fea000383ffff */
.L_x_2023:
[----:B------:R-:W-:Y:S01]  /*1a370*/  IMAD.MOV.U32 R0, RZ, RZ, R5 ;  /* 0x000000ffff007224 */ /* 0x000fe200078e0005 */
[----:B------:R-:W-:Y:S02]  /*1a380*/  MOV R3, 0x2 ;  /* 0x0000000200037802 */ /* 0x000fe40000000f00 */
[----:B------:R-:W-:Y:S02]  /*1a390*/  MOV R2, 0x1a3b0 ;  /* 0x0001a3b000027802 */ /* 0x000fe40000000f00 */
[----:B--2---:R-:W-:Y:S05]  /*1a3a0*/  CALL.REL.NOINC `($__internal_37_$__cuda_sm70_shflsync_up_p) ;  /* 0x0000308000007944 */ /* 0x004fea0003c00000 */
[----:B------:R-:W-:Y:S01]  /*1a3b0*/  SEL R4, R4, RZ, P4 ;  /* 0x000000ff04047207 */ /* 0x000fe20002000000 */
[----:B------:R-:W-:Y:S01]  /*1a3c0*/  IMAD.MOV.U32 R3, RZ, RZ, 0x4 ;  /* 0x00000004ff037424 */ /* 0x000fe200078e00ff */
[----:B------:R-:W-:-:S03]  /*1a3d0*/  MOV R2, 0x1a400 ;  /* 0x0001a40000027802 */ /* 0x000fc60000000f00 */
[----:B------:R-:W-:Y:S02]  /*1a3e0*/  IMAD.IADD R0, R5, 0x1, R4 ;  /* 0x0000000105007824 */ /* 0x000fe400078e0204 */
[----:B------:R-:W-:Y:S05]  /*1a3f0*/  CALL.REL.NOINC `($__internal_37_$__cuda_sm70_shflsync_up_p) ;  /* 0x0000303000007944 */ /* 0x000fea0003c00000 */
        /* <DEDUP_REMOVED lines=12> */
[----:B------:R-:W-:Y:S02]  /*1a4c0*/  MOV R220, 0x1f ;  /* 0x0000001f00dc7802 */ /* 0x000fe40000000f00 */
[----:B------:R-:W-:Y:S01]  /*1a4d0*/  MOV R3, 0x1a510 ;  /* 0x0001a51000037802 */ /* 0x000fe20000000f00 */
[----:B------:R-:W-:-:S04]  /*1a4e0*/  IMAD.IADD R4, R0, 0x1, R4 ;  /* 0x0000000100047824 */ /* 0x000fc800078e0204 */
[----:B------:R-:W-:Y:S02]  /*1a4f0*/  IMAD.MOV.U32 R219, RZ, RZ, R4 ;  /* 0x000000ffffdb7224 */ /* 0x000fe400078e0004 */
[----:B------:R-:W-:Y:S05]  /*1a500*/  CALL.REL.NOINC `($__internal_36_$__cuda_sm70_shflsync_idx_p) ;  /* 0x00002ec000007944 */ /* 0x000fea0003c00000 */
[----:B------:R-:W-:Y:S01]  /*1a510*/  MOV R0, R219 ;  /* 0x000000db00007202 */ /* 0x000fe20000000f00 */
[----:B------:R-:W-:Y:S05]  /*1a520*/  BRA `(.L_x_2201) ;  /* 0xfffe601000007947 */ /* 0x000fea000383ffff */
.L_x_2025:
[----:B------:R-:W-:Y:S02]  /*1a530*/  SEL R0, RZ, 0x1, P0 ;  /* 0x00000001ff007807 */ /* 0x000fe40000000000 */
[----:B------:R-:W-:Y:S02]  /*1a540*/  MOV R2, 0x1a560 ;  /* 0x0001a56000027802 */ /* 0x000fe40000000f00 */
[----:B--2---:R-:W-:Y:S05]  /*1a550*/  CALL.REL.NOINC `($__internal_38_$__cuda_sm70_votesync_ballot) ;  /* 0x00002f3000007944 */ /* 0x004fea0003c00000 */
[----:B------:R-:W-:Y:S01]  /*1a560*/  MOV R6, R0 ;  /* 0x0000000000067202 */ /* 0x000fe20000000f00 */
[----:B------:R-:W-:Y:S05]  /*1a570*/  BRA `(.L_x_2202) ;  /* 0xfffe605000007947 */ /* 0x000fea000383ffff */
.L_x_2026:
[----:B------:R-:W-:Y:S01]  /*1a580*/  IMAD.MOV.U32 R219, RZ, RZ, R9 ;  /* 0x000000ffffdb7224 */ /* 0x000fe200078e0009 */
[----:B------:R-:W-:Y:S01]  /*1a590*/  MOV R2, R0 ;  /* 0x0000000000027202 */ /* 0x000fe20000000f00 */
[----:B------:R-:W-:Y:S01]  /*1a5a0*/  IMAD.MOV.U32 R220, RZ, RZ, 0x1f ;  /* 0x0000001fffdc7424 */ /* 0x000fe200078e00ff */
[----:B------:R-:W-:Y:S02]  /*1a5b0*/  MOV R3, 0x1a5d0 ;  /* 0x0001a5d000037802 */ /* 0x000fe40000000f00 */
[----:B------:R-:W-:Y:S05]  /*1a5c0*/  CALL.REL.NOINC `($__internal_36_$__cuda_sm70_shflsync_idx_p) ;  /* 0x00002e0000007944 */ /* 0x000fea0003c00000 */
[----:B------:R-:W-:Y:S01]  /*1a5d0*/  IMAD.MOV.U32 R12, RZ, RZ, R219 ;  /* 0x000000ffff0c7224 */ /* 0x000fe200078e00db */
[----:B------:R-:W-:Y:S01]  /*1a5e0*/  MOV R219, R8 ;  /* 0x0000000800db7202 */ /* 0x000fe20000000f00 */
[----:B------:R-:W-:Y:S01]  /*1a5f0*/  IMAD.MOV.U32 R5, RZ, RZ, RZ ;  /* 0x000000ffff057224 */ /* 0x000fe200078e00ff */
[----:B------:R-:W-:Y:S01]  /*1a600*/  MOV R2, R0 ;  /* 0x0000000000027202 */ /* 0x000fe20000000f00 */
[----:B------:R-:W-:Y:S01]  /*1a610*/  IMAD.MOV.U32 R220, RZ, RZ, 0x1f ;  /* 0x0000001fffdc7424 */ /* 0x000fe200078e00ff */
[----:B------:R-:W-:-:S02]  /*1a620*/  MOV R3, 0x1a640 ;  /* 0x0001a64000037802 */ /* 0x000fc40000000f00 */
[----:B------:R-:W-:Y:S05]  /*1a630*/  CALL.REL.NOINC `($__internal_36_$__cuda_sm70_shflsync_idx_p) ;  /* 0x00002d9000007944 */ /* 0x000fea0003c00000 */
[----:B------:R-:W-:Y:S01]  /*1a640*/  MOV R9, R219 ;  /* 0x000000db00097202 */ /* 0x000fe20000000f00 */
[----:B------:R-:W-:Y:S05]  /*1a650*/  BRA `(.L_x_2203) ;  /* 0xfffe5fd000007947 */ /* 0x000fea000383ffff */
.L_x_2029:
[----:B------:R-:W-:Y:S01]  /*1a660*/  IMAD.MOV.U32 R219, RZ, RZ, R4 ;  /* 0x000000ffffdb7224 */ /* 0x000fe200078e0004 */
[----:B------:R-:W-:Y:S01]  /*1a670*/  MOV R2, R0 ;  /* 0x0000000000027202 */ /* 0x000fe20000000f00 */
[----:B------:R-:W-:Y:S01]  /*1a680*/  IMAD.MOV.U32 R220, RZ, RZ, 0x1f ;  /* 0x0000001fffdc7424 */ /* 0x000fe200078e00ff */
[----:B------:R-:W-:-:S02]  /*1a690*/  MOV R3, 0x1a6b0 ;  /* 0x0001a6b000037802 */ /* 0x000fc40000000f00 */
[----:B--23--:R-:W-:Y:S05]  /*1a6a0*/  CALL.REL.NOINC `($__internal_36_$__cuda_sm70_shflsync_idx_p) ;  /* 0x00002d2000007944 */ /* 0x00cfea0003c00000 */
[----:B------:R-:W-:Y:S01]  /*1a6b0*/  MOV R5, R219 ;  /* 0x000000db00057202 */ /* 0x000fe20000000f00 */
[----:B------:R-:W-:Y:S05]  /*1a6c0*/  BRA `(.L_x_2028) ;  /* 0xfffe5fc000007947 */ /* 0x000fea000383ffff */
.L_x_2048:
[----:B------:R-:W-:Y:S01]  /*1a6d0*/  IMAD.MOV.U32 R219, RZ, RZ, R5 ;  /* 0x000000ffffdb7224 */ /* 0x000fe200078e0005 */
[----:B------:R-:W-:Y:S01]  /*1a6e0*/  MOV R2, RZ ;  /* 0x000000ff00027202 */ /* 0x000fe20000000f00 */
[----:B------:R-:W-:Y:S01]  /*1a6f0*/  IMAD.MOV.U32 R220, RZ, RZ, 0x181f ;  /* 0x0000181fffdc7424 */ /* 0x000fe200078e00ff */
[----:B------:R-:W-:-:S02]  /*1a700*/  MOV R3, 0x1a720 ;  /* 0x0001a72000037802 */ /* 0x000fc40000000f00 */
[----:B-----5:R-:W-:Y:S05]  /*1a710*/  CALL.REL.NOINC `($__internal_36_$__cuda_sm70_shflsync_idx_p) ;  /* 0x00002cb000007944 */ /* 0x020fea0003c00000 */
[----:B------:R-:W-:Y:S01]  /*1a720*/  MOV R4, R219 ;  /* 0x000000db00047202 */ /* 0x000fe20000000f00 */
[----:B------:R-:W-:Y:S05]  /*1a730*/  BRA `(.L_x_2204) ;  /* 0xfffe851000007947 */ /* 0x000fea000383ffff */
.L_x_2049:
[----:B------:R-:W-:Y:S01]  /*1a740*/  IMAD.MOV.U32 R219, RZ, RZ, R14 ;  /* 0x000000ffffdb7224 */ /* 0x000fe200078e000e */
[----:B------:R-:W-:Y:S01]  /*1a750*/  MOV R2, RZ ;  /* 0x000000ff00027202 */ /* 0x000fe20000000f00 */
[----:B------:R-:W-:Y:S01]  /*1a760*/  IMAD.MOV.U32 R220, RZ, RZ, 0x181f ;  /* 0x0000181fffdc7424 */ /* 0x000fe200078e00ff */
[----:B------:R-:W-:-:S02]  /*1a770*/  MOV R3, 0x1a790 ;  /* 0x0001a79000037802 */ /* 0x000fc40000000f00 */
[----:B-12--5:R-:W-:Y:S05]  /*1a780*/  CALL.REL.NOINC `($__internal_36_$__cuda_sm70_shflsync_idx_p) ;  /* 0x00002c4000007944 */ /* 0x026fea0003c00000 */
[----:B------:R-:W-:Y:S01]  /*1a790*/  MOV R0, R219 ;  /* 0x000000db00007202 */ /* 0x000fe20000000f00 */
[----:B------:R-:W-:Y:S05]  /*1a7a0*/  BRA `(.L_x_2205) ;  /* 0xfffe84c000007947 */ /* 0x000fea000383ffff */
.L_x_2052:
[----:B------:R-:W-:Y:S01]  /*1a7b0*/  IMAD.MOV.U32 R219, RZ, RZ, R5 ;  /* 0x000000ffffdb7224 */ /* 0x000fe200078e0005 */
[----:B--2---:R-:W-:Y:S01]  /*1a7c0*/  MOV R2, 0x1 ;  /* 0x0000000100027802 */ /* 0x004fe20000000f00 */
[----:B------:R-:W-:Y:S01]  /*1a7d0*/  IMAD.MOV.U32 R220, RZ, RZ, 0x181f ;  /* 0x0000181fffdc7424 */ /* 0x000fe200078e00ff */
[----:B------:R-:W-:-:S02]  /*1a7e0*/  MOV R3, 0x1a800 ;  /* 0x0001a80000037802 */ /* 0x000fc40000000f00 */
[----:B-1-345:R-:W-:Y:S05]  /*1a7f0*/  CALL.REL.NOINC `($__internal_36_$__cuda_sm70_shflsync_idx_p) ;  /* 0x00002bd000007944 */ /* 0x03afea0003c00000 */
[----:B------:R-:W-:Y:S01]  /*1a800*/  IMAD.MOV.U32 R4, RZ, RZ, R219 ;  /* 0x000000ffff047224 */ /* 0x000fe200078e00db */
[----:B------:R-:W-:Y:S01]  /*1a810*/  MOV R2, 0x1 ;  /* 0x0000000100027802 */ /* 0x000fe20000000f00 */
[----:B------:R-:W-:Y:S01]  /*1a820*/  IMAD.MOV.U32 R219, RZ, RZ, R14 ;  /* 0x000000ffffdb7224 */ /* 0x000fe200078e000e */
[----:B------:R-:W-:-:S02]  /*1a830*/  MOV R220, 0x181f ;  /* 0x0000181f00dc7802 */ /* 0x000fc40000000f00 */
[----:B------:R-:W-:Y:S02]  /*1a840*/  MOV R3, 0x1a860 ;  /* 0x0001a86000037802 */ /* 0x000fe40000000f00 */
[----:B------:R-:W-:Y:S05]  /*1a850*/  CALL.REL.NOINC `($__internal_36_$__cuda_sm70_shflsync_idx_p) ;  /* 0x00002b7000007944 */ /* 0x000fea0003c00000 */
[----:B------:R-:W-:Y:S01]  /*1a860*/  MOV R0, R219 ;  /* 0x000000db00007202 */ /* 0x000fe20000000f00 */
[----:B------:R-:W-:Y:S05]  /*1a870*/  BRA `(.L_x_2206) ;  /* 0xfffe85b000007947 */ /* 0x000fea000383ffff */
.L_x_2055:
[----:B------:R-:W-:Y:S01]  /*1a880*/  IMAD.MOV.U32 R219, RZ, RZ, R5 ;  /* 0x000000ffffdb7224 */ /* 0x000fe200078e0005 */
[----:B-1----:R-:W-:Y:S01]  /*1a890*/  MOV R2, 0x2 ;  /* 0x0000000200027802 */ /* 0x002fe20000000f00 */
[----:B------:R-:W-:Y:S01]  /*1a8a0*/  IMAD.MOV.U32 R220, RZ, RZ, 0x181f ;  /* 0x0000181fffdc7424 */ /* 0x000fe200078e00ff */
[----:B------:R-:W-:Y:S02]  /*1a8b0*/  MOV R3, 0x1a8d0 ;  /* 0x0001a8d000037802 */ /* 0x000fe40000000f00 */
[----:B--2345:R-:W-:Y:S05]  /*1a8c0*/  CALL.REL.NOINC `($__internal_36_$__cuda_sm70_shflsync_idx_p) ;  /* 0x00002b0000007944 */ /* 0x03cfea0003c00000 */
[----:B------:R-:W-:Y:S01]  /*1a8d0*/  MOV R4, R219 ;  /* 0x000000db00047202 */ /* 0x000fe20000000f00 */
[----:B------:R-:W-:Y:S05]  /*1a8e0*/  BRA `(.L_x_2207) ;  /* 0xfffe86e000007947 */ /* 0x000fea000383ffff */
.L_x_2056:
[----:B------:R-:W-:Y:S01]  /*1a8f0*/  IMAD.MOV.U32 R219, RZ, RZ, R14 ;  /* 0x000000ffffdb7224 */ /* 0x000fe200078e000e */
[----:B------:R-:W-:Y:S01]  /*1a900*/  MOV R2, 0x2 ;  /* 0x0000000200027802 */ /* 0x000fe20000000f00 */
[----:B------:R-:W-:Y:S01]  /*1a910*/  IMAD.MOV.U32 R220, RZ, RZ, 0x181f ;  /* 0x0000181fffdc7424 */ /* 0x000fe200078e00ff */
[----:B------:R-:W-:Y:S02]  /*1a920*/  MOV R3, 0x1a940 ;  /* 0x0001a94000037802 */ /* 0x000fe40000000f00 */
[----:B-12345:R-:W-:Y:S05]  /*1a930*/  CALL.REL.NOINC `($__internal_36_$__cuda_sm70_shflsync_idx_p) ;  /* 0x00002a9000007944 */ /* 0x03efea0003c00000 */
[----:B------:R-:W-:Y:S01]  /*1a940*/  MOV R0, R219 ;  /* 0x000000db00007202 */ /* 0x000fe20000000f00 */
[----:B------:R-:W-:Y:S05]  /*1a950*/  BRA `(.L_x_2208) ;  /* 0xfffe869000007947 */ /* 0x000fea000383ffff */
.L_x_2059:
[----:B------:R-:W-:Y:S01]  /*1a960*/  IMAD.MOV.U32 R219, RZ, RZ, R5 ;  /* 0x000000ffffdb7224 */ /* 0x000fe200078e0005 */
[----:B-1----:R-:W-:Y:S01]  /*1a970*/  MOV R2, 0x3 ;  /* 0x0000000300027802 */ /* 0x002fe20000000f00 */
[----:B------:R-:W-:Y:S01]  /*1a980*/  IMAD.MOV.U32 R220, RZ, RZ, 0x181f ;  /* 0x0000181fffdc7424 */ /* 0x000fe200078e00ff */
[----:B------:R-:W-:-:S02]  /*1a990*/  MOV R3, 0x1a9b0 ;  /* 0x0001a9b000037802 */ /* 0x000fc40000000f00 */
[----:B--2345:R-:W-:Y:S05]  /*1a9a0*/  CALL.REL.NOINC `($__internal_36_$__cuda_sm70_shflsync_idx_p) ;  /* 0x00002a2000007944 */ /* 0x03cfea0003c00000 */
        /* <DEDUP_REMOVED lines=8> */
.L_x_2062:
[----:B------:R-:W-:Y:S01]  /*1aa30*/  IMAD.MOV.U32 R219, RZ, RZ, R5 ;  /* 0x000000ffffdb7224 */ /* 0x000fe200078e0005 */
[----:B------:R-:W-:Y:S01]  /*1aa40*/  MOV R2, RZ ;  /* 0x000000ff00027202 */ /* 0x000fe20000000f00 */
[----:B------:R-:W-:Y:S01]  /*1aa50*/  IMAD.MOV.U32 R220, RZ, RZ, 0x181f ;  /* 0x0000181fffdc7424 */ /* 0x000fe200078e00ff */
[----:B------:R-:W-:Y:S02]  /*1aa60*/  MOV R3, 0x1aa80 ;  /* 0x0001aa8000037802 */ /* 0x000fe40000000f00 */
[----:B------:R-:W-:Y:S05]  /*1aa70*/  CALL.REL.NOINC `($__internal_36_$__cuda_sm70_shflsync_idx_p) ;  /* 0x0000295000007944 */ /* 0x000fea0003c00000 */
[----:B------:R-:W-:Y:S01]  /*1aa80*/  MOV R4, R219 ;  /* 0x000000db00047202 */ /* 0x000fe20000000f00 */
[----:B------:R-:W-:Y:S05]  /*1aa90*/  BRA `(.L_x_2210) ;  /* 0xfffea5e000007947 */ /* 0x000fea000383ffff */
.L_x_2063:
[----:B------:R-:W-:Y:S01]  /*1aaa0*/  IMAD.MOV.U32 R219, RZ, RZ, R10 ;  /* 0x000000ffffdb7224 */ /* 0x000fe200078e000a */
[----:B------:R-:W-:Y:S01]  /*1aab0*/  MOV R2, RZ ;  /* 0x000000ff00027202 */ /* 0x000fe20000000f00 */
[----:B------:R-:W-:Y:S01]  /*1aac0*/  IMAD.MOV.U32 R220, RZ, RZ, 0x181f ;  /* 0x0000181fffdc7424 */ /* 0x000fe200078e00ff */
[----:B------:R-:W-:Y:S02]  /*1aad0*/  MOV R3, 0x1aaf0 ;  /* 0x0001aaf000037802 */ /* 0x000fe40000000f00 */
[----:B-12---:R-:W-:Y:S05]  /*1aae0*/  CALL.REL.NOINC `($__internal_36_$__cuda_sm70_shflsync_idx_p) ;  /* 0x000028e000007944 */ /* 0x006fea0003c00000 */
[----:B------:R-:W-:Y:S01]  /*1aaf0*/  ISETP.GE.AND P0, PT, R217, c[0x0][0x1d4], PT ;  /* 0x00007500d9007a0c */ /* 0x000fe20003f06270 */
[----:B------:R-:W-:Y:S01]  /*1ab00*/  IMAD.MOV.U32 R220, RZ, RZ, 0x181f ;  /* 0x0000181fffdc7424 */ /* 0x000fe200078e00ff */
[----:B------:R-:W-:-:S02]  /*1ab10*/  IADD3 R2, P1, R219, R103, RZ ;  /* 0x00000067db027210 */ /* 0x000fc40007f3e0ff */
[----:B------:R-:W-:Y:S02]  /*1ab20*/  SEL R14, RZ, 0x10, P0 ;  /* 0x00000010ff0e7807 */ /* 0x000fe40000000000 */
[----:B------:R-:W-:Y:S01]  /*1ab30*/  ISETP.GE.AND P2, PT, R223, c[0x0][0x1d4], PT ;  /* 0x00007500df007a0c */ /* 0x000fe20003f46270 */
[----:B------:R-:W-:Y:S01]  /*1ab40*/  IMAD.X R3, R4, 0x1, R96, P1 ;  /* 0x0000000104037824 */ /* 0x000fe200008e0660 */
[----:B------:R-:W-:Y:S02]  /*1ab50*/  IADD3 R8, P1, R219, R104, RZ ;  /* 0x00000068db087210 */ /* 0x000fe40007f3e0ff */
[----:B------:R-:W-:-:S03]  /*1ab60*/  SEL R13, RZ, 0x10, P2 ;  /* 0x00000010ff0d7807 */ /* 0x000fc60001000000 */
[----:B------:R-:W-:Y:S01]  /*1ab70*/  @!PT LDS RZ, [RZ] ;  /* 0x00000000fffff984 */ /* 0x000fe20000000800 */
        /* <DEDUP_REMOVED lines=11> */
[----:B-1----:R-:W-:Y:S01]  /*1ac30*/  IADD3 R2, P3, R219, R106, RZ ;  /* 0x0000006adb027210 */ /* 0x002fe20007f7e0ff */
[----:B------:R-:W-:Y:S01]  /*1ac40*/  IMAD.MOV.U32 R219, RZ, RZ, R5 ;  /* 0x000000ffffdb7224 */ /* 0x000fe200078e0005 */
[----:B------:R-:W-:-:S03]  /*1ac50*/  SEL R5, RZ, 0x10, P0 ;  /* 0x00000010ff057807 */ /* 0x000fc60000000000 */
[----:B------:R-:W-:-:S05]  /*1ac60*/  IMAD.X R3, R4, 0x1, R99, P3 ;  /* 0x0000000104037824 */ /* 0x000fca00018e0663 */
[----:B------:R1:W-:Y:S02]  /*1ac70*/  LDGSTS.E.BYPASS.LTC128B.128 [R215+0xe100], [R2.64], !P0 ;  /* 0x0e10000002d77fae */ /* 0x0003e4000c101d46 */
[----:B-1----:R-:W-:Y:S01]  /*1ac80*/  IMAD.MOV.U32 R2, RZ, RZ, 0x1 ;  /* 0x00000001ff027424 */ /* 0x002fe200078e00ff */
[----:B------:R-:W-:Y:S02]  /*1ac90*/  MOV R3, 0x1acb0 ;  /* 0x0001acb000037802 */ /* 0x000fe40000000f00 */
[----:B--2---:R-:W-:Y:S05]  /*1aca0*/  CALL.REL.NOINC `($__internal_36_$__cuda_sm70_shflsync_idx_p) ;  /* 0x0000272000007944 */ /* 0x004fea0003c00000 */
[----:B------:R-:W-:Y:S01]  /*1acb0*/  IMAD.MOV.U32 R4, RZ, RZ, R219 ;  /* 0x000000ffff047224 */ /* 0x000fe200078e00db */
[----:B------:R-:W-:Y:S01]  /*1acc0*/  MOV R2, 0x1 ;  /* 0x0000000100027802 */ /* 0x000fe20000000f00 */
[----:B------:R-:W-:Y:S01]  /*1acd0*/  IMAD.MOV.U32 R219, RZ, RZ, R10 ;  /* 0x000000ffffdb7224 */ /* 0x000fe200078e000a */
[----:B------:R-:W-:Y:S02]  /*1ace0*/  MOV R220, 0x181f ;  /* 0x0000181f00dc7802 */ /* 0x000fe40000000f00 */
[----:B------:R-:W-:Y:S02]  /*1acf0*/  MOV R3, 0x1ad10 ;  /* 0x0001ad1000037802 */ /* 0x000fe40000000f00 */
[----:B------:R-:W-:Y:S05]  /*1ad00*/  CALL.REL.NOINC `($__internal_36_$__cuda_sm70_shflsync_idx_p) ;  /* 0x000026c000007944 */ /* 0x000fea0003c00000 */
[----:B------:R-:W-:Y:S01]  /*1ad10*/  MOV R0, R219 ;  /* 0x000000db00007202 */ /* 0x000fe20000000f00 */
[----:B------:R-:W-:Y:S05]  /*1ad20*/  BRA `(.L_x_2211) ;  /* 0xfffea4f000007947 */ /* 0x000fea000383ffff */
.L_x_2064:
[----:B------:R-:W-:Y:S01]  /*1ad30*/  IMAD.MOV.U32 R219, RZ, RZ, R4 ;  /* 0x000000ffffdb7224 */ /* 0x000fe200078e0004 */
[----:B------:R-:W-:Y:S01]  /*1ad40*/  MOV R2, RZ ;  /* 0x000000ff00027202 */ /* 0x000fe20000000f00 */
[----:B------:R-:W-:Y:S01]  /*1ad50*/  IMAD.MOV.U32 R220, RZ, RZ, 0x1c1f ;  /* 0x00001c1fffdc7424 */ /* 0x000fe200078e00ff */
[----:B------:R-:W-:-:S02]  /*1ad60*/  MOV R3, 0x1ad80 ;  /* 0x0001ad8000037802 */ /* 0x000fc40000000f00 */
[----:B------:R-:W-:Y:S05]  /*1ad70*/  CALL.REL.NOINC `($__internal_36_$__cuda_sm70_shflsync_idx_p) ;  /* 0x0000265000007944 */ /* 0x000fea0003c00000 */
[----:B------:R-:W-:Y:S01]  /*1ad80*/  MOV R3, R219 ;  /* 0x000000db00037202 */ /* 0x000fe20000000f00 */
[----:B------:R-:W-:Y:S05]  /*1ad90*/  BRA `(.L_x_2212) ;  /* 0xfffea74000007947 */ /* 0x000fea000383ffff */
.L_x_2069:
[----:B------:R-:W-:Y:S01]  /*1ada0*/  IMAD.MOV.U32 R219, RZ, RZ, R4 ;  /* 0x000000ffffdb7224 */ /* 0x000fe200078e0004 */
[----:B------:R-:W-:Y:S01]  /*1adb0*/  MOV R2, 0x1 ;  /* 0x0000000100027802 */ /* 0x000fe20000000f00 */
[----:B------:R-:W-:Y:S01]  /*1adc0*/  IMAD.MOV.U32 R220, RZ, RZ, 0x1c1f ;  /* 0x00001c1fffdc7424 */ /* 0x000fe200078e00ff */
[----:B------:R-:W-:-:S02]  /*1add0*/  MOV R3, 0x1adf0 ;  /* 0x0001adf000037802 */ /* 0x000fc40000000f00 */
[----:B-1----:R-:W-:Y:S05]  /*1ade0*/  CALL.REL.NOINC `($__internal_36_$__cuda_sm70_shflsync_idx_p) ;  /* 0x000025e000007944 */ /* 0x002fea0003c00000 */
[----:B------:R-:W-:Y:S01]  /*1adf0*/  MOV R3, R219 ;  /* 0x000000db00037202 */ /* 0x000fe20000000f00 */
[----:B------:R-:W-:Y:S05]  /*1ae00*/  BRA `(.L_x_2213) ;  /* 0xfffeabb000007947 */ /* 0x000fea000383ffff */
.L_x_2074:
[----:B------:R-:W-:Y:S02]  /*1ae10*/  MOV R0, 0x2 ;  /* 0x0000000200007802 */ /* 0x000fe40000000f00 */
[----:B------:R-:W-:-:S02]  /*1ae20*/  MOV R2, 0x1ae40 ;  /* 0x0001ae4000027802 */ /* 0x000fc40000000f00 */
[----:B------:R-:W-:Y:S05]  /*1ae30*/  CALL.REL.NOINC `($__internal_35_$__cuda_sm70_shflsync_bfly_p) ;  /* 0x0000253000007944 */ /* 0x000fea0003c00000 */
[----:B------:R-:W-:Y:S05]  /*1ae40*/  BRA `(.L_x_2214) ;  /* 0xfffeb22000007947 */ /* 0x000fea000383ffff */
.L_x_2075:
[----:B------:R-:W-:Y:S02]  /*1ae50*/  MOV R0, 0x1 ;  /* 0x0000000100007802 */ /* 0x000fe40000000f00 */
[----:B------:R-:W-:-:S02]  /*1ae60*/  MOV R2, 0x1ae80 ;  /* 0x0001ae8000027802 */ /* 0x000fc40000000f00 */
[----:B------:R-:W-:Y:S05]  /*1ae70*/  CALL.REL.NOINC `($__internal_35_$__cuda_sm70_shflsync_bfly_p) ;  /* 0x000024f000007944 */ /* 0x000fea0003c00000 */
[----:B------:R-:W-:Y:S01]  /*1ae80*/  FMNMX.FTZ R132, R4, R0, !PT ;  /* 0x0000000004847209 */ /* 0x000fe20007810000 */
[----:B------:R-:W-:Y:S01]  /*1ae90*/  IMAD.MOV.U32 R4, RZ, RZ, R5 ;  /* 0x000000ffff047224 */ /* 0x000fe200078e0005 */
[----:B------:R-:W-:Y:S01]  /*1aea0*/  MOV R2, 0x1aed0 ;  /* 0x0001aed000027802 */ /* 0x000fe20000000f00 */
[----:B------:R-:W-:-:S02]  /*1aeb0*/  IMAD.MOV.U32 R0, RZ, RZ, 0x2 ;  /* 0x00000002ff007424 */ /* 0x000fc400078e00ff */
[----:B------:R-:W-:Y:S05]  /*1aec0*/  CALL.REL.NOINC `($__internal_35_$__cuda_sm70_shflsync_bfly_p) ;  /* 0x000024a000007944 */ /* 0x000fea0003c00000 */
[----:B------:R-:W-:Y:S01]  /*1aed0*/  FMNMX.FTZ R5, R5, R0, !PT ;  /* 0x0000000005057209 */ /* 0x000fe20007810000 */
[----:B------:R-:W-:Y:S01]  /*1aee0*/  IMAD.MOV.U32 R0, RZ, RZ, 0x1 ;  /* 0x00000001ff007424 */ /* 0x000fe200078e00ff */
[----:B------:R-:W-:-:S03]  /*1aef0*/  MOV R2, 0x1af20 ;  /* 0x0001af2000027802 */ /* 0x000fc60000000f00 */
[----:B------:R-:W-:Y:S02]  /*1af00*/  IMAD.MOV.U32 R4, RZ, RZ, R5 ;  /* 0x000000ffff047224 */ /* 0x000fe400078e0005 */
[----:B------:R-:W-:Y:S05]  /*1af10*/  CALL.REL.NOINC `($__internal_35_$__cuda_sm70_shflsync_bfly_p) ;  /* 0x0000245000007944 */ /* 0x000fea0003c00000 */
[----:B------:R-:W-:Y:S01]  /*1af20*/  MOV R3, R0 ;  /* 0x0000000000037202 */ /* 0x000fe20000000f00 */
[----:B------:R-:W-:Y:S05]  /*1af30*/  BRA `(.L_x_2215) ;  /* 0xfffeb1a000007947 */ /* 0x000fea000383ffff */
.L_x_2083:
[----:B------:R-:W-:Y:S01]  /*1af40*/  MOV R2, RZ ;  /* 0x000000ff00027202 */ /* 0x000fe20000000f00 */
[----:B------:R-:W-:Y:S01]  /*1af50*/  IMAD.MOV.U32 R219, RZ, RZ, R5 ;  /* 0x000000ffffdb7224 */ /* 0x000fe200078e0005 */
[----:B------:R-:W-:Y:S01]  /*1af60*/  MOV R3, 0x1af90 ;  /* 0x0001af9000037802 */ /* 0x000fe20000000f00 */
[----:B------:R-:W-:Y:S02]  /*1af70*/  IMAD.MOV.U32 R220, RZ, RZ, 0x181f ;  /* 0x0000181fffdc7424 */ /* 0x000fe400078e00ff */
[----:B-1234-:R-:W-:Y:S05]  /*1af80*/  CALL.REL.NOINC `($__internal_36_$__cuda_sm70_shflsync_idx_p) ;  /* 0x0000244000007944 */ /* 0x01efea0003c00000 */
[----:B------:R-:W-:Y:S01]  /*1af90*/  MOV R4, R219 ;  /* 0x000000db00047202 */ /* 0x000fe20000000f00 */
[----:B------:R-:W-:-:S05]  /*1afa0*/  BRA `(.L_x_2216) ;  /* 0xfffec9f000007947 */ /* 0x000fca000383ffff */
.L_x_2084:
[----:B------:R-:W-:Y:S01]  /*1afb0*/  MOV R2, RZ ;  /* 0x000000ff00027202 */ /* 0x000fe20000000f00 */
[----:B------:R-:W-:Y:S01]  /*1afc0*/  IMAD.MOV.U32 R219, RZ, RZ, R20 ;  /* 0x000000ffffdb7224 */ /* 0x000fe200078e0014 */
[----:B------:R-:W-:Y:S01]  /*1afd0*/  MOV R3, 0x1b000 ;  /* 0x0001b00000037802 */ /* 0x000fe20000000f00 */
[----:B------:R-:W-:Y:S02]  /*1afe0*/  IMAD.MOV.U32 R220, RZ, RZ, 0x181f ;  /* 0x0000181fffdc7424 */ /* 0x000fe400078e00ff */
[----:B-1234-:R-:W-:Y:S05]  /*1aff0*/  CALL.REL.NOINC `($__internal_36_$__cuda_sm70_shflsync_idx_p) ;  /* 0x000023d000007944 */ /* 0x01efea0003c00000 */
[----:B------:R-:W-:Y:S01]  /*1b000*/  ISETP.GE.AND P3, PT, R217, c[0x0][0x1d4], PT ;  /* 0x00007500d9007a0c */ /* 0x000fe20003f66270 */
[----:B------:R-:W-:Y:S01]  /*1b010*/  IMAD.MOV.U32 R220, RZ, RZ, 0x181f ;  /* 0x0000181fffdc7424 */ /* 0x000fe200078e00ff */
[----:B------:R-:W-:Y:S02]  /*1b020*/  IADD3 R6, P0, R219, R29, RZ ;  /* 0x0000001ddb067210 */ /* 0x000fe40007f1e0ff */
[----:B------:R-:W-:Y:S02]  /*1b030*/  ISETP.GE.AND P2, PT, R223, c[0x0][0x1d4], PT ;  /* 0x00007500df007a0c */ /* 0x000fe40003f46270 */
[----:B------:R-:W-:Y:S01]  /*1b040*/  ISETP.GE.AND P1, PT, R222, c[0x0][0x1d4], PT ;  /* 0x00007500de007a0c */ /* 0x000fe20003f26270 */
[C---:B------:R-:W-:Y:S01]  /*1b050*/  IMAD.X R7, R4.reuse, 0x1, R21, P0 ;  /* 0x0000000104077824 */ /* 0x040fe200000e0615 */
[C---:B------:R-:W-:Y:S02]  /*1b060*/  IADD3 R2, P0, R219.reuse, R30, RZ ;  /* 0x0000001edb027210 */ /* 0x040fe40007f1e0ff */
[----:B------:R-:W-:Y:S02]  /*1b070*/  SEL R12, RZ, 0x10, P3 ;  /* 0x00000010ff0c7807 */ /* 0x000fe40001800000 */
[----:B------:R-:W-:Y:S01]  /*1b080*/  SEL R15, RZ, 0x10, P2 ;  /* 0x00000010ff0f7807 */ /* 0x000fe20001000000 */
[----:B------:R-:W-:Y:S01]  /*1b090*/  @!PT LDS RZ, [RZ] ;  /* 0x00000000fffff984 */ /* 0x000fe20000000800 */
[----:B------:R-:W-:Y:S01]  /*1b0a0*/  @!PT LDS RZ, [RZ] ;  /* 0x00000000fffff984 */ /* 0x000fe20000000800 */
[----:B------:R-:W-:Y:S01]  /*1b0b0*/  @!PT LDS RZ, [RZ] ;  /* 0x00000000fffff984 */ /* 0x000fe20000000800 */
[----:B------:R1:W-:Y:S01]  /*1b0c0*/  LDGSTS.E.BYPASS.LTC128B.128 [R215+0x100], [R6.64], !P3 ;  /* 0x0010000006d77fae */ /* 0x0003e2000d901d46 */
[C---:B------:R-:W-:Y:S01]  /*1b0d0*/  IMAD.X R3, R4.reuse, 0x1, R22, P0 ;  /* 0x0000000104037824 */ /* 0x040fe200000e0616 */
[----:B------:R-:W-:Y:S04]  /*1b0e0*/  SEL R14, RZ, 0x10, P1 ;  /* 0x00000010ff0e7807 */ /* 0x000fe80000800000 */
[----:B------:R2:W-:Y:S02]  /*1b0f0*/  LDGSTS.E.BYPASS.LTC128B.128 [R215+0x2100], [R2.64], !P2 ;  /* 0x0210000002d77fae */ /* 0x0005e4000d101d46 */
[C---:B--2---:R-:W-:Y:S05]  /*1b100*/  IADD3 R2, P0, R219.reuse, R31, RZ ;  /* 0x0000001fdb027210 */ /* 0x044fea0007f1e0ff */
[C---:B------:R-:W-:Y:S05]  /*1b110*/  IMAD.X R3, R4.reuse, 0x1, R23, P0 ;  /* 0x0000000104037824 */ /* 0x040fea00000e0617 */
[----:B------:R2:W-:Y:S02]  /*1b120*/  LDGSTS.E.BYPASS.LTC128B.128 [R215+0x4100], [R2.64], !P1 ;  /* 0x0410000002d77fae */ /* 0x0005e4000c901d46 */
[----:B--2---:R-:W-:Y:S01]  /*1b130*/  IADD3 R2, P0, R219, R132, RZ ;  /* 0x00000084db027210 */ /* 0x004fe20007f1e0ff */
[----:B------:R-:W-:Y:S04]  /*1b140*/  IMAD.MOV.U32 R219, RZ, RZ, R5 ;  /* 0x000000ffffdb7224 */ /* 0x000fe800078e0005 */
[----:B------:R-:W-:Y:S01]  /*1b150*/  IMAD.X R3, R4, 0x1, R28, P0 ;  /* 0x0000000104037824 */ /* 0x000fe200000e061c */
[----:B------:R-:W-:Y:S04]  /*1b160*/  ISETP.GE.AND P0, PT, R224, c[0x0][0x1d4], PT ;  /* 0x00007500e0007a0c */ /* 0x000fe80003f06270 */
[----:B------:R-:W-:Y:S09]  /*1b170*/  SEL R5, RZ, 0x10, P0 ;  /* 0x00000010ff057807 */ /* 0x000ff20000000000 */
[----:B------:R2:W-:Y:S02]  /*1b180*/  LDGSTS.E.BYPASS.LTC128B.128 [R215+0x6100], [R2.64], !P0 ;  /* 0x0610000002d77fae */ /* 0x0005e4000c101d46 */
[----:B--2---:R-:W-:Y:S01]  /*1b190*/  MOV R3, 0x1b1c0 ;  /* 0x0001b1c000037802 */ /* 0x004fe20000000f00 */
[----:B------:R-:W-:Y:S02]  /*1b1a0*/  IMAD.MOV.U32 R2, RZ, RZ, 0x1 ;  /* 0x00000001ff027424 */ /* 0x000fe400078e00ff */
[----:B-1----:R-:W-:Y:S05]  /*1b1b0*/  CALL.REL.NOINC `($__internal_36_$__cuda_sm70_shflsync_idx_p) ;  /* 0x0000221000007944 */ /* 0x002fea0003c00000 */
[----:B------:R-:W-:Y:S01]  /*1b1c0*/  MOV R2, 0x1 ;  /* 0x0000000100027802 */ /* 0x000fe20000000f00 */
[----:B------:R-:W-:Y:S01]  /*1b1d0*/  IMAD.MOV.U32 R4, RZ, RZ, R219 ;  /* 0x000000ffff047224 */ /* 0x000fe200078e00db */
[----:B------:R-:W-:Y:S01]  /*1b1e0*/  MOV R220, 0x181f ;  /* 0x0000181f00dc7802 */ /* 0x000fe20000000f00 */
[----:B------:R-:W-:Y:S01]  /*1b1f0*/  IMAD.MOV.U32 R219, RZ, RZ, R20 ;  /* 0x000000ffffdb7224 */ /* 0x000fe200078e0014 */
[----:B------:R-:W-:Y:S02]  /*1b200*/  MOV R3, 0x1b220 ;  /* 0x0001b22000037802 */ /* 0x000fe40000000f00 */
[----:B------:R-:W-:Y:S05]  /*1b210*/  CALL.REL.NOINC `($__internal_36_$__cuda_sm70_shflsync_idx_p) ;  /* 0x000021b000007944 */ /* 0x000fea0003c00000 */
[----:B------:R-:W-:Y:S01]  /*1b220*/  MOV R0, R219 ;  /* 0x000000db00007202 */ /* 0x000fe20000000f00 */
[----:B------:R-:W-:-:S05]  /*1b230*/  BRA `(.L_x_2217) ;  /* 0xfffec90000007947 */ /* 0x000fca000383ffff */
.L_x_2087:
[----:B------:R-:W-:Y:S01]  /*1b240*/  MOV R2, RZ ;  /* 0x000000ff00027202 */ /* 0x000fe20000000f00 */
[----:B------:R-:W-:Y:S01]  /*1b250*/  IMAD.MOV.U32 R219, RZ, RZ, R5 ;  /* 0x000000ffffdb7224 */ /* 0x000fe200078e0005 */
[----:B------:R-:W-:Y:S01]  /*1b260*/  MOV R3, 0x1b290 ;  /* 0x0001b29000037802 */ /* 0x000fe20000000f00 */
[----:B------:R-:W-:Y:S02]  /*1b270*/  IMAD.MOV.U32 R220, RZ, RZ, 0x181f ;  /* 0x0000181fffdc7424 */ /* 0x000fe400078e00ff */
[----:B-1----:R-:W-:Y:S05]  /*1b280*/  CALL.REL.NOINC `($__internal_36_$__cuda_sm70_shflsync_idx_p) ;  /* 0x0000214000007944 */ /* 0x002fea0003c00000 */
[----:B------:R-:W-:Y:S01]  /*1b290*/  MOV R4, R219 ;  /* 0x000000db00047202 */ /* 0x000fe20000000f00 */
[----:B------:R-:W-:-:S05]  /*1b2a0*/  BRA `(.L_x_2218) ;  /* 0xfffeddc000007947 */ /* 0x000fca000383ffff */
.L_x_2088:
[----:B------:R-:W-:Y:S01]  /*1b2b0*/  MOV R2, RZ ;  /* 0x000000ff00027202 */ /* 0x000fe20000000f00 */
[----:B------:R-:W-:Y:S01]  /*1b2c0*/  IMAD.MOV.U32 R219, RZ, RZ, R8 ;  /* 0x000000ffffdb7224 */ /* 0x000fe200078e0008 */
[----:B------:R-:W-:Y:S01]  /*1b2d0*/  MOV R3, 0x1b300 ;  /* 0x0001b30000037802 */ /* 0x000fe20000000f00 */
[----:B------:R-:W-:Y:S02]  /*1b2e0*/  IMAD.MOV.U32 R220, RZ, RZ, 0x181f ;  /* 0x0000181fffdc7424 */ /* 0x000fe400078e00ff */
[----:B-123--:R-:W-:Y:S05]  /*1b2f0*/  CALL.REL.NOINC `($__internal_36_$__cuda_sm70_shflsync_idx_p) ;  /* 0x000020d000007944 */ /* 0x00efea0003c00000 */
[----:B------:R-:W-:Y:S01]  /*1b300*/  ISETP.GE.AND P3, PT, R217, c[0x0][0x1d4], PT ;  /* 0x00007500d9007a0c */ /* 0x000fe20003f66270 */
[----:B------:R-:W-:Y:S01]  /*1b310*/  IMAD.MOV.U32 R220, RZ, RZ, 0x181f ;  /* 0x0000181fffdc7424 */ /* 0x000fe200078e00ff */
[----:B------:R-:W-:Y:S02]  /*1b320*/  IADD3 R6, P0, R219, R22, RZ ;  /* 0x00000016db067210 */ /* 0x000fe40007f1e0ff */
[----:B------:R-:W-:Y:S02]  /*1b330*/  ISETP.GE.AND P2, PT, R223, c[0x0][0x1d4], PT ;  /* 0x00007500df007a0c */ /* 0x000fe40003f46270 */
[----:B------:R-:W-:Y:S01]  /*1b340*/  ISETP.GE.AND P1, PT, R222, c[0x0][0x1d4], PT ;  /* 0x00007500de007a0c */ /* 0x000fe20003f26270 */
[C---:B------:R-:W-:Y:S01]  /*1b350*/  IMAD.X R7, R4.reuse, 0x1, R9, P0 ;  /* 0x0000000104077824 */ /* 0x040fe200000e0609 */
[C---:B------:R-:W-:Y:S02]  /*1b360*/  IADD3 R2, P0, R219.reuse, R23, RZ ;  /* 0x00000017db027210 */ /* 0x040fe40007f1e0ff */
[----:B------:R-:W-:Y:S03]  /*1b370*/  SEL R11, RZ, 0x10, P1 ;  /* 0x00000010ff0b7807 */ /* 0x000fe60000800000 */
[----:B------:R-:W-:Y:S01]  /*1b380*/  @!PT LDS RZ, [RZ] ;  /* 0x00000000fffff984 */ /* 0x000fe20000000800 */
[----:B------:R-:W-:Y:S01]  /*1b390*/  @!PT LDS RZ, [RZ] ;  /* 0x00000000fffff984 */ /* 0x000fe20000000800 */
[----:B------:R-:W-:Y:S01]  /*1b3a0*/  @!PT LDS RZ, [RZ] ;  /* 0x00000000fffff984 */ /* 0x000fe20000000800 */
[----:B------:R1:W-:Y:S01]  /*1b3b0*/  LDGSTS.E.BYPASS.LTC128B.128 [R215+0x8100], [R6.64], !P3 ;  /* 0x0810000006d77fae */ /* 0x0003e2000d901d46 */
[C---:B------:R-:W-:Y:S05]  /*1b3c0*/  IMAD.X R3, R4.reuse, 0x1, R12, P0 ;  /* 0x0000000104037824 */ /* 0x040fea00000e060c */
[----:B------:R2:W-:Y:S01]  /*1b3d0*/  LDGSTS.E.BYPASS.LTC128B.128 [R215+0xa100], [R2.64], !P2 ;  /* 0x0a10000002d77fae */ /* 0x0005e2000d101d46 */
[----:B-1----:R-:W-:Y:S02]  /*1b3e0*/  SEL R6, RZ, 0x10, P3 ;  /* 0x00000010ff067807 */ /* 0x002fe40001800000 */
[C---:B--2---:R-:W-:Y:S05]  /*1b3f0*/  IADD3 R2, P0, R219.reuse, R24, RZ ;  /* 0x00000018db027210 */ /* 0x044fea0007f1e0ff */
[C---:B------:R-:W-:Y:S05]  /*1b400*/  IMAD.X R3, R4.reuse, 0x1, R13, P0 ;  /* 0x0000000104037824 */ /* 0x040fea00000e060d */
[----:B------:R1:W-:Y:S02]  /*1b410*/  LDGSTS.E.BYPASS.LTC128B.128 [R215+0xc100], [R2.64], !P1 ;  /* 0x0c10000002d77fae */ /* 0x0003e4000c901d46 */
[----:B-1----:R-:W-:Y:S01]  /*1b420*/  IADD3 R2, P0, R219, R25, RZ ;  /* 0x00000019db027210 */ /* 0x002fe20007f1e0ff */
[----:B------:R-:W-:Y:S01]  /*1b430*/  IMAD.MOV.U32 R219, RZ, RZ, R5 ;  /* 0x000000ffffdb7224 */ /* 0x000fe200078e0005 */
[----:B------:R-:W-:Y:S03]  /*1b440*/  SEL R5, RZ, 0x10, P2 ;  /* 0x00000010ff057807 */ /* 0x000fe60001000000 */
[----:B------:R-:W-:Y:S01]  /*1b450*/  IMAD.X R3, R4, 0x1, R14, P0 ;  /* 0x0000000104037824 */ /* 0x000fe200000e060e */
[----:B------:R-:W-:Y:S04]  /*1b460*/  ISETP.GE.AND P0, PT, R224, c[0x0][0x1d4], PT ;  /* 0x00007500e0007a0c */ /* 0x000fe80003f06270 */
[----:B------:R-:W-:Y:S09]  /*1b470*/  SEL R10, RZ, 0x10, P0 ;  /* 0x00000010ff0a7807 */ /* 0x000ff20000000000 */
[----:B------:R1:W-:Y:S02]  /*1b480*/  LDGSTS.E.BYPASS.LTC128B.128 [R215+0xe100], [R2.64], !P0 ;  /* 0x0e10000002d77fae */ /* 0x0003e4000c101d46 */
[----:B-1----:R-:W-:Y:S01]  /*1b490*/  MOV R3, 0x1b4c0 ;  /* 0x0001b4c000037802 */ /* 0x002fe20000000f00 */
[----:B------:R-:W-:Y:S02]  /*1b4a0*/  IMAD.MOV.U32 R2, RZ, RZ, 0x1 ;  /* 0x00000001ff027424 */ /* 0x000fe400078e00ff */
[----:B------:R-:W-:Y:S05]  /*1b4b0*/  CALL.REL.NOINC `($__internal_36_$__cuda_sm70_shflsync_idx_p) ;  /* 0x00001f1000007944 */ /* 0x000fea0003c00000 */
        /* <DEDUP_REMOVED lines=8> */
.L_x_2089:
[----:B------:R-:W-:Y:S01]  /*1b540*/  MOV R2, RZ ;  /* 0x000000ff00027202 */ /* 0x000fe20000000f00 */
[----:B------:R-:W-:Y:S01]  /*1b550*/  IMAD.MOV.U32 R219, RZ, RZ, R4 ;  /* 0x000000ffffdb7224 */ /* 0x000fe200078e0004 */
[----:B------:R-:W-:Y:S01]  /*1b560*/  MOV R3, 0x1b590 ;  /* 0x0001b59000037802 */ /* 0x000fe20000000f00 */
[----:B------:R-:W-:Y:S02]  /*1b570*/  IMAD.MOV.U32 R220, RZ, RZ, 0x1c1f ;  /* 0x00001c1fffdc7424 */ /* 0x000fe400078e00ff */
[----:B------:R-:W-:Y:S05]  /*1b580*/  CALL.REL.NOINC `($__internal_36_$__cuda_sm70_shflsync_idx_p) ;  /* 0x00001e4000007944 */ /* 0x000fea0003c00000 */
[----:B------:R-:W-:Y:S01]  /*1b590*/  MOV R3, R219 ;  /* 0x000000db00037202 */ /* 0x000fe20000000f00 */
[----:B------:R-:W-:-:S05]  /*1b5a0*/  BRA `(.L_x_2220) ;  /* 0xfffedf2000007947 */ /* 0x000fca000383ffff */
.L_x_2094:
[----:B------:R-:W-:Y:S01]  /*1b5b0*/  MOV R2, 0x1 ;  /* 0x0000000100027802 */ /* 0x000fe20000000f00 */
[----:B------:R-:W-:Y:S01]  /*1b5c0*/  IMAD.MOV.U32 R219, RZ, RZ, R4 ;  /* 0x000000ffffdb7224 */ /* 0x000fe200078e0004 */
[----:B------:R-:W-:Y:S01]  /*1b5d0*/  MOV R3, 0x1b600 ;  /* 0x0001b60000037802 */ /* 0x000fe20000000f00 */
[----:B------:R-:W-:Y:S02]  /*1b5e0*/  IMAD.MOV.U32 R220, RZ, RZ, 0x1c1f ;  /* 0x00001c1fffdc7424 */ /* 0x000fe400078e00ff */
[----:B-1----:R-:W-:Y:S05]  /*1b5f0*/  CALL.REL.NOINC `($__internal_36_$__cuda_sm70_shflsync_idx_p) ;  /* 0x00001dd000007944 */ /* 0x002fea0003c00000 */
[----:B------:R-:W-:Y:S01]  /*1b600*/  MOV R3, R219 ;  /* 0x000000db00037202 */ /* 0x000fe20000000f00 */
[----:B------:R-:W-:-:S05]  /*1b610*/  BRA `(.L_x_2221) ;  /* 0xfffee3c000007947 */ /* 0x000fca000383ffff */
.L_x_2099:
[----:B------:R-:W-:Y:S02]  /*1b620*/  MOV R0, 0x2 ;  /* 0x0000000200007802 */ /* 0x000fe40000000f00 */
[----:B------:R-:W-:Y:S02]  /*1b630*/  MOV R2, 0x1b650 ;  /* 0x0001b65000027802 */ /* 0x000fe40000000f00 */
[----:B------:R-:W-:Y:S05]  /*1b640*/  CALL.REL.NOINC `($__internal_35_$__cuda_sm70_shflsync_bfly_p) ;  /* 0x00001d2000007944 */ /* 0x000fea0003c00000 */
[----:B------:R-:W-:-:S05]  /*1b650*/  BRA `(.L_x_2222) ;  /* 0xfffeea8000007947 */ /* 0x000fca000383ffff */
.L_x_2100:
[----:B------:R-:W-:Y:S02]  /*1b660*/  MOV R0, 0x1 ;  /* 0x0000000100007802 */ /* 0x000fe40000000f00 */
[----:B------:R-:W-:Y:S02]  /*1b670*/  MOV R2, 0x1b690 ;  /* 0x0001b69000027802 */ /* 0x000fe40000000f00 */
[----:B------:R-:W-:Y:S05]  /*1b680*/  CALL.REL.NOINC `($__internal_35_$__cuda_sm70_shflsync_bfly_p) ;  /* 0x00001ce000007944 */ /* 0x000fea0003c00000 */
[----:B------:R-:W-:Y:S01]  /*1b690*/  FMNMX.FTZ R132, R4, R0, !PT ;  /* 0x0000000004847209 */ /* 0x000fe20007810000 */
[----:B------:R-:W-:Y:S01]  /*1b6a0*/  IMAD.MOV.U32 R4, RZ, RZ, R5 ;  /* 0x000000ffff047224 */ /* 0x000fe200078e0005 */
[----:B------:R-:W-:Y:S01]  /*1b6b0*/  MOV R2, 0x1b6e0 ;  /* 0x0001b6e000027802 */ /* 0x000fe20000000f00 */
[----:B------:R-:W-:Y:S02]  /*1b6c0*/  IMAD.MOV.U32 R0, RZ, RZ, 0x2 ;  /* 0x00000002ff007424 */ /* 0x000fe400078e00ff */
[----:B------:R-:W-:Y:S05]  /*1b6d0*/  CALL.REL.NOINC `($__internal_35_$__cuda_sm70_shflsync_bfly_p) ;  /* 0x00001c9000007944 */ /* 0x000fea0003c00000 */
[----:B------:R-:W-:Y:S01]  /*1b6e0*/  FMNMX.FTZ R4, R5, R0, !PT ;  /* 0x0000000005047209 */ /* 0x000fe20007810000 */
[----:B------:R-:W-:Y:S01]  /*1b6f0*/  IMAD.MOV.U32 R0, RZ, RZ, 0x1 ;  /* 0x00000001ff007424 */ /* 0x000fe200078e00ff */
[----:B------:R-:W-:Y:S02]  /*1b700*/  MOV R2, 0x1b720 ;  /* 0x0001b72000027802 */ /* 0x000fe40000000f00 */
[----:B------:R-:W-:Y:S05]  /*1b710*/  CALL.REL.NOINC `($__internal_35_$__cuda_sm70_shflsync_bfly_p) ;  /* 0x00001c5000007944 */ /* 0x000fea0003c00000 */
[----:B------:R-:W-:-:S05]  /*1b720*/  BRA `(.L_x_2223) ;  /* 0xfffeea2000007947 */ /* 0x000fca000383ffff */
.L_x_2109:
[----:B------:R-:W-:Y:S01]  /*1b730*/  MOV R2, RZ ;  /* 0x000000ff00027202 */ /* 0x000fe20000000f00 */
[----:B------:R-:W-:Y:S01]  /*1b740*/  IMAD.MOV.U32 R219, RZ, RZ, R5 ;  /* 0x000000ffffdb7224 */ /* 0x000fe200078e0005 */
[----:B------:R-:W-:Y:S01]  /*1b750*/  MOV R3, 0x1b780 ;  /* 0x0001b78000037802 */ /* 0x000fe20000000f00 */
[----:B------:R-:W-:Y:S02]  /*1b760*/  IMAD.MOV.U32 R220, RZ, RZ, 0x181f ;  /* 0x0000181fffdc7424 */ /* 0x000fe400078e00ff */
[----:B-1234-:R-:W-:Y:S05]  /*1b770*/  CALL.REL.NOINC `($__internal_36_$__cuda_sm70_shflsync_idx_p) ;  /* 0x00001c5000007944 */ /* 0x01efea0003c00000 */
[----:B------:R-:W-:Y:S01]  /*1b780*/  MOV R4, R219 ;  /* 0x000000db00047202 */ /* 0x000fe20000000f00 */
[----:B------:R-:W-:-:S05]  /*1b790*/  BRA `(.L_x_2224) ;  /* 0xffff0b1000007947 */ /* 0x000fca000383ffff */
.L_x_2110:
        /* <DEDUP_REMOVED lines=41> */
.L_x_2113:
[----:B------:R-:W-:Y:S01]  /*1ba30*/  MOV R2, RZ ;  /* 0x000000ff00027202 */ /* 0x000fe20000000f00 */
[----:B------:R-:W-:Y:S01]  /*1ba40*/  IMAD.MOV.U32 R219, RZ, RZ, R5 ;  /* 0x000000ffffdb7224 */ /* 0x000fe200078e0005 */
[----:B------:R-:W-:Y:S01]  /*1ba50*/  MOV R3, 0x1ba80 ;  /* 0x0001ba8000037802 */ /* 0x000fe20000000f00 */
[----:B------:R-:W-:Y:S02]  /*1ba60*/  IMAD.MOV.U32 R220, RZ, RZ, 0x181f ;  /* 0x0000181fffdc7424 */ /* 0x000fe400078e00ff */
[----:B------:R-:W-:Y:S05]  /*1ba70*/  CALL.REL.NOINC `($__internal_36_$__cuda_sm70_shflsync_idx_p) ;  /* 0x0000195000007944 */ /* 0x000fea0003c00000 */
[----:B------:R-:W-:Y:S01]  /*1ba80*/  MOV R4, R219 ;  /* 0x000000db00047202 */ /* 0x000fe20000000f00 */
[----:B------:R-:W-:-:S05]  /*1ba90*/  BRA `(.L_x_2226) ;  /* 0xffff1ee000007947 */ /* 0x000fca000383ffff */
.L_x_2114:
[----:B------:R-:W-:Y:S01]  /*1baa0*/  MOV R2, RZ ;  /* 0x000000ff00027202 */ /* 0x000fe20000000f00 */
[----:B------:R-:W-:Y:S01]  /*1bab0*/  IMAD.MOV.U32 R219, RZ, RZ, R8 ;  /* 0x000000ffffdb7224 */ /* 0x000fe200078e0008 */
[----:B------:R-:W-:Y:S01]  /*1bac0*/  MOV R3, 0x1baf0 ;  /* 0x0001baf000037802 */ /* 0x000fe20000000f00 */
[----:B------:R-:W-:Y:S02]  /*1bad0*/  IMAD.MOV.U32 R220, RZ, RZ, 0x181f ;  /* 0x0000181fffdc7424 */ /* 0x000fe400078e00ff */
[----:B-12---:R-:W-:Y:S05]  /*1bae0*/  CALL.REL.NOINC `($__internal_36_$__cuda_sm70_shflsync_idx_p) ;  /* 0x000018e000007944 */ /* 0x006fea0003c00000 */
        /* <DEDUP_REMOVED lines=36> */
.L_x_2115:
[----:B------:R-:W-:Y:S02]  /*1bd30*/  MOV R0, 0x2 ;  /* 0x0000000200007802 */ /* 0x000fe40000000f00 */
[----:B------:R-:W-:Y:S02]  /*1bd40*/  MOV R2, 0x1bd60 ;  /* 0x0001bd6000027802 */ /* 0x000fe40000000f00 */
[----:B------:R-:W-:Y:S05]  /*1bd50*/  CALL.REL.NOINC `($__internal_35_$__cuda_sm70_shflsync_bfly_p) ;  /* 0x0000161000007944 */ /* 0x000fea0003c00000 */
[----:B------:R-:W-:-:S05]  /*1bd60*/  BRA `(.L_x_2228) ;  /* 0xffff21a000007947 */ /* 0x000fca000383ffff */
.L_x_2116:
        /* <DEDUP_REMOVED lines=13> */
.L_x_2119:
[----:B------:R-:W-:Y:S01]  /*1be40*/  MOV R2, RZ ;  /* 0x000000ff00027202 */ /* 0x000fe20000000f00 */
[----:B------:R-:W-:Y:S01]  /*1be50*/  IMAD.MOV.U32 R219, RZ, RZ, R4 ;  /* 0x000000ffffdb7224 */ /* 0x000fe200078e0004 */
[----:B------:R-:W-:Y:S01]  /*1be60*/  MOV R3, 0x1be90 ;  /* 0x0001be9000037802 */ /* 0x000fe20000000f00 */
[----:B------:R-:W-:Y:S02]  /*1be70*/  IMAD.MOV.U32 R220, RZ, RZ, 0x181f ;  /* 0x0000181fffdc7424 */ /* 0x000fe400078e00ff */
[----:B-1234-:R-:W-:Y:S05]  /*1be80*/  CALL.REL.NOINC `($__internal_36_$__cuda_sm70_shflsync_idx_p) ;  /* 0x0000154000007944 */ /* 0x01efea0003c00000 */
[----:B------:R-:W-:Y:S01]  /*1be90*/  MOV R2, R219 ;  /* 0x000000db00027202 */ /* 0x000fe20000000f00 */
[----:B------:R-:W-:-:S05]  /*1bea0*/  BRA `(.L_x_2230) ;  /* 0xffff405000007947 */ /* 0x000fca000383ffff */
.L_x_2122:
[----:B------:R-:W-:Y:S01]  /*1beb0*/  MOV R2, RZ ;  /* 0x000000ff00027202 */ /* 0x000fe20000000f00 */
[----:B------:R-:W-:Y:S01]  /*1bec0*/  IMAD.MOV.U32 R219, RZ, RZ, R5 ;  /* 0x000000ffffdb7224 */ /* 0x000fe200078e0005 */
[----:B------:R-:W-:Y:S01]  /*1bed0*/  MOV R3, 0x1bf00 ;  /* 0x0001bf0000037802 */ /* 0x000fe20000000f00 */
[----:B------:R-:W-:Y:S02]  /*1bee0*/  IMAD.MOV.U32 R220, RZ, RZ, 0x181f ;  /* 0x0000181fffdc7424 */ /* 0x000fe400078e00ff */
[----:B-1----:R-:W-:Y:S05]  /*1bef0*/  CALL.REL.NOINC `($__internal_36_$__cuda_sm70_shflsync_idx_p) ;  /* 0x000014d000007944 */ /* 0x002fea0003c00000 */
[----:B------:R-:W-:Y:S01]  /*1bf00*/  MOV R4, R219 ;  /* 0x000000db00047202 */ /* 0x000fe20000000f00 */
[----:B------:R-:W-:-:S05]  /*1bf10*/  BRA `(.L_x_2231) ;  /* 0xffff568000007947 */ /* 0x000fca000383ffff */
.L_x_2123:
[----:B------:R-:W-:Y:S01]  /*1bf20*/  MOV R2, RZ ;  /* 0x000000ff00027202 */ /* 0x000fe20000000f00 */
[----:B------:R-:W-:Y:S01]  /*1bf30*/  IMAD.MOV.U32 R219, RZ, RZ, R8 ;  /* 0x000000ffffdb7224 */ /* 0x000fe200078e0008 */
[----:B------:R-:W-:Y:S01]  /*1bf40*/  MOV R3, 0x1bf70 ;  /* 0x0001bf7000037802 */ /* 0x000fe20000000f00 */
[----:B------:R-:W-:Y:S02]  /*1bf50*/  IMAD.MOV.U32 R220, RZ, RZ, 0x181f ;  /* 0x0000181fffdc7424 */ /* 0x000fe400078e00ff */
[----:B-123--:R-:W-:Y:S05]  /*1bf60*/  CALL.REL.NOINC `($__internal_36_$__cuda_sm70_shflsync_idx_p) ;  /* 0x0000146000007944 */ /* 0x00efea0003c00000 */
[C---:B------:R-:W-:Y:S01]  /*1bf70*/  IADD3 R2, -R213.reuse, 0x10, RZ ;  /* 0x00000010d5027810 */ /* 0x040fe20007ffe1ff */
[----:B------:R-:W-:Y:S03]  /*1bf80*/  IMAD.MOV.U32 R220, RZ, RZ, 0x181f ;  /* 0x0000181fffdc7424 */ /* 0x000fe600078e00ff */
        /* <DEDUP_REMOVED lines=8> */
[----:B------:R1:W-:Y:S01]  /*1c010*/  LDGSTS.E.BYPASS.LTC128B.128.ZFILL [R215+0x8100], [R2.64], P0 ;  /* 0x0810000002d77fae */ /* 0x0003e20008141d46 */
[C---:B------:R-:W-:Y:S05]  /*1c020*/  IADD3 R6, P0, R219.reuse, R22, RZ ;  /* 0x00000016db067210 */ /* 0x040fea0007f1e0ff */
[C---:B------:R-:W-:Y:S05]  /*1c030*/  IMAD.X R7, R4.reuse, 0x1, R10, P0 ;  /* 0x0000000104077824 */ /* 0x040fea00000e060a */
[----:B------:R2:W-:Y:S01]  /*1c040*/  LDGSTS.E.BYPASS.LTC128B.128 [R215+0xa100], [R6.64], !P5 ;  /* 0x0a10000006d77fae */ /* 0x0005e2000e901d46 */
[C---:B-1----:R-:W-:Y:S05]  /*1c050*/  IADD3 R2, P0, R219.reuse, R23, RZ ;  /* 0x00000017db027210 */ /* 0x042fea0007f1e0ff */
[C---:B------:R-:W-:Y:S05]  /*1c060*/  IMAD.X R3, R4.reuse, 0x1, R11, P0 ;  /* 0x0000000104037824 */ /* 0x040fea00000e060b */
[----:B------:R1:W-:Y:S02]  /*1c070*/  LDGSTS.E.BYPASS.LTC128B.128 [R215+0xc100], [R2.64], !P4 ;  /* 0x0c10000002d77fae */ /* 0x0003e4000e101d46 */
[----:B-1----:R-:W-:Y:S01]  /*1c080*/  IADD3 R2, P0, R219, R24, RZ ;  /* 0x00000018db027210 */ /* 0x002fe20007f1e0ff */
[----:B------:R-:W-:Y:S04]  /*1c090*/  IMAD.MOV.U32 R219, RZ, RZ, R5 ;  /* 0x000000ffffdb7224 */ /* 0x000fe800078e0005 */
[----:B------:R-:W-:Y:S05]  /*1c0a0*/  IMAD.X R3, R4, 0x1, R12, P0 ;  /* 0x0000000104037824 */ /* 0x000fea00000e060c */
[----:B------:R1:W-:Y:S02]  /*1c0b0*/  LDGSTS.E.BYPASS.LTC128B.128 [R215+0xe100], [R2.64], !P3 ;  /* 0x0e10000002d77fae */ /* 0x0003e4000d901d46 */
[----:B-1----:R-:W-:Y:S01]  /*1c0c0*/  MOV R3, 0x1c0f0 ;  /* 0x0001c0f000037802 */ /* 0x002fe20000000f00 */
[----:B------:R-:W-:Y:S02]  /*1c0d0*/  IMAD.MOV.U32 R2, RZ, RZ, 0x1 ;  /* 0x00000001ff027424 */ /* 0x000fe400078e00ff */
[----:B--2---:R-:W-:Y:S05]  /*1c0e0*/  CALL.REL.NOINC `($__internal_36_$__cuda_sm70_shflsync_idx_p) ;  /* 0x000012e000007944 */ /* 0x004fea0003c00000 */
        /* <DEDUP_REMOVED lines=8> */
.L_x_2124:
[----:B------:R-:W-:Y:S01]  /*1c170*/  MOV R2, RZ ;  /* 0x000000ff00027202 */ /* 0x000fe20000000f00 */
[----:B------:R-:W-:Y:S01]  /*1c180*/  IMAD.MOV.U32 R219, RZ, RZ, R4 ;  /* 0x000000ffffdb7224 */ /* 0x000fe200078e0004 */
[----:B------:R-:W-:Y:S01]  /*1c190*/  MOV R3, 0x1c1c0 ;  /* 0x0001c1c000037802 */ /* 0x000fe20000000f00 */
[----:B------:R-:W-:Y:S02]  /*1c1a0*/  IMAD.MOV.U32 R220, RZ, RZ, 0x1c1f ;  /* 0x00001c1fffdc7424 */ /* 0x000fe400078e00ff */
[----:B-1----:R-:W-:Y:S05]  /*1c1b0*/  CALL.REL.NOINC `($__internal_36_$__cuda_sm70_shflsync_idx_p) ;  /* 0x0000121000007944 */ /* 0x002fea0003c00000 */
[----:B------:R-:W-:Y:S01]  /*1c1c0*/  MOV R3, R219 ;  /* 0x000000db00037202 */ /* 0x000fe20000000f00 */
[----:B------:R-:W-:-:S05]  /*1c1d0*/  BRA `(.L_x_2233) ;  /* 0xffff573000007947 */ /* 0x000fca000383ffff */
.L_x_2129:
[----:B------:R-:W-:Y:S01]  /*1c1e0*/  MOV R2, 0x1 ;  /* 0x0000000100027802 */ /* 0x000fe20000000f00 */
[----:B------:R-:W-:Y:S01]  /*1c1f0*/  IMAD.MOV.U32 R219, RZ, RZ, R4 ;  /* 0x000000ffffdb7224 */ /* 0x000fe200078e0004 */
[----:B------:R-:W-:Y:S01]  /*1c200*/  MOV R3, 0x1c230 ;  /* 0x0001c23000037802 */ /* 0x000fe20000000f00 */
[----:B------:R-:W-:Y:S02]  /*1c210*/  IMAD.MOV.U32 R220, RZ, RZ, 0x1c1f ;  /* 0x00001c1fffdc7424 */ /* 0x000fe400078e00ff */
[----:B--2---:R-:W-:Y:S05]  /*1c220*/  CALL.REL.NOINC `($__internal_36_$__cuda_sm70_shflsync_idx_p) ;  /* 0x000011a000007944 */ /* 0x004fea0003c00000 */
[----:B------:R-:W-:Y:S01]  /*1c230*/  MOV R3, R219 ;  /* 0x000000db00037202 */ /* 0x000fe20000000f00 */
[----:B------:R-:W-:-:S05]  /*1c240*/  BRA `(.L_x_2234) ;  /* 0xffff5bd000007947 */ /* 0x000fca000383ffff */
.L_x_2134:
[----:B------:R-:W-:Y:S02]  /*1c250*/  MOV R0, 0x2 ;  /* 0x0000000200007802 */ /* 0x000fe40000000f00 */
[----:B------:R-:W-:Y:S02]  /*1c260*/  MOV R2, 0x1c280 ;  /* 0x0001c28000027802 */ /* 0x000fe40000000f00 */
[----:B------:R-:W-:Y:S05]  /*1c270*/  CALL.REL.NOINC `($__internal_35_$__cuda_sm70_shflsync_bfly_p) ;  /* 0x000010f000007944 */ /* 0x000fea0003c00000 */
[----:B------:R-:W-:-:S05]  /*1c280*/  BRA `(.L_x_2235) ;  /* 0xffff629000007947 */ /* 0x000fca000383ffff */
.L_x_2135:
        /* <DEDUP_REMOVED lines=13> */
.L_x_2137:
[----:B------:R-:W-:Y:S01]  /*1c360*/  IMAD.MOV.U32 R4, RZ, RZ, R225 ;  /* 0x000000ffff047224 */ /* 0x000fe200078e00e1 */
[----:B------:R-:W-:-:S02]  /*1c370*/  MOV R0, 0x2 ;  /* 0x0000000200007802 */ /* 0x000fc40000000f00 */
[----:B------:R-:W-:Y:S02]  /*1c380*/  MOV R2, 0x1c3a0 ;  /* 0x0001c3a000027802 */ /* 0x000fe40000000f00 */
[----:B------:R-:W-:Y:S05]  /*1c390*/  CALL.REL.NOINC `($__internal_35_$__cuda_sm70_shflsync_bfly_p) ;  /* 0x00000fd000007944 */ /* 0x000fea0003c00000 */
[----:B------:R-:W-:Y:S05]  /*1c3a0*/  BRA `(.L_x_2237) ;  /* 0xffff7e8000007947 */ /* 0x000fea000383ffff */
.L_x_2138:
[----:B------:R-:W-:Y:S01]  /*1c3b0*/  IMAD.MOV.U32 R4, RZ, RZ, R5 ;  /* 0x000000ffff047224 */ /* 0x000fe200078e0005 */
[----:B------:R-:W-:Y:S02]  /*1c3c0*/  MOV R0, 0x1 ;  /* 0x0000000100007802 */ /* 0x000fe40000000f00 */
[----:B------:R-:W-:Y:S02]  /*1c3d0*/  MOV R2, 0x1c3f0 ;  /* 0x0001c3f000027802 */ /* 0x000fe40000000f00 */
[----:B-1----:R-:W-:Y:S05]  /*1c3e0*/  CALL.REL.NOINC `($__internal_35_$__cuda_sm70_shflsync_bfly_p) ;  /* 0x00000f8000007944 */ /* 0x002fea0003c00000 */
[----:B------:R-:W-:Y:S01]  /*1c3f0*/  FADD.FTZ R5, R5, R0 ;  /* 0x0000000005057221 */ /* 0x000fe20000010000 */
[----:B------:R-:W-:Y:S02]  /*1c400*/  MOV R4, R221 ;  /* 0x000000dd00047202 */ /* 0x000fe40000000f00 */
[----:B------:R-:W-:Y:S02]  /*1c410*/  MOV R0, 0x2 ;  /* 0x0000000200007802 */ /* 0x000fe40000000f00 */
[----:B------:R-:W-:Y:S02]  /*1c420*/  MOV R2, 0x1c440 ;  /* 0x0001c44000027802 */ /* 0x000fe40000000f00 */
[----:B------:R-:W-:Y:S05]  /*1c430*/  CALL.REL.NOINC `($__internal_35_$__cuda_sm70_shflsync_bfly_p) ;  /* 0x00000f3000007944 */ /* 0x000fea0003c00000 */
[----:B------:R-:W-:Y:S01]  /*1c440*/  FADD.FTZ R4, R221, R0 ;  /* 0x00000000dd047221 */ /* 0x000fe20000010000 */
[----:B------:R-:W-:Y:S02]  /*1c450*/  MOV R0, 0x1 ;  /* 0x0000000100007802 */ /* 0x000fe40000000f00 */
[----:B------:R-:W-:-:S02]  /*1c460*/  MOV R2, 0x1c480 ;  /* 0x0001c48000027802 */ /* 0x000fc40000000f00 */
[----:B------:R-:W-:Y:S05]  /*1c470*/  CALL.REL.NOINC `($__internal_35_$__cuda_sm70_shflsync_bfly_p) ;  /* 0x00000ef000007944 */ /* 0x000fea0003c00000 */
[----:B------:R-:W-:Y:S01]  /*1c480*/  MOV R3, R0 ;  /* 0x0000000000037202 */ /* 0x000fe20000000f00 */
[----:B------:R-:W-:Y:S05]  /*1c490*/  BRA `(.L_x_2238) ;  /* 0xffff7e0000007947 */ /* 0x000fea000383ffff */
.L_x_2145:
[----:B--234-:R-:W-:Y:S01]  /*1c4a0*/  IMAD.MOV.U32 R219, RZ, RZ, R5 ;  /* 0x000000ffffdb7224 */ /* 0x01cfe200078e0005 */
[----:B------:R-:W-:Y:S01]  /*1c4b0*/  MOV R2, RZ ;  /* 0x000000ff00027202 */ /* 0x000fe20000000f00 */
[----:B------:R-:W-:Y:S01]  /*1c4c0*/  IMAD.MOV.U32 R220, RZ, RZ, 0x181f ;  /* 0x0000181fffdc7424 */ /* 0x000fe200078e00ff */
[----:B------:R-:W-:-:S02]  /*1c4d0*/  MOV R3, 0x1c4f0 ;  /* 0x0001c4f000037802 */ /* 0x000fc40000000f00 */
[----:B-1----:R-:W-:Y:S05]  /*1c4e0*/  CALL.REL.NOINC `($__internal_36_$__cuda_sm70_shflsync_idx_p) ;  /* 0x00000ee000007944 */ /* 0x002fea0003c00000 */
[----:B------:R-:W-:Y:S01]  /*1c4f0*/  MOV R4, R219 ;  /* 0x000000db00047202 */ /* 0x000fe20000000f00 */
[----:B------:R-:W-:Y:S05]  /*1c500*/  BRA `(.L_x_2239) ;  /* 0xffff998000007947 */ /* 0x000fea000383ffff */
.L_x_2146:
[----:B------:R-:W-:Y:S01]  /*1c510*/  IMAD.MOV.U32 R219, RZ, RZ, R14 ;  /* 0x000000ffffdb7224 */ /* 0x000fe200078e000e */
[----:B------:R-:W-:Y:S01]  /*1c520*/  MOV R2, RZ ;  /* 0x000000ff00027202 */ /* 0x000fe20000000f00 */
[----:B------:R-:W-:Y:S01]  /*1c530*/  IMAD.MOV.U32 R220, RZ, RZ, 0x181f ;  /* 0x0000181fffdc7424 */ /* 0x000fe200078e00ff */
[----:B------:R-:W-:-:S02]  /*1c540*/  MOV R3, 0x1c560 ;  /* 0x0001c56000037802 */ /* 0x000fc40000000f00 */
[----:B-123--:R-:W-:Y:S05]  /*1c550*/  CALL.REL.NOINC `($__internal_36_$__cuda_sm70_shflsync_idx_p) ;  /* 0x00000e7000007944 */ /* 0x00efea0003c00000 */
[----:B------:R-:W-:Y:S01]  /*1c560*/  MOV R0, R219 ;  /* 0x000000db00007202 */ /* 0x000fe20000000f00 */
[----:B------:R-:W-:Y:S05]  /*1c570*/  BRA `(.L_x_2240) ;  /* 0xffff993000007947 */ /* 0x000fea000383ffff */
.L_x_2149:
[----:B------:R-:W-:Y:S01]  /*1c580*/  IMAD.MOV.U32 R219, RZ, RZ, R5 ;  /* 0x000000ffffdb7224 */ /* 0x000fe200078e0005 */
[----:B--2---:R-:W-:Y:S01]  /*1c590*/  MOV R2, 0x1 ;  /* 0x0000000100027802 */ /* 0x004fe20000000f00 */
[----:B------:R-:W-:Y:S01]  /*1c5a0*/  IMAD.MOV.U32 R220, RZ, RZ, 0x181f ;  /* 0x0000181fffdc7424 */ /* 0x000fe200078e00ff */
[----:B------:R-:W-:-:S02]  /*1c5b0*/  MOV R3, 0x1c5d0 ;  /* 0x0001c5d000037802 */ /* 0x000fc40000000f00 */
[----:B-1-34-:R-:W-:Y:S05]  /*1c5c0*/  CALL.REL.NOINC `($__internal_36_$__cuda_sm70_shflsync_idx_p) ;  /* 0x00000e0000007944 */ /* 0x01afea0003c00000 */
        /* <DEDUP_REMOVED lines=8> */
.L_x_2152:
[----:B------:R-:W-:Y:S01]  /*1c650*/  IMAD.MOV.U32 R219, RZ, RZ, R5 ;  /* 0x000000ffffdb7224 */ /* 0x000fe200078e0005 */
[----:B-1----:R-:W-:Y:S01]  /*1c660*/  MOV R2, 0x2 ;  /* 0x0000000200027802 */ /* 0x002fe20000000f00 */
[----:B------:R-:W-:Y:S01]  /*1c670*/  IMAD.MOV.U32 R220, RZ, RZ, 0x181f ;  /* 0x0000181fffdc7424 */ /* 0x000fe200078e00ff */
[----:B------:R-:W-:Y:S02]  /*1c680*/  MOV R3, 0x1c6a0 ;  /* 0x0001c6a000037802 */ /* 0x000fe40000000f00 */
[----:B--234-:R-:W-:Y:S05]  /*1c690*/  CALL.REL.NOINC `($__internal_36_$__cuda_sm70_shflsync_idx_p) ;  /* 0x00000d3000007944 */ /* 0x01cfea0003c00000 */
[----:B------:R-:W-:Y:S01]  /*1c6a0*/  MOV R4, R219 ;  /* 0x000000db00047202 */ /* 0x000fe20000000f00 */
[----:B------:R-:W-:Y:S05]  /*1c6b0*/  BRA `(.L_x_2242) ;  /* 0xffff9b6000007947 */ /* 0x000fea000383ffff */
.L_x_2153:
[----:B------:R-:W-:Y:S01]  /*1c6c0*/  IMAD.MOV.U32 R219, RZ, RZ, R14 ;  /* 0x000000ffffdb7224 */ /* 0x000fe200078e000e */
[----:B-1----:R-:W-:Y:S01]  /*1c6d0*/  MOV R2, 0x2 ;  /* 0x0000000200027802 */ /* 0x002fe20000000f00 */
[----:B------:R-:W-:Y:S01]  /*1c6e0*/  IMAD.MOV.U32 R220, RZ, RZ, 0x181f ;  /* 0x0000181fffdc7424 */ /* 0x000fe200078e00ff */
[----:B------:R-:W-:Y:S02]  /*1c6f0*/  MOV R3, 0x1c710 ;  /* 0x0001c71000037802 */ /* 0x000fe40000000f00 */
[----:B--234-:R-:W-:Y:S05]  /*1c700*/  CALL.REL.NOINC `($__internal_36_$__cuda_sm70_shflsync_idx_p) ;  /* 0x00000cc000007944 */ /* 0x01cfea0003c00000 */
[----:B------:R-:W-:Y:S01]  /*1c710*/  MOV R0, R219 ;  /* 0x000000db00007202 */ /* 0x000fe20000000f00 */
[----:B------:R-:W-:Y:S05]  /*1c720*/  BRA `(.L_x_2243) ;  /* 0xffff9b1000007947 */ /* 0x000fea000383ffff */
.L_x_2156:
[----:B------:R-:W-:Y:S01]  /*1c730*/  IMAD.MOV.U32 R219, RZ, RZ, R5 ;  /* 0x000000ffffdb7224 */ /* 0x000fe200078e0005 */
[----:B-1----:R-:W-:Y:S01]  /*1c740*/  MOV R2, 0x3 ;  /* 0x0000000300027802 */ /* 0x002fe20000000f00 */
[----:B------:R-:W-:Y:S01]  /*1c750*/  IMAD.MOV.U32 R220, RZ, RZ, 0x181f ;  /* 0x0000181fffdc7424 */ /* 0x000fe200078e00ff */
[----:B------:R-:W-:-:S02]  /*1c760*/  MOV R3, 0x1c780 ;  /* 0x0001c78000037802 */ /* 0x000fc40000000f00 */
[----:B--234-:R-:W-:Y:S05]  /*1c770*/  CALL.REL.NOINC `($__internal_36_$__cuda_sm70_shflsync_idx_p) ;  /* 0x00000c5000007944 */ /* 0x01cfea0003c00000 */
        /* <DEDUP_REMOVED lines=8> */
.L_x_2158:
[----:B------:R-:W-:Y:S01]  /*1c800*/  IMAD.MOV.U32 R219, RZ, RZ, R5 ;  /* 0x000000ffffdb7224 */ /* 0x000fe200078e0005 */
[----:B------:R-:W-:Y:S01]  /*1c810*/  MOV R2, RZ ;  /* 0x000000ff00027202 */ /* 0x000fe20000000f00 */
[----:B------:R-:W-:Y:S01]  /*1c820*/  IMAD.MOV.U32 R220, RZ, RZ, 0x1c1f ;  /* 0x00001c1fffdc7424 */ /* 0x000fe200078e00ff */
[----:B------:R-:W-:Y:S02]  /*1c830*/  MOV R3, 0x1c850 ;  /* 0x0001c85000037802 */ /* 0x000fe40000000f00 */
[----:B------:R-:W-:Y:S05]  /*1c840*/  CALL.REL.NOINC `($__internal_36_$__cuda_sm70_shflsync_idx_p) ;  /* 0x00000b8000007944 */ /* 0x000fea0003c00000 */
[----:B------:R-:W-:Y:S01]  /*1c850*/  MOV R4, R219 ;  /* 0x000000db00047202 */ /* 0x000fe20000000f00 */
[----:B------:R-:W-:Y:S05]  /*1c860*/  BRA `(.L_x_2245) ;  /* 0xffff9f3000007947 */ /* 0x000fea000383ffff */
.L_x_2159:
[----:B------:R-:W-:Y:S01]  /*1c870*/  IMAD.MOV.U32 R219, RZ, RZ, R12 ;  /* 0x000000ffffdb7224 */ /* 0x000fe200078e000c */
[----:B------:R-:W-:Y:S01]  /*1c880*/  MOV R2, RZ ;  /* 0x000000ff00027202 */ /* 0x000fe20000000f00 */
[----:B------:R-:W-:Y:S01]  /*1c890*/  IMAD.MOV.U32 R220, RZ, RZ, 0x1c1f ;  /* 0x00001c1fffdc7424 */ /* 0x000fe200078e00ff */
[----:B------:R-:W-:Y:S02]  /*1c8a0*/  MOV R3, 0x1c8c0 ;  /* 0x0001c8c000037802 */ /* 0x000fe40000000f00 */
[----:B-12---:R-:W-:Y:S05]  /*1c8b0*/  CALL.REL.NOINC `($__internal_36_$__cuda_sm70_shflsync_idx_p) ;  /* 0x00000b1000007944 */ /* 0x006fea0003c00000 */
[----:B------:R-:W-:Y:S01]  /*1c8c0*/  MOV R0, R219 ;  /* 0x000000db00007202 */ /* 0x000fe20000000f00 */
[----:B------:R-:W-:Y:S05]  /*1c8d0*/  BRA `(.L_x_2246) ;  /* 0xffff9ee000007947 */ /* 0x000fea000383ffff */
.L_x_2162:
        /* <DEDUP_REMOVED lines=13> */
.L_x_2166:
[----:B------:R-:W-:Y:S01]  /*1c9b0*/  IMAD.MOV.U32 R219, RZ, RZ, R5 ;  /* 0x000000ffffdb7224 */ /* 0x000fe200078e0005 */
[----:B------:R-:W-:Y:S01]  /*1c9c0*/  MOV R2, RZ ;  /* 0x000000ff00027202 */ /* 0x000fe20000000f00 */
[----:B------:R-:W-:Y:S01]  /*1c9d0*/  IMAD.MOV.U32 R220, RZ, RZ, 0x181f ;  /* 0x0000181fffdc7424 */ /* 0x000fe200078e00ff */
[----:B------:R-:W-:Y:S02]  /*1c9e0*/  MOV R3, 0x1ca00 ;  /* 0x0001ca0000037802 */ /* 0x000fe40000000f00 */
[----:B------:R-:W-:Y:S05]  /*1c9f0*/  CALL.REL.NOINC `($__internal_36_$__cuda_sm70_shflsync_idx_p) ;  /* 0x000009d000007944 */ /* 0x000fea0003c00000 */
[----:B------:R-:W-:Y:S01]  /*1ca00*/  MOV R4, R219 ;  /* 0x000000db00047202 */ /* 0x000fe20000000f00 */
[----:B------:R-:W-:Y:S05]  /*1ca10*/  BRA `(.L_x_2248) ;  /* 0xffffc1e000007947 */ /* 0x000fea000383ffff */
.L_x_2167:
[----:B------:R-:W-:Y:S01]  /*1ca20*/  IMAD.MOV.U32 R219, RZ, RZ, R14 ;  /* 0x000000ffffdb7224 */ /* 0x000fe200078e000e */
[----:B------:R-:W-:Y:S01]  /*1ca30*/  MOV R2, RZ ;  /* 0x000000ff00027202 */ /* 0x000fe20000000f00 */
[----:B------:R-:W-:Y:S01]  /*1ca40*/  IMAD.MOV.U32 R220, RZ, RZ, 0x181f ;  /* 0x0000181fffdc7424 */ /* 0x000fe200078e00ff */
[----:B------:R-:W-:Y:S02]  /*1ca50*/  MOV R3, 0x1ca70 ;  /* 0x0001ca7000037802 */ /* 0x000fe40000000f00 */
[----:B-12---:R-:W-:Y:S05]  /*1ca60*/  CALL.REL.NOINC `($__internal_36_$__cuda_sm70_shflsync_idx_p) ;  /* 0x0000096000007944 */ /* 0x006fea0003c00000 */
[----:B------:R-:W-:Y:S01]  /*1ca70*/  MOV R0, R219 ;  /* 0x000000db00007202 */ /* 0x000fe20000000f00 */
[----:B------:R-:W-:Y:S05]  /*1ca80*/  BRA `(.L_x_2249) ;  /* 0xffffc19000007947 */ /* 0x000fea000383ffff */
.L_x_2170:
        /* <DEDUP_REMOVED lines=13> */
.L_x_2173:
[----:B------:R-:W-:Y:S01]  /*1cb60*/  IMAD.MOV.U32 R219, RZ, RZ, R5 ;  /* 0x000000ffffdb7224 */ /* 0x000fe200078e0005 */
[----:B-1----:R-:W-:Y:S01]  /*1cb70*/  MOV R2, 0x2 ;  /* 0x0000000200027802 */ /* 0x002fe20000000f00 */
[----:B------:R-:W-:Y:S01]  /*1cb80*/  IMAD.MOV.U32 R220, RZ, RZ, 0x181f ;  /* 0x0000181fffdc7424 */ /* 0x000fe200078e00ff */
[----:B------:R-:W-:Y:S02]  /*1cb90*/  MOV R3, 0x1cbb0 ;  /* 0x0001cbb000037802 */ /* 0x000fe40000000f00 */
[----:B--234-:R-:W-:Y:S05]  /*1cba0*/  CALL.REL.NOINC `($__internal_36_$__cuda_sm70_shflsync_idx_p) ;  /* 0x0000082000007944 */ /* 0x01cfea0003c00000 */
[----:B------:R-:W-:Y:S01]  /*1cbb0*/  MOV R4, R219 ;  /* 0x000000db00047202 */ /* 0x000fe20000000f00 */
[----:B------:R-:W-:Y:S05]  /*1cbc0*/  BRA `(.L_x_2251) ;  /* 0xffffc3d000007947 */ /* 0x000fea000383ffff */
.L_x_2174:
[----:B------:R-:W-:Y:S01]  /*1cbd0*/  IMAD.MOV.U32 R219, RZ, RZ, R14 ;  /* 0x000000ffffdb7224 */ /* 0x000fe200078e000e */
[----:B------:R-:W-:Y:S01]  /*1cbe0*/  MOV R2, 0x2 ;  /* 0x0000000200027802 */ /* 0x000fe20000000f00 */
[----:B------:R-:W-:Y:S01]  /*1cbf0*/  IMAD.MOV.U32 R220, RZ, RZ, 0x181f ;  /* 0x0000181fffdc7424 */ /* 0x000fe200078e00ff */
[----:B------:R-:W-:Y:S02]  /*1cc00*/  MOV R3, 0x1cc20 ;  /* 0x0001cc2000037802 */ /* 0x000fe40000000f00 */
[----:B-1234-:R-:W-:Y:S05]  /*1cc10*/  CALL.REL.NOINC `($__internal_36_$__cuda_sm70_shflsync_idx_p) ;  /* 0x000007b000007944 */ /* 0x01efea0003c00000 */
[----:B------:R-:W-:Y:S01]  /*1cc20*/  MOV R0, R219 ;  /* 0x000000db00007202 */ /* 0x000fe20000000f00 */
[----:B------:R-:W-:Y:S05]  /*1cc30*/  BRA `(.L_x_2252) ;  /* 0xffffc38000007947 */ /* 0x000fea000383ffff */
.L_x_2177:
        /* <DEDUP_REMOVED lines=13> */
.L_x_2179:
[----:B------:R-:W-:Y:S01]  /*1cd10*/  IMAD.MOV.U32 R219, RZ, RZ, R110 ;  /* 0x000000ffffdb7224 */ /* 0x000fe200078e006e */
[----:B------:R-:W-:Y:S01]  /*1cd20*/  MOV R2, RZ ;  /* 0x000000ff00027202 */ /* 0x000fe20000000f00 */
[----:B------:R-:W-:Y:S01]  /*1cd30*/  IMAD.MOV.U32 R220, RZ, RZ, 0x1f ;  /* 0x0000001fffdc7424 */ /* 0x000fe200078e00ff */
[----:B------:R-:W-:Y:S02]  /*1cd40*/  MOV R3, 0x1cd60 ;  /* 0x0001cd6000037802 */ /* 0x000fe40000000f00 */
[----:B-1----:R-:W-:Y:S05]  /*1cd50*/  CALL.REL.NOINC `($__internal_36_$__cuda_sm70_shflsync_idx_p) ;  /* 0x0000067000007944 */ /* 0x002fea0003c00000 */
[----:B------:R-:W-:Y:S01]  /*1cd60*/  MOV R9, R219 ;  /* 0x000000db00097202 */ /* 0x000fe20000000f00 */
[----:B------:R-:W-:Y:S05]  /*1cd70*/  BRA `(.L_x_2254) ;  /* 0xffffc65000007947 */ /* 0x000fea000383ffff */
.L_x_2180:
[----:B------:R-:W-:Y:S01]  /*1cd80*/  IMAD.MOV.U32 R219, RZ, RZ, R110 ;  /* 0x000000ffffdb7224 */ /* 0x000fe200078e006e */
[----:B------:R-:W-:Y:S01]  /*1cd90*/  MOV R2, 0x1 ;  /* 0x0000000100027802 */ /* 0x000fe20000000f00 */
[----:B------:R-:W-:Y:S01]  /*1cda0*/  IMAD.MOV.U32 R220, RZ, RZ, 0x1f ;  /* 0x0000001fffdc7424 */ /* 0x000fe200078e00ff */
[----:B------:R-:W-:Y:S02]  /*1cdb0*/  MOV R3, 0x1cdd0 ;  /* 0x0001cdd000037802 */ /* 0x000fe40000000f00 */
[----:B-123--:R-:W-:Y:S05]  /*1cdc0*/  CALL.REL.NOINC `($__internal_36_$__cuda_sm70_shflsync_idx_p) ;  /* 0x0000060000007944 */ /* 0x00efea0003c00000 */
[----:B------:R-:W-:Y:S01]  /*1cdd0*/  MOV R8, R219 ;  /* 0x000000db00087202 */ /* 0x000fe20000000f00 */
[----:B------:R-:W-:Y:S05]  /*1cde0*/  BRA `(.L_x_2255) ;  /* 0xffffc60000007947 */ /* 0x000fea000383ffff */
.L_x_2181:
[----:B------:R-:W-:Y:S02]  /*1cdf0*/  MOV R3, 0x1 ;  /* 0x0000000100037802 */ /* 0x000fe40000000f00 */
[----:B------:R-:W-:-:S02]  /*1ce00*/  MOV R2, 0x1ce20 ;  /* 0x0001ce2000027802 */ /* 0x000fc40000000f00 */
[----:B--234-:R-:W-:Y:S05]  /*1ce10*/  CALL.REL.NOINC `($__internal_37_$__cuda_sm70_shflsync_up_p) ;  /* 0x0000061000007944 */ /* 0x01cfea0003c00000 */
[----:B------:R-:W-:Y:S05]  /*1ce20*/  BRA `(.L_x_2256) ;  /* 0xffffc6e000007947 */ /* 0x000fea000383ffff */
.L_x_2182:
[----:B------:R-:W-:Y:S02]  /*1ce30*/  MOV R3, 0x2 ;  /* 0x0000000200037802 */ /* 0x000fe40000000f00 */
[----:B------:R-:W-:-:S02]  /*1ce40*/  MOV R2, 0x1ce60 ;  /* 0x0001ce6000027802 */ /* 0x000fc40000000f00 */
[----:B--23--:R-:W-:Y:S05]  /*1ce50*/  CALL.REL.NOINC `($__internal_37_$__cuda_sm70_shflsync_up_p) ;  /* 0x000005d000007944 */ /* 0x00cfea0003c00000 */
        /* <DEDUP_REMOVED lines=24> */
.L_x_2186:
[----:B------:R-:W-:Y:S02]  /*1cfe0*/  MOV R3, 0x1 ;  /* 0x0000000100037802 */ /* 0x000fe40000000f00 */
[----:B------:R-:W-:Y:S02]  /*1cff0*/  MOV R2, 0x1d010 ;  /* 0x0001d01000027802 */ /* 0x000fe40000000f00 */
[----:B------:R-:W-:Y:S05]  /*1d000*/  CALL.REL.NOINC `($__internal_37_$__cuda_sm70_shflsync_up_p) ;  /* 0x0000042000007944 */ /* 0x000fea0003c00000 */
[----:B------:R-:W-:Y:S01]  /*1d010*/  MOV R2, R4 ;  /* 0x0000000400027202 */ /* 0x000fe20000000f00 */
[----:B------:R-:W-:Y:S05]  /*1d020*/  BRA `(.L_x_2258) ;  /* 0xffffc73000007947 */ /* 0x000fea000383ffff */
.L_x_2187:
[----:B------:R-:W-:Y:S02]  /*1d030*/  MOV R3, 0x2 ;  /* 0x0000000200037802 */ /* 0x000fe40000000f00 */
[----:B------:R-:W-:Y:S02]  /*1d040*/  MOV R2, 0x1d060 ;  /* 0x0001d06000027802 */ /* 0x000fe40000000f00 */
        /* <DEDUP_REMOVED lines=25> */
.L_x_2189:
[----:B------:R-:W-:Y:S02]  /*1d1e0*/  SEL R0, RZ, 0x1, P0 ;  /* 0x00000001ff007807 */ /* 0x000fe40000000000 */
[----:B------:R-:W-:Y:S02]  /*1d1f0*/  MOV R2, 0x1d210 ;  /* 0x0001d21000027802 */ /* 0x000fe40000000f00 */
[----:B-1----:R-:W-:Y:S05]  /*1d200*/  CALL.REL.NOINC `($__internal_38_$__cuda_sm70_votesync_ballot) ;  /* 0x0000028000007944 */ /* 0x002fea0003c00000 */
[----:B------:R-:W-:Y:S01]  /*1d210*/  MOV R5, R0 ;  /* 0x0000000000057202 */ /* 0x000fe20000000f00 */
[----:B------:R-:W-:Y:S05]  /*1d220*/  BRA `(.L_x_2260) ;  /* 0xffffc6c000007947 */ /* 0x000fea000383ffff */
.L_x_2190:
[----:B------:R-:W-:Y:S01]  /*1d230*/  IMAD.MOV.U32 R219, RZ, RZ, R6 ;  /* 0x000000ffffdb7224 */ /* 0x000fe200078e0006 */
[----:B------:R-:W-:Y:S01]  /*1d240*/  MOV R2, R0 ;  /* 0x0000000000027202 */ /* 0x000fe20000000f00 */
[----:B------:R-:W-:Y:S01]  /*1d250*/  IMAD.MOV.U32 R220, RZ, RZ, 0x1f ;  /* 0x0000001fffdc7424 */ /* 0x000fe200078e00ff */
[----:B------:R-:W-:Y:S02]  /*1d260*/  MOV R3, 0x1d280 ;  /* 0x0001d28000037802 */ /* 0x000fe40000000f00 */
[----:B-1----:R-:W-:Y:S05]  /*1d270*/  CALL.REL.NOINC `($__internal_36_$__cuda_sm70_shflsync_idx_p) ;  /* 0x0000015000007944 */ /* 0x002fea0003c00000 */
[----:B------:R-:W-:Y:S01]  /*1d280*/  IMAD.MOV.U32 R10, RZ, RZ, R219 ;  /* 0x000000ffff0a7224 */ /* 0x000fe200078e00db */
[----:B------:R-:W-:Y:S01]  /*1d290*/  MOV R2, R0 ;  /* 0x0000000000027202 */ /* 0x000fe20000000f00 */
[----:B------:R-:W-:Y:S01]  /*1d2a0*/  IMAD.MOV.U32 R219, RZ, RZ, R7 ;  /* 0x000000ffffdb7224 */ /* 0x000fe200078e0007 */
[----:B------:R-:W-:-:S02]  /*1d2b0*/  MOV R220, 0x1f ;  /* 0x0000001f00dc7802 */ /* 0x000fc40000000f00 */
[----:B------:R-:W-:Y:S02]  /*1d2c0*/  MOV R3, 0x1d2e0 ;  /* 0x0001d2e000037802 */ /* 0x000fe40000000f00 */
[----:B------:R-:W-:Y:S05]  /*1d2d0*/  CALL.REL.NOINC `($__internal_36_$__cuda_sm70_shflsync_idx_p) ;  /* 0x000000f000007944 */ /* 0x000fea0003c00000 */
[----:B------:R-:W-:Y:S01]  /*1d2e0*/  MOV R7, R219 ;  /* 0x000000db00077202 */ /* 0x000fe20000000f00 */
[----:B------:R-:W-:Y:S05]  /*1d2f0*/  BRA `(.L_x_2261) ;  /* 0xffffc64000007947 */ /* 0x000fea000383ffff */
.L_x_2193:
[----:B------:R-:W-:Y:S01]  /*1d300*/  IMAD.MOV.U32 R219, RZ, RZ, R4 ;  /* 0x000000ffffdb7224 */ /* 0x000fe200078e0004 */
[----:B------:R-:W-:Y:S01]  /*1d310*/  MOV R2, R0 ;  /* 0x0000000000027202 */ /* 0x000fe20000000f00 */
[----:B------:R-:W-:Y:S01]  /*1d320*/  IMAD.MOV.U32 R220, RZ, RZ, 0x1f ;  /* 0x0000001fffdc7424 */ /* 0x000fe200078e00ff */
[----:B------:R-:W-:Y:S02]  /*1d330*/  MOV R3, 0x1d350 ;  /* 0x0001d35000037802 */ /* 0x000fe40000000f00 */
[----:B-1-34-:R-:W-:Y:S05]  /*1d340*/  CALL.REL.NOINC `($__internal_36_$__cuda_sm70_shflsync_idx_p) ;  /* 0x0000008000007944 */ /* 0x01afea0003c00000 */
[----:B------:R-:W-:Y:S01]  /*1d350*/  MOV R11, R219 ;  /* 0x000000db000b7202 */ /* 0x000fe20000000f00 */
[----:B------:R-:W-:Y:S05]  /*1d360*/  BRA `(.L_x_2192) ;  /* 0xffffc63000007947 */ /* 0x000fea000383ffff */
        .weak           $__internal_35_$__cuda_sm70_shflsync_bfly_p
        .type           $__internal_35_$__cuda_sm70_shflsync_bfly_p,@function
        .size           $__internal_35_$__cuda_sm70_shflsync_bfly_p,($__internal_36_$__cuda_sm70_shflsync_idx_p - $__internal_35_$__cuda_sm70_shflsync_bfly_p)
$__internal_35_$__cuda_sm70_shflsync_bfly_p:
[----:B------:R-:W-:Y:S02]  /*1d370*/  MOV R170, 0xffffffff ;  /* 0xffffffff00aa7802 */ /* 0x000fe40000000f00 */
[----:B------:R-:W-:Y:S02]  /*1d380*/  MOV R3, 0x1f ;  /* 0x0000001f00037802 */ /* 0x000fe40000000f00 */
[----:B------:R-:W-:Y:S04]  /*1d390*/  WARPSYNC R170 ;  /* 0x000000aa00007348 */ /* 0x000fe80003800000 */
[----:B------:R1:W2:Y:S02]  /*1d3a0*/  SHFL.BFLY PT, R0, R4, R0, R3 ;  /* 0x0c00000004007389 */ /* 0x0002a400000e0003 */
[----:B-1----:R-:W-:-:S04]  /*1d3b0*/  MOV R3, 0x0 ;  /* 0x0000000000037802 */ /* 0x002fc80000000f00 */
[----:B--2---:R-:W-:Y:S05]  /*1d3c0*/  RET.REL.NODEC R2 `(_ZN7cutlass13device_kernelIN5flash19enable_sm80_to_sm89INS1_16FlashAttnFwdSm80INS1_25CollectiveMainloopFwdSm80ILi8ELi1ELb0EN4cute5tupleIJNS5_1CILi128EEENS7_ILi64EEENS7_ILi256EEEEEELi256ENS_6half_tEfNS_4arch4Sm80ELb0ELb1ELb1ELb1ELb1ELb0ELb1ELb1EEENS1_21CollectiveEpilogueFwdINS6_IJS8_SA_S9_EEENS6_IJNS7_ILi1EEESI_SI_EEESC_SE_Li256ELb1ELb1ELb1ELb0EEENS1_36VarlenDynamicPersistentTileSchedulerILi128ELi64ELi256ELi256ELb1ELb1ELb0ELb1ELb0ELb1EEEEEEEEEvNT_6ParamsE) ;  /* 0xfffe2c3002007950 */ /* 0x004fea0003c3ffff */
        .weak           $__internal_36_$__cuda_sm70_shflsync_idx_p
        .type           $__internal_36_$__cuda_sm70_shflsync_idx_p,@function
        .size           $__internal_36_$__cuda_sm70_shflsync_idx_p,($__internal_37_$__cuda_sm70_shflsync_up_p - $__internal_36_$__cuda_sm70_shflsync_idx_p)
$__internal_36_$__cuda_sm70_shflsync_idx_p:
[----:B------:R-:W-:-:S04]  /*1d3d0*/  MOV R244, 0xffffffff ;  /* 0xffffffff00f47802 */ /* 0x000fc80000000f00 */
[----:B------:R-:W-:Y:S04]  /*1d3e0*/  WARPSYNC R244 ;  /* 0x000000f400007348 */ /* 0x000fe80003800000 */
[----:B------:R1:W2:Y:S02]  /*1d3f0*/  SHFL.IDX PT, R219, R219, R2, R220 ;  /* 0x00000002dbdb7389 */ /* 0x0002a400000e00dc */
[----:B-1----:R-:W-:Y:S02]  /*1d400*/  MOV R2, R3 ;  /* 0x0000000300027202 */ /* 0x002fe40000000f00 */
[----:B------:R-:W-:-:S04]  /*1d410*/  MOV R3, 0x0 ;  /* 0x0000000000037802 */ /* 0x000fc80000000f00 */
[----:B--2---:R-:W-:Y:S05]  /*1d420*/  RET.REL.NODEC R2 `(_ZN7cutlass13device_kernelIN5flash19enable_sm80_to_sm89INS1_16FlashAttnFwdSm80INS1_25CollectiveMainloopFwdSm80ILi8ELi1ELb0EN4cute5tupleIJNS5_1CILi128EEENS7_ILi64EEENS7_ILi256EEEEEELi256ENS_6half_tEfNS_4arch4Sm80ELb0ELb1ELb1ELb1ELb1ELb0ELb1ELb1EEENS1_21CollectiveEpilogueFwdINS6_IJS8_SA_S9_EEENS6_IJNS7_ILi1EEESI_SI_EEESC_SE_Li256ELb1ELb1ELb1ELb0EEENS1_36VarlenDynamicPersistentTileSchedulerILi128ELi64ELi256ELi256ELb1ELb1ELb0ELb1ELb0ELb1EEEEEEEEEvNT_6ParamsE) ;  /* 0xfffe2bd002007950 */ /* 0x004fea0003c3ffff */
        .weak           $__internal_37_$__cuda_sm70_shflsync_up_p
        .type           $__internal_37_$__cuda_sm70_shflsync_up_p,@function
        .size           $__internal_37_$__cuda_sm70_shflsync_up_p,($__internal_38_$__cuda_sm70_votesync_ballot - $__internal_37_$__cuda_sm70_shflsync_up_p)
$__internal_37_$__cuda_sm70_shflsync_up_p:
[----:B------:R-:W-:Y:S02]  /*1d430*/  MOV R4, RZ ;  /* 0x000000ff00047202 */ /* 0x000fe40000000f00 */
[----:B------:R-:W-:-:S04]  /*1d440*/  MOV R10, 0xffffffff ;  /* 0xffffffff000a7802 */ /* 0x000fc80000000f00 */
[----:B------:R-:W-:Y:S04]  /*1d450*/  WARPSYNC R10 ;  /* 0x0000000a00007348 */ /* 0x000fe80003800000 */
[----:B------:R1:W2:Y:S02]  /*1d460*/  SHFL.UP PT, R4, R0, R3, R4 ;  /* 0x0400000300047389 */ /* 0x0002a400000e0004 */
[----:B-1----:R-:W-:-:S04]  /*1d470*/  MOV R3, 0x0 ;  /* 0x0000000000037802 */ /* 0x002fc80000000f00 */
[----:B--2---:R-:W-:Y:S05]  /*1d480*/  RET.REL.NODEC R2 `(_ZN7cutlass13device_kernelIN5flash19enable_sm80_to_sm89INS1_16FlashAttnFwdSm80INS1_25CollectiveMainloopFwdSm80ILi8ELi1ELb0EN4cute5tupleIJNS5_1CILi128EEENS7_ILi64EEENS7_ILi256EEEEEELi256ENS_6half_tEfNS_4arch4Sm80ELb0ELb1ELb1ELb1ELb1ELb0ELb1ELb1EEENS1_21CollectiveEpilogueFwdINS6_IJS8_SA_S9_EEENS6_IJNS7_ILi1EEESI_SI_EEESC_SE_Li256ELb1ELb1ELb1ELb0EEENS1_36VarlenDynamicPersistentTileSchedulerILi128ELi64ELi256ELi256ELb1ELb1ELb0ELb1ELb0ELb1EEEEEEEEEvNT_6ParamsE) ;  /* 0xfffe2b7002007950 */ /* 0x004fea0003c3ffff */
        .weak           $__internal_38_$__cuda_sm70_votesync_ballot
        .type           $__internal_38_$__cuda_sm70_votesync_ballot,@function
        .size           $__internal_38_$__cuda_sm70_votesync_ballot,(.L_x_6504 - $__internal_38_$__cuda_sm70_votesync_ballot)
$__internal_38_$__cuda_sm70_votesync_ballot:
[----:B------:R-:W-:Y:S01]  /*1d490*/  ISETP.NE.U32.AND P0, PT, R0, 0x1, PT ;  /* 0x000000010000780c */ /* 0x000fe20003f05070 */
[----:B------:R-:W-:-:S04]  /*1d4a0*/  IMAD.MOV.U32 R3, RZ, RZ, -0x1 ;  /* 0xffffffffff037424 */ /* 0x000fc800078e00ff */
[----:B------:R-:W-:Y:S08]  /*1d4b0*/  WARPSYNC R3 ;  /* 0x0000000300007348 */ /* 0x000ff00003800000 */
[----:B------:R-:W-:-:S04]  /*1d4c0*/  VOTE.ANY R0, PT, !P0 ;  /* 0x0000000000007806 */ /* 0x000fc800040e0100 */
[----:B------:R-:W-:Y:S01]  /*1d4d0*/  LOP3.LUT R0, R0, R3, RZ, 0xc0, !PT ;  /* 0x0000000300007212 */ /* 0x000fe200078ec0ff */
[----:B------:R-:W-:-:S04]  /*1d4e0*/  IMAD.MOV.U32 R3, RZ, RZ, 0x0 ;  /* 0x00000000ff037424 */ /* 0x000fc800078e00ff */
[----:B------:R-:W-:Y:S05]  /*1d4f0*/  RET.REL.NODEC R2 `(_ZN7cutlass13device_kernelIN5flash19enable_sm80_to_sm89INS1_16FlashAttnFwdSm80INS1_25CollectiveMainloopFwdSm80ILi8ELi1ELb0EN4cute5tupleIJNS5_1CILi128EEENS7_ILi64EEENS7_ILi256EEEEEELi256ENS_6half_tEfNS_4arch4Sm80ELb0ELb1ELb1ELb1ELb1ELb0ELb1ELb1EEENS1_21CollectiveEpilogueFwdINS6_IJS8_SA_S9_EEENS6_IJNS7_ILi1EEESI_SI_EEESC_SE_Li256ELb1ELb1ELb1ELb0EEENS1_36VarlenDynamicPersistentTileSchedulerILi128ELi64ELi256ELi256ELb1ELb1ELb0ELb1ELb0ELb1EEEEEEEEEvNT_6ParamsE) ;  /* 0xfffe2b0002007950 */ /* 0x000fea0003c3ffff */
.L_x_2262:
        /* <DEDUP_REMOVED lines=16> */
.L_x_6504:


//--------------------- .text._ZN7cutlass13device_kernelIN5flash19enable_sm80_to_sm89INS1_16FlashAttnFwdSm80INS1_25CollectiveMainloopFwdSm80ILi8ELi1ELb0EN4cute5tupleIJNS5_1CILi128EEENS7_ILi48EEENS7_ILi256EEEEEELi256ENS_6half_tEfNS_4arch4Sm80ELb0ELb1ELb1ELb1ELb1ELb1ELb1ELb1EEENS1_21CollectiveEpilogueFwdINS6_IJS8_SA_S9_EEENS6_IJNS7_ILi1EEESI_SI_EEESC_SE_Li256ELb1ELb1ELb1ELb0EEENS1_36VarlenDynamicPersistentTileSchedulerILi128ELi48ELi256ELi256ELb1ELb1ELb0ELb1ELb0ELb1EEEEEEEEEvNT_6ParamsE --------------------------
	.section	.text._ZN7cutlass13device_kernelIN5flash19enable_sm80_to_sm89INS1_16FlashAttnFwdSm80INS1_25CollectiveMainloopFwdSm80ILi8ELi1ELb0EN4cute5tupleIJNS5_1CILi128EEENS7_ILi48EEENS7_ILi256EEEEEELi256ENS_6half_tEfNS_4arch4Sm80ELb0ELb1ELb1ELb1ELb1ELb1ELb1ELb1EEENS1_21CollectiveEpilogueFwdINS6_IJS8_SA_S9_EEENS6_IJNS7_ILi1EEESI_SI_EEESC_SE_Li256ELb1ELb1ELb1ELb0EEENS1_36VarlenDynamicPersistentTileSchedulerILi128ELi48ELi256ELi256ELb1ELb1ELb0ELb1ELb0ELb1EEEEEEEEEvNT_6ParamsE,"ax",@progbits
	.sectioninfo	@"SHI_REGISTERS=255"
	.align	128
.text._ZN7cutlass13device_kernelIN5flash19enable_sm80_to_sm89INS1_16FlashAttnFwdSm80INS1_25CollectiveMainloopFwdSm80ILi8ELi1ELb0EN4cute5tupleIJNS5_1CILi128EEENS7_ILi48EEENS7_ILi256EEEEEELi256ENS_6half_tEfNS_4arch4Sm80ELb0ELb1ELb1ELb1ELb1ELb1ELb1ELb1EEENS1_21CollectiveEpilogueFwdINS6_IJS8_SA_S9_EEENS6_IJNS7_ILi1EEESI_SI_EEESC_SE_Li256ELb1ELb1ELb1ELb0EEENS1_36VarlenDynamicPersistentTileSchedulerILi128ELi48ELi256ELi256ELb1ELb1ELb0ELb1ELb0ELb1EEEEEEEEEvNT_6ParamsE:
        .type           _ZN7cutlass13device_kernelIN5flash19enable_sm80_to_sm89INS1_16FlashAttnFwdSm80INS1_25CollectiveMainloopFwdSm80ILi8ELi1ELb0EN4cute5tupleIJNS5_1CILi128EEENS7_ILi48EEENS7_ILi256EEEEEELi256ENS_6half_tEfNS_4arch4Sm80ELb0ELb1ELb1ELb1ELb1ELb1ELb1ELb1EEENS1_21CollectiveEpilogueFwdINS6_IJS8_SA_S9_EEENS6_IJNS7_ILi1EEESI_SI_EEESC_SE_Li256ELb1ELb1ELb1ELb0EEENS1_36VarlenDynamicPersistentTileSchedulerILi128ELi48ELi256ELi256ELb1ELb1ELb0ELb1ELb0ELb1EEEEEEEEEvNT_6ParamsE,@function
        .size           _ZN7cutlass13device_kernelIN5flash19enable_sm80_to_sm89INS1_16FlashAttnFwdSm80INS1_25CollectiveMainloopFwdSm80ILi8ELi1ELb0EN4cute5tupleIJNS5_1CILi128EEENS7_ILi48EEENS7_ILi256EEEEEELi256ENS_6half_tEfNS_4arch4Sm80ELb0ELb1ELb1ELb1ELb1ELb1ELb1ELb1EEENS1_21CollectiveEpilogueFwdINS6_IJS8_SA_S9_EEENS6_IJNS7_ILi1EEESI_SI_EEESC_SE_Li256ELb1ELb1ELb1ELb0EEENS1_36VarlenDynamicPersistentTileSchedulerILi128ELi48ELi256ELi256ELb1ELb1ELb0ELb1ELb0ELb1EEEEEEEEEvNT_6ParamsE,(.L_x_6509 - _ZN7cutlass13device_kernelIN5flash19enable_sm80_to_sm89INS1_16FlashAttnFwdSm80INS1_25CollectiveMainloopFwdSm80ILi8ELi1ELb0EN4cute5tupleIJNS5_1CILi128EEENS7_ILi48EEENS7_ILi256EEEEEELi256ENS_6half_tEfNS_4arch4Sm80ELb0ELb1ELb1ELb1ELb1ELb1ELb1ELb1EEENS1_21CollectiveEpilogueFwdINS6_IJS8_SA_S9_EEENS6_IJNS7_ILi1EEESI_SI_EEESC_SE_Li256ELb1ELb1ELb1ELb0EEENS1_36VarlenDynamicPersistentTileSchedulerILi128ELi48ELi256ELi256ELb1ELb1ELb0ELb1ELb0ELb1EEEEEEEEEvNT_6ParamsE)
        .other          _ZN7cutlass13device_kernelIN5flash19enable_sm80_to_sm89INS1_16FlashAttnFwdSm80INS1_25CollectiveMainloopFwdSm80ILi8ELi1ELb0EN4cute5tupleIJNS5_1CILi128EEENS7_ILi48EEENS7_ILi256EEEEEELi256ENS_6half_tEfNS_4arch4Sm80ELb0ELb1ELb1ELb1ELb1ELb1ELb1ELb1EEENS1_21CollectiveEpilogueFwdINS6_IJS8_SA_S9_EEENS6_IJNS7_ILi1EEESI_SI_EEESC_SE_Li256ELb1ELb1ELb1ELb0EEENS1_36VarlenDynamicPersistentTileSchedulerILi128ELi48ELi256ELi256ELb1ELb1ELb0ELb1ELb0ELb1EEEEEEEEEvNT_6ParamsE,@"STO_CUDA_ENTRY STV_DEFAULT"
_ZN7cutlass13device_kernelIN5flash19enable_sm80_to_sm89INS1_16FlashAttnFwdSm80INS1_25CollectiveMainloopFwdSm80ILi8ELi1ELb0EN4cute5tupleIJNS5_1CILi128EEENS7_ILi48EEENS7_ILi256EEEEEELi256ENS_6half_tEfNS_4arch4Sm80ELb0ELb1ELb1ELb1ELb1ELb1ELb1ELb1EEENS1_21CollectiveEpilogueFwdINS6_IJS8_SA_S9_EEENS6_IJNS7_ILi1EEESI_SI_EEESC_SE_Li256ELb1ELb1ELb1ELb0EEENS1_36VarlenDynamicPersistentTileSchedulerILi128ELi48ELi256ELi256ELb1ELb1ELb0ELb1ELb0ELb1EEEEEEEEEvNT_6ParamsE:
[----:B------:R-:W-:-:S03]  /*0000*/  MOV R1, c[0x0][0x28] ;  /* 0x00000a0000017a02 */ /* 0x000fc60000000f00 */
[----:B------:R-:W1:Y:S01]  /*0010*/  S2R R2, SR_TID.X ;  /* 0x0000000000027919 */ /* 0x000e620000002100 */
[----:B------:R-:W-:Y:S01]  /*0020*/  IADD3 R1, R1, -0x1e8, RZ ;  /* 0xfffffe1801017810 */ /* 0x000fe20007ffe0ff */
[----:B------:R-:W-:-:S03]  /*0030*/  ULDC.64 UR10, c[0x0][0x118] ;  /* 0x00004600000a7ab9 */ /* 0x000fc60000000a00 */
[----:B------:R2:W3:Y:S01]  /*0040*/  R2UR UR4, R1 ;  /* 0x00000000010473c2 */ /* 0x0004e200000e0000 */
[----:B-1----:R-:W-:-:S06]  /*0050*/  SHF.R.U32.HI R0, RZ, 0x5, R2 ;  /* 0x00000005ff007819 */ /* 0x002fcc0000011602 */
[----:B------:R-:W1:Y:S02]  /*0060*/  SHFL.IDX PT, R0, R0, RZ, 0x1f ;  /* 0x00001fff00007589 */ /* 0x000e6400000e0000 */
[----:B-1----:R-:W1:Y:S02]  /*0070*/  R2UR UR8, R0 ;  /* 0x00000000000873c2 */ /* 0x002e6400000e0000 */
[----:B-1----:R-:W-:-:S13]  /*0080*/  ISETP.NE.AND P0, PT, RZ, UR8, PT ;  /* 0x00000008ff007c0c */ /* 0x002fda000bf05270 */
[----:B------:R-:W-:Y:S06]  /*0090*/  @P0 BAR.SYNC.DEFER_BLOCKING 0x5, 0x100 ;  /* 0x0144000000000b1d */ /* 0x000fec0000010000 */
[----:B------:R-:W1:Y:S02]  /*00a0*/  @P0 LDS.128 R4, [0x20080] ;  /* 0x02008000ff040984 */ /* 0x000e640000000c00 */
[----:B-1----:R-:W-:Y:S02]  /*00b0*/  @P0 IMAD.MOV.U32 R0, RZ, RZ, R4 ;  /* 0x000000ffff000224 */ /* 0x002fe400078e0004 */
[----:B------:R2:W-:Y:S01]  /*00c0*/  @P0 STL [R1+0x15c], R5 ;  /* 0x00015c0501000387 */ /* 0x0005e20000100800 */
[----:B------:R-:W-:-:S02]  /*00d0*/  @P0 IMAD.MOV.U32 R4, RZ, RZ, R7 ;  /* 0x000000ffff040224 */ /* 0x000fc400078e0007 */
[----:B------:R-:W-:Y:S01]  /*00e0*/  @P0 IMAD.MOV.U32 R3, RZ, RZ, R6 ;  /* 0x000000ffff030224 */ /* 0x000fe200078e0006 */
[----:B------:R2:W-:Y:S04]  /*00f0*/  @P0 STL [R1+0xd4], R0 ;  /* 0x0000d40001000387 */ /* 0x0005e80000100800 */
[----:B------:R2:W-:Y:S04]  /*0100*/  @P0 STL [R1+0xac], R4 ;  /* 0x0000ac0401000387 */ /* 0x0005e80000100800 */
[----:B------:R2:W-:Y:S04]  /*0110*/  @P0 STL [R1+0xa8], R3 ;  /* 0x0000a80301000387 */ /* 0x0005e80000100800 */
[----:B------:R-:W-:Y:S06]  /*0120*/  @P0 BAR.ARV 0x4, 0x100 ;  /* 0x0104000000000b1d */ /* 0x000fec0000002000 */
[----:B------:R-:W-:Y:S05]  /*0130*/  @P0 BRA `(.L_x_2263) ;  /* 0x0000101000000947 */ /* 0x000fea0003800000 */
[----:B---3--:R-:W-:Y:S01]  /*0140*/  LOP3.LUT R13, R2, 0x1f, RZ, 0xc0, !PT ;  /* 0x0000001f020d7812 */ /* 0x008fe200078ec0ff */
[----:B------:R-:W-:-:S03]  /*0150*/  CS2R R8, SRZ ;  /* 0x0000000000087805 */ /* 0x000fc6000001ff00 */
[----:B------:R-:W-:-:S04]  /*0160*/  ISETP.NE.AND P6, PT, R13, 0x1f, PT ;  /* 0x0000001f0d00780c */ /* 0x000fc80003fc5270 */
[----:B------:R-:W-:-:S13]  /*0170*/  ISETP.GE.OR P0, PT, R13, c[0x0][0x53c], !P6 ;  /* 0x00014f000d007a0c */ /* 0x000fda0007706670 */
[----:B--2---:R-:W-:Y:S02]  /*0180*/  @!P0 IMAD.MOV.U32 R4, RZ, RZ, 0x4 ;  /* 0x00000004ff048424 */ /* 0x004fe400078e00ff */
        /* <DEDUP_REMOVED lines=34> */
[----:B------:R-:W-:-:S03]  /*03b0*/  MOV R6, RZ ;  /* 0x000000ff00067202 */ /* 0x000fc60000000f00 */
.L_x_2268:
[----:B------:R-:W-:Y:S01]  /*03c0*/  IMAD.MOV.U32 R2, RZ, RZ, c[0x0][0x53c] ;  /* 0x00014f00ff027624 */ /* 0x000fe200078e00ff */
[----:B------:R-:W-:-:S04]  /*03d0*/  IADD3 R0, R6, 0x1f, RZ ;  /* 0x0000001f06007810 */ /* 0x000fc80007ffe0ff */
[----:B------:R1:W-:Y:S01]  /*03e0*/  STL [R1+0xac], R2 ;  /* 0x0000ac0201007387 */ /* 0x0003e20000100800 */
[----:B------:R-:W-:-:S13]  /*03f0*/  ISETP.GE.AND P0, PT, R0, c[0x0][0x53c], PT ;  /* 0x00014f0000007a0c */ /* 0x000fda0003f06270 */
[----:B------:R-:W-:Y:S05]  /*0400*/  @P0 BRA `(.L_x_2265) ;  /* 0x00000c4000000947 */ /* 0x000fea0003800000 */
[----:B------:R-:W-:Y:S01]  /*0410*/  MOV R6, R0 ;  /* 0x0000000000067202 */ /* 0x000fe20000000f00 */
[----:B------:R-:W-:-:S03]  /*0420*/  CS2R R8, SRZ ;  /* 0x0000000000087805 */ /* 0x000fc6000001ff00 */
[----:B------:R-:W-:-:S04]  /*0430*/  IADD3 R0, R13, R6, RZ ;  /* 0x000000060d007210 */ /* 0x000fc80007ffe0ff */
        /* <DEDUP_REMOVED lines=10> */
.L_x_2512:
        /* <DEDUP_REMOVED lines=16> */
.L_x_2513:
[----:B--2---:R-:W-:-:S05]  /*05e0*/  IMAD R0, R0, c[0x0][0x538], RZ ;  /* 0x00014e0000007a24 */ /* 0x004fca00078e02ff */
[----:B------:R-:W-:-:S04]  /*05f0*/  IADD3 R7, R0, R7, RZ ;  /* 0x0000000700077210 */ /* 0x000fc80007ffe0ff */
[----:B------:R-:W-:-:S13]  /*0600*/  ISETP.GT.AND P0, PT, R7, UR5, PT ;  /* 0x0000000507007c0c */ /* 0x000fda000bf04270 */
[----:B-1----:R-:W-:Y:S05]  /*0610*/  @!P0 BRA `(.L_x_2268) ;  /* 0xfffffda000008947 */ /* 0x002fea000383ffff */
.L_x_2264:
[----:B------:R-:W-:-:S05]  /*0620*/  IADD3 R10, -R0, R7, RZ ;  /* 0x00000007000a7210 */ /* 0x000fca0007ffe1ff */
[----:B------:R-:W-:-:S05]  /*0630*/  IMAD R0, R4, c[0x0][0x538], R10 ;  /* 0x00014e0004007a24 */ /* 0x000fca00078e020a */
[----:B------:R-:W-:Y:S01]  /*0640*/  ISETP.GT.AND P0, PT, R0, UR5, PT ;  /* 0x0000000500007c0c */ /* 0x000fe2000bf04270 */
[----:B------:R-:W-:-:S12]  /*0650*/  BRA.DIV ~URZ, `(.L_x_2269) ;  /* 0x0001fca27f007947 */ /* 0x000fd8000b800000 */
[----:B------:R-:W-:-:S04]  /*0660*/  VOTE.ANY R7, PT, !P0 ;  /* 0x0000000000077806 */ /* 0x000fc800040e0100 */
.L_x_2514:
[----:B------:R-:W1:Y:S02]  /*0670*/  POPC R0, R7 ;  /* 0x0000000700007309 */ /* 0x000e640000000000 */
[----:B-1----:R-:W-:-:S05]  /*0680*/  IADD3 R2, R0, R6, RZ ;  /* 0x0000000600027210 */ /* 0x002fca0007ffe0ff */
[----:B------:R1:W-:Y:S01]  /*0690*/  STL [R1+0xac], R2 ;  /* 0x0000ac0201007387 */ /* 0x0003e20000100800 */
[----:B------:R-:W-:Y:S05]  /*06a0*/  BRA.DIV ~URZ, `(.L_x_2270) ;  /* 0x0001fca27f007947 */ /* 0x000fea000b800000 */
[----:B------:R2:W3:Y:S01]  /*06b0*/  SHFL.IDX PT, R12, R9, R0, 0x1f ;  /* 0x00001f00090c7589 */ /* 0x0004e200000e0000 */
[----:B------:R-:W-:-:S03]  /*06c0*/  MOV R5, RZ ;  /* 0x000000ff00057202 */ /* 0x000fc60000000f00 */
[----:B------:R2:W4:Y:S04]  /*06d0*/  SHFL.IDX PT, R9, R8, R0, 0x1f ;  /* 0x00001f0008097589 */ /* 0x00052800000e0000 */
.L_x_2515:
[----:B------:R-:W-:Y:S01]  /*06e0*/  ISETP.NE.AND P0, PT, R7, RZ, PT ;  /* 0x000000ff0700720c */ /* 0x000fe20003f05270 */
[----:B------:R-:W-:-:S12]  /*06f0*/  BSSY B0, `(.L_x_2271) ;  /* 0x0000005000007945 */ /* 0x000fd80003800000 */
[----:B------:R-:W-:Y:S05]  /*0700*/  @!P0 BRA `(.L_x_2272) ;  /* 0x0000003000008947 */ /* 0x000fea0003800000 */
[----:B--2---:R-:W-:Y:S01]  /*0710*/  IADD3 R0, R0, -0x1, RZ ;  /* 0xffffffff00007810 */ /* 0x004fe20007ffe0ff */
[----:B------:R-:W-:Y:S05]  /*0720*/  BRA.DIV ~URZ, `(.L_x_2273) ;  /* 0x0001fd027f007947 */ /* 0x000fea000b800000 */
[----:B------:R2:W1:Y:S02]  /*0730*/  SHFL.IDX PT, R5, R4, R0, 0x1f ;  /* 0x00001f0004057589 */ /* 0x00046400000e0000 */
.L_x_2272:
[----:B------:R-:W-:Y:S05]  /*0740*/  BSYNC B0 ;  /* 0x0000000000007941 */ /* 0x000fea0003800000 */
.L_x_2271:
        /* <DEDUP_REMOVED lines=35> */
[----:B------:R-:W-:Y:S02]  /*0980*/  @P2 IADD3 R2, R2, 0x1, RZ ;  /* 0x0000000102022810 */ /* 0x000fe40007ffe0ff */
[----:B-1----:R-:W-:-:S03]  /*0990*/  IADD3 R0, RZ, -R3, RZ ;  /* 0x80000003ff007210 */ /* 0x002fc60007ffe0ff */
[----:B------:R-:W-:Y:S01]  /*09a0*/  IMAD.MOV.U32 R4, RZ, RZ, R2 ;  /* 0x000000ffff047224 */ /* 0x000fe200078e0002 */
[----:B------:R-:W-:-:S03]  /*09b0*/  MOV R2, RZ ;  /* 0x000000ff00027202 */ /* 0x000fc60000000f00 */
[----:B------:R-:W-:Y:S01]  /*09c0*/  @!P1 IMAD.MOV R4, RZ, RZ, -R4 ;  /* 0x000000ffff049224 */ /* 0x000fe200078e0a04 */
[----:B------:R-:W-:Y:S01]  /*09d0*/  @!P0 LOP3.LUT R4, RZ, R12, RZ, 0x33, !PT ;  /* 0x0000000cff048212 */ /* 0x000fe200078e33ff */
[----:B------:R-:W-:Y:S01]  /*09e0*/  IMAD.MOV.U32 R5, RZ, RZ, R0 ;  /* 0x000000ffff057224 */ /* 0x000fe200078e0000 */
[----:B------:R-:W-:Y:S02]  /*09f0*/  IABS R0, R9 ;  /* 0x0000000900007213 */ /* 0x000fe40000000000 */
[----:B------:R-:W-:Y:S01]  /*0a00*/  IABS R7, R4 ;  /* 0x0000000400077213 */ /* 0x000fe20000000000 */
[----:B------:R-:W-:Y:S02]  /*0a10*/  IMAD R5, R5, R8, RZ ;  /* 0x0000000805057224 */ /* 0x000fe400078e02ff */
[----:B------:R-:W-:Y:S02]  /*0a20*/  IMAD.MOV R6, RZ, RZ, -R0 ;  /* 0x000000ffff067224 */ /* 0x000fe400078e0a00 */
        /* <DEDUP_REMOVED lines=23> */
.L_x_2275:
        /* <DEDUP_REMOVED lines=12> */
[----:B-1----:R-:W-:Y:S02]  /*0c60*/  IMAD.MOV R0, RZ, RZ, -R3 ;  /* 0x000000ffff007224 */ /* 0x002fe400078e0a03 */
[----:B------:R-:W-:Y:S02]  /*0c70*/  IMAD.MOV.U32 R2, RZ, RZ, RZ ;  /* 0x000000ffff027224 */ /* 0x000fe400078e00ff */
[----:B------:R-:W-:Y:S01]  /*0c80*/  IMAD.MOV.U32 R4, RZ, RZ, R0 ;  /* 0x000000ffff047224 */ /* 0x000fe200078e0000 */
[----:B------:R-:W-:-:S03]  /*0c90*/  IABS R0, R11 ;  /* 0x0000000b00007213 */ /* 0x000fc60000000000 */
[----:B------:R-:W-:Y:S01]  /*0ca0*/  IMAD R4, R4, R6, RZ ;  /* 0x0000000604047224 */ /* 0x000fe200078e02ff */
[----:B------:R-:W-:-:S03]  /*0cb0*/  MOV R5, R0 ;  /* 0x0000000000057202 */ /* 0x000fc60000000f00 */
        /* <DEDUP_REMOVED lines=15> */
[----:B------:R-:W-:Y:S02]  /*0db0*/  IMAD R10, R7, R4, RZ ;  /* 0x00000004070a7224 */ /* 0x000fe400078e02ff */
[----:B------:R-:W-:-:S03]  /*0dc0*/  IMAD.MOV R4, RZ, RZ, -R4 ;  /* 0x000000ffff047224 */ /* 0x000fc600078e0a04 */
[----:B------:R-:W-:Y:S01]  /*0dd0*/  IADD3 R0, -R10, c[0x0][0x538], RZ ;  /* 0x00014e000a007a10 */ /* 0x000fe20007ffe1ff */
[----:B------:R-:W-:-:S03]  /*0de0*/  IMAD R8, R9, R4, R11 ;  /* 0x0000000409087224 */ /* 0x000fc600078e020b */
[----:B------:R-:W-:-:S04]  /*0df0*/  IMNMX R6, R7, R0, PT ;  /* 0x0000000007067217 */ /* 0x000fc80003800200 */
[-C--:B------:R-:W-:Y:S02]  /*0e00*/  IABS R0, R6.reuse ;  /* 0x0000000600007213 */ /* 0x080fe40000000000 */
[----:B------:R-:W-:-:S03]  /*0e10*/  IABS R9, R6 ;  /* 0x0000000600097213 */ /* 0x000fc60000000000 */
[----:B------:R-:W-:-:S04]  /*0e20*/  IMAD.MOV.U32 R5, RZ, RZ, R0 ;  /* 0x000000ffff057224 */ /* 0x000fc800078e0000 */
[----:B------:R-:W1:Y:S08]  /*0e30*/  I2F.RP R2, R5 ;  /* 0x0000000500027306 */ /* 0x000e700000209400 */
[----:B-1----:R-:W1:Y:S02]  /*0e40*/  MUFU.RCP R2, R2 ;  /* 0x0000000200027308 */ /* 0x002e640000001000 */
[----:B-1----:R-:W-:-:S06]  /*0e50*/  IADD3 R2, R2, 0xffffffe, RZ ;  /* 0x0ffffffe02027810 */ /* 0x002fcc0007ffe0ff */
[----:B------:R-:W1:Y:S02]  /*0e60*/  F2I.FTZ.U32.TRUNC.NTZ R3, R2 ;  /* 0x0000000200037305 */ /* 0x000e64000021f000 */
[----:B-1----:R-:W-:Y:S01]  /*0e70*/  IADD3 R0, RZ, -R3, RZ ;  /* 0x80000003ff007210 */ /* 0x002fe20007ffe0ff */
[----:B------:R-:W-:-:S04]  /*0e80*/  IMAD.MOV.U32 R2, RZ, RZ, RZ ;  /* 0x000000ffff027224 */ /* 0x000fc800078e00ff */
[----:B------:R-:W-:Y:S01]  /*0e90*/  IMAD.MOV.U32 R7, RZ, RZ, R0 ;  /* 0x000000ffff077224 */ /* 0x000fe200078e0000 */
[----:B------:R-:W-:-:S03]  /*0ea0*/  IABS R0, R8 ;  /* 0x0000000800007213 */ /* 0x000fc60000000000 */
[----:B------:R-:W-:Y:S02]  /*0eb0*/  IMAD R7, R7, R5, RZ ;  /* 0x0000000507077224 */ /* 0x000fe400078e02ff */
        /* <DEDUP_REMOVED lines=20> */
.L_x_2276:
[----:B------:R-:W-:Y:S05]  /*1000*/  BSYNC B0 ;  /* 0x0000000000007941 */ /* 0x000fea0003800000 */
.L_x_2274:
[----:B------:R-:W-:-:S04]  /*1010*/  LOP3.LUT R0, RZ, R0, RZ, 0x33, !PT ;  /* 0x00000000ff007212 */ /* 0x000fc800078e33ff */
[----:B------:R-:W-:-:S05]  /*1020*/  IADD3 R0, R0, R12, RZ ;  /* 0x0000000c00007210 */ /* 0x000fca0007ffe0ff */
[----:B------:R2:W-:Y:S01]  /*1030*/  STL [R1+0x15c], R0 ;  /* 0x00015c0001007387 */ /* 0x0005e20000100800 */
[----:B------:R-:W-:Y:S05]  /*1040*/  BRA `(.L_x_2277) ;  /* 0x0000004000007947 */ /* 0x000fea0003800000 */
.L_x_2265:
[----:B------:R-:W-:Y:S01]  /*1050*/  MOV R0, UR5 ;  /* 0x0000000500007c02 */ /* 0x000fe20008000f00 */
[----:B------:R2:W-:Y:S04]  /*1060*/  STL [R1+0x15c], RZ ;  /* 0x00015cff01007387 */ /* 0x0005e80000100800 */
[----:B------:R2:W-:Y:S04]  /*1070*/  STL [R1+0xd4], R0 ;  /* 0x0000d40001007387 */ /* 0x0005e80000100800 */
[----:B------:R2:W-:Y:S02]  /*1080*/  STL [R1+0xa8], RZ ;  /* 0x0000a8ff01007387 */ /* 0x0005e40000100800 */
.L_x_2277:
[----:B------:R-:W3:Y:S04]  /*1090*/  LDL R4, [R1+0x15c] ;  /* 0x00015c0001047983 */ /* 0x000ee80000100800 */
[----:B--2---:R-:W2:Y:S04]  /*10a0*/  LDL R0, [R1+0xd4] ;  /* 0x0000d40001007983 */ /* 0x004ea80000100800 */
[----:B------:R-:W4:Y:S04]  /*10b0*/  LDL R3, [R1+0xa8] ;  /* 0x0000a80001037983 */ /* 0x000f280000100800 */
[----:B-1----:R-:W5:Y:S01]  /*10c0*/  LDL R2, [R1+0xac] ;  /* 0x0000ac0001027983 */ /* 0x002f620000100800 */
[----:B------:R-:W-:Y:S01]  /*10d0*/  ISETP.NE.AND P0, PT, R13, RZ, PT ;  /* 0x000000ff0d00720c */ /* 0x000fe20003f05270 */
[----:B------:R-:W-:Y:S01]  /*10e0*/  WARPSYNC 0xffffffff ;  /* 0xffffffff00007948 */ /* 0x000fe20003800000 */
[----:B---3--:R-:W-:Y:S01]  /*10f0*/  IMAD.MOV.U32 R5, RZ, RZ, R4 ;  /* 0x000000ffff057224 */ /* 0x008fe200078e0004 */
[----:B--2---:R-:W-:Y:S01]  /*1100*/  MOV R4, R0 ;  /* 0x0000000000047202 */ /* 0x004fe20000000f00 */
[----:B----4-:R-:W-:Y:S01]  /*1110*/  IMAD.MOV.U32 R6, RZ, RZ, R3 ;  /* 0x000000ffff067224 */ /* 0x010fe200078e0003 */
[----:B-----5:R-:W-:-:S08]  /*1120*/  MOV R7, R2 ;  /* 0x0000000200077202 */ /* 0x020fd00000000f00 */
[----:B------:R1:W-:Y:S04]  /*1130*/  @!P0 STS.128 [0x20080], R4 ;  /* 0x02008004ff008388 */ /* 0x0003e80000000c00 */
[----:B------:R-:W-:Y:S06]  /*1140*/  BAR.ARV 0x5, 0x100 ;  /* 0x0144000000007b1d */ /* 0x000fec0000002000 */
.L_x_2263:
[----:B--23--:R-:W2:Y:S02]  /*1150*/  LDL R0, [R1+0xac] ;  /* 0x0000ac0001007983 */ /* 0x00cea40000100800 */
[----:B--2---:R-:W-:-:S13]  /*1160*/  ISETP.GE.AND P0, PT, R0, c[0x0][0x53c], PT ;  /* 0x00014f0000007a0c */ /* 0x004fda0003f06270 */
[----:B------:R-:W-:Y:S05]  /*1170*/  @P0 EXIT ;  /* 0x000000000000094d */ /* 0x000fea0003800000 */
[----:B------:R-:W2:Y:S01]  /*1180*/  S2R R18, SR_TID.X ;  /* 0x0000000000127919 */ /* 0x000ea20000002100 */
[----:B------:R-:W-:Y:S01]  /*1190*/  IMAD.MOV.U32 R194, RZ, RZ, 0x20 ;  /* 0x00000020ffc27424 */ /* 0x000fe200078e00ff */
[----:B------:R-:W-:Y:S01]  /*11a0*/  ULDC UR7, c[0x0][0x20] ;  /* 0x0000080000077ab9 */ /* 0x000fe20000000800 */
[----:B------:R-:W-:Y:S01]  /*11b0*/  IMAD.MOV.U32 R195, RZ, RZ, 0x40 ;  /* 0x00000040ffc37424 */ /* 0x000fe200078e00ff */
[----:B------:R-:W-:Y:S02]  /*11c0*/  UIADD3 UR7, UP0, UR4, UR7, URZ ;  /* 0x0000000704077290 */ /* 0x000fe4000ff1e03f */
[----:B------:R-:W-:Y:S02]  /*11d0*/  ULDC UR6, c[0x0][0x24] ;  /* 0x0000090000067ab9 */ /* 0x000fe40000000800 */
[----:B------:R-:W-:Y:S01]  /*11e0*/  UIADD3.X UR6, URZ, UR6, URZ, UP0, !UPT ;  /* 0x000000063f067290 */ /* 0x000fe200087fe43f */
[----:B--2---:R-:W-:-:S04]  /*11f0*/  SHF.R.S32.HI R12, RZ, 0x1f, R18 ;  /* 0x0000001fff0c7819 */ /* 0x004fc80000011412 */
[CC--:B------:R-:W-:Y:S02]  /*1200*/  LEA.HI R3, R12.reuse, R18.reuse, RZ, 0x4 ;  /* 0x000000120c037211 */ /* 0x0c0fe400078f20ff */
[----:B-1----:R-:W-:Y:S02]  /*1210*/  LEA.HI R6, R12, R18, RZ, 0x2 ;  /* 0x000000120c067211 */ /* 0x002fe400078f10ff */
        /* <DEDUP_REMOVED lines=12> */
[C---:B------:R-:W-:Y:S01]  /*12e0*/  LOP3.LUT R3, R193.reuse, 0xfffffff8, RZ, 0xc0, !PT ;  /* 0xfffffff8c1037812 */ /* 0x040fe200078ec0ff */
[----:B------:R-:W-:Y:S01]  /*12f0*/  IMAD.SHL.U32 R193, R193, 0x40, RZ ;  /* 0x00000040c1c17824 */ /* 0x000fe200078e00ff */
[CC--:B------:R-:W-:Y:S01]  /*1300*/  LEA.HI R5, R12.reuse, R18.reuse, RZ, 0x5 ;  /* 0x000000120c057211 */ /* 0x0c0fe200078f28ff */
[----:B------:R-:W-:Y:S01]  /*1310*/  IMAD.IADD R0, R7, 0x1, -R4 ;  /* 0x0000000107007824 */ /* 0x000fe200078e0a04 */
[----:B------:R-:W-:Y:S01]  /*1320*/  LEA.HI R145, R12, R18, RZ, 0x3 ;  /* 0x000000120c917211 */ /* 0x000fe200078f18ff */
[----:B------:R-:W-:Y:S01]  /*1330*/  IMAD.IADD R8, R2, 0x1, -R3 ;  /* 0x0000000102087824 */ /* 0x000fe200078e0a03 */
[--C-:B------:R-:W-:Y:S02]  /*1340*/  SHF.R.S32.HI R7, RZ, 0x5, R5.reuse ;  /* 0x00000005ff077819 */ /* 0x100fe40000011405 */
[----:B------:R-:W-:Y:S02]  /*1350*/  SHF.R.S32.HI R4, RZ, 0x1f, R5 ;  /* 0x0000001fff047819 */ /* 0x000fe40000011405 */
[----:B------:R-:W-:-:S02]  /*1360*/  LOP3.LUT R2, R6, 0xfffffffc, RZ, 0xc0, !PT ;  /* 0xfffffffc06027812 */ /* 0x000fc400078ec0ff */
[----:B------:R-:W-:Y:S02]  /*1370*/  LOP3.LUT R146, R145, 0xfffffff8, RZ, 0xc0, !PT ;  /* 0xfffffff891927812 */ /* 0x000fe400078ec0ff */
[----:B------:R-:W-:Y:S01]  /*1380*/  LEA.HI R4, R4, R7, RZ, 0x3 ;  /* 0x0000000704047211 */ /* 0x000fe200078f18ff */
[C---:B------:R-:W-:Y:S01]  /*1390*/  IMAD.IADD R2, R18.reuse, 0x1, -R2 ;  /* 0x0000000112027824 */ /* 0x040fe200078e0a02 */
[----:B------:R-:W-:Y:S01]  /*13a0*/  LOP3.LUT R5, R5, 0xffffffe0, RZ, 0xc0, !PT ;  /* 0xffffffe005057812 */ /* 0x000fe200078ec0ff */
[----:B------:R-:W-:Y:S01]  /*13b0*/  IMAD.IADD R146, R18, 0x1, -R146 ;  /* 0x0000000112927824 */ /* 0x000fe200078e0a92 */
[----:B------:R-:W-:Y:S02]  /*13c0*/  LOP3.LUT R4, R4, 0xffffff8, RZ, 0xc0, !PT ;  /* 0x0ffffff804047812 */ /* 0x000fe400078ec0ff */
[----:B------:R-:W-:Y:S01]  /*13d0*/  LEA.HI R6, R2, R2, RZ, 0x1 ;  /* 0x0000000202067211 */ /* 0x000fe200078f08ff */
[----:B------:R-:W-:Y:S01]  /*13e0*/  IMAD.SHL.U32 R3, R146, 0x40, RZ ;  /* 0x0000004092037824 */ /* 0x000fe200078e00ff */
[----:B------:R-:W-:Y:S01]  /*13f0*/  LOP3.LUT P3, RZ, R0, 0x2, RZ, 0xc0, !PT ;  /* 0x0000000200ff7812 */ /* 0x000fe2000786c0ff */
[----:B------:R-:W-:Y:S01]  /*1400*/  IMAD.IADD R9, R7, 0x1, -R4 ;  /* 0x0000000107097824 */ /* 0x000fe200078e0a04 */
[----:B------:R-:W-:Y:S01]  /*1410*/  LOP3.LUT R4, R6, 0x1ffffffe, RZ, 0xc0, !PT ;  /* 0x1ffffffe06047812 */ /* 0x000fe200078ec0ff */
[----:B------:R-:W-:Y:S01]  /*1420*/  IMAD.IADD R17, R18, 0x1, -R5 ;  /* 0x0000000112117824 */ /* 0x000fe200078e0a05 */
[----:B------:R-:W-:Y:S01]  /*1430*/  LOP3.LUT R3, R3, 0x1c0, RZ, 0xc0, !PT ;  /* 0x000001c003037812 */ /* 0x000fe200078ec0ff */
[----:B------:R-:W-:Y:S01]  /*1440*/  IMAD.SHL.U32 R7, R7, 0x400, RZ ;  /* 0x0000040007077824 */ /* 0x000fe200078e00ff */
[----:B------:R-:W-:Y:S01]  /*1450*/  LOP3.LUT P0, RZ, R0, 0x4, RZ, 0xc0, !PT ;  /* 0x0000000400ff7812 */ /* 0x000fe2000780c0ff */
[C---:B------:R-:W-:Y:S01]  /*1460*/  IMAD.IADD R13, R2.reuse, 0x1, -R4 ;  /* 0x00000001020d7824 */ /* 0x040fe200078e0a04 */
[----:B------:R-:W-:Y:S01]  /*1470*/  LOP3.LUT R5, R3, 0x8, R145, 0xf8, !PT ;  /* 0x0000000803057812 */ /* 0x000fe200078ef891 */
[----:B------:R-:W-:Y:S01]  /*1480*/  IMAD R6, R2, 0x2, R7 ;  /* 0x0000000202067824 */ /* 0x000fe200078e0207 */
[----:B------:R-:W-:Y:S01]  /*1490*/  SHF.R.U32.HI R3, RZ, 0x3, R3 ;  /* 0x00000003ff037819 */ /* 0x000fe20000011603 */
[----:B------:R-:W-:Y:S01]  /*14a0*/  IMAD.SHL.U32 R2, R0, 0x40, RZ ;  /* 0x0000004000027824 */ /* 0x000fe200078e00ff */
[----:B------:R-:W-:Y:S01]  /*14b0*/  SHF.R.S32.HI R10, RZ, 0x1f, R17 ;  /* 0x0000001fff0a7819 */ /* 0x000fe20000011411 */
[----:B------:R-:W-:Y:S01]  /*14c0*/  IMAD.SHL.U32 R4, R11, 0x8, RZ ;  /* 0x000000080b047824 */ /* 0x000fe200078e00ff */
[----:B------:R-:W-:Y:S01]  /*14d0*/  LOP3.LUT R192, R5, R3, RZ, 0x3c, !PT ;  /* 0x0000000305c07212 */ /* 0x000fe200078e3cff */
[----:B------:R-:W-:Y:S01]  /*14e0*/  IMAD.SHL.U32 R140, R146, 0x8, RZ ;  /* 0x00000008928c7824 */ /* 0x000fe200078e00ff */
[----:B------:R-:W-:Y:S01]  /*14f0*/  LEA.HI R10, R10, R17, RZ, 0x2 ;  /* 0x000000110a0a7211 */ /* 0x000fe200078f10ff */
[----:B------:R-:W-:Y:S01]  /*1500*/  IMAD.SHL.U32 R142, R146, 0x4, RZ ;  /* 0x00000004928e7824 */ /* 0x000fe200078e00ff */
[----:B------:R-:W-:Y:S01]  /*1510*/  LOP3.LUT R5, R0, 0x1, RZ, 0xc0, !PT ;  /* 0x0000000100057812 */ /* 0x000fe200078ec0ff */
[----:B------:R-:W-:Y:S01]  /*1520*/  IMAD.SHL.U32 R0, R8, 0x40, RZ ;  /* 0x0000004008007824 */ /* 0x000fe200078e00ff */
[----:B------:R-:W-:Y:S01]  /*1530*/  LOP3.LUT R2, R2, 0x1c0, RZ, 0xc0, !PT ;  /* 0x000001c002027812 */ /* 0x000fe200078ec0ff */
[----:B------:R-:W-:Y:S01]  /*1540*/  IMAD R192, R11, 0x200, R192 ;  /* 0x000002000bc07824 */ /* 0x000fe200078e02c0 */
[----:B------:R-:W-:-:S02]  /*1550*/  SHF.R.S32.HI R3, RZ, 0x2, R10 ;  /* 0x00000002ff037819 */ /* 0x000fc4000001140a */
[----:B------:R-:W-:Y:S02]  /*1560*/  LEA.HI R2, R2, R2, RZ, 0x1d ;  /* 0x0000000202027211 */ /* 0x000fe400078fe8ff */
[----:B------:R-:W-:Y:S01]  /*1570*/  LOP3.LUT R0, R0, 0x1c0, RZ, 0xc0, !PT ;  /* 0x000001c000007812 */ /* 0x000fe200078ec0ff */
[----:B------:R-:W-:Y:S01]  /*1580*/  IMAD R16, R9, 0x10, R3 ;  /* 0x0000001009107824 */ /* 0x000fe200078e0203 */
[----:B------:R-:W-:Y:S01]  /*1590*/  ISETP.NE.U32.AND P4, PT, R5, 0x1, PT ;  /* 0x000000010500780c */ /* 0x000fe20003f85070 */
[----:B------:R-:W-:Y:S01]  /*15a0*/  IMAD.IADD R3, R6, 0x1, R2 ;  /* 0x0000000106037824 */ /* 0x000fe200078e0202 */
[----:B------:R-:W-:Y:S02]  /*15b0*/  LOP3.LUT R2, R0, 0x8, R4, 0xf8, !PT ;  /* 0x0000000800027812 */ /* 0x000fe400078ef804 */
[----:B------:R-:W-:Y:S01]  /*15c0*/  SHF.R.U32.HI R0, RZ, 0x3, R0 ;  /* 0x00000003ff007819 */ /* 0x000fe20000011600 */
[----:B------:R-:W-:Y:S01]  /*15d0*/  IMAD.SHL.U32 R15, R3, 0x2, RZ ;  /* 0x00000002030f7824 */ /* 0x000fe200078e00ff */
[----:B------:R-:W-:Y:S01]  /*15e0*/  LOP3.LUT R193, R193, 0xfffffe00, RZ, 0xc0, !PT ;  /* 0xfffffe00c1c17812 */ /* 0x000fe200078ec0ff */
[----:B------:R-:W-:Y:S01]  /*15f0*/  STL [R1+0x1e0], R16 ;  /* 0x0001e01001007387 */ /* 0x000fe20000100800 */
[----:B------:R-:W-:-:S02]  /*1600*/  LOP3.LUT R0, R2, R0, RZ, 0x3c, !PT ;  /* 0x0000000002007212 */ /* 0x000fc400078e3cff */
[----:B------:R-:W-:Y:S01]  /*1610*/  SHF.R.S32.HI R145, RZ, 0x3, R145 ;  /* 0x00000003ff917819 */ /* 0x000fe20000011491 */
[----:B------:R-:W-:Y:S01]  /*1620*/  STL [R1+0xb4], R15 ;  /* 0x0000b40f01007387 */ /* 0x000fe20000100800 */
[CC--:B------:R-:W-:Y:S02]  /*1630*/  IADD3 R197, R0.reuse, R193.reuse, R7 ;  /* 0x000000c100c57210 */ /* 0x0c0fe40007ffe007 */
[----:B------:R-:W-:Y:S01]  /*1640*/  LOP3.LUT R193, R0, R193, RZ, 0xfc, !PT ;  /* 0x000000c100c17212 */ /* 0x000fe200078efcff */
[----:B------:R-:W-:Y:S01]  /*1650*/  IMAD.SHL.U32 R0, R145, 0x40, RZ ;  /* 0x0000004091007824 */ /* 0x000fe200078e00ff */
[----:B------:R-:W-:Y:S02]  /*1660*/  IADD3 R2, R15, 0x80, RZ ;  /* 0x000000800f027810 */ /* 0x000fe40007ffe0ff */
[----:B------:R-:W-:Y:S02]  /*1670*/  IADD3 R3, R145, 0x20, RZ ;  /* 0x0000002091037810 */ /* 0x000fe40007ffe0ff */
[----:B------:R-:W-:-:S02]  /*1680*/  IADD3 R14, R15, 0x70, RZ ;  /* 0x000000700f0e7810 */ /* 0x000fc40007ffe0ff */
[----:B------:R-:W-:Y:S02]  /*1690*/  @P4 IADD3 R14, R2, 0x10, RZ ;  /* 0x00000010020e4810 */ /* 0x000fe40007ffe0ff */
[----:B------:R-:W-:Y:S02]  /*16a0*/  LEA.HI R7, R12, R18, RZ, 0x6 ;  /* 0x000000120c077211 */ /* 0x000fe400078f30ff */
[----:B------:R-:W-:Y:S01]  /*16b0*/  LOP3.LUT R2, R0, 0x1c0, RZ, 0xc0, !PT ;  /* 0x000001c000027812 */ /* 0x000fe200078ec0ff */
[----:B------:R-:W-:Y:S01]  /*16c0*/  IMAD.SHL.U32 R0, R3, 0x40, RZ ;  /* 0x0000004003007824 */ /* 0x000fe200078e00ff */
[----:B------:R-:W-:Y:S01]  /*16d0*/  SHF.R.S32.HI R12, RZ, 0x1f, R3 ;  /* 0x0000001fff0c7819 */ /* 0x000fe20000011403 */
[----:B------:R-:W-:Y:S01]  /*16e0*/  IMAD.SHL.U32 R7, R7, 0x8, RZ ;  /* 0x0000000807077824 */ /* 0x000fe200078e00ff */
[----:B------:R-:W-:Y:S01]  /*16f0*/  R2P PR, R8, 0x6 ;  /* 0x0000000608007804 */ /* 0x000fe20000000000 */
[----:B------:R-:W-:Y:S01]  /*1700*/  STL [R1+0xb8], R14 ;  /* 0x0000b80e01007387 */ /* 0x000fe20000100800 */
[----:B------:R-:W-:-:S02]  /*1710*/  LEA.HI R12, R12, R3, RZ, 0x3 ;  /* 0x000000030c0c7211 */ /* 0x000fc400078f18ff */
[----:B------:R-:W-:Y:S02]  /*1720*/  LOP3.LUT R3, R0, 0x1c0, RZ, 0xc0, !PT ;  /* 0x000001c000037812 */ /* 0x000fe400078ec0ff */
[----:B------:R-:W-:Y:S01]  /*1730*/  LOP3.LUT R0, R2, 0x38, R140, 0xf8, !PT ;  /* 0x0000003802007812 */ /* 0x000fe200078ef88c */
[----:B------:R-:W-:Y:S01]  /*1740*/  IMAD.SHL.U32 R12, R12, 0x40, RZ ;  /* 0x000000400c0c7824 */ /* 0x000fe200078e00ff */
[----:B------:R-:W-:Y:S02]  /*1750*/  SHF.R.U32.HI R3, RZ, 0x3, R2 ;  /* 0x00000003ff037819 */ /* 0x000fe40000011602 */
[----:B------:R-:W-:Y:S02]  /*1760*/  LOP3.LUT R2, R10, 0x7ffffffc, RZ, 0xc0, !PT ;  /* 0x7ffffffc0a027812 */ /* 0x000fe400078ec0ff */
[----:B------:R-:W-:Y:S02]  /*1770*/  LOP3.LUT R4, R0, R3, RZ, 0x3c, !PT ;  /* 0x0000000300047212 */ /* 0x000fe400078e3cff */
[----:B------:R-:W-:Y:S01]  /*1780*/  LOP3.LUT R7, R7, 0xfffffe00, RZ, 0xc0, !PT ;  /* 0xfffffe0007077812 */ /* 0x000fe200078ec0ff */
[----:B------:R-:W-:Y:S01]  /*1790*/  IMAD.IADD R3, R17, 0x1, -R2 ;  /* 0x0000000111037824 */ /* 0x000fe200078e0a02 */
[----:B------:R-:W-:Y:S01]  /*17a0*/  IADD3 R144, R140, 0x40, RZ ;  /* 0x000000408c907810 */ /* 0x000fe20007ffe0ff */
[----:B------:R1:W-:Y:S01]  /*17b0*/  STL [R1+0x1dc], R4 ;  /* 0x0001dc0401007387 */ /* 0x0003e20000100800 */
[----:B------:R-:W-:-:S02]  /*17c0*/  LOP3.LUT R245, R4, R7, RZ, 0xfc, !PT ;  /* 0x0000000704f57212 */ /* 0x000fc400078efcff */
[C---:B------:R-:W-:Y:S02]  /*17d0*/  SEL R2, R194.reuse, 0xffffffe0, !P3 ;  /* 0xffffffe0c2027807 */ /* 0x040fe40005800000 */
[----:B------:R-:W-:Y:S01]  /*17e0*/  SHF.R.S32.HI R0, RZ, 0x1f, R144 ;  /* 0x0000001fff007819 */ /* 0x000fe20000011490 */
[----:B------:R-:W-:Y:S01]  /*17f0*/  IMAD.SHL.U32 R245, R245, 0x2, RZ ;  /* 0x00000002f5f57824 */ /* 0x000fe200078e00ff */
[----:B------:R-:W-:Y:S02]  /*1800*/  SEL R194, R194, 0xffffffe0, !P1 ;  /* 0xffffffe0c2c27807 */ /* 0x000fe40004800000 */
[----:B------:R-:W-:Y:S02]  /*1810*/  LEA.HI R238, R0, R144, RZ, 0x3 ;  /* 0x0000009000ee7211 */ /* 0x000fe400078f18ff */
[----:B------:R-:W-:Y:S02]  /*1820*/  SEL R0, R195, 0xffffffc0, !P0 ;  /* 0xffffffc0c3007807 */ /* 0x000fe40004000000 */
[----:B------:R-:W-:-:S02]  /*1830*/  LEA R197, R197, 0x10080, 0x1 ;  /* 0x00010080c5c57811 */ /* 0x000fc400078e08ff */
[----:B------:R-:W-:Y:S02]  /*1840*/  LEA R193, R193, 0x4080, 0x1 ;  /* 0x00004080c1c17811 */ /* 0x000fe400078e08ff */
[----:B------:R-:W-:Y:S01]  /*1850*/  SEL R195, R195, 0xffffffc0, !P2 ;  /* 0xffffffc0c3c37807 */ /* 0x000fe20005000000 */
[C---:B------:R-:W-:Y:S01]  /*1860*/  IMAD.IADD R198, R197.reuse, 0x1, R194 ;  /* 0x00000001c5c67824 */ /* 0x040fe200078e02c2 */
[----:B------:R-:W-:Y:S01]  /*1870*/  IADD3 R228, R140, 0x80, RZ ;  /* 0x000000808ce47810 */ /* 0x000fe20007ffe0ff */
[----:B------:R-:W-:Y:S01]  /*1880*/  IMAD.IADD R194, R194, 0x1, R193 ;  /* 0x00000001c2c27824 */ /* 0x000fe200078e02c1 */
[----:B------:R-:W-:Y:S01]  /*1890*/  IADD3 R229, R140, 0xc0, RZ ;  /* 0x000000c08ce57810 */ /* 0x000fe20007ffe0ff */
[----:B------:R-:W-:Y:S01]  /*18a0*/  IMAD.IADD R200, R197, 0x1, R195 ;  /* 0x00000001c5c87824 */ /* 0x000fe200078e02c3 */
[----:B------:R-:W-:Y:S01]  /*18b0*/  LOP3.LUT R238, R238, 0xfffffff8, RZ, 0xc0, !PT ;  /* 0xfffffff8eeee7812 */ /* 0x000fe200078ec0ff */
[----:B------:R-:W-:Y:S01]  /*18c0*/  IMAD.IADD R196, R195, 0x1, R193 ;  /* 0x00000001c3c47824 */ /* 0x000fe200078e02c1 */
[----:B------:R-:W-:Y:S01]  /*18d0*/  SHF.R.S32.HI R141, RZ, 0x1f, R140 ;  /* 0x0000001fff8d7819 */ /* 0x000fe2000001148c */
[----:B-1----:R-:W-:Y:S01]  /*18e0*/  IMAD.SHL.U32 R4, R3, 0x2, RZ ;  /* 0x0000000203047824 */ /* 0x002fe200078e00ff */
[----:B------:R-:W-:Y:S01]  /*18f0*/  SHF.R.S32.HI R250, RZ, 0x1f, R228 ;  /* 0x0000001ffffa7819 */ /* 0x000fe200000114e4 */
[----:B------:R-:W-:Y:S01]  /*1900*/  IMAD R3, R13, 0x8, R16 ;  /* 0x000000080d037824 */ /* 0x000fe200078e0210 */
[----:B------:R-:W-:Y:S01]  /*1910*/  SHF.R.S32.HI R249, RZ, 0x1f, R229 ;  /* 0x0000001ffff97819 */ /* 0x000fe200000114e5 */
[----:B------:R-:W-:Y:S01]  /*1920*/  IMAD.IADD R199, R198, 0x1, R195 ;  /* 0x00000001c6c77824 */ /* 0x000fe200078e02c3 */
[C---:B------:R-:W-:Y:S01]  /*1930*/  IADD3 R38, R4.reuse, 0x8, RZ ;  /* 0x0000000804267810 */ /* 0x040fe20007ffe0ff */
[----:B------:R-:W-:Y:S01]  /*1940*/  STL [R1+0x158], R4 ;  /* 0x0001580401007387 */ /* 0x000fe20000100800 */
[C---:B------:R-:W-:Y:S01]  /*1950*/  IADD3 R36, R4.reuse, 0x18, RZ ;  /* 0x0000001804247810 */ /* 0x040fe20007ffe0ff */
[----:B------:R-:W-:Y:S01]  /*1960*/  IMAD.IADD R195, R195, 0x1, R194 ;  /* 0x00000001c3c37824 */ /* 0x000fe200078e02c2 */
[----:B------:R-:W-:Y:S01]  /*1970*/  SHF.R.S32.HI R13, RZ, 0x1f, R38 ;  /* 0x0000001fff0d7819 */ /* 0x000fe20000011426 */
        /* <DEDUP_REMOVED lines=19> */
[----:B-1----:R-:W-:-:S02]  /*1ab0*/  IADD3 R3, R4, 0xe8, RZ ;  /* 0x000000e804037810 */ /* 0x002fc40007ffe0ff */
[C---:B------:R-:W-:Y:S01]  /*1ac0*/  IADD3 R35, R4.reuse, 0x20, RZ ;  /* 0x0000002004237810 */ /* 0x040fe20007ffe0ff */
[----:B------:R-:W-:Y:S01]  /*1ad0*/  STL [R1+0x100], R9 ;  /* 0x0001000901007387 */ /* 0x000fe20000100800 */
[----:B--2---:R-:W-:Y:S02]  /*1ae0*/  SHF.R.S32.HI R13, RZ, 0x1f, R36 ;  /* 0x0000001fff0d7819 */ /* 0x004fe40000011424 */
        /* <DEDUP_REMOVED lines=23> */
[----:B-1----:R-:W-:-:S02]  /*1c60*/  SHF.R.S32.HI R13, RZ, 0x1f, R33 ;  /* 0x0000001fff0d7819 */ /* 0x002fc40000011421 */
[----:B------:R-:W-:Y:S01]  /*1c70*/  LOP3.LUT R12, R12, 0xfffffe00, RZ, 0xc0, !PT ;  /* 0xfffffe000c0c7812 */ /* 0x000fe200078ec0ff */
[----:B------:R-:W-:Y:S01]  /*1c80*/  STL [R1+0xf0], R5 ;  /* 0x0000f00501007387 */ /* 0x000fe20000100800 */
[----:B------:R-:W-:Y:S02]  /*1c90*/  LEA R192, R192, 0xa080, 0x1 ;  /* 0x0000a080c0c07811 */ /* 0x000fe400078e08ff */
[----:B------:R-:W-:Y:S01]  /*1ca0*/  SHF.R.S32.HI R248, RZ, 0x1f, R238 ;  /* 0x0000001ffff87819 */ /* 0x000fe200000114ee */
[----:B------:R1:W-:Y:S01]  /*1cb0*/  STL [R1+0x1c4], R13 ;  /* 0x0001c40d01007387 */ /* 0x0003e20000100800 */
[----:B--2---:R-:W-:-:S03]  /*1cc0*/  SHF.R.S32.HI R6, RZ, 0x1f, R6 ;  /* 0x0000001fff067819 */ /* 0x004fc60000011406 */
[----:B------:R-:W-:Y:S01]  /*1cd0*/  STL [R1+0xec], R4 ;  /* 0x0000ec0401007387 */ /* 0x000fe20000100800 */
[----:B---3--:R-:W-:-:S03]  /*1ce0*/  SHF.R.S32.HI R37, RZ, 0x1f, R37 ;  /* 0x0000001fff257819 */ /* 0x008fc60000011425 */
[----:B------:R2:W-:Y:S01]  /*1cf0*/  STL [R1+0x16c], R6 ;  /* 0x00016c0601007387 */ /* 0x0005e20000100800 */
[----:B----4-:R-:W-:-:S03]  /*1d00*/  SHF.R.S32.HI R35, RZ, 0x1f, R35 ;  /* 0x0000001fff237819 */ /* 0x010fc60000011423 */
[----:B------:R3:W-:Y:S01]  /*1d10*/  STL [R1+0x140], R31 ;  /* 0x0001401f01007387 */ /* 0x0007e20000100800 */
[----:B-----5:R-:W-:-:S03]  /*1d20*/  SHF.R.S32.HI R34, RZ, 0x1f, R34 ;  /* 0x0000001fff227819 */ /* 0x020fc60000011422 */
[----:B------:R4:W-:Y:S01]  /*1d30*/  STL [R1+0x138], R29 ;  /* 0x0001381d01007387 */ /* 0x0009e20000100800 */
[----:B------:R-:W-:-:S03]  /*1d40*/  SHF.R.S32.HI R32, RZ, 0x1f, R32 ;  /* 0x0000001fff207819 */ /* 0x000fc60000011420 */
[----:B------:R5:W-:Y:S04]  /*1d50*/  STL [R1+0xe0], R28 ;  /* 0x0000e01c01007387 */ /* 0x000be80000100800 */
[----:B------:R5:W-:Y:S01]  /*1d60*/  STL [R1+0x130], R26 ;  /* 0x0001301a01007387 */ /* 0x000be20000100800 */
[----:B-1----:R-:W-:-:S03]  /*1d70*/  SHF.R.S32.HI R13, RZ, 0x1f, R30 ;  /* 0x0000001fff0d7819 */ /* 0x002fc6000001141e */
[----:B------:R1:W-:Y:S04]  /*1d80*/  STL [R1+0x12c], R25 ;  /* 0x00012c1901007387 */ /* 0x0003e80000100800 */
[----:B------:R1:W-:Y:S01]  /*1d90*/  STL [R1+0x1b8], R13 ;  /* 0x0001b80d01007387 */ /* 0x0003e20000100800 */
[----:B--2---:R-:W-:Y:S02]  /*1da0*/  SHF.R.S32.HI R6, RZ, 0x1f, R5 ;  /* 0x0000001fff067819 */ /* 0x004fe40000011405 */
[----:B------:R-:W-:Y:S01]  /*1db0*/  SHF.R.S32.HI R5, RZ, 0x1f, R4 ;  /* 0x0000001fff057819 */ /* 0x000fe20000011404 */
[----:B------:R2:W-:Y:S01]  /*1dc0*/  STL [R1+0x124], R23 ;  /* 0x0001241701007387 */ /* 0x0005e20000100800 */
[----:B------:R-:W-:Y:S01]  /*1dd0*/  IMAD.IADD R4, R15, 0x1, R0 ;  /* 0x000000010f047824 */ /* 0x000fe200078e0200 */
[----:B---3--:R-:W-:-:S02]  /*1de0*/  SHF.R.S32.HI R31, RZ, 0x1f, R31 ;  /* 0x0000001fff1f7819 */ /* 0x008fc4000001141f */
[----:B------:R3:W-:Y:S01]  /*1df0*/  STL [R1+0x120], R22 ;  /* 0x0001201601007387 */ /* 0x0007e20000100800 */
[----:B----4-:R-:W-:-:S03]  /*1e00*/  SHF.R.S32.HI R29, RZ, 0x1f, R29 ;  /* 0x0000001fff1d7819 */ /* 0x010fc6000001141d */
[----:B------:R4:W-:Y:S01]  /*1e10*/  STL [R1+0x118], R20 ;  /* 0x0001181401007387 */ /* 0x0009e20000100800 */
[----:B-----5:R-:W-:-:S03]  /*1e20*/  SHF.R.S32.HI R28, RZ, 0x1f, R28 ;  /* 0x0000001fff1c7819 */ /* 0x020fc6000001141c */
[----:B------:R5:W-:Y:S01]  /*1e30*/  STL [R1+0xdc], R19 ;  /* 0x0000dc1301007387 */ /* 0x000be20000100800 */
[----:B------:R-:W-:-:S03]  /*1e40*/  SHF.R.S32.HI R26, RZ, 0x1f, R26 ;  /* 0x0000001fff1a7819 */ /* 0x000fc6000001141a */
[----:B------:R5:W-:Y:S01]  /*1e50*/  STL [R1+0x110], R17 ;  /* 0x0001101101007387 */ /* 0x000be20000100800 */
[----:B-1----:R-:W-:-:S03]  /*1e60*/  SHF.R.S32.HI R25, RZ, 0x1f, R25 ;  /* 0x0000001fff197819 */ /* 0x002fc60000011419 */
[----:B------:R1:W-:Y:S01]  /*1e70*/  STL [R1+0x10c], R16 ;  /* 0x00010c1001007387 */ /* 0x0003e20000100800 */
[----:B------:R-:W-:-:S03]  /*1e80*/  SHF.R.S32.HI R13, RZ, 0x1f, R27 ;  /* 0x0000001fff0d7819 */ /* 0x000fc6000001141b */
[----:B------:R-:W-:Y:S01]  /*1e90*/  STL [R1+0x13c], R30 ;  /* 0x00013c1e01007387 */ /* 0x000fe20000100800 */
[----:B--2---:R-:W-:-:S03]  /*1ea0*/  SHF.R.S32.HI R23, RZ, 0x1f, R23 ;  /* 0x0000001fff177819 */ /* 0x004fc60000011417 */
[----:B------:R2:W-:Y:S01]  /*1eb0*/  STL [R1+0x1ac], R13 ;  /* 0x0001ac0d01007387 */ /* 0x0005e20000100800 */
[----:B---3--:R-:W-:-:S03]  /*1ec0*/  SHF.R.S32.HI R22, RZ, 0x1f, R22 ;  /* 0x0000001fff167819 */ /* 0x008fc60000011416 */
[----:B------:R-:W-:Y:S01]  /*1ed0*/  STL [R1+0x134], R27 ;  /* 0x0001341b01007387 */ /* 0x000fe20000100800 */
[----:B----4-:R-:W-:-:S03]  /*1ee0*/  SHF.R.S32.HI R20, RZ, 0x1f, R20 ;  /* 0x0000001fff147819 */ /* 0x010fc60000011414 */
[----:B------:R-:W-:Y:S01]  /*1ef0*/  STL [R1+0x128], R24 ;  /* 0x0001281801007387 */ /* 0x000fe20000100800 */
[----:B-----5:R-:W-:-:S03]  /*1f00*/  SHF.R.S32.HI R19, RZ, 0x1f, R19 ;  /* 0x0000001fff137819 */ /* 0x020fc60000011413 */
[----:B------:R-:W-:Y:S01]  /*1f10*/  STL [R1+0x11c], R21 ;  /* 0x00011c1501007387 */ /* 0x000fe20000100800 */
[----:B------:R-:W-:-:S03]  /*1f20*/  SHF.R.S32.HI R17, RZ, 0x1f, R17 ;  /* 0x0000001fff117819 */ /* 0x000fc60000011411 */
[----:B------:R-:W-:Y:S01]  /*1f30*/  STL [R1+0x114], R18 ;  /* 0x0001141201007387 */ /* 0x000fe20000100800 */
[----:B-1----:R-:W-:-:S03]  /*1f40*/  SHF.R.S32.HI R16, RZ, 0x1f, R16 ;  /* 0x0000001fff107819 */ /* 0x002fc60000011410 */
[----:B------:R-:W-:Y:S04]  /*1f50*/  STL [R1+0x1d4], R37 ;  /* 0x0001d42501007387 */ /* 0x000fe80000100800 */
[----:B------:R-:W-:Y:S01]  /*1f60*/  STL [R1+0x1cc], R35 ;  /* 0x0001cc2301007387 */ /* 0x000fe20000100800 */
[----:B--2---:R-:W-:-:S03]  /*1f70*/  SHF.R.S32.HI R13, RZ, 0x1f, R24 ;  /* 0x0000001fff0d7819 */ /* 0x004fc60000011418 */
[----:B------:R-:W-:Y:S04]  /*1f80*/  STL [R1+0x1c8], R34 ;  /* 0x0001c82201007387 */ /* 0x000fe80000100800 */
[----:B------:R1:W-:Y:S04]  /*1f90*/  STL [R1+0x1a0], R13 ;  /* 0x0001a00d01007387 */ /* 0x0003e80000100800 */
[----:B------:R-:W-:Y:S04]  /*1fa0*/  STL [R1+0x1c0], R32 ;  /* 0x0001c02001007387 */ /* 0x000fe80000100800 */
[----:B------:R-:W-:Y:S04]  /*1fb0*/  STL [R1+0x1bc], R31 ;  /* 0x0001bc1f01007387 */ /* 0x000fe80000100800 */
[----:B------:R-:W-:Y:S04]  /*1fc0*/  STL [R1+0x1b4], R29 ;  /* 0x0001b41d01007387 */ /* 0x000fe80000100800 */
[----:B------:R-:W-:Y:S04]  /*1fd0*/  STL [R1+0x1b0], R28 ;  /* 0x0001b01c01007387 */ /* 0x000fe80000100800 */
[----:B------:R-:W-:Y:S04]  /*1fe0*/  STL [R1+0x1a8], R26 ;  /* 0x0001a81a01007387 */ /* 0x000fe80000100800 */
[----:B------:R-:W-:Y:S01]  /*1ff0*/  STL [R1+0x1a4], R25 ;  /* 0x0001a41901007387 */ /* 0x000fe20000100800 */
[----:B-1----:R-:W-:-:S03]  /*2000*/  SHF.R.S32.HI R13, RZ, 0x1f, R21 ;  /* 0x0000001fff0d7819 */ /* 0x002fc60000011415 */
        /* <DEDUP_REMOVED lines=11> */
[----:B------:R-:W-:Y:S01]  /*20c0*/  STL [R1+0xd0], R4 ;  /* 0x0000d00401007387 */ /* 0x000fe20000100800 */
[----:B-1----:R-:W-:Y:S02]  /*20d0*/  SHF.R.S32.HI R13, RZ, 0x1f, R11 ;  /* 0x0000001fff0d7819 */ /* 0x002fe4000001140b */
[----:B------:R-:W-:-:S02]  /*20e0*/  SHF.R.S32.HI R11, RZ, 0x1f, R10 ;  /* 0x0000001fff0b7819 */ /* 0x000fc4000001140a */
[----:B------:R-:W-:Y:S01]  /*20f0*/  SHF.R.S32.HI R10, RZ, 0x1f, R9 ;  /* 0x0000001fff0a7819 */ /* 0x000fe20000011409 */
[----:B------:R-:W-:Y:S01]  /*2100*/  STL [R1+0x17c], R13 ;  /* 0x00017c0d01007387 */ /* 0x000fe20000100800 */
[----:B------:R-:W-:Y:S02]  /*2110*/  SHF.R.S32.HI R9, RZ, 0x1f, R8 ;  /* 0x0000001fff097819 */ /* 0x000fe40000011408 */
[----:B------:R-:W-:Y:S01]  /*2120*/  SHF.R.S32.HI R8, RZ, 0x1f, R3 ;  /* 0x0000001fff087819 */ /* 0x000fe20000011403 */
[----:B------:R-:W-:Y:S01]  /*2130*/  IMAD.IADD R3, R15, 0x1, R2 ;  /* 0x000000010f037824 */ /* 0x000fe200078e0202 */
[----:B------:R-:W-:Y:S01]  /*2140*/  STL [R1+0x178], R11 ;  /* 0x0001780b01007387 */ /* 0x000fe20000100800 */
[----:B------:R-:W-:-:S03]  /*2150*/  IMAD.IADD R2, R2, 0x1, R14 ;  /* 0x0000000102027824 */ /* 0x000fc600078e020e */
[----:B------:R1:W-:Y:S04]  /*2160*/  STL [R1+0xc0], R3 ;  /* 0x0000c00301007387 */ /* 0x0003e80000100800 */
[----:B------:R-:W-:Y:S04]  /*2170*/  STL [R1+0x174], R10 ;  /* 0x0001740a01007387 */ /* 0x000fe80000100800 */
[----:B------:R-:W-:Y:S04]  /*2180*/  STL [R1+0x170], R9 ;  /* 0x0001700901007387 */ /* 0x000fe80000100800 */
[----:B------:R-:W-:Y:S04]  /*2190*/  STL [R1+0x168], R8 ;  /* 0x0001680801007387 */ /* 0x000fe80000100800 */
[----:B------:R-:W-:Y:S01]  /*21a0*/  STL [R1+0xbc], R2 ;  /* 0x0000bc0201007387 */ /* 0x000fe20000100800 */
[----:B-1----:R-:W-:-:S05]  /*21b0*/  IMAD.IADD R3, R0, 0x1, R3 ;  /* 0x0000000100037824 */ /* 0x002fca00078e0203 */
[----:B------:R1:W-:Y:S02]  /*21c0*/  STL [R1+0xcc], R3 ;  /* 0x0000cc0301007387 */ /* 0x0003e40000100800 */
[----:B-1----:R-:W-:Y:S02]  /*21d0*/  IMAD.IADD R3, R0, 0x1, R14 ;  /* 0x0000000100037824 */ /* 0x002fe400078e020e */
[----:B------:R-:W-:-:S03]  /*21e0*/  IMAD.IADD R0, R2, 0x1, R0 ;  /* 0x0000000102007824 */ /* 0x000fc600078e0200 */
[----:B------:R1:W-:Y:S04]  /*21f0*/  STL [R1+0xc8], R3 ;  /* 0x0000c80301007387 */ /* 0x0003e80000100800 */
[----:B------:R1:W-:Y:S02]  /*2200*/  STL [R1+0xc4], R0 ;  /* 0x0000c40001007387 */ /* 0x0003e40000100800 */
.L_x_2511:
[----:B------:R-:W2:Y:S01]  /*2210*/  LDL R24, [R1+0xac] ;  /* 0x0000ac0001187983 */ /* 0x000ea20000100800 */
[----:B------:R-:W-:-:S03]  /*2220*/  ISETP.NE.U32.AND P0, PT, RZ, c[0x0][0x370], PT ;  /* 0x0000dc00ff007a0c */ /* 0x000fc60003f05070 */
[----:B------:R-:W3:Y:S01]  /*2230*/  LDL R25, [R1+0xa8] ;  /* 0x0000a80001197983 */ /* 0x000ee20000100800 */
[----:B------:R-:W-:Y:S02]  /*2240*/  ISETP.NE.AND.EX P0, PT, RZ, c[0x0][0x374], PT, P0 ;  /* 0x0000dd00ff007a0c */ /* 0x000fe40003f05300 */
[----:B------:R-:W-:Y:S01]  /*2250*/  ISETP.NE.U32.AND P4, PT, RZ, c[0x0][0x358], PT ;  /* 0x0000d600ff007a0c */ /* 0x000fe20003f85070 */
[----:B------:R-:W-:Y:S02]  /*2260*/  IMAD.MOV.U32 R23, RZ, RZ, 0x4 ;  /* 0x00000004ff177424 */ /* 0x000fe400078e00ff */
[----:B-1----:R-:W-:Y:S01]  /*2270*/  IMAD.MOV.U32 R0, RZ, RZ, RZ ;  /* 0x000000ffff007224 */ /* 0x002fe200078e00ff */
[----:B------:R-:W-:Y:S02]  /*2280*/  ISETP.NE.AND.EX P4, PT, RZ, c[0x0][0x35c], PT, P4 ;  /* 0x0000d700ff007a0c */ /* 0x000fe40003f85340 */
[----:B------:R-:W-:Y:S01]  /*2290*/  ISETP.NE.U32.AND P3, PT, RZ, c[0x0][0x350], PT ;  /* 0x0000d400ff007a0c */ /* 0x000fe20003f65070 */
[----:B------:R-:W-:Y:S01]  /*22a0*/  IMAD.MOV.U32 R20, RZ, RZ, RZ ;  /* 0x000000ffff147224 */ /* 0x000fe200078e00ff */
[----:B------:R-:W-:-:S02]  /*22b0*/  ISETP.NE.U32.AND P2, PT, RZ, c[0x0][0x348], PT ;  /* 0x0000d200ff007a0c */ /* 0x000fc40003f45070 */
[----:B------:R-:W-:Y:S02]  /*22c0*/  ISETP.NE.AND.EX P3, PT, RZ, c[0x0][0x354], PT, P3 ;  /* 0x0000d500ff007a0c */ /* 0x000fe40003f65330 */
[----:B------:R-:W-:Y:S01]  /*22d0*/  ISETP.NE.AND.EX P2, PT, RZ, c[0x0][0x34c], PT, P2 ;  /* 0x0000d300ff007a0c */ /* 0x000fe20003f45320 */
[----:B------:R-:W-:Y:S02]  /*22e0*/  IMAD.MOV.U32 R22, RZ, RZ, RZ ;  /* 0x000000ffff167224 */ /* 0x000fe400078e00ff */
[----:B------:R-:W-:Y:S02]  /*22f0*/  IMAD.MOV.U32 R4, RZ, RZ, RZ ;  /* 0x000000ffff047224 */ /* 0x000fe400078e00ff */
[----:B--2---:R-:W-:-:S05]  /*2300*/  @P0 IMAD.WIDE R2, R24, R23, c[0x0][0x370] ;  /* 0x0000dc0018020625 */ /* 0x004fca00078e0217 */
[----:B------:R1:W2:Y:S01]  /*2310*/  @P0 LDG.E R0, [R2.64] ;  /* 0x0000000a02000981 */ /* 0x0002a2000c1e1900 */
[----:B------:R-:W-:-:S04]  /*2320*/  IMAD.WIDE R8, R24, R23, c[0x0][0x350] ;  /* 0x0000d40018087625 */ /* 0x000fc800078e0217 */
[CC--:B------:R-:W-:Y:S01]  /*2330*/  IMAD.WIDE R10, R24.reuse, R23.reuse, c[0x0][0x348] ;  /* 0x0000d200180a7625 */ /* 0x0c0fe200078e0217 */
[----:B------:R-:W4:Y:S04]  /*2340*/  @P3 LDG.E R22, [R8.64] ;  /* 0x0000000a08163981 */ /* 0x000f28000c1e1900 */
[----:B------:R-:W3:Y:S01]  /*2350*/  @P2 LDG.E R4, [R10.64] ;  /* 0x0000000a0a042981 */ /* 0x000ee2000c1e1900 */
[----:B-1----:R-:W-:-:S05]  /*2360*/  IMAD.WIDE R2, R24, R23, c[0x0][0x358] ;  /* 0x0000d60018027625 */ /* 0x002fca00078e0217 */
[----:B------:R-:W3:Y:S01]  /*2370*/  @P4 LDG.E R20, [R2.64] ;  /* 0x0000000a02144981 */ /* 0x000ee2000c1e1900 */
[----:B------:R-:W-:-:S04]  /*2380*/  ISETP.NE.U32.AND P1, PT, RZ, c[0x0][0x360], PT ;  /* 0x0000d800ff007a0c */ /* 0x000fc80003f25070 */
[----:B------:R-:W-:Y:S01]  /*2390*/  ISETP.NE.AND.EX P1, PT, RZ, c[0x0][0x364], PT, P1 ;  /* 0x0000d900ff007a0c */ /* 0x000fe20003f25310 */
[----:B------:R-:W-:Y:S01]  /*23a0*/  YIELD ;  /* 0x0000000000007946 */ /* 0x000fe20003800000 */
[----:B------:R-:W-:Y:S02]  /*23b0*/  ULDC UR5, c[0x0][0x2ac] ;  /* 0x0000ab0000057ab9 */ /* 0x000fe40000000800 */
[----:B------:R-:W-:Y:S01]  /*23c0*/  ULDC UR4, c[0x0][0x1d0] ;  /* 0x0000740000047ab9 */ /* 0x000fe20000000800 */
[----:B------:R-:W-:Y:S01]  /*23d0*/  IMAD.U32 R6, RZ, RZ, UR7 ;  /* 0x00000007ff067e24 */ /* 0x000fe2000f8e00ff */
[----:B------:R-:W-:Y:S01]  /*23e0*/  UIMAD UR4, UR5, UR4, URZ ;  /* 0x00000004050472a4 */ /* 0x000fe2000f8e023f */
[----:B------:R-:W-:-:S03]  /*23f0*/  MOV R19, c[0x0][0x168] ;  /* 0x00005a0000137a02 */ /* 0x000fc60000000f00 */
[----:B------:R-:W-:-:S03]  /*2400*/  IADD3 R172, P0, R6, 0x48, RZ ;  /* 0x0000004806ac7810 */ /* 0x000fc60007f1e0ff */
[----:B------:R-:W-:Y:S01]  /*2410*/  @P1 IMAD.WIDE R14, R24, R23, c[0x0][0x360] ;  /* 0x0000d800180e1625 */ /* 0x000fe200078e0217 */
[----:B------:R-:W-:-:S03]  /*2420*/  IADD3.X R173, RZ, UR6, RZ, P0, !PT ;  /* 0x00000006ffad7c10 */ /* 0x000fc600087fe4ff */
[----:B------:R-:W-:Y:S01]  /*2430*/  IMAD.U32 R18, RZ, RZ, UR4 ;  /* 0x00000004ff127e24 */ /* 0x000fe2000f8e00ff */
[----:B------:R1:W5:Y:S04]  /*2440*/  @P1 LDG.E R19, [R14.64] ;  /* 0x0000000a0e131981 */ /* 0x000368000c1e1900 */
[----:B--2---:R-:W-:Y:S01]  /*2450*/  STL [R1+0x48], R0 ;  /* 0x0000480001007387 */ /* 0x004fe20000100800 */
[----:B----4-:R-:W-:-:S03]  /*2460*/  IMAD.IADD R5, R22, 0x1, R0 ;  /* 0x0000000116057824 */ /* 0x010fc600078e0200 */
[----:B---3--:R2:W-:Y:S04]  /*2470*/  STL [R1+0x4c], R4 ;  /* 0x00004c0401007387 */ /* 0x0085e80000100800 */
[----:B------:R3:W-:Y:S04]  /*2480*/  STL [R1+0x50], R5 ;  /* 0x0000500501007387 */ /* 0x0007e80000100800 */
[----:B------:R4:W-:Y:S01]  /*2490*/  STL [R1+0x54], R20 ;  /* 0x0000541401007387 */ /* 0x0009e20000100800 */
[C---:B--2---:R-:W-:Y:S02]  /*24a0*/  LOP3.LUT R4, R25.reuse, 0xff000000, RZ, 0xc0, !PT ;  /* 0xff00000019047812 */ /* 0x044fe400078ec0ff */
[----:B---3--:R-:W-:-:S02]  /*24b0*/  LOP3.LUT R5, R25, 0xff0000, RZ, 0xc0, !PT ;  /* 0x00ff000019057812 */ /* 0x008fc400078ec0ff */
[----:B------:R-:W-:-:S04]  /*24c0*/  SHF.R.U32.HI R4, RZ, 0x8, R4 ;  /* 0x00000008ff047819 */ /* 0x000fc80000011604 */
[----:B-1----:R-:W-:Y:S01]  /*24d0*/  LEA.HI R14, R5, R4, RZ, 0x10 ;  /* 0x00000004050e7211 */ /* 0x002fe200078f80ff */
[----:B------:R-:W-:Y:S01]  /*24e0*/  IMAD.MOV.U32 R4, RZ, RZ, c[0x0][0x228] ;  /* 0x00008a00ff047624 */ /* 0x000fe200078e00ff */
[----:B------:R-:W-:Y:S05]  /*24f0*/  @P1 BRA `(.L_x_2278) ;  /* 0x0000004000001947 */ /* 0x000fea0003800000 */
[----:B------:R-:W-:Y:S05]  /*2500*/  @!P2 BRA `(.L_x_2278) ;  /* 0x000000300000a947 */ /* 0x000fea0003800000 */
[----:B------:R1:W2:Y:S04]  /*2510*/  LDG.E R5, [R10.64] ;  /* 0x0000000a0a057981 */ /* 0x0002a8000c1e1900 */
[----:B-1----:R-:W2:Y:S02]  /*2520*/  LDG.E R10, [R10.64+0x4] ;  /* 0x0000040a0a0a7981 */ /* 0x002ea4000c1e1900 */
[----:B--2--5:R-:W-:-:S05]  /*2530*/  IADD3 R19, -R5, R10, RZ ;  /* 0x0000000a05137210 */ /* 0x024fca0007ffe1ff */
.L_x_2278:
[----:B-----5:R1:W-:Y:S01]  /*2540*/  STL [R1+0x58], R19 ;  /* 0x0000581301007387 */ /* 0x0203e20000100800 */
[----:B------:R-:W-:-:S04]  /*2550*/  ISETP.NE.U32.AND P0, PT, RZ, c[0x0][0x368], PT ;  /* 0x0000da00ff007a0c */ /* 0x000fc80003f05070 */
[----:B------:R-:W-:-:S13]  /*2560*/  ISETP.NE.AND.EX P0, PT, RZ, c[0x0][0x36c], PT, P0 ;  /* 0x0000db00ff007a0c */ /* 0x000fda0003f05300 */
[----:B------:R-:W-:Y:S05]  /*2570*/  @!P0 BRA `(.L_x_2279) ;  /* 0x0000003000008947 */ /* 0x000fea0003800000 */
[----:B------:R-:W-:-:S05]  /*2580*/  IMAD.WIDE R8, R24, R23, c[0x0][0x368] ;  /* 0x0000da0018087625 */ /* 0x000fca00078e0217 */
[----:B------:R2:W5:Y:S01]  /*2590*/  LDG.E R18, [R8.64] ;  /* 0x0000000a08127981 */ /* 0x000562000c1e1900 */
[----:B------:R-:W-:Y:S05]  /*25a0*/  BRA `(.L_x_2280) ;  /* 0x0000004000007947 */ /* 0x000fea0003800000 */
.L_x_2279:
[----:B------:R-:W-:Y:S05]  /*25b0*/  @!P3 BRA `(.L_x_2280) ;  /* 0x000000300000b947 */ /* 0x000fea0003800000 */
[----:B------:R2:W3:Y:S04]  /*25c0*/  LDG.E R5, [R8.64] ;  /* 0x0000000a08057981 */ /* 0x0004e8000c1e1900 */
[----:B--2---:R-:W3:Y:S02]  /*25d0*/  LDG.E R8, [R8.64+0x4] ;  /* 0x0000040a08087981 */ /* 0x004ee4000c1e1900 */
[----:B---3--:R-:W-:Y:S02]  /*25e0*/  IADD3 R18, -R5, R8, RZ ;  /* 0x0000000805127210 */ /* 0x008fe40007ffe1ff */
.L_x_2280:
[----:B------:R-:W-:Y:S01]  /*25f0*/  ISETP.NE.U32.AND P0, PT, RZ, c[0x0][0x378], PT ;  /* 0x0000de00ff007a0c */ /* 0x000fe20003f05070 */
[----:B--2---:R-:W2:Y:S03]  /*2600*/  LDL R8, [R1+0x15c] ;  /* 0x00015c0001087983 */ /* 0x004ea60000100800 */
[----:B------:R-:W-:Y:S01]  /*2610*/  ISETP.NE.AND.EX P0, PT, RZ, c[0x0][0x37c], PT, P0 ;  /* 0x0000df00ff007a0c */ /* 0x000fe20003f05300 */
[----:B----4-:R3:W4:Y:S01]  /*2620*/  @P4 LDG.E R6, [R2.64] ;  /* 0x0000000a02064981 */ /* 0x010722000c1e1900 */
[----:B-----5:R-:W-:-:S03]  /*2630*/  IMAD.MOV.U32 R13, RZ, RZ, R18 ;  /* 0x000000ffff0d7224 */ /* 0x020fc600078e0012 */
[----:B------:R3:W4:Y:S08]  /*2640*/  @P4 LDG.E R5, [R2.64+0x4] ;  /* 0x0000040a02054981 */ /* 0x000730000c1e1900 */
[----:B---3--:R-:W-:-:S05]  /*2650*/  @P0 IMAD.WIDE R2, R24, R23, c[0x0][0x378] ;  /* 0x0000de0018020625 */ /* 0x008fca00078e0217 */
[----:B------:R3:W4:Y:S01]  /*2660*/  @P0 LDG.E R13, [R2.64] ;  /* 0x0000000a020d0981 */ /* 0x000722000c1e1900 */
[----:B------:R-:W-:-:S05]  /*2670*/  IMAD.IADD R15, R18, 0x1, -R0 ;  /* 0x00000001120f7824 */ /* 0x000fca00078e0a00 */
[----:B------:R1:W-:Y:S01]  /*2680*/  STL [R1+0x5c], R15 ;  /* 0x00005c0f01007387 */ /* 0x0003e20000100800 */
[----:B---3--:R-:W-:-:S05]  /*2690*/  IMAD.MOV.U32 R2, RZ, RZ, c[0x0][0x2c4] ;  /* 0x0000b100ff027624 */ /* 0x008fca00078e00ff */
[----:B------:R-:W-:Y:S01]  /*26a0*/  ISETP.NE.AND P1, PT, R2, 0x1, PT ;  /* 0x000000010200780c */ /* 0x000fe20003f25270 */
[----:B--2---:R-:W-:Y:S02]  /*26b0*/  IMAD.SHL.U32 R9, R8, 0x80, RZ ;  /* 0x0000008008097824 */ /* 0x004fe400078e00ff */
[----:B------:R-:W-:-:S03]  /*26c0*/  IMAD.MOV.U32 R8, RZ, RZ, c[0x0][0x32c] ;  /* 0x0000cb00ff087624 */ /* 0x000fc600078e00ff */
[----:B------:R-:W-:Y:S01]  /*26d0*/  IADD3 R0, R9, 0x7f, RZ ;  /* 0x0000007f09007810 */ /* 0x000fe20007ffe0ff */
[----:B------:R1:W-:Y:S01]  /*26e0*/  STL [R1+0xa0], R9 ;  /* 0x0000a00901007387 */ /* 0x0003e20000100800 */
[----:B------:R-:W-:Y:S01]  /*26f0*/  ISETP.GE.AND P2, PT, R8, 0x1, PT ;  /* 0x000000010800780c */ /* 0x000fe20003f46270 */
[----:B----4-:R-:W-:-:S04]  /*2700*/  @P4 IMAD.IADD R4, R5, 0x1, -R6 ;  /* 0x0000000105044824 */ /* 0x010fc800078e0a06 */
[----:B------:R-:W-:-:S04]  /*2710*/  @P1 IMAD.HI.U32 R3, R0, c[0x0][0x2c8], RZ ;  /* 0x0000b20000031a27 */ /* 0x000fc800078e00ff */
[----:B------:R-:W-:Y:S01]  /*2720*/  IMAD.IADD R5, R15, 0x1, R4 ;  /* 0x000000010f057824 */ /* 0x000fe200078e0204 */
[----:B------:R-:W-:-:S04]  /*2730*/  @P1 SHF.R.U32.HI R0, RZ, c[0x0][0x2cc], R3 ;  /* 0x0000b300ff001a19 */ /* 0x000fc80000011603 */
[----:B------:R1:W-:Y:S01]  /*2740*/  STL.64 [R1+0x60], R4 ;  /* 0x0000600401007387 */ /* 0x0003e20000100a00 */
[----:B------:R-:W-:Y:S02]  /*2750*/  IADD3 R2, R5, 0x2f, RZ ;  /* 0x0000002f05027810 */ /* 0x000fe40007ffe0ff */
[----:B------:R-:W-:-:S03]  /*2760*/  IADD3 R0, R0, 0x1, R5 ;  /* 0x0000000100007810 */ /* 0x000fc60007ffe005 */
[----:B------:R-:W-:-:S04]  /*2770*/  IMAD.HI R2, R2, 0x2aaaaaab, RZ ;  /* 0x2aaaaaab02027827 */ /* 0x000fc800078e02ff */
[----:B------:R-:W-:Y:S01]  /*2780*/  IMAD.IADD R3, R0, 0x1, -R19 ;  /* 0x0000000100037824 */ /* 0x000fe200078e0a13 */
[----:B------:R-:W-:-:S04]  /*2790*/  SHF.R.U32.HI R6, RZ, 0x1f, R2 ;  /* 0x0000001fff067819 */ /* 0x000fc80000011602 */
[----:B------:R-:W-:Y:S02]  /*27a0*/  LEA.HI.SX32 R21, R2, R6, 0x1d ;  /* 0x0000000602157211 */ /* 0x000fe400078feaff */
[----:B------:R-:W-:Y:S01]  /*27b0*/  IADD3 R2, R3, c[0x0][0x328], RZ ;  /* 0x0000ca0003027a10 */ /* 0x000fe20007ffe0ff */
[----:B------:R1:W-:Y:S01]  /*27c0*/  STL [R1+0x68], R13 ;  /* 0x0000680d01007387 */ /* 0x0003e20000100800 */
        /* <DEDUP_REMOVED lines=11> */
.L_x_2283:
[----:B------:R-:W-:-:S13]  /*2880*/  ISETP.NE.AND P0, PT, R8, 0x1, PT ;  /* 0x000000010800780c */ /* 0x000fda0003f05270 */
[----:B------:R-:W-:-:S05]  /*2890*/  @P0 IMAD.HI.U32 R3, R0, c[0x0][0x330], RZ ;  /* 0x0000cc0000030a27 */ /* 0x000fca00078e00ff */
[----:B------:R-:W-:Y:S02]  /*28a0*/  @P0 SHF.R.U32.HI R0, RZ, c[0x0][0x334], R3 ;  /* 0x0000cd00ff000a19 */ /* 0x000fe40000011603 */
.L_x_2284:
[----:B------:R-:W-:Y:S05]  /*28b0*/  BSYNC B0 ;  /* 0x0000000000007941 */ /* 0x000fea0003800000 */
.L_x_2282:
[----:B------:R-:W-:-:S05]  /*28c0*/  IMAD R0, R0, R8, c[0x0][0x32c] ;  /* 0x0000cb0000007624 */ /* 0x000fca00078e0208 */
[----:B------:R-:W-:-:S04]  /*28d0*/  IMNMX R2, R2, R0, PT ;  /* 0x0000000002027217 */ /* 0x000fc80003800200 */
.L_x_2281:
[----:B------:R-:W-:Y:S01]  /*28e0*/  IADD3 R3, R2, 0x2f, RZ ;  /* 0x0000002f02037810 */ /* 0x000fe20007ffe0ff */
[----:B------:R-:W-:-:S04]  /*28f0*/  @P1 IMAD.HI.U32 R2, R9, c[0x0][0x2c8], RZ ;  /* 0x0000b20009021a27 */ /* 0x000fc800078e00ff */
[----:B------:R-:W-:-:S04]  /*2900*/  IMAD.HI R3, R3, 0x2aaaaaab, RZ ;  /* 0x2aaaaaab03037827 */ /* 0x000fc800078e02ff */
[----:B------:R-:W-:Y:S01]  /*2910*/  IMAD.MOV.U32 R0, RZ, RZ, R9 ;  /* 0x000000ffff007224 */ /* 0x000fe200078e0009 */
[----:B------:R-:W-:Y:S02]  /*2920*/  @P1 SHF.R.U32.HI R0, RZ, c[0x0][0x2cc], R2 ;  /* 0x0000b300ff001a19 */ /* 0x000fe40000011602 */
[----:B------:R-:W-:Y:S02]  /*2930*/  SHF.R.U32.HI R11, RZ, 0x1f, R3 ;  /* 0x0000001fff0b7819 */ /* 0x000fe40000011603 */
[----:B------:R-:W-:Y:S02]  /*2940*/  IADD3 R0, R0, R5, -R19 ;  /* 0x0000000500007210 */ /* 0x000fe40007ffe813 */
[----:B------:R-:W-:Y:S02]  /*2950*/  LEA.HI.SX32 R11, R3, R11, 0x1d ;  /* 0x0000000b030b7211 */ /* 0x000fe400078feaff */
        /* <DEDUP_REMOVED lines=12> */
.L_x_2287:
[----:B------:R-:W-:-:S13]  /*2a20*/  ISETP.NE.AND P0, PT, R8, 0x1, PT ;  /* 0x000000010800780c */ /* 0x000fda0003f05270 */
[----:B------:R-:W-:-:S05]  /*2a30*/  @P0 IMAD.HI.U32 R3, R0, c[0x0][0x330], RZ ;  /* 0x0000cc0000030a27 */ /* 0x000fca00078e00ff */
[----:B------:R-:W-:Y:S02]  /*2a40*/  @P0 SHF.R.U32.HI R0, RZ, c[0x0][0x334], R3 ;  /* 0x0000cd00ff000a19 */ /* 0x000fe40000011603 */
.L_x_2288:
[----:B------:R-:W-:Y:S05]  /*2a50*/  BSYNC B0 ;  /* 0x0000000000007941 */ /* 0x000fea0003800000 */
.L_x_2286:
[----:B------:R-:W-:-:S05]  /*2a60*/  IMAD R0, R0, c[0x0][0x32c], RZ ;  /* 0x0000cb0000007a24 */ /* 0x000fca00078e02ff */
[----:B------:R-:W-:-:S05]  /*2a70*/  IMNMX R2, R2, R0, !PT ;  /* 0x0000000002027217 */ /* 0x000fca0007800200 */
.L_x_2285:
[----:B------:R-:W-:Y:S01]  /*2a80*/  IMAD.HI R2, R2, 0x2aaaaaab, RZ ;  /* 0x2aaaaaab02027827 */ /* 0x000fe200078e02ff */
[----:B------:R-:W-:Y:S01]  /*2a90*/  LOP3.LUT R26, R14, 0xff, RZ, 0xc0, !PT ;  /* 0x000000ff0e1a7812 */ /* 0x000fe200078ec0ff */
[----:B------:R-:W-:Y:S01]  /*2aa0*/  BSSY B0, `(.L_x_2289) ;  /* 0x0000029000007945 */ /* 0x000fe20003800000 */
[----:B------:R-:W-:Y:S02]  /*2ab0*/  SHF.R.U32.HI R0, RZ, 0x10, R14 ;  /* 0x00000010ff007819 */ /* 0x000fe4000001160e */
[----:B------:R-:W-:Y:S01]  /*2ac0*/  SHF.R.U32.HI R10, RZ, 0x1f, R2 ;  /* 0x0000001fff0a7819 */ /* 0x000fe20000011602 */
[----:B------:R2:W-:Y:S03]  /*2ad0*/  STL [R1+0xd8], R26 ;  /* 0x0000d81a01007387 */ /* 0x0005e60000100800 */
[----:B------:R-:W-:Y:S01]  /*2ae0*/  LEA.HI.SX32 R10, R2, R10, 0x1d ;  /* 0x0000000a020a7211 */ /* 0x000fe200078feaff */
[----:B------:R2:W-:Y:S01]  /*2af0*/  STL [R1+0xb0], R0 ;  /* 0x0000b00001007387 */ /* 0x0005e20000100800 */
[----:B------:R-:W-:-:S02]  /*2b00*/  IMAD.MOV.U32 R2, RZ, RZ, RZ ;  /* 0x000000ffff027224 */ /* 0x000fc400078e00ff */
[----:B------:R-:W-:-:S04]  /*2b10*/  IMNMX R10, RZ, R10, !PT ;  /* 0x0000000aff0a7217 */ /* 0x000fc80007800200 */
[----:B------:R-:W-:-:S13]  /*2b20*/  ISETP.GT.AND P0, PT, R11, R10, PT ;  /* 0x0000000a0b00720c */ /* 0x000fda0003f04270 */
[----:B------:R-:W-:Y:S05]  /*2b30*/  @!P0 BRA `(.L_x_2290) ;  /* 0x000001f000008947 */ /* 0x000fea0003800000 */
[----:B------:R-:W-:-:S04]  /*2b40*/  ISETP.NE.AND P0, PT, R0, RZ, PT ;  /* 0x000000ff0000720c */ /* 0x000fc80003f05270 */
[----:B--2---:R-:W-:-:S04]  /*2b50*/  SEL R0, R0, c[0x0][0x338], P0 ;  /* 0x0000ce0000007a07 */ /* 0x004fc80000000000 */
[----:B------:R-:W-:Y:S02]  /*2b60*/  IABS R3, R0 ;  /* 0x0000000000037213 */ /* 0x000fe40000000000 */
[----:B------:R-:W-:Y:S02]  /*2b70*/  IADD3 R14, R0, -0x1, R11 ;  /* 0xffffffff000e7810 */ /* 0x000fe40007ffe00b */
[----:B------:R-:W2:Y:S03]  /*2b80*/  I2F.RP R8, R3 ;  /* 0x0000000300087306 */ /* 0x000ea60000209400 */
[----:B------:R-:W-:-:S05]  /*2b90*/  IMAD.IADD R14, R14, 0x1, -R10 ;  /* 0x000000010e0e7824 */ /* 0x000fca00078e0a0a */
[----:B------:R-:W-:Y:S02]  /*2ba0*/  IABS R17, R14 ;  /* 0x0000000e00117213 */ /* 0x000fe40000000000 */
[----:B------:R-:W-:-:S04]  /*2bb0*/  LOP3.LUT R14, R14, R0, RZ, 0x3c, !PT ;  /* 0x000000000e0e7212 */ /* 0x000fc800078e3cff */
[----:B------:R-:W-:Y:S01]  /*2bc0*/  ISETP.GE.AND P1, PT, R14, RZ, PT ;  /* 0x000000ff0e00720c */ /* 0x000fe20003f26270 */
[----:B--2---:R-:W2:Y:S02]  /*2bd0*/  MUFU.RCP R8, R8 ;  /* 0x0000000800087308 */ /* 0x004ea40000001000 */
[----:B--2---:R-:W-:-:S06]  /*2be0*/  IADD3 R8, R8, 0xffffffe, RZ ;  /* 0x0ffffffe08087810 */ /* 0x004fcc0007ffe0ff */
[----:B-1----:R-:W1:Y:S02]  /*2bf0*/  F2I.FTZ.U32.TRUNC.NTZ R9, R8 ;  /* 0x0000000800097305 */ /* 0x002e64000021f000 */
[----:B-1----:R-:W-:Y:S02]  /*2c00*/  IMAD.MOV R2, RZ, RZ, -R9 ;  /* 0x000000ffff027224 */ /* 0x002fe400078e0a09 */
        /* <DEDUP_REMOVED lines=18> */
.L_x_2290:
[----:B------:R-:W-:Y:S05]  /*2d30*/  BSYNC B0 ;  /* 0x0000000000007941 */ /* 0x000fea0003800000 */
.L_x_2289:
[----:B------:R-:W3:Y:S01]  /*2d40*/  LDL R6, [R1+0x1dc] ;  /* 0x0001dc0001067983 */ /* 0x000ee20000100800 */
[----:B------:R-:W-:-:S04]  /*2d50*/  IMAD R10, R26, R2, R10 ;  /* 0x000000021a0a7224 */ /* 0x000fc800078e020a */
[C---:B--2---:R-:W-:Y:S02]  /*2d60*/  IMAD.IADD R0, R10.reuse, 0x1, R2 ;  /* 0x000000010a007824 */ /* 0x044fe400078e0202 */
        /* <DEDUP_REMOVED lines=8> */
[----:B------:R-:W-:Y:S01]  /*2df0*/  @P0 IADD3 R2, R0, 0x2f, RZ ;  /* 0x0000002f00020810 */ /* 0x000fe20007ffe0ff */
[----:B------:R-:W-:-:S04]  /*2e00*/  IMAD.MOV.U32 R0, RZ, RZ, R107 ;  /* 0x000000ffff007224 */ /* 0x000fc800078e006b */
[----:B------:R-:W-:-:S05]  /*2e10*/  @P0 IMAD.HI R2, R2, 0x2aaaaaab, RZ ;  /* 0x2aaaaaab02020827 */ /* 0x000fca00078e02ff */
[----:B------:R-:W-:-:S04]  /*2e20*/  @P0 SHF.R.U32.HI R3, RZ, 0x1f, R2 ;  /* 0x0000001fff030819 */ /* 0x000fc80000011602 */
[----:B------:R-:W-:-:S04]  /*2e30*/  @P0 LEA.HI.SX32 R0, R2, R3, 0x1d ;  /* 0x0000000302000211 */ /* 0x000fc800078feaff */
[----:B------:R-:W-:Y:S01]  /*2e40*/  ISETP.GT.AND P0, PT, R0, R107, PT ;  /* 0x0000006b0000720c */ /* 0x000fe20003f04270 */
[----:B---3--:R-:W-:-:S04]  /*2e50*/  IMAD.IADD R2, R7, 0x1, R6 ;  /* 0x0000000107027824 */ /* 0x008fc800078e0206 */
[----:B------:R-:W-:-:S08]  /*2e60*/  IMAD.SHL.U32 R223, R2, 0x2, RZ ;  /* 0x0000000202df7824 */ /* 0x000fd000078e00ff */
[----:B------:R-:W-:Y:S05]  /*2e70*/  @!P0 BRA `(.L_x_2291) ;  /* 0x00006b9000008947 */ /* 0x000fea0003800000 */
[----:B------:R-:W-:-:S04]  /*2e80*/  ISETP.NE.U32.AND P0, PT, RZ, c[0x0][0x340], PT ;  /* 0x0000d000ff007a0c */ /* 0x000fc80003f05070 */
[----:B------:R-:W-:-:S13]  /*2e90*/  ISETP.NE.AND.EX P2, PT, RZ, c[0x0][0x344], PT, P0 ;  /* 0x0000d100ff007a0c */ /* 0x000fda0003f45300 */
[----:B------:R-:W-:-:S05]  /*2ea0*/  @P2 IMAD.WIDE R2, R24, R23, c[0x0][0x340] ;  /* 0x0000d00018022625 */ /* 0x000fca00078e0217 */
[----:B-1----:R1:W2:Y:S01]  /*2eb0*/  @P2 LDG.E R15, [R2.64] ;  /* 0x0000000a020f2981 */ /* 0x0022a2000c1e1900 */
[----:B------:R-:W-:Y:S01]  /*2ec0*/  LOP3.LUT R25, R25, 0xffff, RZ, 0xc0, !PT ;  /* 0x0000ffff19197812 */ /* 0x000fe200078ec0ff */
[----:B------:R-:W-:Y:S01]  /*2ed0*/  IMAD.MOV.U32 R130, RZ, RZ, 0x30 ;  /* 0x00000030ff827424 */ /* 0x000fe200078e00ff */
[----:B------:R-:W-:Y:S01]  /*2ee0*/  SHF.R.S32.HI R14, RZ, 0x1f, R24 ;  /* 0x0000001fff0e7819 */ /* 0x000fe20000011418 */
[----:B------:R-:W-:Y:S01]  /*2ef0*/  IMAD.MOV.U32 R139, RZ, RZ, c[0x0][0x238] ;  /* 0x00008e00ff8b7624 */ /* 0x000fe200078e00ff */
[----:B------:R-:W-:Y:S01]  /*2f00*/  IADD3 R39, R0, -0x1, RZ ;  /* 0xffffffff00277810 */ /* 0x000fe20007ffe0ff */
[----:B------:R-:W-:Y:S01]  /*2f10*/  IMAD R138, R130, c[0x0][0x23c], RZ ;  /* 0x00008f00828a7a24 */ /* 0x000fe200078e02ff */
[----:B------:R-:W-:Y:S01]  /*2f20*/  SEL R10, R14, RZ, !P4 ;  /* 0x000000ff0e0a7207 */ /* 0x000fe20006000000 */
[----:B------:R-:W-:Y:S01]  /*2f30*/  IMAD.WIDE.U32 R128, R130, c[0x0][0x238], RZ ;  /* 0x00008e0082807a25 */ /* 0x000fe200078e00ff */
[----:B------:R-:W-:Y:S02]  /*2f40*/  SEL R11, R24, RZ, !P4 ;  /* 0x000000ff180b7207 */ /* 0x000fe40006000000 */
[----:B------:R-:W-:Y:S01]  /*2f50*/  SHF.R.S32.HI R16, RZ, 0x1f, R145 ;  /* 0x0000001fff107819 */ /* 0x000fe20000011491 */
[----:B------:R-:W-:Y:S01]  /*2f60*/  IMAD R0, R10, c[0x0][0x248], RZ ;  /* 0x000092000a007a24 */ /* 0x000fe200078e02ff */
[----:B------:R-:W-:Y:S01]  /*2f70*/  IADD3 R108, P0, R145, R20, RZ ;  /* 0x00000014916c7210 */ /* 0x000fe20007f1e0ff */
[----:B------:R-:W-:Y:S01]  /*2f80*/  IMAD R6, R39, -0x30, R4 ;  /* 0xffffffd027067824 */ /* 0x000fe200078e0204 */
[----:B------:R-:W-:Y:S01]  /*2f90*/  ISETP.GE.AND P1, PT, R140, c[0x0][0x1d4], PT ;  /* 0x000075008c007a0c */ /* 0x000fe20003f26270 */
[----:B------:R-:W-:Y:S01]  /*2fa0*/  IMAD R0, R11, c[0x0][0x24c], R0 ;  /* 0x000093000b007a24 */ /* 0x000fe200078e0200 */
[----:B------:R-:W-:Y:S01]  /*2fb0*/  LEA.HI.X.SX32 R109, R20, R16, 0x1, P0 ;  /* 0x00000010146d7211 */ /* 0x000fe200000f0eff */
[----:B------:R-:W-:Y:S01]  /*2fc0*/  IMAD.IADD R138, R129, 0x1, R138 ;  /* 0x00000001818a7824 */ /* 0x000fe200078e028a */
[----:B------:R-:W-:Y:S01]  /*2fd0*/  IMNMX R6, R6, 0x30, PT ;  /* 0x0000003006067817 */ /* 0x000fe20003800200 */
[----:B------:R-:W-:Y:S01]  /*2fe0*/  IMAD.SHL.U32 R150, R139, 0x20, RZ ;  /* 0x000000208b967824 */ /* 0x000fe200078e00ff */
[----:B------:R-:W-:Y:S01]  /*2ff0*/  ISETP.GE.AND P4, PT, R144, c[0x0][0x1d4], PT ;  /* 0x0000750090007a0c */ /* 0x000fe20003f86270 */
[----:B------:R-:W-:Y:S01]  /*3000*/  IMAD.IADD R127, R22, 0x1, R18 ;  /* 0x00000001167f7824 */ /* 0x000fe200078e0212 */
[----:B------:R-:W-:Y:S01]  /*3010*/  LOP3.LUT R213, R213, 0xfffffff7, RZ, 0xc0, !PT ;  /* 0xfffffff7d5d57812 */ /* 0x000fe200078ec0ff */
[----:B------:R-:W-:Y:S01]  /*3020*/  IMAD.SHL.U32 R26, R145, 0x40, RZ ;  /* 0x00000040911a7824 */ /* 0x000fe200078e00ff */
[----:B------:R-:W-:Y:S01]  /*3030*/  ISETP.GE.AND P6, PT, R228, c[0x0][0x1d4], PT ;  /* 0x00007500e4007a0c */ /* 0x000fe20003fc6270 */
[----:B-1----:R-:W-:Y:S01]  /*3040*/  IMAD.WIDE.U32 R2, R25, c[0x0][0x240], R140 ;  /* 0x0000900019027a25 */ /* 0x002fe200078e008c */
[----:B------:R-:W-:-:S02]  /*3050*/  ISETP.GE.AND P5, PT, R229, c[0x0][0x1d4], PT ;  /* 0x00007500e5007a0c */ /* 0x000fc40003fa6270 */
[----:B------:R-:W-:Y:S01]  /*3060*/  @P1 LOP3.LUT R213, R213, 0x8, RZ, 0xfc, !PT ;  /* 0x00000008d5d51812 */ /* 0x000fe200078efcff */
[----:B------:R-:W-:Y:S01]  /*3070*/  IMAD R3, R25, c[0x0][0x244], R3 ;  /* 0x0000910019037a24 */ /* 0x000fe200078e0203 */
[----:B------:R-:W-:Y:S01]  /*3080*/  MOV R135, 0x5 ;  /* 0x0000000500877802 */ /* 0x000fe20000000f00 */
[----:B------:R-:W-:Y:S01]  /*3090*/  IMAD.MOV.U32 R134, RZ, RZ, c[0x0][0x280] ;  /* 0x0000a000ff867624 */ /* 0x000fe200078e00ff */
[----:B------:R-:W-:Y:S01]  /*30a0*/  LOP3.LUT R213, R213, 0xfffffffb, RZ, 0xc0, !PT ;  /* 0xfffffffbd5d57812 */ /* 0x000fe200078ec0ff */
[----:B------:R-:W-:Y:S01]  /*30b0*/  IMAD.WIDE.U32 R2, R11, c[0x0][0x248], R2 ;  /* 0x000092000b027a25 */ /* 0x000fe200078e0002 */
[----:B------:R-:W-:Y:S02]  /*30c0*/  SHF.L.U64.HI R139, R139, R135, c[0x0][0x23c] ;  /* 0x00008f008b8b7619 */ /* 0x000fe40000010287 */
[----:B------:R-:W-:Y:S01]  /*30d0*/  @P4 LOP3.LUT R213, R213, 0x4, RZ, 0xfc, !PT ;  /* 0x00000004d5d54812 */ /* 0x000fe200078efcff */
[----:B------:R-:W-:Y:S01]  /*30e0*/  IMAD.IADD R3, R3, 0x1, R0 ;  /* 0x0000000103037824 */ /* 0x000fe200078e0200 */
[----:B------:R-:W-:Y:S01]  /*30f0*/  SHF.R.S32.HI R143, RZ, 0x1f, R142 ;  /* 0x0000001fff8f7819 */ /* 0x000fe2000001148e */
[----:B------:R-:W-:Y:S01]  /*3100*/  IMAD R0, R109, c[0x0][0x238], RZ ;  /* 0x00008e006d007a24 */ /* 0x000fe200078e02ff */
[----:B------:R-:W-:Y:S01]  /*3110*/  LOP3.LUT R213, R213, 0xfffffffd, RZ, 0xc0, !PT ;  /* 0xfffffffdd5d57812 */ /* 0x000fe200078ec0ff */
[----:B------:R-:W-:Y:S01]  /*3120*/  IMAD.WIDE.U32 R112, R108, c[0x0][0x238], R2 ;  /* 0x00008e006c707a25 */ /* 0x000fe200078e0002 */
[----:B------:R-:W-:-:S02]  /*3130*/  SHF.R.S32.HI R3, RZ, 0x1f, R39 ;  /* 0x0000001fff037819 */ /* 0x000fc40000011427 */
[----:B------:R-:W-:Y:S01]  /*3140*/  @P6 LOP3.LUT R213, R213, 0x2, RZ, 0xfc, !PT ;  /* 0x00000002d5d56812 */ /* 0x000fe200078efcff */
[----:B------:R-:W-:Y:S01]  /*3150*/  IMAD R5, R108, c[0x0][0x23c], R0 ;  /* 0x00008f006c057a24 */ /* 0x000fe200078e0200 */
[----:B------:R-:W-:Y:S01]  /*3160*/  IADD3 R0, -R145, R6, RZ ;  /* 0x0000000691007210 */ /* 0x000fe20007ffe1ff */
[----:B------:R-:W-:Y:S01]  /*3170*/  IMAD R2, R138, R39, RZ ;  /* 0x000000278a027224 */ /* 0x000fe200078e02ff */
[----:B------:R-:W-:Y:S01]  /*3180*/  LOP3.LUT R26, R26, 0x1c0, RZ, 0xc0, !PT ;  /* 0x000001c01a1a7812 */ /* 0x000fe200078ec0ff */
[----:B------:R-:W-:Y:S01]  /*3190*/  IMAD.IADD R111, R113, 0x1, R5 ;  /* 0x00000001716f7824 */ /* 0x000fe200078e0205 */
[C---:B------:R-:W-:Y:S01]  /*31a0*/  ISETP.GE.AND P0, PT, R0.reuse, 0x1, PT ;  /* 0x000000010000780c */ /* 0x040fe20003f06270 */
[----:B------:R-:W-:Y:S01]  /*31b0*/  IMAD.MOV.U32 R110, RZ, RZ, R112 ;  /* 0x000000ffff6e7224 */ /* 0x000fe200078e0070 */
[----:B------:R-:W-:Y:S01]  /*31c0*/  ISETP.GT.AND P3, PT, R0, 0x20, PT ;  /* 0x000000200000780c */ /* 0x000fe20003f64270 */
[-C--:B------:R-:W-:Y:S01]  /*31d0*/  IMAD R2, R3, R128.reuse, R2 ;  /* 0x0000008003027224 */ /* 0x080fe200078e0202 */
[----:B------:R-:W-:Y:S01]  /*31e0*/  IADD3 R27, R145, 0x20, RZ ;  /* 0x00000020911b7810 */ /* 0x000fe20007ffe0ff */
[----:B------:R-:W-:Y:S01]  /*31f0*/  IMAD.WIDE.U32 R8, R39, R128, R110 ;  /* 0x0000008027087225 */ /* 0x000fe200078e006e */
[----:B------:R-:W-:-:S02]  /*3200*/  MOV R75, c[0x0][0x27c] ;  /* 0x00009f00004b7a02 */ /* 0x000fc40000000f00 */
[----:B------:R-:W-:Y:S01]  /*3210*/  SHF.L.U32 R27, R27, 0x6, RZ ;  /* 0x000000061b1b7819 */ /* 0x000fe200000006ff */
[----:B------:R-:W-:Y:S01]  /*3220*/  IMAD R0, R10, c[0x0][0x268], RZ ;  /* 0x00009a000a007a24 */ /* 0x000fe200078e02ff */
[----:B------:R-:W-:Y:S01]  /*3230*/  IADD3 R5, R9, R2, RZ ;  /* 0x0000000209057210 */ /* 0x000fe20007ffe0ff */
[----:B------:R-:W-:Y:S01]  /*3240*/  IMAD R6, R16, c[0x0][0x280], RZ ;  /* 0x0000a00010067a24 */ /* 0x000fe200078e02ff */
[----:B------:R-:W-:Y:S01]  /*3250*/  LOP3.LUT R27, R27, 0x1c0, RZ, 0xc0, !PT ;  /* 0x000001c01b1b7812 */ /* 0x000fe200078ec0ff */
[----:B------:R-:W-:Y:S01]  /*3260*/  IMAD R100, R11, c[0x0][0x26c], R0 ;  /* 0x00009b000b647a24 */ /* 0x000fe200078e0200 */
[----:B------:R-:W-:Y:S01]  /*3270*/  @P0 LEA R2, P1, R8, c[0x0][0x220], 0x1 ;  /* 0x0000880008020a11 */ /* 0x000fe200078208ff */
[----:B------:R-:W-:Y:S01]  /*3280*/  IMAD R0, R16, c[0x0][0x290], RZ ;  /* 0x0000a40010007a24 */ /* 0x000fe200078e02ff */
[----:B------:R-:W-:Y:S01]  /*3290*/  SHF.R.U32.HI R149, RZ, 0x3, R27 ;  /* 0x00000003ff957819 */ /* 0x000fe2000001161b */
[----:B------:R-:W-:Y:S01]  /*32a0*/  IMAD.WIDE.U32 R18, R145, c[0x0][0x290], R142 ;  /* 0x0000a40091127a25 */ /* 0x000fe200078e008e */
[----:B------:R-:W-:-:S02]  /*32b0*/  @P0 LEA.HI.X R3, R8, c[0x0][0x224], R5, 0x1, P1 ;  /* 0x0000890008030a11 */ /* 0x000fc400008f0c05 */
[----:B------:R-:W-:Y:S01]  /*32c0*/  LOP3.LUT P1, RZ, R213, 0x8, RZ, 0xc0, !PT ;  /* 0x00000008d5ff7812 */ /* 0x000fe2000782c0ff */
[----:B------:R-:W-:Y:S01]  /*32d0*/  IMAD R0, R145, c[0x0][0x294], R0 ;  /* 0x0000a50091007a24 */ /* 0x000fe200078e0200 */
[----:B------:R-:W-:Y:S01]  /*32e0*/  LOP3.LUT R213, R213, 0xfffffffe, RZ, 0xc0, !PT ;  /* 0xfffffffed5d57812 */ /* 0x000fe200078ec0ff */
[C---:B------:R-:W-:Y:S02]  /*32f0*/  IMAD R6, R145.reuse, c[0x0][0x284], R6 ;  /* 0x0000a10091067a24 */ /* 0x040fe400078e0206 */
[----:B------:R-:W-:Y:S01]  /*3300*/  IMAD.WIDE.U32 R20, R145, c[0x0][0x280], R142 ;  /* 0x0000a00091147a25 */ /* 0x000fe200078e008e */
[----:B------:R-:W-:-:S03]  /*3310*/  @P5 LOP3.LUT R213, R213, 0x1, RZ, 0xfc, !PT ;  /* 0x00000001d5d55812 */ /* 0x000fc600078efcff */
[----:B------:R-:W-:-:S04]  /*3320*/  IMAD.WIDE.U32 R16, R145, c[0x0][0x280], R140 ;  /* 0x0000a00091107a25 */ /* 0x000fc800078e008c */
[----:B------:R-:W-:Y:S01]  /*3330*/  @!PT LDS RZ, [RZ] ;  /* 0x00000000fffff984 */ /* 0x000fe20000000800 */
[----:B------:R-:W-:Y:S01]  /*3340*/  @!PT LDS RZ, [RZ] ;  /* 0x00000000fffff984 */ /* 0x000fe20000000800 */
[----:B------:R-:W-:Y:S01]  /*3350*/  @!PT LDS RZ, [RZ] ;  /* 0x00000000fffff984 */ /* 0x000fe20000000800 */
[----:B------:R1:W-:Y:S01]  /*3360*/  @P0 LDGSTS.E.BYPASS.LTC128B.128 [R223+0xa080], [R2.64], !P1 ;  /* 0x0a08000002df0fae */ /* 0x0003e2000c901d4a */
[----:B------:R-:W-:Y:S01]  /*3370*/  ISETP.GE.AND P1, PT, R140, c[0x0][0x27c], PT ;  /* 0x00009f008c007a0c */ /* 0x000fe20003f26270 */
[----:B------:R-:W-:Y:S02]  /*3380*/  IMAD.IADD R19, R19, 0x1, R0 ;  /* 0x0000000113137824 */ /* 0x000fe400078e0200 */
[----:B------:R1:W-:Y:S01]  /*3390*/  @P0 LDGSTS.E.BYPASS.LTC128B.128 [R223+0xb880], [R2.64+0x80], !P4 ;  /* 0x0b88008002df0fae */ /* 0x0003e2000e101d4a */
[----:B------:R-:W-:Y:S02]  /*33a0*/  IMAD.IADD R21, R21, 0x1, R6 ;  /* 0x0000000115157824 */ /* 0x000fe400078e0206 */
[----:B------:R-:W-:Y:S01]  /*33b0*/  IMAD.IADD R17, R6, 0x1, R17 ;  /* 0x0000000106117824 */ /* 0x000fe200078e0211 */
[----:B------:R1:W-:Y:S01]  /*33c0*/  @P0 LDGSTS.E.BYPASS.LTC128B.128 [R223+0xd080], [R2.64+0x100], !P6 ;  /* 0x0d08010002df0fae */ /* 0x0003e2000f101d4a */
[----:B------:R-:W-:Y:S01]  /*33d0*/  SHF.R.S32.HI R6, RZ, 0x1f, R13 ;  /* 0x0000001fff067819 */ /* 0x000fe2000001140d */
[----:B------:R-:W-:-:S02]  /*33e0*/  IMAD.WIDE.U32 R98, R13, c[0x0][0x280], R20 ;  /* 0x0000a0000d627a25 */ /* 0x000fc400078e0014 */
[----:B------:R1:W-:Y:S01]  /*33f0*/  @P0 LDGSTS.E.BYPASS.LTC128B.128 [R223+0xe880], [R2.64+0x180], !P5 ;  /* 0x0e88018002df0fae */ /* 0x0003e2000e901d4a */
[----:B------:R-:W-:Y:S01]  /*3400*/  @P3 IADD3 R9, P0, R150, R8, RZ ;  /* 0x0000000896093210 */ /* 0x000fe20007f1e0ff */
[----:B------:R-:W-:Y:S02]  /*3410*/  IMAD R23, R6, c[0x0][0x290], RZ ;  /* 0x0000a40006177a24 */ /* 0x000fe400078e02ff */
[----:B------:R-:W-:Y:S01]  /*3420*/  IMAD.WIDE.U32 R96, R13, c[0x0][0x290], R18 ;  /* 0x0000a4000d607a25 */ /* 0x000fe200078e0012 */
[----:B------:R-:W-:Y:S02]  /*3430*/  @P3 IADD3.X R5, R5, R139, RZ, P0, !PT ;  /* 0x0000008b05053210 */ /* 0x000fe400007fe4ff */
[----:B------:R-:W-:Y:S01]  /*3440*/  @P3 LEA R8, P0, R9, c[0x0][0x220], 0x1 ;  /* 0x0000880009083a11 */ /* 0x000fe200078008ff */
[C---:B------:R-:W-:Y:S02]  /*3450*/  IMAD R23, R13.reuse, c[0x0][0x294], R23 ;  /* 0x0000a5000d177a24 */ /* 0x040fe400078e0217 */
[----:B------:R-:W-:Y:S01]  /*3460*/  IMAD.WIDE.U32 R94, R13, c[0x0][0x280], R16 ;  /* 0x0000a0000d5e7a25 */ /* 0x000fe200078e0010 */
[----:B------:R-:W-:-:S02]  /*3470*/  @P3 LEA.HI.X R9, R9, c[0x0][0x224], R5, 0x1, P0 ;  /* 0x0000890009093a11 */ /* 0x000fc400000f0c05 */
[----:B------:R-:W-:Y:S01]  /*3480*/  LOP3.LUT P0, RZ, R213, 0x8, RZ, 0xc0, !PT ;  /* 0x00000008d5ff7812 */ /* 0x000fe2000780c0ff */
[----:B------:R-:W-:Y:S02]  /*3490*/  IMAD.MOV.U32 R148, RZ, RZ, c[0x0][0x290] ;  /* 0x0000a400ff947624 */ /* 0x000fe400078e00ff */
[C---:B------:R-:W-:Y:S02]  /*34a0*/  IMAD R136, R130.reuse, c[0x0][0x284], RZ ;  /* 0x0000a10082887a24 */ /* 0x040fe400078e02ff */
[C---:B------:R-:W-:Y:S02]  /*34b0*/  IMAD R137, R130.reuse, c[0x0][0x294], RZ ;  /* 0x0000a50082897a24 */ /* 0x040fe400078e02ff */
[----:B------:R-:W-:-:S04]  /*34c0*/  IMAD.WIDE.U32 R132, R130, c[0x0][0x280], RZ ;  /* 0x0000a00082847a25 */ /* 0x000fc800078e00ff */
[----:B------:R-:W-:Y:S02]  /*34d0*/  IMAD.WIDE.U32 R130, R130, c[0x0][0x290], RZ ;  /* 0x0000a40082827a25 */ /* 0x000fe400078e00ff */
[----:B------:R3:W-:Y:S02]  /*34e0*/  @P3 LDGSTS.E.BYPASS.LTC128B.128 [R245+0xb080], [R8.64], !P0 ;  /* 0x0b08000008f53fae */ /* 0x0007e4000c101d4a */
[----:B-1----:R-:W-:Y:S01]  /*34f0*/  IMAD.WIDE.U32 R2, R25, c[0x0][0x260], R140 ;  /* 0x0000980019027a25 */ /* 0x002fe200078e008c */
[----:B------:R-:W-:Y:S01]  /*3500*/  IADD3 R137, R131, R137, RZ ;  /* 0x0000008983897210 */ /* 0x000fe20007ffe0ff */
[----:B------:R3:W-:Y:S02]  /*3510*/  @P3 LDGSTS.E.BYPASS.LTC128B.128 [R245+0xc880], [R8.64+0x80], !P4 ;  /* 0x0c88008008f53fae */ /* 0x0007e4000e101d4a */
[C---:B------:R-:W-:Y:S02]  /*3520*/  IMAD R3, R25.reuse, c[0x0][0x264], R3 ;  /* 0x0000990019037a24 */ /* 0x040fe400078e0203 */
[----:B------:R3:W-:Y:S01]  /*3530*/  @P3 LDGSTS.E.BYPASS.LTC128B.128 [R245+0xe080], [R8.64+0x100], !P6 ;  /* 0x0e08010008f53fae */ /* 0x0007e2000f101d4a */
[----:B------:R-:W-:-:S03]  /*3540*/  IMAD.WIDE.U32 R118, R25, c[0x0][0x1e8], RZ ;  /* 0x00007a0019767a25 */ /* 0x000fc600078e00ff */
[----:B------:R3:W-:Y:S01]  /*3550*/  @P3 LDGSTS.E.BYPASS.LTC128B.128 [R245+0xf880], [R8.64+0x180], !P5 ;  /* 0x0f88018008f53fae */ /* 0x0007e2000e901d4a */
[----:B------:R-:W-:Y:S01]  /*3560*/  IMAD.WIDE.U32 R90, R11, c[0x0][0x268], R2 ;  /* 0x00009a000b5a7a25 */ /* 0x000fe200078e0002 */
[----:B------:R-:W-:Y:S02]  /*3570*/  SEL R2, RZ, c[0x0][0x27c], !P1 ;  /* 0x00009f00ff027a07 */ /* 0x000fe40004800000 */
[----:B------:R-:W0:Y:S01]  /*3580*/  LDGDEPBAR ;  /* 0x00000000000079af */ /* 0x000e220000000000 */
[----:B------:R-:W-:Y:S01]  /*3590*/  WARPSYNC 0xffffffff ;  /* 0xffffffff00007948 */ /* 0x000fe20003800000 */
[----:B------:R-:W-:Y:S01]  /*35a0*/  IADD3 R2, R140, R2, RZ ;  /* 0x000000028c027210 */ /* 0x000fe20007ffe0ff */
[----:B------:R-:W-:-:S03]  /*35b0*/  IMAD.WIDE.U32 R116, R25, c[0x0][0x210], RZ ;  /* 0x0000840019747a25 */ /* 0x000fc600078e00ff */
[----:B------:R-:W-:Y:S01]  /*35c0*/  SHF.R.S32.HI R22, RZ, 0x1f, R2 ;  /* 0x0000001fff167819 */ /* 0x000fe20000011402 */
[C---:B------:R-:W-:Y:S01]  /*35d0*/  IMAD.SHL.U32 R147, R134.reuse, 0x20, RZ ;  /* 0x0000002086937824 */ /* 0x040fe200078e00ff */
[-C--:B------:R-:W-:Y:S01]  /*35e0*/  SHF.L.U64.HI R134, R134, R135.reuse, c[0x0][0x284] ;  /* 0x0000a10086867619 */ /* 0x080fe20000010287 */
[----:B------:R-:W-:Y:S01]  /*35f0*/  IMAD.SHL.U32 R75, R75, 0x2, RZ ;  /* 0x000000024b4b7824 */ /* 0x000fe200078e00ff */
[C---:B------:R-:W-:Y:S01]  /*3600*/  SHF.L.U64.HI R135, R148.reuse, R135, c[0x0][0x294] ;  /* 0x0000a50094877619 */ /* 0x040fe20000010287 */
[----:B------:R-:W-:Y:S01]  /*3610*/  IMAD.IADD R136, R133, 0x1, R136 ;  /* 0x0000000185887824 */ /* 0x000fe200078e0288 */
[----:B------:R-:W-:Y:S01]  /*3620*/  SHF.L.U32 R148, R148, 0x5, RZ ;  /* 0x0000000594947819 */ /* 0x000fe200000006ff */
[C---:B------:R-:W-:Y:S02]  /*3630*/  IMAD R126, R25.reuse, c[0x0][0x1ec], R119 ;  /* 0x00007b00197e7a24 */ /* 0x040fe400078e0277 */
[----:B------:R-:W-:Y:S02]  /*3640*/  IMAD R125, R25, c[0x0][0x214], R117 ;  /* 0x00008500197d7a24 */ /* 0x000fe400078e0275 */
[----:B------:R-:W-:-:S02]  /*3650*/  IMAD.IADD R100, R91, 0x1, R100 ;  /* 0x000000015b647824 */ /* 0x000fc400078e0264 */
[----:B------:R-:W-:Y:S01]  /*3660*/  IMAD.IADD R105, R97, 0x1, R23 ;  /* 0x0000000161697824 */ /* 0x000fe200078e0217 */
[--C-:B--2---:R-:W-:Y:S01]  /*3670*/  @P2 SHF.R.S32.HI R11, RZ, 0x1f, R15.reuse ;  /* 0x0000001fff0b2819 */ /* 0x104fe2000001140f */
[----:B------:R-:W-:Y:S01]  /*3680*/  @P2 IMAD.MOV.U32 R10, RZ, RZ, R15 ;  /* 0x000000ffff0a2224 */ /* 0x000fe200078e000f */
[----:B------:R-:W-:Y:S01]  /*3690*/  @!P2 MOV R11, R14 ;  /* 0x0000000e000ba202 */ /* 0x000fe20000000f00 */
[----:B------:R-:W-:Y:S01]  /*36a0*/  @!P2 IMAD.MOV.U32 R10, RZ, RZ, R24 ;  /* 0x000000ffff0aa224 */ /* 0x000fe200078e0018 */
[----:B------:R-:W-:Y:S01]  /*36b0*/  BAR.SYNC.DEFER_BLOCKING 0x0 ;  /* 0x0000000000007b1d */ /* 0x000fe20000010000 */
[----:B------:R-:W-:Y:S01]  /*36c0*/  ISETP.GE.AND P2, PT, R144, c[0x0][0x27c], PT ;  /* 0x00009f0090007a0c */ /* 0x000fe20003f46270 */
[----:B------:R-:W-:Y:S01]  /*36d0*/  IMAD.WIDE.U32 R14, R145, c[0x0][0x290], R140 ;  /* 0x0000a400910e7a25 */ /* 0x000fe200078e008c */
[----:B------:R-:W-:Y:S02]  /*36e0*/  LEA.HI R24, R22, R2, RZ, 0x6 ;  /* 0x0000000216187211 */ /* 0x000fe400078f30ff */
[----:B------:R-:W-:Y:S01]  /*36f0*/  SEL R3, RZ, c[0x0][0x27c], !P2 ;  /* 0x00009f00ff037a07 */ /* 0x000fe20005000000 */
[----:B------:R-:W-:-:S02]  /*3700*/  IMAD.IADD R15, R0, 0x1, R15 ;  /* 0x00000001000f7824 */ /* 0x000fc400078e020f */
[----:B------:R-:W-:-:S04]  /*3710*/  IMAD.WIDE.U32 R114, R10, c[0x0][0x2b0], RZ ;  /* 0x0000ac000a727a25 */ /* 0x000fc800078e00ff */
[----:B------:R-:W-:Y:S01]  /*3720*/  IMAD.IADD R0, R144, 0x1, R3 ;  /* 0x0000000190007824 */ /* 0x000fe200078e0203 */
[----:B------:R-:W-:Y:S01]  /*3730*/  LEA.HI R3, R22, R2, RZ, 0x3 ;  /* 0x0000000216037211 */ /* 0x000fe200078f18ff */
[----:B------:R-:W-:Y:S02]  /*3740*/  IMAD R22, R6, c[0x0][0x280], RZ ;  /* 0x0000a00006167a24 */ /* 0x000fe400078e02ff */
[C---:B------:R-:W-:Y:S01]  /*3750*/  IMAD.WIDE.U32 R92, R13.reuse, c[0x0][0x290], R14 ;  /* 0x0000a4000d5c7a25 */ /* 0x040fe200078e000e */
[----:B------:R-:W-:Y:S02]  /*3760*/  SHF.R.S32.HI R5, RZ, 0x1f, R0 ;  /* 0x0000001fff057819 */ /* 0x000fe40000011400 */
[C---:B------:R-:W-:Y:S01]  /*3770*/  LOP3.LUT R6, R26.reuse, 0x38, R3, 0xf8, !PT ;  /* 0x000000381a067812 */ /* 0x040fe200078ef803 */
[----:B------:R-:W-:Y:S01]  /*3780*/  IMAD R22, R13, c[0x0][0x284], R22 ;  /* 0x0000a1000d167a24 */ /* 0x000fe200078e0216 */
[-C--:B------:R-:W-:Y:S01]  /*3790*/  LEA.HI R2, R5, R0.reuse, RZ, 0x3 ;  /* 0x0000000005027211 */ /* 0x080fe200078f18ff */
[----:B------:R-:W-:Y:S01]  /*37a0*/  IMAD.IADD R101, R23, 0x1, R93 ;  /* 0x0000000117657824 */ /* 0x000fe200078e025d */
[----:B------:R-:W-:Y:S01]  /*37b0*/  LEA.HI R0, R5, R0, RZ, 0x6 ;  /* 0x0000000005007211 */ /* 0x000fe200078f30ff */
[----:B------:R-:W-:Y:S01]  /*37c0*/  IMAD.IADD R106, R99, 0x1, R22 ;  /* 0x00000001636a7824 */ /* 0x000fe200078e0216 */
[----:B------:R-:W-:Y:S01]  /*37d0*/  LOP3.LUT R13, R26, 0x38, R2, 0xf8, !PT ;  /* 0x000000381a0d7812 */ /* 0x000fe200078ef802 */
[----:B------:R-:W-:Y:S01]  /*37e0*/  IMAD.SHL.U32 R26, R145, 0x40, RZ ;  /* 0x00000040911a7824 */ /* 0x000fe200078e00ff */
[----:B------:R-:W-:-:S02]  /*37f0*/  SHF.R.S32.HI R5, RZ, 0x6, R24 ;  /* 0x00000006ff057819 */ /* 0x000fc40000011418 */
[----:B------:R-:W-:Y:S02]  /*3800*/  SHF.R.S32.HI R0, RZ, 0x6, R0 ;  /* 0x00000006ff007819 */ /* 0x000fe40000011400 */
[----:B------:R-:W-:Y:S01]  /*3810*/  LOP3.LUT R26, R26, 0x1c0, RZ, 0xc0, !PT ;  /* 0x000001c01a1a7812 */ /* 0x000fe200078ec0ff */
[----:B------:R-:W-:Y:S01]  /*3820*/  IMAD R19, R5, 0xc00, R7 ;  /* 0x00000c0005137824 */ /* 0x000fe200078e0207 */
[----:B------:R-:W-:Y:S01]  /*3830*/  LOP3.LUT R14, R27, 0x38, R3, 0xf8, !PT ;  /* 0x000000381b0e7812 */ /* 0x000fe200078ef803 */
[----:B------:R-:W-:Y:S01]  /*3840*/  IMAD R18, R5, 0xc00, R12 ;  /* 0x00000c0005127824 */ /* 0x000fe200078e020c */
[----:B------:R-:W-:Y:S01]  /*3850*/  SHF.R.U32.HI R26, RZ, 0x3, R26 ;  /* 0x00000003ff1a7819 */ /* 0x000fe2000001161a */
[C---:B------:R-:W-:Y:S01]  /*3860*/  IMAD R15, R0.reuse, 0xc00, R7 ;  /* 0x00000c00000f7824 */ /* 0x040fe200078e0207 */
[----:B------:R-:W-:Y:S01]  /*3870*/  LOP3.LUT R17, R27, 0x38, R2, 0xf8, !PT ;  /* 0x000000381b117812 */ /* 0x000fe200078ef802 */
[----:B------:R-:W-:Y:S01]  /*3880*/  IMAD R5, R0, 0xc00, R12 ;  /* 0x00000c0000057824 */ /* 0x000fe200078e020c */
[----:B------:R-:W-:-:S02]  /*3890*/  LOP3.LUT R16, R6, R26, RZ, 0x3c, !PT ;  /* 0x0000001a06107212 */ /* 0x000fc400078e3cff */
[----:B------:R-:W-:Y:S02]  /*38a0*/  LOP3.LUT R13, R13, R26, RZ, 0x3c, !PT ;  /* 0x0000001a0d0d7212 */ /* 0x000fe400078e3cff */
[-C--:B------:R-:W-:Y:S02]  /*38b0*/  LOP3.LUT R6, R14, R149.reuse, RZ, 0x3c, !PT ;  /* 0x000000950e067212 */ /* 0x080fe400078e3cff */
[----:B------:R-:W-:Y:S01]  /*38c0*/  SHF.R.S32.HI R72, RZ, 0x3, R2 ;  /* 0x00000003ff487819 */ /* 0x000fe20000011402 */
[----:B------:R-:W-:Y:S01]  /*38d0*/  IMAD.IADD R13, R15, 0x1, R13 ;  /* 0x000000010f0d7824 */ /* 0x000fe200078e020d */
[----:B------:R-:W-:Y:S01]  /*38e0*/  LOP3.LUT R86, R2, 0xfffffff8, RZ, 0xc0, !PT ;  /* 0xfffffff802567812 */ /* 0x000fe200078ec0ff */
[----:B------:R-:W-:Y:S01]  /*38f0*/  IMAD R2, R11, c[0x0][0x2b0], RZ ;  /* 0x0000ac000b027a24 */ /* 0x000fe200078e02ff */
[----:B------:R-:W-:Y:S01]  /*3900*/  LOP3.LUT R0, R17, R149, RZ, 0x3c, !PT ;  /* 0x0000009511007212 */ /* 0x000fe200078e3cff */
[----:B------:R-:W-:Y:S01]  /*3910*/  IMAD.IADD R6, R18, 0x1, R6 ;  /* 0x0000000112067824 */ /* 0x000fe200078e0206 */
[----:B------:R-:W-:Y:S01]  /*3920*/  IADD3 R16, R19, R16, RZ ;  /* 0x0000001013107210 */ /* 0x000fe20007ffe0ff */
[----:B------:R-:W-:Y:S01]  /*3930*/  IMAD R2, R10, c[0x0][0x2b4], R2 ;  /* 0x0000ad000a027a24 */ /* 0x000fe200078e0202 */
[----:B------:R-:W-:Y:S01]  /*3940*/  IADD3 R5, R5, R0, RZ ;  /* 0x0000000005057210 */ /* 0x000fe20007ffe0ff */
[----:B------:R-:W-:Y:S01]  /*3950*/  IMAD R0, R146, 0x20, R145 ;  /* 0x0000002092007824 */ /* 0x000fe200078e0291 */
[----:B------:R-:W-:Y:S01]  /*3960*/  LOP3.LUT R87, R3, 0xfffffff8, RZ, 0xc0, !PT ;  /* 0xfffffff803577812 */ /* 0x000fe200078ec0ff */
[----:B------:R-:W-:Y:S01]  /*3970*/  IMAD.SHL.U32 R123, R13, 0x2, RZ ;  /* 0x000000020d7b7824 */ /* 0x000fe200078e00ff */
[----:B------:R-:W-:Y:S01]  /*3980*/  SHF.R.S32.HI R73, RZ, 0x3, R3 ;  /* 0x00000003ff497819 */ /* 0x000fe20000011403 */
[----:B------:R-:W-:Y:S01]  /*3990*/  IMAD.SHL.U32 R122, R6, 0x2, RZ ;  /* 0x00000002067a7824 */ /* 0x000fe200078e00ff */
[----:B------:R-:W-:Y:S01]  /*39a0*/  IADD3 R104, R22, R95, RZ ;  /* 0x0000005f16687210 */ /* 0x000fe20007ffe0ff */
[----:B------:R-:W-:Y:S01]  /*39b0*/  IMAD.IADD R120, R115, 0x1, R2 ;  /* 0x0000000173787824 */ /* 0x000fe200078e0202 */
[----:B------:R-:W-:-:S02]  /*39c0*/  SHF.R.S32.HI R103, RZ, 0x1f, R87 ;  /* 0x0000001fff677819 */ /* 0x000fc40000011457 */
[----:B------:R-:W-:Y:S02]  /*39d0*/  SHF.R.S32.HI R102, RZ, 0x1f, R86 ;  /* 0x0000001fff667819 */ /* 0x000fe40000011456 */
[----:B------:R-:W-:Y:S02]  /*39e0*/  SHF.L.U32 R124, R16, 0x1, RZ ;  /* 0x00000001107c7819 */ /* 0x000fe400000006ff */
[----:B---3--:R-:W-:Y:S02]  /*39f0*/  SHF.L.U32 R121, R5, 0x1, RZ ;  /* 0x0000000105797819 */ /* 0x008fe400000006ff */
.L_x_2332:
[----:B------:R-:W-:Y:S01]  /*3a00*/  MOV R84, RZ ;  /* 0x000000ff00547202 */ /* 0x000fe20000000f00 */
[----:B--23--:R-:W-:Y:S01]  /*3a10*/  IMAD.MOV.U32 R2, RZ, RZ, c[0x0][0x2b8] ;  /* 0x0000ae00ff027624 */ /* 0x00cfe200078e00ff */
[----:B------:R-:W-:Y:S04]  /*3a20*/  DEPBAR.LE SB0, 0x0 ;  /* 0x000080000000791a */ /* 0x000fe80000000000 */
[----:B------:R-:W-:Y:S01]  /*3a30*/  ISETP.NE.AND P0, PT, R2, 0x1, PT ;  /* 0x000000010200780c */ /* 0x000fe20003f05270 */
[----:B------:R-:W-:Y:S01]  /*3a40*/  IMAD R2, R39, 0x30, R0 ;  /* 0x0000003027027824 */ /* 0x000fe200078e0200 */
[----:B------:R-:W-:Y:S01]  /*3a50*/  WARPSYNC 0xffffffff ;  /* 0xffffffff00007948 */ /* 0x000fe20003800000 */
[----:B------:R-:W-:Y:S02]  /*3a60*/  BSSY B2, `(.L_x_2292) ;  /* 0x0000557000027945 */ /* 0x000fe40003800000 */
[----:B------:R-:W-:Y:S04]  /*3a70*/  IMAD.IADD R5, R127, 0x1, R2 ;  /* 0x000000017f057824 */ /* 0x000fe800078e0202 */
[----:B----4-:R-:W-:Y:S04]  /*3a80*/  IMAD.MOV.U32 R3, RZ, RZ, R5 ;  /* 0x000000ffff037224 */ /* 0x010fe800078e0005 */
[----:B------:R-:W-:Y:S05]  /*3a90*/  @P0 IMAD.HI.U32 R6, R5, c[0x0][0x2bc], RZ ;  /* 0x0000af0005060a27 */ /* 0x000fea00078e00ff */
        /* <DEDUP_REMOVED lines=23> */
[C---:B-1----:R-:W-:Y:S02]  /*3c10*/  LEA R82, P0, R2.reuse, c[0x0][0x1c8], 0x1 ;  /* 0x0000720002527a11 */ /* 0x042fe400078008ff */
        /* <DEDUP_REMOVED lines=44> */
[C---:B------:R-:W-:Y:S02]  /*3ee0*/  LEA R10, P0, R3.reuse, c[0x0][0x288], 0x1 ;  /* 0x0000a200030a7a11 */ /* 0x040fe400078008ff */
[C---:B------:R-:W-:Y:S02]  /*3ef0*/  IADD3 R5, R142.reuse, 0x20, RZ ;  /* 0x000000208e057810 */ /* 0x040fe40007ffe0ff */
[----:B------:R-:W-:Y:S02]  /*3f00*/  LEA.HI.X R11, R3, c[0x0][0x28c], R6, 0x1, P0 ;  /* 0x0000a300030b7a11 */ /* 0x000fe400000f0c06 */
[C---:B------:R-:W-:Y:S01]  /*3f10*/  ISETP.GE.AND P0, PT, R142.reuse, c[0x0][0x27c], PT ;  /* 0x00009f008e007a0c */ /* 0x040fe20003f06270 */
[----:B------:R-:W-:Y:S11]  /*3f20*/  CS2R R2, SRZ ;  /* 0x0000000000027805 */ /* 0x000ff6000001ff00 */
[----:B------:R-:W-:Y:S01]  /*3f30*/  @!UPT UIADD3 URZ, URZ, URZ, URZ ;  /* 0x0000003f3f3ff290 */ /* 0x000fe2000fffe03f */
[----:B------:R1:W5:Y:S04]  /*3f40*/  @!P0 LDG.E.64 R42, [R16.64] ;  /* 0x0000000a102a8981 */ /* 0x000368000c1e1b00 */
[----:B------:R1:W5:Y:S01]  /*3f50*/  @!P0 LDG.E.64 R2, [R10.64] ;  /* 0x0000000a0a028981 */ /* 0x000362000c1e1b00 */
[----:B------:R-:W-:Y:S02]  /*3f60*/  ISETP.GE.AND P0, PT, R5, c[0x0][0x27c], PT ;  /* 0x00009f0005007a0c */ /* 0x000fe40003f06270 */
[C---:B------:R-:W-:Y:S11]  /*3f70*/  IADD3 R5, R142.reuse, 0x40, RZ ;  /* 0x000000408e057810 */ /* 0x040ff60007ffe0ff */
[----:B------:R1:W5:Y:S04]  /*3f80*/  @!P0 LDG.E.64 R44, [R16.64+0x40] ;  /* 0x0000400a102c8981 */ /* 0x000368000c1e1b00 */
[----:B------:R1:W5:Y:S01]  /*3f90*/  @!P0 LDG.E.64 R8, [R10.64+0x40] ;  /* 0x0000400a0a088981 */ /* 0x000362000c1e1b00 */
[----:B------:R-:W-:Y:S02]  /*3fa0*/  ISETP.GE.AND P0, PT, R5, c[0x0][0x27c], PT ;  /* 0x00009f0005007a0c */ /* 0x000fe40003f06270 */
[----:B------:R-:W-:Y:S11]  /*3fb0*/  IADD3 R5, R142, 0x60, RZ ;  /* 0x000000608e057810 */ /* 0x000ff60007ffe0ff */
[----:B------:R1:W5:Y:S04]  /*3fc0*/  @!P0 LDG.E.64 R46, [R16.64+0x80] ;  /* 0x0000800a102e8981 */ /* 0x000368000c1e1b00 */
[----:B------:R1:W5:Y:S01]  /*3fd0*/  @!P0 LDG.E.64 R14, [R10.64+0x80] ;  /* 0x0000800a0a0e8981 */ /* 0x000362000c1e1b00 */
[----:B------:R-:W-:Y:S11]  /*3fe0*/  ISETP.GE.AND P0, PT, R5, c[0x0][0x27c], PT ;  /* 0x00009f0005007a0c */ /* 0x000ff60003f06270 */
[----:B------:R-:W-:Y:S02]  /*3ff0*/  @!UPT UIADD3 URZ, URZ, URZ, URZ ;  /* 0x0000003f3f3ff290 */ /* 0x000fe4000fffe03f */
[----:B------:R1:W5:Y:S04]  /*4000*/  @!P0 LDG.E.64 R48, [R16.64+0xc0] ;  /* 0x0000c00a10308981 */ /* 0x000368000c1e1b00 */
[----:B------:R1:W5:Y:S02]  /*4010*/  @!P0 LDG.E.64 R20, [R10.64+0xc0] ;  /* 0x0000c00a0a148981 */ /* 0x000364000c1e1b00 */
.L_x_2296:
[----:B------:R-:W-:Y:S05]  /*4020*/  BSYNC B0 ;  /* 0x0000000000007941 */ /* 0x000fea0003800000 */
.L_x_2295:
        /* <DEDUP_REMOVED lines=31> */
[----:B------:R-:W-:Y:S01]  /*4220*/  CS2R R30, SRZ ;  /* 0x00000000001e7805 */ /* 0x000fe2000001ff00 */
[----:B------:R-:W-:Y:S01]  /*4230*/  PRMT R27, R10, 0x7610, R27 ;  /* 0x000076100a1b7816 */ /* 0x000fe2000000001b */
[----:B------:R-:W-:Y:S01]  /*4240*/  CS2R R28, SRZ ;  /* 0x00000000001c7805 */ /* 0x000fe2000001ff00 */
[----:B------:R-:W-:Y:S01]  /*4250*/  PRMT R26, R5, 0x5410, R11 ;  /* 0x00005410051a7816 */ /* 0x000fe2000000000b */
[----:B------:R-:W-:Y:S01]  /*4260*/  CS2R R24, SRZ ;  /* 0x0000000000187805 */ /* 0x000fe2000001ff00 */
        /* <DEDUP_REMOVED lines=16> */
[----:B------:R-:W-:Y:S02]  /*4370*/  LEA R10, P0, R6, c[0x0][0x288], 0x1 ;  /* 0x0000a200060a7a11 */ /* 0x000fe400078008ff */
[----:B------:R-:W-:Y:S02]  /*4380*/  IADD3 R5, R142, 0x20, RZ ;  /* 0x000000208e057810 */ /* 0x000fe40007ffe0ff */
[----:B------:R-:W-:Y:S02]  /*4390*/  LEA.HI.X R11, R6, c[0x0][0x28c], R11, 0x1, P0 ;  /* 0x0000a300060b7a11 */ /* 0x000fe400000f0c0b */
[C---:B------:R-:W-:Y:S11]  /*43a0*/  ISETP.GE.AND P0, PT, R142.reuse, c[0x0][0x27c], PT ;  /* 0x00009f008e007a0c */ /* 0x040ff60003f06270 */
[----:B------:R-:W-:Y:S02]  /*43b0*/  @!UPT UIADD3 URZ, URZ, URZ, URZ ;  /* 0x0000003f3f3ff290 */ /* 0x000fe4000fffe03f */
        /* <DEDUP_REMOVED lines=14> */
.L_x_2298:
[----:B------:R-:W-:Y:S05]  /*44a0*/  BSYNC B0 ;  /* 0x0000000000007941 */ /* 0x000fea0003800000 */
.L_x_2297:
[----:B-1---5:R-:W-:Y:S01]  /*44b0*/  MOV R11, R52 ;  /* 0x00000034000b7202 */ /* 0x022fe20000000f00 */
[----:B------:R-:W-:Y:S01]  /*44c0*/  IMAD.MOV.U32 R6, RZ, RZ, R56 ;  /* 0x000000ffff067224 */ /* 0x000fe200078e0038 */
[----:B------:R1:W2:Y:S01]  /*44d0*/  SHFL.IDX PT, R68, R81, RZ, 0x181f ;  /* 0x00181fff51447589 */ /* 0x0002a200000e0000 */
[----:B------:R-:W-:Y:S01]  /*44e0*/  IMAD.MOV.U32 R5, RZ, RZ, R57 ;  /* 0x000000ffff057224 */ /* 0x000fe200078e0039 */
[----:B------:R-:W-:Y:S01]  /*44f0*/  BSSY B1, `(.L_x_2299) ;  /* 0x0000107000017945 */ /* 0x000fe20003800000 */
[----:B------:R-:W-:Y:S03]  /*4500*/  IMAD.MOV.U32 R10, RZ, RZ, R54 ;  /* 0x000000ffff0a7224 */ /* 0x000fe600078e0036 */
[----:B------:R-:W-:Y:S01]  /*4510*/  PRMT R64, R6, 0x5410, R5 ;  /* 0x0000541006407816 */ /* 0x000fe20000000005 */
[----:B------:R-:W-:Y:S01]  /*4520*/  IMAD.MOV.U32 R5, RZ, RZ, R55 ;  /* 0x000000ffff057224 */ /* 0x000fe200078e0037 */
[----:B------:R1:W3:Y:S01]  /*4530*/  SHFL.IDX PT, R65, R82, RZ, 0x181f ;  /* 0x00181fff52417589 */ /* 0x0002e200000e0000 */
[----:B------:R-:W-:Y:S03]  /*4540*/  IMAD.MOV.U32 R6, RZ, RZ, R50 ;  /* 0x000000ffff067224 */ /* 0x000fe600078e0032 */
[----:B------:R-:W-:Y:S01]  /*4550*/  PRMT R63, R10, 0x5410, R5 ;  /* 0x000054100a3f7816 */ /* 0x000fe20000000005 */
[----:B------:R-:W-:Y:S02]  /*4560*/  IMAD.MOV.U32 R10, RZ, RZ, R53 ;  /* 0x000000ffff0a7224 */ /* 0x000fe400078e0035 */
[----:B------:R-:W-:Y:S03]  /*4570*/  IMAD.MOV.U32 R5, RZ, RZ, R51 ;  /* 0x000000ffff057224 */ /* 0x000fe600078e0033 */
[----:B------:R-:W-:Y:S01]  /*4580*/  PRMT R62, R11, 0x5410, R10 ;  /* 0x000054100b3e7816 */ /* 0x000fe2000000000a */
[----:B------:R-:W-:Y:S01]  /*4590*/  IMAD.MOV.U32 R10, RZ, RZ, R31 ;  /* 0x000000ffff0a7224 */ /* 0x000fe200078e001f */
[----:B------:R-:W-:Y:S01]  /*45a0*/  PRMT R61, R6, 0x5410, R5 ;  /* 0x00005410063d7816 */ /* 0x000fe20000000005 */
[----:B------:R-:W-:Y:S01]  /*45b0*/  IMAD.MOV.U32 R6, RZ, RZ, R28 ;  /* 0x000000ffff067224 */ /* 0x000fe200078e001c */
[----:B------:R-:W-:Y:S02]  /*45c0*/  MOV R11, R30 ;  /* 0x0000001e000b7202 */ /* 0x000fe40000000f00 */
[----:B------:R-:W-:Y:S02]  /*45d0*/  MOV R5, R29 ;  /* 0x0000001d00057202 */ /* 0x000fe40000000f00 */
[----:B------:R-:W-:Y:S01]  /*45e0*/  PRMT R37, R10, 0x7610, R37 ;  /* 0x000076100a257816 */ /* 0x000fe20000000025 */
[----:B------:R-:W-:Y:S01]  /*45f0*/  IMAD.MOV.U32 R10, RZ, RZ, R25 ;  /* 0x000000ffff0a7224 */ /* 0x000fe200078e0019 */
[----:B------:R-:W-:Y:S01]  /*4600*/  PRMT R36, R5, 0x5410, R11 ;  /* 0x0000541005247816 */ /* 0x000fe2000000000b */
[----:B------:R-:W-:Y:S01]  /*4610*/  IMAD.MOV.U32 R11, RZ, RZ, R24 ;  /* 0x000000ffff0b7224 */ /* 0x000fe200078e0018 */
[----:B------:R-:W-:Y:S01]  /*4620*/  PRMT R35, R35, 0x5410, R6 ;  /* 0x0000541023237816 */ /* 0x000fe20000000006 */
[----:B------:R-:W-:Y:S01]  /*4630*/  IMAD.MOV.U32 R5, RZ, RZ, R23 ;  /* 0x000000ffff057224 */ /* 0x000fe200078e0017 */
[----:B------:R-:W-:Y:S02]  /*4640*/  MOV R6, R22 ;  /* 0x0000001600067202 */ /* 0x000fe40000000f00 */
[----:B------:R-:W-:Y:S02]  /*4650*/  PRMT R35, R10, 0x7610, R35 ;  /* 0x000076100a237816 */ /* 0x000fe40000000023 */
[----:B------:R-:W-:Y:S02]  /*4660*/  PRMT R34, R5, 0x5410, R11 ;  /* 0x0000541005227816 */ /* 0x000fe4000000000b */
[----:B------:R-:W-:Y:S01]  /*4670*/  PRMT R33, R6, 0x7610, R33 ;  /* 0x0000761006217816 */ /* 0x000fe20000000021 */
[----:B------:R-:W-:-:S05]  /*4680*/  @P4 BRA `(.L_x_2300) ;  /* 0x00000ed000004947 */ /* 0x000fca0003800000 */
[----:B-123--:R-:W-:Y:S01]  /*4690*/  ISETP.GE.AND P0, PT, R140, c[0x0][0x1d4], PT ;  /* 0x000075008c007a0c */ /* 0x00efe20003f06270 */
[----:B------:R-:W-:Y:S01]  /*46a0*/  @!UPT UIADD3 URZ, URZ, URZ, URZ ;  /* 0x0000003f3f3ff290 */ /* 0x000fe2000fffe03f */
[----:B------:R-:W-:Y:S11]  /*46b0*/  BSSY B0, `(.L_x_2301) ;  /* 0x0000038000007945 */ /* 0x000ff60003800000 */
[----:B------:R-:W-:-:S05]  /*46c0*/  @P0 BRA `(.L_x_2302) ;  /* 0x0000036000000947 */ /* 0x000fca0003800000 */
[C---:B------:R-:W-:Y:S01]  /*46d0*/  LEA R66, P0, R140.reuse, R65, 0x1 ;  /* 0x000000418c427211 */ /* 0x040fe200078008ff */
[----:B------:R-:W1:Y:S03]  /*46e0*/  LDS.128 R16, [R223+0xa080] ;  /* 0x00a08000df107984 */ /* 0x000e660000000c00 */
[----:B------:R-:W-:Y:S02]  /*46f0*/  LEA.HI.X R67, R140, R68, R141, 0x1, P0 ;  /* 0x000000448c437211 */ /* 0x000fe400000f0c8d */
[----:B------:R-:W-:Y:S11]  /*4700*/  ISETP.GE.AND P0, PT, R142, c[0x0][0x27c], PT ;  /* 0x00009f008e007a0c */ /* 0x000ff60003f06270 */
[----:B------:R-:W-:Y:S02]  /*4710*/  @!UPT UIADD3 URZ, URZ, URZ, URZ ;  /* 0x0000003f3f3ff290 */ /* 0x000fe4000fffe03f */
[----:B------:R-:W-:Y:S01]  /*4720*/  @!P0 HADD2.F32 R10, -RZ, R13.H0_H0 ;  /* 0x2000000dff0a8230 */ /* 0x000fe20000004100 */
[--C-:B------:R-:W-:Y:S01]  /*4730*/  @!P0 SHF.R.U64 R11, R2, 0x10, R3.reuse ;  /* 0x00000010020b8819 */ /* 0x100fe20000001203 */
[----:B------:R-:W-:Y:S01]  /*4740*/  @!P0 HADD2.F32 R40, -RZ, R40.H0_H0 ;  /* 0x20000028ff288230 */ /* 0x000fe20000004100 */
[----:B------:R-:W-:Y:S02]  /*4750*/  @!P0 SHF.R.U32.HI R13, RZ, 0x10, R3 ;  /* 0x00000010ff0d8819 */ /* 0x000fe40000011603 */
[--C-:B------:R-:W-:Y:S02]  /*4760*/  @!P0 SHF.R.U64 R42, R42, 0x10, R43.reuse ;  /* 0x000000102a2a8819 */ /* 0x100fe4000000122b */
[----:B------:R-:W-:Y:S02]  /*4770*/  @!P0 SHF.R.U32.HI R43, RZ, 0x10, R43 ;  /* 0x00000010ff2b8819 */ /* 0x000fe4000001162b */
        /* <DEDUP_REMOVED lines=8> */
[----:B------:R-:W-:Y:S01]  /*4800*/  @!P0 FFMA.FTZ R71, R3, R40, -R5 ;  /* 0x0000002803478223 */ /* 0x000fe20000010805 */
[----:B------:R-:W-:Y:S01]  /*4810*/  @!P0 MOV R5, R18 ;  /* 0x0000001200058202 */ /* 0x000fe20000000f00 */
[----:B------:R-:W-:Y:S01]  /*4820*/  @!P0 FFMA.FTZ R2, R38, R40, R2 ;  /* 0x0000002826028223 */ /* 0x000fe20000010002 */
[----:B------:R-:W-:Y:S02]  /*4830*/  @!P0 HADD2.F32 R3, -RZ, R11.H0_H0 ;  /* 0x2000000bff038230 */ /* 0x000fe40000004100 */
[----:B------:R-:W-:Y:S02]  /*4840*/  @!P0 HADD2.F32 R38, -RZ, R42.H0_H0 ;  /* 0x2000002aff268230 */ /* 0x000fe40000004100 */
[----:B------:R-:W-:Y:S01]  /*4850*/  @!P0 F2FP.PACK_AB R2, R2, R71 ;  /* 0x000000470202823e */ /* 0x000fe200000000ff */
[CC--:B------:R-:W-:Y:S01]  /*4860*/  @!P0 FMUL.FTZ R10, R41.reuse, R3.reuse ;  /* 0x00000003290a8220 */ /* 0x0c0fe20000410000 */
[--C-:B------:R-:W-:Y:S01]  /*4870*/  @!P0 HADD2.F32 R40, -RZ, R5.reuse.H1_H1 ;  /* 0x30000005ff288230 */ /* 0x100fe20000004100 */
[C---:B------:R-:W-:Y:S01]  /*4880*/  @!P0 FMUL.FTZ R3, R6.reuse, R3 ;  /* 0x0000000306038220 */ /* 0x040fe20000410000 */
[----:B------:R-:W-:Y:S01]  /*4890*/  @!P0 HADD2.F32 R11, -RZ, R26.H0_H0 ;  /* 0x2000001aff0b8230 */ /* 0x000fe20000004100 */
[-C--:B------:R-:W-:Y:S01]  /*48a0*/  @!P0 FFMA.FTZ R70, R6, R38.reuse, -R10 ;  /* 0x0000002606468223 */ /* 0x080fe2000001080a */
[----:B------:R-:W-:Y:S01]  /*48b0*/  @!P0 MOV R10, R19 ;  /* 0x00000013000a8202 */ /* 0x000fe20000000f00 */
[----:B------:R-:W-:Y:S01]  /*48c0*/  @!P0 FFMA.FTZ R3, R41, R38, R3 ;  /* 0x0000002629038223 */ /* 0x000fe20000010003 */
[----:B------:R-:W-:Y:S01]  /*48d0*/  @!P0 HADD2.F32 R6, -RZ, R5.H0_H0 ;  /* 0x20000005ff068230 */ /* 0x000fe20000004100 */
[-C--:B------:R-:W-:Y:S01]  /*48e0*/  @!P0 FMUL.FTZ R69, R40, R11.reuse ;  /* 0x0000000b28458220 */ /* 0x080fe20000410000 */
[----:B------:R-:W-:Y:S01]  /*48f0*/  @!P0 MOV R16, R2 ;  /* 0x0000000200108202 */ /* 0x000fe20000000f00 */
[----:B------:R-:W-:Y:S01]  /*4900*/  @!P0 HADD2.F32 R42, -RZ, R37.H1_H1 ;  /* 0x30000025ff2a8230 */ /* 0x000fe20000004100 */
[----:B------:R-:W-:Y:S01]  /*4910*/  @!P0 F2FP.PACK_AB R3, R3, R70 ;  /* 0x000000460303823e */ /* 0x000fe200000000ff */
[C---:B------:R-:W-:Y:S01]  /*4920*/  @!P0 FMUL.FTZ R5, R6.reuse, R11 ;  /* 0x0000000b06058220 */ /* 0x040fe20000410000 */
[--C-:B------:R-:W-:Y:S02]  /*4930*/  @!P0 HADD2.F32 R11, -RZ, R10.reuse.H1_H1 ;  /* 0x3000000aff0b8230 */ /* 0x100fe40000004100 */
[-C--:B------:R-:W-:Y:S01]  /*4940*/  @!P0 FFMA.FTZ R69, R6, R42.reuse, -R69 ;  /* 0x0000002a06458223 */ /* 0x080fe20000010845 */
[----:B------:R-:W-:Y:S01]  /*4950*/  @!P0 MOV R17, R3 ;  /* 0x0000000300118202 */ /* 0x000fe20000000f00 */
[----:B------:R-:W-:Y:S01]  /*4960*/  @!P0 FFMA.FTZ R5, R40, R42, R5 ;  /* 0x0000002a28058223 */ /* 0x000fe20000010005 */
[----:B------:R-:W-:Y:S02]  /*4970*/  @!P0 HADD2.F32 R10, -RZ, R10.H0_H0 ;  /* 0x2000000aff0a8230 */ /* 0x000fe40000004100 */
[----:B------:R-:W-:Y:S02]  /*4980*/  @!P0 HADD2.F32 R6, -RZ, R13.H0_H0 ;  /* 0x2000000dff068230 */ /* 0x000fe40000004100 */
[----:B------:R-:W-:Y:S01]  /*4990*/  @!P0 HADD2.F32 R13, -RZ, R43.H0_H0 ;  /* 0x2000002bff0d8230 */ /* 0x000fe20000004100 */
[----:B------:R-:W-:Y:S02]  /*49a0*/  @!P0 F2FP.PACK_AB R5, R5, R69 ;  /* 0x000000450505823e */ /* 0x000fe400000000ff */
[CC--:B------:R-:W-:Y:S02]  /*49b0*/  @!P0 FMUL.FTZ R43, R11.reuse, R6.reuse ;  /* 0x000000060b2b8220 */ /* 0x0c0fe40000410000 */
[C---:B------:R-:W-:Y:S01]  /*49c0*/  @!P0 FMUL.FTZ R6, R10.reuse, R6 ;  /* 0x000000060a068220 */ /* 0x040fe20000410000 */
[----:B------:R-:W-:Y:S01]  /*49d0*/  @!P0 MOV R18, R5 ;  /* 0x0000000500128202 */ /* 0x000fe20000000f00 */
[-C--:B------:R-:W-:Y:S02]  /*49e0*/  @!P0 FFMA.FTZ R43, R10, R13.reuse, -R43 ;  /* 0x0000000d0a2b8223 */ /* 0x080fe4000001082b */
[----:B------:R-:W-:Y:S05]  /*49f0*/  @!P0 FFMA.FTZ R6, R11, R13, R6 ;  /* 0x0000000d0b068223 */ /* 0x000fea0000010006 */
[----:B------:R-:W-:Y:S04]  /*4a00*/  @!P0 F2FP.PACK_AB R6, R6, R43 ;  /* 0x0000002b0606823e */ /* 0x000fe800000000ff */
[----:B------:R-:W-:Y:S05]  /*4a10*/  @!P0 MOV R19, R6 ;  /* 0x0000000600138202 */ /* 0x000fea0000000f00 */
[----:B------:R1:W-:Y:S02]  /*4a20*/  ST.E.128 [R66.64], R16 ;  /* 0x0000001042007985 */ /* 0x0003e4000c101d0a */
.L_x_2302:
[----:B------:R-:W-:Y:S05]  /*4a30*/  BSYNC B0 ;  /* 0x0000000000007941 */ /* 0x000fea0003800000 */
.L_x_2301:
[----:B------:R-:W-:Y:S01]  /*4a40*/  ISETP.GE.AND P0, PT, R144, c[0x0][0x1d4], PT ;  /* 0x0000750090007a0c */ /* 0x000fe20003f06270 */
[----:B------:R-:W-:Y:S01]  /*4a50*/  @!UPT UIADD3 URZ, URZ, URZ, URZ ;  /* 0x0000003f3f3ff290 */ /* 0x000fe2000fffe03f */
[----:B------:R-:W-:Y:S11]  /*4a60*/  BSSY B0, `(.L_x_2303) ;  /* 0x0000039000007945 */ /* 0x000ff60003800000 */
[----:B------:R-:W-:-:S05]  /*4a70*/  @P0 BRA `(.L_x_2304) ;  /* 0x0000037000000947 */ /* 0x000fca0003800000 */
[----:B-1----:R-:W1:Y:S01]  /*4a80*/  LDS.128 R16, [R223+0xb880] ;  /* 0x00b88000df107984 */ /* 0x002e620000000c00 */
[----:B------:R-:W-:Y:S02]  /*4a90*/  LEA R42, P0, R238, R65, 0x1 ;  /* 0x00000041ee2a7211 */ /* 0x000fe400078008ff */
[----:B------:R-:W-:Y:S02]  /*4aa0*/  IADD3 R2, R142, 0x20, RZ ;  /* 0x000000208e027810 */ /* 0x000fe40007ffe0ff */
[----:B------:R-:W-:Y:S02]  /*4ab0*/  LEA.HI.X R43, R238, R68, R248, 0x1, P0 ;  /* 0x00000044ee2b7211 */ /* 0x000fe400000f0cf8 */
[----:B------:R-:W-:Y:S11]  /*4ac0*/  ISETP.GE.AND P0, PT, R2, c[0x0][0x27c], PT ;  /* 0x00009f0002007a0c */ /* 0x000ff60003f06270 */
[----:B------:R-:W-:Y:S02]  /*4ad0*/  @!UPT UIADD3 URZ, URZ, URZ, URZ ;  /* 0x0000003f3f3ff290 */ /* 0x000fe4000fffe03f */
[----:B------:R-:W-:Y:S01]  /*4ae0*/  @!P0 SHF.R.U64 R6, R8, 0x10, R9 ;  /* 0x0000001008068819 */ /* 0x000fe20000001209 */
[----:B------:R-:W-:Y:S01]  /*4af0*/  @!P0 HADD2.F32 R2, -RZ, R26.H1_H1 ;  /* 0x3000001aff028230 */ /* 0x000fe20000004100 */
[----:B------:R-:W-:Y:S01]  /*4b00*/  @!P0 SHF.R.U64 R13, R44, 0x10, R45 ;  /* 0x000000102c0d8819 */ /* 0x000fe2000000122d */
[--C-:B------:R-:W-:Y:S01]  /*4b10*/  @!P0 HADD2.F32 R38, -RZ, R58.reuse.H1_H1 ;  /* 0x3000003aff268230 */ /* 0x100fe20000004100 */
[----:B------:R-:W-:Y:S01]  /*4b20*/  @!P0 SHF.R.U32.HI R10, RZ, 0x10, R9 ;  /* 0x00000010ff0a8819 */ /* 0x000fe20000011609 */
[----:B------:R-:W-:Y:S01]  /*4b30*/  @!P0 HADD2.F32 R9, -RZ, R58.H0_H0 ;  /* 0x2000003aff098230 */ /* 0x000fe20000004100 */
[----:B------:R-:W-:Y:S01]  /*4b40*/  @!P0 SHF.R.U32.HI R41, RZ, 0x10, R45 ;  /* 0x00000010ff298819 */ /* 0x000fe2000001162d */
[----:B------:R-:W-:Y:S02]  /*4b50*/  @!P0 HADD2.F32 R6, -RZ, R6.H0_H0 ;  /* 0x20000006ff068230 */ /* 0x000fe40000004100 */
        /* <DEDUP_REMOVED lines=14> */
[-C--:B------:R-:W-:Y:S02]  /*4c40*/  @!P0 FMUL.FTZ R26, R11, R6.reuse ;  /* 0x000000060b1a8220 */ /* 0x080fe40000410000 */
[C---:B------:R-:W-:Y:S01]  /*4c50*/  @!P0 FMUL.FTZ R3, R5.reuse, R6 ;  /* 0x0000000605038220 */ /* 0x040fe20000410000 */
[----:B------:R-:W-:Y:S01]  /*4c60*/  @!P0 F2FP.PACK_AB R2, R2, R66 ;  /* 0x000000420202823e */ /* 0x000fe200000000ff */
[----:B------:R-:W-:Y:S01]  /*4c70*/  @!P0 IMAD.MOV.U32 R6, RZ, RZ, R19 ;  /* 0x000000ffff068224 */ /* 0x000fe200078e0013 */
[--C-:B------:R-:W-:Y:S01]  /*4c80*/  @!P0 HADD2.F32 R9, -RZ, R8.reuse.H0_H0 ;  /* 0x20000008ff098230 */ /* 0x100fe20000004100 */
[-C--:B------:R-:W-:Y:S01]  /*4c90*/  @!P0 FFMA.FTZ R45, R5, R13.reuse, -R26 ;  /* 0x0000000d052d8223 */ /* 0x080fe2000001081a */
[----:B------:R-:W-:Y:S01]  /*4ca0*/  @!P0 HADD2.F32 R26, -RZ, R8.H1_H1 ;  /* 0x30000008ff1a8230 */ /* 0x000fe20000004100 */
[----:B------:R-:W-:Y:S01]  /*4cb0*/  @!P0 FFMA.FTZ R3, R11, R13, R3 ;  /* 0x0000000d0b038223 */ /* 0x000fe20000010003 */
[----:B------:R-:W-:Y:S01]  /*4cc0*/  @!P0 HADD2.F32 R5, -RZ, R27.H0_H0 ;  /* 0x2000001bff058230 */ /* 0x000fe20000004100 */
[----:B------:R-:W-:Y:S01]  /*4cd0*/  @!P0 MOV R16, R2 ;  /* 0x0000000200108202 */ /* 0x000fe20000000f00 */
[--C-:B------:R-:W-:Y:S02]  /*4ce0*/  @!P0 HADD2.F32 R40, -RZ, R6.reuse.H1_H1 ;  /* 0x30000006ff288230 */ /* 0x100fe40000004100 */
[----:B------:R-:W-:Y:S01]  /*4cf0*/  @!P0 HADD2.F32 R8, -RZ, R6.H0_H0 ;  /* 0x20000006ff088230 */ /* 0x000fe20000004100 */
[----:B------:R-:W-:Y:S01]  /*4d00*/  @!P0 FMUL.FTZ R6, R26, R5 ;  /* 0x000000051a068220 */ /* 0x000fe20000410000 */
[----:B------:R-:W-:Y:S01]  /*4d10*/  @!P0 F2FP.PACK_AB R3, R3, R45 ;  /* 0x0000002d0303823e */ /* 0x000fe200000000ff */
[C---:B------:R-:W-:Y:S02]  /*4d20*/  @!P0 FMUL.FTZ R5, R9.reuse, R5 ;  /* 0x0000000509058220 */ /* 0x040fe40000410000 */
[----:B------:R-:W-:Y:S02]  /*4d30*/  @!P0 FMUL.FTZ R44, R40, R10 ;  /* 0x0000000a282c8220 */ /* 0x000fe40000410000 */
[----:B------:R-:W-:Y:S02]  /*4d40*/  @!P0 FFMA.FTZ R9, R9, R38, -R6 ;  /* 0x0000002609098223 */ /* 0x000fe40000010806 */
[----:B------:R-:W-:Y:S02]  /*4d50*/  @!P0 FMUL.FTZ R6, R8, R10 ;  /* 0x0000000a08068220 */ /* 0x000fe40000410000 */
[----:B------:R-:W-:Y:S02]  /*4d60*/  @!P0 FFMA.FTZ R5, R26, R38, R5 ;  /* 0x000000261a058223 */ /* 0x000fe40000010005 */
[-C--:B------:R-:W-:Y:S02]  /*4d70*/  @!P0 FFMA.FTZ R44, R8, R41.reuse, -R44 ;  /* 0x00000029082c8223 */ /* 0x080fe4000001082c */
[----:B------:R-:W-:Y:S01]  /*4d80*/  @!P0 FFMA.FTZ R6, R40, R41, R6 ;  /* 0x0000002928068223 */ /* 0x000fe20000010006 */
[----:B------:R-:W-:Y:S01]  /*4d90*/  @!P0 F2FP.PACK_AB R5, R5, R9 ;  /* 0x000000090505823e */ /* 0x000fe200000000ff */
[----:B------:R-:W-:Y:S03]  /*4da0*/  @!P0 IMAD.MOV.U32 R17, RZ, RZ, R3 ;  /* 0x000000ffff118224 */ /* 0x000fe600078e0003 */
[----:B------:R-:W-:Y:S02]  /*4db0*/  @!P0 F2FP.PACK_AB R6, R6, R44 ;  /* 0x0000002c0606823e */ /* 0x000fe400000000ff */
[----:B------:R-:W-:Y:S02]  /*4dc0*/  @!P0 MOV R18, R5 ;  /* 0x0000000500128202 */ /* 0x000fe40000000f00 */
[----:B------:R-:W-:Y:S05]  /*4dd0*/  @!P0 MOV R19, R6 ;  /* 0x0000000600138202 */ /* 0x000fea0000000f00 */
[----:B------:R1:W-:Y:S02]  /*4de0*/  ST.E.128 [R42.64], R16 ;  /* 0x000000102a007985 */ /* 0x0003e4000c101d0a */
.L_x_2304:
[----:B------:R-:W-:Y:S05]  /*4df0*/  BSYNC B0 ;  /* 0x0000000000007941 */ /* 0x000fea0003800000 */
.L_x_2303:
[----:B------:R-:W-:Y:S01]  /*4e00*/  ISETP.GE.AND P0, PT, R228, c[0x0][0x1d4], PT ;  /* 0x00007500e4007a0c */ /* 0x000fe20003f06270 */
[----:B------:R-:W-:Y:S01]  /*4e10*/  @!UPT UIADD3 URZ, URZ, URZ, URZ ;  /* 0x0000003f3f3ff290 */ /* 0x000fe2000fffe03f */
[----:B------:R-:W-:Y:S11]  /*4e20*/  BSSY B0, `(.L_x_2305) ;  /* 0x0000039000007945 */ /* 0x000ff60003800000 */
[----:B------:R-:W-:-:S05]  /*4e30*/  @P0 BRA `(.L_x_2306) ;  /* 0x0000037000000947 */ /* 0x000fca0003800000 */
[----:B------:R-:W2:Y:S01]  /*4e40*/  LDS.128 R8, [R223+0xd080] ;  /* 0x00d08000df087984 */ /* 0x000ea20000000c00 */
[----:B------:R-:W-:Y:S02]  /*4e50*/  LEA R40, P0, R228, R65, 0x1 ;  /* 0x00000041e4287211 */ /* 0x000fe400078008ff */
[----:B------:R-:W-:Y:S02]  /*4e60*/  IADD3 R2, R142, 0x40, RZ ;  /* 0x000000408e027810 */ /* 0x000fe40007ffe0ff */
[----:B------:R-:W-:Y:S02]  /*4e70*/  LEA.HI.X R41, R228, R68, R250, 0x1, P0 ;  /* 0x00000044e4297211 */ /* 0x000fe400000f0cfa */
[----:B------:R-:W-:Y:S11]  /*4e80*/  ISETP.GE.AND P0, PT, R2, c[0x0][0x27c], PT ;  /* 0x00009f0002007a0c */ /* 0x000ff60003f06270 */
[----:B------:R-:W-:Y:S02]  /*4e90*/  @!UPT UIADD3 URZ, URZ, URZ, URZ ;  /* 0x0000003f3f3ff290 */ /* 0x000fe4000fffe03f */
[----:B------:R-:W-:Y:S01]  /*4ea0*/  @!P0 SHF.R.U64 R6, R14, 0x10, R15 ;  /* 0x000000100e068819 */ /* 0x000fe2000000120f */
[----:B------:R-:W-:Y:S01]  /*4eb0*/  @!P0 HADD2.F32 R2, -RZ, R27.H1_H1 ;  /* 0x3000001bff028230 */ /* 0x000fe20000004100 */
[----:B-1----:R-:W-:Y:S01]  /*4ec0*/  @!P0 SHF.R.U64 R17, R46, 0x10, R47 ;  /* 0x000000102e118819 */ /* 0x002fe2000000122f */
[----:B------:R-:W-:Y:S01]  /*4ed0*/  @!P0 HADD2.F32 R14, -RZ, R59.H0_H0 ;  /* 0x2000003bff0e8230 */ /* 0x000fe20000004100 */
[----:B------:R-:W-:Y:S01]  /*4ee0*/  @!P0 SHF.R.U32.HI R15, RZ, 0x10, R15 ;  /* 0x00000010ff0f8819 */ /* 0x000fe2000001160f */
[----:B------:R-:W-:Y:S01]  /*4ef0*/  @!P0 HADD2.F32 R6, -RZ, R6.H0_H0 ;  /* 0x20000006ff068230 */ /* 0x000fe20000004100 */
[----:B------:R-:W-:Y:S01]  /*4f00*/  @!P0 SHF.R.U32.HI R27, RZ, 0x10, R47 ;  /* 0x00000010ff1b8819 */ /* 0x000fe2000001162f */
[----:B------:R-:W-:Y:S02]  /*4f10*/  @!P0 HADD2.F32 R17, -RZ, R17.H0_H0 ;  /* 0x20000011ff118230 */ /* 0x000fe40000004100 */
[----:B------:R-:W-:Y:S02]  /*4f20*/  @!P0 HADD2.F32 R19, -RZ, R59.H1_H1 ;  /* 0x3000003bff138230 */ /* 0x000fe40000004100 */
[----:B------:R-:W-:Y:S02]  /*4f30*/  @!P0 HADD2.F32 R15, -RZ, R15.H0_H0 ;  /* 0x2000000fff0f8230 */ /* 0x000fe40000004100 */
[----:B------:R-:W-:Y:S01]  /*4f40*/  @!P0 HADD2.F32 R27, -RZ, R27.H0_H0 ;  /* 0x2000001bff1b8230 */ /* 0x000fe20000004100 */
[----:B--2---:R-:W-:Y:S02]  /*4f50*/  @!P0 MOV R3, R8 ;  /* 0x0000000800038202 */ /* 0x004fe40000000f00 */
[----:B------:R-:W-:Y:S03]  /*4f60*/  @!P0 MOV R5, R9 ;  /* 0x0000000900058202 */ /* 0x000fe60000000f00 */
[--C-:B------:R-:W-:Y:S02]  /*4f70*/  @!P0 HADD2.F32 R13, -RZ, R3.reuse.H1_H1 ;  /* 0x30000003ff0d8230 */ /* 0x100fe40000004100 */
[----:B------:R-:W-:Y:S02]  /*4f80*/  @!P0 HADD2.F32 R3, -RZ, R3.H0_H0 ;  /* 0x20000003ff038230 */ /* 0x000fe40000004100 */
[--C-:B------:R-:W-:Y:S01]  /*4f90*/  @!P0 HADD2.F32 R16, -RZ, R5.reuse.H1_H1 ;  /* 0x30000005ff108230 */ /* 0x100fe20000004100 */
[-C--:B------:R-:W-:Y:S01]  /*4fa0*/  @!P0 FMUL.FTZ R18, R13, R2.reuse ;  /* 0x000000020d128220 */ /* 0x080fe20000410000 */
        /* <DEDUP_REMOVED lines=17> */
[-C--:B------:R-:W-:Y:S01]  /*50c0*/  @!P0 FMUL.FTZ R6, R18, R5.reuse ;  /* 0x0000000512068220 */ /* 0x080fe20000410000 */
[----:B------:R-:W-:Y:S01]  /*50d0*/  @!P0 F2FP.PACK_AB R3, R3, R42 ;  /* 0x0000002a0303823e */ /* 0x000fe200000000ff */
[----:B------:R-:W-:Y:S02]  /*50e0*/  @!P0 FMUL.FTZ R5, R14, R5 ;  /* 0x000000050e058220 */ /* 0x000fe40000410000 */
[----:B------:R-:W-:Y:S02]  /*50f0*/  @!P0 FMUL.FTZ R38, R26, R15 ;  /* 0x0000000f1a268220 */ /* 0x000fe40000410000 */
[----:B------:R-:W-:Y:S02]  /*5100*/  @!P0 FFMA.FTZ R14, R14, R19, -R6 ;  /* 0x000000130e0e8223 */ /* 0x000fe40000010806 */
[C---:B------:R-:W-:Y:S02]  /*5110*/  @!P0 FMUL.FTZ R6, R13.reuse, R15 ;  /* 0x0000000f0d068220 */ /* 0x040fe40000410000 */
        /* <DEDUP_REMOVED lines=9> */
.L_x_2306:
[----:B------:R-:W-:Y:S05]  /*51b0*/  BSYNC B0 ;  /* 0x0000000000007941 */ /* 0x000fea0003800000 */
.L_x_2305:
[----:B------:R-:W-:Y:S11]  /*51c0*/  ISETP.GE.AND P0, PT, R229, c[0x0][0x1d4], PT ;  /* 0x00007500e5007a0c */ /* 0x000ff60003f06270 */
[----:B------:R-:W-:Y:S02]  /*51d0*/  @!UPT UIADD3 URZ, URZ, URZ, URZ ;  /* 0x0000003f3f3ff290 */ /* 0x000fe4000fffe03f */
[----:B------:R-:W-:-:S05]  /*51e0*/  @P0 BRA `(.L_x_2300) ;  /* 0x0000037000000947 */ /* 0x000fca0003800000 */
[----:B-1----:R-:W1:Y:S01]  /*51f0*/  LDS.128 R8, [R223+0xe880] ;  /* 0x00e88000df087984 */ /* 0x002e620000000c00 */
[C---:B------:R-:W-:Y:S02]  /*5200*/  LEA R26, P0, R229.reuse, R65, 0x1 ;  /* 0x00000041e51a7211 */ /* 0x040fe400078008ff */
[----:B------:R-:W-:Y:S02]  /*5210*/  IADD3 R2, R142, 0x60, RZ ;  /* 0x000000608e027810 */ /* 0x000fe40007ffe0ff */
[----:B------:R-:W-:Y:S02]  /*5220*/  LEA.HI.X R27, R229, R68, R249, 0x1, P0 ;  /* 0x00000044e51b7211 */ /* 0x000fe400000f0cf9 */
[----:B------:R-:W-:Y:S11]  /*5230*/  ISETP.GE.AND P0, PT, R2, c[0x0][0x27c], PT ;  /* 0x00009f0002007a0c */ /* 0x000ff60003f06270 */
[----:B------:R-:W-:Y:S02]  /*5240*/  @!UPT UIADD3 URZ, URZ, URZ, URZ ;  /* 0x0000003f3f3ff290 */ /* 0x000fe4000fffe03f */
        /* <DEDUP_REMOVED lines=30> */
[----:B------:R-:W-:Y:S01]  /*5430*/  @!P0 HADD2.F32 R5, -RZ, R33.H1_H1 ;  /* 0x30000021ff058230 */ /* 0x000fe20000004100 */
        /* <DEDUP_REMOVED lines=18> */
.L_x_2300:
[----:B-123--:R-:W-:Y:S05]  /*5560*/  BSYNC B1 ;  /* 0x0000000000017941 */ /* 0x00efea0003800000 */
.L_x_2299:
[----:B------:R1:W2:Y:S04]  /*5570*/  SHFL.IDX PT, R38, R81, 0x1, 0x181f ;  /* 0x00381f0051267f89 */ /* 0x0002a800000e0000 */
[----:B------:R1:W3:Y:S01]  /*5580*/  SHFL.IDX PT, R32, R82, 0x1, 0x181f ;  /* 0x00381f0052207f89 */ /* 0x0002e200000e0000 */
[----:B------:R-:W-:-:S05]  /*5590*/  @P5 BRA `(.L_x_2307) ;  /* 0x00003a3000005947 */ /* 0x000fca0003800000 */
[----:B------:R-:W-:Y:S01]  /*55a0*/  ISETP.GE.AND P0, PT, R140, c[0x0][0x1d4], PT ;  /* 0x000075008c007a0c */ /* 0x000fe20003f06270 */
[----:B------:R-:W-:Y:S01]  /*55b0*/  @!UPT UIADD3 URZ, URZ, URZ, URZ ;  /* 0x0000003f3f3ff290 */ /* 0x000fe2000fffe03f */
[----:B------:R-:W-:Y:S11]  /*55c0*/  BSSY B0, `(.L_x_2308) ;  /* 0x0000038000007945 */ /* 0x000ff60003800000 */
[----:B------:R-:W-:-:S05]  /*55d0*/  @P0 BRA `(.L_x_2309) ;  /* 0x0000036000000947 */ /* 0x000fca0003800000 */
[C---:B---3--:R-:W-:Y:S01]  /*55e0*/  LEA R26, P0, R140.reuse, R32, 0x1 ;  /* 0x000000208c1a7211 */ /* 0x048fe200078008ff */
[----:B------:R-:W3:Y:S03]  /*55f0*/  LDS.128 R8, [R223+0xb080] ;  /* 0x00b08000df087984 */ /* 0x000ee60000000c00 */
[----:B--2---:R-:W-:Y:S02]  /*5600*/  LEA.HI.X R27, R140, R38, R141, 0x1, P0 ;  /* 0x000000268c1b7211 */ /* 0x004fe400000f0c8d */
        /* <DEDUP_REMOVED lines=13> */
[----:B---3--:R-:W-:Y:S02]  /*56e0*/  @!P0 MOV R3, R8 ;  /* 0x0000000800038202 */ /* 0x008fe40000000f00 */
        /* <DEDUP_REMOVED lines=16> */
[----:B------:R-:W-:Y:S01]  /*57f0*/  @!P0 F2FP.PACK_AB R2, R2, R33 ;  /* 0x000000210202823e */ /* 0x000fe200000000ff */
[----:B------:R-:W-:Y:S02]  /*5800*/  @!P0 HADD2.F32 R5, -RZ, R34.H0_H0 ;  /* 0x20000022ff058230 */ /* 0x000fe40000004100 */
[----:B------:R-:W-:Y:S01]  /*5810*/  @!P0 HADD2.F32 R14, -RZ, R13.H0_H0 ;  /* 0x2000000dff0e8230 */ /* 0x000fe20000004100 */
[----:B------:R-:W-:Y:S01]  /*5820*/  @!P0 F2FP.PACK_AB R3, R3, R23 ;  /* 0x000000170303823e */ /* 0x000fe200000000ff */
[--C-:B------:R-:W-:Y:S01]  /*5830*/  @!P0 HADD2.F32 R20, -RZ, R6.reuse.H1_H1 ;  /* 0x30000006ff148230 */ /* 0x100fe20000004100 */
[----:B------:R-:W-:Y:S01]  /*5840*/  @!P0 MOV R8, R2 ;  /* 0x0000000200088202 */ /* 0x000fe20000000f00 */
[----:B------:R-:W-:Y:S01]  /*5850*/  @!P0 HADD2.F32 R13, -RZ, R6.H0_H0 ;  /* 0x20000006ff0d8230 */ /* 0x000fe20000004100 */
[----:B------:R-:W-:Y:S01]  /*5860*/  @!P0 FMUL.FTZ R6, R18, R5 ;  /* 0x0000000512068220 */ /* 0x000fe20000410000 */
[----:B------:R-:W-:Y:S01]  /*5870*/  @!P0 MOV R9, R3 ;  /* 0x0000000300098202 */ /* 0x000fe20000000f00 */
[----:B------:R-:W-:Y:S02]  /*5880*/  @!P0 FMUL.FTZ R5, R14, R5 ;  /* 0x000000050e058220 */ /* 0x000fe40000410000 */
[----:B------:R-:W-:Y:S02]  /*5890*/  @!P0 FMUL.FTZ R22, R20, R15 ;  /* 0x0000000f14168220 */ /* 0x000fe40000410000 */
[----:B------:R-:W-:Y:S02]  /*58a0*/  @!P0 FFMA.FTZ R14, R14, R19, -R6 ;  /* 0x000000130e0e8223 */ /* 0x000fe40000010806 */
[C---:B------:R-:W-:Y:S02]  /*58b0*/  @!P0 FMUL.FTZ R6, R13.reuse, R15 ;  /* 0x0000000f0d068220 */ /* 0x040fe40000410000 */
[----:B------:R-:W-:Y:S02]  /*58c0*/  @!P0 FFMA.FTZ R5, R18, R19, R5 ;  /* 0x0000001312058223 */ /* 0x000fe40000010005 */
[-C--:B------:R-:W-:Y:S02]  /*58d0*/  @!P0 FFMA.FTZ R22, R13, R21.reuse, -R22 ;  /* 0x000000150d168223 */ /* 0x080fe40000010816 */
[----:B------:R-:W-:Y:S01]  /*58e0*/  @!P0 FFMA.FTZ R6, R20, R21, R6 ;  /* 0x0000001514068223 */ /* 0x000fe20000010006 */
[----:B------:R-:W-:Y:S04]  /*58f0*/  @!P0 F2FP.PACK_AB R5, R5, R14 ;  /* 0x0000000e0505823e */ /* 0x000fe800000000ff */
[----:B------:R-:W-:Y:S02]  /*5900*/  @!P0 F2FP.PACK_AB R6, R6, R22 ;  /* 0x000000160606823e */ /* 0x000fe400000000ff */
[----:B------:R-:W-:Y:S02]  /*5910*/  @!P0 MOV R10, R5 ;  /* 0x00000005000a8202 */ /* 0x000fe40000000f00 */
[----:B------:R-:W-:Y:S05]  /*5920*/  @!P0 MOV R11, R6 ;  /* 0x00000006000b8202 */ /* 0x000fea0000000f00 */
[----:B------:R2:W-:Y:S02]  /*5930*/  ST.E.128 [R26.64], R8 ;  /* 0x000000081a007985 */ /* 0x0005e4000c101d0a */
.L_x_2309:
[----:B------:R-:W-:Y:S05]  /*5940*/  BSYNC B0 ;  /* 0x0000000000007941 */ /* 0x000fea0003800000 */
.L_x_2308:
[----:B------:R-:W-:Y:S01]  /*5950*/  ISETP.GE.AND P0, PT, R144, c[0x0][0x1d4], PT ;  /* 0x0000750090007a0c */ /* 0x000fe20003f06270 */
[----:B------:R-:W-:Y:S01]  /*5960*/  @!UPT UIADD3 URZ, URZ, URZ, URZ ;  /* 0x0000003f3f3ff290 */ /* 0x000fe2000fffe03f */
[----:B------:R-:W-:Y:S11]  /*5970*/  BSSY B0, `(.L_x_2310) ;  /* 0x0000039000007945 */ /* 0x000ff60003800000 */
[----:B------:R-:W-:-:S05]  /*5980*/  @P0 BRA `(.L_x_2311) ;  /* 0x0000037000000947 */ /* 0x000fca0003800000 */
[----:B--2---:R-:W2:Y:S01]  /*5990*/  LDS.128 R8, [R223+0xc880] ;  /* 0x00c88000df087984 */ /* 0x004ea20000000c00 */
[----:B---3--:R-:W-:Y:S02]  /*59a0*/  LEA R22, P0, R238, R32, 0x1 ;  /* 0x00000020ee167211 */ /* 0x008fe400078008ff */
        /* <DEDUP_REMOVED lines=53> */
.L_x_2311:
[----:B------:R-:W-:Y:S05]  /*5d00*/  BSYNC B0 ;  /* 0x0000000000007941 */ /* 0x000fea0003800000 */
.L_x_2310:
        /* <DEDUP_REMOVED lines=59> */
.L_x_2313:
[----:B------:R-:W-:Y:S05]  /*60c0*/  BSYNC B0 ;  /* 0x0000000000007941 */ /* 0x000fea0003800000 */
.L_x_2312:
[----:B------:R-:W-:Y:S11]  /*60d0*/  ISETP.GE.AND P0, PT, R229, c[0x0][0x1d4], PT ;  /* 0x00007500e5007a0c */ /* 0x000ff60003f06270 */
[----:B------:R-:W-:Y:S02]  /*60e0*/  @!UPT UIADD3 URZ, URZ, URZ, URZ ;  /* 0x0000003f3f3ff290 */ /* 0x000fe4000fffe03f */
[----:B------:R-:W-:-:S05]  /*60f0*/  @P0 BRA `(.L_x_2307) ;  /* 0x00002ed000000947 */ /* 0x000fca0003800000 */
[----:B--2---:R-:W2:Y:S01]  /*6100*/  LDS.128 R8, [R223+0xf880] ;  /* 0x00f88000df087984 */ /* 0x004ea20000000c00 */
[C---:B---3--:R-:W-:Y:S02]  /*6110*/  LEA R24, P0, R229.reuse, R32, 0x1 ;  /* 0x00000020e5187211 */ /* 0x048fe400078008ff */
        /* <DEDUP_REMOVED lines=52> */
[----:B------:R2:W-:Y:S01]  /*6460*/  ST.E.128 [R24.64], R8 ;  /* 0x0000000818007985 */ /* 0x0005e2000c101d0a */
[----:B------:R-:W-:-:S05]  /*6470*/  BRA `(.L_x_2307) ;  /* 0x00002b5000007947 */ /* 0x000fca0003800000 */
.L_x_2294:
        /* <DEDUP_REMOVED lines=36> */
.L_x_2315:
[----:B------:R-:W-:Y:S05]  /*66c0*/  BSYNC B0 ;  /* 0x0000000000007941 */ /* 0x000fea0003800000 */
.L_x_2314:
        /* <DEDUP_REMOVED lines=64> */
.L_x_2317:
[----:B------:R-:W-:Y:S05]  /*6ad0*/  BSYNC B0 ;  /* 0x0000000000007941 */ /* 0x000fea0003800000 */
.L_x_2316:
[----:B------:R-:W-:Y:S01]  /*6ae0*/  IADD3 R74, -R75, c[0x0][0x1d4], RZ ;  /* 0x000075004b4a7a10 */ /* 0x000fe20007ffe1ff */
[----:B-----5:R-:W-:Y:S01]  /*6af0*/  IMAD.MOV.U32 R6, RZ, RZ, R66 ;  /* 0x000000ffff067224 */ /* 0x020fe200078e0042 */
[----:B------:R2:W3:Y:S01]  /*6b00*/  SHFL.IDX PT, R77, R81, RZ, 0x181f ;  /* 0x00181fff514d7589 */ /* 0x0004e200000e0000 */
[----:B------:R-:W-:Y:S01]  /*6b10*/  IMAD.MOV.U32 R5, RZ, RZ, R67 ;  /* 0x000000ffff057224 */ /* 0x000fe200078e0043 */
[----:B------:R-:W-:Y:S01]  /*6b20*/  BSSY B1, `(.L_x_2318) ;  /* 0x0000115000017945 */ /* 0x000fe20003800000 */
[----:B-1----:R-:W-:Y:S01]  /*6b30*/  IMAD.MOV.U32 R3, RZ, RZ, R64 ;  /* 0x000000ffff037224 */ /* 0x002fe200078e0040 */
[----:B------:R-:W-:Y:S01]  /*6b40*/  PRMT R71, R6, 0x7610, R71 ;  /* 0x0000761006477816 */ /* 0x000fe20000000047 */
[----:B------:R-:W-:Y:S02]  /*6b50*/  IMAD.MOV.U32 R2, RZ, RZ, R65 ;  /* 0x000000ffff027224 */ /* 0x000fe400078e0041 */
[----:B------:R-:W-:Y:S01]  /*6b60*/  IMAD.MOV.U32 R6, RZ, RZ, R62 ;  /* 0x000000ffff067224 */ /* 0x000fe200078e003e */
[----:B------:R-:W-:Y:S01]  /*6b70*/  PRMT R70, R3, 0x5410, R5 ;  /* 0x0000541003467816 */ /* 0x000fe20000000005 */
[----:B------:R2:W1:Y:S01]  /*6b80*/  SHFL.IDX PT, R76, R82, RZ, 0x181f ;  /* 0x00181fff524c7589 */ /* 0x00046200000e0000 */
        /* <DEDUP_REMOVED lines=23> */
[C---:B------:R-:W-:Y:S01]  /*6d00*/  IMAD.SHL.U32 R151, R145.reuse, 0x40, RZ ;  /* 0x0000004091977824 */ /* 0x040fe200078e00ff */
[----:B------:R-:W-:Y:S01]  /*6d10*/  BSSY B0, `(.L_x_2320) ;  /* 0x000007c000007945 */ /* 0x000fe20003800000 */
[----:B------:R-:W-:Y:S03]  /*6d20*/  IMAD.SHL.U32 R152, R145, 0x40, RZ ;  /* 0x0000004091987824 */ /* 0x000fe600078e00ff */
[----:B------:R-:W-:Y:S02]  /*6d30*/  LOP3.LUT R151, R151, 0x1c0, RZ, 0xc0, !PT ;  /* 0x000001c097977812 */ /* 0x000fe400078ec0ff */
[----:B------:R-:W-:Y:S02]  /*6d40*/  LOP3.LUT R152, R152, 0x1c0, RZ, 0xc0, !PT ;  /* 0x000001c098987812 */ /* 0x000fe400078ec0ff */
[----:B------:R-:W-:Y:S03]  /*6d50*/  SHF.R.U32.HI R151, RZ, 0x3, R151 ;  /* 0x00000003ff977819 */ /* 0x000fe60000011697 */
[----:B------:R-:W-:-:S05]  /*6d60*/  @P0 BRA `(.L_x_2321) ;  /* 0x0000076000000947 */ /* 0x000fca0003800000 */
[----:B------:R-:W-:Y:S01]  /*6d70*/  SEL R2, R75, R74, !P1 ;  /* 0x0000004a4b027207 */ /* 0x000fe20004800000 */
[----:B------:R-:W1:Y:S01]  /*6d80*/  LDS.128 R20, [R124+0xa080] ;  /* 0x00a080007c147984 */ /* 0x000e620000000c00 */
[----:B------:R-:W-:Y:S02]  /*6d90*/  ISETP.GE.AND P0, PT, R140, c[0x0][0x27c], PT ;  /* 0x00009f008c007a0c */ /* 0x000fe40003f06270 */
[----:B------:R-:W-:Y:S04]  /*6da0*/  SHF.R.S32.HI R3, RZ, 0x1f, R2 ;  /* 0x0000001fff037819 */ /* 0x000fe80000011402 */
[----:B------:R-:W-:Y:S04]  /*6db0*/  LEA.HI R2, R3, R2, RZ, 0x4 ;  /* 0x0000000203027211 */ /* 0x000fe800078f20ff */
[----:B------:R-:W-:Y:S03]  /*6dc0*/  LEA.HI.SX32 R2, R2, R73, 0x1c ;  /* 0x0000004902027211 */ /* 0x000fe600078fe2ff */
[--C-:B------:R-:W-:Y:S01]  /*6dd0*/  @!P0 SHF.R.U32.HI R43, RZ, 0x10, R45.reuse ;  /* 0x00000010ff2b8819 */ /* 0x100fe2000001162d */
[----:B------:R-:W-:Y:S01]  /*6de0*/  @!P0 HADD2.F32 R40, -RZ, R40.H0_H0 ;  /* 0x20000028ff288230 */ /* 0x000fe20000004100 */
[----:B------:R-:W-:Y:S01]  /*6df0*/  SHF.R.S32.HI R3, RZ, 0x1f, R2 ;  /* 0x0000001fff037819 */ /* 0x000fe20000011402 */
[----:B------:R-:W-:Y:S01]  /*6e00*/  @!P0 HADD2.F32 R41, -RZ, R41.H0_H0 ;  /* 0x20000029ff298230 */ /* 0x000fe20000004100 */
[----:B------:R-:W-:Y:S01]  /*6e10*/  SHF.L.U32 R78, R2, 0x3, RZ ;  /* 0x00000003024e7819 */ /* 0x000fe200000006ff */
[----:B------:R-:W-:Y:S01]  /*6e20*/  @!P0 HADD2.F32 R43, -RZ, R43.H0_H0 ;  /* 0x2000002bff2b8230 */ /* 0x000fe20000004100 */
[----:B------:R-:W-:Y:S02]  /*6e30*/  LEA.HI R3, R3, R2, RZ, 0x3 ;  /* 0x0000000203037211 */ /* 0x000fe400078f18ff */
[----:B------:R-:W-:Y:S02]  /*6e40*/  @!P0 SHF.R.U64 R44, R44, 0x10, R45 ;  /* 0x000000102c2c8819 */ /* 0x000fe4000000122d */
[----:B------:R-:W-:Y:S02]  /*6e50*/  SHF.R.S32.HI R2, RZ, 0x3, R3 ;  /* 0x00000003ff027819 */ /* 0x000fe40000011403 */
[----:B------:R-:W-:Y:S02]  /*6e60*/  LOP3.LUT R3, R152, 0x38, R78, 0xf8, !PT ;  /* 0x0000003898037812 */ /* 0x000fe400078ef84e */
[----:B------:R-:W-:Y:S01]  /*6e70*/  @!P0 SHF.R.U64 R8, R8, 0x10, R9 ;  /* 0x0000001008088819 */ /* 0x000fe20000001209 */
[----:B------:R-:W-:Y:S01]  /*6e80*/  IMAD R2, R2, 0xc00, R7 ;  /* 0x00000c0002027824 */ /* 0x000fe200078e0207 */
[----:B------:R-:W-:Y:S02]  /*6e90*/  LOP3.LUT R3, R3, R151, RZ, 0x3c, !PT ;  /* 0x0000009703037212 */ /* 0x000fe400078e3cff */
[----:B------:R-:W-:Y:S01]  /*6ea0*/  @!P0 SHF.R.U64 R46, R46, 0x10, R47 ;  /* 0x000000102e2e8819 */ /* 0x000fe2000000122f */
[----:B------:R-:W-:Y:S02]  /*6eb0*/  @!P0 HADD2.F32 R8, -RZ, R8.H0_H0 ;  /* 0x20000008ff088230 */ /* 0x000fe40000004100 */
        /* <DEDUP_REMOVED lines=8> */
[CC--:B-1----:R-:W-:Y:S02]  /*6f40*/  @!P0 FMUL.FTZ R2, R5.reuse, R3.reuse ;  /* 0x0000000305028220 */ /* 0x0c2fe40000410000 */
        /* <DEDUP_REMOVED lines=12> */
[----:B------:R-:W-:Y:S04]  /*7010*/  @!P0 FMUL.FTZ R45, R40, R3 ;  /* 0x00000003282d8220 */ /* 0x000fe80000410000 */
[C---:B------:R-:W-:Y:S02]  /*7020*/  @!P0 FFMA.FTZ R79, R5.reuse, R41, -R45 ;  /* 0x00000029054f8223 */ /* 0x040fe4000001082d */
[----:B------:R-:W-:Y:S01]  /*7030*/  @!P0 FMUL.FTZ R5, R5, R3 ;  /* 0x0000000305058220 */ /* 0x000fe20000410000 */
[----:B------:R-:W-:Y:S01]  /*7040*/  @!P0 HADD2.F32 R3, -RZ, R6.H1_H1 ;  /* 0x30000006ff038230 */ /* 0x000fe20000004100 */
[----:B------:R-:W-:Y:S04]  /*7050*/  @!P0 FMUL.FTZ R6, R42, R9 ;  /* 0x000000092a068220 */ /* 0x000fe80000410000 */
[C---:B------:R-:W-:Y:S02]  /*7060*/  @!P0 FFMA.FTZ R45, R3.reuse, R43, -R6 ;  /* 0x0000002b032d8223 */ /* 0x040fe40000010806 */
[----:B------:R-:W-:Y:S01]  /*7070*/  @!P0 FMUL.FTZ R6, R3, R9 ;  /* 0x0000000903068220 */ /* 0x000fe20000410000 */
[----:B------:R-:W-:Y:S02]  /*7080*/  @!P0 HADD2.F32 R9, -RZ, R44.H0_H0 ;  /* 0x2000002cff098230 */ /* 0x000fe40000004100 */
[----:B------:R-:W-:Y:S01]  /*7090*/  @!P0 HADD2.F32 R3, -RZ, R13.H1_H1 ;  /* 0x3000000dff038230 */ /* 0x000fe20000004100 */
[----:B------:R-:W-:Y:S01]  /*70a0*/  @!P0 FMUL.FTZ R13, R14, R8 ;  /* 0x000000080e0d8220 */ /* 0x000fe20000410000 */
[----:B------:R-:W-:Y:S01]  /*70b0*/  @!P0 F2FP.PACK_AB R56, R45, R79 ;  /* 0x0000004f2d38823e */ /* 0x000fe200000000ff */
[----:B------:R-:W-:Y:S02]  /*70c0*/  @!P0 IMAD.MOV.U32 R45, RZ, RZ, R54 ;  /* 0x000000ffff2d8224 */ /* 0x000fe400078e0036 */
[CC--:B------:R-:W-:Y:S01]  /*70d0*/  @!P0 FFMA.FTZ R13, R3.reuse, R9.reuse, -R13 ;  /* 0x00000009030d8223 */ /* 0x0c0fe2000001080d */
[----:B------:R-:W-:Y:S01]  /*70e0*/  @!P0 MOV R21, R56 ;  /* 0x0000003800158202 */ /* 0x000fe20000000f00 */
        /* <DEDUP_REMOVED lines=11> */
[----:B------:R-:W-:Y:S01]  /*71a0*/  @!P0 HADD2.F32 R41, -RZ, R38.H1_H1 ;  /* 0x30000026ff298230 */ /* 0x000fe20000004100 */
[----:B------:R-:W-:Y:S01]  /*71b0*/  @!P0 MOV R43, R55 ;  /* 0x00000037002b8202 */ /* 0x000fe20000000f00 */
[----:B------:R-:W-:Y:S01]  /*71c0*/  @!P0 HADD2.F32 R9, -RZ, R13.H0_H0 ;  /* 0x2000000dff098230 */ /* 0x000fe20000004100 */
[-C--:B------:R-:W-:Y:S01]  /*71d0*/  @!P0 FMUL.FTZ R42, R40, R8.reuse ;  /* 0x00000008282a8220 */ /* 0x080fe20000410000 */
[----:B------:R-:W-:Y:S01]  /*71e0*/  @!P0 SHF.R.U32.HI R14, RZ, 0x10, R11 ;  /* 0x00000010ff0e8819 */ /* 0x000fe2000001160b */
[----:B------:R-:W-:Y:S01]  /*71f0*/  @!P0 HADD2.F32 R15, -RZ, R15.H0_H0 ;  /* 0x2000000fff0f8230 */ /* 0x000fe20000004100 */
[----:B------:R-:W-:Y:S01]  /*7200*/  @!P0 MOV R11, R23 ;  /* 0x00000017000b8202 */ /* 0x000fe20000000f00 */
[C---:B------:R-:W-:Y:S01]  /*7210*/  @!P0 FMUL.FTZ R8, R9.reuse, R8 ;  /* 0x0000000809088220 */ /* 0x040fe20000410000 */
[----:B------:R-:W-:Y:S01]  /*7220*/  @!P0 F2FP.PACK_AB R5, R6, R5 ;  /* 0x000000050605823e */ /* 0x000fe200000000ff */
[-C--:B------:R-:W-:Y:S01]  /*7230*/  @!P0 FFMA.FTZ R79, R9, R41.reuse, -R42 ;  /* 0x00000029094f8223 */ /* 0x080fe2000001082a */
[----:B------:R-:W-:Y:S01]  /*7240*/  @!P0 HADD2.F32 R42, -RZ, R57.H0_H0 ;  /* 0x20000039ff2a8230 */ /* 0x000fe20000004100 */
[----:B------:R-:W-:Y:S01]  /*7250*/  @!P0 FFMA.FTZ R8, R40, R41, R8 ;  /* 0x0000002928088223 */ /* 0x000fe20000010008 */
[----:B------:R-:W-:Y:S01]  /*7260*/  @!P0 HADD2.F32 R41, -RZ, R43.H0_H0 ;  /* 0x2000002bff298230 */ /* 0x000fe20000004100 */
[----:B------:R-:W-:Y:S01]  /*7270*/  @!P0 IMAD.MOV.U32 R53, RZ, RZ, R5 ;  /* 0x000000ffff358224 */ /* 0x000fe200078e0005 */
[----:B------:R-:W-:Y:S01]  /*7280*/  @!P0 SHF.R.U32.HI R40, RZ, 0x10, R47 ;  /* 0x00000010ff288819 */ /* 0x000fe2000001162f */
[----:B------:R-:W-:Y:S01]  /*7290*/  @!P0 HADD2.F32 R9, -RZ, R11.H0_H0 ;  /* 0x2000000bff098230 */ /* 0x000fe20000004100 */
[----:B------:R-:W-:Y:S01]  /*72a0*/  @!P0 F2FP.PACK_AB R2, R3, R2 ;  /* 0x000000020302823e */ /* 0x000fe200000000ff */
[-C--:B------:R-:W-:Y:S01]  /*72b0*/  @!P0 FMUL.FTZ R44, R41, R10.reuse ;  /* 0x0000000a292c8220 */ /* 0x080fe20000410000 */
[----:B------:R-:W-:Y:S02]  /*72c0*/  @!P0 HADD2.F32 R14, -RZ, R14.H0_H0 ;  /* 0x2000000eff0e8230 */ /* 0x000fe40000004100 */
[C---:B------:R-:W-:Y:S01]  /*72d0*/  @!P0 FMUL.FTZ R10, R9.reuse, R10 ;  /* 0x0000000a090a8220 */ /* 0x040fe20000410000 */
[----:B------:R-:W-:Y:S01]  /*72e0*/  @!P0 HADD2.F32 R43, -RZ, R43.H1_H1 ;  /* 0x3000002bff2b8230 */ /* 0x000fe20000004100 */
[----:B------:R-:W-:Y:S01]  /*72f0*/  @!P0 FFMA.FTZ R47, R9, R42, -R44 ;  /* 0x0000002a092f8223 */ /* 0x000fe2000001082c */
[----:B------:R-:W-:Y:S01]  /*7300*/  @!P0 HADD2.F32 R44, -RZ, R40.H0_H0 ;  /* 0x20000028ff2c8230 */ /* 0x000fe20000004100 */
[----:B------:R-:W-:Y:S01]  /*7310*/  @!P0 MOV R52, R2 ;  /* 0x0000000200348202 */ /* 0x000fe20000000f00 */
[----:B------:R-:W-:Y:S01]  /*7320*/  @!P0 HADD2.F32 R11, -RZ, R11.H1_H1 ;  /* 0x3000000bff0b8230 */ /* 0x000fe20000004100 */
[----:B------:R-:W-:Y:S01]  /*7330*/  @!P0 FMUL.FTZ R9, R43, R14 ;  /* 0x0000000e2b098220 */ /* 0x000fe20000410000 */
[----:B------:R-:W-:Y:S03]  /*7340*/  @!P0 HADD2.F32 R40, -RZ, R45.H1_H1 ;  /* 0x3000002dff288230 */ /* 0x000fe60000004100 */
[C---:B------:R-:W-:Y:S01]  /*7350*/  @!P0 FFMA.FTZ R45, R11.reuse, R44, -R9 ;  /* 0x0000002c0b2d8223 */ /* 0x040fe20000010809 */
[----:B------:R-:W-:Y:S01]  /*7360*/  @!P0 HADD2.F32 R9, -RZ, R13.H1_H1 ;  /* 0x3000000dff098230 */ /* 0x000fe20000004100 */
[----:B------:R-:W-:Y:S01]  /*7370*/  @!P0 FMUL.FTZ R11, R11, R14 ;  /* 0x0000000e0b0b8220 */ /* 0x000fe20000410000 */
[----:B------:R-:W-:Y:S01]  /*7380*/  @!P0 HADD2.F32 R14, -RZ, R46.H0_H0 ;  /* 0x2000002eff0e8230 */ /* 0x000fe20000004100 */
[CC--:B------:R-:W-:Y:S04]  /*7390*/  @!P0 FMUL.FTZ R13, R40.reuse, R15.reuse ;  /* 0x0000000f280d8220 */ /* 0x0c0fe80000410000 */
[CC--:B------:R-:W-:Y:S02]  /*73a0*/  @!P0 FFMA.FTZ R13, R9.reuse, R14.reuse, -R13 ;  /* 0x0000000e090d8223 */ /* 0x0c0fe4000001080d */
[----:B------:R-:W-:Y:S01]  /*73b0*/  @!P0 FMUL.FTZ R9, R9, R15 ;  /* 0x0000000f09098220 */ /* 0x000fe20000410000 */
[----:B------:R-:W-:Y:S02]  /*73c0*/  @!P0 F2FP.PACK_AB R15, R45, R47 ;  /* 0x0000002f2d0f823e */ /* 0x000fe400000000ff */
[----:B------:R-:W-:Y:S01]  /*73d0*/  @!P0 F2FP.PACK_AB R13, R13, R79 ;  /* 0x0000004f0d0d823e */ /* 0x000fe200000000ff */
[----:B------:R-:W-:Y:S01]  /*73e0*/  @!P0 FFMA.FTZ R9, R40, R14, R9 ;  /* 0x0000000e28098223 */ /* 0x000fe20000010009 */
[----:B------:R-:W-:Y:S01]  /*73f0*/  @!P0 MOV R23, R15 ;  /* 0x0000000f00178202 */ /* 0x000fe20000000f00 */
[----:B------:R-:W-:Y:S02]  /*7400*/  @!P0 FFMA.FTZ R10, R41, R42, R10 ;  /* 0x0000002a290a8223 */ /* 0x000fe4000001000a */
[----:B------:R-:W-:Y:S01]  /*7410*/  @!P0 FFMA.FTZ R11, R43, R44, R11 ;  /* 0x0000002c2b0b8223 */ /* 0x000fe2000001000b */
[----:B------:R-:W-:Y:S01]  /*7420*/  @!P0 F2FP.PACK_AB R8, R9, R8 ;  /* 0x000000080908823e */ /* 0x000fe200000000ff */
[----:B------:R-:W-:Y:S03]  /*7430*/  @!P0 IMAD.MOV.U32 R22, RZ, RZ, R13 ;  /* 0x000000ffff168224 */ /* 0x000fe600078e000d */
        /* <DEDUP_REMOVED lines=9> */
.L_x_2321:
[----:B------:R-:W-:Y:S05]  /*74d0*/  BSYNC B0 ;  /* 0x0000000000007941 */ /* 0x000fea0003800000 */
.L_x_2320:
[----:B------:R-:W-:Y:S11]  /*74e0*/  ISETP.GE.AND P0, PT, R144, c[0x0][0x1d4], PT ;  /* 0x0000750090007a0c */ /* 0x000ff60003f06270 */
[----:B------:R-:W-:Y:S02]  /*74f0*/  @!UPT UIADD3 URZ, URZ, URZ, URZ ;  /* 0x0000003f3f3ff290 */ /* 0x000fe4000fffe03f */
[----:B------:R-:W-:-:S05]  /*7500*/  @P0 BRA `(.L_x_2319) ;  /* 0x0000076000000947 */ /* 0x000fca0003800000 */
[----:B-1----:R-:W-:Y:S01]  /*7510*/  SEL R2, R75, R74, !P2 ;  /* 0x0000004a4b027207 */ /* 0x002fe20005000000 */
[----:B------:R-:W1:Y:S01]  /*7520*/  LDS.128 R20, [R123+0xa080] ;  /* 0x00a080007b147984 */ /* 0x000e620000000c00 */
[----:B------:R-:W-:Y:S02]  /*7530*/  ISETP.GE.AND P0, PT, R144, c[0x0][0x27c], PT ;  /* 0x00009f0090007a0c */ /* 0x000fe40003f06270 */
[----:B------:R-:W-:Y:S04]  /*7540*/  SHF.R.S32.HI R3, RZ, 0x1f, R2 ;  /* 0x0000001fff037819 */ /* 0x000fe80000011402 */
[----:B------:R-:W-:Y:S04]  /*7550*/  LEA.HI R2, R3, R2, RZ, 0x4 ;  /* 0x0000000203027211 */ /* 0x000fe800078f20ff */
[----:B------:R-:W-:Y:S03]  /*7560*/  LEA.HI.SX32 R2, R2, R72, 0x1c ;  /* 0x0000004802027211 */ /* 0x000fe600078fe2ff */
[----:B------:R-:W-:Y:S01]  /*7570*/  @!P0 SHF.R.U64 R5, R16, 0x10, R17 ;  /* 0x0000001010058819 */ /* 0x000fe20000001211 */
[----:B------:R-:W-:Y:S01]  /*7580*/  @!P0 HADD2.F32 R11, -RZ, R57.H1_H1 ;  /* 0x30000039ff0b8230 */ /* 0x000fe20000004100 */
[----:B------:R-:W-:Y:S01]  /*7590*/  SHF.R.S32.HI R3, RZ, 0x1f, R2 ;  /* 0x0000001fff037819 */ /* 0x000fe20000011402 */
[----:B------:R-:W-:Y:S01]  /*75a0*/  @!P0 HADD2.F32 R40, -RZ, R59.H0_H0 ;  /* 0x2000003bff288230 */ /* 0x000fe20000004100 */
[----:B------:R-:W-:Y:S01]  /*75b0*/  SHF.L.U32 R52, R2, 0x3, RZ ;  /* 0x0000000302347819 */ /* 0x000fe200000006ff */
[----:B------:R-:W-:Y:S01]  /*75c0*/  @!P0 HADD2.F32 R8, -RZ, R5.H0_H0 ;  /* 0x20000005ff088230 */ /* 0x000fe20000004100 */
[----:B------:R-:W-:Y:S02]  /*75d0*/  LEA.HI R3, R3, R2, RZ, 0x3 ;  /* 0x0000000203037211 */ /* 0x000fe400078f18ff */
[----:B------:R-:W-:Y:S02]  /*75e0*/  @!P0 SHF.R.U64 R14, R48, 0x10, R49 ;  /* 0x00000010300e8819 */ /* 0x000fe40000001231 */
[----:B------:R-:W-:Y:S02]  /*75f0*/  SHF.R.S32.HI R2, RZ, 0x3, R3 ;  /* 0x00000003ff027819 */ /* 0x000fe40000011403 */
[----:B------:R-:W-:Y:S01]  /*7600*/  LOP3.LUT R3, R152, 0x38, R52, 0xf8, !PT ;  /* 0x0000003898037812 */ /* 0x000fe200078ef834 */
[----:B------:R-:W-:Y:S01]  /*7610*/  @!P0 HADD2.F32 R14, -RZ, R14.H0_H0 ;  /* 0x2000000eff0e8230 */ /* 0x000fe20000004100 */
[----:B------:R-:W-:Y:S01]  /*7620*/  @!P0 SHF.R.U32.HI R10, RZ, 0x10, R17 ;  /* 0x00000010ff0a8819 */ /* 0x000fe20000011611 */
[----:B------:R-:W-:Y:S01]  /*7630*/  IMAD R2, R2, 0xc00, R7 ;  /* 0x00000c0002027824 */ /* 0x000fe200078e0207 */
[----:B------:R-:W-:Y:S02]  /*7640*/  LOP3.LUT R3, R3, R151, RZ, 0x3c, !PT ;  /* 0x0000009703037212 */ /* 0x000fe400078e3cff */
[--C-:B------:R-:W-:Y:S01]  /*7650*/  @!P0 SHF.R.U32.HI R15, RZ, 0x10, R19.reuse ;  /* 0x00000010ff0f8819 */ /* 0x100fe20000011613 */
[----:B------:R-:W-:Y:S01]  /*7660*/  @!P0 HADD2.F32 R10, -RZ, R10.H0_H0 ;  /* 0x2000000aff0a8230 */ /* 0x000fe20000004100 */
[----:B------:R-:W-:Y:S01]  /*7670*/  @!P0 SHF.R.U64 R18, R18, 0x10, R19 ;  /* 0x0000001012128819 */ /* 0x000fe20000001213 */
[----:B------:R-:W-:Y:S01]  /*7680*/  IMAD.IADD R2, R2, 0x1, R3 ;  /* 0x0000000102027824 */ /* 0x000fe200078e0203 */
[----:B------:R-:W-:Y:S01]  /*7690*/  @!P0 HADD2.F32 R3, -RZ, R32.H1_H1 ;  /* 0x30000020ff038230 */ /* 0x000fe20000004100 */
[----:B------:R-:W-:Y:S01]  /*76a0*/  @!P0 SHF.R.U32.HI R17, RZ, 0x10, R49 ;  /* 0x00000010ff118819 */ /* 0x000fe20000011631 */
[----:B------:R-:W-:Y:S01]  /*76b0*/  @!P0 HADD2.F32 R32, -RZ, R58.H1_H1 ;  /* 0x3000003aff208230 */ /* 0x000fe20000004100 */
[--C-:B------:R-:W-:Y:S02]  /*76c0*/  @!P0 SHF.R.U32.HI R42, RZ, 0x10, R51.reuse ;  /* 0x00000010ff2a8819 */ /* 0x100fe40000011633 */
[----:B------:R-:W-:Y:S01]  /*76d0*/  SHF.L.U32 R2, R2, 0x1, RZ ;  /* 0x0000000102027819 */ /* 0x000fe200000006ff */
[----:B------:R-:W-:Y:S01]  /*76e0*/  @!P0 HADD2.F32 R17, -RZ, R17.H0_H0 ;  /* 0x20000011ff118230 */ /* 0x000fe20000004100 */
[----:B------:R-:W-:Y:S01]  /*76f0*/  @!P0 SHF.R.U64 R50, R50, 0x10, R51 ;  /* 0x0000001032328819 */ /* 0x000fe20000001233 */
[----:B------:R-:W-:Y:S02]  /*7700*/  @!P0 HADD2.F32 R42, -RZ, R42.H0_H0 ;  /* 0x2000002aff2a8230 */ /* 0x000fe40000004100 */
[----:B------:R1:W2:Y:S02]  /*7710*/  LDS.128 R44, [R2+0xa080] ;  /* 0x00a08000022c7984 */ /* 0x0002a40000000c00 */
[----:B-1----:R-:W-:Y:S05]  /*7720*/  @!P0 IMAD.MOV.U32 R2, RZ, RZ, R20 ;  /* 0x000000ffff028224 */ /* 0x002fea00078e0014 */
[--C-:B------:R-:W-:Y:S02]  /*7730*/  @!P0 HADD2.F32 R6, -RZ, R2.reuse.H0_H0 ;  /* 0x20000002ff068230 */ /* 0x100fe40000004100 */
[----:B------:R-:W-:Y:S03]  /*7740*/  @!P0 HADD2.F32 R5, -RZ, R2.H1_H1 ;  /* 0x30000002ff058230 */ /* 0x000fe60000004100 */
[C---:B------:R-:W-:Y:S02]  /*7750*/  @!P0 FMUL.FTZ R2, R6.reuse, R3 ;  /* 0x0000000306028220 */ /* 0x040fe40000410000 */
[----:B--2---:R-:W-:Y:S01]  /*7760*/  @!P0 IMAD.MOV.U32 R43, RZ, RZ, R46 ;  /* 0x000000ffff2b8224 */ /* 0x004fe200078e002e */
[----:B------:R-:W-:Y:S02]  /*7770*/  @!P0 MOV R13, R44 ;  /* 0x0000002c000d8202 */ /* 0x000fe40000000f00 */
[----:B------:R-:W-:Y:S03]  /*7780*/  @!P0 MOV R41, R47 ;  /* 0x0000002f00298202 */ /* 0x000fe60000000f00 */
[--C-:B------:R-:W-:Y:S02]  /*7790*/  @!P0 HADD2.F32 R9, -RZ, R13.reuse.H0_H0 ;  /* 0x2000000dff098230 */ /* 0x100fe40000004100 */
[----:B------:R-:W-:Y:S03]  /*77a0*/  @!P0 HADD2.F32 R13, -RZ, R13.H1_H1 ;  /* 0x3000000dff0d8230 */ /* 0x000fe60000004100 */
[----:B------:R-:W-:Y:S02]  /*77b0*/  @!P0 FMUL.FTZ R19, R9, R3 ;  /* 0x0000000309138220 */ /* 0x000fe40000410000 */
[-C--:B------:R-:W-:Y:S02]  /*77c0*/  @!P0 FMUL.FTZ R16, R13, R8.reuse ;  /* 0x000000080d108220 */ /* 0x080fe40000410000 */
[C---:B------:R-:W-:Y:S02]  /*77d0*/  @!P0 FMUL.FTZ R3, R5.reuse, R8 ;  /* 0x0000000805038220 */ /* 0x040fe40000410000 */
[----:B------:R-:W-:Y:S02]  /*77e0*/  @!P0 IMAD.MOV.U32 R8, RZ, RZ, R45 ;  /* 0x000000ffff088224 */ /* 0x000fe400078e002d */
[----:B------:R-:W-:Y:S01]  /*77f0*/  @!P0 FFMA.FTZ R57, R6, R11, -R19 ;  /* 0x0000000b06398223 */ /* 0x000fe20000010813 */
[----:B------:R-:W-:Y:S01]  /*7800*/  @!P0 MOV R6, R21 ;  /* 0x0000001500068202 */ /* 0x000fe20000000f00 */
[-C--:B------:R-:W-:Y:S01]  /*7810*/  @!P0 FFMA.FTZ R56, R5, R14.reuse, -R16 ;  /* 0x0000000e05388223 */ /* 0x080fe20000010810 */
[--C-:B------:R-:W-:Y:S01]  /*7820*/  @!P0 HADD2.F32 R16, -RZ, R8.reuse.H1_H1 ;  /* 0x30000008ff108230 */ /* 0x100fe20000004100 */
[----:B------:R-:W-:Y:S01]  /*7830*/  @!P0 FFMA.FTZ R2, R9, R11, R2 ;  /* 0x0000000b09028223 */ /* 0x000fe20000010002 */
[----:B------:R-:W-:Y:S01]  /*7840*/  @!P0 HADD2.F32 R5, -RZ, R33.H0_H0 ;  /* 0x20000021ff058230 */ /* 0x000fe20000004100 */
[----:B------:R-:W-:Y:S01]  /*7850*/  @!P0 FFMA.FTZ R3, R13, R14, R3 ;  /* 0x0000000e0d038223 */ /* 0x000fe20000010003 */
[----:B------:R-:W-:Y:S01]  /*7860*/  @!P0 HADD2.F32 R11, -RZ, R8.H0_H0 ;  /* 0x20000008ff0b8230 */ /* 0x000fe20000004100 */
[----:B------:R-:W-:Y:S01]  /*7870*/  @!P0 FMUL.FTZ R14, R16, R10 ;  /* 0x0000000a100e8220 */ /* 0x000fe20000410000 */
[----:B------:R-:W-:Y:S02]  /*7880*/  @!P0 HADD2.F32 R8, -RZ, R6.H1_H1 ;  /* 0x30000006ff088230 */ /* 0x000fe40000004100 */
[----:B------:R-:W-:Y:S01]  /*7890*/  @!P0 HADD2.F32 R13, -RZ, R58.H0_H0 ;  /* 0x2000003aff0d8230 */ /* 0x000fe20000004100 */
[----:B------:R-:W-:Y:S01]  /*78a0*/  @!P0 F2FP.PACK_AB R2, R3, R2 ;  /* 0x000000020302823e */ /* 0x000fe200000000ff */
[----:B------:R-:W-:Y:S01]  /*78b0*/  @!P0 HADD2.F32 R9, -RZ, R6.H0_H0 ;  /* 0x20000006ff098230 */ /* 0x000fe20000004100 */
[----:B------:R-:W-:Y:S01]  /*78c0*/  @!P0 FMUL.FTZ R6, R11, R5 ;  /* 0x000000050b068220 */ /* 0x000fe20000410000 */
[----:B------:R-:W-:Y:S01]  /*78d0*/  @!P0 HADD2.F32 R19, -RZ, R43.H0_H0 ;  /* 0x2000002bff138230 */ /* 0x000fe20000004100 */
[C---:B------:R-:W-:Y:S01]  /*78e0*/  @!P0 FFMA.FTZ R54, R8.reuse, R17, -R14 ;  /* 0x0000001108368223 */ /* 0x040fe2000001080e */
[----:B------:R-:W-:Y:S01]  /*78f0*/  @!P0 MOV R14, R22 ;  /* 0x00000016000e8202 */ /* 0x000fe20000000f00 */
[C---:B------:R-:W-:Y:S01]  /*7900*/  @!P0 FMUL.FTZ R5, R9.reuse, R5 ;  /* 0x0000000509058220 */ /* 0x040fe20000410000 */
[----:B------:R-:W-:Y:S01]  /*7910*/  @!P0 MOV R44, R2 ;  /* 0x00000002002c8202 */ /* 0x000fe20000000f00 */
[-C--:B------:R-:W-:Y:S02]  /*7920*/  @!P0 FFMA.FTZ R55, R9, R13.reuse, -R6 ;  /* 0x0000000d09378223 */ /* 0x080fe40000010806 */
[----:B------:R-:W-:Y:S01]  /*7930*/  @!P0 FMUL.FTZ R6, R8, R10 ;  /* 0x0000000a08068220 */ /* 0x000fe20000410000 */
[----:B------:R-:W-:Y:S01]  /*7940*/  @!P0 HADD2.F32 R8, -RZ, R33.H1_H1 ;  /* 0x30000021ff088230 */ /* 0x000fe20000004100 */
[----:B------:R-:W-:Y:S01]  /*7950*/  @!P0 FFMA.FTZ R5, R11, R13, R5 ;  /* 0x0000000d0b058223 */ /* 0x000fe20000010005 */
[----:B------:R-:W-:Y:S01]  /*7960*/  @!P0 HADD2.F32 R9, -RZ, R14.H0_H0 ;  /* 0x2000000eff098230 */ /* 0x000fe20000004100 */
[----:B------:R-:W-:Y:S01]  /*7970*/  @!P0 IMAD.MOV.U32 R13, RZ, RZ, R23 ;  /* 0x000000ffff0d8224 */ /* 0x000fe200078e0017 */
[----:B------:R-:W-:Y:S01]  /*7980*/  @!P0 HADD2.F32 R11, -RZ, R34.H0_H0 ;  /* 0x20000022ff0b8230 */ /* 0x000fe20000004100 */
[-C--:B------:R-:W-:Y:S01]  /*7990*/  @!P0 FMUL.FTZ R10, R19, R8.reuse ;  /* 0x00000008130a8220 */ /* 0x080fe20000410000 */
[--C-:B------:R-:W-:Y:S01]  /*79a0*/  @!P0 HADD2.F32 R33, -RZ, R41.reuse.H0_H0 ;  /* 0x20000029ff218230 */ /* 0x100fe20000004100 */
[C---:B------:R-:W-:Y:S01]  /*79b0*/  @!P0 FMUL.FTZ R8, R9.reuse, R8 ;  /* 0x0000000809088220 */ /* 0x040fe20000410000 */
[----:B------:R-:W-:Y:S01]  /*79c0*/  @!P0 HADD2.F32 R41, -RZ, R41.H1_H1 ;  /* 0x30000029ff298230 */ /* 0x000fe20000004100 */
[----:B------:R-:W-:Y:S01]  /*79d0*/  @!P0 FFMA.FTZ R53, R9, R32, -R10 ;  /* 0x0000002009358223 */ /* 0x000fe2000001080a */
[----:B------:R-:W-:Y:S01]  /*79e0*/  @!P0 HADD2.F32 R10, -RZ, R13.H0_H0 ;  /* 0x2000000dff0a8230 */ /* 0x000fe20000004100 */
[----:B------:R-:W-:Y:S01]  /*79f0*/  @!P0 FMUL.FTZ R48, R33, R11 ;  /* 0x0000000b21308220 */ /* 0x000fe20000410000 */
[----:B------:R-:W-:Y:S01]  /*7a00*/  @!P0 HADD2.F32 R9, -RZ, R15.H0_H0 ;  /* 0x2000000fff098230 */ /* 0x000fe20000004100 */
[----:B------:R-:W-:Y:S01]  /*7a10*/  @!P0 FFMA.FTZ R6, R16, R17, R6 ;  /* 0x0000001110068223 */ /* 0x000fe20000010006 */
[----:B------:R-:W-:Y:S01]  /*7a20*/  @!P0 HADD2.F32 R15, -RZ, R43.H1_H1 ;  /* 0x3000002bff0f8230 */ /* 0x000fe20000004100 */
[----:B------:R-:W-:Y:S01]  /*7a30*/  @!P0 FFMA.FTZ R51, R10, R40, -R48 ;  /* 0x000000280a338223 */ /* 0x000fe20000010830 */
[----:B------:R-:W-:Y:S01]  /*7a40*/  @!P0 F2FP.PACK_AB R43, R56, R57 ;  /* 0x00000039382b823e */ /* 0x000fe200000000ff */
[----:B------:R-:W-:Y:S01]  /*7a50*/  @!P0 FMUL.FTZ R10, R10, R11 ;  /* 0x0000000b0a0a8220 */ /* 0x000fe20000410000 */
[----:B------:R-:W-:Y:S01]  /*7a60*/  @!P0 F2FP.PACK_AB R5, R6, R5 ;  /* 0x000000050605823e */ /* 0x000fe200000000ff */
[----:B------:R-:W-:Y:S01]  /*7a70*/  @!P0 FMUL.FTZ R48, R41, R9 ;  /* 0x0000000929308220 */ /* 0x000fe20000410000 */
[----:B------:R-:W-:Y:S01]  /*7a80*/  @!P0 MOV R20, R43 ;  /* 0x0000002b00148202 */ /* 0x000fe20000000f00 */
[----:B------:R-:W-:Y:S01]  /*7a90*/  @!P0 FFMA.FTZ R8, R19, R32, R8 ;  /* 0x0000002013088223 */ /* 0x000fe20000010008 */
[----:B------:R-:W-:Y:S01]  /*7aa0*/  @!P0 HADD2.F32 R11, -RZ, R13.H1_H1 ;  /* 0x3000000dff0b8230 */ /* 0x000fe20000004100 */
[----:B------:R-:W-:Y:S01]  /*7ab0*/  @!P0 IMAD.MOV.U32 R45, RZ, RZ, R5 ;  /* 0x000000ffff2d8224 */ /* 0x000fe200078e0005 */
[----:B------:R-:W-:Y:S02]  /*7ac0*/  @!P0 HADD2.F32 R13, -RZ, R18.H0_H0 ;  /* 0x20000012ff0d8230 */ /* 0x000fe40000004100 */
[----:B------:R-:W-:Y:S01]  /*7ad0*/  @!P0 HADD2.F32 R18, -RZ, R50.H0_H0 ;  /* 0x20000032ff128230 */ /* 0x000fe20000004100 */
[C---:B------:R-:W-:Y:S01]  /*7ae0*/  @!P0 FFMA.FTZ R49, R11.reuse, R42, -R48 ;  /* 0x0000002a0b318223 */ /* 0x040fe20000010830 */
[----:B------:R-:W-:Y:S01]  /*7af0*/  @!P0 F2FP.PACK_AB R48, R54, R55 ;  /* 0x000000373630823e */ /* 0x000fe200000000ff */
[----:B------:R-:W-:Y:S01]  /*7b00*/  @!P0 FMUL.FTZ R11, R11, R9 ;  /* 0x000000090b0b8220 */ /* 0x000fe20000410000 */
[----:B------:R-:W-:Y:S01]  /*7b10*/  @!P0 HADD2.F32 R9, -RZ, R14.H1_H1 ;  /* 0x3000000eff098230 */ /* 0x000fe20000004100 */
[----:B------:R-:W-:Y:S01]  /*7b20*/  @!P0 FMUL.FTZ R14, R15, R13 ;  /* 0x0000000d0f0e8220 */ /* 0x000fe20000410000 */
[----:B------:R-:W-:Y:S03]  /*7b30*/  @!P0 MOV R21, R48 ;  /* 0x0000003000158202 */ /* 0x000fe60000000f00 */
[-C--:B------:R-:W-:Y:S01]  /*7b40*/  @!P0 FFMA.FTZ R50, R9, R18.reuse, -R14 ;  /* 0x0000001209328223 */ /* 0x080fe2000001080e */
[----:B------:R-:W-:Y:S01]  /*7b50*/  @!P0 F2FP.PACK_AB R14, R49, R51 ;  /* 0x00000033310e823e */ /* 0x000fe200000000ff */
[----:B------:R-:W-:Y:S03]  /*7b60*/  @!P0 FMUL.FTZ R9, R9, R13 ;  /* 0x0000000d09098220 */ /* 0x000fe60000410000 */
        /* <DEDUP_REMOVED lines=16> */
.L_x_2319:
[----:B-123--:R-:W-:Y:S05]  /*7c70*/  BSYNC B1 ;  /* 0x0000000000017941 */ /* 0x00efea0003800000 */
.L_x_2318:
[----:B------:R1:W2:Y:S04]  /*7c80*/  SHFL.IDX PT, R45, R81, 0x1, 0x181f ;  /* 0x00381f00512d7f89 */ /* 0x0002a800000e0000 */
[----:B------:R1:W3:Y:S01]  /*7c90*/  SHFL.IDX PT, R44, R82, 0x1, 0x181f ;  /* 0x00381f00522c7f89 */ /* 0x0002e200000e0000 */
[----:B------:R-:W-:-:S05]  /*7ca0*/  @P5 BRA `(.L_x_2307) ;  /* 0x0000132000005947 */ /* 0x000fca0003800000 */
[----:B------:R-:W-:Y:S01]  /*7cb0*/  ISETP.GE.AND P0, PT, R140, c[0x0][0x1d4], PT ;  /* 0x000075008c007a0c */ /* 0x000fe20003f06270 */
[----:B------:R-:W-:Y:S01]  /*7cc0*/  BSSY B0, `(.L_x_2322) ;  /* 0x000007b000007945 */ /* 0x000fe20003800000 */
[----:B------:R-:W-:Y:S05]  /*7cd0*/  IADD3 R55, R145, 0x20, RZ ;  /* 0x0000002091377810 */ /* 0x000fea0007ffe0ff */
[----:B------:R-:W-:Y:S05]  /*7ce0*/  IMAD.SHL.U32 R55, R55, 0x40, RZ ;  /* 0x0000004037377824 */ /* 0x000fea00078e00ff */
[----:B------:R-:W-:Y:S01]  /*7cf0*/  LOP3.LUT R55, R55, 0x1c0, RZ, 0xc0, !PT ;  /* 0x000001c037377812 */ /* 0x000fe200078ec0ff */
[----:B------:R-:W-:-:S05]  /*7d00*/  @P0 BRA `(.L_x_2323) ;  /* 0x0000076000000947 */ /* 0x000fca0003800000 */
[----:B------:R-:W-:Y:S01]  /*7d10*/  SEL R2, R75, R74, !P1 ;  /* 0x0000004a4b027207 */ /* 0x000fe20004800000 */
[----:B------:R-:W4:Y:S01]  /*7d20*/  LDS.128 R16, [R122+0xa080] ;  /* 0x00a080007a107984 */ /* 0x000f220000000c00 */
[----:B------:R-:W-:Y:S02]  /*7d30*/  ISETP.GE.AND P0, PT, R140, c[0x0][0x27c], PT ;  /* 0x00009f008c007a0c */ /* 0x000fe40003f06270 */
[----:B------:R-:W-:Y:S04]  /*7d40*/  SHF.R.S32.HI R3, RZ, 0x1f, R2 ;  /* 0x0000001fff037819 */ /* 0x000fe80000011402 */
[----:B------:R-:W-:Y:S04]  /*7d50*/  LEA.HI R2, R3, R2, RZ, 0x4 ;  /* 0x0000000203027211 */ /* 0x000fe800078f20ff */
[----:B------:R-:W-:Y:S03]  /*7d60*/  LEA.HI.SX32 R2, R2, R73, 0x1c ;  /* 0x0000004902027211 */ /* 0x000fe600078fe2ff */
[----:B------:R-:W-:Y:S01]  /*7d70*/  @!P0 SHF.R.U64 R5, R24, 0x10, R25 ;  /* 0x0000001018058819 */ /* 0x000fe20000001219 */
        /* <DEDUP_REMOVED lines=12> */
[----:B------:R-:W-:Y:S01]  /*7e40*/  LOP3.LUT R3, R3, R149, RZ, 0x3c, !PT ;  /* 0x0000009503037212 */ /* 0x000fe200078e3cff */
[----:B------:R-:W-:Y:S01]  /*7e50*/  @!P0 HADD2.F32 R25, -RZ, R69.H0_H0 ;  /* 0x20000045ff198230 */ /* 0x000fe20000004100 */
[----:B------:R-:W-:Y:S01]  /*7e60*/  @!P0 SHF.R.U32.HI R23, RZ, 0x10, R61 ;  /* 0x00000010ff178819 */ /* 0x000fe2000001163d */
[----:B------:R-:W-:Y:S01]  /*7e70*/  @!P0 HADD2.F32 R10, -RZ, R10.H0_H0 ;  /* 0x2000000aff0a8230 */ /* 0x000fe20000004100 */
[----:B------:R-:W-:Y:S01]  /*7e80*/  @!P0 SHF.R.U32.HI R11, RZ, 0x10, R27 ;  /* 0x00000010ff0b8819 */ /* 0x000fe2000001161b */
[----:B------:R-:W-:Y:S01]  /*7e90*/  IMAD.IADD R2, R2, 0x1, R3 ;  /* 0x0000000102027824 */ /* 0x000fe200078e0203 */
[----:B------:R-:W-:Y:S01]  /*7ea0*/  @!P0 HADD2.F32 R3, -RZ, R34.H1_H1 ;  /* 0x30000022ff038230 */ /* 0x000fe20000004100 */
[----:B------:R-:W-:Y:S01]  /*7eb0*/  @!P0 SHF.R.U32.HI R24, RZ, 0x10, R63 ;  /* 0x00000010ff188819 */ /* 0x000fe2000001163f */
[----:B------:R-:W-:Y:S01]  /*7ec0*/  @!P0 HADD2.F32 R23, -RZ, R23.H0_H0 ;  /* 0x20000017ff178230 */ /* 0x000fe20000004100 */
[----:B------:R-:W-:Y:S01]  /*7ed0*/  @!P0 SHF.R.U64 R15, R26, 0x10, R27 ;  /* 0x000000101a0f8819 */ /* 0x000fe2000000121b */
[----:B------:R-:W-:Y:S01]  /*7ee0*/  @!P0 HADD2.F32 R11, -RZ, R11.H0_H0 ;  /* 0x2000000bff0b8230 */ /* 0x000fe20000004100 */
[----:B------:R-:W-:Y:S02]  /*7ef0*/  SHF.L.U32 R2, R2, 0x1, RZ ;  /* 0x0000000102027819 */ /* 0x000fe400000006ff */
[----:B------:R-:W-:Y:S01]  /*7f00*/  @!P0 SHF.R.U64 R27, R62, 0x10, R63 ;  /* 0x000000103e1b8819 */ /* 0x000fe2000000123f */
[----:B------:R-:W-:Y:S02]  /*7f10*/  @!P0 HADD2.F32 R15, -RZ, R15.H0_H0 ;  /* 0x2000000fff0f8230 */ /* 0x000fe40000004100 */
[----:B------:R4:W5:Y:S02]  /*7f20*/  LDS.128 R40, [R2+0xa080] ;  /* 0x00a0800002287984 */ /* 0x0009640000000c00 */
[----:B------:R-:W-:Y:S01]  /*7f30*/  @!P0 HADD2.F32 R27, -RZ, R27.H0_H0 ;  /* 0x2000001bff1b8230 */ /* 0x000fe20000004100 */
[----:B----4-:R-:W-:Y:S05]  /*7f40*/  @!P0 IMAD.MOV.U32 R2, RZ, RZ, R16 ;  /* 0x000000ffff028224 */ /* 0x010fea00078e0010 */
[--C-:B------:R-:W-:Y:S02]  /*7f50*/  @!P0 HADD2.F32 R6, -RZ, R2.reuse.H0_H0 ;  /* 0x20000002ff068230 */ /* 0x100fe40000004100 */
[----:B------:R-:W-:Y:S03]  /*7f60*/  @!P0 HADD2.F32 R5, -RZ, R2.H1_H1 ;  /* 0x30000002ff058230 */ /* 0x000fe60000004100 */
[-C--:B------:R-:W-:Y:S01]  /*7f70*/  @!P0 FMUL.FTZ R2, R6, R3.reuse ;  /* 0x0000000306028220 */ /* 0x080fe20000410000 */
[----:B-----5:R-:W-:Y:S05]  /*7f80*/  @!P0 MOV R14, R40 ;  /* 0x00000028000e8202 */ /* 0x020fea0000000f00 */
[--C-:B------:R-:W-:Y:S02]  /*7f90*/  @!P0 HADD2.F32 R9, -RZ, R14.reuse.H0_H0 ;  /* 0x2000000eff098230 */ /* 0x100fe40000004100 */
[----:B------:R-:W-:Y:S03]  /*7fa0*/  @!P0 HADD2.F32 R14, -RZ, R14.H1_H1 ;  /* 0x3000000eff0e8230 */ /* 0x000fe60000004100 */
[----:B------:R-:W-:Y:S02]  /*7fb0*/  @!P0 FMUL.FTZ R22, R9, R3 ;  /* 0x0000000309168220 */ /* 0x000fe40000410000 */
[-C--:B------:R-:W-:Y:S02]  /*7fc0*/  @!P0 FMUL.FTZ R21, R14, R8.reuse ;  /* 0x000000080e158220 */ /* 0x080fe40000410000 */
[----:B------:R-:W-:Y:S02]  /*7fd0*/  @!P0 FMUL.FTZ R3, R5, R8 ;  /* 0x0000000805038220 */ /* 0x000fe40000410000 */
[----:B------:R-:W-:Y:S02]  /*7fe0*/  @!P0 IMAD.MOV.U32 R8, RZ, RZ, R41 ;  /* 0x000000ffff088224 */ /* 0x000fe400078e0029 */
[-C--:B------:R-:W-:Y:S02]  /*7ff0*/  @!P0 FFMA.FTZ R2, R9, R13.reuse, R2 ;  /* 0x0000000d09028223 */ /* 0x080fe40000010002 */
[----:B------:R-:W-:Y:S01]  /*8000*/  @!P0 FFMA.FTZ R54, R6, R13, -R22 ;  /* 0x0000000d06368223 */ /* 0x000fe20000010816 */
[----:B------:R-:W-:Y:S01]  /*8010*/  @!P0 MOV R6, R17 ;  /* 0x0000001100068202 */ /* 0x000fe20000000f00 */
[-C--:B------:R-:W-:Y:S01]  /*8020*/  @!P0 FFMA.FTZ R53, R5, R20.reuse, -R21 ;  /* 0x0000001405358223 */ /* 0x080fe20000010815 */
[----:B------:R-:W-:Y:S01]  /*8030*/  @!P0 HADD2.F32 R5, -RZ, R35.H0_H0 ;  /* 0x20000023ff058230 */ /* 0x000fe20000004100 */
[----:B------:R-:W-:Y:S01]  /*8040*/  @!P0 FFMA.FTZ R3, R14, R20, R3 ;  /* 0x000000140e038223 */ /* 0x000fe20000010003 */
[--C-:B------:R-:W-:Y:S01]  /*8050*/  @!P0 HADD2.F32 R20, -RZ, R8.reuse.H0_H0 ;  /* 0x20000008ff148230 */ /* 0x100fe20000004100 */
[----:B------:R-:W-:Y:S01]  /*8060*/  @!P0 IMAD.MOV.U32 R13, RZ, RZ, R43 ;  /* 0x000000ffff0d8224 */ /* 0x000fe200078e002b */
[----:B------:R-:W-:Y:S02]  /*8070*/  @!P0 HADD2.F32 R22, -RZ, R8.H1_H1 ;  /* 0x30000008ff168230 */ /* 0x000fe40000004100 */
[----:B------:R-:W-:Y:S01]  /*8080*/  @!P0 HADD2.F32 R21, -RZ, R68.H0_H0 ;  /* 0x20000044ff158230 */ /* 0x000fe20000004100 */
[----:B------:R-:W-:Y:S01]  /*8090*/  @!P0 F2FP.PACK_AB R2, R3, R2 ;  /* 0x000000020302823e */ /* 0x000fe200000000ff */
[--C-:B------:R-:W-:Y:S01]  /*80a0*/  @!P0 HADD2.F32 R9, -RZ, R6.reuse.H0_H0 ;  /* 0x20000006ff098230 */ /* 0x100fe20000004100 */
[----:B------:R-:W-:Y:S01]  /*80b0*/  @!P0 FMUL.FTZ R14, R22, R10 ;  /* 0x0000000a160e8220 */ /* 0x000fe20000410000 */
[----:B------:R-:W-:Y:S01]  /*80c0*/  @!P0 HADD2.F32 R8, -RZ, R6.H1_H1 ;  /* 0x30000006ff088230 */ /* 0x000fe20000004100 */
[-C--:B------:R-:W-:Y:S01]  /*80d0*/  @!P0 FMUL.FTZ R6, R20, R5.reuse ;  /* 0x0000000514068220 */ /* 0x080fe20000410000 */
[----:B------:R-:W-:Y:S01]  /*80e0*/  @!P0 MOV R40, R2 ;  /* 0x0000000200288202 */ /* 0x000fe20000000f00 */
[C---:B------:R-:W-:Y:S01]  /*80f0*/  @!P0 FMUL.FTZ R5, R9.reuse, R5 ;  /* 0x0000000509058220 */ /* 0x040fe20000410000 */
[--C-:B------:R-:W-:Y:S01]  /*8100*/  @!P0 HADD2.F32 R32, -RZ, R13.reuse.H0_H0 ;  /* 0x2000000dff208230 */ /* 0x100fe20000004100 */
[----:B------:R-:W-:Y:S01]  /*8110*/  @!P0 FFMA.FTZ R52, R9, R21, -R6 ;  /* 0x0000001509348223 */ /* 0x000fe20000010806 */
[----:B------:R-:W-:Y:S01]  /*8120*/  @!P0 HADD2.F32 R34, -RZ, R13.H1_H1 ;  /* 0x3000000dff228230 */ /* 0x000fe20000004100 */
[C---:B------:R-:W-:Y:S01]  /*8130*/  @!P0 FMUL.FTZ R6, R8.reuse, R10 ;  /* 0x0000000a08068220 */ /* 0x040fe20000410000 */
[----:B------:R-:W-:Y:S01]  /*8140*/  @!P0 HADD2.F32 R10, -RZ, R35.H1_H1 ;  /* 0x30000023ff0a8230 */ /* 0x000fe20000004100 */
[----:B------:R-:W-:Y:S01]  /*8150*/  @!P0 FFMA.FTZ R51, R8, R23, -R14 ;  /* 0x0000001708338223 */ /* 0x000fe2000001080e */
[----:B------:R-:W-:Y:S01]  /*8160*/  @!P0 MOV R8, R19 ;  /* 0x0000001300088202 */ /* 0x000fe20000000f00 */
[----:B------:R-:W-:Y:S01]  /*8170*/  @!P0 FMUL.FTZ R14, R34, R11 ;  /* 0x0000000b220e8220 */ /* 0x000fe20000410000 */
[----:B------:R-:W-:Y:S01]  /*8180*/  @!P0 HADD2.F32 R35, -RZ, R24.H0_H0 ;  /* 0x20000018ff238230 */ /* 0x000fe20000004100 */
[----:B------:R-:W-:Y:S02]  /*8190*/  @!P0 FMUL.FTZ R13, R32, R10 ;  /* 0x0000000a200d8220 */ /* 0x000fe40000410000 */
[----:B------:R-:W-:Y:S01]  /*81a0*/  @!P0 FFMA.FTZ R5, R20, R21, R5 ;  /* 0x0000001514058223 */ /* 0x000fe20000010005 */
[--C-:B------:R-:W-:Y:S01]  /*81b0*/  @!P0 HADD2.F32 R9, -RZ, R8.reuse.H0_H0 ;  /* 0x20000008ff098230 */ /* 0x100fe20000004100 */
[----:B------:R-:W-:Y:S01]  /*81c0*/  @!P0 FFMA.FTZ R6, R22, R23, R6 ;  /* 0x0000001716068223 */ /* 0x000fe20000010006 */
[----:B------:R-:W-:Y:S01]  /*81d0*/  @!P0 HADD2.F32 R8, -RZ, R8.H1_H1 ;  /* 0x30000008ff088230 */ /* 0x000fe20000004100 */
[----:B------:R-:W-:Y:S02]  /*81e0*/  @!P0 F2FP.PACK_AB R20, R51, R52 ;  /* 0x000000343314823e */ /* 0x000fe400000000ff */
[C---:B------:R-:W-:Y:S01]  /*81f0*/  @!P0 FFMA.FTZ R50, R9.reuse, R33, -R13 ;  /* 0x0000002109328223 */ /* 0x040fe2000001080d */
[----:B------:R-:W-:Y:S01]  /*8200*/  @!P0 MOV R13, R42 ;  /* 0x0000002a000d8202 */ /* 0x000fe20000000f00 */
[----:B------:R-:W-:Y:S01]  /*8210*/  @!P0 FMUL.FTZ R10, R9, R10 ;  /* 0x0000000a090a8220 */ /* 0x000fe20000410000 */
[----:B------:R-:W-:Y:S01]  /*8220*/  @!P0 MOV R17, R20 ;  /* 0x0000001400118202 */ /* 0x000fe20000000f00 */
[----:B------:R-:W-:Y:S01]  /*8230*/  @!P0 IMAD.MOV.U32 R9, RZ, RZ, R18 ;  /* 0x000000ffff098224 */ /* 0x000fe200078e0012 */
[----:B------:R-:W-:Y:S01]  /*8240*/  @!P0 F2FP.PACK_AB R5, R6, R5 ;  /* 0x000000050605823e */ /* 0x000fe200000000ff */
[C---:B------:R-:W-:Y:S01]  /*8250*/  @!P0 FMUL.FTZ R11, R8.reuse, R11 ;  /* 0x0000000b080b8220 */ /* 0x040fe20000410000 */
[----:B------:R-:W-:Y:S01]  /*8260*/  @!P0 HADD2.F32 R24, -RZ, R13.H0_H0 ;  /* 0x2000000dff188230 */ /* 0x000fe20000004100 */
[----:B------:R-:W-:Y:S01]  /*8270*/  @!P0 FFMA.FTZ R49, R8, R35, -R14 ;  /* 0x0000002308318223 */ /* 0x000fe2000001080e */
[----:B------:R-:W-:Y:S01]  /*8280*/  @!P0 HADD2.F32 R8, -RZ, R36.H0_H0 ;  /* 0x20000024ff088230 */ /* 0x000fe20000004100 */
[----:B------:R-:W-:Y:S01]  /*8290*/  @!P0 IMAD.MOV.U32 R41, RZ, RZ, R5 ;  /* 0x000000ffff298224 */ /* 0x000fe200078e0005 */
[----:B------:R-:W-:Y:S02]  /*82a0*/  @!P0 HADD2.F32 R14, -RZ, R9.H0_H0 ;  /* 0x20000009ff0e8230 */ /* 0x000fe40000004100 */
[----:B------:R-:W-:Y:S02]  /*82b0*/  @!P0 HADD2.F32 R26, -RZ, R13.H1_H1 ;  /* 0x3000000dff1a8230 */ /* 0x000fe40000004100 */
[----:B------:R-:W-:Y:S01]  /*82c0*/  @!P0 HADD2.F32 R13, -RZ, R9.H1_H1 ;  /* 0x30000009ff0d8230 */ /* 0x000fe20000004100 */
[-C--:B------:R-:W-:Y:S02]  /*82d0*/  @!P0 FMUL.FTZ R9, R24, R8.reuse ;  /* 0x0000000818098220 */ /* 0x080fe40000410000 */
[C---:B------:R-:W-:Y:S02]  /*82e0*/  @!P0 FMUL.FTZ R8, R14.reuse, R8 ;  /* 0x000000080e088220 */ /* 0x040fe40000410000 */
[----:B------:R-:W-:Y:S01]  /*82f0*/  @!P0 FFMA.FTZ R48, R14, R25, -R9 ;  /* 0x000000190e308223 */ /* 0x000fe20000010809 */
[----:B------:R-:W-:Y:S01]  /*8300*/  @!P0 F2FP.PACK_AB R14, R49, R50 ;  /* 0x00000032310e823e */ /* 0x000fe200000000ff */
[----:B------:R-:W-:Y:S02]  /*8310*/  @!P0 FMUL.FTZ R9, R13, R15 ;  /* 0x0000000f0d098220 */ /* 0x000fe40000410000 */
[----:B------:R-:W-:Y:S01]  /*8320*/  @!P0 FFMA.FTZ R8, R24, R25, R8 ;  /* 0x0000001918088223 */ /* 0x000fe20000010008 */
[----:B------:R-:W-:Y:S01]  /*8330*/  @!P0 MOV R19, R14 ;  /* 0x0000000e00138202 */ /* 0x000fe20000000f00 */
[C---:B------:R-:W-:Y:S01]  /*8340*/  @!P0 FMUL.FTZ R46, R26.reuse, R15 ;  /* 0x0000000f1a2e8220 */ /* 0x040fe20000410000 */
[----:B------:R-:W-:Y:S01]  /*8350*/  @!P0 F2FP.PACK_AB R15, R53, R54 ;  /* 0x00000036350f823e */ /* 0x000fe200000000ff */
[----:B------:R-:W-:Y:S02]  /*8360*/  @!P0 FFMA.FTZ R9, R26, R27, R9 ;  /* 0x0000001b1a098223 */ /* 0x000fe40000010009 */
[----:B------:R-:W-:Y:S01]  /*8370*/  @!P0 FFMA.FTZ R10, R32, R33, R10 ;  /* 0x00000021200a8223 */ /* 0x000fe2000001000a */
[----:B------:R-:W-:Y:S01]  /*8380*/  @!P0 MOV R16, R15 ;  /* 0x0000000f00108202 */ /* 0x000fe20000000f00 */
[----:B------:R-:W-:Y:S01]  /*8390*/  @!P0 FFMA.FTZ R46, R13, R27, -R46 ;  /* 0x0000001b0d2e8223 */ /* 0x000fe2000001082e */
[----:B------:R-:W-:Y:S01]  /*83a0*/  @!P0 F2FP.PACK_AB R8, R9, R8 ;  /* 0x000000080908823e */ /* 0x000fe200000000ff */
[----:B------:R-:W-:Y:S03]  /*83b0*/  @!P0 FFMA.FTZ R11, R34, R35, R11 ;  /* 0x00000023220b8223 */ /* 0x000fe6000001000b */
[----:B------:R-:W-:Y:S02]  /*83c0*/  @!P0 F2FP.PACK_AB R13, R46, R48 ;  /* 0x000000302e0d823e */ /* 0x000fe400000000ff */
[----:B------:R-:W-:Y:S02]  /*83d0*/  @!P0 F2FP.PACK_AB R10, R11, R10 ;  /* 0x0000000a0b0a823e */ /* 0x000fe400000000ff */
[----:B------:R-:W-:Y:S01]  /*83e0*/  @!P0 MOV R42, R8 ;  /* 0x00000008002a8202 */ /* 0x000fe20000000f00 */
[----:B------:R-:W-:Y:S01]  /*83f0*/  @!P0 IMAD.MOV.U32 R18, RZ, RZ, R13 ;  /* 0x000000ffff128224 */ /* 0x000fe200078e000d */
[----:B------:R-:W-:Y:S02]  /*8400*/  @!P0 MOV R43, R10 ;  /* 0x0000000a002b8202 */ /* 0x000fe40000000f00 */
[C---:B---3--:R-:W-:Y:S04]  /*8410*/  LEA R2, P0, R87.reuse, R44, 0x1 ;  /* 0x0000002c57027211 */ /* 0x048fe800078008ff */
[----:B--2---:R-:W-:Y:S02]  /*8420*/  LEA.HI.X R3, R87, R45, R103, 0x1, P0 ;  /* 0x0000002d57037211 */ /* 0x004fe400000f0c67 */
[C---:B------:R-:W-:Y:S03]  /*8430*/  ISETP.GE.AND P0, PT, R47.reuse, c[0x0][0x1d4], PT ;  /* 0x000075002f007a0c */ /* 0x040fe60003f06270 */
[----:B------:R2:W-:Y:S10]  /*8440*/  ST.E.128 [R2.64], R16 ;  /* 0x0000001002007985 */ /* 0x0005f4000c101d0a */
[----:B------:R-:W-:Y:S05]  /*8450*/  @!P0 IMAD.WIDE R8, R47, 0x2, R44 ;  /* 0x000000022f088825 */ /* 0x000fea00078e022c */
[----:B------:R2:W-:Y:S02]  /*8460*/  @!P0 ST.E.128 [R8.64], R40 ;  /* 0x0000002808008985 */ /* 0x0005e4000c101d0a */
.L_x_2323:
[----:B------:R-:W-:Y:S05]  /*8470*/  BSYNC B0 ;  /* 0x0000000000007941 */ /* 0x000fea0003800000 */
.L_x_2322:
[----:B------:R-:W-:Y:S11]  /*8480*/  ISETP.GE.AND P0, PT, R144, c[0x0][0x1d4], PT ;  /* 0x0000750090007a0c */ /* 0x000ff60003f06270 */
[----:B------:R-:W-:Y:S02]  /*8490*/  @!UPT UIADD3 URZ, URZ, URZ, URZ ;  /* 0x0000003f3f3ff290 */ /* 0x000fe4000fffe03f */
[----:B------:R-:W-:-:S05]  /*84a0*/  @P0 BRA `(.L_x_2307) ;  /* 0x00000b2000000947 */ /* 0x000fca0003800000 */
[----:B--2---:R-:W-:Y:S01]  /*84b0*/  SEL R2, R75, R74, !P2 ;  /* 0x0000004a4b027207 */ /* 0x004fe20005000000 */
[----:B------:R-:W2:Y:S01]  /*84c0*/  LDS.128 R16, [R121+0xa080] ;  /* 0x00a0800079107984 */ /* 0x000ea20000000c00 */
[C---:B---3--:R-:W-:Y:S02]  /*84d0*/  LEA R48, P0, R86.reuse, R44, 0x1 ;  /* 0x0000002c56307211 */ /* 0x048fe400078008ff */
[----:B------:R-:W-:Y:S02]  /*84e0*/  SHF.R.S32.HI R3, RZ, 0x1f, R2 ;  /* 0x0000001fff037819 */ /* 0x000fe40000011402 */
[----:B------:R-:W-:Y:S02]  /*84f0*/  LEA.HI.X R49, R86, R45, R102, 0x1, P0 ;  /* 0x0000002d56317211 */ /* 0x000fe400000f0c66 */
[----:B------:R-:W-:Y:S02]  /*8500*/  LEA.HI R2, R3, R2, RZ, 0x4 ;  /* 0x0000000203027211 */ /* 0x000fe400078f20ff */
[----:B------:R-:W-:Y:S02]  /*8510*/  ISETP.GE.AND P0, PT, R144, c[0x0][0x27c], PT ;  /* 0x00009f0090007a0c */ /* 0x000fe40003f06270 */
[----:B------:R-:W-:Y:S04]  /*8520*/  LEA.HI.SX32 R2, R2, R72, 0x1c ;  /* 0x0000004802027211 */ /* 0x000fe800078fe2ff */
[----:B------:R-:W-:Y:S02]  /*8530*/  SHF.R.S32.HI R3, RZ, 0x1f, R2 ;  /* 0x0000001fff037819 */ /* 0x000fe40000011402 */
[----:B------:R-:W-:Y:S02]  /*8540*/  SHF.L.U32 R46, R2, 0x3, RZ ;  /* 0x00000003022e7819 */ /* 0x000fe400000006ff */
[----:B------:R-:W-:Y:S03]  /*8550*/  LEA.HI R3, R3, R2, RZ, 0x3 ;  /* 0x0000000203037211 */ /* 0x000fe600078f18ff */
[----:B------:R-:W-:Y:S01]  /*8560*/  @!P0 SHF.R.U32.HI R14, RZ, 0x10, R31 ;  /* 0x00000010ff0e8819 */ /* 0x000fe2000001161f */
[----:B------:R-:W-:Y:S01]  /*8570*/  @!P0 HADD2.F32 R26, -RZ, R69.H1_H1 ;  /* 0x30000045ff1a8230 */ /* 0x000fe20000004100 */
[----:B------:R-:W-:Y:S01]  /*8580*/  SHF.R.S32.HI R2, RZ, 0x3, R3 ;  /* 0x00000003ff027819 */ /* 0x000fe20000011403 */
[--C-:B------:R-:W-:Y:S01]  /*8590*/  @!P0 HADD2.F32 R22, -RZ, R70.reuse.H0_H0 ;  /* 0x20000046ff168230 */ /* 0x100fe20000004100 */
[----:B------:R-:W-:Y:S01]  /*85a0*/  LOP3.LUT R3, R55, 0x38, R46, 0xf8, !PT ;  /* 0x0000003837037812 */ /* 0x000fe200078ef82e */
[----:B------:R-:W-:Y:S01]  /*85b0*/  @!P0 HADD2.F32 R34, -RZ, R70.H1_H1 ;  /* 0x30000046ff228230 */ /* 0x000fe20000004100 */
[----:B------:R-:W-:Y:S01]  /*85c0*/  @!P0 SHF.R.U64 R15, R30, 0x10, R31 ;  /* 0x000000101e0f8819 */ /* 0x000fe2000000121f */
[----:B------:R-:W-:Y:S01]  /*85d0*/  IMAD R2, R2, 0xc00, R12 ;  /* 0x00000c0002027824 */ /* 0x000fe200078e020c */
[----:B------:R-:W-:Y:S01]  /*85e0*/  LOP3.LUT R3, R3, R149, RZ, 0x3c, !PT ;  /* 0x0000009503037212 */ /* 0x000fe200078e3cff */
[----:B------:R-:W-:Y:S01]  /*85f0*/  @!P0 HADD2.F32 R30, -RZ, R71.H0_H0 ;  /* 0x20000047ff1e8230 */ /* 0x000fe20000004100 */
[----:B------:R-:W-:Y:S01]  /*8600*/  @!P0 SHF.R.U32.HI R8, RZ, 0x10, R29 ;  /* 0x00000010ff088819 */ /* 0x000fe2000001161d */
[----:B------:R-:W-:Y:S01]  /*8610*/  @!P0 HADD2.F32 R15, -RZ, R15.H0_H0 ;  /* 0x2000000fff0f8230 */ /* 0x000fe20000004100 */
[----:B------:R-:W-:Y:S01]  /*8620*/  @!P0 SHF.R.U32.HI R21, RZ, 0x10, R65 ;  /* 0x00000010ff158819 */ /* 0x000fe20000011641 */
[----:B------:R-:W-:Y:S01]  /*8630*/  IMAD.IADD R2, R2, 0x1, R3 ;  /* 0x0000000102027824 */ /* 0x000fe200078e0203 */
[----:B------:R-:W-:Y:S01]  /*8640*/  @!P0 SHF.R.U64 R13, R28, 0x10, R29 ;  /* 0x000000101c0d8819 */ /* 0x000fe2000000121d */
[----:B------:R-:W-:Y:S01]  /*8650*/  @!P0 HADD2.F32 R10, -RZ, R8.H0_H0 ;  /* 0x20000008ff0a8230 */ /* 0x000fe20000004100 */
[----:B------:R-:W-:Y:S01]  /*8660*/  @!P0 SHF.R.U64 R24, R64, 0x10, R65 ;  /* 0x0000001040188819 */ /* 0x000fe20000001241 */
[----:B------:R-:W-:Y:S01]  /*8670*/  @!P0 HADD2.F32 R28, -RZ, R21.H0_H0 ;  /* 0x20000015ff1c8230 */ /* 0x000fe20000004100 */
[----:B------:R-:W-:Y:S01]  /*8680*/  SHF.L.U32 R40, R2, 0x1, RZ ;  /* 0x0000000102287819 */ /* 0x000fe200000006ff */
[----:B------:R-:W-:Y:S01]  /*8690*/  @!P0 HADD2.F32 R2, -RZ, R36.H1_H1 ;  /* 0x30000024ff028230 */ /* 0x000fe20000004100 */
[----:B--2---:R-:W-:Y:S01]  /*86a0*/  @!P0 MOV R6, R17 ;  /* 0x0000001100068202 */ /* 0x004fe20000000f00 */
[----:B------:R-:W-:Y:S01]  /*86b0*/  @!P0 HADD2.F32 R24, -RZ, R24.H0_H0 ;  /* 0x20000018ff188230 */ /* 0x000fe20000004100 */
[--C-:B------:R-:W-:Y:S02]  /*86c0*/  @!P0 SHF.R.U64 R32, R66, 0x10, R67.reuse ;  /* 0x0000001042208819 */ /* 0x100fe40000001243 */
[----:B------:R-:W2:Y:S01]  /*86d0*/  LDS.128 R40, [R40+0xa080] ;  /* 0x00a0800028287984 */ /* 0x000ea20000000c00 */
[----:B------:R-:W-:Y:S01]  /*86e0*/  @!P0 HADD2.F32 R3, -RZ, R6.H0_H0 ;  /* 0x20000006ff038230 */ /* 0x000fe20000004100 */
[----:B------:R-:W-:Y:S01]  /*86f0*/  @!P0 SHF.R.U32.HI R36, RZ, 0x10, R67 ;  /* 0x00000010ff248819 */ /* 0x000fe20000011643 */
[----:B------:R-:W-:Y:S03]  /*8700*/  @!P0 HADD2.F32 R32, -RZ, R32.H0_H0 ;  /* 0x20000020ff208230 */ /* 0x000fe60000004100 */
[-C--:B------:R-:W-:Y:S01]  /*8710*/  @!P0 FMUL.FTZ R5, R3, R2.reuse ;  /* 0x0000000203058220 */ /* 0x080fe20000410000 */
[----:B------:R-:W-:Y:S01]  /*8720*/  @!P0 HADD2.F32 R36, -RZ, R36.H0_H0 ;  /* 0x20000024ff248230 */ /* 0x000fe20000004100 */
[----:B--2---:R-:W-:Y:S02]  /*8730*/  @!P0 IMAD.MOV.U32 R11, RZ, RZ, R41 ;  /* 0x000000ffff0b8224 */ /* 0x004fe400078e0029 */
[----:B------:R-:W-:Y:S02]  /*8740*/  @!P0 IMAD.MOV.U32 R20, RZ, RZ, R40 ;  /* 0x000000ffff148224 */ /* 0x000fe400078e0028 */
[----:B------:R-:W-:Y:S01]  /*8750*/  @!P0 IMAD.MOV.U32 R35, RZ, RZ, R43 ;  /* 0x000000ffff238224 */ /* 0x000fe200078e002b */
[--C-:B------:R-:W-:Y:S01]  /*8760*/  @!P0 HADD2.F32 R25, -RZ, R11.reuse.H0_H0 ;  /* 0x2000000bff198230 */ /* 0x100fe20000004100 */
[----:B------:R-:W-:Y:S01]  /*8770*/  @!P0 IMAD.MOV.U32 R31, RZ, RZ, R42 ;  /* 0x000000ffff1f8224 */ /* 0x000fe200078e002a */
[----:B------:R-:W-:Y:S02]  /*8780*/  @!P0 HADD2.F32 R27, -RZ, R11.H1_H1 ;  /* 0x3000000bff1b8230 */ /* 0x000fe40000004100 */
[----:B------:R-:W-:Y:S01]  /*8790*/  @!P0 HADD2.F32 R21, -RZ, R20.H0_H0 ;  /* 0x20000014ff158230 */ /* 0x000fe20000004100 */
[----:B------:R-:W-:Y:S01]  /*87a0*/  @!P0 FMUL.FTZ R9, R25, R2 ;  /* 0x0000000219098220 */ /* 0x000fe20000410000 */
[----:B------:R-:W-:Y:S01]  /*87b0*/  @!P0 HADD2.F32 R2, -RZ, R37.H0_H0 ;  /* 0x20000025ff028230 */ /* 0x000fe20000004100 */
[----:B------:R-:W-:Y:S01]  /*87c0*/  @!P0 FMUL.FTZ R11, R27, R10 ;  /* 0x0000000a1b0b8220 */ /* 0x000fe20000410000 */
[--C-:B------:R-:W-:Y:S01]  /*87d0*/  @!P0 HADD2.F32 R33, -RZ, R35.reuse.H0_H0 ;  /* 0x20000023ff218230 */ /* 0x100fe20000004100 */
[----:B------:R-:W-:Y:S01]  /*87e0*/  @!P0 FFMA.FTZ R54, R3, R26, -R9 ;  /* 0x0000001a03368223 */ /* 0x000fe20000010809 */
[----:B------:R-:W-:Y:S01]  /*87f0*/  @!P0 MOV R9, R16 ;  /* 0x0000001000098202 */ /* 0x000fe20000000f00 */
[----:B------:R-:W-:Y:S01]  /*8800*/  @!P0 FMUL.FTZ R23, R21, R2 ;  /* 0x0000000215178220 */ /* 0x000fe20000410000 */
[----:B------:R-:W-:Y:S02]  /*8810*/  @!P0 HADD2.F32 R3, -RZ, R6.H1_H1 ;  /* 0x30000006ff038230 */ /* 0x000fe40000004100 */
[----:B------:R-:W-:Y:S02]  /*8820*/  @!P0 HADD2.F32 R35, -RZ, R35.H1_H1 ;  /* 0x30000023ff238230 */ /* 0x000fe40000004100 */
[----:B------:R-:W-:Y:S01]  /*8830*/  @!P0 HADD2.F32 R8, -RZ, R9.H0_H0 ;  /* 0x20000009ff088230 */ /* 0x000fe20000004100 */
[C---:B------:R-:W-:Y:S01]  /*8840*/  @!P0 FFMA.FTZ R53, R3.reuse, R28, -R11 ;  /* 0x0000001c03358223 */ /* 0x040fe2000001080b */
[----:B------:R-:W-:Y:S01]  /*8850*/  @!P0 MOV R11, R19 ;  /* 0x00000013000b8202 */ /* 0x000fe20000000f00 */
[----:B------:R-:W-:Y:S01]  /*8860*/  @!P0 FMUL.FTZ R6, R3, R10 ;  /* 0x0000000a03068220 */ /* 0x000fe20000410000 */
[----:B------:R-:W-:Y:S01]  /*8870*/  @!P0 HADD2.F32 R10, -RZ, R37.H1_H1 ;  /* 0x30000025ff0a8230 */ /* 0x000fe20000004100 */
[C---:B------:R-:W-:Y:S01]  /*8880*/  @!P0 FFMA.FTZ R52, R8.reuse, R22, -R23 ;  /* 0x0000001608348223 */ /* 0x040fe20000010817 */
[----:B------:R-:W-:Y:S01]  /*8890*/  @!P0 HADD2.F32 R3, -RZ, R13.H0_H0 ;  /* 0x2000000dff038230 */ /* 0x000fe20000004100 */
[----:B------:R-:W-:Y:S01]  /*88a0*/  @!P0 FMUL.FTZ R2, R8, R2 ;  /* 0x0000000208028220 */ /* 0x000fe20000410000 */
[----:B------:R-:W-:Y:S01]  /*88b0*/  @!P0 HADD2.F32 R23, -RZ, R20.H1_H1 ;  /* 0x30000014ff178230 */ /* 0x000fe20000004100 */
[----:B------:R-:W-:Y:S01]  /*88c0*/  @!P0 FMUL.FTZ R13, R33, R10 ;  /* 0x0000000a210d8220 */ /* 0x000fe20000410000 */
[----:B------:R-:W-:Y:S01]  /*88d0*/  @!P0 HADD2.F32 R8, -RZ, R9.H1_H1 ;  /* 0x30000009ff088230 */ /* 0x000fe20000004100 */
[----:B------:R-:W-:Y:S01]  /*88e0*/  @!P0 FFMA.FTZ R2, R21, R22, R2 ;  /* 0x0000001615028223 */ /* 0x000fe20000010002 */
[--C-:B------:R-:W-:Y:S01]  /*88f0*/  @!P0 HADD2.F32 R9, -RZ, R11.reuse.H0_H0 ;  /* 0x2000000bff098230 */ /* 0x100fe20000004100 */
[-C--:B------:R-:W-:Y:S01]  /*8900*/  @!P0 FMUL.FTZ R20, R23, R3.reuse ;  /* 0x0000000317148220 */ /* 0x080fe20000410000 */
[----:B------:R-:W-:Y:S01]  /*8910*/  @!P0 HADD2.F32 R11, -RZ, R11.H1_H1 ;  /* 0x3000000bff0b8230 */ /* 0x000fe20000004100 */
[C---:B------:R-:W-:Y:S01]  /*8920*/  @!P0 FMUL.FTZ R3, R8.reuse, R3 ;  /* 0x0000000308038220 */ /* 0x040fe20000410000 */
[--C-:B------:R-:W-:Y:S01]  /*8930*/  @!P0 HADD2.F32 R29, -RZ, R31.reuse.H0_H0 ;  /* 0x2000001fff1d8230 */ /* 0x100fe20000004100 */
[C---:B------:R-:W-:Y:S01]  /*8940*/  @!P0 FMUL.FTZ R10, R9.reuse, R10 ;  /* 0x0000000a090a8220 */ /* 0x040fe20000410000 */
[----:B------:R-:W-:Y:S01]  /*8950*/  @!P0 HADD2.F32 R31, -RZ, R31.H1_H1 ;  /* 0x3000001fff1f8230 */ /* 0x000fe20000004100 */
[----:B------:R-:W-:Y:S01]  /*8960*/  @!P0 FFMA.FTZ R50, R9, R34, -R13 ;  /* 0x0000002209328223 */ /* 0x000fe2000001080d */
[----:B------:R-:W-:Y:S01]  /*8970*/  @!P0 MOV R9, R18 ;  /* 0x0000001200098202 */ /* 0x000fe20000000f00 */
[-C--:B------:R-:W-:Y:S01]  /*8980*/  @!P0 FFMA.FTZ R51, R8, R24.reuse, -R20 ;  /* 0x0000001808338223 */ /* 0x080fe20000010814 */
[----:B------:R-:W-:Y:S01]  /*8990*/  @!P0 HADD2.F32 R8, -RZ, R38.H0_H0 ;  /* 0x20000026ff088230 */ /* 0x000fe20000004100 */
[-C--:B------:R-:W-:Y:S01]  /*89a0*/  @!P0 FMUL.FTZ R38, R31, R15.reuse ;  /* 0x0000000f1f268220 */ /* 0x080fe20000410000 */
[----:B------:R-:W-:Y:S01]  /*89b0*/  @!P0 HADD2.F32 R20, -RZ, R14.H0_H0 ;  /* 0x2000000eff148230 */ /* 0x000fe20000004100 */
[----:B------:R-:W-:Y:S01]  /*89c0*/  @!P0 FFMA.FTZ R3, R23, R24, R3 ;  /* 0x0000001817038223 */ /* 0x000fe20000010003 */
[--C-:B------:R-:W-:Y:S01]  /*89d0*/  @!P0 HADD2.F32 R14, -RZ, R9.reuse.H0_H0 ;  /* 0x20000009ff0e8230 */ /* 0x100fe20000004100 */
[----:B------:R-:W-:Y:S01]  /*89e0*/  @!P0 FFMA.FTZ R5, R25, R26, R5 ;  /* 0x0000001a19058223 */ /* 0x000fe20000010005 */
[----:B------:R-:W-:Y:S01]  /*89f0*/  @!P0 HADD2.F32 R13, -RZ, R9.H1_H1 ;  /* 0x30000009ff0d8230 */ /* 0x000fe20000004100 */
[----:B------:R-:W-:Y:S01]  /*8a00*/  @!P0 FMUL.FTZ R9, R29, R8 ;  /* 0x000000081d098220 */ /* 0x000fe20000410000 */
[----:B------:R-:W-:Y:S01]  /*8a10*/  @!P0 F2FP.PACK_AB R2, R3, R2 ;  /* 0x000000020302823e */ /* 0x000fe200000000ff */
[----:B------:R-:W-:Y:S02]  /*8a20*/  @!P0 FMUL.FTZ R37, R35, R20 ;  /* 0x0000001423258220 */ /* 0x000fe40000410000 */
[C---:B------:R-:W-:Y:S01]  /*8a30*/  @!P0 FFMA.FTZ R47, R14.reuse, R30, -R9 ;  /* 0x0000001e0e2f8223 */ /* 0x040fe20000010809 */
[----:B------:R-:W-:Y:S01]  /*8a40*/  @!P0 MOV R40, R2 ;  /* 0x0000000200288202 */ /* 0x000fe20000000f00 */
[----:B------:R-:W-:Y:S01]  /*8a50*/  @!P0 FMUL.FTZ R9, R13, R15 ;  /* 0x0000000f0d098220 */ /* 0x000fe20000410000 */
[----:B------:R-:W-:Y:S01]  /*8a60*/  @!P0 F2FP.PACK_AB R15, R51, R52 ;  /* 0x00000034330f823e */ /* 0x000fe200000000ff */
[----:B------:R-:W-:Y:S02]  /*8a70*/  @!P0 FFMA.FTZ R13, R13, R32, -R38 ;  /* 0x000000200d0d8223 */ /* 0x000fe40000010826 */
[----:B------:R-:W-:Y:S01]  /*8a80*/  @!P0 FMUL.FTZ R8, R14, R8 ;  /* 0x000000080e088220 */ /* 0x000fe20000410000 */
[----:B------:R-:W-:Y:S01]  /*8a90*/  @!P0 MOV R16, R15 ;  /* 0x0000000f00108202 */ /* 0x000fe20000000f00 */
[----:B------:R-:W-:Y:S01]  /*8aa0*/  @!P0 FFMA.FTZ R37, R11, R36, -R37 ;  /* 0x000000240b258223 */ /* 0x000fe20000010825 */
[----:B------:R-:W-:Y:S01]  /*8ab0*/  @!P0 F2FP.PACK_AB R13, R13, R47 ;  /* 0x0000002f0d0d823e */ /* 0x000fe200000000ff */
[----:B------:R-:W-:Y:S02]  /*8ac0*/  @!P0 FFMA.FTZ R6, R27, R28, R6 ;  /* 0x0000001c1b068223 */ /* 0x000fe40000010006 */
[----:B------:R-:W-:Y:S01]  /*8ad0*/  @!P0 FFMA.FTZ R8, R29, R30, R8 ;  /* 0x0000001e1d088223 */ /* 0x000fe20000010008 */
[----:B------:R-:W-:Y:S01]  /*8ae0*/  @!P0 F2FP.PACK_AB R14, R37, R50 ;  /* 0x00000032250e823e */ /* 0x000fe200000000ff */
[----:B------:R-:W-:Y:S01]  /*8af0*/  @!P0 FMUL.FTZ R11, R11, R20 ;  /* 0x000000140b0b8220 */ /* 0x000fe20000410000 */
[----:B------:R-:W-:Y:S01]  /*8b00*/  @!P0 F2FP.PACK_AB R20, R53, R54 ;  /* 0x000000363514823e */ /* 0x000fe200000000ff */
[----:B------:R-:W-:Y:S01]  /*8b10*/  @!P0 FFMA.FTZ R9, R31, R32, R9 ;  /* 0x000000201f098223 */ /* 0x000fe20000010009 */
[----:B------:R-:W-:Y:S01]  /*8b20*/  @!P0 MOV R19, R14 ;  /* 0x0000000e00138202 */ /* 0x000fe20000000f00 */
[----:B------:R-:W-:Y:S01]  /*8b30*/  @!P0 FFMA.FTZ R10, R33, R34, R10 ;  /* 0x00000022210a8223 */ /* 0x000fe2000001000a */
[----:B------:R-:W-:Y:S01]  /*8b40*/  @!P0 MOV R17, R20 ;  /* 0x0000001400118202 */ /* 0x000fe20000000f00 */
[----:B------:R-:W-:Y:S01]  /*8b50*/  @!P0 IMAD.MOV.U32 R18, RZ, RZ, R13 ;  /* 0x000000ffff128224 */ /* 0x000fe200078e000d */
[----:B------:R-:W-:Y:S01]  /*8b60*/  @!P0 F2FP.PACK_AB R5, R6, R5 ;  /* 0x000000050605823e */ /* 0x000fe200000000ff */
[----:B------:R-:W-:Y:S01]  /*8b70*/  @!P0 FFMA.FTZ R11, R35, R36, R11 ;  /* 0x00000024230b8223 */ /* 0x000fe2000001000b */
[----:B------:R-:W-:Y:S02]  /*8b80*/  @!P0 F2FP.PACK_AB R8, R9, R8 ;  /* 0x000000080908823e */ /* 0x000fe400000000ff */
[----:B------:R2:W-:Y:S01]  /*8b90*/  ST.E.128 [R48.64], R16 ;  /* 0x0000001030007985 */ /* 0x0005e2000c101d0a */
[----:B------:R-:W-:Y:S01]  /*8ba0*/  @!P0 IMAD.MOV.U32 R41, RZ, RZ, R5 ;  /* 0x000000ffff298224 */ /* 0x000fe200078e0005 */
        /* <DEDUP_REMOVED lines=10> */
.L_x_2293:
        /* <DEDUP_REMOVED lines=12> */
[C---:B---3--:R-:W-:Y:S04]  /*8d10*/  @!P0 LEA R8, P3, R140.reuse, R3, 0x1 ;  /* 0x000000038c088211 */ /* 0x048fe800078608ff */
[----:B------:R-:W-:Y:S02]  /*8d20*/  @!P0 LEA.HI.X R9, R140, R5, R141, 0x1, P3 ;  /* 0x000000058c098211 */ /* 0x000fe400018f0c8d */
[C---:B------:R-:W-:Y:S04]  /*8d30*/  @!P4 LEA R14, P3, R238.reuse, R3, 0x1 ;  /* 0x00000003ee0ec211 */ /* 0x040fe800078608ff */
[----:B------:R-:W-:Y:S02]  /*8d40*/  @!P4 LEA.HI.X R15, R238, R5, R248, 0x1, P3 ;  /* 0x00000005ee0fc211 */ /* 0x000fe400018f0cf8 */
[C---:B------:R-:W-:Y:S11]  /*8d50*/  ISETP.GE.AND P3, PT, R228.reuse, c[0x0][0x1d4], PT ;  /* 0x00007500e4007a0c */ /* 0x040ff60003f66270 */
[----:B------:R-:W-:Y:S02]  /*8d60*/  @!UPT UIADD3 URZ, URZ, URZ, URZ ;  /* 0x0000003f3f3ff290 */ /* 0x000fe4000fffe03f */
[C---:B------:R-:W-:Y:S04]  /*8d70*/  @!P3 LEA R10, P5, R228.reuse, R3, 0x1 ;  /* 0x00000003e40ab211 */ /* 0x040fe800078a08ff */
[----:B------:R-:W-:Y:S01]  /*8d80*/  @!P3 LEA.HI.X R11, R228, R5, R250, 0x1, P5 ;  /* 0x00000005e40bb211 */ /* 0x000fe200028f0cfa */
        /* <DEDUP_REMOVED lines=10> */
.L_x_2325:
[----:B-12---:R-:W-:Y:S05]  /*8e30*/  BSYNC B0 ;  /* 0x0000000000007941 */ /* 0x006fea0003800000 */
.L_x_2324:
        /* <DEDUP_REMOVED lines=15> */
[----:B----4-:R-:W-:Y:S01]  /*8f30*/  @!P0 ST.E.128 [R8.64], R20 ;  /* 0x0000001408008985 */ /* 0x010fe2000c101d0a */
[C---:B------:R-:W-:Y:S03]  /*8f40*/  ISETP.GE.AND P0, PT, R229.reuse, c[0x0][0x1d4], PT ;  /* 0x00007500e5007a0c */ /* 0x040fe60003f06270 */
[----:B------:R-:W2:Y:S10]  /*8f50*/  @!P4 LDS.128 R16, [R223+0xc880] ;  /* 0x00c88000df10c984 */ /* 0x000eb40000000c00 */
[C---:B------:R-:W-:Y:S04]  /*8f60*/  @!P0 LEA R2, P5, R229.reuse, R2, 0x1 ;  /* 0x00000002e5028211 */ /* 0x040fe800078a08ff */
[----:B------:R-:W-:Y:S01]  /*8f70*/  @!P0 LEA.HI.X R3, R229, R3, R249, 0x1, P5 ;  /* 0x00000003e5038211 */ /* 0x000fe200028f0cf9 */
[----:B--2---:R-:W-:Y:S04]  /*8f80*/  @!P4 ST.E.128 [R14.64], R16 ;  /* 0x000000100e00c985 */ /* 0x004fe8000c101d0a */
[----:B------:R-:W2:Y:S04]  /*8f90*/  @!P3 LDS.128 R16, [R223+0xe080] ;  /* 0x00e08000df10b984 */ /* 0x000ea80000000c00 */
[----:B--2---:R-:W-:Y:S04]  /*8fa0*/  @!P3 ST.E.128 [R10.64], R16 ;  /* 0x000000100a00b985 */ /* 0x004fe8000c101d0a */
[----:B------:R-:W2:Y:S04]  /*8fb0*/  @!P0 LDS.128 R8, [R223+0xf880] ;  /* 0x00f88000df088984 */ /* 0x000ea80000000c00 */
[----:B--2---:R2:W-:Y:S02]  /*8fc0*/  @!P0 ST.E.128 [R2.64], R8 ;  /* 0x0000000802008985 */ /* 0x0045e4000c101d0a */
.L_x_2307:
[----:B------:R-:W-:Y:S05]  /*8fd0*/  BSYNC B2 ;  /* 0x0000000000027941 */ /* 0x000fea0003800000 */
.L_x_2292:
[----:B--23--:R-:W-:Y:S01]  /*8fe0*/  IMAD.IADD R2, R83, 0x1, -R145 ;  /* 0x0000000153027824 */ /* 0x00cfe200078e0a91 */
[----:B------:R-:W-:Y:S01]  /*8ff0*/  P2R R15, PR, RZ, 0x2 ;  /* 0x00000002ff0f7803 */ /* 0x000fe20000000000 */
        /* <DEDUP_REMOVED lines=8> */
[----:B------:R-:W-:Y:S05]  /*9080*/  @P3 IADD3 R13, P0, R8, 0x20, RZ ;  /* 0x00000020080d3810 */ /* 0x000fea0007f1e0ff */
[----:B------:R-:W-:Y:S01]  /*9090*/  @P3 IMAD.X R14, RZ, RZ, R9, P0 ;  /* 0x000000ffff0e3224 */ /* 0x000fe200000e0609 */
[----:B------:R-:W-:Y:S11]  /*90a0*/  ISETP.GE.AND P0, PT, R2, 0x1, PT ;  /* 0x000000010200780c */ /* 0x000ff60003f06270 */
[----:B------:R-:W-:Y:S02]  /*90b0*/  @!UPT UIADD3 URZ, URZ, URZ, URZ ;  /* 0x0000003f3f3ff290 */ /* 0x000fe4000fffe03f */
[----:B------:R-:W-:Y:S01]  /*90c0*/  @P0 MOV R2, R90 ;  /* 0x0000005a00020202 */ /* 0x000fe20000000f00 */
[----:B------:R-:W-:Y:S02]  /*90d0*/  @P0 IMAD.MOV.U32 R3, RZ, RZ, R100 ;  /* 0x000000ffff030224 */ /* 0x000fe400078e0064 */
[----:B------:R-:W-:Y:S02]  /*90e0*/  @P0 IMAD R5, R9, c[0x0][0x258], RZ ;  /* 0x0000960009050a24 */ /* 0x000fe400078e02ff */
[C---:B------:R-:W-:Y:S04]  /*90f0*/  @P0 IMAD.WIDE.U32 R2, R8.reuse, c[0x0][0x258], R2 ;  /* 0x0000960008020a25 */ /* 0x040fe800078e0002 */
[----:B------:R-:W-:Y:S01]  /*9100*/  @P0 IMAD R8, R8, c[0x0][0x25c], R5 ;  /* 0x0000970008080a24 */ /* 0x000fe200078e0205 */
[C---:B------:R-:W-:Y:S01]  /*9110*/  @P0 LEA R10, P4, R2.reuse, c[0x0][0x250], 0x1 ;  /* 0x00009400020a0a11 */ /* 0x040fe200078808ff */
[----:B------:R-:W-:Y:S03]  /*9120*/  @P3 IMAD.MOV.U32 R9, RZ, RZ, R100 ;  /* 0x000000ffff093224 */ /* 0x000fe600078e0064 */
[----:B------:R-:W-:Y:S04]  /*9130*/  @P0 IADD3 R8, R3, R8, RZ ;  /* 0x0000000803080210 */ /* 0x000fe80007ffe0ff */
[----:B------:R-:W-:Y:S01]  /*9140*/  @P0 LEA.HI.X R11, R2, c[0x0][0x254], R8, 0x1, P4 ;  /* 0x00009500020b0a11 */ /* 0x000fe200020f0c08 */
[----:B------:R-:W-:Y:S01]  /*9150*/  IMAD R2, R88, c[0x0][0x208], RZ ;  /* 0x0000820058027a24 */ /* 0x000fe200078e02ff */
[----:B------:R-:W-:Y:S03]  /*9160*/  @P3 MOV R8, R90 ;  /* 0x0000005a00083202 */ /* 0x000fe60000000f00 */
[----:B------:R-:W-:Y:S01]  /*9170*/  @!PT LDS RZ, [RZ] ;  /* 0x00000000fffff984 */ /* 0x000fe20000000800 */
[----:B------:R-:W-:Y:S01]  /*9180*/  @!PT LDS RZ, [RZ] ;  /* 0x00000000fffff984 */ /* 0x000fe20000000800 */
[----:B------:R-:W-:Y:S01]  /*9190*/  @!PT LDS RZ, [RZ] ;  /* 0x00000000fffff984 */ /* 0x000fe20000000800 */
[----:B------:R2:W-:Y:S01]  /*91a0*/  @P0 LDGSTS.E.BYPASS.LTC128B.128 [R223+0x4080], [R10.64], !P1 ;  /* 0x040800000adf0fae */ /* 0x0005e2000c901d4a */
[C---:B------:R-:W-:Y:S02]  /*91b0*/  IMAD R5, R85.reuse, c[0x0][0x20c], R2 ;  /* 0x0000830055057a24 */ /* 0x040fe400078e0202 */
[----:B------:R-:W-:Y:S04]  /*91c0*/  IMAD.WIDE.U32 R2, R85, c[0x0][0x208], RZ ;  /* 0x0000820055027a25 */ /* 0x000fe800078e00ff */
[----:B------:R-:W-:Y:S02]  /*91d0*/  IMAD.IADD R3, R3, 0x1, R5 ;  /* 0x0000000103037824 */ /* 0x000fe400078e0205 */
[----:B------:R-:W-:Y:S04]  /*91e0*/  @P3 IMAD.WIDE.U32 R8, R13, c[0x0][0x258], R8 ;  /* 0x000096000d083a25 */ /* 0x000fe800078e0008 */
[----:B------:R-:W-:Y:S05]  /*91f0*/  IMAD.WIDE.U32 R2, R84, c[0x0][0x218], R2 ;  /* 0x0000860054027a25 */ /* 0x000fea00078e0002 */
[----:B------:R-:W-:Y:S01]  /*9200*/  IADD3 R5, P4, R116, R2, RZ ;  /* 0x0000000274057210 */ /* 0x000fe20007f9e0ff */
[----:B------:R-:W-:Y:S03]  /*9210*/  @P3 IMAD R2, R14, c[0x0][0x258], RZ ;  /* 0x000096000e023a24 */ /* 0x000fe600078e02ff */
[----:B------:R-:W-:Y:S01]  /*9220*/  IADD3.X R6, R125, R3, R6, P4, !PT ;  /* 0x000000037d067210 */ /* 0x000fe200027fe406 */
[----:B------:R-:W-:Y:S05]  /*9230*/  @P3 IMAD R2, R13, c[0x0][0x25c], R2 ;  /* 0x000097000d023a24 */ /* 0x000fea00078e0202 */
[----:B------:R-:W-:Y:S02]  /*9240*/  @P3 IADD3 R3, R9, R2, RZ ;  /* 0x0000000209033210 */ /* 0x000fe40007ffe0ff */
[C---:B------:R-:W-:Y:S04]  /*9250*/  @P3 LEA R2, P4, R8.reuse, c[0x0][0x250], 0x1 ;  /* 0x0000940008023a11 */ /* 0x040fe800078808ff */
[----:B------:R-:W-:Y:S02]  /*9260*/  @P3 LEA.HI.X R3, R8, c[0x0][0x254], R3, 0x1, P4 ;  /* 0x0000950008033a11 */ /* 0x000fe400020f0c03 */
[C---:B------:R-:W-:Y:S04]  /*9270*/  LEA R13, P4, R5.reuse, c[0x0][0x1f8], 0x1 ;  /* 0x00007e00050d7a11 */ /* 0x040fe800078808ff */
[----:B------:R-:W-:Y:S02]  /*9280*/  LEA.HI.X R5, R5, c[0x0][0x1fc], R6, 0x1, P4 ;  /* 0x00007f0005057a11 */ /* 0x000fe400020f0c06 */
        /* <DEDUP_REMOVED lines=11> */
[----:B---3--:R2:W3:Y:S01]  /*9340*/  SHFL.IDX PT, R2, R13, RZ, 0x181f ;  /* 0x00181fff0d027589 */ /* 0x0084e200000e0000 */
[----:B------:R-:W-:Y:S04]  /*9350*/  DEPBAR.LE SB0, 0x0 ;  /* 0x000080000000791a */ /* 0x000fe80000000000 */
[----:B------:R2:W4:Y:S04]  /*9360*/  SHFL.IDX PT, R3, R5, RZ, 0x181f ;  /* 0x00181fff05037589 */ /* 0x00052800000e0000 */
[----:B------:R-:W-:Y:S06]  /*9370*/  BAR.SYNC.DEFER_BLOCKING 0x0 ;  /* 0x0000000000007b1d */ /* 0x000fec0000010000 */
[----:B------:R-:W-:-:S05]  /*9380*/  @!P0 BRA `(.L_x_2327) ;  /* 0x0000015000008947 */ /* 0x000fca0003800000 */
[----:B------:R-:W-:Y:S02]  /*9390*/  ISETP.GE.AND P0, PT, R140, c[0x0][0x1d4], PT ;  /* 0x000075008c007a0c */ /* 0x000fe40003f06270 */
[----:B------:R-:W-:Y:S11]  /*93a0*/  ISETP.GE.AND P5, PT, R144, c[0x0][0x1d4], PT ;  /* 0x0000750090007a0c */ /* 0x000ff60003fa6270 */
[----:B------:R-:W5:Y:S01]  /*93b0*/  @!P0 LDS.128 R20, [R223+0x4080] ;  /* 0x00408000df148984 */ /* 0x000f620000000c00 */
[CC--:B---3--:R-:W-:Y:S04]  /*93c0*/  @!P0 LEA R8, P4, R140.reuse, R2.reuse, 0x1 ;  /* 0x000000028c088211 */ /* 0x0c8fe800078808ff */
[-C--:B----4-:R-:W-:Y:S02]  /*93d0*/  @!P0 LEA.HI.X R9, R140, R3.reuse, R141, 0x1, P4 ;  /* 0x000000038c098211 */ /* 0x090fe400020f0c8d */
[CC--:B------:R-:W-:Y:S04]  /*93e0*/  @!P5 LEA R14, P4, R238.reuse, R2.reuse, 0x1 ;  /* 0x00000002ee0ed211 */ /* 0x0c0fe800078808ff */
[-C--:B------:R-:W-:Y:S02]  /*93f0*/  @!P5 LEA.HI.X R15, R238, R3.reuse, R248, 0x1, P4 ;  /* 0x00000003ee0fd211 */ /* 0x080fe400020f0cf8 */
[C---:B------:R-:W-:Y:S11]  /*9400*/  ISETP.GE.AND P4, PT, R228.reuse, c[0x0][0x1d4], PT ;  /* 0x00007500e4007a0c */ /* 0x040ff60003f86270 */
[----:B------:R-:W-:Y:S02]  /*9410*/  @!UPT UIADD3 URZ, URZ, URZ, URZ ;  /* 0x0000003f3f3ff290 */ /* 0x000fe4000fffe03f */
[CC--:B--2---:R-:W-:Y:S04]  /*9420*/  @!P4 LEA R10, P6, R228.reuse, R2.reuse, 0x1 ;  /* 0x00000002e40ac211 */ /* 0x0c4fe800078c08ff */
[-C--:B------:R-:W-:Y:S01]  /*9430*/  @!P4 LEA.HI.X R11, R228, R3.reuse, R250, 0x1, P6 ;  /* 0x00000003e40bc211 */ /* 0x080fe200030f0cfa */
[----:B-----5:R-:W-:Y:S01]  /*9440*/  @!P0 ST.E.128 [R8.64], R20 ;  /* 0x0000001408008985 */ /* 0x020fe2000c101d0a */
        /* <DEDUP_REMOVED lines=9> */
.L_x_2327:
[----:B------:R-:W-:Y:S05]  /*94e0*/  BSYNC B0 ;  /* 0x0000000000007941 */ /* 0x000fea0003800000 */
.L_x_2326:
[----:B--2-4-:R2:W4:Y:S01]  /*94f0*/  SHFL.IDX PT, R3, R5, 0x1, 0x181f ;  /* 0x00381f0005037f89 */ /* 0x01452200000e0000 */
[----:B------:R-:W-:Y:S03]  /*9500*/  BSSY B0, `(.L_x_2328) ;  /* 0x0000018000007945 */ /* 0x000fe60003800000 */
[----:B---3--:R2:W3:Y:S01]  /*9510*/  SHFL.IDX PT, R2, R13, 0x1, 0x181f ;  /* 0x00381f000d027f89 */ /* 0x0084e200000e0000 */
        /* <DEDUP_REMOVED lines=10> */
[CC--:B------:R-:W-:Y:S04]  /*95c0*/  @!P3 LEA R10, P5, R228.reuse, R2.reuse, 0x1 ;  /* 0x00000002e40ab211 */ /* 0x0c0fe800078a08ff */
[-C--:B------:R-:W-:Y:S01]  /*95d0*/  @!P3 LEA.HI.X R11, R228, R3.reuse, R250, 0x1, P5 ;  /* 0x00000003e40bb211 */ /* 0x080fe200028f0cfa */
[----:B-----5:R-:W-:Y:S01]  /*95e0*/  @!P0 ST.E.128 [R8.64], R20 ;  /* 0x0000001408008985 */ /* 0x020fe2000c101d0a */
[C---:B------:R-:W-:Y:S03]  /*95f0*/  ISETP.GE.AND P0, PT, R229.reuse, c[0x0][0x1d4], PT ;  /* 0x00007500e5007a0c */ /* 0x040fe60003f06270 */
[----:B------:R-:W3:Y:S10]  /*9600*/  @!P4 LDS.128 R16, [R223+0x6880] ;  /* 0x00688000df10c984 */ /* 0x000ef40000000c00 */
[C---:B------:R-:W-:Y:S04]  /*9610*/  @!P0 LEA R2, P5, R229.reuse, R2, 0x1 ;  /* 0x00000002e5028211 */ /* 0x040fe800078a08ff */
[----:B------:R-:W-:Y:S01]  /*9620*/  @!P0 LEA.HI.X R3, R229, R3, R249, 0x1, P5 ;  /* 0x00000003e5038211 */ /* 0x000fe200028f0cf9 */
[----:B---3--:R-:W-:Y:S04]  /*9630*/  @!P4 ST.E.128 [R14.64], R16 ;  /* 0x000000100e00c985 */ /* 0x008fe8000c101d0a */
[----:B------:R-:W3:Y:S04]  /*9640*/  @!P3 LDS.128 R16, [R223+0x8080] ;  /* 0x00808000df10b984 */ /* 0x000ee80000000c00 */
[----:B---3--:R-:W-:Y:S04]  /*9650*/  @!P3 ST.E.128 [R10.64], R16 ;  /* 0x000000100a00b985 */ /* 0x008fe8000c101d0a */
[----:B------:R-:W3:Y:S04]  /*9660*/  @!P0 LDS.128 R8, [R223+0x9880] ;  /* 0x00988000df088984 */ /* 0x000ee80000000c00 */
[----:B---3--:R3:W-:Y:S02]  /*9670*/  @!P0 ST.E.128 [R2.64], R8 ;  /* 0x0000000802008985 */ /* 0x0087e4000c101d0a */
.L_x_2329:
[----:B------:R-:W-:Y:S05]  /*9680*/  BSYNC B0 ;  /* 0x0000000000007941 */ /* 0x000fea0003800000 */
.L_x_2328:
[----:B------:R-:W-:Y:S01]  /*9690*/  ISETP.GT.AND P4, PT, R39, R107, PT ;  /* 0x0000006b2700720c */ /* 0x000fe20003f84270 */
[----:B------:R-:W-:Y:S01]  /*96a0*/  @!UPT UIADD3 URZ, URZ, URZ, URZ ;  /* 0x0000003f3f3ff290 */ /* 0x000fe2000fffe03f */
[----:B------:R-:W-:Y:S11]  /*96b0*/  BSSY B0, `(.L_x_2330) ;  /* 0x000002a000007945 */ /* 0x000ff60003800000 */
[----:B------:R-:W-:-:S05]  /*96c0*/  @!P4 BRA `(.L_x_2331) ;  /* 0x000002800000c947 */ /* 0x000fca0003800000 */
[----:B--2---:R-:W-:Y:S01]  /*96d0*/  IADD3 R5, R39, -0x1, RZ ;  /* 0xffffffff27057810 */ /* 0x004fe20007ffe0ff */
[----:B---3--:R-:W-:Y:S01]  /*96e0*/  IMAD.MOV.U32 R2, RZ, RZ, R112 ;  /* 0x000000ffff027224 */ /* 0x008fe200078e0070 */
[----:B------:R-:W-:Y:S01]  /*96f0*/  P2R R11, PR, RZ, 0x4 ;  /* 0x00000004ff0b7803 */ /* 0x000fe20000000000 */
[----:B----4-:R-:W-:Y:S01]  /*9700*/  IMAD.MOV.U32 R3, RZ, RZ, R111 ;  /* 0x000000ffff037224 */ /* 0x010fe200078e006f */
[----:B------:R-:W-:Y:S01]  /*9710*/  SHF.R.S32.HI R8, RZ, 0x1f, R5 ;  /* 0x0000001fff087819 */ /* 0x000fe20000011405 */
[----:B------:R-:W-:Y:S01]  /*9720*/  IMAD R6, R138, R5, RZ ;  /* 0x000000058a067224 */ /* 0x000fe200078e02ff */
[----:B------:R-:W-:Y:S01]  /*9730*/  LOP3.LUT P2, RZ, R213, 0x8, RZ, 0xc0, !PT ;  /* 0x00000008d5ff7812 */ /* 0x000fe2000784c0ff */
[-C--:B------:R-:W-:Y:S01]  /*9740*/  IMAD.WIDE.U32 R2, R5, R128.reuse, R2 ;  /* 0x0000008005027225 */ /* 0x080fe200078e0002 */
[----:B------:R-:W-:Y:S02]  /*9750*/  P2R R10, PR, RZ, 0x2 ;  /* 0x00000002ff0a7803 */ /* 0x000fe40000000000 */
[----:B------:R-:W-:Y:S01]  /*9760*/  LOP3.LUT P1, RZ, R213, 0x4, RZ, 0xc0, !PT ;  /* 0x00000004d5ff7812 */ /* 0x000fe2000782c0ff */
[----:B------:R-:W-:Y:S01]  /*9770*/  IMAD R5, R8, R128, R6 ;  /* 0x0000008008057224 */ /* 0x000fe200078e0206 */
[----:B------:R-:W-:Y:S02]  /*9780*/  IADD3 R6, -R145, 0x30, RZ ;  /* 0x0000003091067810 */ /* 0x000fe40007ffe1ff */
[----:B------:R-:W-:Y:S01]  /*9790*/  LOP3.LUT P6, RZ, R213, 0x1, RZ, 0xc0, !PT ;  /* 0x00000001d5ff7812 */ /* 0x000fe200078cc0ff */
[----:B------:R-:W-:Y:S01]  /*97a0*/  IMAD.IADD R3, R3, 0x1, R5 ;  /* 0x0000000103037824 */ /* 0x000fe200078e0205 */
[----:B------:R-:W-:Y:S11]  /*97b0*/  ISETP.GE.AND P3, PT, R6, 0x1, PT ;  /* 0x000000010600780c */ /* 0x000ff60003f66270 */
[----:B------:R-:W-:Y:S02]  /*97c0*/  @!UPT UIADD3 URZ, URZ, URZ, URZ ;  /* 0x0000003f3f3ff290 */ /* 0x000fe4000fffe03f */
        /* <DEDUP_REMOVED lines=24> */
.L_x_2331:
[----:B------:R-:W-:Y:S05]  /*9950*/  BSYNC B0 ;  /* 0x0000000000007941 */ /* 0x000fea0003800000 */
.L_x_2330:
[----:B------:R-:W0:Y:S01]  /*9960*/  LDGDEPBAR ;  /* 0x00000000000079af */ /* 0x000e220000000000 */
[----:B------:R-:W-:Y:S01]  /*9970*/  IADD3 R39, R39, -0x1, RZ ;  /* 0xffffffff27277810 */ /* 0x000fe20007ffe0ff */
[----:B------:R-:W-:-:S05]  /*9980*/  @P4 BRA `(.L_x_2332) ;  /* 0xffffa07000004947 */ /* 0x000fca000383ffff */
[----:B--2---:R-:W2:Y:S04]  /*9990*/  LDL R5, [R1+0x64] ;  /* 0x0000640001057983 */ /* 0x004ea80000100800 */
[----:B------:R1:W5:Y:S01]  /*99a0*/  LDL R19, [R1+0x58] ;  /* 0x0000580001137983 */ /* 0x0003620000100800 */
[----:B------:R-:W-:Y:S03]  /*99b0*/  WARPSYNC 0xffffffff ;  /* 0xffffffff00007948 */ /* 0x000fe60003800000 */
[----:B------:R-:W-:Y:S01]  /*99c0*/  BAR.SYNC.DEFER_BLOCKING 0x0 ;  /* 0x0000000000007b1d */ /* 0x000fe20000010000 */
[----:B--2---:R-:W-:-:S05]  /*99d0*/  IADD3 R0, R5, 0x2f, RZ ;  /* 0x0000002f05007810 */ /* 0x004fca0007ffe0ff */
[----:B------:R-:W-:-:S05]  /*99e0*/  IMAD.HI R0, R0, 0x2aaaaaab, RZ ;  /* 0x2aaaaaab00007827 */ /* 0x000fca00078e02ff */
[----:B---3--:R-:W-:-:S04]  /*99f0*/  SHF.R.U32.HI R2, RZ, 0x1f, R0 ;  /* 0x0000001fff027819 */ /* 0x008fc80000011600 */
[----:B------:R-:W-:Y:S02]  /*9a00*/  LEA.HI.SX32 R21, R0, R2, 0x1d ;  /* 0x0000000200157211 */ /* 0x000fe400078feaff */
.L_x_2291:
[----:B-1----:R-:W2:Y:S04]  /*9a10*/  LDL R14, [R1+0xa0] ;  /* 0x0000a000010e7983 */ /* 0x002ea80000100800 */
[----:B----4-:R-:W3:Y:S04]  /*9a20*/  LDL.LU R3, [R1+0x15c] ;  /* 0x00015c0001037983 */ /* 0x010ee80000300800 */
[----:B------:R-:W3:Y:S01]  /*9a30*/  S2R R2, SR_TID.X ;  /* 0x0000000000027919 */ /* 0x000ee20000002100 */
[----:B------:R-:W-:-:S05]  /*9a40*/  IMAD.MOV.U32 R0, RZ, RZ, c[0x0][0x2c4] ;  /* 0x0000b100ff007624 */ /* 0x000fca00078e00ff */
[----:B------:R-:W-:Y:S01]  /*9a50*/  ISETP.NE.AND P3, PT, R0, 0x1, PT ;  /* 0x000000010000780c */ /* 0x000fe20003f65270 */
[----:B------:R-:W-:-:S05]  /*9a60*/  IMAD.MOV.U32 R4, RZ, RZ, c[0x0][0x32c] ;  /* 0x0000cb00ff047624 */ /* 0x000fca00078e00ff */
[----:B------:R-:W-:Y:S02]  /*9a70*/  ISETP.GE.AND P1, PT, R4, 0x1, PT ;  /* 0x000000010400780c */ /* 0x000fe40003f26270 */
[----:B--2---:R-:W-:Y:S01]  /*9a80*/  IADD3 R0, R14, 0x7f, RZ ;  /* 0x0000007f0e007810 */ /* 0x004fe20007ffe0ff */
[----:B---3--:R1:W-:Y:S04]  /*9a90*/  STL.64 [R1], R2 ;  /* 0x0000000201007387 */ /* 0x0083e80000100a00 */
[----:B-1----:R-:W-:-:S05]  /*9aa0*/  @P3 IMAD.HI.U32 R2, R0, c[0x0][0x2c8], RZ ;  /* 0x0000b20000023a27 */ /* 0x002fca00078e00ff */
[----:B------:R-:W-:Y:S01]  /*9ab0*/  @P3 SHF.R.U32.HI R0, RZ, c[0x0][0x2cc], R2 ;  /* 0x0000b300ff003a19 */ /* 0x000fe20000011602 */
[----:B------:R-:W-:-:S03]  /*9ac0*/  IMAD.U32 R2, RZ, RZ, UR7 ;  /* 0x00000007ff027e24 */ /* 0x000fc6000f8e00ff */
[----:B------:R-:W-:Y:S02]  /*9ad0*/  IADD3 R0, R0, 0x1, R5 ;  /* 0x0000000100007810 */ /* 0x000fe40007ffe005 */
[----:B------:R-:W-:-:S03]  /*9ae0*/  IADD3 R26, P0, R2, 0x4, RZ ;  /* 0x00000004021a7810 */ /* 0x000fc60007f1e0ff */
[----:B-----5:R-:W-:Y:S02]  /*9af0*/  IMAD.IADD R3, R0, 0x1, -R19 ;  /* 0x0000000100037824 */ /* 0x020fe400078e0a13 */
[----:B------:R-:W-:-:S03]  /*9b00*/  IMAD.X R27, RZ, RZ, UR6, P0 ;  /* 0x00000006ff1b7e24 */ /* 0x000fc600080e06ff */
        /* <DEDUP_REMOVED lines=12> */
.L_x_2335:
[----:B------:R-:W-:-:S13]  /*9bd0*/  ISETP.NE.AND P0, PT, R4, 0x1, PT ;  /* 0x000000010400780c */ /* 0x000fda0003f05270 */
[----:B------:R-:W-:-:S05]  /*9be0*/  @P0 IMAD.HI.U32 R3, R0, c[0x0][0x330], RZ ;  /* 0x0000cc0000030a27 */ /* 0x000fca00078e00ff */
[----:B------:R-:W-:Y:S02]  /*9bf0*/  @P0 SHF.R.U32.HI R0, RZ, c[0x0][0x334], R3 ;  /* 0x0000cd00ff000a19 */ /* 0x000fe40000011603 */
.L_x_2336:
[----:B------:R-:W-:Y:S05]  /*9c00*/  BSYNC B0 ;  /* 0x0000000000007941 */ /* 0x000fea0003800000 */
.L_x_2334:
[----:B------:R-:W-:-:S05]  /*9c10*/  IMAD R0, R0, R4, c[0x0][0x32c] ;  /* 0x0000cb0000007624 */ /* 0x000fca00078e0204 */
[----:B------:R-:W-:-:S04]  /*9c20*/  IMNMX R2, R2, R0, PT ;  /* 0x0000000002027217 */ /* 0x000fc80003800200 */
.L_x_2333:
        /* <DEDUP_REMOVED lines=20> */
.L_x_2339:
[----:B------:R-:W-:-:S13]  /*9d70*/  ISETP.NE.AND P0, PT, R4, 0x1, PT ;  /* 0x000000010400780c */ /* 0x000fda0003f05270 */
[----:B------:R-:W-:-:S05]  /*9d80*/  @P0 IMAD.HI.U32 R3, R0, c[0x0][0x330], RZ ;  /* 0x0000cc0000030a27 */ /* 0x000fca00078e00ff */
[----:B------:R-:W-:Y:S02]  /*9d90*/  @P0 SHF.R.U32.HI R0, RZ, c[0x0][0x334], R3 ;  /* 0x0000cd00ff000a19 */ /* 0x000fe40000011603 */
.L_x_2340:
[----:B------:R-:W-:Y:S05]  /*9da0*/  BSYNC B0 ;  /* 0x0000000000007941 */ /* 0x000fea0003800000 */
.L_x_2338:
[----:B------:R-:W-:-:S05]  /*9db0*/  IMAD R0, R0, c[0x0][0x32c], RZ ;  /* 0x0000cb0000007a24 */ /* 0x000fca00078e02ff */
[----:B------:R-:W-:-:S05]  /*9dc0*/  IMNMX R2, R2, R0, !PT ;  /* 0x0000000002027217 */ /* 0x000fca0007800200 */
.L_x_2337:
[----:B------:R-:W-:Y:S01]  /*9dd0*/  IMAD.HI R2, R2, 0x2aaaaaab, RZ ;  /* 0x2aaaaaab02027827 */ /* 0x000fe200078e02ff */
[----:B------:R-:W-:Y:S04]  /*9de0*/  BSSY B0, `(.L_x_2341) ;  /* 0x0000027000007945 */ /* 0x000fe80003800000 */
[----:B------:R-:W-:-:S04]  /*9df0*/  SHF.R.U32.HI R6, RZ, 0x1f, R2 ;  /* 0x0000001fff067819 */ /* 0x000fc80000011602 */
[----:B------:R-:W-:Y:S01]  /*9e00*/  LEA.HI.SX32 R6, R2, R6, 0x1d ;  /* 0x0000000602067211 */ /* 0x000fe200078feaff */
[----:B------:R-:W-:-:S03]  /*9e10*/  IMAD.MOV.U32 R2, RZ, RZ, RZ ;  /* 0x000000ffff027224 */ /* 0x000fc600078e00ff */
[----:B------:R-:W-:-:S04]  /*9e20*/  IMNMX R6, RZ, R6, !PT ;  /* 0x00000006ff067217 */ /* 0x000fc80007800200 */
[----:B------:R-:W-:-:S13]  /*9e30*/  ISETP.GT.AND P0, PT, R8, R6, PT ;  /* 0x000000060800720c */ /* 0x000fda0003f04270 */
[----:B------:R-:W-:Y:S05]  /*9e40*/  @!P0 BRA `(.L_x_2342) ;  /* 0x0000020000008947 */ /* 0x000fea0003800000 */
[----:B------:R-:W2:Y:S02]  /*9e50*/  LDL R0, [R1+0xb0] ;  /* 0x0000b00001007983 */ /* 0x000ea40000100800 */
[----:B--2---:R-:W-:-:S04]  /*9e60*/  ISETP.NE.AND P0, PT, R0, RZ, PT ;  /* 0x000000ff0000720c */ /* 0x004fc80003f05270 */
[----:B------:R-:W-:-:S04]  /*9e70*/  SEL R0, R0, c[0x0][0x338], P0 ;  /* 0x0000ce0000007a07 */ /* 0x000fc80000000000 */
[----:B------:R-:W-:Y:S02]  /*9e80*/  IABS R4, R0 ;  /* 0x0000000000047213 */ /* 0x000fe40000000000 */
[----:B------:R-:W-:Y:S02]  /*9e90*/  IADD3 R9, R0, -0x1, R8 ;  /* 0xffffffff00097810 */ /* 0x000fe40007ffe008 */
[----:B------:R-:W1:Y:S03]  /*9ea0*/  I2F.RP R2, R4 ;  /* 0x0000000400027306 */ /* 0x000e660000209400 */
[----:B------:R-:W-:-:S05]  /*9eb0*/  IMAD.IADD R9, R9, 0x1, -R6 ;  /* 0x0000000109097824 */ /* 0x000fca00078e0a06 */
[----:B------:R-:W-:Y:S02]  /*9ec0*/  IABS R13, R9 ;  /* 0x00000009000d7213 */ /* 0x000fe40000000000 */
[----:B------:R-:W-:-:S04]  /*9ed0*/  LOP3.LUT R9, R9, R0, RZ, 0x3c, !PT ;  /* 0x0000000009097212 */ /* 0x000fc800078e3cff */
[----:B------:R-:W-:Y:S01]  /*9ee0*/  ISETP.GE.AND P1, PT, R9, RZ, PT ;  /* 0x000000ff0900720c */ /* 0x000fe20003f26270 */
[----:B-1----:R-:W1:Y:S02]  /*9ef0*/  MUFU.RCP R2, R2 ;  /* 0x0000000200027308 */ /* 0x002e640000001000 */
[----:B-1----:R-:W-:-:S06]  /*9f00*/  IADD3 R2, R2, 0xffffffe, RZ ;  /* 0x0ffffffe02027810 */ /* 0x002fcc0007ffe0ff */
[----:B------:R-:W1:Y:S02]  /*9f10*/  F2I.FTZ.U32.TRUNC.NTZ R3, R2 ;  /* 0x0000000200037305 */ /* 0x000e64000021f000 */
[----:B-1----:R-:W-:-:S04]  /*9f20*/  IMAD.MOV R2, RZ, RZ, -R3 ;  /* 0x000000ffff027224 */ /* 0x002fc800078e0a03 */
[----:B------:R-:W-:Y:S01]  /*9f30*/  IMAD.MOV.U32 R10, RZ, RZ, R2 ;  /* 0x000000ffff0a7224 */ /* 0x000fe200078e0002 */
[----:B------:R-:W-:-:S03]  /*9f40*/  IABS R2, R0 ;  /* 0x0000000000027213 */ /* 0x000fc60000000000 */
[----:B------:R-:W-:Y:S02]  /*9f50*/  IMAD R10, R10, R4, RZ ;  /* 0x000000040a0a7224 */ /* 0x000fe400078e02ff */
[----:B------:R-:W-:Y:S02]  /*9f60*/  IMAD.MOV R11, RZ, RZ, -R2 ;  /* 0x000000ffff0b7224 */ /* 0x000fe400078e0a02 */
[----:B------:R-:W-:-:S04]  /*9f70*/  IMAD.MOV.U32 R2, RZ, RZ, RZ ;  /* 0x000000ffff027224 */ /* 0x000fc800078e00ff */
        /* <DEDUP_REMOVED lines=13> */
.L_x_2342:
[----:B------:R-:W-:Y:S05]  /*a050*/  BSYNC B0 ;  /* 0x0000000000007941 */ /* 0x000fea0003800000 */
.L_x_2341:
[----:B------:R-:W2:Y:S01]  /*a060*/  LDL R3, [R1+0xd8] ;  /* 0x0000d80001037983 */ /* 0x000ea20000100800 */
[----:B------:R-:W-:Y:S01]  /*a070*/  PRMT R0, RZ, 0x7610, R0 ;  /* 0x00007610ff007816 */ /* 0x000fe20000000000 */
        /* <DEDUP_REMOVED lines=65> */
[----:B--2---:R-:W-:-:S04]  /*a490*/  IMAD R246, R3, R2, R6 ;  /* 0x0000000203f67224 */ /* 0x004fc800078e0206 */
[----:B------:R-:W-:-:S05]  /*a4a0*/  IMAD.IADD R2, R246, 0x1, R2 ;  /* 0x00000001f6027824 */ /* 0x000fca00078e0202 */
[----:B------:R-:W-:-:S04]  /*a4b0*/  IMNMX R225, R8, R2, PT ;  /* 0x0000000208e17217 */ /* 0x000fc80003800200 */
[----:B------:R-:W-:-:S13]  /*a4c0*/  ISETP.GT.AND P0, PT, R225, R246, PT ;  /* 0x000000f6e100720c */ /* 0x000fda0003f04270 */
[----:B------:R-:W-:Y:S05]  /*a4d0*/  @!P0 BRA `(.L_x_2343) ;  /* 0x0001079000008947 */ /* 0x000fea0003800000 */
[----:B------:R-:W2:Y:S04]  /*a4e0*/  LDL R10, [R1+0xac] ;  /* 0x0000ac00010a7983 */ /* 0x000ea80000100800 */
[----:B------:R-:W3:Y:S04]  /*a4f0*/  LDL R0, [R1+0x4c] ;  /* 0x00004c0001007983 */ /* 0x000ee80000100800 */
[----:B------:R-:W4:Y:S01]  /*a500*/  LDL R9, [R1+0xa8] ;  /* 0x0000a80001097983 */ /* 0x000f220000100800 */
[----:B------:R-:W-:Y:S01]  /*a510*/  ISETP.NE.U32.AND P0, PT, RZ, c[0x0][0x340], PT ;  /* 0x0000d000ff007a0c */ /* 0x000fe20003f05070 */
[----:B------:R-:W-:-:S03]  /*a520*/  ULDC.64 UR4, c[0x0][0x18] ;  /* 0x0000060000047ab9 */ /* 0x000fc60000000a00 */
[----:B------:R-:W-:-:S13]  /*a530*/  ISETP.NE.AND.EX P2, PT, RZ, c[0x0][0x344], PT, P0 ;  /* 0x0000d100ff007a0c */ /* 0x000fda0003f45300 */
[----:B------:R-:W-:Y:S01]  /*a540*/  @P2 IMAD.MOV.U32 R2, RZ, RZ, 0x4 ;  /* 0x00000004ff022424 */ /* 0x000fe200078e00ff */
[----:B------:R-:W-:-:S04]  /*a550*/  ISETP.NE.U32.AND P0, PT, RZ, c[0x0][0x348], PT ;  /* 0x0000d200ff007a0c */ /* 0x000fc80003f05070 */
[----:B------:R-:W-:Y:S01]  /*a560*/  ISETP.NE.AND.EX P0, PT, RZ, c[0x0][0x34c], PT, P0 ;  /* 0x0000d300ff007a0c */ /* 0x000fe20003f05300 */
[----:B--2---:R-:W-:-:S05]  /*a570*/  @P2 IMAD.WIDE R2, R10, R2, c[0x0][0x340] ;  /* 0x0000d0000a022625 */ /* 0x004fca00078e0202 */
[----:B------:R1:W5:Y:S01]  /*a580*/  @P2 LDG.E R20, [R2.64] ;  /* 0x0000000a02142981 */ /* 0x000362000c1e1900 */
[----:B---3--:R-:W-:-:S05]  /*a590*/  SHF.R.S32.HI R4, RZ, 0x1f, R0 ;  /* 0x0000001fff047819 */ /* 0x008fca0000011400 */
[----:B------:R-:W-:Y:S01]  /*a5a0*/  IMAD R4, R4, c[0x0][0x178], RZ ;  /* 0x00005e0004047a24 */ /* 0x000fe200078e02ff */
[----:B----4-:R-:W-:Y:S02]  /*a5b0*/  LOP3.LUT R252, R9, 0xffff, RZ, 0xc0, !PT ;  /* 0x0000ffff09fc7812 */ /* 0x010fe400078ec0ff */
[----:B------:R-:W-:Y:S01]  /*a5c0*/  SEL R6, R10, RZ, !P0 ;  /* 0x000000ff0a067207 */ /* 0x000fe20004000000 */
[----:B-1----:R-:W-:-:S04]  /*a5d0*/  IMAD.WIDE.U32 R2, R0, c[0x0][0x178], RZ ;  /* 0x00005e0000027a25 */ /* 0x002fc800078e00ff */
[----:B------:R-:W-:Y:S02]  /*a5e0*/  IMAD R0, R0, c[0x0][0x17c], R4 ;  /* 0x00005f0000007a24 */ /* 0x000fe400078e0204 */
[----:B------:R-:W-:-:S03]  /*a5f0*/  IMAD R4, R146, 0x20, R145 ;  /* 0x0000002092047824 */ /* 0x000fc600078e0291 */
[----:B------:R-:W-:Y:S01]  /*a600*/  IADD3 R3, R3, R0, RZ ;  /* 0x0000000003037210 */ /* 0x000fe20007ffe0ff */
[----:B------:R-:W-:Y:S01]  /*a610*/  IMAD.IADD R4, R14, 0x1, R4 ;  /* 0x000000010e047824 */ /* 0x000fe200078e0204 */
[----:B------:R-:W-:-:S03]  /*a620*/  SHF.R.S32.HI R0, RZ, 0x1f, R10 ;  /* 0x0000001fff007819 */ /* 0x000fc6000001140a */
[----:B------:R-:W-:Y:S01]  /*a630*/  @P3 IMAD.HI.U32 R9, R4, c[0x0][0x2c8], RZ ;  /* 0x0000b20004093a27 */ /* 0x000fe200078e00ff */
[----:B------:R-:W-:-:S03]  /*a640*/  SEL R8, R0, RZ, !P0 ;  /* 0x000000ff00087207 */ /* 0x000fc60004000000 */
[----:B------:R-:W-:-:S04]  /*a650*/  IMAD.WIDE.U32 R2, R252, c[0x0][0x1b8], R2 ;  /* 0x00006e00fc027a25 */ /* 0x000fc800078e0002 */
[----:B------:R-:W-:Y:S01]  /*a660*/  IMAD.MOV.U32 R0, RZ, RZ, R4 ;  /* 0x000000ffff007224 */ /* 0x000fe200078e0004 */
[----:B------:R-:W-:Y:S01]  /*a670*/  @P3 SHF.R.U32.HI R0, RZ, c[0x0][0x2cc], R9 ;  /* 0x0000b300ff003a19 */ /* 0x000fe20000011609 */
[----:B------:R-:W-:Y:S02]  /*a680*/  IMAD R8, R8, c[0x0][0x1c0], RZ ;  /* 0x0000700008087a24 */ /* 0x000fe400078e02ff */
[----:B------:R-:W-:Y:S01]  /*a690*/  IMAD R3, R252, c[0x0][0x1bc], R3 ;  /* 0x00006f00fc037a24 */ /* 0x000fe200078e0203 */
[----:B------:R-:W-:Y:S01]  /*a6a0*/  UIADD3 UR4, UP0, UR4, 0x10080, URZ ;  /* 0x0001008004047890 */ /* 0x000fe2000ff1e03f */
[C---:B------:R-:W-:Y:S01]  /*a6b0*/  IMAD R9, R6.reuse, c[0x0][0x1c4], R8 ;  /* 0x0000710006097a24 */ /* 0x040fe200078e0208 */
[----:B------:R-:W-:Y:S01]  /*a6c0*/  SHF.R.S32.HI R8, RZ, 0x1f, R0 ;  /* 0x0000001fff087819 */ /* 0x000fe20000011400 */
[----:B------:R-:W-:Y:S01]  /*a6d0*/  IMAD.WIDE.U32 R2, R6, c[0x0][0x1c0], R2 ;  /* 0x0000700006027a25 */ /* 0x000fe200078e0002 */
[----:B------:R-:W-:Y:S01]  /*a6e0*/  IADD3 R6, -R0, RZ, RZ ;  /* 0x000000ff00067210 */ /* 0x000fe20007ffe1ff */
[----:B------:R-:W-:-:S02]  /*a6f0*/  UIADD3.X UR5, URZ, UR5, URZ, UP0, !UPT ;  /* 0x000000053f057290 */ /* 0x000fc400087fe43f */
[----:B------:R-:W-:Y:S02]  /*a700*/  IMAD R8, R8, c[0x0][0x1b0], RZ ;  /* 0x00006c0008087a24 */ /* 0x000fe400078e02ff */
[----:B------:R-:W-:Y:S02]  /*a710*/  IMAD.IADD R3, R3, 0x1, R9 ;  /* 0x0000000103037824 */ /* 0x000fe400078e0209 */
[----:B------:R-:W-:Y:S02]  /*a720*/  IMAD R4, R6, c[0x0][0x2c4], R4 ;  /* 0x0000b10006047a24 */ /* 0x000fe400078e0204 */
[C---:B------:R-:W-:Y:S01]  /*a730*/  IMAD R6, R0.reuse, c[0x0][0x1b4], R8 ;  /* 0x00006d0000067a24 */ /* 0x040fe200078e0208 */
[----:B------:R-:W-:Y:S01]  /*a740*/  MOV R8, UR4 ;  /* 0x0000000400087c02 */ /* 0x000fe20008000f00 */
[----:B------:R-:W-:Y:S01]  /*a750*/  IMAD.WIDE.U32 R2, R0, c[0x0][0x1b0], R2 ;  /* 0x00006c0000027a25 */ /* 0x000fe200078e0002 */
[----:B------:R-:W-:-:S03]  /*a760*/  SHF.R.S32.HI R0, RZ, 0x1f, R4 ;  /* 0x0000001fff007819 */ /* 0x000fc60000011404 */
[----:B------:R-:W-:Y:S01]  /*a770*/  IMAD.U32 R9, RZ, RZ, UR5 ;  /* 0x00000005ff097e24 */ /* 0x000fe2000f8e00ff */
[----:B------:R1:W-:Y:S01]  /*a780*/  STL [R1+0x10], R19 ;  /* 0x0000101301007387 */ /* 0x0003e20000100800 */
[----:B------:R-:W-:Y:S02]  /*a790*/  IMAD.IADD R3, R3, 0x1, R6 ;  /* 0x0000000103037824 */ /* 0x000fe400078e0206 */
[----:B------:R-:W-:Y:S01]  /*a7a0*/  IMAD R0, R0, c[0x0][0x1a8], RZ ;  /* 0x00006a0000007a24 */ /* 0x000fe200078e02ff */
[----:B------:R1:W-:Y:S01]  /*a7b0*/  STL.64 [R1+0x8], R8 ;  /* 0x0000080801007387 */ /* 0x0003e20000100a00 */
[----:B------:R-:W-:-:S04]  /*a7c0*/  IMAD.WIDE.U32 R2, R4, c[0x0][0x1a8], R2 ;  /* 0x00006a0004027a25 */ /* 0x000fc800078e0002 */
[----:B------:R-:W-:Y:S01]  /*a7d0*/  IMAD R13, R4, c[0x0][0x1ac], R0 ;  /* 0x00006b00040d7a24 */ /* 0x000fe200078e0200 */
[C---:B------:R-:W-:Y:S01]  /*a7e0*/  LEA R17, P0, R2.reuse, c[0x0][0x160], 0x1 ;  /* 0x0000580002117a11 */ /* 0x040fe200078008ff */
[----:B------:R-:W-:Y:S01]  /*a7f0*/  IMAD.U32 R0, RZ, RZ, UR7 ;  /* 0x00000007ff007e24 */ /* 0x000fe2000f8e00ff */
[----:B------:R-:W-:Y:S02]  /*a800*/  MOV R22, UR7 ;  /* 0x0000000700167c02 */ /* 0x000fe40008000f00 */
[----:B------:R-:W-:Y:S02]  /*a810*/  IADD3 R13, R3, R13, RZ ;  /* 0x0000000d030d7210 */ /* 0x000fe40007ffe0ff */
[----:B------:R-:W-:Y:S02]  /*a820*/  ISETP.GE.AND P3, PT, R229, c[0x0][0x198], PT ;  /* 0x00006600e5007a0c */ /* 0x000fe40003f66270 */
[----:B------:R-:W-:Y:S02]  /*a830*/  LEA.HI.X R13, R2, c[0x0][0x164], R13, 0x1, P0 ;  /* 0x00005900020d7a11 */ /* 0x000fe400000f0c0d */
[----:B------:R-:W-:-:S02]  /*a840*/  IADD3 R22, P0, R22, 0x10, RZ ;  /* 0x0000001016167810 */ /* 0x000fc40007f1e0ff */
[----:B------:R-:W-:Y:S01]  /*a850*/  IADD3 R24, P1, R0, 0x8, RZ ;  /* 0x0000000800187810 */ /* 0x000fe20007f3e0ff */
[----:B------:R-:W-:Y:S01]  /*a860*/  IMAD.IADD R6, R145, 0x1, R14 ;  /* 0x0000000191067824 */ /* 0x000fe200078e020e */
[----:B------:R-:W-:Y:S01]  /*a870*/  ISETP.GE.AND P4, PT, R140, c[0x0][0x198], PT ;  /* 0x000066008c007a0c */ /* 0x000fe20003f86270 */
[----:B------:R-:W-:Y:S01]  /*a880*/  IMAD.X R23, RZ, RZ, UR6, P0 ;  /* 0x00000006ff177e24 */ /* 0x000fe200080e06ff */
[----:B------:R-:W-:Y:S02]  /*a890*/  ISETP.GE.AND P5, PT, R144, c[0x0][0x198], PT ;  /* 0x0000660090007a0c */ /* 0x000fe40003fa6270 */
[----:B------:R-:W-:Y:S02]  /*a8a0*/  ISETP.GE.AND P6, PT, R228, c[0x0][0x198], PT ;  /* 0x00006600e4007a0c */ /* 0x000fe40003fc6270 */
[----:B------:R-:W-:Y:S02]  /*a8b0*/  P2R R18, PR, RZ, 0x8 ;  /* 0x00000008ff127803 */ /* 0x000fe40000000000 */
[----:B------:R-:W-:-:S02]  /*a8c0*/  IADD3 R137, R225, -0x1, RZ ;  /* 0xffffffffe1897810 */ /* 0x000fc40007ffe0ff */
[----:B------:R-:W-:Y:S02]  /*a8d0*/  IADD3.X R25, RZ, UR6, RZ, P1, !PT ;  /* 0x00000006ff197c10 */ /* 0x000fe40008ffe4ff */
[----:B------:R-:W-:Y:S01]  /*a8e0*/  @!P2 MOV R20, R10 ;  /* 0x0000000a0014a202 */ /* 0x000fe20000000f00 */
[----:B------:R-:W-:Y:S05]  /*a8f0*/  BRA.DIV ~URZ, `(.L_x_2344) ;  /* 0x00015ba27f007947 */ /* 0x000fea000b800000 */
[----:B-1----:R1:W2:Y:S02]  /*a900*/  SHFL.IDX PT, R4, R13, RZ, 0x181f ;  /* 0x00181fff0d047589 */ /* 0x0022a400000e0000 */
.L_x_2516:
[----:B------:R-:W-:Y:S05]  /*a910*/  BRA.DIV ~URZ, `(.L_x_2345) ;  /* 0x00015bf27f007947 */ /* 0x000fea000b800000 */
[----:B------:R3:W4:Y:S02]  /*a920*/  SHFL.IDX PT, R0, R17, RZ, 0x181f ;  /* 0x00181fff11007589 */ /* 0x00072400000e0000 */
.L_x_2517:
[----:B------:R-:W-:Y:S01]  /*a930*/  IMAD R16, R19, c[0x0][0x2c4], RZ ;  /* 0x0000b10013107a24 */ /* 0x000fe200078e02ff */
[----:B------:R-:W-:Y:S04]  /*a940*/  BSSY B0, `(.L_x_2346) ;  /* 0x0000013000007945 */ /* 0x000fe80003800000 */
[----:B------:R-:W-:-:S13]  /*a950*/  ISETP.GE.AND P0, PT, R6, R16, PT ;  /* 0x000000100600720c */ /* 0x000fda0003f06270 */
[----:B------:R-:W-:Y:S05]  /*a960*/  @P0 BRA `(.L_x_2347) ;  /* 0x0000010000000947 */ /* 0x000fea0003800000 */
[-C--:B----4-:R-:W-:Y:S02]  /*a970*/  LEA R14, P0, R140, R0.reuse, 0x1 ;  /* 0x000000008c0e7211 */ /* 0x090fe400078008ff */
[----:B------:R-:W-:Y:S02]  /*a980*/  ISETP.NE.AND P3, PT, R18, RZ, PT ;  /* 0x000000ff1200720c */ /* 0x000fe40003f65270 */
        /* <DEDUP_REMOVED lines=14> */
.L_x_2347:
[----:B------:R-:W-:Y:S05]  /*aa70*/  BSYNC B0 ;  /* 0x0000000000007941 */ /* 0x000fea0003800000 */
.L_x_2346:
[----:B------:R-:W-:Y:S05]  /*aa80*/  BRA.DIV ~URZ, `(.L_x_2348) ;  /* 0x00015af27f007947 */ /* 0x000fea000b800000 */
[----:B--2---:R2:W1:Y:S04]  /*aa90*/  SHFL.IDX PT, R4, R13, 0x1, 0x181f ;  /* 0x00381f000d047f89 */ /* 0x00446800000e0000 */
[----:B----4-:R2:W4:Y:S02]  /*aaa0*/  SHFL.IDX PT, R0, R17, 0x1, 0x181f ;  /* 0x00381f0011007f89 */ /* 0x01052400000e0000 */
.L_x_2518:
[----:B------:R-:W-:Y:S01]  /*aab0*/  IADD3 R2, R6, 0x20, RZ ;  /* 0x0000002006027810 */ /* 0x000fe20007ffe0ff */
[----:B------:R-:W-:Y:S03]  /*aac0*/  BSSY B0, `(.L_x_2349) ;  /* 0x0000013000007945 */ /* 0x000fe60003800000 */
[----:B------:R-:W-:-:S13]  /*aad0*/  ISETP.GE.AND P0, PT, R2, R16, PT ;  /* 0x000000100200720c */ /* 0x000fda0003f06270 */
[----:B------:R-:W-:Y:S05]  /*aae0*/  @P0 BRA `(.L_x_2350) ;  /* 0x0000010000000947 */ /* 0x000fea0003800000 */
[-C--:B----4-:R-:W-:Y:S02]  /*aaf0*/  LEA R14, P0, R140, R0.reuse, 0x1 ;  /* 0x000000008c0e7211 */ /* 0x090fe400078008ff */
[----:B------:R-:W-:Y:S02]  /*ab00*/  ISETP.NE.AND P3, PT, R18, RZ, PT ;  /* 0x000000ff1200720c */ /* 0x000fe40003f65270 */
[-C--:B------:R-:W-:Y:S02]  /*ab10*/  LEA R10, P2, R238, R0.reuse, 0x1 ;  /* 0x00000000ee0a7211 */ /* 0x080fe400078408ff */
[----:B------:R-:W-:Y:S02]  /*ab20*/  LEA R8, P1, R228, R0, 0x1 ;  /* 0x00000000e4087211 */ /* 0x000fe400078208ff */
[----:B-1----:R-:W-:Y:S02]  /*ab30*/  LEA.HI.X R15, R140, R4, R141, 0x1, P0 ;  /* 0x000000048c0f7211 */ /* 0x002fe400000f0c8d */
        /* <DEDUP_REMOVED lines=11> */
.L_x_2350:
[----:B------:R-:W-:Y:S05]  /*abf0*/  BSYNC B0 ;  /* 0x0000000000007941 */ /* 0x000fea0003800000 */
.L_x_2349:
[----:B------:R-:W-:Y:S05]  /*ac00*/  BRA.DIV ~URZ, `(.L_x_2351) ;  /* 0x00015a427f007947 */ /* 0x000fea000b800000 */
[----:B-1----:R1:W2:Y:S02]  /*ac10*/  SHFL.IDX PT, R4, R13, 0x2, 0x181f ;  /* 0x00581f000d047f89 */ /* 0x0022a400000e0000 */
.L_x_2519:
[----:B------:R-:W-:Y:S05]  /*ac20*/  BRA.DIV ~URZ, `(.L_x_2352) ;  /* 0x00015a927f007947 */ /* 0x000fea000b800000 */
[----:B----4-:R4:W1:Y:S02]  /*ac30*/  SHFL.IDX PT, R0, R17, 0x2, 0x181f ;  /* 0x00581f0011007f89 */ /* 0x01086400000e0000 */
.L_x_2520:
[----:B------:R-:W-:Y:S01]  /*ac40*/  IADD3 R2, R6, 0x40, RZ ;  /* 0x0000004006027810 */ /* 0x000fe20007ffe0ff */
[----:B------:R-:W-:Y:S03]  /*ac50*/  BSSY B0, `(.L_x_2353) ;  /* 0x0000013000007945 */ /* 0x000fe60003800000 */
[----:B------:R-:W-:-:S13]  /*ac60*/  ISETP.GE.AND P0, PT, R2, R16, PT ;  /* 0x000000100200720c */ /* 0x000fda0003f06270 */
[----:B------:R-:W-:Y:S05]  /*ac70*/  @P0 BRA `(.L_x_2354) ;  /* 0x0000010000000947 */ /* 0x000fea0003800000 */
[-C--:B-1----:R-:W-:Y:S02]  /*ac80*/  LEA R14, P0, R140, R0.reuse, 0x1 ;  /* 0x000000008c0e7211 */ /* 0x082fe400078008ff */
        /* <DEDUP_REMOVED lines=15> */
.L_x_2354:
[----:B------:R-:W-:Y:S05]  /*ad80*/  BSYNC B0 ;  /* 0x0000000000007941 */ /* 0x000fea0003800000 */
.L_x_2353:
[----:B------:R-:W-:Y:S05]  /*ad90*/  BRA.DIV ~URZ, `(.L_x_2355) ;  /* 0x000159927f007947 */ /* 0x000fea000b800000 */
[----:B--2---:R2:W3:Y:S04]  /*ada0*/  SHFL.IDX PT, R4, R13, 0x3, 0x181f ;  /* 0x00781f000d047f89 */ /* 0x0044e800000e0000 */
[----:B-1----:R2:W1:Y:S02]  /*adb0*/  SHFL.IDX PT, R0, R17, 0x3, 0x181f ;  /* 0x00781f0011007f89 */ /* 0x00246400000e0000 */
.L_x_2521:
[----:B--2---:R-:W2:Y:S04]  /*adc0*/  LDL R121, [R1] ;  /* 0x0000000001797983 */ /* 0x004ea80000100800 */
[----:B----4-:R-:W4:Y:S04]  /*add0*/  LDL R10, [R1+0x48] ;  /* 0x00004800010a7983 */ /* 0x010f280000100800 */
[----:B---3--:R-:W3:Y:S01]  /*ade0*/  LDL R13, [R1+0x64] ;  /* 0x00006400010d7983 */ /* 0x008ee20000100800 */
[----:B------:R-:W-:Y:S01]  /*adf0*/  IADD3 R6, R6, 0x60, RZ ;  /* 0x0000006006067810 */ /* 0x000fe20007ffe0ff */
[----:B------:R-:W-:Y:S01]  /*ae00*/  IMAD.MOV.U32 R104, RZ, RZ, 0x30 ;  /* 0x00000030ff687424 */ /* 0x000fe200078e00ff */
[----:B------:R-:W-:Y:S01]  /*ae10*/  ULDC.64 UR4, c[0x0][0x40] ;  /* 0x0000100000047ab9 */ /* 0x000fe20000000a00 */
[----:B------:R-:W-:Y:S01]  /*ae20*/  IMAD.MOV.U32 R224, RZ, RZ, RZ ;  /* 0x000000ffffe07224 */ /* 0x000fe200078e00ff */
[----:B------:R-:W-:Y:S01]  /*ae30*/  ISETP.GE.AND P0, PT, R6, R16, PT ;  /* 0x000000100600720c */ /* 0x000fe20003f06270 */
[----:B------:R-:W-:Y:S01]  /*ae40*/  IMAD.MOV.U32 R6, RZ, RZ, c[0x0][0x2b8] ;  /* 0x0000ae00ff067624 */ /* 0x000fe200078e00ff */
[----:B------:R-:W-:Y:S01]  /*ae50*/  UIADD3 UR4, UP0, UR4, 0x160, URZ ;  /* 0x0000016004047890 */ /* 0x000fe2000ff1e03f */
[----:B------:R-:W-:-:S02]  /*ae60*/  IMAD R136, R225, R104, -0x30 ;  /* 0xffffffd0e1887424 */ /* 0x000fc400078e0268 */
[----:B-----5:R-:W-:Y:S01]  /*ae70*/  IMAD.WIDE.U32 R16, R20, c[0x0][0x2b0], RZ ;  /* 0x0000ac0014107a25 */ /* 0x020fe200078e00ff */
[----:B------:R-:W-:Y:S01]  /*ae80*/  ISETP.NE.AND P3, PT, R6, 0x1, PT ;  /* 0x000000010600780c */ /* 0x000fe20003f65270 */
[----:B------:R-:W-:-:S03]  /*ae90*/  UIADD3.X UR5, URZ, UR5, URZ, UP0, !UPT ;  /* 0x000000053f057290 */ /* 0x000fc600087fe43f */
[----:B------:R-:W-:Y:S03]  /*aea0*/  STL.64 [R1+0x88], R16 ;  /* 0x0000881001007387 */ /* 0x000fe60000100a00 */
[----:B-1----:R-:W-:Y:S01]  /*aeb0*/  @!P0 LEA R2, P1, R140, R0, 0x1 ;  /* 0x000000008c028211 */ /* 0x002fe200078208ff */
[----:B------:R-:W-:Y:S01]  /*aec0*/  IMAD.U32 R19, RZ, RZ, UR5 ;  /* 0x00000005ff137e24 */ /* 0x000fe2000f8e00ff */
[----:B--2---:R-:W-:-:S04]  /*aed0*/  SHF.R.S32.HI R14, RZ, 0x1f, R121 ;  /* 0x0000001fff0e7819 */ /* 0x004fc80000011479 */
[----:B------:R-:W-:Y:S01]  /*aee0*/  LEA.HI R3, R14, R121, RZ, 0x3 ;  /* 0x000000790e037211 */ /* 0x000fe200078f18ff */
[----:B----4-:R1:W-:Y:S03]  /*aef0*/  STL [R1+0x78], R10 ;  /* 0x0000780a01007387 */ /* 0x0103e60000100800 */
[----:B------:R-:W-:Y:S02]  /*af00*/  LOP3.LUT R215, R3, 0xfffffff8, RZ, 0xc0, !PT ;  /* 0xfffffff803d77812 */ /* 0x000fe400078ec0ff */
[----:B------:R-:W-:Y:S02]  /*af10*/  SHF.R.S32.HI R241, RZ, 0x3, R3 ;  /* 0x00000003fff17819 */ /* 0x000fe40000011403 */
[----:B------:R-:W-:Y:S01]  /*af20*/  @!P0 LEA.HI.X R3, R140, R4, R141, 0x1, P1 ;  /* 0x000000048c038211 */ /* 0x000fe200008f0c8d */
[----:B------:R-:W-:Y:S01]  /*af30*/  IMAD.IADD R215, R121, 0x1, -R215 ;  /* 0x0000000179d77824 */ /* 0x000fe200078e0ad7 */
[----:B------:R-:W-:-:S03]  /*af40*/  @!P0 LEA R8, P1, R238, R0, 0x1 ;  /* 0x00000000ee088211 */ /* 0x000fc600078208ff */
[----:B------:R-:W-:Y:S01]  /*af50*/  IMAD.SHL.U32 R251, R215, 0x20, RZ ;  /* 0x00000020d7fb7824 */ /* 0x000fe200078e00ff */
[----:B------:R-:W-:Y:S01]  /*af60*/  @!PT LDS RZ, [RZ] ;  /* 0x00000000fffff984 */ /* 0x000fe20000000800 */
[----:B------:R-:W-:Y:S01]  /*af70*/  @!PT LDS RZ, [RZ] ;  /* 0x00000000fffff984 */ /* 0x000fe20000000800 */
[----:B------:R-:W-:Y:S01]  /*af80*/  @!PT LDS RZ, [RZ] ;  /* 0x00000000fffff984 */ /* 0x000fe20000000800 */
[----:B------:R2:W-:Y:S01]  /*af90*/  @!P0 LDGSTS.E.BYPASS.LTC128B.128 [R245+0x13080], [R2.64], !P4 ;  /* 0x1308000002f58fae */ /* 0x0005e2000e101d4a */
[----:B------:R-:W-:Y:S02]  /*afa0*/  @!P0 LEA.HI.X R9, R238, R4, R248, 0x1, P1 ;  /* 0x00000004ee098211 */ /* 0x000fe400008f0cf8 */
[----:B------:R-:W-:Y:S01]  /*afb0*/  IMAD.IADD R21, R251, 0x1, R241 ;  /* 0x00000001fb157824 */ /* 0x000fe200078e02f1 */
[----:B------:R-:W-:Y:S01]  /*afc0*/  ISETP.NE.AND P4, PT, R18, RZ, PT ;  /* 0x000000ff1200720c */ /* 0x000fe20003f85270 */
[----:B------:R-:W-:Y:S01]  /*afd0*/  IMAD.U32 R18, RZ, RZ, UR4 ;  /* 0x00000004ff127e24 */ /* 0x000fe2000f8e00ff */
[----:B------:R4:W-:Y:S01]  /*afe0*/  @!P0 LDGSTS.E.BYPASS.LTC128B.128 [R245+0x17080], [R8.64], !P5 ;  /* 0x1708000008f58fae */ /* 0x0009e2000e901d4a */
[----:B------:R-:W-:-:S05]  /*aff0*/  IMAD.IADD R6, R21, 0x1, R136 ;  /* 0x0000000115067824 */ /* 0x000fca00078e0288 */
[----:B---3--:R-:W-:-:S04]  /*b000*/  ISETP.GE.AND P2, PT, R6, R13, PT ;  /* 0x0000000d0600720c */ /* 0x008fc80003f46270 */
[----:B------:R-:W-:Y:S01]  /*b010*/  ISETP.GT.OR P1, PT, R21, 0x2f, P2 ;  /* 0x0000002f1500780c */ /* 0x000fe20001724670 */
[----:B--2---:R-:W-:Y:S01]  /*b020*/  IMAD.IADD R3, R10, 0x1, R6 ;  /* 0x000000010a037824 */ /* 0x004fe200078e0206 */
[----:B------:R-:W-:-:S03]  /*b030*/  SHF.R.S32.HI R6, RZ, 0x1f, R20 ;  /* 0x0000001fff067819 */ /* 0x000fc60000011414 */
[----:B-1----:R-:W-:Y:S01]  /*b040*/  @P3 IMAD.HI.U32 R10, R3, c[0x0][0x2bc], RZ ;  /* 0x0000af00030a3a27 */ /* 0x002fe200078e00ff */
[----:B----4-:R-:W-:-:S03]  /*b050*/  @!P0 LEA R8, P2, R228, R0, 0x1 ;  /* 0x00000000e4088211 */ /* 0x010fc600078408ff */
[----:B------:R-:W-:Y:S01]  /*b060*/  IMAD.MOV.U32 R2, RZ, RZ, R3 ;  /* 0x000000ffff027224 */ /* 0x000fe200078e0003 */
[----:B------:R-:W-:Y:S01]  /*b070*/  @P3 SHF.R.U32.HI R2, RZ, c[0x0][0x2c0], R10 ;  /* 0x0000b000ff023a19 */ /* 0x000fe2000001160a */
[----:B------:R-:W-:Y:S01]  /*b080*/  IMAD R6, R6, c[0x0][0x2b0], RZ ;  /* 0x0000ac0006067a24 */ /* 0x000fe200078e02ff */
[C---:B------:R-:W-:Y:S02]  /*b090*/  @!P0 LEA R10, P3, R229.reuse, R0, 0x1 ;  /* 0x00000000e50a8211 */ /* 0x040fe400078608ff */
[-C--:B------:R-:W-:Y:S01]  /*b0a0*/  @!P0 LEA.HI.X R9, R228, R4.reuse, R250, 0x1, P2 ;  /* 0x00000004e4098211 */ /* 0x080fe200010f0cfa */
[----:B------:R-:W-:Y:S01]  /*b0b0*/  IMAD R6, R20, c[0x0][0x2b4], R6 ;  /* 0x0000ad0014067a24 */ /* 0x000fe200078e0206 */
[----:B------:R-:W-:Y:S02]  /*b0c0*/  @!P0 LEA.HI.X R11, R229, R4, R249, 0x1, P3 ;  /* 0x00000004e50b8211 */ /* 0x000fe400018f0cf9 */
[----:B------:R-:W-:Y:S01]  /*b0d0*/  @!P1 IADD3 R0, P2, R2, R16, RZ ;  /* 0x0000001002009210 */ /* 0x000fe20007f5e0ff */
[----:B------:R1:W-:Y:S01]  /*b0e0*/  @!P0 LDGSTS.E.BYPASS.LTC128B.128 [R245+0x1b080], [R8.64], !P6 ;  /* 0x1b08000008f58fae */ /* 0x0003e2000f101d4a */
[----:B------:R-:W-:-:S03]  /*b0f0*/  IMAD.IADD R15, R17, 0x1, R6 ;  /* 0x00000001110f7824 */ /* 0x000fc600078e0206 */
[----:B------:R2:W-:Y:S02]  /*b100*/  @!P0 LDGSTS.E.BYPASS.LTC128B.128 [R245+0x1f080], [R10.64], !P4 ;  /* 0x1f0800000af58fae */ /* 0x0005e4000e101d4a */
[----:B------:R-:W-:Y:S02]  /*b110*/  @!P1 LEA.HI.X.SX32 R4, R2, R15, 0x1, P2 ;  /* 0x0000000f02049211 */ /* 0x000fe400010f0eff */
[----:B------:R-:W0:Y:S01]  /*b120*/  LDGDEPBAR ;  /* 0x00000000000079af */ /* 0x000e220000000000 */
[----:B------:R-:W-:Y:S01]  /*b130*/  WARPSYNC 0xffffffff ;  /* 0xffffffff00007948 */ /* 0x000fe20003800000 */
[----:B------:R-:W-:Y:S02]  /*b140*/  IMAD.WIDE.U32 R16, R252, c[0x0][0x1e8], RZ ;  /* 0x00007a00fc107a25 */ /* 0x000fe400078e00ff */
[----:B------:R3:W-:Y:S01]  /*b150*/  STL [R1+0x9c], R15 ;  /* 0x00009c0f01007387 */ /* 0x0007e20000100800 */
[----:B-1----:R-:W-:-:S04]  /*b160*/  @!P1 LEA R8, P2, R0, c[0x0][0x2a0], 0x2 ;  /* 0x0000a80000089a11 */ /* 0x002fc800078410ff */
[----:B------:R-:W-:Y:S01]  /*b170*/  @!P1 LEA.HI.X R9, R0, c[0x0][0x2a4], R4, 0x2, P2 ;  /* 0x0000a90000099a11 */ /* 0x000fe200010f1404 */
[----:B------:R-:W-:Y:S06]  /*b180*/  BAR.SYNC.DEFER_BLOCKING 0x0 ;  /* 0x0000000000007b1d */ /* 0x000fec0000010000 */
[----:B------:R1:W4:Y:S01]  /*b190*/  @!P1 LDG.E R224, [R8.64] ;  /* 0x0000000a08e09981 */ /* 0x000322000c1e1900 */
[----:B------:R-:W-:Y:S01]  /*b1a0*/  IMAD.MOV R0, RZ, RZ, -R2 ;  /* 0x000000ffff007224 */ /* 0x000fe200078e0a02 */
[----:B------:R-:W-:Y:S01]  /*b1b0*/  LOP3.LUT R213, R213, 0xfffffbff, RZ, 0xc0, !PT ;  /* 0xfffffbffd5d57812 */ /* 0x000fe200078ec0ff */
[----:B------:R-:W-:Y:S01]  /*b1c0*/  IMAD.SHL.U32 R6, R241, 0x40, RZ ;  /* 0x00000040f1067824 */ /* 0x000fe200078e00ff */
[----:B------:R2:W-:Y:S01]  /*b1d0*/  STL.64 [R1+0x80], R16 ;  /* 0x0000801001007387 */ /* 0x0005e20000100a00 */
[----:B------:R-:W-:Y:S01]  /*b1e0*/  IMAD R226, R0, c[0x0][0x2b8], R3 ;  /* 0x0000ae0000e27a24 */ /* 0x000fe200078e0203 */
[----:B------:R-:W-:Y:S01]  /*b1f0*/  IADD3 R201, R192, 0x20, RZ ;  /* 0x00000020c0c97810 */ /* 0x000fe20007ffe0ff */
[----:B---3--:R-:W-:Y:S01]  /*b200*/  IMAD R15, R252, c[0x0][0x1ec], R17 ;  /* 0x00007b00fc0f7a24 */ /* 0x008fe200078e0211 */
[----:B------:R-:W-:Y:S01]  /*b210*/  STL.64 [R1+0x28], R22 ;  /* 0x0000281601007387 */ /* 0x000fe20000100a00 */
[C---:B------:R-:W-:Y:S01]  /*b220*/  IMAD.WIDE.U32 R2, R226.reuse, c[0x0][0x1e0], RZ ;  /* 0x00007800e2027a25 */ /* 0x040fe200078e00ff */
[----:B------:R-:W-:Y:S01]  /*b230*/  SHF.R.S32.HI R135, RZ, 0x1f, R226 ;  /* 0x0000001fff877819 */ /* 0x000fe200000114e2 */
[----:B------:R-:W-:Y:S01]  /*b240*/  BSSY B2, `(.L_x_2356) ;  /* 0x000005e000027945 */ /* 0x000fe20003800000 */
[----:B------:R3:W-:Y:S01]  /*b250*/  STL [R1+0x98], R15 ;  /* 0x0000980f01007387 */ /* 0x0007e20000100800 */
[----:B------:R-:W-:Y:S01]  /*b260*/  IMAD.SHL.U32 R215, R215, 0x8, RZ ;  /* 0x00000008d7d77824 */ /* 0x000fe200078e00ff */
[----:B------:R-:W-:Y:S01]  /*b270*/  MOV R138, 0xb820 ;  /* 0x0000b820008a7802 */ /* 0x000fe20000000f00 */
[----:B------:R-:W-:Y:S01]  /*b280*/  IMAD R0, R135, c[0x0][0x1e0], RZ ;  /* 0x0000780087007a24 */ /* 0x000fe200078e02ff */
[----:B------:R-:W-:Y:S01]  /*b290*/  STL.64 [R1+0x30], R172 ;  /* 0x000030ac01007387 */ /* 0x000fe20000100a00 */
[----:B------:R-:W-:Y:S01]  /*b2a0*/  IMAD R104, R225, -0x30, R104 ;  /* 0xffffffd0e1687824 */ /* 0x000fe200078e0268 */
[----:B------:R-:W-:Y:S01]  /*b2b0*/  ISETP.GE.AND P6, PT, R215, c[0x0][0x1d4], PT ;  /* 0x00007500d7007a0c */ /* 0x000fe20003fc6270 */
[----:B------:R-:W-:Y:S01]  /*b2c0*/  IMAD R0, R226, c[0x0][0x1e4], R0 ;  /* 0x00007900e2007a24 */ /* 0x000fe200078e0200 */
[----:B------:R-:W-:Y:S01]  /*b2d0*/  STL.64 [R1+0x38], R26 ;  /* 0x0000381a01007387 */ /* 0x000fe20000100a00 */
[----:B------:R-:W-:-:S02]  /*b2e0*/  IMAD.IADD R133, R13, 0x1, R104 ;  /* 0x000000010d857824 */ /* 0x000fc400078e0268 */
[----:B------:R-:W-:Y:S01]  /*b2f0*/  IMAD.IADD R3, R3, 0x1, R0 ;  /* 0x0000000103037824 */ /* 0x000fe200078e0200 */
[----:B------:R-:W-:Y:S01]  /*b300*/  STL.64 [R1+0x40], R24 ;  /* 0x0000401801007387 */ /* 0x000fe20000100a00 */
[----:B-1----:R-:W-:Y:S02]  /*b310*/  IMAD.U32 R8, RZ, RZ, UR7 ;  /* 0x00000007ff087e24 */ /* 0x002fe4000f8e00ff */
[----:B------:R-:W-:Y:S01]  /*b320*/  IMAD.U32 R9, RZ, RZ, UR6 ;  /* 0x00000006ff097e24 */ /* 0x000fe2000f8e00ff */
[----:B------:R-:W-:Y:S01]  /*b330*/  STL.64 [R1+0x18], R18 ;  /* 0x0000181201007387 */ /* 0x000fe20000100a00 */
[----:B--2---:R-:W-:-:S03]  /*b340*/  IADD3 R17, R215, 0x40, RZ ;  /* 0x00000040d7117810 */ /* 0x004fc60007ffe0ff */
[----:B------:R-:W-:Y:S01]  /*b350*/  STL.64 [R1+0x20], R8 ;  /* 0x0000200801007387 */ /* 0x000fe20000100a00 */
[----:B------:R-:W-:Y:S02]  /*b360*/  @P6 LOP3.LUT R213, R213, 0x400, RZ, 0xfc, !PT ;  /* 0x00000400d5d56812 */ /* 0x000fe400078efcff */
[----:B------:R-:W-:Y:S02]  /*b370*/  ISETP.GE.AND P5, PT, R17, c[0x0][0x1d4], PT ;  /* 0x0000750011007a0c */ /* 0x000fe40003fa6270 */
[----:B------:R-:W-:-:S11]  /*b380*/  LOP3.LUT R213, R213, 0xfffffdff, RZ, 0xc0, !PT ;  /* 0xfffffdffd5d57812 */ /* 0x000fd600078ec0ff */
[----:B------:R-:W-:-:S04]  /*b390*/  @P5 LOP3.LUT R213, R213, 0x200, RZ, 0xfc, !PT ;  /* 0x00000200d5d55812 */ /* 0x000fc800078efcff */
[----:B------:R-:W-:Y:S02]  /*b3a0*/  LOP3.LUT R213, R213, 0xfffffeff, RZ, 0xc0, !PT ;  /* 0xfffffeffd5d57812 */ /* 0x000fe400078ec0ff */
[----:B----4-:R-:W-:Y:S01]  /*b3b0*/  SHF.R.S32.HI R134, RZ, 0x1f, R224 ;  /* 0x0000001fff867819 */ /* 0x010fe200000114e0 */
[----:B------:R-:W-:-:S04]  /*b3c0*/  IMAD.WIDE.U32 R2, R224, c[0x0][0x1f0], R2 ;  /* 0x00007c00e0027a25 */ /* 0x000fc800078e0002 */
[----:B------:R-:W-:Y:S01]  /*b3d0*/  IMAD R0, R134, c[0x0][0x1f0], RZ ;  /* 0x00007c0086007a24 */ /* 0x000fe200078e02ff */
[----:B------:R-:W-:Y:S02]  /*b3e0*/  IADD3 R2, P0, R2, R16, RZ ;  /* 0x0000001002027210 */ /* 0x000fe40007f1e0ff */
[----:B------:R-:W-:Y:S01]  /*b3f0*/  IADD3 R16, R215, 0x80, RZ ;  /* 0x00000080d7107810 */ /* 0x000fe20007ffe0ff */
[----:B------:R-:W-:Y:S01]  /*b400*/  IMAD R4, R224, c[0x0][0x1f4], R0 ;  /* 0x00007d00e0047a24 */ /* 0x000fe200078e0200 */
[----:B------:R-:W-:Y:S02]  /*b410*/  LOP3.LUT R0, R6, 0x1c0, RZ, 0xc0, !PT ;  /* 0x000001c006007812 */ /* 0x000fe400078ec0ff */
[----:B------:R-:W-:Y:S02]  /*b420*/  ISETP.GE.AND P4, PT, R16, c[0x0][0x1d4], PT ;  /* 0x0000750010007a0c */ /* 0x000fe40003f86270 */
[----:B------:R-:W-:Y:S02]  /*b430*/  IADD3.X R6, R15, R3, R4, P0, !PT ;  /* 0x000000030f067210 */ /* 0x000fe400007fe404 */
[----:B------:R-:W-:-:S02]  /*b440*/  LOP3.LUT R3, R0, 0x38, R215, 0xf8, !PT ;  /* 0x0000003800037812 */ /* 0x000fc400078ef8d7 */
[----:B------:R-:W-:Y:S02]  /*b450*/  SHF.R.U32.HI R0, RZ, 0x3, R0 ;  /* 0x00000003ff007819 */ /* 0x000fe40000011600 */
[----:B------:R-:W-:Y:S02]  /*b460*/  LEA R4, P0, R2, c[0x0][0x1c8], 0x1 ;  /* 0x0000720002047a11 */ /* 0x000fe400078008ff */
[----:B------:R-:W-:Y:S02]  /*b470*/  LOP3.LUT R10, R3, R0, RZ, 0x3c, !PT ;  /* 0x00000000030a7212 */ /* 0x000fe400078e3cff */
[----:B------:R-:W-:Y:S01]  /*b480*/  LEA.HI R3, R14, R121, RZ, 0x6 ;  /* 0x000000790e037211 */ /* 0x000fe200078f30ff */
[----:B------:R-:W-:Y:S01]  /*b490*/  SHFL.IDX PT, R8, R4, 0x1, 0x181f ;  /* 0x00381f0004087f89 */ /* 0x000fe200000e0000 */
[----:B------:R-:W-:Y:S02]  /*b4a0*/  LEA.HI.X R11, R2, c[0x0][0x1cc], R6, 0x1, P0 ;  /* 0x00007300020b7a11 */ /* 0x000fe400000f0c06 */
[----:B------:R-:W-:Y:S01]  /*b4b0*/  IMNMX R0, R133, 0x30, PT ;  /* 0x0000003085007817 */ /* 0x000fe20003800200 */
[----:B------:R-:W-:Y:S01]  /*b4c0*/  IMAD.SHL.U32 R6, R3, 0x8, RZ ;  /* 0x0000000803067824 */ /* 0x000fe200078e00ff */
[----:B------:R1:W-:Y:S01]  /*b4d0*/  SHFL.IDX PT, R2, R4, RZ, 0x181f ;  /* 0x00181fff04027589 */ /* 0x0003e200000e0000 */
[----:B---3--:R-:W-:-:S02]  /*b4e0*/  IADD3 R15, R215, 0xc0, RZ ;  /* 0x000000c0d70f7810 */ /* 0x008fc40007ffe0ff */
[----:B------:R-:W-:Y:S01]  /*b4f0*/  IMAD.IADD R0, R0, 0x1, -R241 ;  /* 0x0000000100007824 */ /* 0x000fe200078e0af1 */
[----:B------:R-:W2:Y:S01]  /*b500*/  SHFL.IDX PT, R3, R11, RZ, 0x181f ;  /* 0x00181fff0b037589 */ /* 0x000ea200000e0000 */
[----:B------:R-:W-:Y:S02]  /*b510*/  LOP3.LUT R214, R10, 0xfffffe00, R6, 0xf8, !PT ;  /* 0xfffffe000ad67812 */ /* 0x000fe400078ef806 */
[----:B------:R-:W-:Y:S01]  /*b520*/  SHF.R.S32.HI R6, RZ, 0x1f, R15 ;  /* 0x0000001fff067819 */ /* 0x000fe2000001140f */
[----:B------:R3:W4:Y:S01]  /*b530*/  SHFL.IDX PT, R9, R11, 0x1, 0x181f ;  /* 0x00381f000b097f89 */ /* 0x00072200000e0000 */
[C---:B------:R-:W-:Y:S02]  /*b540*/  ISETP.GE.AND P1, PT, R0.reuse, 0x1, PT ;  /* 0x000000010000780c */ /* 0x040fe40003f26270 */
[----:B------:R-:W-:Y:S02]  /*b550*/  ISETP.GT.AND P0, PT, R0, 0x20, PT ;  /* 0x000000200000780c */ /* 0x000fe40003f04270 */
[----:B------:R-:W-:-:S02]  /*b560*/  SHF.R.S32.HI R0, RZ, 0x1f, R16 ;  /* 0x0000001fff007819 */ /* 0x000fc40000011410 */
[----:B------:R-:W-:Y:S02]  /*b570*/  LEA.HI R6, R6, R15, RZ, 0x3 ;  /* 0x0000000f06067211 */ /* 0x000fe400078f18ff */
[----:B------:R-:W-:Y:S02]  /*b580*/  LEA.HI R0, R0, R16, RZ, 0x3 ;  /* 0x0000001000007211 */ /* 0x000fe400078f18ff */
[----:B------:R-:W-:Y:S02]  /*b590*/  ISETP.GE.AND P3, PT, R15, c[0x0][0x1d4], PT ;  /* 0x000075000f007a0c */ /* 0x000fe40003f66270 */
[----:B------:R-:W-:Y:S02]  /*b5a0*/  LOP3.LUT R231, R0, 0xfffffff8, RZ, 0xc0, !PT ;  /* 0xfffffff800e77812 */ /* 0x000fe400078ec0ff */
[----:B-1----:R-:W-:Y:S01]  /*b5b0*/  SHF.R.S32.HI R4, RZ, 0x1f, R17 ;  /* 0x0000001fff047819 */ /* 0x002fe20000011411 */
[----:B------:R-:W-:Y:S01]  /*b5c0*/  @P0 IMAD.SHL.U32 R0, R214, 0x2, RZ ;  /* 0x00000002d6000824 */ /* 0x000fe200078e00ff */
[----:B------:R-:W-:-:S02]  /*b5d0*/  LOP3.LUT R230, R6, 0xfffffff8, RZ, 0xc0, !PT ;  /* 0xfffffff806e67812 */ /* 0x000fc400078ec0ff */
[----:B------:R-:W-:Y:S01]  /*b5e0*/  LEA.HI R4, R4, R17, RZ, 0x3 ;  /* 0x0000001104047211 */ /* 0x000fe200078f18ff */
[--C-:B--2---:R-:W-:Y:S01]  /*b5f0*/  @P1 IMAD.WIDE R14, R215, 0x2, R2.reuse ;  /* 0x00000002d70e1825 */ /* 0x104fe200078e0202 */
[----:B------:R-:W-:Y:S02]  /*b600*/  @P4 LOP3.LUT R213, R213, 0x100, RZ, 0xfc, !PT ;  /* 0x00000100d5d54812 */ /* 0x000fe400078efcff */
[----:B------:R-:W-:Y:S01]  /*b610*/  LOP3.LUT R232, R4, 0xfffffff8, RZ, 0xc0, !PT ;  /* 0xfffffff804e87812 */ /* 0x000fe200078ec0ff */
[----:B------:R-:W-:Y:S01]  /*b620*/  @P1 IMAD.SHL.U32 R4, R214, 0x2, RZ ;  /* 0x00000002d6041824 */ /* 0x000fe200078e00ff */
[----:B------:R-:W-:Y:S01]  /*b630*/  LOP3.LUT R213, R213, 0xffffff7f, RZ, 0xc0, !PT ;  /* 0xffffff7fd5d57812 */ /* 0x000fe200078ec0ff */
[----:B------:R-:W-:Y:S01]  /*b640*/  @P1 IMAD.WIDE R16, R231, 0x2, R2 ;  /* 0x00000002e7101825 */ /* 0x000fe200078e0202 */
[----:B------:R-:W-:Y:S02]  /*b650*/  SHF.R.S32.HI R244, RZ, 0x1f, R232 ;  /* 0x0000001ffff47819 */ /* 0x000fe400000114e8 */
[----:B------:R4:W-:Y:S01]  /*b660*/  @P1 LDGSTS.E.BYPASS.LTC128B.128 [R4+0xa080], [R14.64], !P6 ;  /* 0x0a0800000e041fae */ /* 0x0009e2000f101d4a */
[----:B---3--:R-:W-:Y:S01]  /*b670*/  @P1 IMAD.WIDE R10, R232, 0x2, R2 ;  /* 0x00000002e80a1825 */ /* 0x008fe200078e0202 */
[----:B------:R-:W-:-:S02]  /*b680*/  @P3 LOP3.LUT R213, R213, 0x80, RZ, 0xfc, !PT ;  /* 0x00000080d5d53812 */ /* 0x000fc400078efcff */
[----:B------:R-:W-:Y:S01]  /*b690*/  SHF.R.S32.HI R243, RZ, 0x1f, R231 ;  /* 0x0000001ffff37819 */ /* 0x000fe200000114e7 */
[----:B------:R-:W-:Y:S01]  /*b6a0*/  @P1 IMAD.WIDE R2, R230, 0x2, R2 ;  /* 0x00000002e6021825 */ /* 0x000fe200078e0202 */
[----:B------:R1:W-:Y:S01]  /*b6b0*/  @P1 LDGSTS.E.BYPASS.LTC128B.128 [R4+0xb880], [R10.64], !P5 ;  /* 0x0b8800000a041fae */ /* 0x0003e2000e901d4a */
[----:B------:R-:W-:Y:S02]  /*b6c0*/  LOP3.LUT R213, R213, 0xffffffbf, RZ, 0xc0, !PT ;  /* 0xffffffbfd5d57812 */ /* 0x000fe400078ec0ff */
[----:B------:R-:W-:Y:S01]  /*b6d0*/  SHF.R.S32.HI R242, RZ, 0x1f, R230 ;  /* 0x0000001ffff27819 */ /* 0x000fe200000114e6 */
[----:B------:R2:W-:Y:S04]  /*b6e0*/  @P1 LDGSTS.E.BYPASS.LTC128B.128 [R4+0xd080], [R16.64], !P4 ;  /* 0x0d08000010041fae */ /* 0x0005e8000e101d4a */
[----:B------:R3:W-:Y:S01]  /*b6f0*/  @P1 LDGSTS.E.BYPASS.LTC128B.128 [R4+0xe880], [R2.64], !P3 ;  /* 0x0e88000002041fae */ /* 0x0007e2000d901d4a */
[----:B------:R-:W-:Y:S01]  /*b700*/  LOP3.LUT P1, RZ, R146, 0x2, RZ, 0xc0, !PT ;  /* 0x0000000292ff7812 */ /* 0x000fe2000782c0ff */
[----:B----4-:R-:W-:-:S12]  /*b710*/  @P0 IMAD.WIDE R14, R215, 0x2, R8 ;  /* 0x00000002d70e0825 */ /* 0x010fd800078e0208 */
[----:B------:R-:W-:Y:S01]  /*b720*/  @P1 IADD3 R201, R192, -0x20, RZ ;  /* 0xffffffe0c0c91810 */ /* 0x000fe20007ffe0ff */
[----:B------:R4:W-:Y:S01]  /*b730*/  @P0 LDGSTS.E.BYPASS.LTC128B.128 [R0+0xb080], [R14.64], !P6 ;  /* 0x0b0800000e000fae */ /* 0x0009e2000f101d4a */
[--C-:B-1----:R-:W-:Y:S02]  /*b740*/  @P0 IMAD.WIDE R10, R232, 0x2, R8.reuse ;  /* 0x00000002e80a0825 */ /* 0x102fe400078e0208 */
[C---:B------:R-:W-:Y:S02]  /*b750*/  IADD3 R212, R201.reuse, 0x1000, RZ ;  /* 0x00001000c9d47810 */ /* 0x040fe40007ffe0ff */
[----:B------:R-:W-:Y:S01]  /*b760*/  IADD3 R211, R201, 0x800, RZ ;  /* 0x00000800c9d37810 */ /* 0x000fe20007ffe0ff */
[----:B------:R4:W-:Y:S01]  /*b770*/  @P0 LDGSTS.E.BYPASS.LTC128B.128 [R0+0xc880], [R10.64], !P5 ;  /* 0x0c8800000a000fae */ /* 0x0009e2000e901d4a */
[----:B---3--:R-:W-:-:S04]  /*b780*/  @P0 IMAD.WIDE R2, R231, 0x2, R8 ;  /* 0x00000002e7020825 */ /* 0x008fc800078e0208 */
[----:B------:R-:W-:Y:S01]  /*b790*/  @P0 IMAD.WIDE R8, R230, 0x2, R8 ;  /* 0x00000002e6080825 */ /* 0x000fe200078e0208 */
[----:B------:R4:W-:Y:S04]  /*b7a0*/  @P0 LDGSTS.E.BYPASS.LTC128B.128 [R0+0xe080], [R2.64], !P4 ;  /* 0x0e08000002000fae */ /* 0x0009e8000e101d4a */
[----:B------:R4:W-:Y:S01]  /*b7b0*/  @P0 LDGSTS.E.BYPASS.LTC128B.128 [R0+0xf880], [R8.64], !P3 ;  /* 0x0f88000008000fae */ /* 0x0009e2000d901d4a */
[----:B------:R-:W-:-:S03]  /*b7c0*/  ISETP.GT.AND P0, PT, R21, 0x2f, PT ;  /* 0x0000002f1500780c */ /* 0x000fc60003f04270 */
[----:B------:R-:W0:Y:S10]  /*b7d0*/  LDGDEPBAR ;  /* 0x00000000000079af */ /* 0x000e340000000000 */
[----:B------:R-:W-:Y:S01]  /*b7e0*/  @P0 LOP3.LUT R213, R213, 0x40, RZ, 0xfc, !PT ;  /* 0x00000040d5d50812 */ /* 0x000fe200078efcff */
[----:B----4-:R-:W-:-:S05]  /*b7f0*/  IMAD.U32 R0, RZ, RZ, UR7 ;  /* 0x00000007ff007e24 */ /* 0x010fca000f8e00ff */
[----:B------:R-:W-:Y:S02]  /*b800*/  IADD3 R92, R0, 0x18, RZ ;  /* 0x00000018005c7810 */ /* 0x000fe40007ffe0ff */
[----:B--2---:R-:W-:Y:S05]  /*b810*/  CALL.REL.NOINC `($_ZN7cutlass13device_kernelIN5flash19enable_sm80_to_sm89INS1_16FlashAttnFwdSm80INS1_25CollectiveMainloopFwdSm80ILi8ELi1ELb0EN4cute5tupleIJNS5_1CILi128EEENS7_ILi48EEENS7_ILi256EEEEEELi256ENS_6half_tEfNS_4arch4Sm80ELb0ELb1ELb1ELb1ELb1ELb1ELb1ELb1EEENS1_21CollectiveEpilogueFwdINS6_IJS8_SA_S9_EEENS6_IJNS7_ILi1EEESI_SI_EEESC_SE_Li256ELb1ELb1ELb1ELb0EEENS1_36VarlenDynamicPersistentTileSchedulerILi128ELi48ELi256ELi256ELb1ELb1ELb0ELb1ELb0ELb1EEEEEEEEEvNT_6ParamsE$_ZZN5flash25CollectiveMainloopFwdSm80ILi8ELi1ELb0EN4cute5tupleIJNS1_1CILi128EEENS3_ILi48EEENS3_ILi256EEEEEELi256EN7cutlass6half_tEfNS8_4arch4Sm80ELb0ELb1ELb1ELb1ELb1ELb1ELb1ELb1EE3mmaINS_16FlashAttnFwdSm80ISC_NS_21CollectiveEpilogueFwdINS2_IJS4_S6_S5_EEENS2_IJNS3_ILi1EEESH_SH_EEES9_SB_Li256ELb1ELb1ELb1ELb0EEENS_36VarlenDynamicPersistentTileSchedulerILi128ELi48ELi256ELi256ELb1ELb1ELb0ELb1ELb0ELb1EEEE13SharedStorageENS1_6TensorINS1_11ArrayEngineIfLm128EEENS1_6LayoutINS2_IJNS2_IJNS3_ILi2EEESS_EEESH_NS3_ILi32EEEEEENS2_IJNS2_IJSH_SS_EEENS3_ILi0EEENS3_ILi4EEEEEEEEEENS_7SoftmaxILi2ELi0EEEEEbRKNSC_6ParamsERT0_RT1_iRKNS_16SeqlenInfoQKNewKILb1ELb1EEENS2_IJiiiiEEERT_ENKUlvE_clEv) ;  /* 0x0001742000007944 */ /* 0x004fea0003c00000 */
[----:B------:R-:W-:Y:S05]  /*b820*/  BSYNC B2 ;  /* 0x0000000000027941 */ /* 0x000fea0003800000 */
.L_x_2356:
[----:B------:R2:W5:Y:S01]  /*b830*/  LDL R96, [R1] ;  /* 0x0000000001607983 */ /* 0x0005620000100800 */
[----:B------:R-:W-:-:S04]  /*b840*/  DEPBAR.LE SB0, 0x0 ;  /* 0x000080000000791a */ /* 0x000fc80000000000 */
[----:B------:R2:W5:Y:S01]  /*b850*/  LDL R240, [R1+0x10] ;  /* 0x0000100001f07983 */ /* 0x0005620000100800 */
[----:B------:R-:W-:Y:S01]  /*b860*/  WARPSYNC 0xffffffff ;  /* 0xffffffff00007948 */ /* 0x000fe20003800000 */
[----:B------:R-:W-:Y:S02]  /*b870*/  IMAD R0, R135, c[0x0][0x208], RZ ;  /* 0x0000820087007a24 */ /* 0x000fe400078e02ff */
[----:B------:R-:W-:Y:S01]  /*b880*/  BAR.SYNC.DEFER_BLOCKING 0x0 ;  /* 0x0000000000007b1d */ /* 0x000fe20000010000 */
[----:B-1----:R-:W-:-:S04]  /*b890*/  IMAD.WIDE.U32 R8, R252, c[0x0][0x210], RZ ;  /* 0x00008400fc087a25 */ /* 0x002fc800078e00ff */
[C---:B------:R-:W-:Y:S01]  /*b8a0*/  IMAD.WIDE.U32 R2, R226.reuse, c[0x0][0x208], RZ ;  /* 0x00008200e2027a25 */ /* 0x040fe200078e00ff */
[----:B------:R2:W-:Y:S03]  /*b8b0*/  STL.64 [R1+0x70], R8 ;  /* 0x0000700801007387 */ /* 0x0005e60000100a00 */
[----:B------:R-:W-:Y:S02]  /*b8c0*/  IMAD R0, R226, c[0x0][0x20c], R0 ;  /* 0x00008300e2007a24 */ /* 0x000fe400078e0200 */
[----:B------:R-:W-:-:S03]  /*b8d0*/  IMAD R252, R252, c[0x0][0x214], R9 ;  /* 0x00008500fcfc7a24 */ /* 0x000fc600078e0209 */
[----:B------:R-:W-:Y:S01]  /*b8e0*/  IADD3 R3, R3, R0, RZ ;  /* 0x0000000003037210 */ /* 0x000fe20007ffe0ff */
[----:B------:R-:W-:-:S04]  /*b8f0*/  IMAD R0, R134, c[0x0][0x218], RZ ;  /* 0x0000860086007a24 */ /* 0x000fc800078e02ff */
[----:B------:R-:W-:-:S04]  /*b900*/  IMAD.WIDE.U32 R2, R224, c[0x0][0x218], R2 ;  /* 0x00008600e0027a25 */ /* 0x000fc800078e0002 */
[----:B------:R-:W-:Y:S01]  /*b910*/  IMAD R4, R224, c[0x0][0x21c], R0 ;  /* 0x00008700e0047a24 */ /* 0x000fe200078e0200 */
[----:B------:R-:W-:Y:S01]  /*b920*/  IADD3 R0, P1, R2, R8, RZ ;  /* 0x0000000802007210 */ /* 0x000fe20007f3e0ff */
[----:B----4-:R2:W1:Y:S03]  /*b930*/  LDSM.16.M88.4 R16, [R197] ;  /* 0x00000000c510783b */ /* 0x0104660000000200 */
[----:B------:R-:W-:Y:S01]  /*b940*/  LEA R6, P0, R0, c[0x0][0x1f8], 0x1 ;  /* 0x00007e0000067a11 */ /* 0x000fe200078008ff */
[----:B-----5:R2:W3:Y:S01]  /*b950*/  LDSM.16.M88.4 R36, [R192] ;  /* 0x00000000c024783b */ /* 0x0204e20000000200 */
[----:B------:R-:W-:-:S03]  /*b960*/  IADD3.X R2, R252, R3, R4, P1, !PT ;  /* 0x00000003fc027210 */ /* 0x000fc60000ffe404 */
[----:B------:R2:W4:Y:S01]  /*b970*/  LDSM.16.M88.4 R40, [R192+0x800] ;  /* 0x00080000c028783b */ /* 0x0005220000000200 */
[----:B------:R-:W-:Y:S02]  /*b980*/  LEA.HI.X R4, R0, c[0x0][0x1fc], R2, 0x1, P0 ;  /* 0x00007f0000047a11 */ /* 0x000fe400000f0c02 */
[----:B------:R-:W-:Y:S01]  /*b990*/  IADD3 R0, -R241, R133, RZ ;  /* 0x00000085f1007210 */ /* 0x000fe20007ffe1ff */
[----:B------:R2:W1:Y:S04]  /*b9a0*/  LDSM.16.M88.4 R28, [R192+0x1000] ;  /* 0x00100000c01c783b */ /* 0x0004680000000200 */
[----:B------:R2:W1:Y:S04]  /*b9b0*/  LDSM.16.M88.4 R20, [R198] ;  /* 0x00000000c614783b */ /* 0x0004680000000200 */
[----:B------:R2:W1:Y:S04]  /*b9c0*/  LDSM.16.M88.4 R56, [R201] ;  /* 0x00000000c938783b */ /* 0x0004680000000200 */
[----:B------:R2:W1:Y:S04]  /*b9d0*/  LDSM.16.M88.4 R64, [R201+0x800] ;  /* 0x00080000c940783b */ /* 0x0004680000000200 */
[----:B------:R2:W1:Y:S01]  /*b9e0*/  LDSM.16.M88.4 R72, [R201+0x1000] ;  /* 0x00100000c948783b */ /* 0x0004620000000200 */
[----:B------:R-:W-:Y:S05]  /*b9f0*/  BRA.DIV ~URZ, `(.L_x_2357) ;  /* 0x00014e027f007947 */ /* 0x000fea000b800000 */
[----:B------:R2:W4:Y:S02]  /*ba00*/  SHFL.IDX PT, R3, R4, RZ, 0x181f ;  /* 0x00181fff04037589 */ /* 0x00052400000e0000 */
.L_x_2522:
[----:B------:R-:W5:Y:S01]  /*ba10*/  SHFL.IDX PT, R2, R6, RZ, 0x181f ;  /* 0x00181fff06027589 */ /* 0x000f6200000e0000 */
[C---:B------:R-:W-:Y:S01]  /*ba20*/  ISETP.GE.AND P1, PT, R215.reuse, c[0x0][0x1d4], PT ;  /* 0x00007500d7007a0c */ /* 0x040fe20003f26270 */
[----:B------:R-:W-:Y:S01]  /*ba30*/  IMAD.SHL.U32 R214, R214, 0x2, RZ ;  /* 0x00000002d6d67824 */ /* 0x000fe200078e00ff */
[----:B------:R-:W-:Y:S01]  /*ba40*/  IADD3 R10, R215, 0x40, RZ ;  /* 0x00000040d70a7810 */ /* 0x000fe20007ffe0ff */
[----:B------:R-:W-:Y:S01]  /*ba50*/  BSSY B0, `(.L_x_2358) ;  /* 0x0000030000007945 */ /* 0x000fe20003800000 */
[----:B------:R-:W-:-:S02]  /*ba60*/  ISETP.LT.OR P0, PT, R0, 0x1, P1 ;  /* 0x000000010000780c */ /* 0x000fc40000f01670 */
[----:B------:R-:W-:Y:S02]  /*ba70*/  ISETP.GE.AND P4, PT, R10, c[0x0][0x1d4], PT ;  /* 0x000075000a007a0c */ /* 0x000fe40003f86270 */
[----:B------:R-:W-:Y:S02]  /*ba80*/  IADD3 R10, R215, 0x80, RZ ;  /* 0x00000080d70a7810 */ /* 0x000fe40007ffe0ff */
[----:B------:R-:W-:Y:S02]  /*ba90*/  ISETP.GT.AND P5, PT, R121, 0x7f, PT ;  /* 0x0000007f7900780c */ /* 0x000fe40003fa4270 */
[----:B------:R-:W-:Y:S02]  /*baa0*/  ISETP.GE.AND P3, PT, R10, c[0x0][0x1d4], PT ;  /* 0x000075000a007a0c */ /* 0x000fe40003f66270 */
[----:B------:R-:W-:Y:S02]  /*bab0*/  IADD3 R10, R215, 0xc0, RZ ;  /* 0x000000c0d70a7810 */ /* 0x000fe40007ffe0ff */
[----:B------:R-:W-:-:S02]  /*bac0*/  LOP3.LUT R213, R213, 0xfffff7ff, RZ, 0xc0, !PT ;  /* 0xfffff7ffd5d57812 */ /* 0x000fc400078ec0ff */
[----:B------:R-:W-:Y:S01]  /*bad0*/  ISETP.GE.AND P2, PT, R10, c[0x0][0x1d4], PT ;  /* 0x000075000a007a0c */ /* 0x000fe20003f46270 */
[----:B--2-45:R-:W-:-:S04]  /*bae0*/  IMAD.WIDE R8, R215, 0x2, R2 ;  /* 0x00000002d7087825 */ /* 0x034fc800078e0202 */
[----:B------:R-:W-:Y:S01]  /*baf0*/  @P5 LOP3.LUT R213, R213, 0x800, RZ, 0xfc, !PT ;  /* 0x00000800d5d55812 */ /* 0x000fe200078efcff */
[----:B------:R-:W-:Y:S01]  /*bb00*/  @!PT LDS RZ, [RZ] ;  /* 0x00000000fffff984 */ /* 0x000fe20000000800 */
[----:B------:R-:W-:Y:S01]  /*bb10*/  @!PT LDS RZ, [RZ] ;  /* 0x00000000fffff984 */ /* 0x000fe20000000800 */
[----:B------:R2:W-:Y:S01]  /*bb20*/  LDGSTS.E.BYPASS.LTC128B.128 [R214+0x4080], [R8.64], !P0 ;  /* 0x0408000008d67fae */ /* 0x0005e2000c101d4a */
[----:B------:R-:W-:Y:S01]  /*bb30*/  ISETP.LT.OR P0, PT, R0, 0x1, P4 ;  /* 0x000000010000780c */ /* 0x000fe20002701670 */
[----:B--2---:R-:W-:-:S12]  /*bb40*/  IMAD.WIDE R8, R232, 0x2, R2 ;  /* 0x00000002e8087825 */ /* 0x004fd800078e0202 */
[----:B------:R2:W-:Y:S01]  /*bb50*/  LDGSTS.E.BYPASS.LTC128B.128 [R214+0x5880], [R8.64], !P0 ;  /* 0x0588000008d67fae */ /* 0x0005e2000c101d4a */
[----:B------:R-:W-:Y:S01]  /*bb60*/  ISETP.LT.OR P0, PT, R0, 0x1, P3 ;  /* 0x000000010000780c */ /* 0x000fe20001f01670 */
[----:B--2---:R-:W-:-:S04]  /*bb70*/  IMAD.WIDE R8, R231, 0x2, R2 ;  /* 0x00000002e7087825 */ /* 0x004fc800078e0202 */
[----:B------:R-:W-:-:S08]  /*bb80*/  IMAD.WIDE R2, R230, 0x2, R2 ;  /* 0x00000002e6027825 */ /* 0x000fd000078e0202 */
[----:B------:R2:W-:Y:S01]  /*bb90*/  LDGSTS.E.BYPASS.LTC128B.128 [R214+0x7080], [R8.64], !P0 ;  /* 0x0708000008d67fae */ /* 0x0005e2000c101d4a */
[----:B------:R-:W-:-:S13]  /*bba0*/  ISETP.LT.OR P0, PT, R0, 0x1, P2 ;  /* 0x000000010000780c */ /* 0x000fda0001701670 */
[----:B------:R4:W-:Y:S02]  /*bbb0*/  LDGSTS.E.BYPASS.LTC128B.128 [R214+0x8880], [R2.64], !P0 ;  /* 0x0888000002d67fae */ /* 0x0009e4000c101d4a */
[----:B----4-:R-:W-:Y:S01]  /*bbc0*/  SHF.R.S32.HI R2, RZ, 0x1f, R215 ;  /* 0x0000001fff027819 */ /* 0x010fe200000114d7 */
[----:B------:R-:W-:Y:S05]  /*bbd0*/  @P5 BRA `(.L_x_2359) ;  /* 0x0000017000005947 */ /* 0x000fea0003800000 */
[----:B--2---:R-:W-:Y:S05]  /*bbe0*/  BRA.DIV ~URZ, `(.L_x_2360) ;  /* 0x00014c827f007947 */ /* 0x004fea000b800000 */
[----:B------:R-:W2:Y:S04]  /*bbf0*/  SHFL.IDX PT, R4, R4, 0x1, 0x181f ;  /* 0x00381f0004047f89 */ /* 0x000ea800000e0000 */
[----:B------:R4:W3:Y:S02]  /*bc00*/  SHFL.IDX PT, R2, R6, 0x1, 0x181f ;  /* 0x00381f0006027f89 */ /* 0x0008e400000e0000 */
.L_x_2523:
[C---:B---3--:R-:W-:Y:S02]  /*bc10*/  LEA R14, P0, R232.reuse, R2, 0x1 ;  /* 0x00000002e80e7211 */ /* 0x048fe400078008ff */
[----:B------:R-:W-:Y:S02]  /*bc20*/  SHF.R.S32.HI R3, RZ, 0x1f, R215 ;  /* 0x0000001fff037819 */ /* 0x000fe400000114d7 */
[----:B--2---:R-:W-:-:S02]  /*bc30*/  LEA.HI.X R15, R232, R4, R244, 0x1, P0 ;  /* 0x00000004e80f7211 */ /* 0x004fc400000f0cf4 */
[----:B------:R-:W-:-:S04]  /*bc40*/  LEA R10, P0, R231, R2, 0x1 ;  /* 0x00000002e70a7211 */ /* 0x000fc800078008ff */
[----:B------:R-:W-:Y:S02]  /*bc50*/  LEA.HI.X R11, R231, R4, R243, 0x1, P0 ;  /* 0x00000004e70b7211 */ /* 0x000fe400000f0cf3 */
[----:B------:R-:W-:-:S04]  /*bc60*/  LEA R8, P0, R215, R2, 0x1 ;  /* 0x00000002d7087211 */ /* 0x000fc800078008ff */
[----:B------:R-:W-:Y:S02]  /*bc70*/  LEA.HI.X R9, R215, R4, R3, 0x1, P0 ;  /* 0x00000004d7097211 */ /* 0x000fe400000f0c03 */
[----:B------:R-:W-:-:S13]  /*bc80*/  ISETP.LT.OR P0, PT, R0, 0x21, P1 ;  /* 0x000000210000780c */ /* 0x000fda0000f01670 */
[----:B------:R-:W-:Y:S01]  /*bc90*/  @!PT LDS RZ, [RZ] ;  /* 0x00000000fffff984 */ /* 0x000fe20000000800 */
[----:B------:R-:W-:Y:S01]  /*bca0*/  @!PT LDS RZ, [RZ] ;  /* 0x00000000fffff984 */ /* 0x000fe20000000800 */
[----:B------:R-:W-:Y:S01]  /*bcb0*/  @!PT LDS RZ, [RZ] ;  /* 0x00000000fffff984 */ /* 0x000fe20000000800 */
[----:B------:R2:W-:Y:S01]  /*bcc0*/  LDGSTS.E.BYPASS.LTC128B.128 [R214+0x5080], [R8.64], !P0 ;  /* 0x0508000008d67fae */ /* 0x0005e2000c101d4a */
[----:B------:R-:W-:-:S04]  /*bcd0*/  LEA R2, P0, R230, R2, 0x1 ;  /* 0x00000002e6027211 */ /* 0x000fc800078008ff */
[----:B------:R-:W-:Y:S02]  /*bce0*/  LEA.HI.X R3, R230, R4, R242, 0x1, P0 ;  /* 0x00000004e6037211 */ /* 0x000fe400000f0cf2 */
[----:B------:R-:W-:-:S13]  /*bcf0*/  ISETP.LT.OR P0, PT, R0, 0x21, P4 ;  /* 0x000000210000780c */ /* 0x000fda0002701670 */
[----:B------:R2:W-:Y:S01]  /*bd00*/  LDGSTS.E.BYPASS.LTC128B.128 [R214+0x6880], [R14.64], !P0 ;  /* 0x068800000ed67fae */ /* 0x0005e2000c101d4a */
[----:B------:R-:W-:-:S13]  /*bd10*/  ISETP.LT.OR P0, PT, R0, 0x21, P3 ;  /* 0x000000210000780c */ /* 0x000fda0001f01670 */
[----:B------:R2:W-:Y:S01]  /*bd20*/  LDGSTS.E.BYPASS.LTC128B.128 [R214+0x8080], [R10.64], !P0 ;  /* 0x080800000ad67fae */ /* 0x0005e2000c101d4a */
[----:B------:R-:W-:-:S13]  /*bd30*/  ISETP.LT.OR P0, PT, R0, 0x21, P2 ;  /* 0x000000210000780c */ /* 0x000fda0001701670 */
[----:B------:R2:W-:Y:S02]  /*bd40*/  LDGSTS.E.BYPASS.LTC128B.128 [R214+0x9880], [R2.64], !P0 ;  /* 0x0988000002d67fae */ /* 0x0005e4000c101d4a */
.L_x_2359:
[----:B--2---:R-:W-:Y:S05]  /*bd50*/  BSYNC B0 ;  /* 0x0000000000007941 */ /* 0x004fea0003800000 */
.L_x_2358:
[----:B------:R-:W-:Y:S01]  /*bd60*/  LOP3.LUT P0, RZ, R146, 0x4, RZ, 0xc0, !PT ;  /* 0x0000000492ff7812 */ /* 0x000fe2000780c0ff */
[----:B------:R-:W0:Y:S01]  /*bd70*/  LDGDEPBAR ;  /* 0x00000000000079af */ /* 0x000e220000000000 */
[----:B------:R-:W-:Y:S01]  /*bd80*/  MOV R0, 0x40 ;  /* 0x0000004000007802 */ /* 0x000fe20000000f00 */
[----:B------:R-:W-:Y:S01]  /*bd90*/  WARPSYNC 0xffffffff ;  /* 0xffffffff00007948 */ /* 0x000fe20003800000 */
[----:B-1-3--:R-:W-:Y:S01]  /*bda0*/  HMMA.16816.F32 R24, R16, R36, RZ ;  /* 0x000000241018723c */ /* 0x00afe200000018ff */
[----:B------:R-:W-:Y:S01]  /*bdb0*/  LDSM.16.M88.4 R8, [R200] ;  /* 0x00000000c808783b */ /* 0x000fe20000000200 */
[----:B------:R-:W-:Y:S01]  /*bdc0*/  SEL R0, R0, 0xffffffc0, !P0 ;  /* 0xffffffc000007807 */ /* 0x000fe20004000000 */
[----:B------:R-:W-:Y:S01]  /*bdd0*/  BSSY B1, `(.L_x_2361) ;  /* 0x0000135000017945 */ /* 0x000fe20003800000 */
[----:B------:R-:W-:Y:S01]  /*bde0*/  ISETP.GT.AND P0, PT, R137, R246, PT ;  /* 0x000000f68900720c */ /* 0x000fe20003f04270 */
[----:B------:R-:W-:Y:S01]  /*bdf0*/  LDSM.16.M88.4 R76, [R201+0x1800] ;  /* 0x00180000c94c783b */ /* 0x000fe20000000200 */
[----:B------:R-:W-:-:S02]  /*be00*/  IADD3 R147, R192, R0, RZ ;  /* 0x00000000c0937210 */ /* 0x000fc40007ffe0ff */
[C---:B------:R-:W-:Y:S01]  /*be10*/  HMMA.16816.F32 R36, R16.reuse, R38, RZ ;  /* 0x000000261024723c */ /* 0x040fe200000018ff */
[C---:B------:R-:W-:Y:S01]  /*be20*/  IADD3 R15, R201.reuse, R0, RZ ;  /* 0x00000000c90f7210 */ /* 0x040fe20007ffe0ff */
[----:B------:R-:W-:Y:S01]  /*be30*/  LDSM.16.M88.4 R80, [R192+0x3000] ;  /* 0x00300000c050783b */ /* 0x000fe20000000200 */
[C---:B------:R-:W-:Y:S02]  /*be40*/  IADD3 R210, R201.reuse, 0x4800, RZ ;  /* 0x00004800c9d27810 */ /* 0x040fe40007ffe0ff */
[C---:B------:R-:W-:Y:S01]  /*be50*/  IADD3 R209, R201.reuse, 0x5800, RZ ;  /* 0x00005800c9d17810 */ /* 0x040fe20007ffe0ff */
[----:B------:R-:W1:Y:S01]  /*be60*/  LDSM.16.M88.4 R48, [R147] ;  /* 0x000000009330783b */ /* 0x000e620000000200 */
[C---:B------:R-:W-:Y:S01]  /*be70*/  IADD3 R208, R201.reuse, 0x5000, RZ ;  /* 0x00005000c9d07810 */ /* 0x040fe20007ffe0ff */
[----:B------:R-:W-:Y:S01]  /*be80*/  HMMA.16816.F32 R32, R16, R40, RZ ;  /* 0x000000281020723c */ /* 0x000fe200000018ff */
[C---:B------:R-:W-:Y:S01]  /*be90*/  IADD3 R207, R201.reuse, 0x3000, RZ ;  /* 0x00003000c9cf7810 */ /* 0x040fe20007ffe0ff */
[----:B------:R-:W2:Y:S01]  /*bea0*/  LDSM.16.M88.4 R52, [R147+0x800] ;  /* 0x000800009334783b */ /* 0x000ea20000000200 */
[----:B------:R-:W-:-:S02]  /*beb0*/  IADD3 R206, R201, 0x4000, RZ ;  /* 0x00004000c9ce7810 */ /* 0x000fc40007ffe0ff */
[C---:B------:R-:W-:Y:S01]  /*bec0*/  IADD3 R205, R201.reuse, 0x3800, RZ ;  /* 0x00003800c9cd7810 */ /* 0x040fe20007ffe0ff */
[----:B------:R-:W3:Y:S01]  /*bed0*/  LDSM.16.M88.4 R60, [R147+0x1000] ;  /* 0x00100000933c783b */ /* 0x000ee20000000200 */
[C---:B------:R-:W-:Y:S01]  /*bee0*/  IADD3 R204, R201.reuse, 0x1800, RZ ;  /* 0x00001800c9cc7810 */ /* 0x040fe20007ffe0ff */
[----:B------:R-:W-:Y:S01]  /*bef0*/  HMMA.16816.F32 R40, R16, R42, RZ ;  /* 0x0000002a1028723c */ /* 0x000fe200000018ff */
[C---:B------:R-:W-:Y:S01]  /*bf00*/  IADD3 R203, R201.reuse, 0x2800, RZ ;  /* 0x00002800c9cb7810 */ /* 0x040fe20007ffe0ff */
[----:B------:R-:W-:Y:S01]  /*bf10*/  LDSM.16.M88.4 R68, [R15] ;  /* 0x000000000f44783b */ /* 0x000fe20000000200 */
[----:B------:R-:W-:-:S03]  /*bf20*/  IADD3 R202, R201, 0x2000, RZ ;  /* 0x00002000c9ca7810 */ /* 0x000fc60007ffe0ff */
[----:B------:R-:W-:Y:S02]  /*bf30*/  LDSM.16.M88.4 R84, [R147+0x1800] ;  /* 0x001800009354783b */ /* 0x000fe40000000200 */
[C---:B------:R-:W-:Y:S08]  /*bf40*/  HMMA.16816.F32 R44, R16.reuse, R28, RZ ;  /* 0x0000001c102c723c */ /* 0x040ff000000018ff */
[----:B------:R-:W-:Y:S01]  /*bf50*/  HMMA.16816.F32 R28, R16, R30, RZ ;  /* 0x0000001e101c723c */ /* 0x000fe200000018ff */
[----:B------:R-:W5:Y:S07]  /*bf60*/  LDSM.16.M88.4 R16, [R199] ;  /* 0x00000000c710783b */ /* 0x000f6e0000000200 */
[C---:B------:R-:W-:Y:S08]  /*bf70*/  HMMA.16816.F32 R24, R20.reuse, R56, R24 ;  /* 0x000000381418723c */ /* 0x040ff00000001818 */
[C---:B------:R-:W-:Y:S01]  /*bf80*/  HMMA.16816.F32 R36, R20.reuse, R58, R36 ;  /* 0x0000003a1424723c */ /* 0x040fe20000001824 */
[----:B------:R-:W4:Y:S07]  /*bf90*/  LDSM.16.M88.4 R56, [R15+0x800] ;  /* 0x000800000f38783b */ /* 0x000f2e0000000200 */
[C---:B------:R-:W-:Y:S08]  /*bfa0*/  HMMA.16816.F32 R32, R20.reuse, R64, R32 ;  /* 0x000000401420723c */ /* 0x040ff00000001820 */
[C---:B------:R-:W-:Y:S01]  /*bfb0*/  HMMA.16816.F32 R40, R20.reuse, R66, R40 ;  /* 0x000000421428723c */ /* 0x040fe20000001828 */
[----:B------:R-:W3:Y:S07]  /*bfc0*/  LDSM.16.M88.4 R64, [R15+0x1000] ;  /* 0x001000000f40783b */ /* 0x000eee0000000200 */
[C---:B------:R-:W-:Y:S08]  /*bfd0*/  HMMA.16816.F32 R44, R20.reuse, R72, R44 ;  /* 0x00000048142c723c */ /* 0x040ff0000000182c */
[----:B------:R-:W-:Y:S01]  /*bfe0*/  HMMA.16816.F32 R28, R20, R74, R28 ;  /* 0x0000004a141c723c */ /* 0x000fe2000000181c */
[----:B------:R-:W-:Y:S07]  /*bff0*/  LDSM.16.M88.4 R72, [R192+0x1800] ;  /* 0x00180000c048783b */ /* 0x000fee0000000200 */
[C---:B-1----:R-:W-:Y:S01]  /*c000*/  HMMA.16816.F32 R20, R8.reuse, R48, R24 ;  /* 0x000000300814723c */ /* 0x042fe20000001818 */
[----:B------:R-:W1:Y:S07]  /*c010*/  LDSM.16.M88.4 R24, [R197+0x4000] ;  /* 0x00400000c518783b */ /* 0x000e6e0000000200 */
[C---:B------:R-:W-:Y:S08]  /*c020*/  HMMA.16816.F32 R48, R8.reuse, R50, R36 ;  /* 0x000000320830723c */ /* 0x040ff00000001824 */
[C---:B--2---:R-:W-:Y:S08]  /*c030*/  HMMA.16816.F32 R32, R8.reuse, R52, R32 ;  /* 0x000000340820723c */ /* 0x044ff00000001820 */
[C---:B------:R-:W-:Y:S01]  /*c040*/  HMMA.16816.F32 R40, R8.reuse, R54, R40 ;  /* 0x000000360828723c */ /* 0x040fe20000001828 */
[----:B------:R-:W2:Y:S07]  /*c050*/  LDSM.16.M88.4 R52, [R192+0x2000] ;  /* 0x00200000c034783b */ /* 0x000eae0000000200 */
[C---:B---3--:R-:W-:Y:S08]  /*c060*/  HMMA.16816.F32 R44, R8.reuse, R60, R44 ;  /* 0x0000003c082c723c */ /* 0x048ff0000000182c */
[----:B------:R-:W-:Y:S01]  /*c070*/  HMMA.16816.F32 R28, R8, R62, R28 ;  /* 0x0000003e081c723c */ /* 0x000fe2000000181c */
[----:B------:R-:W3:Y:S04]  /*c080*/  LDSM.16.M88.4 R60, [R192+0x2800] ;  /* 0x00280000c03c783b */ /* 0x000ee80000000200 */
[----:B------:R-:W1:Y:S03]  /*c090*/  LDSM.16.M88.4 R8, [R198+0x4000] ;  /* 0x00400000c608783b */ /* 0x000e660000000200 */
[C---:B-----5:R-:W-:Y:S08]  /*c0a0*/  HMMA.16816.F32 R20, R16.reuse, R68, R20 ;  /* 0x000000441014723c */ /* 0x060ff00000001814 */
[C---:B------:R-:W-:Y:S01]  /*c0b0*/  HMMA.16816.F32 R48, R16.reuse, R70, R48 ;  /* 0x000000461030723c */ /* 0x040fe20000001830 */
[----:B------:R-:W-:Y:S07]  /*c0c0*/  LDSM.16.M88.4 R68, [R201+0x2800] ;  /* 0x00280000c944783b */ /* 0x000fee0000000200 */
[C---:B----4-:R-:W-:Y:S08]  /*c0d0*/  HMMA.16816.F32 R36, R16.reuse, R56, R32 ;  /* 0x000000381024723c */ /* 0x050ff00000001820 */
[C---:B------:R-:W-:Y:S01]  /*c0e0*/  HMMA.16816.F32 R32, R16.reuse, R58, R40 ;  /* 0x0000003a1020723c */ /* 0x040fe20000001828 */
[----:B------:R-:W4:Y:S07]  /*c0f0*/  LDSM.16.M88.4 R56, [R201+0x2000] ;  /* 0x00200000c938783b */ /* 0x000f2e0000000200 */
[C---:B------:R-:W-:Y:S08]  /*c100*/  HMMA.16816.F32 R44, R16.reuse, R64, R44 ;  /* 0x00000040102c723c */ /* 0x040ff0000000182c */
[----:B------:R-:W-:Y:S01]  /*c110*/  HMMA.16816.F32 R28, R16, R66, R28 ;  /* 0x00000042101c723c */ /* 0x000fe2000000181c */
[----:B------:R-:W-:Y:S07]  /*c120*/  LDSM.16.M88.4 R64, [R147+0x2800] ;  /* 0x002800009340783b */ /* 0x000fee0000000200 */
        /* <DEDUP_REMOVED lines=8> */
[----:B------:R-:W-:Y:S01]  /*c1b0*/  HMMA.16816.F32 R28, R24, R62, R28 ;  /* 0x0000003e181c723c */ /* 0x000fe2000000181c */
[----:B------:R-:W3:Y:S04]  /*c1c0*/  LDSM.16.M88.4 R24, [R199+0x4000] ;  /* 0x00400000c718783b */ /* 0x000ee80000000200 */
[----:B------:R-:W5:Y:S03]  /*c1d0*/  LDSM.16.M88.4 R60, [R15+0x2000] ;  /* 0x002000000f3c783b */ /* 0x000f660000000200 */
[C---:B------:R-:W-:Y:S08]  /*c1e0*/  HMMA.16816.F32 R16, R8.reuse, R76, R16 ;  /* 0x0000004c0810723c */ /* 0x040ff00000001810 */
[C---:B------:R-:W-:Y:S01]  /*c1f0*/  HMMA.16816.F32 R48, R8.reuse, R78, R48 ;  /* 0x0000004e0830723c */ /* 0x040fe20000001830 */
[----:B------:R-:W-:Y:S07]  /*c200*/  LDSM.16.M88.4 R76, [R201+0x3000] ;  /* 0x00300000c94c783b */ /* 0x000fee0000000200 */
[C---:B----4-:R-:W-:Y:S08]  /*c210*/  HMMA.16816.F32 R44, R8.reuse, R56, R40 ;  /* 0x00000038082c723c */ /* 0x050ff00000001828 */
[C---:B------:R-:W-:Y:S08]  /*c220*/  HMMA.16816.F32 R40, R8.reuse, R58, R36 ;  /* 0x0000003a0828723c */ /* 0x040ff00000001824 */
[C---:B------:R-:W-:Y:S08]  /*c230*/  HMMA.16816.F32 R36, R8.reuse, R68, R32 ;  /* 0x000000440824723c */ /* 0x040ff00000001820 */
[----:B------:R-:W-:Y:S01]  /*c240*/  HMMA.16816.F32 R28, R8, R70, R28 ;  /* 0x00000046081c723c */ /* 0x000fe2000000181c */
[----:B------:R-:W4:Y:S07]  /*c250*/  LDSM.16.M88.4 R68, [R15+0x2800] ;  /* 0x002800000f44783b */ /* 0x000f2e0000000200 */
[C---:B-1----:R-:W-:Y:S01]  /*c260*/  HMMA.16816.F32 R8, R20.reuse, R84, R16 ;  /* 0x000000541408723c */ /* 0x042fe20000001810 */
[----:B------:R-:W1:Y:S07]  /*c270*/  LDSM.16.M88.4 R16, [R197+0x8000] ;  /* 0x00800000c510783b */ /* 0x000e6e0000000200 */
[C---:B------:R-:W-:Y:S01]  /*c280*/  HMMA.16816.F32 R32, R20.reuse, R86, R48 ;  /* 0x000000561420723c */ /* 0x040fe20000001830 */
[----:B------:R-:W1:Y:S04]  /*c290*/  LDSM.16.M88.4 R48, [R192+0x3800] ;  /* 0x00380000c030783b */ /* 0x000e680000000200 */
[----:B------:R-:W-:Y:S03]  /*c2a0*/  LDSM.16.M88.4 R84, [R147+0x4000] ;  /* 0x004000009354783b */ /* 0x000fe60000000200 */
[C---:B--2---:R-:W-:Y:S08]  /*c2b0*/  HMMA.16816.F32 R44, R20.reuse, R52, R44 ;  /* 0x00000034142c723c */ /* 0x044ff0000000182c */
[C---:B------:R-:W-:Y:S08]  /*c2c0*/  HMMA.16816.F32 R40, R20.reuse, R54, R40 ;  /* 0x000000361428723c */ /* 0x040ff00000001828 */
[C---:B------:R-:W-:Y:S08]  /*c2d0*/  HMMA.16816.F32 R36, R20.reuse, R64, R36 ;  /* 0x000000401424723c */ /* 0x040ff00000001824 */
[----:B------:R-:W-:Y:S01]  /*c2e0*/  HMMA.16816.F32 R28, R20, R66, R28 ;  /* 0x00000042141c723c */ /* 0x000fe2000000181c */
[----:B------:R-:W2:Y:S07]  /*c2f0*/  LDSM.16.M88.4 R64, [R192+0x4000] ;  /* 0x00400000c040783b */ /* 0x000eae0000000200 */
[C---:B---3--:R-:W-:Y:S01]  /*c300*/  HMMA.16816.F32 R20, R24.reuse, R72, R8 ;  /* 0x000000481814723c */ /* 0x048fe20000001808 */
[----:B------:R-:W3:Y:S07]  /*c310*/  LDSM.16.M88.4 R8, [R198+0x8000] ;  /* 0x00800000c608783b */ /* 0x000eee0000000200 */
[C---:B------:R-:W-:Y:S01]  /*c320*/  HMMA.16816.F32 R32, R24.reuse, R74, R32 ;  /* 0x0000004a1820723c */ /* 0x040fe20000001820 */
[----:B------:R-:W-:Y:S07]  /*c330*/  LDSM.16.M88.4 R72, [R201+0x4000] ;  /* 0x00400000c948783b */ /* 0x000fee0000000200 */
[C---:B-----5:R-:W-:Y:S08]  /*c340*/  HMMA.16816.F32 R56, R24.reuse, R60, R44 ;  /* 0x0000003c1838723c */ /* 0x060ff0000000182c */
[C---:B------:R-:W-:Y:S01]  /*c350*/  HMMA.16816.F32 R40, R24.reuse, R62, R40 ;  /* 0x0000003e1828723c */ /* 0x040fe20000001828 */
[----:B------:R-:W5:Y:S07]  /*c360*/  LDSM.16.M88.4 R60, [R201+0x3800] ;  /* 0x00380000c93c783b */ /* 0x000f6e0000000200 */
[C---:B----4-:R-:W-:Y:S08]  /*c370*/  HMMA.16816.F32 R36, R24.reuse, R68, R36 ;  /* 0x000000441824723c */ /* 0x050ff00000001824 */
[----:B------:R-:W-:Y:S01]  /*c380*/  HMMA.16816.F32 R28, R24, R70, R28 ;  /* 0x00000046181c723c */ /* 0x000fe2000000181c */
[----:B------:R-:W-:Y:S07]  /*c390*/  LDSM.16.M88.4 R68, [R15+0x3000] ;  /* 0x003000000f44783b */ /* 0x000fee0000000200 */
[C---:B-1----:R-:W-:Y:S08]  /*c3a0*/  HMMA.16816.F32 R20, R16.reuse, R80, R20 ;  /* 0x000000501014723c */ /* 0x042ff00000001814 */
[C---:B------:R-:W-:Y:S01]  /*c3b0*/  HMMA.16816.F32 R24, R16.reuse, R82, R32 ;  /* 0x000000521018723c */ /* 0x040fe20000001820 */
[----:B------:R-:W-:Y:S04]  /*c3c0*/  LDSM.16.M88.4 R32, [R200+0x8000] ;  /* 0x00800000c820783b */ /* 0x000fe80000000200 */
[----:B------:R-:W1:Y:S03]  /*c3d0*/  LDSM.16.M88.4 R80, [R147+0x3000] ;  /* 0x003000009350783b */ /* 0x000e660000000200 */
[C---:B------:R-:W-:Y:S08]  /*c3e0*/  HMMA.16816.F32 R56, R16.reuse, R48, R56 ;  /* 0x000000301038723c */ /* 0x040ff00000001838 */
[C---:B------:R-:W-:Y:S08]  /*c3f0*/  HMMA.16816.F32 R48, R16.reuse, R50, R40 ;  /* 0x000000321030723c */ /* 0x040ff00000001828 */
[C---:B--2---:R-:W-:Y:S08]  /*c400*/  HMMA.16816.F32 R52, R16.reuse, R64, R36 ;  /* 0x000000401034723c */ /* 0x044ff00000001824 */
[----:B------:R-:W-:Y:S01]  /*c410*/  HMMA.16816.F32 R44, R16, R66, R28 ;  /* 0x00000042102c723c */ /* 0x000fe2000000181c */
[----:B------:R-:W2:Y:S04]  /*c420*/  LDSM.16.M88.4 R28, [R199+0x8000] ;  /* 0x00800000c71c783b */ /* 0x000ea80000000200 */
[----:B------:R-:W-:Y:S03]  /*c430*/  LDSM.16.M88.4 R64, [R192+0x4800] ;  /* 0x00480000c040783b */ /* 0x000fe60000000200 */
[C---:B---3--:R-:W-:Y:S01]  /*c440*/  HMMA.16816.F32 R16, R8.reuse, R76, R20 ;  /* 0x0000004c0810723c */ /* 0x048fe20000001814 */
[----:B------:R-:W3:Y:S07]  /*c450*/  LDSM.16.M88.4 R20, [R147+0x3800] ;  /* 0x003800009314783b */ /* 0x000eee0000000200 */
[C---:B------:R-:W-:Y:S01]  /*c460*/  HMMA.16816.F32 R36, R8.reuse, R78, R24 ;  /* 0x0000004e0824723c */ /* 0x040fe20000001818 */
[----:B------:R-:W4:Y:S04]  /*c470*/  LDSM.16.M88.4 R24, [R197+0xc000] ;  /* 0x00c00000c518783b */ /* 0x000f280000000200 */
[----:B------:R-:W-:Y:S03]  /*c480*/  LDSM.16.M88.4 R76, [R15+0x4800] ;  /* 0x004800000f4c783b */ /* 0x000fe60000000200 */
[----:B-----5:R-:W-:Y:S01]  /*c490*/  HMMA.16816.F32 R40, R8, R60, R56 ;  /* 0x0000003c0828723c */ /* 0x020fe20000001838 */
[----:B------:R-:W5:Y:S07]  /*c4a0*/  LDSM.16.M88.4 R56, [R15+0x3800] ;  /* 0x003800000f38783b */ /* 0x000f6e0000000200 */
[C---:B-1----:R-:W-:Y:S08]  /*c4b0*/  HMMA.16816.F32 R16, R32.reuse, R80, R16 ;  /* 0x000000502010723c */ /* 0x042ff00000001810 */
[----:B------:R-:W-:Y:S01]  /*c4c0*/  HMMA.16816.F32 R36, R32, R82, R36 ;  /* 0x000000522024723c */ /* 0x000fe20000001824 */
[----:B------:R-:W-:Y:S07]  /*c4d0*/  LDSM.16.M88.4 R80, [R192+0x5800] ;  /* 0x00580000c050783b */ /* 0x000fee0000000200 */
[C---:B------:R-:W-:Y:S08]  /*c4e0*/  HMMA.16816.F32 R48, R8.reuse, R62, R48 ;  /* 0x0000003e0830723c */ /* 0x040ff00000001830 */
[C---:B------:R-:W-:Y:S08]  /*c4f0*/  HMMA.16816.F32 R52, R8.reuse, R72, R52 ;  /* 0x000000480834723c */ /* 0x040ff00000001834 */
[----:B------:R-:W-:Y:S01]  /*c500*/  HMMA.16816.F32 R92, R8, R74, R44 ;  /* 0x0000004a085c723c */ /* 0x000fe2000000182c */
[----:B------:R-:W-:Y:S07]  /*c510*/  LDSM.16.M88.4 R72, [R192+0x5000] ;  /* 0x00500000c048783b */ /* 0x000fee0000000200 */
[----:B--2---:R-:W-:Y:S01]  /*c520*/  HMMA.16816.F32 R8, R28, R68, R16 ;  /* 0x000000441c08723c */ /* 0x004fe20000001810 */
[----:B------:R-:W-:Y:S07]  /*c530*/  LDSM.16.M88.4 R16, [R200+0xc000] ;  /* 0x00c00000c810783b */ /* 0x000fee0000000200 */
[----:B---3--:R-:W-:Y:S08]  /*c540*/  HMMA.16816.F32 R40, R32, R20, R40 ;  /* 0x000000142028723c */ /* 0x008ff00000001828 */
[----:B------:R-:W-:Y:S01]  /*c550*/  HMMA.16816.F32 R36, R28, R70, R36 ;  /* 0x000000461c24723c */ /* 0x000fe20000001824 */
[----:B------:R-:W-:Y:S07]  /*c560*/  LDSM.16.M88.4 R68, [R201+0x5000] ;  /* 0x00500000c944783b */ /* 0x000fee0000000200 */
[C---:B------:R-:W-:Y:S01]  /*c570*/  HMMA.16816.F32 R48, R32.reuse, R22, R48 ;  /* 0x000000162030723c */ /* 0x040fe20000001830 */
[----:B------:R-:W-:Y:S07]  /*c580*/  LDSM.16.M88.4 R20, [R198+0xc000] ;  /* 0x00c00000c614783b */ /* 0x000fee0000000200 */
[----:B------:R-:W-:Y:S01]  /*c590*/  HMMA.16816.F32 R88, R32, R84, R52 ;  /* 0x000000542058723c */ /* 0x000fe20000001834 */
[----:B------:R-:W1:Y:S07]  /*c5a0*/  LDSM.16.M88.4 R52, [R201+0x4800] ;  /* 0x00480000c934783b */ /* 0x000e6e0000000200 */
[----:B----4-:R-:W-:Y:S08]  /*c5b0*/  HMMA.16816.F32 R8, R24, R64, R8 ;  /* 0x000000401808723c */ /* 0x010ff00000001808 */
[----:B-----5:R-:W-:Y:S08]  /*c5c0*/  HMMA.16816.F32 R44, R28, R56, R40 ;  /* 0x000000381c2c723c */ /* 0x020ff00000001828 */
[----:B------:R-:W-:Y:S01]  /*c5d0*/  HMMA.16816.F32 R40, R24, R66, R36 ;  /* 0x000000421828723c */ /* 0x000fe20000001824 */
[----:B------:R-:W2:Y:S07]  /*c5e0*/  LDSM.16.M88.4 R64, [R15+0x4000] ;  /* 0x004000000f40783b */ /* 0x000eae0000000200 */
[----:B------:R-:W-:Y:S01]  /*c5f0*/  HMMA.16816.F32 R60, R28, R58, R48 ;  /* 0x0000003a1c3c723c */ /* 0x000fe20000001830 */
[----:B------:R-:W3:Y:S07]  /*c600*/  LDSM.16.M88.4 R56, [R147+0x4800] ;  /* 0x004800009338783b */ /* 0x000eee0000000200 */
[----:B------:R-:W-:Y:S01]  /*c610*/  HMMA.16816.F32 R32, R32, R86, R92 ;  /* 0x000000562020723c */ /* 0x000fe2000000185c */
[----:B------:R-:W-:Y:S07]  /*c620*/  LDSM.16.M88.4 R84, [R147+0x5000] ;  /* 0x005000009354783b */ /* 0x000fee0000000200 */
[----:B-1----:R-:W-:Y:S01]  /*c630*/  HMMA.16816.F32 R36, R20, R52, R8 ;  /* 0x000000341424723c */ /* 0x002fe20000001808 */
[----:B------:R-:W1:Y:S07]  /*c640*/  LDSM.16.M88.4 R8, [R199+0xc000] ;  /* 0x00c00000c708783b */ /* 0x000e6e0000000200 */
[----:B------:R-:W-:Y:S08]  /*c650*/  HMMA.16816.F32 R48, R24, R72, R44 ;  /* 0x000000481830723c */ /* 0x000ff0000000182c */
[----:B------:R-:W-:Y:S08]  /*c660*/  HMMA.16816.F32 R44, R20, R54, R40 ;  /* 0x00000036142c723c */ /* 0x000ff00000001828 */
[C---:B--2---:R-:W-:Y:S08]  /*c670*/  HMMA.16816.F32 R40, R28.reuse, R64, R88 ;  /* 0x000000401c28723c */ /* 0x044ff00000001858 */
[----:B------:R-:W-:Y:S08]  /*c680*/  HMMA.16816.F32 R28, R28, R66, R32 ;  /* 0x000000421c1c723c */ /* 0x000ff00000001820 */
[----:B---3--:R-:W-:Y:S08]  /*c690*/  HMMA.16816.F32 R36, R16, R56, R36 ;  /* 0x000000381024723c */ /* 0x008ff00000001824 */
[----:B------:R-:W-:Y:S01]  /*c6a0*/  HMMA.16816.F32 R52, R24, R74, R60 ;  /* 0x0000004a1834723c */ /* 0x000fe2000000183c */
[----:B------:R-:W2:Y:S04]  /*c6b0*/  LDSM.16.M88.4 R72, [R201+0x5800] ;  /* 0x00580000c948783b */ /* 0x000ea80000000200 */
[----:B------:R-:W3:Y:S03]  /*c6c0*/  LDSM.16.M88.4 R60, [R15+0x5000] ;  /* 0x005000000f3c783b */ /* 0x000ee60000000200 */
[----:B------:R-:W-:Y:S08]  /*c6d0*/  HMMA.16816.F32 R48, R20, R68, R48 ;  /* 0x000000441430723c */ /* 0x000ff00000001830 */
[C---:B------:R-:W-:Y:S08]  /*c6e0*/  HMMA.16816.F32 R32, R24.reuse, R80, R40 ;  /* 0x000000501820723c */ /* 0x040ff00000001828 */
[----:B------:R-:W-:Y:S08]  /*c6f0*/  HMMA.16816.F32 R24, R24, R82, R28 ;  /* 0x000000521818723c */ /* 0x000ff0000000181c */
[----:B------:R-:W-:Y:S08]  /*c700*/  HMMA.16816.F32 R44, R16, R58, R44 ;  /* 0x0000003a102c723c */ /* 0x000ff0000000182c */
[----:B-1----:R-:W-:Y:S08]  /*c710*/  HMMA.16816.F32 R56, R8, R76, R36 ;  /* 0x0000004c0838723c */ /* 0x002ff00000001824 */
[----:B------:R-:W-:Y:S08]  /*c720*/  HMMA.16816.F32 R36, R20, R70, R52 ;  /* 0x000000461424723c */ /* 0x000ff00000001834 */
[----:B------:R-:W-:Y:S01]  /*c730*/  HMMA.16816.F32 R40, R16, R84, R48 ;  /* 0x000000541028723c */ /* 0x000fe20000001830 */
[----:B------:R-:W1:Y:S07]  /*c740*/  LDSM.16.M88.4 R48, [R147+0x5800] ;  /* 0x005800009330783b */ /* 0x000e6e0000000200 */
[----:B--2---:R-:W-:Y:S01]  /*c750*/  HMMA.16816.F32 R28, R20, R72, R32 ;  /* 0x00000048141c723c */ /* 0x004fe20000001820 */
[----:B------:R-:W-:-:S02]  /*c760*/  FMUL.FTZ R56, R56, c[0x0][0x320] ;  /* 0x0000c80038387a20 */ /* 0x000fc40000410000 */
[----:B------:R-:W-:Y:S02]  /*c770*/  FMUL.FTZ R57, R57, c[0x0][0x320] ;  /* 0x0000c80039397a20 */ /* 0x000fe40000410000 */
[----:B------:R-:W-:Y:S02]  /*c780*/  FMUL.FTZ R58, R58, c[0x0][0x320] ;  /* 0x0000c8003a3a7a20 */ /* 0x000fe40000410000 */
[----:B------:R-:W-:Y:S01]  /*c790*/  FMUL.FTZ R59, R59, c[0x0][0x320] ;  /* 0x0000c8003b3b7a20 */ /* 0x000fe20000410000 */
[----:B------:R-:W-:Y:S01]  /*c7a0*/  HMMA.16816.F32 R20, R20, R74, R24 ;  /* 0x0000004a1414723c */ /* 0x000fe20000001818 */
[----:B------:R-:W2:Y:S07]  /*c7b0*/  MUFU.TANH R56, R56 ;  /* 0x0000003800387308 */ /* 0x000eae0000002400 */
[----:B------:R-:W-:Y:S01]  /*c7c0*/  HMMA.16816.F32 R32, R16, R86, R36 ;  /* 0x000000561020723c */ /* 0x000fe20000001824 */
[----:B------:R-:W4:Y:S07]  /*c7d0*/  MUFU.TANH R57, R57 ;  /* 0x0000003900397308 */ /* 0x000f2e0000002400 */
[----:B---3--:R-:W-:Y:S01]  /*c7e0*/  HMMA.16816.F32 R36, R8, R60, R40 ;  /* 0x0000003c0824723c */ /* 0x008fe20000001828 */
[----:B------:R-:W3:Y:S01]  /*c7f0*/  LDSM.16.M88.4 R40, [R15+0x5800] ;  /* 0x005800000f28783b */ /* 0x000ee20000000200 */
[----:B------:R-:W2:Y:S01]  /*c800*/  MUFU.TANH R58, R58 ;  /* 0x0000003a003a7308 */ /* 0x000ea20000002400 */
[----:B------:R-:W-:-:S05]  /*c810*/  DEPBAR.LE SB0, 0x0 ;  /* 0x000080000000791a */ /* 0x000fca0000000000 */
[----:B------:R-:W-:Y:S02]  /*c820*/  HMMA.16816.F32 R44, R8, R78, R44 ;  /* 0x0000004e082c723c */ /* 0x000fe4000000182c */
[----:B------:R-:W2:Y:S06]  /*c830*/  MUFU.TANH R59, R59 ;  /* 0x0000003b003b7308 */ /* 0x000eac0000002400 */
[C---:B-1----:R-:W-:Y:S08]  /*c840*/  HMMA.16816.F32 R24, R16.reuse, R48, R28 ;  /* 0x000000301018723c */ /* 0x042ff0000000181c */
[----:B------:R-:W-:Y:S01]  /*c850*/  HMMA.16816.F32 R16, R16, R50, R20 ;  /* 0x000000321010723c */ /* 0x000fe20000001814 */
        /* <DEDUP_REMOVED lines=10> */
[C---:B---3--:R-:W-:Y:S02]  /*c900*/  HMMA.16816.F32 R20, R8.reuse, R40, R24 ;  /* 0x000000280814723c */ /* 0x048fe40000001818 */
[----:B------:R3:W1:Y:S06]  /*c910*/  MUFU.TANH R52, R44 ;  /* 0x0000002c00347308 */ /* 0x00066c0000002400 */
[----:B------:R-:W-:Y:S02]  /*c920*/  HMMA.16816.F32 R8, R8, R42, R16 ;  /* 0x0000002a0808723c */ /* 0x000fe40000001810 */
[----:B------:R3:W1:Y:S06]  /*c930*/  MUFU.TANH R44, R36 ;  /* 0x00000024002c7308 */ /* 0x00066c0000002400 */
        /* <DEDUP_REMOVED lines=12> */
[----:B------:R3:W1:Y:S01]  /*ca00*/  MUFU.TANH R28, R29 ;  /* 0x0000001d001c7308 */ /* 0x0006620000002400 */
[----:B------:R-:W-:Y:S02]  /*ca10*/  FMUL.FTZ R10, R10, c[0x0][0x320] ;  /* 0x0000c8000a0a7a20 */ /* 0x000fe40000410000 */
[----:B------:R-:W-:-:S05]  /*ca20*/  FMUL.FTZ R11, R11, c[0x0][0x320] ;  /* 0x0000c8000b0b7a20 */ /* 0x000fca0000410000 */
[----:B------:R3:W1:Y:S08]  /*ca30*/  MUFU.TANH R36, R30 ;  /* 0x0000001e00247308 */ /* 0x0006700000002400 */
[----:B------:R-:W1:Y:S08]  /*ca40*/  MUFU.TANH R46, R46 ;  /* 0x0000002e002e7308 */ /* 0x000e700000002400 */
[----:B------:R-:W1:Y:S08]  /*ca50*/  MUFU.TANH R47, R47 ;  /* 0x0000002f002f7308 */ /* 0x000e700000002400 */
[----:B------:R-:W1:Y:S08]  /*ca60*/  MUFU.TANH R38, R38 ;  /* 0x0000002600267308 */ /* 0x000e700000002400 */
[----:B------:R-:W1:Y:S08]  /*ca70*/  MUFU.TANH R39, R39 ;  /* 0x0000002700277308 */ /* 0x000e700000002400 */
        /* <DEDUP_REMOVED lines=8> */
[----:B------:R3:W1:Y:S01]  /*cb00*/  MUFU.TANH R35, R11 ;  /* 0x0000000b00237308 */ /* 0x0006620000002400 */
[----:B------:R-:W-:Y:S06]  /*cb10*/  BAR.SYNC.DEFER_BLOCKING 0x0 ;  /* 0x0000000000007b1d */ /* 0x000fec0000010000 */
[----:B------:R-:W-:Y:S05]  /*cb20*/  @!P0 BRA `(.L_x_2362) ;  /* 0x000005f000008947 */ /* 0x000fea0003800000 */
[----:B--2-4-:R-:W2:Y:S04]  /*cb30*/  LDL R2, [R1+0x78] ;  /* 0x0000780001027983 */ /* 0x014ea80000100800 */
[----:B------:R-:W4:Y:S04]  /*cb40*/  LDL.64 R100, [R1+0x88] ;  /* 0x0000880001647983 */ /* 0x000f280000100a00 */
[----:B------:R-:W5:Y:S01]  /*cb50*/  LDL R4, [R1+0x9c] ;  /* 0x00009c0001047983 */ /* 0x000f620000100800 */
[----:B------:R-:W-:-:S02]  /*cb60*/  IMAD.MOV.U32 R0, RZ, RZ, 0x1 ;  /* 0x00000001ff007424 */ /* 0x000fc400078e00ff */
[----:B------:R-:W-:Y:S01]  /*cb70*/  IMAD.IADD R3, R251, 0x1, R241 ;  /* 0x00000001fb037824 */ /* 0x000fe200078e02f1 */
[----:B---3--:R-:W3:Y:S02]  /*cb80*/  LDL.64 R98, [R1+0x80] ;  /* 0x0000800001627983 */ /* 0x008ee40000100a00 */
[----:B------:R-:W-:Y:S02]  /*cb90*/  ISETP.NE.AND P0, PT, R0, c[0x0][0x2b8], PT ;  /* 0x0000ae0000007a0c */ /* 0x000fe40003f05270 */
[C---:B------:R-:W-:Y:S01]  /*cba0*/  ISETP.GT.AND P1, PT, R3.reuse, 0x2f, PT ;  /* 0x0000002f0300780c */ /* 0x040fe20003f24270 */
[----:B------:R-:W-:Y:S01]  /*cbb0*/  IMAD.MOV.U32 R224, RZ, RZ, RZ ;  /* 0x000000ffffe07224 */ /* 0x000fe200078e00ff */
[----:B------:R-:W3:Y:S01]  /*cbc0*/  LDL R13, [R1+0x98] ;  /* 0x00009800010d7983 */ /* 0x000ee20000100800 */
[----:B--2---:R-:W-:-:S04]  /*cbd0*/  IADD3 R2, R3, R136, R2 ;  /* 0x0000008803027210 */ /* 0x004fc80007ffe002 */
[----:B------:R-:W-:-:S05]  /*cbe0*/  IADD3 R2, R2, -0x30, RZ ;  /* 0xffffffd002027810 */ /* 0x000fca0007ffe0ff */
[----:B------:R-:W-:-:S04]  /*cbf0*/  @P0 IMAD.HI.U32 R3, R2, c[0x0][0x2bc], RZ ;  /* 0x0000af0002030a27 */ /* 0x000fc800078e00ff */
[----:B------:R-:W-:Y:S01]  /*cc00*/  IMAD.MOV.U32 R0, RZ, RZ, R2 ;  /* 0x000000ffff007224 */ /* 0x000fe200078e0002 */
[----:B------:R-:W-:-:S04]  /*cc10*/  @P0 SHF.R.U32.HI R0, RZ, c[0x0][0x2c0], R3 ;  /* 0x0000b000ff000a19 */ /* 0x000fc80000011603 */
[----:B----4-:R-:W-:-:S04]  /*cc20*/  @!P1 IADD3 R3, P0, R0, R100, RZ ;  /* 0x0000006400039210 */ /* 0x010fc80007f1e0ff */
[----:B-----5:R-:W-:Y:S02]  /*cc30*/  @!P1 LEA.HI.X.SX32 R4, R0, R4, 0x1, P0 ;  /* 0x0000000400049211 */ /* 0x020fe400000f0eff */
[----:B------:R-:W-:-:S04]  /*cc40*/  @!P1 LEA R8, P0, R3, c[0x0][0x2a0], 0x2 ;  /* 0x0000a80003089a11 */ /* 0x000fc800078010ff */
[----:B------:R-:W-:-:S05]  /*cc50*/  @!P1 LEA.HI.X R9, R3, c[0x0][0x2a4], R4, 0x2, P0 ;  /* 0x0000a90003099a11 */ /* 0x000fca00000f1404 */
[----:B------:R-:W2:Y:S01]  /*cc60*/  @!P1 LDG.E R224, [R8.64] ;  /* 0x0000000a08e09981 */ /* 0x000ea2000c1e1900 */
[----:B------:R-:W-:Y:S01]  /*cc70*/  IMAD.MOV R226, RZ, RZ, -R0 ;  /* 0x000000ffffe27224 */ /* 0x000fe200078e0a00 */
[----:B------:R-:W-:-:S03]  /*cc80*/  IADD3 R14, -R241, 0x30, RZ ;  /* 0x00000030f10e7810 */ /* 0x000fc60007ffe1ff */
        /* <DEDUP_REMOVED lines=8> */
[----:B------:R-:W-:-:S04]  /*cd10*/  IMAD R0, R0, c[0x0][0x1f0], RZ ;  /* 0x00007c0000007a24 */ /* 0x000fc800078e02ff */
[----:B------:R-:W-:Y:S01]  /*cd20*/  IMAD R6, R224, c[0x0][0x1f4], R0 ;  /* 0x00007d00e0067a24 */ /* 0x000fe200078e0200 */
[----:B---3--:R-:W-:-:S04]  /*cd30*/  IADD3 R0, P0, R98, R2, RZ ;  /* 0x0000000262007210 */ /* 0x008fc80007f1e0ff */
[----:B------:R-:W-:Y:S02]  /*cd40*/  IADD3.X R6, R13, R3, R6, P0, !PT ;  /* 0x000000030d067210 */ /* 0x000fe400007fe406 */
[----:B------:R-:W-:-:S04]  /*cd50*/  LEA R13, P0, R0, c[0x0][0x1c8], 0x1 ;  /* 0x00007200000d7a11 */ /* 0x000fc800078008ff */
[----:B------:R-:W-:Y:S02]  /*cd60*/  LEA.HI.X R6, R0, c[0x0][0x1cc], R6, 0x1, P0 ;  /* 0x0000730000067a11 */ /* 0x000fe400000f0c06 */
[----:B------:R-:W-:Y:S01]  /*cd70*/  ISETP.GE.AND P0, PT, R14, 0x1, PT ;  /* 0x000000010e00780c */ /* 0x000fe20003f06270 */
[----:B------:R-:W-:Y:S10]  /*cd80*/  BRA.DIV ~URZ, `(.L_x_2363) ;  /* 0x00013bb27f007947 */ /* 0x000ff4000b800000 */
[----:B------:R2:W3:Y:S02]  /*cd90*/  SHFL.IDX PT, R4, R6, RZ, 0x181f ;  /* 0x00181fff06047589 */ /* 0x0004e400000e0000 */
.L_x_2524:
[----:B------:R-:W-:Y:S05]  /*cda0*/  BRA.DIV ~URZ, `(.L_x_2364) ;  /* 0x00013c027f007947 */ /* 0x000fea000b800000 */
[----:B------:R4:W2:Y:S02]  /*cdb0*/  SHFL.IDX PT, R0, R13, RZ, 0x181f ;  /* 0x00181fff0d007589 */ /* 0x0008a400000e0000 */
.L_x_2525:
[----:B------:R-:W-:Y:S01]  /*cdc0*/  BSSY B0, `(.L_x_2365) ;  /* 0x0000019000007945 */ /* 0x000fe20003800000 */
[----:B------:R-:W-:Y:S05]  /*cdd0*/  @!P0 BRA `(.L_x_2366) ;  /* 0x0000017000008947 */ /* 0x000fea0003800000 */
[----:B------:R-:W-:Y:S02]  /*cde0*/  SHF.R.S32.HI R2, RZ, 0x1f, R215 ;  /* 0x0000001fff027819 */ /* 0x000fe400000114d7 */
[C---:B--2---:R-:W-:Y:S02]  /*cdf0*/  LEA R16, P0, R215.reuse, R0, 0x1 ;  /* 0x00000000d7107211 */ /* 0x044fe400078008ff */
[C---:B------:R-:W-:Y:S02]  /*ce00*/  IADD3 R22, R215.reuse, 0x40, RZ ;  /* 0x00000040d7167810 */ /* 0x040fe40007ffe0ff */
[----:B---3--:R-:W-:-:S02]  /*ce10*/  LEA.HI.X R17, R215, R4, R2, 0x1, P0 ;  /* 0x00000004d7117211 */ /* 0x008fc400000f0c02 */
[C---:B------:R-:W-:Y:S02]  /*ce20*/  LEA R10, P0, R232.reuse, R0, 0x1 ;  /* 0x00000000e80a7211 */ /* 0x040fe400078008ff */
[C---:B------:R-:W-:Y:S02]  /*ce30*/  IADD3 R20, R215.reuse, 0x80, RZ ;  /* 0x00000080d7147810 */ /* 0x040fe40007ffe0ff */
[C---:B------:R-:W-:Y:S02]  /*ce40*/  IADD3 R18, R215.reuse, 0xc0, RZ ;  /* 0x000000c0d7127810 */ /* 0x040fe40007ffe0ff */
[----:B------:R-:W-:Y:S02]  /*ce50*/  ISETP.GE.AND P4, PT, R215, c[0x0][0x1d4], PT ;  /* 0x00007500d7007a0c */ /* 0x000fe40003f86270 */
[----:B------:R-:W-:Y:S02]  /*ce60*/  LEA.HI.X R11, R232, R4, R244, 0x1, P0 ;  /* 0x00000004e80b7211 */ /* 0x000fe400000f0cf4 */
[----:B------:R-:W-:-:S02]  /*ce70*/  ISETP.GE.AND P3, PT, R22, c[0x0][0x1d4], PT ;  /* 0x0000750016007a0c */ /* 0x000fc40003f66270 */
[C---:B------:R-:W-:Y:S02]  /*ce80*/  LEA R8, P0, R231.reuse, R0, 0x1 ;  /* 0x00000000e7087211 */ /* 0x040fe400078008ff */
[----:B------:R-:W-:Y:S02]  /*ce90*/  ISETP.GE.AND P2, PT, R20, c[0x0][0x1d4], PT ;  /* 0x0000750014007a0c */ /* 0x000fe40003f46270 */
[----:B------:R-:W-:Y:S02]  /*cea0*/  ISETP.GE.AND P1, PT, R18, c[0x0][0x1d4], PT ;  /* 0x0000750012007a0c */ /* 0x000fe40003f26270 */
[----:B------:R-:W-:Y:S01]  /*ceb0*/  LEA.HI.X R9, R231, R4, R243, 0x1, P0 ;  /* 0x00000004e7097211 */ /* 0x000fe200000f0cf3 */
[----:B------:R-:W-:Y:S01]  /*cec0*/  @!PT LDS RZ, [RZ] ;  /* 0x00000000fffff984 */ /* 0x000fe20000000800 */
[----:B------:R-:W-:Y:S01]  /*ced0*/  @!PT LDS RZ, [RZ] ;  /* 0x00000000fffff984 */ /* 0x000fe20000000800 */
[----:B------:R-:W-:Y:S01]  /*cee0*/  @!PT LDS RZ, [RZ] ;  /* 0x00000000fffff984 */ /* 0x000fe20000000800 */
[----:B------:R2:W-:Y:S01]  /*cef0*/  LDGSTS.E.BYPASS.LTC128B.128 [R214+0xa080], [R16.64], !P4 ;  /* 0x0a08000010d67fae */ /* 0x0005e2000e101d4a */
[----:B------:R-:W-:-:S03]  /*cf00*/  LEA R2, P0, R230, R0, 0x1 ;  /* 0x00000000e6027211 */ /* 0x000fc600078008ff */
[----:B------:R2:W-:Y:S01]  /*cf10*/  LDGSTS.E.BYPASS.LTC128B.128 [R214+0xb880], [R10.64], !P3 ;  /* 0x0b8800000ad67fae */ /* 0x0005e2000d901d4a */
[----:B------:R-:W-:-:S03]  /*cf20*/  LEA.HI.X R3, R230, R4, R242, 0x1, P0 ;  /* 0x00000004e6037211 */ /* 0x000fc600000f0cf2 */
[----:B------:R2:W-:Y:S04]  /*cf30*/  LDGSTS.E.BYPASS.LTC128B.128 [R214+0xd080], [R8.64], !P2 ;  /* 0x0d08000008d67fae */ /* 0x0005e8000d101d4a */
[----:B------:R2:W-:Y:S02]  /*cf40*/  LDGSTS.E.BYPASS.LTC128B.128 [R214+0xe880], [R2.64], !P1 ;  /* 0x0e88000002d67fae */ /* 0x0005e4000c901d4a */
.L_x_2366:
[----:B------:R-:W-:Y:S05]  /*cf50*/  BSYNC B0 ;  /* 0x0000000000007941 */ /* 0x000fea0003800000 */
.L_x_2365:
[----:B------:R-:W-:Y:S05]  /*cf60*/  BRA.DIV ~URZ, `(.L_x_2367) ;  /* 0x00013ab27f007947 */ /* 0x000fea000b800000 */
[----:B---3--:R3:W4:Y:S04]  /*cf70*/  SHFL.IDX PT, R4, R6, 0x1, 0x181f ;  /* 0x00381f0006047f89 */ /* 0x00872800000e0000 */
[----:B--2---:R3:W2:Y:S02]  /*cf80*/  SHFL.IDX PT, R0, R13, 0x1, 0x181f ;  /* 0x00381f000d007f89 */ /* 0x0046a400000e0000 */
.L_x_2526:
[----:B------:R-:W-:-:S13]  /*cf90*/  ISETP.GE.AND P0, PT, R14, 0x21, PT ;  /* 0x000000210e00780c */ /* 0x000fda0003f06270 */
[----:B------:R-:W-:Y:S05]  /*cfa0*/  @!P0 BRA `(.L_x_2362) ;  /* 0x0000017000008947 */ /* 0x000fea0003800000 */
[----:B------:R-:W-:Y:S02]  /*cfb0*/  SHF.R.S32.HI R2, RZ, 0x1f, R215 ;  /* 0x0000001fff027819 */ /* 0x000fe400000114d7 */
[C---:B--2---:R-:W-:Y:S02]  /*cfc0*/  LEA R16, P0, R215.reuse, R0, 0x1 ;  /* 0x00000000d7107211 */ /* 0x044fe400078008ff */
[C---:B------:R-:W-:Y:S02]  /*cfd0*/  IADD3 R18, R215.reuse, 0x40, RZ ;  /* 0x00000040d7127810 */ /* 0x040fe40007ffe0ff */
[C---:B----4-:R-:W-:Y:S02]  /*cfe0*/  LEA.HI.X R17, R215.reuse, R4, R2, 0x1, P0 ;  /* 0x00000004d7117211 */ /* 0x050fe400000f0c02 */
[----:B------:R-:W-:Y:S02]  /*cff0*/  LEA R10, P0, R232, R0, 0x1 ;  /* 0x00000000e80a7211 */ /* 0x000fe400078008ff */
[----:B---3--:R-:W-:-:S02]  /*d000*/  IADD3 R13, R215, 0x80, RZ ;  /* 0x00000080d70d7810 */ /* 0x008fc40007ffe0ff */
[C---:B------:R-:W-:Y:S02]  /*d010*/  IADD3 R6, R215.reuse, 0xc0, RZ ;  /* 0x000000c0d7067810 */ /* 0x040fe40007ffe0ff */
[----:B------:R-:W-:Y:S02]  /*d020*/  ISETP.GE.AND P4, PT, R215, c[0x0][0x1d4], PT ;  /* 0x00007500d7007a0c */ /* 0x000fe40003f86270 */
[----:B------:R-:W-:Y:S02]  /*d030*/  LEA.HI.X R11, R232, R4, R244, 0x1, P0 ;  /* 0x00000004e80b7211 */ /* 0x000fe400000f0cf4 */
[----:B------:R-:W-:Y:S02]  /*d040*/  ISETP.GE.AND P3, PT, R18, c[0x0][0x1d4], PT ;  /* 0x0000750012007a0c */ /* 0x000fe40003f66270 */
[----:B------:R-:W-:Y:S02]  /*d050*/  LEA R8, P0, R231, R0, 0x1 ;  /* 0x00000000e7087211 */ /* 0x000fe400078008ff */
[----:B------:R-:W-:-:S02]  /*d060*/  ISETP.GE.AND P2, PT, R13, c[0x0][0x1d4], PT ;  /* 0x000075000d007a0c */ /* 0x000fc40003f46270 */
        /* <DEDUP_REMOVED lines=11> */
.L_x_2362:
[----:B--2-4-:R-:W-:Y:S05]  /*d120*/  BSYNC B1 ;  /* 0x0000000000017941 */ /* 0x014fea0003800000 */
.L_x_2361:
[----:B---3--:R-:W2:Y:S01]  /*d130*/  LDL R9, [R1+0x4] ;  /* 0x0000040001097983 */ /* 0x008ea20000100800 */
[----:B------:R-:W-:Y:S01]  /*d140*/  SHF.R.S32.HI R0, RZ, 0x1f, R96 ;  /* 0x0000001fff007819 */ /* 0x000fe20000011460 */
[----:B------:R-:W-:Y:S02]  /*d150*/  IMAD.MOV.U32 R11, RZ, RZ, 0x1 ;  /* 0x00000001ff0b7424 */ /* 0x000fe400078e00ff */
[----:B------:R-:W0:Y:S01]  /*d160*/  LDGDEPBAR ;  /* 0x00000000000079af */ /* 0x000e220000000000 */
[CC--:B------:R-:W-:Y:S02]  /*d170*/  LEA.HI R2, R0.reuse, R96.reuse, RZ, 0x2 ;  /* 0x0000006000027211 */ /* 0x0c0fe400078f10ff */
[----:B------:R-:W-:-:S02]  /*d180*/  LEA.HI R0, R0, R96, RZ, 0x5 ;  /* 0x0000006000007211 */ /* 0x000fc400078f28ff */
[----:B------:R-:W-:Y:S02]  /*d190*/  LOP3.LUT R2, R2, 0xfffffffc, RZ, 0xc0, !PT ;  /* 0xfffffffc02027812 */ /* 0x000fe400078ec0ff */
[----:B------:R-:W-:Y:S02]  /*d1a0*/  LOP3.LUT R3, R0, 0xffffffe0, RZ, 0xc0, !PT ;  /* 0xffffffe000037812 */ /* 0x000fe400078ec0ff */
[----:B------:R-:W-:Y:S01]  /*d1b0*/  SHF.R.S32.HI R4, RZ, 0x5, R0 ;  /* 0x00000005ff047819 */ /* 0x000fe20000011400 */
[C---:B------:R-:W-:Y:S01]  /*d1c0*/  IMAD.IADD R2, R96.reuse, 0x1, -R2 ;  /* 0x0000000160027824 */ /* 0x040fe200078e0a02 */
[----:B------:R-:W-:Y:S01]  /*d1d0*/  SHF.R.S32.HI R6, RZ, 0x1f, R0 ;  /* 0x0000001fff067819 */ /* 0x000fe20000011400 */
[----:B------:R-:W-:Y:S01]  /*d1e0*/  IMAD.IADD R0, R96, 0x1, -R3 ;  /* 0x0000000160007824 */ /* 0x000fe200078e0a03 */
[----:B------:R-:W-:Y:S02]  /*d1f0*/  ISETP.NE.AND P0, PT, R11, c[0x0][0x2c4], PT ;  /* 0x0000b1000b007a0c */ /* 0x000fe40003f05270 */
[----:B------:R-:W-:-:S02]  /*d200*/  LEA.HI R6, R6, R4, RZ, 0x3 ;  /* 0x0000000406067211 */ /* 0x000fc400078f18ff */
[----:B------:R-:W-:Y:S02]  /*d210*/  LEA.HI R3, R2, R2, RZ, 0x1 ;  /* 0x0000000202037211 */ /* 0x000fe400078f08ff */
[----:B------:R-:W-:Y:S02]  /*d220*/  LOP3.LUT R8, R6, 0xffffff8, RZ, 0xc0, !PT ;  /* 0x0ffffff806087812 */ /* 0x000fe400078ec0ff */
[----:B------:R-:W-:Y:S02]  /*d230*/  SHF.R.S32.HI R10, RZ, 0x1f, R0 ;  /* 0x0000001fff0a7819 */ /* 0x000fe40000011400 */
[----:B------:R-:W-:Y:S01]  /*d240*/  LOP3.LUT R6, R3, 0x1ffffffe, RZ, 0xc0, !PT ;  /* 0x1ffffffe03067812 */ /* 0x000fe200078ec0ff */
[----:B------:R-:W-:Y:S01]  /*d250*/  IMAD.IADD R4, R4, 0x1, -R8 ;  /* 0x0000000104047824 */ /* 0x000fe200078e0a08 */
[----:B------:R-:W-:Y:S02]  /*d260*/  LEA.HI R3, R10, R0, RZ, 0x2 ;  /* 0x000000000a037211 */ /* 0x000fe400078f10ff */
[----:B------:R-:W-:Y:S01]  /*d270*/  LOP3.LUT R8, RZ, c[0x0][0x324], RZ, 0x33, !PT ;  /* 0x0000c900ff087a12 */ /* 0x000fe200078e33ff */
[----:B------:R-:W-:Y:S01]  /*d280*/  IMAD.SHL.U32 R13, R4, 0x10, RZ ;  /* 0x00000010040d7824 */ /* 0x000fe200078e00ff */
[----:B------:R-:W-:Y:S01]  /*d290*/  SHF.R.S32.HI R14, RZ, 0x2, R3 ;  /* 0x00000002ff0e7819 */ /* 0x000fe20000011403 */
[----:B------:R-:W-:Y:S01]  /*d2a0*/  IMAD.IADD R2, R2, 0x1, -R6 ;  /* 0x0000000102027824 */ /* 0x000fe200078e0a06 */
[----:B------:R-:W-:-:S02]  /*d2b0*/  LOP3.LUT R3, R3, 0x7ffffffc, RZ, 0xc0, !PT ;  /* 0x7ffffffc03037812 */ /* 0x000fc400078ec0ff */
[----:B------:R-:W-:Y:S01]  /*d2c0*/  STL [R1+0x90], R13 ;  /* 0x0000900d01007387 */ /* 0x000fe20000100800 */
[----:B------:R-:W-:Y:S02]  /*d2d0*/  IMAD.SHL.U32 R6, R2, 0x8, RZ ;  /* 0x0000000802067824 */ /* 0x000fe400078e00ff */
[----:B------:R-:W-:Y:S01]  /*d2e0*/  IMAD.IADD R2, R0, 0x1, -R3 ;  /* 0x0000000100027824 */ /* 0x000fe200078e0a03 */
[----:B------:R-:W-:Y:S01]  /*d2f0*/  STL [R1+0x94], R14 ;  /* 0x0000940e01007387 */ /* 0x000fe20000100800 */
[----:B------:R-:W-:Y:S02]  /*d300*/  IMAD.IADD R0, R104, 0x1, R5 ;  /* 0x0000000168007824 */ /* 0x000fe400078e0205 */
[----:B------:R-:W-:Y:S01]  /*d310*/  IMAD.SHL.U32 R247, R2, 0x2, RZ ;  /* 0x0000000202f77824 */ /* 0x000fe200078e00ff */
[----:B------:R3:W-:Y:S03]  /*d320*/  STL [R1+0x7c], R6 ;  /* 0x00007c0601007387 */ /* 0x0007e60000100800 */
[----:B------:R-:W-:Y:S01]  /*d330*/  IMAD.IADD R10, R104, 0x1, -R247 ;  /* 0x00000001680a7824 */ /* 0x000fe200078e0af7 */
[----:B------:R-:W-:-:S05]  /*d340*/  IADD3 R2, -R247, 0x1, R0 ;  /* 0x00000001f7027810 */ /* 0x000fca0007ffe100 */
[----:B------:R-:W-:-:S04]  /*d350*/  IMAD.IADD R2, R2, 0x1, -R240 ;  /* 0x0000000102027824 */ /* 0x000fc800078e0af0 */
[----:B------:R-:W-:Y:S02]  /*d360*/  IMAD.IADD R8, R2, 0x1, R8 ;  /* 0x0000000102087824 */ /* 0x000fe400078e0208 */
[----:B--2---:R-:W-:Y:S02]  /*d370*/  IMAD R4, R9, 0x80, R14 ;  /* 0x0000008009047824 */ /* 0x004fe400078e020e */
[----:B------:R-:W-:-:S03]  /*d380*/  IMAD.IADD R9, R0, 0x1, -R247 ;  /* 0x0000000100097824 */ /* 0x000fc600078e0af7 */
[----:B------:R-:W-:Y:S02]  /*d390*/  IADD3 R4, R6, R4, R13 ;  /* 0x0000000406047210 */ /* 0x000fe40007ffe00d */
[----:B---3--:R-:W-:-:S03]  /*d3a0*/  IADD3 R6, R2, c[0x0][0x328], RZ ;  /* 0x0000ca0002067a10 */ /* 0x008fc60007ffe0ff */
[----:B------:R-:W-:-:S05]  /*d3b0*/  @P0 IMAD.HI.U32 R3, R4, c[0x0][0x2c8], RZ ;  /* 0x0000b20004030a27 */ /* 0x000fca00078e00ff */
[----:B------:R-:W-:Y:S01]  /*d3c0*/  @P0 SHF.R.U32.HI R4, RZ, c[0x0][0x2cc], R3 ;  /* 0x0000b300ff040a19 */ /* 0x000fe20000011603 */
[----:B------:R-:W-:Y:S05]  /*d3d0*/  BRA.DIV ~URZ, `(.L_x_2368) ;  /* 0x000137127f007947 */ /* 0x000fea000b800000 */
[----:B------:R2:W3:Y:S02]  /*d3e0*/  SHFL.IDX PT, R3, R4, RZ, 0x1c1f ;  /* 0x001c1fff04037589 */ /* 0x0004e400000e0000 */
.L_x_2527:
[----:B------:R-:W-:Y:S01]  /*d3f0*/  IMAD.MOV.U32 R13, RZ, RZ, 0x1 ;  /* 0x00000001ff0d7424 */ /* 0x000fe200078e00ff */
[----:B------:R-:W-:Y:S01]  /*d400*/  LOP3.LUT R213, R213, 0xffffefff, RZ, 0xc0, !PT ;  /* 0xffffefffd5d57812 */ /* 0x000fe200078ec0ff */
[--C-:B---3--:R-:W-:Y:S02]  /*d410*/  IMAD.IADD R2, R6, 0x1, R3.reuse ;  /* 0x0000000106027824 */ /* 0x108fe400078e0203 */
[----:B------:R-:W-:Y:S01]  /*d420*/  IMAD.IADD R0, R8, 0x1, R3 ;  /* 0x0000000108007824 */ /* 0x000fe200078e0203 */
[----:B------:R-:W-:Y:S02]  /*d430*/  ISETP.LE.AND P0, PT, R13, c[0x0][0x32c], PT ;  /* 0x0000cb000d007a0c */ /* 0x000fe40003f03270 */
[----:B------:R-:W-:-:S11]  /*d440*/  IMNMX R2, R9, R2, PT ;  /* 0x0000000209027217 */ /* 0x000fd60003800200 */
[----:B------:R-:W-:Y:S01]  /*d450*/  @P0 LOP3.LUT R213, R213, 0x1000, RZ, 0xfc, !PT ;  /* 0x00001000d5d50812 */ /* 0x000fe200078efcff */
[----:B------:R-:W-:Y:S05]  /*d460*/  @!P0 BRA `(.L_x_2369) ;  /* 0x0000012000008947 */ /* 0x000fea0003800000 */
[----:B------:R-:W-:Y:S01]  /*d470*/  IADD3 R3, -R240, R5, R3 ;  /* 0x00000005f0037210 */ /* 0x000fe20007ffe103 */
[----:B------:R-:W-:Y:S03]  /*d480*/  BSSY B0, `(.L_x_2370) ;  /* 0x000000c000007945 */ /* 0x000fe60003800000 */
[----:B------:R-:W-:-:S13]  /*d490*/  ISETP.GT.AND P0, PT, R3, -0x1, PT ;  /* 0xffffffff0300780c */ /* 0x000fda0003f04270 */
[----:B------:R-:W-:Y:S05]  /*d4a0*/  @P0 BRA `(.L_x_2371) ;  /* 0x0000006000000947 */ /* 0x000fea0003800000 */
[----:B------:R-:W-:Y:S02]  /*d4b0*/  ISETP.NE.AND P0, PT, R13, c[0x0][0x32c], PT ;  /* 0x0000cb000d007a0c */ /* 0x000fe40003f05270 */
[----:B------:R-:W-:-:S11]  /*d4c0*/  LOP3.LUT R3, RZ, R3, RZ, 0x33, !PT ;  /* 0x00000003ff037212 */ /* 0x000fd600078e33ff */
[----:B------:R-:W-:-:S05]  /*d4d0*/  @P0 IMAD.HI.U32 R11, R3, c[0x0][0x330], RZ ;  /* 0x0000cc00030b0a27 */ /* 0x000fca00078e00ff */
[----:B------:R-:W-:-:S04]  /*d4e0*/  @P0 SHF.R.U32.HI R3, RZ, c[0x0][0x334], R11 ;  /* 0x0000cd00ff030a19 */ /* 0x000fc8000001160b */
[----:B------:R-:W-:Y:S01]  /*d4f0*/  LOP3.LUT R3, RZ, R3, RZ, 0x33, !PT ;  /* 0x00000003ff037212 */ /* 0x000fe200078e33ff */
[----:B------:R-:W-:Y:S05]  /*d500*/  BRA `(.L_x_2372) ;  /* 0x0000003000007947 */ /* 0x000fea0003800000 */
.L_x_2371:
[----:B------:R-:W-:-:S13]  /*d510*/  ISETP.NE.AND P0, PT, R13, c[0x0][0x32c], PT ;  /* 0x0000cb000d007a0c */ /* 0x000fda0003f05270 */
[----:B------:R-:W-:-:S05]  /*d520*/  @P0 IMAD.HI.U32 R11, R3, c[0x0][0x330], RZ ;  /* 0x0000cc00030b0a27 */ /* 0x000fca00078e00ff */
[----:B------:R-:W-:Y:S02]  /*d530*/  @P0 SHF.R.U32.HI R3, RZ, c[0x0][0x334], R11 ;  /* 0x0000cd00ff030a19 */ /* 0x000fe4000001160b */
.L_x_2372:
[----:B------:R-:W-:Y:S05]  /*d540*/  BSYNC B0 ;  /* 0x0000000000007941 */ /* 0x000fea0003800000 */
.L_x_2370:
[----:B------:R-:W-:-:S05]  /*d550*/  IMAD R3, R3, c[0x0][0x32c], R10 ;  /* 0x0000cb0003037a24 */ /* 0x000fca00078e020a */
[----:B------:R-:W-:Y:S02]  /*d560*/  IADD3 R11, R3, c[0x0][0x32c], RZ ;  /* 0x0000cb00030b7a10 */ /* 0x000fe40007ffe0ff */
[----:B------:R-:W-:Y:S02]  /*d570*/  IMNMX R0, R0, R3, !PT ;  /* 0x0000000300007217 */ /* 0x000fe40007800200 */
[----:B------:R-:W-:Y:S02]  /*d580*/  IMNMX R2, R2, R11, PT ;  /* 0x0000000b02027217 */ /* 0x000fe40003800200 */
.L_x_2369:
[C---:B------:R-:W-:Y:S02]  /*d590*/  ISETP.GE.AND P0, PT, R104.reuse, 0x2, PT ;  /* 0x000000026800780c */ /* 0x040fe40003f06270 */
[----:B------:R-:W-:Y:S02]  /*d5a0*/  LOP3.LUT R213, R213, 0xfffffff7, RZ, 0xc0, !PT ;  /* 0xfffffff7d5d57812 */ /* 0x000fe400078ec0ff */
[C---:B------:R-:W-:Y:S02]  /*d5b0*/  ISETP.GE.AND P1, PT, R104.reuse, 0x9, PT ;  /* 0x000000096800780c */ /* 0x040fe40003f26270 */
[----:B------:R-:W-:-:S02]  /*d5c0*/  ISETP.GE.AND P6, PT, R104, 0x12, PT ;  /* 0x000000126800780c */ /* 0x000fc40003fc6270 */
[C---:B------:R-:W-:Y:S02]  /*d5d0*/  ISETP.GE.AND P5, PT, R104.reuse, 0x19, PT ;  /* 0x000000196800780c */ /* 0x040fe40003fa6270 */
[C---:B------:R-:W-:Y:S02]  /*d5e0*/  ISETP.GE.AND P4, PT, R104.reuse, 0x1a, PT ;  /* 0x0000001a6800780c */ /* 0x040fe40003f86270 */
[----:B------:R-:W-:Y:S02]  /*d5f0*/  ISETP.GE.AND P3, PT, R104, 0x21, PT ;  /* 0x000000216800780c */ /* 0x000fe40003f66270 */
[----:B------:R-:W-:Y:S02]  /*d600*/  @P0 LOP3.LUT R213, R213, 0x8, RZ, 0xfc, !PT ;  /* 0x00000008d5d50812 */ /* 0x000fe400078efcff */
[----:B------:R-:W-:Y:S02]  /*d610*/  ISETP.GT.AND P0, PT, R0, 0x1, !P0 ;  /* 0x000000010000780c */ /* 0x000fe40004704270 */
[----:B------:R-:W-:-:S02]  /*d620*/  LOP3.LUT R213, R213, 0xfffffffb, RZ, 0xc0, !PT ;  /* 0xfffffffbd5d57812 */ /* 0x000fc400078ec0ff */
[----:B------:R-:W-:Y:S02]  /*d630*/  ISETP.LT.OR P0, PT, R2, 0x2, P0 ;  /* 0x000000020200780c */ /* 0x000fe40000701670 */
[----:B------:R-:W-:Y:S02]  /*d640*/  @P1 LOP3.LUT R213, R213, 0x4, RZ, 0xfc, !PT ;  /* 0x00000004d5d51812 */ /* 0x000fe400078efcff */
[----:B------:R-:W-:Y:S02]  /*d650*/  FSEL R20, R57, -INF , !P0 ;  /* 0xff80000039147808 */ /* 0x000fe40004000000 */
[----:B------:R-:W-:Y:S02]  /*d660*/  ISETP.GT.AND P0, PT, R0, 0x8, !P1 ;  /* 0x000000080000780c */ /* 0x000fe40004f04270 */
[----:B------:R-:W-:Y:S02]  /*d670*/  ISETP.GE.AND P1, PT, R104, 0xa, PT ;  /* 0x0000000a6800780c */ /* 0x000fe40003f26270 */
[----:B------:R-:W-:-:S02]  /*d680*/  ISETP.LT.OR P0, PT, R2, 0x9, P0 ;  /* 0x000000090200780c */ /* 0x000fc40000701670 */
[----:B------:R-:W-:Y:S02]  /*d690*/  LOP3.LUT R213, R213, 0xfffffffd, RZ, 0xc0, !PT ;  /* 0xfffffffdd5d57812 */ /* 0x000fe400078ec0ff */
[----:B-1----:R-:W-:Y:S02]  /*d6a0*/  FSEL R22, R52, -INF , !P0 ;  /* 0xff80000034167808 */ /* 0x002fe40004000000 */
[----:B------:R-:W-:Y:S02]  /*d6b0*/  ISETP.GT.AND P0, PT, R0, 0x9, !P1 ;  /* 0x000000090000780c */ /* 0x000fe40004f04270 */
[----:B------:R-:W-:Y:S02]  /*d6c0*/  ISETP.GE.AND P2, PT, R104, 0x22, PT ;  /* 0x000000226800780c */ /* 0x000fe40003f46270 */
[----:B------:R-:W-:Y:S02]  /*d6d0*/  ISETP.LT.OR P0, PT, R2, 0xa, P0 ;  /* 0x0000000a0200780c */ /* 0x000fe40000701670 */
[----:B------:R-:W-:-:S02]  /*d6e0*/  @P1 LOP3.LUT R213, R213, 0x2, RZ, 0xfc, !PT ;  /* 0x00000002d5d51812 */ /* 0x000fc400078efcff */
[----:B------:R-:W-:Y:S02]  /*d6f0*/  ISETP.GE.AND P1, PT, R104, 0x11, PT ;  /* 0x000000116800780c */ /* 0x000fe40003f26270 */
[----:B------:R-:W-:Y:S02]  /*d700*/  FSEL R23, R45, -INF , !P0 ;  /* 0xff8000002d177808 */ /* 0x000fe40004000000 */
[----:B------:R-:W-:Y:S02]  /*d710*/  ISETP.GT.AND P0, PT, R0, 0x10, !P1 ;  /* 0x000000100000780c */ /* 0x000fe40004f04270 */
[----:B------:R-:W-:Y:S02]  /*d720*/  LOP3.LUT R213, R213, 0xfffffffe, RZ, 0xc0, !PT ;  /* 0xfffffffed5d57812 */ /* 0x000fe400078ec0ff */
        /* <DEDUP_REMOVED lines=31> */
[----:B------:R-:W-:-:S04]  /*d920*/  ISETP.GT.AND P0, PT, R0, 0x29, !P0 ;  /* 0x000000290000780c */ /* 0x000fc80004704270 */
[----:B------:R-:W-:-:S04]  /*d930*/  ISETP.LT.OR P0, PT, R2, 0x2a, P0 ;  /* 0x0000002a0200780c */ /* 0x000fc80000701670 */
[----:B------:R-:W-:Y:S01]  /*d940*/  FSEL R32, R32, -INF , !P0 ;  /* 0xff80000020207808 */ /* 0x000fe20004000000 */
[----:B------:R-:W-:Y:S06]  /*d950*/  BRA.DIV ~URZ, `(.L_x_2373) ;  /* 0x000132027f007947 */ /* 0x000fec000b800000 */
[----:B------:R1:W3:Y:S02]  /*d960*/  SHFL.IDX PT, R3, R4, 0x1, 0x1c1f ;  /* 0x003c1f0004037f89 */ /* 0x0002e400000e0000 */
.L_x_2528:
[----:B------:R-:W-:Y:S01]  /*d970*/  ISETP.LE.AND P0, PT, R13, c[0x0][0x32c], PT ;  /* 0x0000cb000d007a0c */ /* 0x000fe20003f03270 */
[--C-:B---3--:R-:W-:Y:S02]  /*d980*/  IMAD.IADD R2, R6, 0x1, R3.reuse ;  /* 0x0000000106027824 */ /* 0x108fe400078e0203 */
[----:B------:R-:W-:-:S03]  /*d990*/  IMAD.IADD R0, R8, 0x1, R3 ;  /* 0x0000000108007824 */ /* 0x000fc600078e0203 */
[----:B------:R-:W-:-:S07]  /*d9a0*/  IMNMX R2, R9, R2, PT ;  /* 0x0000000209027217 */ /* 0x000fce0003800200 */
        /* <DEDUP_REMOVED lines=12> */
.L_x_2376:
[----:B-12---:R-:W-:-:S04]  /*da70*/  MOV R4, 0x1 ;  /* 0x0000000100047802 */ /* 0x006fc80000000f00 */
[----:B------:R-:W-:-:S13]  /*da80*/  ISETP.NE.AND P0, PT, R4, c[0x0][0x32c], PT ;  /* 0x0000cb0004007a0c */ /* 0x000fda0003f05270 */
[----:B------:R-:W-:-:S05]  /*da90*/  @P0 IMAD.HI.U32 R4, R3, c[0x0][0x330], RZ ;  /* 0x0000cc0003040a27 */ /* 0x000fca00078e00ff */
[----:B------:R-:W-:Y:S02]  /*daa0*/  @P0 SHF.R.U32.HI R3, RZ, c[0x0][0x334], R4 ;  /* 0x0000cd00ff030a19 */ /* 0x000fe40000011604 */
.L_x_2377:
[----:B------:R-:W-:Y:S05]  /*dab0*/  BSYNC B0 ;  /* 0x0000000000007941 */ /* 0x000fea0003800000 */
.L_x_2375:
[----:B------:R-:W-:-:S05]  /*dac0*/  IMAD R3, R3, c[0x0][0x32c], R10 ;  /* 0x0000cb0003037a24 */ /* 0x000fca00078e020a */
[----:B------:R-:W-:Y:S02]  /*dad0*/  IADD3 R4, R3, c[0x0][0x32c], RZ ;  /* 0x0000cb0003047a10 */ /* 0x000fe40007ffe0ff */
[----:B------:R-:W-:Y:S02]  /*dae0*/  IMNMX R0, R0, R3, !PT ;  /* 0x0000000300007217 */ /* 0x000fe40007800200 */
[----:B------:R-:W-:Y:S02]  /*daf0*/  IMNMX R2, R2, R4, PT ;  /* 0x0000000402027217 */ /* 0x000fe40003800200 */
.L_x_2374:
[----:B------:R-:W-:Y:S02]  /*db00*/  LOP3.LUT P0, RZ, R213, 0x8, RZ, 0xc0, !PT ;  /* 0x00000008d5ff7812 */ /* 0x000fe4000780c0ff */
[----:B------:R-:W-:Y:S02]  /*db10*/  FMNMX.FTZ R13, R18, R20, !PT ;  /* 0x00000014120d7209 */ /* 0x000fe40007810000 */
[----:B------:R-:W-:Y:S02]  /*db20*/  ISETP.GT.AND P0, PT, R0, 0x1, !P0 ;  /* 0x000000010000780c */ /* 0x000fe40004704270 */
[----:B------:R-:W-:-:S02]  /*db30*/  FMNMX.FTZ R13, R22, R13, !PT ;  /* 0x0000000d160d7209 */ /* 0x000fc40007810000 */
[----:B------:R-:W-:Y:S02]  /*db40*/  ISETP.LT.OR P0, PT, R2, 0x2, P0 ;  /* 0x000000020200780c */ /* 0x000fe40000701670 */
[----:B------:R-:W-:Y:S02]  /*db50*/  FMNMX.FTZ R13, R23, R13, !PT ;  /* 0x0000000d170d7209 */ /* 0x000fe40007810000 */
[----:B------:R-:W-:Y:S02]  /*db60*/  FSEL R8, R59, -INF , !P0 ;  /* 0xff8000003b087808 */ /* 0x000fe40004000000 */
[----:B------:R-:W-:Y:S02]  /*db70*/  LOP3.LUT P0, RZ, R213, 0x4, RZ, 0xc0, !PT ;  /* 0x00000004d5ff7812 */ /* 0x000fe4000780c0ff */
[----:B------:R-:W-:Y:S02]  /*db80*/  FMNMX.FTZ R13, R25, R13, !PT ;  /* 0x0000000d190d7209 */ /* 0x000fe40007810000 */
[----:B------:R-:W-:-:S02]  /*db90*/  ISETP.GT.AND P0, PT, R0, 0x8, !P0 ;  /* 0x000000080000780c */ /* 0x000fc40004704270 */
[----:B------:R-:W-:Y:S02]  /*dba0*/  FMNMX.FTZ R13, R26, R13, !PT ;  /* 0x0000000d1a0d7209 */ /* 0x000fe40007810000 */
[----:B------:R-:W-:Y:S02]  /*dbb0*/  ISETP.LT.OR P0, PT, R2, 0x9, P0 ;  /* 0x000000090200780c */ /* 0x000fe40000701670 */
[----:B------:R-:W-:Y:S02]  /*dbc0*/  FMNMX.FTZ R13, R27, R13, !PT ;  /* 0x0000000d1b0d7209 */ /* 0x000fe40007810000 */
[----:B------:R-:W-:Y:S02]  /*dbd0*/  FSEL R9, R46, -INF , !P0 ;  /* 0xff8000002e097808 */ /* 0x000fe40004000000 */
[----:B------:R-:W-:Y:S02]  /*dbe0*/  LOP3.LUT P0, RZ, R213, 0x2, RZ, 0xc0, !PT ;  /* 0x00000002d5ff7812 */ /* 0x000fe4000780c0ff */
[----:B------:R-:W-:-:S02]  /*dbf0*/  FMNMX.FTZ R13, R28, R13, !PT ;  /* 0x0000000d1c0d7209 */ /* 0x000fc40007810000 */
[----:B------:R-:W-:Y:S02]  /*dc00*/  ISETP.GT.AND P0, PT, R0, 0x9, !P0 ;  /* 0x000000090000780c */ /* 0x000fe40004704270 */
[----:B------:R-:W-:Y:S02]  /*dc10*/  FMNMX.FTZ R13, R29, R13, !PT ;  /* 0x0000000d1d0d7209 */ /* 0x000fe40007810000 */
[----:B------:R-:W-:Y:S02]  /*dc20*/  ISETP.LT.OR P0, PT, R2, 0xa, P0 ;  /* 0x0000000a0200780c */ /* 0x000fe40000701670 */
[----:B------:R-:W-:Y:S02]  /*dc30*/  FMNMX.FTZ R13, R31, R13, !PT ;  /* 0x0000000d1f0d7209 */ /* 0x000fe40007810000 */
[----:B------:R-:W-:Y:S02]  /*dc40*/  FSEL R11, R47, -INF , !P0 ;  /* 0xff8000002f0b7808 */ /* 0x000fe40004000000 */
[----:B------:R-:W-:-:S02]  /*dc50*/  LOP3.LUT P0, RZ, R213, 0x1, RZ, 0xc0, !PT ;  /* 0x00000001d5ff7812 */ /* 0x000fc4000780c0ff */
[----:B------:R-:W-:Y:S02]  /*dc60*/  FMNMX.FTZ R13, R33, R13, !PT ;  /* 0x0000000d210d7209 */ /* 0x000fe40007810000 */
[----:B------:R-:W-:Y:S02]  /*dc70*/  ISETP.GT.AND P0, PT, R0, 0x10, !P0 ;  /* 0x000000100000780c */ /* 0x000fe40004704270 */
[----:B------:R-:W-:Y:S02]  /*dc80*/  FMNMX.FTZ R13, R32, R13, !PT ;  /* 0x0000000d200d7209 */ /* 0x000fe40007810000 */
        /* <DEDUP_REMOVED lines=19> */
[----:B------:R-:W-:-:S04]  /*ddc0*/  ISETP.GT.AND P0, PT, R0, RZ, !P1 ;  /* 0x000000ff0000720c */ /* 0x000fc80004f04270 */
[----:B------:R-:W-:-:S04]  /*ddd0*/  ISETP.LT.OR P0, PT, R2, 0x1, P0 ;  /* 0x000000010200780c */ /* 0x000fc80000701670 */
[----:B-12---:R-:W-:Y:S02]  /*dde0*/  FSEL R4, R58, -INF , !P0 ;  /* 0xff8000003a047808 */ /* 0x006fe40004000000 */
[----:B------:R-:W-:Y:S02]  /*ddf0*/  ISETP.GT.AND P0, PT, R0, 0x28, !P5 ;  /* 0x000000280000780c */ /* 0x000fe40006f04270 */
[----:B------:R-:W-:Y:S02]  /*de00*/  FMNMX.FTZ R6, R4, R8, !PT ;  /* 0x0000000804067209 */ /* 0x000fe40007810000 */
[----:B------:R-:W-:Y:S02]  /*de10*/  ISETP.LT.OR P0, PT, R2, 0x29, P0 ;  /* 0x000000290200780c */ /* 0x000fe40000701670 */
[----:B------:R-:W-:Y:S02]  /*de20*/  FMNMX.FTZ R6, R9, R6, !PT ;  /* 0x0000000609067209 */ /* 0x000fe40007810000 */
[----:B------:R-:W-:-:S02]  /*de30*/  FSEL R30, R30, -INF , !P0 ;  /* 0xff8000001e1e7808 */ /* 0x000fc40004000000 */
[----:B------:R-:W-:Y:S02]  /*de40*/  FMNMX.FTZ R6, R11, R6, !PT ;  /* 0x000000060b067209 */ /* 0x000fe40007810000 */
[----:B------:R-:W-:Y:S02]  /*de50*/  ISETP.GT.AND P0, PT, R0, 0x29, !P6 ;  /* 0x000000290000780c */ /* 0x000fe40007704270 */
[----:B------:R-:W-:Y:S02]  /*de60*/  FMNMX.FTZ R6, R14, R6, !PT ;  /* 0x000000060e067209 */ /* 0x000fe40007810000 */
[----:B------:R-:W-:Y:S02]  /*de70*/  ISETP.LT.OR P0, PT, R2, 0x2a, P0 ;  /* 0x0000002a0200780c */ /* 0x000fe40000701670 */
[----:B------:R-:W-:Y:S02]  /*de80*/  FMNMX.FTZ R6, R16, R6, !PT ;  /* 0x0000000610067209 */ /* 0x000fe40007810000 */
[----:B------:R-:W-:-:S02]  /*de90*/  FSEL R10, R35, -INF , !P0 ;  /* 0xff800000230a7808 */ /* 0x000fc40004000000 */
[----:B------:R-:W-:-:S04]  /*dea0*/  FMNMX.FTZ R6, R17, R6, !PT ;  /* 0x0000000611067209 */ /* 0x000fc80007810000 */
[----:B------:R-:W-:-:S04]  /*deb0*/  FMNMX.FTZ R6, R19, R6, !PT ;  /* 0x0000000613067209 */ /* 0x000fc80007810000 */
[----:B------:R-:W-:-:S04]  /*dec0*/  FMNMX.FTZ R6, R21, R6, !PT ;  /* 0x0000000615067209 */ /* 0x000fc80007810000 */
[----:B------:R-:W-:-:S04]  /*ded0*/  FMNMX.FTZ R6, R24, R6, !PT ;  /* 0x0000000618067209 */ /* 0x000fc80007810000 */
[----:B------:R-:W-:-:S04]  /*dee0*/  FMNMX.FTZ R6, R30, R6, !PT ;  /* 0x000000061e067209 */ /* 0x000fc80007810000 */
[----:B------:R-:W-:Y:S01]  /*def0*/  FMNMX.FTZ R6, R10, R6, !PT ;  /* 0x000000060a067209 */ /* 0x000fe20007810000 */
[----:B------:R-:W-:Y:S05]  /*df00*/  BRA.DIV ~URZ, `(.L_x_2378) ;  /* 0x00012cc27f007947 */ /* 0x000fea000b800000 */
[----:B------:R1:W2:Y:S02]  /*df10*/  SHFL.BFLY PT, R184, R13, 0x2, 0x1f ;  /* 0x0c401f000db87f89 */ /* 0x0002a400000e0000 */
.L_x_2529:
[----:B-12---:R-:W-:Y:S01]  /*df20*/  FMNMX.FTZ R13, R13, R184, !PT ;  /* 0x000000b80d0d7209 */ /* 0x006fe20007810000 */
[----:B------:R-:W-:Y:S05]  /*df30*/  BRA.DIV ~URZ, `(.L_x_2379) ;  /* 0x00012ce27f007947 */ /* 0x000fea000b800000 */
[----:B------:R-:W1:Y:S04]  /*df40*/  SHFL.BFLY PT, R0, R6, 0x2, 0x1f ;  /* 0x0c401f0006007f89 */ /* 0x000e6800000e0000 */
[----:B------:R-:W2:Y:S01]  /*df50*/  SHFL.BFLY PT, R2, R13, 0x1, 0x1f ;  /* 0x0c201f000d027f89 */ /* 0x000ea200000e0000 */
[----:B-1----:R-:W-:Y:S02]  /*df60*/  FMNMX.FTZ R6, R6, R0, !PT ;  /* 0x0000000006067209 */ /* 0x002fe40007810000 */
[----:B--2---:R-:W-:-:S03]  /*df70*/  FMNMX.FTZ R13, R13, R2, !PT ;  /* 0x000000020d0d7209 */ /* 0x004fc60007810000 */
[----:B------:R1:W2:Y:S04]  /*df80*/  SHFL.BFLY PT, R184, R6, 0x1, 0x1f ;  /* 0x0c201f0006b87f89 */ /* 0x0002a800000e0000 */
.L_x_2530:
[C---:B------:R-:W-:Y:S01]  /*df90*/  FMUL.FTZ R0, R13.reuse, c[0x0][0x2d0] ;  /* 0x0000b4000d007a20 */ /* 0x040fe20000410000 */
[----:B------:R-:W-:Y:S01]  /*dfa0*/  FSETP.NEU.FTZ.AND P0, PT, R13, -INF , PT ;  /* 0xff8000000d00780b */ /* 0x000fe20003f1d000 */
[----:B------:R-:W-:Y:S01]  /*dfb0*/  WARPSYNC 0xffffffff ;  /* 0xffffffff00007948 */ /* 0x000fe20003800000 */
[----:B-12---:R-:W-:Y:S02]  /*dfc0*/  FMNMX.FTZ R6, R184, R6, !PT ;  /* 0x00000006b8067209 */ /* 0x006fe40007810000 */
[----:B------:R-:W-:Y:S02]  /*dfd0*/  FSEL R0, R0, RZ, P0 ;  /* 0x000000ff00007208 */ /* 0x000fe40000000000 */
[C---:B------:R-:W-:Y:S01]  /*dfe0*/  FSETP.NEU.FTZ.AND P0, PT, R6.reuse, -INF , PT ;  /* 0xff8000000600780b */ /* 0x040fe20003f1d000 */
[----:B------:R-:W-:Y:S02]  /*dff0*/  FMUL.FTZ R3, R6, c[0x0][0x2d0] ;  /* 0x0000b40006037a20 */ /* 0x000fe40000410000 */
[----:B------:R-:W-:-:S04]  /*e000*/  FFMA.FTZ R2, R18, c[0x0][0x2d0], -R0 ;  /* 0x0000b40012027a23 */ /* 0x000fc80000010800 */
[----:B------:R1:W-:Y:S02]  /*e010*/  MUFU.EX2 R40, R2 ;  /* 0x0000000200287308 */ /* 0x0003e40000000800 */
[----:B-1----:R-:W-:-:S06]  /*e020*/  FFMA.FTZ R2, R20, c[0x0][0x2d0], -R0 ;  /* 0x0000b40014027a23 */ /* 0x002fcc0000010800 */
[----:B------:R1:W2:Y:S02]  /*e030*/  MUFU.EX2 R38, R2 ;  /* 0x0000000200267308 */ /* 0x0002a40000000800 */
[----:B-1----:R-:W-:-:S06]  /*e040*/  FFMA.FTZ R2, R22, c[0x0][0x2d0], -R0 ;  /* 0x0000b40016027a23 */ /* 0x002fcc0000010800 */
[----:B------:R1:W3:Y:S02]  /*e050*/  MUFU.EX2 R39, R2 ;  /* 0x0000000200277308 */ /* 0x0002e40000000800 */
[----:B-1----:R-:W-:-:S06]  /*e060*/  FFMA.FTZ R2, R23, c[0x0][0x2d0], -R0 ;  /* 0x0000b40017027a23 */ /* 0x002fcc0000010800 */
[----:B------:R1:W4:Y:S02]  /*e070*/  MUFU.EX2 R18, R2 ;  /* 0x0000000200127308 */ /* 0x0003240000000800 */
[----:B-1----:R-:W-:-:S06]  /*e080*/  FFMA.FTZ R2, R25, c[0x0][0x2d0], -R0 ;  /* 0x0000b40019027a23 */ /* 0x002fcc0000010800 */
[----:B------:R1:W5:Y:S02]  /*e090*/  MUFU.EX2 R37, R2 ;  /* 0x0000000200257308 */ /* 0x0003640000000800 */
[----:B-1----:R-:W-:-:S06]  /*e0a0*/  FFMA.FTZ R2, R26, c[0x0][0x2d0], -R0 ;  /* 0x0000b4001a027a23 */ /* 0x002fcc0000010800 */
[----:B------:R1:W1:Y:S02]  /*e0b0*/  MUFU.EX2 R35, R2 ;  /* 0x0000000200237308 */ /* 0x0002640000000800 */
[----:B-1----:R-:W-:-:S06]  /*e0c0*/  FFMA.FTZ R2, R27, c[0x0][0x2d0], -R0 ;  /* 0x0000b4001b027a23 */ /* 0x002fcc0000010800 */
[----:B------:R1:W-:Y:S02]  /*e0d0*/  MUFU.EX2 R36, R2 ;  /* 0x0000000200247308 */ /* 0x0003e40000000800 */
        /* <DEDUP_REMOVED lines=8> */
[----:B-1----:R-:W-:Y:S01]  /*e160*/  FFMA.FTZ R2, R32, c[0x0][0x2d0], -R0 ;  /* 0x0000b40020027a23 */ /* 0x002fe20000010800 */
[----:B------:R-:W-:Y:S01]  /*e170*/  FSEL R0, R3, RZ, P0 ;  /* 0x000000ff03007208 */ /* 0x000fe20000000000 */
[----:B--2---:R-:W-:-:S04]  /*e180*/  FADD.FTZ R3, R40, R38 ;  /* 0x0000002628037221 */ /* 0x004fc80000010000 */
[----:B------:R1:W-:Y:S01]  /*e190*/  MUFU.EX2 R138, R2 ;  /* 0x00000002008a7308 */ /* 0x0003e20000000800 */
[----:B---3--:R-:W-:-:S04]  /*e1a0*/  FADD.FTZ R3, R39, R3 ;  /* 0x0000000327037221 */ /* 0x008fc80000010000 */
[C---:B----4-:R-:W-:Y:S01]  /*e1b0*/  FADD.FTZ R3, R18.reuse, R3 ;  /* 0x0000000312037221 */ /* 0x050fe20000010000 */
[----:B------:R-:W-:-:S03]  /*e1c0*/  F2FP.PACK_AB R18, R18, R39 ;  /* 0x000000271212723e */ /* 0x000fc600000000ff */
[----:B-----5:R-:W-:Y:S02]  /*e1d0*/  FADD.FTZ R3, R37, R3 ;  /* 0x0000000325037221 */ /* 0x020fe40000010000 */
[----:B-1----:R-:W-:-:S04]  /*e1e0*/  FFMA.FTZ R2, R4, c[0x0][0x2d0], -R0 ;  /* 0x0000b40004027a23 */ /* 0x002fc80000010800 */
[----:B------:R1:W-:Y:S02]  /*e1f0*/  MUFU.EX2 R27, R2 ;  /* 0x00000002001b7308 */ /* 0x0003e40000000800 */
[----:B-1----:R-:W-:Y:S01]  /*e200*/  FFMA.FTZ R2, R8, c[0x0][0x2d0], -R0 ;  /* 0x0000b40008027a23 */ /* 0x002fe20000010800 */
[----:B------:R-:W-:-:S05]  /*e210*/  F2FP.PACK_AB R8, R35, R37 ;  /* 0x000000252308723e */ /* 0x000fca00000000ff */
[----:B------:R1:W2:Y:S02]  /*e220*/  MUFU.EX2 R26, R2 ;  /* 0x00000002001a7308 */ /* 0x0002a40000000800 */
[----:B-1----:R-:W-:Y:S02]  /*e230*/  FFMA.FTZ R2, R9, c[0x0][0x2d0], -R0 ;  /* 0x0000b40009027a23 */ /* 0x002fe40000010800 */
[----:B--2---:R-:W-:-:S04]  /*e240*/  FADD.FTZ R4, R27, R26 ;  /* 0x0000001a1b047221 */ /* 0x004fc80000010000 */
[----:B------:R1:W2:Y:S02]  /*e250*/  MUFU.EX2 R25, R2 ;  /* 0x0000000200197308 */ /* 0x0002a40000000800 */
[----:B-1----:R-:W-:Y:S02]  /*e260*/  FFMA.FTZ R2, R11, c[0x0][0x2d0], -R0 ;  /* 0x0000b4000b027a23 */ /* 0x002fe40000010800 */
[----:B--2---:R-:W-:-:S04]  /*e270*/  FADD.FTZ R4, R25, R4 ;  /* 0x0000000419047221 */ /* 0x004fc80000010000 */
[----:B------:R1:W2:Y:S02]  /*e280*/  MUFU.EX2 R23, R2 ;  /* 0x0000000200177308 */ /* 0x0002a40000000800 */
[----:B-1----:R-:W-:Y:S02]  /*e290*/  FFMA.FTZ R2, R14, c[0x0][0x2d0], -R0 ;  /* 0x0000b4000e027a23 */ /* 0x002fe40000010800 */
[----:B--2---:R-:W-:-:S04]  /*e2a0*/  FADD.FTZ R4, R23, R4 ;  /* 0x0000000417047221 */ /* 0x004fc80000010000 */
[----:B------:R1:W2:Y:S02]  /*e2b0*/  MUFU.EX2 R22, R2 ;  /* 0x0000000200167308 */ /* 0x0002a40000000800 */
[----:B-1----:R-:W-:Y:S01]  /*e2c0*/  FFMA.FTZ R2, R16, c[0x0][0x2d0], -R0 ;  /* 0x0000b40010027a23 */ /* 0x002fe20000010800 */
[----:B------:R-:W-:Y:S01]  /*e2d0*/  F2FP.PACK_AB R16, R38, R40 ;  /* 0x000000282610723e */ /* 0x000fe200000000ff */
[----:B--2---:R-:W-:-:S04]  /*e2e0*/  FADD.FTZ R4, R22, R4 ;  /* 0x0000000416047221 */ /* 0x004fc80000010000 */
[----:B------:R1:W2:Y:S02]  /*e2f0*/  MUFU.EX2 R9, R2 ;  /* 0x0000000200097308 */ /* 0x0002a40000000800 */
[----:B-1----:R-:W-:Y:S01]  /*e300*/  FFMA.FTZ R2, R17, c[0x0][0x2d0], -R0 ;  /* 0x0000b40011027a23 */ /* 0x002fe20000010800 */
[----:B------:R-:W-:-:S05]  /*e310*/  F2FP.PACK_AB R17, R26, R27 ;  /* 0x0000001b1a11723e */ /* 0x000fca00000000ff */
[----:B------:R1:W3:Y:S02]  /*e320*/  MUFU.EX2 R20, R2 ;  /* 0x0000000200147308 */ /* 0x0002e40000000800 */
[----:B-1----:R-:W-:Y:S01]  /*e330*/  FFMA.FTZ R2, R19, c[0x0][0x2d0], -R0 ;  /* 0x0000b40013027a23 */ /* 0x002fe20000010800 */
[----:B------:R-:W-:-:S05]  /*e340*/  F2FP.PACK_AB R19, R23, R25 ;  /* 0x000000191713723e */ /* 0x000fca00000000ff */
[----:B------:R1:W4:Y:S02]  /*e350*/  MUFU.EX2 R11, R2 ;  /* 0x00000002000b7308 */ /* 0x0003240000000800 */
[----:B-1----:R-:W-:-:S06]  /*e360*/  FFMA.FTZ R2, R21, c[0x0][0x2d0], -R0 ;  /* 0x0000b40015027a23 */ /* 0x002fcc0000010800 */
[----:B------:R1:W5:Y:S02]  /*e370*/  MUFU.EX2 R14, R2 ;  /* 0x00000002000e7308 */ /* 0x0003640000000800 */
[----:B-1----:R-:W-:-:S06]  /*e380*/  FFMA.FTZ R2, R24, c[0x0][0x2d0], -R0 ;  /* 0x0000b40018027a23 */ /* 0x002fcc0000010800 */
[----:B------:R1:W1:Y:S02]  /*e390*/  MUFU.EX2 R137, R2 ;  /* 0x0000000200897308 */ /* 0x0002640000000800 */
[----:B-1----:R-:W-:Y:S02]  /*e3a0*/  FADD.FTZ R2, R35, R3 ;  /* 0x0000000323027221 */ /* 0x002fe40000010000 */
[----:B------:R-:W-:Y:S02]  /*e3b0*/  FFMA.FTZ R3, R30, c[0x0][0x2d0], -R0 ;  /* 0x0000b4001e037a23 */ /* 0x000fe40000010800 */
[----:B------:R-:W-:Y:S02]  /*e3c0*/  FADD.FTZ R2, R36, R2 ;  /* 0x0000000224027221 */ /* 0x000fe40000010000 */
[----:B------:R2:W1:Y:S02]  /*e3d0*/  MUFU.EX2 R139, R3 ;  /* 0x00000003008b7308 */ /* 0x0004640000000800 */
[----:B------:R-:W-:-:S02]  /*e3e0*/  FADD.FTZ R2, R34, R2 ;  /* 0x0000000222027221 */ /* 0x000fc40000010000 */
[C---:B--2---:R-:W-:Y:S01]  /*e3f0*/  FADD.FTZ R3, R9.reuse, R4 ;  /* 0x0000000409037221 */ /* 0x044fe20000010000 */
[----:B------:R-:W-:Y:S01]  /*e400*/  F2FP.PACK_AB R9, R9, R22 ;  /* 0x000000160909723e */ /* 0x000fe200000000ff */
[----:B------:R-:W-:Y:S01]  /*e410*/  FFMA.FTZ R4, R10, c[0x0][0x2d0], -R0 ;  /* 0x0000b4000a047a23 */ /* 0x000fe20000010800 */
[----:B------:R-:W-:Y:S01]  /*e420*/  F2FP.PACK_AB R10, R34, R36 ;  /* 0x00000024220a723e */ /* 0x000fe200000000ff */
[----:B---3--:R-:W-:Y:S02]  /*e430*/  FADD.FTZ R3, R20, R3 ;  /* 0x0000000314037221 */ /* 0x008fe40000010000 */
[----:B------:R-:W-:Y:S02]  /*e440*/  FADD.FTZ R0, R29, R2 ;  /* 0x000000021d007221 */ /* 0x000fe40000010000 */
[----:B------:R-:W2:Y:S01]  /*e450*/  MUFU.EX2 R4, R4 ;  /* 0x0000000400047308 */ /* 0x000ea20000000800 */
[C---:B----4-:R-:W-:Y:S01]  /*e460*/  FADD.FTZ R3, R11.reuse, R3 ;  /* 0x000000030b037221 */ /* 0x050fe20000010000 */
[----:B------:R-:W-:Y:S01]  /*e470*/  F2FP.PACK_AB R11, R11, R20 ;  /* 0x000000140b0b723e */ /* 0x000fe200000000ff */
[C---:B------:R-:W-:Y:S01]  /*e480*/  FADD.FTZ R0, R136.reuse, R0 ;  /* 0x0000000088007221 */ /* 0x040fe20000010000 */
[----:B------:R-:W-:Y:S01]  /*e490*/  F2FP.PACK_AB R136, R136, R29 ;  /* 0x0000001d8888723e */ /* 0x000fe200000000ff */
[----:B-----5:R-:W-:-:S02]  /*e4a0*/  FADD.FTZ R3, R14, R3 ;  /* 0x000000030e037221 */ /* 0x020fc40000010000 */
[----:B------:R-:W-:Y:S02]  /*e4b0*/  FADD.FTZ R0, R28, R0 ;  /* 0x000000001c007221 */ /* 0x000fe40000010000 */
[C---:B------:R-:W-:Y:S01]  /*e4c0*/  FADD.FTZ R3, R137.reuse, R3 ;  /* 0x0000000389037221 */ /* 0x040fe20000010000 */
[----:B------:R-:W-:Y:S01]  /*e4d0*/  F2FP.PACK_AB R137, R137, R14 ;  /* 0x0000000e8989723e */ /* 0x000fe200000000ff */
[C---:B------:R-:W-:Y:S01]  /*e4e0*/  FADD.FTZ R234, R138.reuse, R0 ;  /* 0x000000008aea7221 */ /* 0x040fe20000010000 */
[----:B------:R-:W-:Y:S01]  /*e4f0*/  F2FP.PACK_AB R138, R138, R28 ;  /* 0x0000001c8a8a723e */ /* 0x000fe200000000ff */
[----:B-1----:R-:W-:Y:S01]  /*e500*/  FADD.FTZ R3, R139, R3 ;  /* 0x000000038b037221 */ /* 0x002fe20000010000 */
[----:B--2---:R-:W-:-:S03]  /*e510*/  F2FP.PACK_AB R139, R4, R139 ;  /* 0x0000008b048b723e */ /* 0x004fc600000000ff */
[----:B------:R-:W-:Y:S02]  /*e520*/  FADD.FTZ R233, R4, R3 ;  /* 0x0000000304e97221 */ /* 0x000fe40000010000 */
[----:B------:R-:W1:Y:S04]  /*e530*/  LDSM.16.MT88.4 R20, [R193] ;  /* 0x00000000c114783b */ /* 0x000e680000004200 */
[----:B------:R-:W2:Y:S04]  /*e540*/  LDSM.16.MT88.4 R32, [R194] ;  /* 0x00000000c220783b */ /* 0x000ea80000004200 */
[----:B------:R-:W-:Y:S04]  /*e550*/  LDSM.16.MT88.4 R48, [R194+0x800] ;  /* 0x00080000c230783b */ /* 0x000fe80000004200 */
[----:B------:R-:W3:Y:S04]  /*e560*/  LDSM.16.MT88.4 R36, [R193+0x800] ;  /* 0x00080000c124783b */ /* 0x000ee80000004200 */
[----:B------:R-:W4:Y:S04]  /*e570*/  LDSM.16.MT88.4 R40, [R196] ;  /* 0x00000000c428783b */ /* 0x000f280000004200 */
[----:B------:R-:W5:Y:S04]  /*e580*/  LDSM.16.MT88.4 R52, [R195] ;  /* 0x00000000c334783b */ /* 0x000f680000004200 */
[----:B------:R-:W-:Y:S04]  /*e590*/  LDSM.16.MT88.4 R60, [R195+0x800] ;  /* 0x00080000c33c783b */ /* 0x000fe80000004200 */
[----:B------:R-:W-:Y:S04]  /*e5a0*/  LDSM.16.MT88.4 R44, [R193+0x1800] ;  /* 0x00180000c12c783b */ /* 0x000fe80000004200 */
[----:B------:R-:W-:Y:S04]  /*e5b0*/  LDSM.16.MT88.4 R64, [R194+0x2000] ;  /* 0x00200000c240783b */ /* 0x000fe80000004200 */
[----:B------:R-:W-:Y:S01]  /*e5c0*/  LDSM.16.MT88.4 R72, [R193+0x3000] ;  /* 0x00300000c148783b */ /* 0x000fe20000004200 */
[C---:B-1----:R-:W-:Y:S03]  /*e5d0*/  HMMA.16816.F32 R28, R16.reuse, R20, RZ ;  /* 0x00000014101c723c */ /* 0x042fe600000018ff */
[----:B------:R-:W-:Y:S04]  /*e5e0*/  LDSM.16.MT88.4 R68, [R196+0x2000] ;  /* 0x00200000c444783b */ /* 0x000fe80000004200 */
[----:B------:R-:W-:Y:S01]  /*e5f0*/  LDSM.16.MT88.4 R76, [R194+0x3000] ;  /* 0x00300000c24c783b */ /* 0x000fe20000004200 */
[C---:B------:R-:W-:Y:S03]  /*e600*/  HMMA.16816.F32 R24, R16.reuse, R22, RZ ;  /* 0x000000161018723c */ /* 0x040fe600000018ff */
[----:B------:R-:W-:Y:S04]  /*e610*/  LDSM.16.MT88.4 R80, [R194+0x3800] ;  /* 0x00380000c250783b */ /* 0x000fe80000004200 */
[----:B------:R-:W-:Y:S01]  /*e620*/  LDSM.16.MT88.4 R84, [R195+0x3000] ;  /* 0x00300000c354783b */ /* 0x000fe20000004200 */
[----:B--2---:R-:W-:Y:S03]  /*e630*/  HMMA.16816.F32 R20, R16, R32, RZ ;  /* 0x000000201014723c */ /* 0x004fe600000018ff */
[----:B------:R-:W-:Y:S04]  /*e640*/  LDSM.16.MT88.4 R164, [R193+0x1000] ;  /* 0x00100000c1a4783b */ /* 0x000fe80000004200 */
[----:B------:R-:W-:Y:S01]  /*e650*/  LDSM.16.MT88.4 R156, [R194+0x1000] ;  /* 0x00100000c29c783b */ /* 0x000fe20000004200 */
[C---:B---3--:R-:W-:Y:S08]  /*e660*/  HMMA.16816.F32 R168, R8.reuse, R36, R28 ;  /* 0x0000002408a8723c */ /* 0x048ff0000000181c */
[C---:B------:R-:W-:Y:S01]  /*e670*/  HMMA.16816.F32 R148, R8.reuse, R38, R24 ;  /* 0x000000260894723c */ /* 0x040fe20000001818 */
[----:B------:R-:W1:Y:S07]  /*e680*/  LDSM.16.MT88.4 R36, [R196+0x800] ;  /* 0x00080000c424783b */ /* 0x000e6e0000004200 */
[----:B------:R-:W-:Y:S08]  /*e690*/  HMMA.16816.F32 R160, R8, R48, R20 ;  /* 0x0000003008a0723c */ /* 0x000ff00000001814 */
[C---:B------:R-:W-:Y:S01]  /*e6a0*/  HMMA.16816.F32 R20, R16.reuse, R34, RZ ;  /* 0x000000221014723c */ /* 0x040fe200000018ff */
[----:B------:R-:W-:Y:S07]  /*e6b0*/  LDSM.16.MT88.4 R32, [R196+0x1800] ;  /* 0x00180000c420783b */ /* 0x000fee0000004200 */
[C---:B----4-:R-:W-:Y:S08]  /*e6c0*/  HMMA.16816.F32 R28, R16.reuse, R40, RZ ;  /* 0x00000028101c723c */ /* 0x050ff000000018ff */
[----:B------:R-:W-:Y:S01]  /*e6d0*/  HMMA.16816.F32 R24, R16, R42, RZ ;  /* 0x0000002a1018723c */ /* 0x000fe200000018ff */
[----:B------:R-:W2:Y:S07]  /*e6e0*/  LDSM.16.MT88.4 R40, [R193+0x2000] ;  /* 0x00200000c128783b */ /* 0x000eae0000004200 */
[----:B------:R-:W-:Y:S01]  /*e6f0*/  HMMA.16816.F32 R56, R8, R50, R20 ;  /* 0x000000320838723c */ /* 0x000fe20000001814 */
[----:B------:R-:W-:Y:S07]  /*e700*/  LDSM.16.MT88.4 R48, [R193+0x3800] ;  /* 0x00380000c130783b */ /* 0x000fee0000004200 */
[----:B-----5:R-:W-:Y:S08]  /*e710*/  HMMA.16816.F32 R20, R16, R52, RZ ;  /* 0x000000341014723c */ /* 0x020ff000000018ff */
[----:B-1----:R-:W-:Y:S08]  /*e720*/  HMMA.16816.F32 R152, R8, R36, R28 ;  /* 0x000000240898723c */ /* 0x002ff0000000181c */
[----:B------:R-:W-:Y:S01]  /*e730*/  HMMA.16816.F32 R28, R16, R54, RZ ;  /* 0x00000036101c723c */ /* 0x000fe200000018ff */
[----:B------:R-:W-:Y:S01]  /*e740*/  IMAD.MOV.U32 R4, RZ, RZ, R56 ;  /* 0x000000ffff047224 */ /* 0x000fe200078e0038 */
[----:B------:R-:W-:Y:S01]  /*e750*/  MOV R2, R58 ;  /* 0x0000003a00027202 */ /* 0x000fe20000000f00 */
[----:B------:R-:W-:Y:S01]  /*e760*/  IMAD.MOV.U32 R3, RZ, RZ, R57 ;  /* 0x000000ffff037224 */ /* 0x000fe200078e0039 */
[----:B------:R-:W-:Y:S01]  /*e770*/  LDSM.16.MT88.4 R52, [R195+0x2000] ;  /* 0x00200000c334783b */ /* 0x000fe20000004200 */
[----:B------:R-:W-:-:S03]  /*e780*/  IMAD.MOV.U32 R0, RZ, RZ, R59 ;  /* 0x000000ffff007224 */ /* 0x000fc600078e003b */
[C---:B------:R-:W-:Y:S01]  /*e790*/  HMMA.16816.F32 R20, R8.reuse, R60, R20 ;  /* 0x0000003c0814723c */ /* 0x040fe20000001814 */
[----:B------:R-:W1:Y:S07]  /*e7a0*/  LDSM.16.MT88.4 R56, [R194+0x1800] ;  /* 0x00180000c238783b */ /* 0x000e6e0000004200 */
[----:B------:R-:W-:Y:S08]  /*e7b0*/  HMMA.16816.F32 R24, R8, R38, R24 ;  /* 0x000000260818723c */ /* 0x000ff00000001818 */
[----:B------:R-:W-:Y:S08]  /*e7c0*/  HMMA.16816.F32 R36, R16, R44, RZ ;  /* 0x0000002c1024723c */ /* 0x000ff000000018ff */
[----:B------:R-:W-:Y:S01]  /*e7d0*/  MOV R95, R20 ;  /* 0x00000014005f7202 */ /* 0x000fe20000000f00 */
[----:B------:R-:W-:Y:S01]  /*e7e0*/  IMAD.MOV.U32 R94, RZ, RZ, R21 ;  /* 0x000000ffff5e7224 */ /* 0x000fe200078e0015 */
[----:B------:R-:W-:Y:S01]  /*e7f0*/  MOV R92, R23 ;  /* 0x00000017005c7202 */ /* 0x000fe20000000f00 */
[----:B------:R-:W-:Y:S01]  /*e800*/  IMAD.MOV.U32 R93, RZ, RZ, R22 ;  /* 0x000000ffff5d7224 */ /* 0x000fe200078e0016 */
[----:B------:R-:W-:Y:S04]  /*e810*/  HMMA.16816.F32 R168, R136, R164, R168 ;  /* 0x000000a488a8723c */ /* 0x000fe800000018a8 */
[----:B------:R-:W-:Y:S01]  /*e820*/  IMAD.MOV.U32 R102, RZ, RZ, R24 ;  /* 0x000000ffff667224 */ /* 0x000fe200078e0018 */
[----:B------:R-:W-:Y:S01]  /*e830*/  MOV R101, R25 ;  /* 0x0000001900657202 */ /* 0x000fe20000000f00 */
[----:B------:R-:W-:-:S02]  /*e840*/  IMAD.MOV.U32 R100, RZ, RZ, R26 ;  /* 0x000000ffff647224 */ /* 0x000fc400078e001a */
[----:B------:R-:W-:Y:S01]  /*e850*/  HMMA.16816.F32 R20, R8, R62, R28 ;  /* 0x0000003e0814723c */ /* 0x000fe2000000181c */
[----:B------:R-:W-:Y:S01]  /*e860*/  IMAD.MOV.U32 R14, RZ, RZ, R27 ;  /* 0x000000ffff0e7224 */ /* 0x000fe200078e001b */
[----:B------:R-:W3:Y:S04]  /*e870*/  LDSM.16.MT88.4 R28, [R195+0x1800] ;  /* 0x00180000c31c783b */ /* 0x000ee80000004200 */
[----:B------:R-:W4:Y:S02]  /*e880*/  LDSM.16.MT88.4 R60, [R196+0x3000] ;  /* 0x00300000c43c783b */ /* 0x000f240000004200 */
[----:B------:R-:W-:Y:S08]  /*e890*/  HMMA.16816.F32 R24, R16, R46, RZ ;  /* 0x0000002e1018723c */ /* 0x000ff000000018ff */
[----:B--2---:R-:W-:Y:S08]  /*e8a0*/  HMMA.16816.F32 R216, R8, R40, R36 ;  /* 0x0000002808d8723c */ /* 0x004ff00000001824 */
[----:B------:R-:W-:Y:S01]  /*e8b0*/  IMAD.MOV.U32 R106, RZ, RZ, R20 ;  /* 0x000000ffff6a7224 */ /* 0x000fe200078e0014 */
[----:B------:R-:W-:Y:S01]  /*e8c0*/  MOV R104, R22 ;  /* 0x0000001600687202 */ /* 0x000fe20000000f00 */
[----:B------:R-:W-:Y:S01]  /*e8d0*/  IMAD.MOV.U32 R105, RZ, RZ, R21 ;  /* 0x000000ffff697224 */ /* 0x000fe200078e0015 */
[----:B------:R-:W-:Y:S01]  /*e8e0*/  HMMA.16816.F32 R164, R136, R166, R148 ;  /* 0x000000a688a4723c */ /* 0x000fe20000001894 */
[----:B------:R-:W-:Y:S01]  /*e8f0*/  IMAD.MOV.U32 R103, RZ, RZ, R23 ;  /* 0x000000ffff677224 */ /* 0x000fe200078e0017 */
[----:B------:R-:W-:Y:S06]  /*e900*/  LDSM.16.MT88.4 R148, [R196+0x1000] ;  /* 0x00100000c494783b */ /* 0x000fec0000004200 */
[----:B-1----:R-:W-:Y:S08]  /*e910*/  HMMA.16816.F32 R20, R16, R56, RZ ;  /* 0x000000381014723c */ /* 0x002ff000000018ff */
[----:B------:R-:W-:Y:S08]  /*e920*/  HMMA.16816.F32 R188, R8, R42, R24 ;  /* 0x0000002a08bc723c */ /* 0x000ff00000001818 */
[----:B------:R-:W-:Y:S08]  /*e930*/  HMMA.16816.F32 R40, R16, R34, RZ ;  /* 0x000000221028723c */ /* 0x000ff000000018ff */
[----:B------:R-:W-:Y:S08]  /*e940*/  HMMA.16816.F32 R44, R8, R64, R20 ;  /* 0x00000040082c723c */ /* 0x000ff00000001814 */
[C---:B---3--:R-:W-:Y:S08]  /*e950*/  HMMA.16816.F32 R36, R16.reuse, R28, RZ ;  /* 0x0000001c1024723c */ /* 0x048ff000000018ff */
[C---:B------:R-:W-:Y:S08]  /*e960*/  HMMA.16816.F32 R24, R16.reuse, R74, RZ ;  /* 0x0000004a1018723c */ /* 0x040ff000000018ff */
[----:B------:R-:W-:Y:S01]  /*e970*/  MOV R108, R44 ;  /* 0x0000002c006c7202 */ /* 0x000fe20000000f00 */
[----:B------:R-:W-:Y:S01]  /*e980*/  IMAD.MOV.U32 R107, RZ, RZ, R45 ;  /* 0x000000ffff6b7224 */ /* 0x000fe200078e002d */
[----:B------:R-:W-:Y:S01]  /*e990*/  MOV R65, R46 ;  /* 0x0000002e00417202 */ /* 0x000fe20000000f00 */
[----:B------:R-:W-:Y:S01]  /*e9a0*/  IMAD.MOV.U32 R64, RZ, RZ, R47 ;  /* 0x000000ffff407224 */ /* 0x000fe200078e002f */
[C---:B------:R-:W-:Y:S08]  /*e9b0*/  HMMA.16816.F32 R56, R16.reuse, R58, RZ ;  /* 0x0000003a1038723c */ /* 0x040ff000000018ff */
[C---:B------:R-:W-:Y:S08]  /*e9c0*/  HMMA.16816.F32 R44, R16.reuse, R32, RZ ;  /* 0x00000020102c723c */ /* 0x040ff000000018ff */
[C---:B------:R-:W-:Y:S08]  /*e9d0*/  HMMA.16816.F32 R32, R16.reuse, R30, RZ ;  /* 0x0000001e1020723c */ /* 0x040ff000000018ff */
[----:B------:R-:W-:Y:S08]  /*e9e0*/  HMMA.16816.F32 R28, R16, R72, RZ ;  /* 0x00000048101c723c */ /* 0x000ff000000018ff */
[----:B------:R-:W-:Y:S01]  /*e9f0*/  HMMA.16816.F32 R72, R8, R68, R44 ;  /* 0x000000440848723c */ /* 0x000fe2000000182c */
[----:B------:R-:W1:Y:S07]  /*ea00*/  LDSM.16.MT88.4 R44, [R196+0x3800] ;  /* 0x00380000c42c783b */ /* 0x000e6e0000004200 */
[----:B------:R-:W-:Y:S07]  /*ea10*/  HMMA.16816.F32 R20, R16, R76, RZ ;  /* 0x0000004c1014723c */ /* 0x000fee00000018ff */
[----:B------:R-:W-:Y:S01]  /*ea20*/  IMAD.MOV.U32 R77, RZ, RZ, R107 ;  /* 0x000000ffff4d7224 */ /* 0x000fe200078e006b */
[----:B------:R-:W-:Y:S01]  /*ea30*/  HMMA.16816.F32 R96, R8, R54, R32 ;  /* 0x000000360860723c */ /* 0x000fe20000001820 */
[----:B------:R-:W-:-:S07]  /*ea40*/  MOV R76, R108 ;  /* 0x0000006c004c7202 */ /* 0x000fce0000000f00 */
[----:B------:R-:W-:Y:S07]  /*ea50*/  HMMA.16816.F32 R32, R16, R78, RZ ;  /* 0x0000004e1020723c */ /* 0x000fee00000018ff */
[----:B------:R-:W-:Y:S01]  /*ea60*/  MOV R78, R65 ;  /* 0x00000041004e7202 */ /* 0x000fe20000000f00 */
[----:B------:R-:W-:Y:S01]  /*ea70*/  HMMA.16816.F32 R88, R8, R48, R28 ;  /* 0x000000300858723c */ /* 0x000fe2000000181c */
[----:B------:R-:W-:Y:S01]  /*ea80*/  IMAD.MOV.U32 R79, RZ, RZ, R64 ;  /* 0x000000ffff4f7224 */ /* 0x000fe200078e0040 */
[----:B------:R-:W-:Y:S01]  /*ea90*/  MOV R64, R106 ;  /* 0x0000006a00407202 */ /* 0x000fe20000000f00 */
[----:B------:R-:W-:-:S05]  /*eaa0*/  IMAD.MOV.U32 R65, RZ, RZ, R105 ;  /* 0x000000ffff417224 */ /* 0x000fca00078e0069 */
[----:B------:R-:W-:Y:S01]  /*eab0*/  HMMA.16816.F32 R180, R8, R50, R24 ;  /* 0x0000003208b4723c */ /* 0x000fe20000001818 */
[----:B------:R-:W2:Y:S07]  /*eac0*/  LDSM.16.MT88.4 R48, [R193+0x4800] ;  /* 0x00480000c130783b */ /* 0x000eae0000004200 */
[C---:B----4-:R-:W-:Y:S07]  /*ead0*/  HMMA.16816.F32 R28, R16.reuse, R60, RZ ;  /* 0x0000003c101c723c */ /* 0x050fee00000018ff */
[----:B------:R-:W-:Y:S01]  /*eae0*/  MOV R60, R95 ;  /* 0x0000005f003c7202 */ /* 0x000fe20000000f00 */
[----:B------:R-:W-:Y:S01]  /*eaf0*/  HMMA.16816.F32 R24, R16, R62, RZ ;  /* 0x0000003e1018723c */ /* 0x000fe200000018ff */
[----:B------:R-:W-:-:S06]  /*eb00*/  IMAD.MOV.U32 R61, RZ, RZ, R94 ;  /* 0x000000ffff3d7224 */ /* 0x000fcc00078e005e */
[----:B------:R-:W-:Y:S01]  /*eb10*/  MOV R62, R93 ;  /* 0x0000005d003e7202 */ /* 0x000fe20000000f00 */
[----:B------:R-:W-:Y:S01]  /*eb20*/  HMMA.16816.F32 R172, R8, R66, R56 ;  /* 0x0000004208ac723c */ /* 0x000fe20000001838 */
[----:B------:R-:W3:Y:S01]  /*eb30*/  LDSM.16.MT88.4 R56, [R195+0x3800] ;  /* 0x00380000c338783b */ /* 0x000ee20000004200 */
[----:B------:R-:W-:-:S05]  /*eb40*/  IMAD.MOV.U32 R63, RZ, RZ, R92 ;  /* 0x000000ffff3f7224 */ /* 0x000fca00078e005c */
[----:B------:R-:W-:Y:S01]  /*eb50*/  MOV R66, R104 ;  /* 0x0000006800427202 */ /* 0x000fe20000000f00 */
[----:B------:R-:W-:Y:S01]  /*eb60*/  HMMA.16816.F32 R184, R8, R52, R36 ;  /* 0x0000003408b8723c */ /* 0x000fe20000001824 */
[----:B------:R-:W4:Y:S01]  /*eb70*/  LDSM.16.MT88.4 R52, [R194+0x4800] ;  /* 0x00480000c234783b */ /* 0x000f220000004200 */
[----:B------:R-:W-:-:S06]  /*eb80*/  IMAD.MOV.U32 R67, RZ, RZ, R103 ;  /* 0x000000ffff437224 */ /* 0x000fcc00078e0067 */
[----:B------:R-:W-:Y:S07]  /*eb90*/  HMMA.16816.F32 R176, R8, R80, R20 ;  /* 0x0000005008b0723c */ /* 0x000fee0000001814 */
[----:B------:R-:W-:Y:S01]  /*eba0*/  MOV R80, R102 ;  /* 0x0000006600507202 */ /* 0x000fe20000000f00 */
[----:B------:R-:W-:Y:S01]  /*ebb0*/  HMMA.16816.F32 R20, R16, R84, RZ ;  /* 0x000000541014723c */ /* 0x000fe200000018ff */
[----:B------:R-:W-:-:S06]  /*ebc0*/  IMAD.MOV.U32 R81, RZ, RZ, R101 ;  /* 0x000000ffff517224 */ /* 0x000fcc00078e0065 */
[----:B------:R-:W-:Y:S01]  /*ebd0*/  MOV R84, R4 ;  /* 0x0000000400547202 */ /* 0x000fe20000000f00 */
[----:B------:R-:W-:Y:S01]  /*ebe0*/  HMMA.16816.F32 R92, R8, R82, R32 ;  /* 0x00000052085c723c */ /* 0x000fe20000001820 */
[----:B------:R-:W5:Y:S01]  /*ebf0*/  LDL R4, [R1+0x58] ;  /* 0x0000580001047983 */ /* 0x000f620000100800 */
[----:B------:R-:W-:-:S05]  /*ec00*/  IMAD.MOV.U32 R85, RZ, RZ, R3 ;  /* 0x000000ffff557224 */ /* 0x000fca00078e0003 */
[----:B------:R-:W-:Y:S01]  /*ec10*/  MOV R82, R100 ;  /* 0x0000006400527202 */ /* 0x000fe20000000f00 */
[C---:B-1----:R-:W-:Y:S01]  /*ec20*/  HMMA.16816.F32 R104, R8.reuse, R44, R28 ;  /* 0x0000002c0868723c */ /* 0x042fe2000000181c */
[----:B------:R-:W-:Y:S02]  /*ec30*/  IMAD.MOV.U32 R83, RZ, RZ, R14 ;  /* 0x000000ffff537224 */ /* 0x000fe400078e000e */
[----:B------:R-:W5:Y:S05]  /*ec40*/  LDL R14, [R1+0x64] ;  /* 0x00006400010e7983 */ /* 0x000f6a0000100800 */
[C---:B------:R-:W-:Y:S01]  /*ec50*/  HMMA.16816.F32 R100, R8.reuse, R46, R24 ;  /* 0x0000002e0864723c */ /* 0x040fe20000001818 */
[----:B------:R-:W1:Y:S07]  /*ec60*/  LDSM.16.MT88.4 R44, [R193+0x5000] ;  /* 0x00500000c12c783b */ /* 0x000e6e0000004200 */
[----:B------:R-:W-:Y:S01]  /*ec70*/  HMMA.16816.F32 R68, R8, R70, R40 ;  /* 0x000000460844723c */ /* 0x000fe20000001828 */
[----:B------:R-:W1:Y:S07]  /*ec80*/  LDSM.16.MT88.4 R40, [R194+0x5000] ;  /* 0x00500000c228783b */ /* 0x000e6e0000004200 */
[C---:B--2---:R-:W-:Y:S08]  /*ec90*/  HMMA.16816.F32 R32, R16.reuse, R48, RZ ;  /* 0x000000301020723c */ /* 0x044ff000000018ff */
[----:B------:R-:W-:Y:S01]  /*eca0*/  HMMA.16816.F32 R28, R16, R50, RZ ;  /* 0x00000032101c723c */ /* 0x000fe200000018ff */
[----:B------:R-:W2:Y:S07]  /*ecb0*/  LDSM.16.MT88.4 R48, [R196+0x4800] ;  /* 0x00480000c430783b */ /* 0x000eae0000004200 */
[----:B---3--:R-:W-:Y:S08]  /*ecc0*/  HMMA.16816.F32 R112, R8, R56, R20 ;  /* 0x000000380870723c */ /* 0x008ff00000001814 */
[C---:B----4-:R-:W-:Y:S08]  /*ecd0*/  HMMA.16816.F32 R24, R16.reuse, R52, RZ ;  /* 0x000000341018723c */ /* 0x050ff000000018ff */
[C---:B------:R-:W-:Y:S08]  /*ece0*/  HMMA.16816.F32 R20, R16.reuse, R54, RZ ;  /* 0x000000361014723c */ /* 0x040ff000000018ff */
[----:B------:R-:W-:Y:S07]  /*ecf0*/  HMMA.16816.F32 R36, R16, R86, RZ ;  /* 0x000000561024723c */ /* 0x000fee00000018ff */
[----:B------:R-:W-:Y:S01]  /*ed00*/  IMAD.MOV.U32 R87, RZ, RZ, R0 ;  /* 0x000000ffff577224 */ /* 0x000fe200078e0000 */
[----:B-1----:R-:W-:Y:S01]  /*ed10*/  HMMA.16816.F32 R120, R8, R44, R32 ;  /* 0x0000002c0878723c */ /* 0x002fe20000001820 */
[----:B------:R-:W1:Y:S01]  /*ed20*/  LDSM.16.MT88.4 R32, [R196+0x5000] ;  /* 0x00500000c420783b */ /* 0x000e620000004200 */
[----:B------:R-:W-:-:S03]  /*ed30*/  MOV R86, R2 ;  /* 0x0000000200567202 */ /* 0x000fc60000000f00 */
[----:B------:R-:W3:Y:S03]  /*ed40*/  LDL R0, [R1+0x4] ;  /* 0x0000040001007983 */ /* 0x000ee60000100800 */
[C---:B------:R-:W-:Y:S01]  /*ed50*/  HMMA.16816.F32 R132, R8.reuse, R40, R24 ;  /* 0x000000280884723c */ /* 0x040fe20000001818 */
[----:B------:R-:W-:Y:S07]  /*ed60*/  LDSM.16.MT88.4 R24, [R195+0x4800] ;  /* 0x00480000c318783b */ /* 0x000fee0000004200 */
[C---:B------:R-:W-:Y:S01]  /*ed70*/  HMMA.16816.F32 R128, R8.reuse, R42, R20 ;  /* 0x0000002a0880723c */ /* 0x040fe20000001814 */
[----:B------:R-:W4:Y:S07]  /*ed80*/  LDSM.16.MT88.4 R40, [R195+0x1000] ;  /* 0x00100000c328783b */ /* 0x000f2e0000004200 */
[----:B------:R-:W-:Y:S01]  /*ed90*/  HMMA.16816.F32 R108, R8, R58, R36 ;  /* 0x0000003a086c723c */ /* 0x000fe20000001824 */
[----:B------:R-:W4:Y:S07]  /*eda0*/  LDSM.16.MT88.4 R56, [R194+0x2800] ;  /* 0x00280000c238783b */ /* 0x000f2e0000004200 */
[C---:B--2---:R-:W-:Y:S08]  /*edb0*/  HMMA.16816.F32 R20, R16.reuse, R48, RZ ;  /* 0x000000301014723c */ /* 0x044ff000000018ff */
[----:B------:R-:W-:Y:S01]  /*edc0*/  HMMA.16816.F32 R36, R16, R50, RZ ;  /* 0x000000321024723c */ /* 0x000fe200000018ff */
[----:B------:R-:W-:Y:S07]  /*edd0*/  LDSM.16.MT88.4 R48, [R193+0x2800] ;  /* 0x00280000c130783b */ /* 0x000fee0000004200 */
[----:B------:R-:W-:Y:S08]  /*ede0*/  HMMA.16816.F32 R152, R136, R148, R152 ;  /* 0x000000948898723c */ /* 0x000ff00000001898 */
[C---:B-1----:R-:W-:Y:S01]  /*edf0*/  HMMA.16816.F32 R124, R8.reuse, R32, R20 ;  /* 0x00000020087c723c */ /* 0x042fe20000001814 */
[----:B------:R-:W-:Y:S07]  /*ee00*/  LDSM.16.MT88.4 R20, [R195+0x5000] ;  /* 0x00500000c314783b */ /* 0x000fee0000004200 */
[----:B------:R-:W-:Y:S08]  /*ee10*/  HMMA.16816.F32 R32, R8, R34, R36 ;  /* 0x000000220820723c */ /* 0x000ff00000001824 */
[C---:B----4-:R-:W-:Y:S08]  /*ee20*/  HMMA.16816.F32 R36, R136.reuse, R40, R60 ;  /* 0x000000288824723c */ /* 0x050ff0000000183c */
[C---:B------:R-:W-:Y:S01]  /*ee30*/  HMMA.16816.F32 R40, R136.reuse, R42, R64 ;  /* 0x0000002a8828723c */ /* 0x040fe20000001840 */
[----:B------:R-:W1:Y:S07]  /*ee40*/  LDSM.16.MT88.4 R64, [R196+0x2800] ;  /* 0x00280000c440783b */ /* 0x000e6e0000004200 */
[C---:B------:R-:W-:Y:S01]  /*ee50*/  HMMA.16816.F32 R148, R136.reuse, R150, R80 ;  /* 0x000000968894723c */ /* 0x040fe20000001850 */
[----:B------:R-:W2:Y:S07]  /*ee60*/  LDSM.16.MT88.4 R80, [R193+0x4000] ;  /* 0x00400000c150783b */ /* 0x000eae0000004200 */
[C---:B------:R-:W-:Y:S08]  /*ee70*/  HMMA.16816.F32 R52, R136.reuse, R56, R76 ;  /* 0x000000388834723c */ /* 0x040ff0000000184c */
[C---:B------:R-:W-:Y:S08]  /*ee80*/  HMMA.16816.F32 R160, R136.reuse, R156, R160 ;  /* 0x0000009c88a0723c */ /* 0x040ff000000018a0 */
[----:B------:R-:W-:Y:S08]  /*ee90*/  HMMA.16816.F32 R156, R136, R158, R84 ;  /* 0x0000009e889c723c */ /* 0x000ff00000001854 */
[----:B------:R-:W-:Y:S08]  /*eea0*/  HMMA.16816.F32 R116, R8, R46, R28 ;  /* 0x0000002e0874723c */ /* 0x000ff0000000181c */
[C---:B-1----:R-:W-:Y:S01]  /*eeb0*/  HMMA.16816.F32 R60, R136.reuse, R64, R72 ;  /* 0x00000040883c723c */ /* 0x042fe20000001848 */
[----:B------:R-:W1:Y:S07]  /*eec0*/  LDSM.16.MT88.4 R72, [R195+0x2800] ;  /* 0x00280000c348783b */ /* 0x000e6e0000004200 */
[C---:B------:R-:W-:Y:S08]  /*eed0*/  HMMA.16816.F32 R64, R136.reuse, R66, R68 ;  /* 0x000000428840723c */ /* 0x040ff00000001844 */
[----:B--2---:R-:W-:Y:S01]  /*eee0*/  HMMA.16816.F32 R76, R136, R80, R88 ;  /* 0x00000050884c723c */ /* 0x004fe20000001858 */
[----:B------:R-:W2:Y:S07]  /*eef0*/  LDSM.16.MT88.4 R88, [R194+0x4000] ;  /* 0x00400000c258783b */ /* 0x000eae0000004200 */
[C---:B------:R-:W-:Y:S08]  /*ef00*/  HMMA.16816.F32 R28, R16.reuse, R24, RZ ;  /* 0x00000018101c723c */ /* 0x040ff000000018ff */
[----:B------:R-:W-:Y:S08]  /*ef10*/  HMMA.16816.F32 R16, R16, R26, RZ ;  /* 0x0000001a1010723c */ /* 0x000ff000000018ff */
[C---:B------:R-:W-:Y:S08]  /*ef20*/  HMMA.16816.F32 R44, R136.reuse, R48, R216 ;  /* 0x00000030882c723c */ /* 0x040ff000000018d8 */
[C---:B-1----:R-:W-:Y:S08]  /*ef30*/  HMMA.16816.F32 R68, R136.reuse, R72, R184 ;  /* 0x000000488844723c */ /* 0x042ff000000018b8 */
[C---:B------:R-:W-:Y:S01]  /*ef40*/  HMMA.16816.F32 R72, R136.reuse, R74, R96 ;  /* 0x0000004a8848723c */ /* 0x040fe20000001860 */
[----:B------:R-:W1:Y:S07]  /*ef50*/  LDSM.16.MT88.4 R96, [R196+0x4000] ;  /* 0x00400000c460783b */ /* 0x000e6e0000004200 */
[C---:B--2---:R-:W-:Y:S08]  /*ef60*/  HMMA.16816.F32 R84, R136.reuse, R88, R176 ;  /* 0x000000588854723c */ /* 0x044ff000000018b0 */
[----:B------:R-:W-:Y:S08]  /*ef70*/  HMMA.16816.F32 R88, R136, R90, R92 ;  /* 0x0000005a8858723c */ /* 0x000ff0000000185c */
[C---:B------:R-:W-:Y:S08]  /*ef80*/  HMMA.16816.F32 R28, R8.reuse, R20, R28 ;  /* 0x00000014081c723c */ /* 0x040ff0000000181c */
[----:B------:R-:W-:Y:S01]  /*ef90*/  HMMA.16816.F32 R16, R8, R22, R16 ;  /* 0x000000160810723c */ /* 0x000fe20000001810 */
[----:B------:R-:W-:Y:S01]  /*efa0*/  LDSM.16.MT88.4 R8, [R195+0x5800] ;  /* 0x00580000c308783b */ /* 0x000fe20000004200 */
[----:B------:R-:W-:-:S02]  /*efb0*/  LOP3.LUT R213, R213, 0xffffefff, RZ, 0xc0, !PT ;  /* 0xffffefffd5d57812 */ /* 0x000fc400078ec0ff */
[----:B------:R-:W-:-:S04]  /*efc0*/  IADD3 R225, R225, -0x2, RZ ;  /* 0xfffffffee1e17810 */ /* 0x000fc80007ffe0ff */
[C---:B------:R-:W-:Y:S08]  /*efd0*/  HMMA.16816.F32 R48, R136.reuse, R50, R188 ;  /* 0x000000328830723c */ /* 0x040ff000000018bc */
[C---:B-1----:R-:W-:Y:S01]  /*efe0*/  HMMA.16816.F32 R92, R136.reuse, R96, R104 ;  /* 0x00000060885c723c */ /* 0x042fe20000001868 */
[----:B------:R-:W1:Y:S07]  /*eff0*/  LDSM.16.MT88.4 R104, [R195+0x4000] ;  /* 0x00400000c368783b */ /* 0x000e6e0000004200 */
[C---:B------:R-:W-:Y:S08]  /*f000*/  HMMA.16816.F32 R96, R136.reuse, R98, R100 ;  /* 0x000000628860723c */ /* 0x040ff00000001864 */
[C---:B------:R-:W-:Y:S08]  /*f010*/  HMMA.16816.F32 R56, R136.reuse, R58, R172 ;  /* 0x0000003a8838723c */ /* 0x040ff000000018ac */
[C---:B-1----:R-:W-:Y:S01]  /*f020*/  HMMA.16816.F32 R100, R136.reuse, R104, R112 ;  /* 0x000000688864723c */ /* 0x042fe20000001870 */
[----:B------:R-:W1:Y:S07]  /*f030*/  LDSM.16.MT88.4 R112, [R193+0x5800] ;  /* 0x00580000c170783b */ /* 0x000e6e0000004200 */
[C---:B------:R-:W-:Y:S08]  /*f040*/  HMMA.16816.F32 R104, R136.reuse, R106, R108 ;  /* 0x0000006a8868723c */ /* 0x040ff0000000186c */
[C---:B-1----:R-:W-:Y:S01]  /*f050*/  HMMA.16816.F32 R108, R136.reuse, R112, R120 ;  /* 0x00000070886c723c */ /* 0x042fe20000001878 */
[----:B------:R-:W1:Y:S07]  /*f060*/  LDSM.16.MT88.4 R120, [R194+0x5800] ;  /* 0x00580000c278783b */ /* 0x000e6e0000004200 */
[----:B------:R-:W-:Y:S01]  /*f070*/  HMMA.16816.F32 R112, R136, R114, R116 ;  /* 0x000000728870723c */ /* 0x000fe20000001874 */
[----:B------:R-:W-:-:S04]  /*f080*/  MOV R218, 0x1 ;  /* 0x0000000100da7802 */ /* 0x000fc80000000f00 */
[----:B------:R-:W-:-:S03]  /*f090*/  ISETP.NE.AND P0, PT, R218, c[0x0][0x2c4], PT ;  /* 0x0000b100da007a0c */ /* 0x000fc60003f05270 */
[C---:B-1----:R-:W-:Y:S08]  /*f0a0*/  HMMA.16816.F32 R116, R136.reuse, R120, R132 ;  /* 0x000000788874723c */ /* 0x042ff00000001884 */
[----:B------:R-:W-:Y:S01]  /*f0b0*/  HMMA.16816.F32 R120, R136, R122, R128 ;  /* 0x0000007a8878723c */ /* 0x000fe20000001880 */
[----:B------:R-:W1:Y:S01]  /*f0c0*/  LDSM.16.MT88.4 R128, [R196+0x5800] ;  /* 0x00580000c480783b */ /* 0x000e620000004200 */
[----:B---3--:R-:W-:Y:S01]  /*f0d0*/  IMAD.SHL.U32 R0, R0, 0x80, RZ ;  /* 0x0000008000007824 */ /* 0x008fe200078e00ff */
[----:B------:R-:W-:-:S03]  /*f0e0*/  ISETP.LE.AND P1, PT, R218, c[0x0][0x32c], PT ;  /* 0x0000cb00da007a0c */ /* 0x000fc60003f23270 */
[----:B------:R-:W-:Y:S01]  /*f0f0*/  @P0 IMAD.HI.U32 R3, R0, c[0x0][0x2c8], RZ ;  /* 0x0000b20000030a27 */ /* 0x000fe200078e00ff */
[----:B------:R-:W-:-:S04]  /*f100*/  MOV R2, R0 ;  /* 0x0000000000027202 */ /* 0x000fc80000000f00 */
[----:B------:R-:W-:Y:S01]  /*f110*/  @P0 SHF.R.U32.HI R2, RZ, c[0x0][0x2cc], R3 ;  /* 0x0000b300ff020a19 */ /* 0x000fe20000011603 */
[----:B------:R-:W-:Y:S03]  /*f120*/  HMMA.16816.F32 R80, R136, R82, R180 ;  /* 0x000000528850723c */ /* 0x000fe600000018b4 */
[----:B-----5:R-:W-:-:S05]  /*f130*/  IADD3 R2, -R4, R14, R2 ;  /* 0x0000000e04027210 */ /* 0x020fca0007ffe102 */
[----:B------:R-:W-:Y:S01]  /*f140*/  HMMA.16816.F32 R132, R136, R8, R28 ;  /* 0x000000088884723c */ /* 0x000fe2000000181c */
[----:B------:R-:W-:Y:S02]  /*f150*/  IADD3 R4, R2, c[0x0][0x328], RZ ;  /* 0x0000ca0002047a10 */ /* 0x000fe40007ffe0ff */
[----:B------:R-:W-:-:S05]  /*f160*/  @P1 LOP3.LUT R213, R213, 0x1000, RZ, 0xfc, !PT ;  /* 0x00001000d5d51812 */ /* 0x000fca00078efcff */
[C---:B-1----:R-:W-:Y:S08]  /*f170*/  HMMA.16816.F32 R124, R136.reuse, R128, R124 ;  /* 0x00000080887c723c */ /* 0x042ff0000000187c */
[C---:B------:R-:W-:Y:S08]  /*f180*/  HMMA.16816.F32 R128, R136.reuse, R130, R32 ;  /* 0x000000828880723c */ /* 0x040ff00000001820 */
[----:B------:R-:W-:Y:S01]  /*f190*/  HMMA.16816.F32 R136, R136, R10, R16 ;  /* 0x0000000a8888723c */ /* 0x000fe20000001810 */
[----:B------:R-:W-:Y:S07]  /*f1a0*/  @!P1 BRA `(.L_x_2380) ;  /* 0x0000011000009947 */ /* 0x000fee0003800000 */
[C---:B------:R-:W-:Y:S01]  /*f1b0*/  ISETP.GT.AND P0, PT, R2.reuse, RZ, PT ;  /* 0x000000ff0200720c */ /* 0x040fe20003f04270 */
[----:B------:R-:W-:Y:S01]  /*f1c0*/  BSSY B0, `(.L_x_2381) ;  /* 0x000000c000007945 */ /* 0x000fe20003800000 */
[----:B------:R-:W-:-:S11]  /*f1d0*/  IADD3 R3, R2, -0x1, RZ ;  /* 0xffffffff02037810 */ /* 0x000fd60007ffe0ff */
[----:B------:R-:W-:Y:S05]  /*f1e0*/  @P0 BRA `(.L_x_2382) ;  /* 0x0000006000000947 */ /* 0x000fea0003800000 */
[----:B------:R-:W-:Y:S01]  /*f1f0*/  ISETP.NE.AND P0, PT, R218, c[0x0][0x32c], PT ;  /* 0x0000cb00da007a0c */ /* 0x000fe20003f05270 */
[----:B------:R-:W-:-:S12]  /*f200*/  IMAD.MOV R2, RZ, RZ, -R2 ;  /* 0x000000ffff027224 */ /* 0x000fd800078e0a02 */
[----:B------:R-:W-:-:S05]  /*f210*/  @P0 IMAD.HI.U32 R3, R2, c[0x0][0x330], RZ ;  /* 0x0000cc0002030a27 */ /* 0x000fca00078e00ff */
[----:B------:R-:W-:-:S04]  /*f220*/  @P0 SHF.R.U32.HI R2, RZ, c[0x0][0x334], R3 ;  /* 0x0000cd00ff020a19 */ /* 0x000fc80000011603 */
[----:B------:R-:W-:Y:S01]  /*f230*/  LOP3.LUT R3, RZ, R2, RZ, 0x33, !PT ;  /* 0x00000002ff037212 */ /* 0x000fe200078e33ff */
[----:B------:R-:W-:Y:S05]  /*f240*/  BRA `(.L_x_2383) ;  /* 0x0000003000007947 */ /* 0x000fea0003800000 */
.L_x_2382:
[----:B------:R-:W-:-:S13]  /*f250*/  ISETP.NE.AND P0, PT, R218, c[0x0][0x32c], PT ;  /* 0x0000cb00da007a0c */ /* 0x000fda0003f05270 */
[----:B------:R-:W-:-:S05]  /*f260*/  @P0 IMAD.HI.U32 R2, R3, c[0x0][0x330], RZ ;  /* 0x0000cc0003020a27 */ /* 0x000fca00078e00ff */
[----:B------:R-:W-:Y:S02]  /*f270*/  @P0 SHF.R.U32.HI R3, RZ, c[0x0][0x334], R2 ;  /* 0x0000cd00ff030a19 */ /* 0x000fe40000011602 */
.L_x_2383:
[----:B------:R-:W-:Y:S05]  /*f280*/  BSYNC B0 ;  /* 0x0000000000007941 */ /* 0x000fea0003800000 */
.L_x_2381:
[----:B------:R-:W-:-:S05]  /*f290*/  MOV R2, c[0x0][0x32c] ;  /* 0x0000cb0000027a02 */ /* 0x000fca0000000f00 */
[----:B------:R-:W-:-:S05]  /*f2a0*/  IMAD R3, R3, R2, c[0x0][0x32c] ;  /* 0x0000cb0003037624 */ /* 0x000fca00078e0202 */
[----:B------:R-:W-:-:S05]  /*f2b0*/  IMNMX R4, R4, R3, PT ;  /* 0x0000000304047217 */ /* 0x000fca0003800200 */
.L_x_2380:
[----:B------:R-:W-:-:S05]  /*f2c0*/  IMAD.HI R4, R4, 0x2aaaaaab, RZ ;  /* 0x2aaaaaab04047827 */ /* 0x000fca00078e02ff */
[----:B------:R-:W-:-:S04]  /*f2d0*/  SHF.R.U32.HI R2, RZ, 0x1f, R4 ;  /* 0x0000001fff027819 */ /* 0x000fc80000011604 */
[----:B------:R-:W-:-:S04]  /*f2e0*/  LEA.HI.SX32 R4, R4, R2, 0x1d ;  /* 0x0000000204047211 */ /* 0x000fc800078feaff */
[----:B------:R-:W-:-:S04]  /*f2f0*/  IMNMX R217, R246, R4, !PT ;  /* 0x00000004f6d97217 */ /* 0x000fc80007800200 */
[----:B------:R-:W-:-:S13]  /*f300*/  ISETP.GE.AND P0, PT, R225, R217, PT ;  /* 0x000000d9e100720c */ /* 0x000fda0003f06270 */
[----:B------:R-:W-:Y:S05]  /*f310*/  @!P0 BRA `(.L_x_2384) ;  /* 0x00003db000008947 */ /* 0x000fea0003800000 */
.L_x_2407:
        /* <DEDUP_REMOVED lines=9> */
[----:B------:R1:W1:Y:S04]  /*f3b0*/  LDSM.16.M88.4 R176, [R198] ;  /* 0x00000000c6b0783b */ /* 0x0002680000000200 */
[----:B------:R1:W1:Y:S04]  /*f3c0*/  LDSM.16.M88.4 R180, [R201] ;  /* 0x00000000c9b4783b */ /* 0x0002680000000200 */
[----:B------:R1:W1:Y:S04]  /*f3d0*/  LDSM.16.M88.4 R184, [R211] ;  /* 0x00000000d3b8783b */ /* 0x0002680000000200 */
[----:B------:R1:W1:Y:S01]  /*f3e0*/  LDSM.16.M88.4 R188, [R212] ;  /* 0x00000000d4bc783b */ /* 0x0002620000000200 */
[----:B------:R-:W-:-:S05]  /*f3f0*/  @P0 BRA `(.L_x_2386) ;  /* 0x000004c000000947 */ /* 0x000fca0003800000 */
[----:B------:R-:W-:Y:S01]  /*f400*/  IMAD.WIDE.U32 R2, R226, c[0x0][0x208], RZ ;  /* 0x00008200e2027a25 */ /* 0x000fe200078e00ff */
[----:B------:R-:W-:Y:S01]  /*f410*/  SHF.R.S32.HI R0, RZ, 0x1f, R226 ;  /* 0x0000001fff007819 */ /* 0x000fe200000114e2 */
[----:B------:R-:W5:Y:S04]  /*f420*/  LDL.64 R10, [R1+0x70] ;  /* 0x00007000010a7983 */ /* 0x000f680000100a00 */
[----:B------:R-:W-:Y:S04]  /*f430*/  IMAD R0, R0, c[0x0][0x208], RZ ;  /* 0x0000820000007a24 */ /* 0x000fe800078e02ff */
[----:B------:R-:W-:Y:S05]  /*f440*/  IMAD R0, R226, c[0x0][0x20c], R0 ;  /* 0x00008300e2007a24 */ /* 0x000fea00078e0200 */
[----:B------:R-:W-:Y:S02]  /*f450*/  IADD3 R3, R3, R0, RZ ;  /* 0x0000000003037210 */ /* 0x000fe40007ffe0ff */
[----:B------:R-:W-:Y:S03]  /*f460*/  SHF.R.S32.HI R0, RZ, 0x1f, R224 ;  /* 0x0000001fff007819 */ /* 0x000fe600000114e0 */
[----:B------:R-:W-:Y:S04]  /*f470*/  IMAD.WIDE.U32 R2, R224, c[0x0][0x218], R2 ;  /* 0x00008600e0027a25 */ /* 0x000fe800078e0002 */
[----:B------:R-:W-:Y:S04]  /*f480*/  IMAD R8, R0, c[0x0][0x218], RZ ;  /* 0x0000860000087a24 */ /* 0x000fe800078e02ff */
[----:B------:R-:W-:Y:S01]  /*f490*/  IMAD R8, R224, c[0x0][0x21c], R8 ;  /* 0x00008700e0087a24 */ /* 0x000fe200078e0208 */
[----:B-----5:R-:W-:Y:S04]  /*f4a0*/  IADD3 R0, P0, R10, R2, RZ ;  /* 0x000000020a007210 */ /* 0x020fe80007f1e0ff */
[----:B------:R-:W-:Y:S02]  /*f4b0*/  IADD3.X R8, R252, R3, R8, P0, !PT ;  /* 0x00000003fc087210 */ /* 0x000fe400007fe408 */
[C---:B------:R-:W-:Y:S04]  /*f4c0*/  LEA R9, P0, R0.reuse, c[0x0][0x1f8], 0x1 ;  /* 0x00007e0000097a11 */ /* 0x040fe800078008ff */
[----:B------:R-:W-:Y:S01]  /*f4d0*/  LEA.HI.X R8, R0, c[0x0][0x1fc], R8, 0x1, P0 ;  /* 0x00007f0000087a11 */ /* 0x000fe200000f0c08 */
[----:B------:R-:W-:-:S06]  /*f4e0*/  BRA.DIV ~URZ, `(.L_x_2387) ;  /* 0x000118227f007947 */ /* 0x000fcc000b800000 */
[----:B------:R4:W3:Y:S02]  /*f4f0*/  SHFL.IDX PT, R4, R8, RZ, 0x181f ;  /* 0x00181fff08047589 */ /* 0x0008e400000e0000 */
.L_x_2531:
[----:B------:R-:W-:-:S05]  /*f500*/  BRA.DIV ~URZ, `(.L_x_2388) ;  /* 0x000118727f007947 */ /* 0x000fca000b800000 */
[----:B------:R4:W3:Y:S02]  /*f510*/  SHFL.IDX PT, R0, R9, RZ, 0x181f ;  /* 0x00181fff09007589 */ /* 0x0008e400000e0000 */
.L_x_2532:
[----:B------:R-:W-:Y:S01]  /*f520*/  SHF.R.S32.HI R2, RZ, 0x1f, R215 ;  /* 0x0000001fff027819 */ /* 0x000fe200000114d7 */
[C---:B------:R-:W-:Y:S01]  /*f530*/  IMAD.SHL.U32 R20, R215.reuse, 0x2, RZ ;  /* 0x00000002d7147824 */ /* 0x040fe200078e00ff */
[C---:B------:R-:W-:Y:S01]  /*f540*/  ISETP.GE.AND P3, PT, R215.reuse, c[0x0][0x1d4], PT ;  /* 0x00007500d7007a0c */ /* 0x040fe20003f66270 */
[----:B------:R-:W-:Y:S01]  /*f550*/  IMAD.SHL.U32 R11, R232, 0x2, RZ ;  /* 0x00000002e80b7824 */ /* 0x000fe200078e00ff */
[C---:B------:R-:W-:Y:S01]  /*f560*/  SHF.L.U64.HI R10, R215.reuse, 0x1, R2 ;  /* 0x00000001d70a7819 */ /* 0x040fe20000010202 */
[----:B------:R-:W-:Y:S01]  /*f570*/  IMAD.SHL.U32 R22, R230, 0x2, RZ ;  /* 0x00000002e6167824 */ /* 0x000fe200078e00ff */
[----:B---3--:R-:W-:Y:S02]  /*f580*/  IADD3 R2, P0, R0, R20, RZ ;  /* 0x0000001400027210 */ /* 0x008fe40007f1e0ff */
[----:B------:R-:W-:Y:S02]  /*f590*/  IADD3 R14, R215, 0x40, RZ ;  /* 0x00000040d70e7810 */ /* 0x000fe40007ffe0ff */
[----:B------:R-:W-:Y:S01]  /*f5a0*/  SHF.L.U64.HI R29, R232, 0x1, R244 ;  /* 0x00000001e81d7819 */ /* 0x000fe200000102f4 */
[----:B------:R-:W-:Y:S01]  /*f5b0*/  IMAD.X R3, R4, 0x1, R10, P0 ;  /* 0x0000000104037824 */ /* 0x000fe200000e060a */
[----:B------:R-:W-:Y:S01]  /*f5c0*/  ISETP.GE.AND P2, PT, R14, c[0x0][0x1d4], PT ;  /* 0x000075000e007a0c */ /* 0x000fe20003f46270 */
[----:B------:R-:W-:Y:S01]  /*f5d0*/  IMAD.SHL.U32 R14, R231, 0x2, RZ ;  /* 0x00000002e70e7824 */ /* 0x000fe200078e00ff */
[----:B------:R-:W-:Y:S02]  /*f5e0*/  IADD3 R21, R215, 0x80, RZ ;  /* 0x00000080d7157810 */ /* 0x000fe40007ffe0ff */
[----:B------:R-:W-:Y:S01]  /*f5f0*/  @!PT LDS RZ, [RZ] ;  /* 0x00000000fffff984 */ /* 0x000fe20000000800 */
[----:B------:R-:W-:Y:S01]  /*f600*/  @!PT LDS RZ, [RZ] ;  /* 0x00000000fffff984 */ /* 0x000fe20000000800 */
[----:B------:R-:W-:Y:S01]  /*f610*/  @!PT LDS RZ, [RZ] ;  /* 0x00000000fffff984 */ /* 0x000fe20000000800 */
[----:B------:R3:W-:Y:S01]  /*f620*/  LDGSTS.E.BYPASS.LTC128B.128 [R214+0x4080], [R2.64], !P3 ;  /* 0x0408000002d67fae */ /* 0x0007e2000d901d4a */
[----:B------:R-:W-:Y:S02]  /*f630*/  SHF.L.U64.HI R23, R231, 0x1, R243 ;  /* 0x00000001e7177819 */ /* 0x000fe400000102f3 */
[----:B------:R-:W-:Y:S02]  /*f640*/  SHF.L.U64.HI R28, R230, 0x1, R242 ;  /* 0x00000001e61c7819 */ /* 0x000fe400000102f2 */
[----:B------:R-:W-:Y:S02]  /*f650*/  LOP3.LUT P1, RZ, R213, 0x800, RZ, 0xc0, !PT ;  /* 0x00000800d5ff7812 */ /* 0x000fe4000782c0ff */
[----:B---3--:R-:W-:Y:S05]  /*f660*/  IADD3 R2, P0, R0, R11, RZ ;  /* 0x0000000b00027210 */ /* 0x008fea0007f1e0ff */
[----:B------:R-:W-:Y:S05]  /*f670*/  IMAD.X R3, R4, 0x1, R29, P0 ;  /* 0x0000000104037824 */ /* 0x000fea00000e061d */
[----:B------:R3:W-:Y:S01]  /*f680*/  LDGSTS.E.BYPASS.LTC128B.128 [R214+0x5880], [R2.64], !P2 ;  /* 0x0588000002d67fae */ /* 0x0007e2000d101d4a */
[----:B------:R-:W-:Y:S02]  /*f690*/  ISETP.GE.AND P2, PT, R21, c[0x0][0x1d4], PT ;  /* 0x0000750015007a0c */ /* 0x000fe40003f46270 */
[----:B------:R-:W-:Y:S02]  /*f6a0*/  IADD3 R21, R215, 0xc0, RZ ;  /* 0x000000c0d7157810 */ /* 0x000fe40007ffe0ff */
[----:B---3--:R-:W-:Y:S05]  /*f6b0*/  IADD3 R2, P0, R0, R14, RZ ;  /* 0x0000000e00027210 */ /* 0x008fea0007f1e0ff */
[----:B------:R-:W-:Y:S05]  /*f6c0*/  IMAD.X R3, R4, 0x1, R23, P0 ;  /* 0x0000000104037824 */ /* 0x000fea00000e0617 */
[----:B------:R3:W-:Y:S01]  /*f6d0*/  LDGSTS.E.BYPASS.LTC128B.128 [R214+0x7080], [R2.64], !P2 ;  /* 0x0708000002d67fae */ /* 0x0007e2000d101d4a */
[----:B------:R-:W-:Y:S02]  /*f6e0*/  ISETP.GE.AND P2, PT, R21, c[0x0][0x1d4], PT ;  /* 0x0000750015007a0c */ /* 0x000fe40003f46270 */
[----:B---3--:R-:W-:Y:S05]  /*f6f0*/  IADD3 R2, P0, R0, R22, RZ ;  /* 0x0000001600027210 */ /* 0x008fea0007f1e0ff */
[----:B------:R-:W-:Y:S06]  /*f700*/  IMAD.X R3, R4, 0x1, R28, P0 ;  /* 0x0000000104037824 */ /* 0x000fec00000e061c */
[----:B------:R3:W-:Y:S01]  /*f710*/  LDGSTS.E.BYPASS.LTC128B.128 [R214+0x8880], [R2.64], !P2 ;  /* 0x0888000002d67fae */ /* 0x0007e2000d101d4a */
[----:B------:R-:W-:-:S05]  /*f720*/  @P1 BRA `(.L_x_2386) ;  /* 0x0000019000001947 */ /* 0x000fca0003800000 */
[----:B------:R-:W-:-:S05]  /*f730*/  BRA.DIV ~URZ, `(.L_x_2389) ;  /* 0x000116b27f007947 */ /* 0x000fca000b800000 */
[----:B------:R3:W4:Y:S04]  /*f740*/  SHFL.IDX PT, R4, R8, 0x1, 0x181f ;  /* 0x00381f0008047f89 */ /* 0x00072800000e0000 */
[----:B------:R3:W2:Y:S02]  /*f750*/  SHFL.IDX PT, R0, R9, 0x1, 0x181f ;  /* 0x00381f0009007f89 */ /* 0x0006a400000e0000 */
.L_x_2533:
[----:B--2---:R-:W-:Y:S02]  /*f760*/  IADD3 R20, P0, R0, R20, RZ ;  /* 0x0000001400147210 */ /* 0x004fe40007f1e0ff */
[C---:B------:R-:W-:Y:S02]  /*f770*/  IADD3 R216, R215.reuse, 0x40, RZ ;  /* 0x00000040d7d87810 */ /* 0x040fe40007ffe0ff */
[C---:B------:R-:W-:Y:S01]  /*f780*/  ISETP.GE.AND P4, PT, R215.reuse, c[0x0][0x1d4], PT ;  /* 0x00007500d7007a0c */ /* 0x040fe20003f86270 */
[----:B----4-:R-:W-:Y:S01]  /*f790*/  IMAD.X R21, R4, 0x1, R10, P0 ;  /* 0x0000000104157824 */ /* 0x010fe200000e060a */
[----:B------:R-:W-:Y:S02]  /*f7a0*/  ISETP.GE.AND P3, PT, R216, c[0x0][0x1d4], PT ;  /* 0x00007500d8007a0c */ /* 0x000fe40003f66270 */
[----:B------:R-:W-:Y:S02]  /*f7b0*/  IADD3 R31, R215, 0x80, RZ ;  /* 0x00000080d71f7810 */ /* 0x000fe40007ffe0ff */
[----:B------:R-:W-:Y:S02]  /*f7c0*/  IADD3 R10, P0, R0, R11, RZ ;  /* 0x0000000b000a7210 */ /* 0x000fe40007f1e0ff */
[----:B------:R-:W-:Y:S02]  /*f7d0*/  ISETP.GE.AND P2, PT, R31, c[0x0][0x1d4], PT ;  /* 0x000075001f007a0c */ /* 0x000fe40003f46270 */
[----:B------:R-:W-:Y:S01]  /*f7e0*/  IADD3 R30, R215, 0xc0, RZ ;  /* 0x000000c0d71e7810 */ /* 0x000fe20007ffe0ff */
[----:B------:R-:W-:Y:S01]  /*f7f0*/  IMAD.X R11, R4, 0x1, R29, P0 ;  /* 0x00000001040b7824 */ /* 0x000fe200000e061d */
[----:B---3--:R-:W-:Y:S01]  /*f800*/  IADD3 R8, P0, R0, R14, RZ ;  /* 0x0000000e00087210 */ /* 0x008fe20007f1e0ff */
[----:B------:R-:W-:Y:S01]  /*f810*/  @!PT LDS RZ, [RZ] ;  /* 0x00000000fffff984 */ /* 0x000fe20000000800 */
[----:B------:R-:W-:Y:S01]  /*f820*/  @!PT LDS RZ, [RZ] ;  /* 0x00000000fffff984 */ /* 0x000fe20000000800 */
[----:B------:R-:W-:Y:S01]  /*f830*/  @!PT LDS RZ, [RZ] ;  /* 0x00000000fffff984 */ /* 0x000fe20000000800 */
[----:B------:R2:W-:Y:S01]  /*f840*/  LDGSTS.E.BYPASS.LTC128B.128 [R214+0x5080], [R20.64], !P4 ;  /* 0x0508000014d67fae */ /* 0x0005e2000e101d4a */
[----:B------:R-:W-:Y:S03]  /*f850*/  ISETP.GE.AND P1, PT, R30, c[0x0][0x1d4], PT ;  /* 0x000075001e007a0c */ /* 0x000fe60003f26270 */
[----:B------:R2:W-:Y:S01]  /*f860*/  LDGSTS.E.BYPASS.LTC128B.128 [R214+0x6880], [R10.64], !P3 ;  /* 0x068800000ad67fae */ /* 0x0005e2000d901d4a */
[----:B------:R-:W-:Y:S01]  /*f870*/  IMAD.X R9, R4, 0x1, R23, P0 ;  /* 0x0000000104097824 */ /* 0x000fe200000e0617 */
[----:B------:R-:W-:Y:S04]  /*f880*/  IADD3 R2, P0, R0, R22, RZ ;  /* 0x0000001600027210 */ /* 0x000fe80007f1e0ff */
[----:B------:R2:W-:Y:S01]  /*f890*/  LDGSTS.E.BYPASS.LTC128B.128 [R214+0x8080], [R8.64], !P2 ;  /* 0x0808000008d67fae */ /* 0x0005e2000d101d4a */
[----:B------:R-:W-:Y:S05]  /*f8a0*/  IMAD.X R3, R4, 0x1, R28, P0 ;  /* 0x0000000104037824 */ /* 0x000fea00000e061c */
[----:B------:R2:W-:Y:S03]  /*f8b0*/  LDGSTS.E.BYPASS.LTC128B.128 [R214+0x9880], [R2.64], !P1 ;  /* 0x0988000002d67fae */ /* 0x0005e6000c901d4a */
.L_x_2386:
[----:B------:R-:W-:Y:S05]  /*f8c0*/  BSYNC B0 ;  /* 0x0000000000007941 */ /* 0x000fea0003800000 */
.L_x_2385:
[----:B------:R-:W0:Y:S01]  /*f8d0*/  LDGDEPBAR ;  /* 0x00000000000079af */ /* 0x000e220000000000 */
[----:B------:R-:W-:Y:S01]  /*f8e0*/  WARPSYNC 0xffffffff ;  /* 0xffffffff00007948 */ /* 0x000fe20003800000 */
[C---:B--234-:R-:W-:Y:S01]  /*f8f0*/  HMMA.16816.F32 R8, R32.reuse, R16, RZ ;  /* 0x000000102008723c */ /* 0x05cfe200000018ff */
[----:B------:R-:W-:Y:S02]  /*f900*/  BSSY B0, `(.L_x_2390) ;  /* 0x0000129000007945 */ /* 0x000fe40003800000 */
[----:B------:R-:W-:Y:S05]  /*f910*/  ISETP.GT.AND P0, PT, R225, R246, PT ;  /* 0x000000f6e100720c */ /* 0x000fea0003f04270 */
[C---:B------:R-:W-:Y:S08]  /*f920*/  HMMA.16816.F32 R16, R32.reuse, R18, RZ ;  /* 0x000000122010723c */ /* 0x040ff000000018ff */
[C---:B------:R-:W-:Y:S08]  /*f930*/  HMMA.16816.F32 R20, R32.reuse, R24, RZ ;  /* 0x000000182014723c */ /* 0x040ff000000018ff */
[C---:B------:R-:W-:Y:S08]  /*f940*/  HMMA.16816.F32 R24, R32.reuse, R26, RZ ;  /* 0x0000001a2018723c */ /* 0x040ff000000018ff */
[C---:B-1----:R-:W-:Y:S08]  /*f950*/  HMMA.16816.F32 R28, R32.reuse, R172, RZ ;  /* 0x000000ac201c723c */ /* 0x042ff000000018ff */
        /* <DEDUP_REMOVED lines=33> */
[----:B------:R-:W-:Y:S07]  /*fb70*/  LDSM.16.M88.4 R180, [R204] ;  /* 0x00000000ccb4783b */ /* 0x000fee0000000200 */
[C---:B--2---:R-:W-:Y:S08]  /*fb80*/  HMMA.16816.F32 R20, R172.reuse, R176, R20 ;  /* 0x000000b0ac14723c */ /* 0x044ff00000001814 */
[C---:B------:R-:W-:Y:S01]  /*fb90*/  HMMA.16816.F32 R24, R172.reuse, R178, R24 ;  /* 0x000000b2ac18723c */ /* 0x040fe20000001818 */
[----:B------:R-:W1:Y:S07]  /*fba0*/  LDSM.16.M88.4 R176, [R198+0x4000] ;  /* 0x00400000c6b0783b */ /* 0x000e6e0000000200 */
[C---:B---3--:R-:W-:Y:S08]  /*fbb0*/  HMMA.16816.F32 R28, R172.reuse, R184, R28 ;  /* 0x000000b8ac1c723c */ /* 0x048ff0000000181c */
[----:B------:R-:W-:Y:S01]  /*fbc0*/  HMMA.16816.F32 R32, R172, R186, R32 ;  /* 0x000000baac20723c */ /* 0x000fe20000001820 */
[----:B------:R-:W2:Y:S07]  /*fbd0*/  LDSM.16.M88.4 R172, [R202] ;  /* 0x00000000caac783b */ /* 0x000eae0000000200 */
[----:B------:R-:W3:Y:S01]  /*fbe0*/  LDSM.16.M88.4 R184, [R203] ;  /* 0x00000000cbb8783b */ /* 0x000ee20000000200 */
        /* <DEDUP_REMOVED lines=118> */
[----:B------:R5:W1:Y:S01]  /*10350*/  MUFU.TANH R179, R16 ;  /* 0x0000001000b37308 */ /* 0x000a620000002400 */
[----:B------:R-:W-:Y:S09]  /*10360*/  FMUL.FTZ R27, R27, c[0x0][0x320] ;  /* 0x0000c8001b1b7a20 */ /* 0x000ff20000410000 */
[----:B------:R1:W1:Y:S01]  /*10370*/  MUFU.TANH R176, R17 ;  /* 0x0000001100b07308 */ /* 0x0002620000002400 */
[----:B----4-:R-:W4:Y:S01]  /*10380*/  LDSM.16.M88.4 R8, [R15+0x5800] ;  /* 0x005800000f08783b */ /* 0x010f220000000200 */
[----:B------:R-:W-:Y:S08]  /*10390*/  DEPBAR.LE SB0, 0x0 ;  /* 0x000080000000791a */ /* 0x000ff00000000000 */
[----:B------:R2:W2:Y:S01]  /*103a0*/  MUFU.TANH R188, R18 ;  /* 0x0000001200bc7308 */ /* 0x0004a20000002400 */
[----:B------:R-:W-:Y:S01]  /*103b0*/  BAR.SYNC.DEFER_BLOCKING 0x0 ;  /* 0x0000000000007b1d */ /* 0x000fe20000010000 */
[----:B-----5:R-:W-:Y:S08]  /*103c0*/  FMUL.FTZ R16, R25, c[0x0][0x320] ;  /* 0x0000c80019107a20 */ /* 0x020ff00000410000 */
[----:B------:R5:W3:Y:S01]  /*103d0*/  MUFU.TANH R183, R19 ;  /* 0x0000001300b77308 */ /* 0x000ae20000002400 */
[----:B-1----:R-:W-:Y:S09]  /*103e0*/  FMUL.FTZ R17, R24, c[0x0][0x320] ;  /* 0x0000c80018117a20 */ /* 0x002ff20000410000 */
[----:B------:R-:W1:Y:S01]  /*103f0*/  MUFU.TANH R178, R26 ;  /* 0x0000001a00b27308 */ /* 0x000e620000002400 */
[----:B--2---:R-:W-:Y:S09]  /*10400*/  FMUL.FTZ R18, R21, c[0x0][0x320] ;  /* 0x0000c80015127a20 */ /* 0x004ff20000410000 */
[----:B------:R2:W1:Y:S01]  /*10410*/  MUFU.TANH R177, R27 ;  /* 0x0000001b00b17308 */ /* 0x0004620000002400 */
[C---:B----4-:R-:W-:Y:S05]  /*10420*/  HMMA.16816.F32 R28, R184.reuse, R8, R28 ;  /* 0x00000008b81c723c */ /* 0x050fea000000181c */
[----:B-----5:R-:W-:Y:S04]  /*10430*/  FMUL.FTZ R19, R20, c[0x0][0x320] ;  /* 0x0000c80014137a20 */ /* 0x020fe80000410000 */
[----:B------:R-:W4:Y:S03]  /*10440*/  MUFU.TANH R18, R18 ;  /* 0x0000001200127308 */ /* 0x000f260000002400 */
[----:B------:R-:W-:Y:S01]  /*10450*/  FMUL.FTZ R20, R22, c[0x0][0x320] ;  /* 0x0000c80016147a20 */ /* 0x000fe20000410000 */
[----:B------:R-:W-:Y:S06]  /*10460*/  HMMA.16816.F32 R32, R184, R10, R32 ;  /* 0x0000000ab820723c */ /* 0x000fec0000001820 */
[----:B------:R-:W1:Y:S06]  /*10470*/  MUFU.TANH R19, R19 ;  /* 0x0000001300137308 */ /* 0x000e6c0000002400 */
[----:B------:R-:W-:Y:S04]  /*10480*/  FMUL.FTZ R28, R28, c[0x0][0x320] ;  /* 0x0000c8001c1c7a20 */ /* 0x000fe80000410000 */
[----:B------:R-:W1:Y:S01]  /*10490*/  MUFU.TANH R20, R20 ;  /* 0x0000001400147308 */ /* 0x000e620000002400 */
[----:B--2---:R-:W-:Y:S02]  /*104a0*/  FMUL.FTZ R27, R29, c[0x0][0x320] ;  /* 0x0000c8001d1b7a20 */ /* 0x004fe40000410000 */
[----:B------:R-:W-:Y:S02]  /*104b0*/  FMUL.FTZ R30, R30, c[0x0][0x320] ;  /* 0x0000c8001e1e7a20 */ /* 0x000fe40000410000 */
[----:B------:R-:W-:Y:S03]  /*104c0*/  FMUL.FTZ R31, R31, c[0x0][0x320] ;  /* 0x0000c8001f1f7a20 */ /* 0x000fe60000410000 */
[----:B------:R-:W-:Y:S02]  /*104d0*/  FMUL.FTZ R26, R32, c[0x0][0x320] ;  /* 0x0000c800201a7a20 */ /* 0x000fe40000410000 */
[----:B------:R-:W-:Y:S01]  /*104e0*/  FMUL.FTZ R25, R33, c[0x0][0x320] ;  /* 0x0000c80021197a20 */ /* 0x000fe20000410000 */
[----:B------:R2:W1:Y:S01]  /*104f0*/  MUFU.TANH R181, R23 ;  /* 0x0000001700b57308 */ /* 0x0004620000002400 */
[----:B------:R-:W-:Y:S02]  /*10500*/  FMUL.FTZ R34, R34, c[0x0][0x320] ;  /* 0x0000c80022227a20 */ /* 0x000fe40000410000 */
[----:B------:R-:W-:Y:S07]  /*10510*/  FMUL.FTZ R35, R35, c[0x0][0x320] ;  /* 0x0000c80023237a20 */ /* 0x000fee0000410000 */
[----:B------:R-:W1:Y:S10]  /*10520*/  MUFU.TANH R17, R17 ;  /* 0x0000001100117308 */ /* 0x000e740000002400 */
[----:B------:R-:W1:Y:S10]  /*10530*/  MUFU.TANH R16, R16 ;  /* 0x0000001000107308 */ /* 0x000e740000002400 */
[----:B------:R-:W1:Y:S10]  /*10540*/  MUFU.TANH R28, R28 ;  /* 0x0000001c001c7308 */ /* 0x000e740000002400 */
[----:B------:R-:W1:Y:S10]  /*10550*/  MUFU.TANH R27, R27 ;  /* 0x0000001b001b7308 */ /* 0x000e740000002400 */
[----:B------:R2:W1:Y:S10]  /*10560*/  MUFU.TANH R175, R30 ;  /* 0x0000001e00af7308 */ /* 0x0004740000002400 */
[----:B------:R2:W1:Y:S10]  /*10570*/  MUFU.TANH R174, R31 ;  /* 0x0000001f00ae7308 */ /* 0x0004740000002400 */
[----:B------:R-:W1:Y:S10]  /*10580*/  MUFU.TANH R26, R26 ;  /* 0x0000001a001a7308 */ /* 0x000e740000002400 */
[----:B------:R-:W1:Y:S10]  /*10590*/  MUFU.TANH R25, R25 ;  /* 0x0000001900197308 */ /* 0x000e740000002400 */
[----:B------:R2:W1:Y:S10]  /*105a0*/  MUFU.TANH R173, R34 ;  /* 0x0000002200ad7308 */ /* 0x0004740000002400 */
[----:B------:R2:W1:Y:S01]  /*105b0*/  MUFU.TANH R172, R35 ;  /* 0x0000002300ac7308 */ /* 0x0004620000002400 */
[----:B------:R-:W-:-:S05]  /*105c0*/  @!P0 BRA `(.L_x_2391) ;  /* 0x000005c000008947 */ /* 0x000fca0003800000 */
[--C-:B---34-:R-:W-:Y:S01]  /*105d0*/  IMAD.IADD R3, R251, 0x1, R241.reuse ;  /* 0x00000001fb037824 */ /* 0x118fe200078e02f1 */
[----:B------:R-:W3:Y:S01]  /*105e0*/  LDL R0, [R1+0x78] ;  /* 0x0000780001007983 */ /* 0x000ee20000100800 */
[----:B------:R-:W-:Y:S03]  /*105f0*/  IMAD.MOV.U32 R224, RZ, RZ, RZ ;  /* 0x000000ffffe07224 */ /* 0x000fe600078e00ff */
[----:B------:R-:W-:Y:S01]  /*10600*/  ISETP.GT.AND P1, PT, R3, 0x2f, PT ;  /* 0x0000002f0300780c */ /* 0x000fe20003f24270 */
[----:B--2---:R-:W2:Y:S06]  /*10610*/  LDL.64 R22, [R1+0x88] ;  /* 0x0000880001167983 */ /* 0x004eac0000100a00 */
[----:B------:R-:W4:Y:S04]  /*10620*/  LDL R4, [R1+0x9c] ;  /* 0x00009c0001047983 */ /* 0x000f280000100800 */
[----:B------:R-:W5:Y:S06]  /*10630*/  LDL.64 R220, [R1+0x80] ;  /* 0x0000800001dc7983 */ /* 0x000f6c0000100a00 */
[----:B------:R-:W2:Y:S01]  /*10640*/  LDL R14, [R1+0x98] ;  /* 0x00009800010e7983 */ /* 0x000ea20000100800 */
[----:B---3--:R-:W-:Y:S02]  /*10650*/  IMAD R2, R225, 0x30, R0 ;  /* 0x00000030e1027824 */ /* 0x008fe400078e0200 */
[----:B------:R-:W-:Y:S03]  /*10660*/  IMAD.MOV.U32 R0, RZ, RZ, 0x1 ;  /* 0x00000001ff007424 */ /* 0x000fe600078e00ff */
[----:B------:R-:W-:Y:S02]  /*10670*/  IADD3 R2, R2, R251, R241 ;  /* 0x000000fb02027210 */ /* 0x000fe40007ffe0f1 */
[----:B------:R-:W-:Y:S02]  /*10680*/  ISETP.NE.AND P0, PT, R0, c[0x0][0x2b8], PT ;  /* 0x0000ae0000007a0c */ /* 0x000fe40003f05270 */
[----:B------:R-:W-:Y:S05]  /*10690*/  IADD3 R2, R2, -0x30, RZ ;  /* 0xffffffd002027810 */ /* 0x000fea0007ffe0ff */
[----:B------:R-:W-:Y:S06]  /*106a0*/  IMAD.MOV.U32 R0, RZ, RZ, R2 ;  /* 0x000000ffff007224 */ /* 0x000fec00078e0002 */
[----:B------:R-:W-:Y:S05]  /*106b0*/  @P0 IMAD.HI.U32 R3, R2, c[0x0][0x2bc], RZ ;  /* 0x0000af0002030a27 */ /* 0x000fea00078e00ff */
[----:B------:R-:W-:Y:S04]  /*106c0*/  @P0 SHF.R.U32.HI R0, RZ, c[0x0][0x2c0], R3 ;  /* 0x0000b000ff000a19 */ /* 0x000fe80000011603 */
[C---:B--2---:R-:W-:Y:S04]  /*106d0*/  @!P1 IADD3 R3, P0, R0.reuse, R22, RZ ;  /* 0x0000001600039210 */ /* 0x044fe80007f1e0ff */
[----:B----4-:R-:W-:Y:S01]  /*106e0*/  @!P1 LEA.HI.X.SX32 R4, R0, R4, 0x1, P0 ;  /* 0x0000000400049211 */ /* 0x010fe200000f0eff */
[----:B------:R-:W-:Y:S01]  /*106f0*/  IMAD.MOV R0, RZ, RZ, -R0 ;  /* 0x000000ffff007224 */ /* 0x000fe200078e0a00 */
[C---:B------:R-:W-:Y:S03]  /*10700*/  @!P1 LEA R8, P0, R3.reuse, c[0x0][0x2a0], 0x2 ;  /* 0x0000a80003089a11 */ /* 0x040fe600078010ff */
[----:B------:R-:W-:Y:S01]  /*10710*/  IMAD R226, R0, c[0x0][0x2b8], R2 ;  /* 0x0000ae0000e27a24 */ /* 0x000fe200078e0202 */
[----:B------:R-:W-:Y:S03]  /*10720*/  @!P1 LEA.HI.X R9, R3, c[0x0][0x2a4], R4, 0x2, P0 ;  /* 0x0000a90003099a11 */ /* 0x000fe600000f1404 */
[----:B------:R-:W-:Y:S01]  /*10730*/  IMAD.WIDE.U32 R2, R226, c[0x0][0x1e0], RZ ;  /* 0x00007800e2027a25 */ /* 0x000fe200078e00ff */
[----:B------:R-:W-:Y:S01]  /*10740*/  SHF.R.S32.HI R0, RZ, 0x1f, R226 ;  /* 0x0000001fff007819 */ /* 0x000fe200000114e2 */
[----:B------:R2:W3:Y:S04]  /*10750*/  @!P1 LDG.E R224, [R8.64] ;  /* 0x0000000a08e09981 */ /* 0x0004e8000c1e1900 */
[----:B------:R-:W-:Y:S04]  /*10760*/  IMAD R0, R0, c[0x0][0x1e0], RZ ;  /* 0x0000780000007a24 */ /* 0x000fe800078e02ff */
[----:B------:R-:W-:Y:S04]  /*10770*/  IMAD R0, R226, c[0x0][0x1e4], R0 ;  /* 0x00007900e2007a24 */ /* 0x000fe800078e0200 */
[----:B------:R-:W-:Y:S01]  /*10780*/  IMAD.IADD R3, R3, 0x1, R0 ;  /* 0x0000000103037824 */ /* 0x000fe200078e0200 */
[----:B--2---:R-:W-:Y:S02]  /*10790*/  IADD3 R8, -R241, 0x30, RZ ;  /* 0x00000030f1087810 */ /* 0x004fe40007ffe1ff */
[----:B---3--:R-:W-:Y:S01]  /*107a0*/  SHF.R.S32.HI R0, RZ, 0x1f, R224 ;  /* 0x0000001fff007819 */ /* 0x008fe200000114e0 */
[----:B------:R-:W-:Y:S04]  /*107b0*/  IMAD.WIDE.U32 R2, R224, c[0x0][0x1f0], R2 ;  /* 0x00007c00e0027a25 */ /* 0x000fe800078e0002 */
[----:B------:R-:W-:Y:S01]  /*107c0*/  IMAD R9, R0, c[0x0][0x1f0], RZ ;  /* 0x00007c0000097a24 */ /* 0x000fe200078e02ff */
[----:B-----5:R-:W-:Y:S03]  /*107d0*/  IADD3 R0, P0, R220, R2, RZ ;  /* 0x00000002dc007210 */ /* 0x020fe60007f1e0ff */
[----:B------:R-:W-:Y:S05]  /*107e0*/  IMAD R9, R224, c[0x0][0x1f4], R9 ;  /* 0x00007d00e0097a24 */ /* 0x000fea00078e0209 */
[----:B------:R-:W-:Y:S02]  /*107f0*/  IADD3.X R9, R14, R3, R9, P0, !PT ;  /* 0x000000030e097210 */ /* 0x000fe400007fe409 */
[C---:B------:R-:W-:Y:S04]  /*10800*/  LEA R14, P0, R0.reuse, c[0x0][0x1c8], 0x1 ;  /* 0x00007200000e7a11 */ /* 0x040fe800078008ff */
[----:B------:R-:W-:Y:S02]  /*10810*/  LEA.HI.X R9, R0, c[0x0][0x1cc], R9, 0x1, P0 ;  /* 0x0000730000097a11 */ /* 0x000fe400000f0c09 */
[----:B------:R-:W-:Y:S01]  /*10820*/  ISETP.GE.AND P0, PT, R8, 0x1, PT ;  /* 0x000000010800780c */ /* 0x000fe20003f06270 */
[----:B------:R-:W-:-:S10]  /*10830*/  BRA.DIV ~URZ, `(.L_x_2392) ;  /* 0x000106827f007947 */ /* 0x000fd4000b800000 */
[----:B------:R2:W3:Y:S02]  /*10840*/  SHFL.IDX PT, R4, R9, RZ, 0x181f ;  /* 0x00181fff09047589 */ /* 0x0004e400000e0000 */
.L_x_2534:
[----:B------:R-:W-:-:S05]  /*10850*/  BRA.DIV ~URZ, `(.L_x_2393) ;  /* 0x000106d27f007947 */ /* 0x000fca000b800000 */
[----:B------:R4:W2:Y:S02]  /*10860*/  SHFL.IDX PT, R0, R14, RZ, 0x181f ;  /* 0x00181fff0e007589 */ /* 0x0008a400000e0000 */
.L_x_2535:
[C---:B------:R-:W-:Y:S02]  /*10870*/  IADD3 R2, R215.reuse, 0x40, RZ ;  /* 0x00000040d7027810 */ /* 0x040fe40007ffe0ff */
[C---:B------:R-:W-:Y:S02]  /*10880*/  ISETP.GE.AND P3, PT, R215.reuse, c[0x0][0x1d4], PT ;  /* 0x00007500d7007a0c */ /* 0x040fe40003f66270 */
[----:B------:R-:W-:Y:S02]  /*10890*/  SHF.R.S32.HI R3, RZ, 0x1f, R215 ;  /* 0x0000001fff037819 */ /* 0x000fe400000114d7 */
[C---:B--2---:R-:W-:Y:S02]  /*108a0*/  @P0 LEA R10, P1, R215.reuse, R0, 0x1 ;  /* 0x00000000d70a0211 */ /* 0x044fe400078208ff */
[----:B------:R-:W-:Y:S02]  /*108b0*/  ISETP.GE.AND P2, PT, R2, c[0x0][0x1d4], PT ;  /* 0x0000750002007a0c */ /* 0x000fe40003f46270 */
[C---:B---3--:R-:W-:Y:S02]  /*108c0*/  @P0 LEA.HI.X R11, R215.reuse, R4, R3, 0x1, P1 ;  /* 0x00000004d70b0211 */ /* 0x048fe400008f0c03 */
[C---:B------:R-:W-:Y:S02]  /*108d0*/  @P0 LEA R2, P1, R232.reuse, R0, 0x1 ;  /* 0x00000000e8020211 */ /* 0x040fe400078208ff */
[C---:B------:R-:W-:Y:S01]  /*108e0*/  IADD3 R22, R215.reuse, 0x80, RZ ;  /* 0x00000080d7167810 */ /* 0x040fe20007ffe0ff */
[----:B------:R-:W-:Y:S01]  /*108f0*/  @!PT LDS RZ, [RZ] ;  /* 0x00000000fffff984 */ /* 0x000fe20000000800 */
[----:B------:R-:W-:Y:S01]  /*10900*/  @!PT LDS RZ, [RZ] ;  /* 0x00000000fffff984 */ /* 0x000fe20000000800 */
[----:B------:R-:W-:Y:S01]  /*10910*/  @!PT LDS RZ, [RZ] ;  /* 0x00000000fffff984 */ /* 0x000fe20000000800 */
[----:B------:R2:W-:Y:S01]  /*10920*/  @P0 LDGSTS.E.BYPASS.LTC128B.128 [R214+0xa080], [R10.64], !P3 ;  /* 0x0a0800000ad60fae */ /* 0x0005e2000d901d4a */
[----:B------:R-:W-:Y:S02]  /*10930*/  @P0 LEA.HI.X R3, R232, R4, R244, 0x1, P1 ;  /* 0x00000004e8030211 */ /* 0x000fe400008f0cf4 */
[----:B------:R-:W-:Y:S02]  /*10940*/  ISETP.GE.AND P3, PT, R22, c[0x0][0x1d4], PT ;  /* 0x0000750016007a0c */ /* 0x000fe40003f66270 */
[----:B------:R-:W-:Y:S01]  /*10950*/  IADD3 R21, R215, 0xc0, RZ ;  /* 0x000000c0d7157810 */ /* 0x000fe20007ffe0ff */
[----:B------:R3:W-:Y:S03]  /*10960*/  @P0 LDGSTS.E.BYPASS.LTC128B.128 [R214+0xb880], [R2.64], !P2 ;  /* 0x0b88000002d60fae */ /* 0x0007e6000d101d4a */
[----:B------:R-:W-:Y:S02]  /*10970*/  ISETP.GE.AND P2, PT, R21, c[0x0][0x1d4], PT ;  /* 0x0000750015007a0c */ /* 0x000fe40003f46270 */
[C---:B---3--:R-:W-:Y:S04]  /*10980*/  @P0 LEA R2, P1, R231.reuse, R0, 0x1 ;  /* 0x00000000e7020211 */ /* 0x048fe800078208ff */
[----:B------:R-:W-:Y:S05]  /*10990*/  @P0 LEA.HI.X R3, R231, R4, R243, 0x1, P1 ;  /* 0x00000004e7030211 */ /* 0x000fea00008f0cf3 */
[----:B------:R3:W-:Y:S02]  /*109a0*/  @P0 LDGSTS.E.BYPASS.LTC128B.128 [R214+0xd080], [R2.64], !P3 ;  /* 0x0d08000002d60fae */ /* 0x0007e4000d901d4a */
[C---:B---3--:R-:W-:Y:S04]  /*109b0*/  @P0 LEA R2, P1, R230.reuse, R0, 0x1 ;  /* 0x00000000e6020211 */ /* 0x048fe800078208ff */
[----:B------:R-:W-:Y:S05]  /*109c0*/  @P0 LEA.HI.X R3, R230, R4, R242, 0x1, P1 ;  /* 0x00000004e6030211 */ /* 0x000fea00008f0cf2 */
[----:B------:R2:W-:Y:S01]  /*109d0*/  @P0 LDGSTS.E.BYPASS.LTC128B.128 [R214+0xe880], [R2.64], !P2 ;  /* 0x0e88000002d60fae */ /* 0x0005e2000d101d4a */
[----:B------:R-:W-:Y:S01]  /*109e0*/  ISETP.GE.AND P0, PT, R8, 0x21, PT ;  /* 0x000000210800780c */ /* 0x000fe20003f06270 */
[----:B------:R-:W-:-:S06]  /*109f0*/  BRA.DIV ~URZ, `(.L_x_2394) ;  /* 0x000105a27f007947 */ /* 0x000fcc000b800000 */
[----:B------:R3:W2:Y:S04]  /*10a00*/  SHFL.IDX PT, R4, R9, 0x1, 0x181f ;  /* 0x00381f0009047f89 */ /* 0x0006a800000e0000 */
[----:B------:R3:W4:Y:S02]  /*10a10*/  SHFL.IDX PT, R0, R14, 0x1, 0x181f ;  /* 0x00381f000e007f89 */ /* 0x00072400000e0000 */
.L_x_2536:
[C---:B--2---:R-:W-:Y:S02]  /*10a20*/  IADD3 R2, R215.reuse, 0x40, RZ ;  /* 0x00000040d7027810 */ /* 0x044fe40007ffe0ff */
[C---:B------:R-:W-:Y:S02]  /*10a30*/  ISETP.GE.AND P3, PT, R215.reuse, c[0x0][0x1d4], PT ;  /* 0x00007500d7007a0c */ /* 0x040fe40003f66270 */
[----:B------:R-:W-:Y:S02]  /*10a40*/  SHF.R.S32.HI R3, RZ, 0x1f, R215 ;  /* 0x0000001fff037819 */ /* 0x000fe400000114d7 */
[C---:B----4-:R-:W-:Y:S02]  /*10a50*/  @P0 LEA R8, P1, R215.reuse, R0, 0x1 ;  /* 0x00000000d7080211 */ /* 0x050fe400078208ff */
[----:B------:R-:W-:Y:S02]  /*10a60*/  ISETP.GE.AND P2, PT, R2, c[0x0][0x1d4], PT ;  /* 0x0000750002007a0c */ /* 0x000fe40003f46270 */
[C---:B---3--:R-:W-:Y:S02]  /*10a70*/  @P0 LEA.HI.X R9, R215.reuse, R4, R3, 0x1, P1 ;  /* 0x00000004d7090211 */ /* 0x048fe400008f0c03 */
[C---:B------:R-:W-:Y:S02]  /*10a80*/  @P0 LEA R2, P1, R232.reuse, R0, 0x1 ;  /* 0x00000000e8020211 */ /* 0x040fe400078208ff */
[----:B------:R-:W-:Y:S01]  /*10a90*/  IADD3 R11, R215, 0x80, RZ ;  /* 0x00000080d70b7810 */ /* 0x000fe20007ffe0ff */
        /* <DEDUP_REMOVED lines=14> */
[----:B------:R2:W-:Y:S04]  /*10b80*/  @P0 LDGSTS.E.BYPASS.LTC128B.128 [R214+0xf880], [R2.64], !P2 ;  /* 0x0f88000002d60fae */ /* 0x0005e8000d101d4a */
.L_x_2391:
[----:B---34-:R-:W-:Y:S05]  /*10b90*/  BSYNC B0 ;  /* 0x0000000000007941 */ /* 0x018fea0003800000 */
.L_x_2390:
[----:B------:R-:W3:Y:S01]  /*10ba0*/  LDL R0, [R1+0x94] ;  /* 0x0000940001007983 */ /* 0x000ee20000100800 */
[----:B------:R-:W-:Y:S03]  /*10bb0*/  IMAD R4, R225, -0x30, RZ ;  /* 0xffffffd0e1047824 */ /* 0x000fe600078e02ff */
[----:B--2---:R-:W3:Y:S01]  /*10bc0*/  LDL R8, [R1+0x4] ;  /* 0x0000040001087983 */ /* 0x004ee20000100800 */
[----:B------:R-:W-:Y:S03]  /*10bd0*/  IMAD.IADD R11, R4, 0x1, -R247 ;  /* 0x00000001040b7824 */ /* 0x000fe600078e0af7 */
[----:B------:R-:W2:Y:S04]  /*10be0*/  LDL R3, [R1+0x90] ;  /* 0x0000900001037983 */ /* 0x000ea80000100800 */
[----:B------:R-:W2:Y:S04]  /*10bf0*/  LDL R2, [R1+0x7c] ;  /* 0x00007c0001027983 */ /* 0x000ea80000100800 */
[----:B------:R-:W0:Y:S01]  /*10c00*/  LDGDEPBAR ;  /* 0x00000000000079af */ /* 0x000e220000000000 */
[----:B---3--:R-:W-:Y:S02]  /*10c10*/  IMAD R8, R8, 0x80, R0 ;  /* 0x0000008008087824 */ /* 0x008fe400078e0200 */
[----:B------:R-:W-:Y:S05]  /*10c20*/  IMAD.MOV.U32 R0, RZ, RZ, 0x1 ;  /* 0x00000001ff007424 */ /* 0x000fea00078e00ff */
[----:B------:R-:W-:Y:S02]  /*10c30*/  ISETP.NE.AND P0, PT, R0, c[0x0][0x2c4], PT ;  /* 0x0000b10000007a0c */ /* 0x000fe40003f05270 */
[----:B--2---:R-:W-:Y:S02]  /*10c40*/  IADD3 R8, R2, R8, R3 ;  /* 0x0000000802087210 */ /* 0x004fe40007ffe003 */
[----:B------:R-:W-:Y:S09]  /*10c50*/  LOP3.LUT R2, RZ, c[0x0][0x324], RZ, 0x33, !PT ;  /* 0x0000c900ff027a12 */ /* 0x000ff200078e33ff */
[----:B------:R-:W-:Y:S05]  /*10c60*/  @P0 IMAD.HI.U32 R0, R8, c[0x0][0x2c8], RZ ;  /* 0x0000b20008000a27 */ /* 0x000fea00078e00ff */
[----:B------:R-:W-:Y:S02]  /*10c70*/  @P0 SHF.R.U32.HI R8, RZ, c[0x0][0x2cc], R0 ;  /* 0x0000b300ff080a19 */ /* 0x000fe40000011600 */
[----:B------:R-:W-:Y:S04]  /*10c80*/  IADD3 R0, -R247, 0x1, R4 ;  /* 0x00000001f7007810 */ /* 0x000fe80007ffe104 */
[----:B------:R-:W-:Y:S04]  /*10c90*/  IADD3 R0, -R240, R0, R5 ;  /* 0x00000000f0007210 */ /* 0x000fe80007ffe105 */
[----:B------:R-:W-:Y:S01]  /*10ca0*/  IADD3 R10, R0, c[0x0][0x328], RZ ;  /* 0x0000ca00000a7a10 */ /* 0x000fe20007ffe0ff */
[----:B------:R-:W-:Y:S01]  /*10cb0*/  IMAD.IADD R9, R2, 0x1, R0 ;  /* 0x0000000102097824 */ /* 0x000fe200078e0200 */
[----:B------:R-:W-:-:S05]  /*10cc0*/  BRA.DIV ~URZ, `(.L_x_2395) ;  /* 0x000103a27f007947 */ /* 0x000fca000b800000 */
[----:B------:R2:W3:Y:S02]  /*10cd0*/  SHFL.IDX PT, R3, R8, RZ, 0x1c1f ;  /* 0x001c1fff08037589 */ /* 0x0004e400000e0000 */
.L_x_2537:
[----:B------:R-:W-:Y:S01]  /*10ce0*/  ISETP.LE.AND P0, PT, R218, c[0x0][0x32c], PT ;  /* 0x0000cb00da007a0c */ /* 0x000fe20003f03270 */
[----:B---3--:R-:W-:Y:S01]  /*10cf0*/  IMAD.IADD R2, R10, 0x1, R3 ;  /* 0x000000010a027824 */ /* 0x008fe200078e0203 */
        /* <DEDUP_REMOVED lines=15> */
.L_x_2398:
[----:B------:R-:W-:Y:S04]  /*10df0*/  MOV R14, 0x1 ;  /* 0x00000001000e7802 */ /* 0x000fe80000000f00 */
[----:B------:R-:W-:Y:S11]  /*10e00*/  ISETP.NE.AND P0, PT, R14, c[0x0][0x32c], PT ;  /* 0x0000cb000e007a0c */ /* 0x000ff60003f05270 */
[----:B------:R-:W-:Y:S02]  /*10e10*/  @!UPT UIADD3 URZ, URZ, URZ, URZ ;  /* 0x0000003f3f3ff290 */ /* 0x000fe4000fffe03f */
[----:B------:R-:W-:Y:S05]  /*10e20*/  @P0 IMAD.HI.U32 R14, R3, c[0x0][0x330], RZ ;  /* 0x0000cc00030e0a27 */ /* 0x000fea00078e00ff */
[----:B------:R-:W-:Y:S02]  /*10e30*/  @P0 SHF.R.U32.HI R3, RZ, c[0x0][0x334], R14 ;  /* 0x0000cd00ff030a19 */ /* 0x000fe4000001160e */
.L_x_2399:
[----:B------:R-:W-:Y:S05]  /*10e40*/  BSYNC B0 ;  /* 0x0000000000007941 */ /* 0x000fea0003800000 */
.L_x_2397:
[----:B------:R-:W-:Y:S05]  /*10e50*/  IMAD R3, R3, c[0x0][0x32c], R11 ;  /* 0x0000cb0003037a24 */ /* 0x000fea00078e020b */
[----:B------:R-:W-:Y:S02]  /*10e60*/  IMNMX R0, R0, R3, !PT ;  /* 0x0000000300007217 */ /* 0x000fe40007800200 */
[----:B------:R-:W-:Y:S04]  /*10e70*/  IADD3 R3, R3, c[0x0][0x32c], RZ ;  /* 0x0000cb0003037a10 */ /* 0x000fe80007ffe0ff */
[----:B------:R-:W-:Y:S02]  /*10e80*/  IMNMX R2, R2, R3, PT ;  /* 0x0000000302027217 */ /* 0x000fe40003800200 */
.L_x_2396:
[C---:B------:R-:W-:Y:S02]  /*10e90*/  ISETP.GE.AND P0, PT, R4.reuse, 0x2, PT ;  /* 0x000000020400780c */ /* 0x040fe40003f06270 */
[C---:B------:R-:W-:Y:S02]  /*10ea0*/  ISETP.GE.AND P1, PT, R4.reuse, 0x9, PT ;  /* 0x000000090400780c */ /* 0x040fe40003f26270 */
[----:B------:R-:W-:Y:S02]  /*10eb0*/  LOP3.LUT R213, R213, 0xffffffef, RZ, 0xc0, !PT ;  /* 0xffffffefd5d57812 */ /* 0x000fe400078ec0ff */
[C---:B------:R-:W-:Y:S02]  /*10ec0*/  ISETP.GE.AND P6, PT, R4.reuse, 0x19, PT ;  /* 0x000000190400780c */ /* 0x040fe40003fc6270 */
[C---:B------:R-:W-:Y:S02]  /*10ed0*/  ISETP.GE.AND P5, PT, R4.reuse, 0x1a, PT ;  /* 0x0000001a0400780c */ /* 0x040fe40003fa6270 */
[C---:B------:R-:W-:Y:S02]  /*10ee0*/  ISETP.GE.AND P4, PT, R4.reuse, 0x21, PT ;  /* 0x000000210400780c */ /* 0x040fe40003f86270 */
[----:B------:R-:W-:Y:S02]  /*10ef0*/  ISETP.GE.AND P3, PT, R4, 0x22, PT ;  /* 0x000000220400780c */ /* 0x000fe40003f66270 */
[----:B------:R-:W-:Y:S02]  /*10f00*/  @P0 LOP3.LUT R213, R213, 0x10, RZ, 0xfc, !PT ;  /* 0x00000010d5d50812 */ /* 0x000fe400078efcff */
[----:B------:R-:W-:Y:S02]  /*10f10*/  ISETP.GT.AND P0, PT, R0, 0x1, !P0 ;  /* 0x000000010000780c */ /* 0x000fe40004704270 */
[----:B------:R-:W-:Y:S02]  /*10f20*/  LOP3.LUT R213, R213, 0xfffffff7, RZ, 0xc0, !PT ;  /* 0xfffffff7d5d57812 */ /* 0x000fe400078ec0ff */
[----:B------:R-:W-:Y:S02]  /*10f30*/  ISETP.LT.OR P0, PT, R2, 0x2, P0 ;  /* 0x000000020200780c */ /* 0x000fe40000701670 */
[----:B------:R-:W-:Y:S02]  /*10f40*/  @P1 LOP3.LUT R213, R213, 0x8, RZ, 0xfc, !PT ;  /* 0x00000008d5d51812 */ /* 0x000fe400078efcff */
[----:B------:R-:W-:Y:S02]  /*10f50*/  FSEL R35, R180, -INF , !P0 ;  /* 0xff800000b4237808 */ /* 0x000fe40004000000 */
[----:B------:R-:W-:Y:S02]  /*10f60*/  ISETP.GT.AND P0, PT, R0, 0x8, !P1 ;  /* 0x000000080000780c */ /* 0x000fe40004f04270 */
[----:B------:R-:W-:Y:S02]  /*10f70*/  ISETP.GE.AND P1, PT, R4, 0xa, PT ;  /* 0x0000000a0400780c */ /* 0x000fe40003f26270 */
[----:B------:R-:W-:Y:S02]  /*10f80*/  ISETP.LT.OR P0, PT, R2, 0x9, P0 ;  /* 0x000000090200780c */ /* 0x000fe40000701670 */
[----:B------:R-:W-:Y:S02]  /*10f90*/  LOP3.LUT R213, R213, 0xfffffffb, RZ, 0xc0, !PT ;  /* 0xfffffffbd5d57812 */ /* 0x000fe400078ec0ff */
[----:B------:R-:W-:Y:S02]  /*10fa0*/  FSEL R34, R179, -INF , !P0 ;  /* 0xff800000b3227808 */ /* 0x000fe40004000000 */
[----:B------:R-:W-:Y:S02]  /*10fb0*/  ISETP.GT.AND P0, PT, R0, 0x9, !P1 ;  /* 0x000000090000780c */ /* 0x000fe40004f04270 */
[----:B------:R-:W-:Y:S02]  /*10fc0*/  ISETP.GE.AND P2, PT, R4, 0x29, PT ;  /* 0x000000290400780c */ /* 0x000fe40003f46270 */
[----:B------:R-:W-:Y:S02]  /*10fd0*/  ISETP.LT.OR P0, PT, R2, 0xa, P0 ;  /* 0x0000000a0200780c */ /* 0x000fe40000701670 */
[----:B------:R-:W-:Y:S02]  /*10fe0*/  @P1 LOP3.LUT R213, R213, 0x4, RZ, 0xfc, !PT ;  /* 0x00000004d5d51812 */ /* 0x000fe400078efcff */
[----:B------:R-:W-:Y:S02]  /*10ff0*/  ISETP.GE.AND P1, PT, R4, 0x11, PT ;  /* 0x000000110400780c */ /* 0x000fe40003f26270 */
[----:B------:R-:W-:Y:S02]  /*11000*/  FSEL R33, R176, -INF , !P0 ;  /* 0xff800000b0217808 */ /* 0x000fe40004000000 */
[----:B------:R-:W-:Y:S02]  /*11010*/  LOP3.LUT R213, R213, 0xfffffffd, RZ, 0xc0, !PT ;  /* 0xfffffffdd5d57812 */ /* 0x000fe400078ec0ff */
[----:B------:R-:W-:Y:S04]  /*11020*/  ISETP.GT.AND P0, PT, R0, 0x10, !P1 ;  /* 0x000000100000780c */ /* 0x000fe80004f04270 */
[----:B------:R-:W-:Y:S03]  /*11030*/  ISETP.LT.OR P0, PT, R2, 0x11, P0 ;  /* 0x000000110200780c */ /* 0x000fe60000701670 */
[----:B------:R-:W-:Y:S02]  /*11040*/  @P1 LOP3.LUT R213, R213, 0x2, RZ, 0xfc, !PT ;  /* 0x00000002d5d51812 */ /* 0x000fe400078efcff */
[----:B------:R-:W-:Y:S02]  /*11050*/  ISETP.GE.AND P1, PT, R4, 0x12, PT ;  /* 0x000000120400780c */ /* 0x000fe40003f26270 */
[----:B-1----:R-:W-:Y:S02]  /*11060*/  FSEL R32, R19, -INF , !P0 ;  /* 0xff80000013207808 */ /* 0x002fe40004000000 */
        /* <DEDUP_REMOVED lines=22> */
[----:B------:R-:W-:Y:S04]  /*111d0*/  ISETP.GT.AND P0, PT, R0, RZ, !P1 ;  /* 0x000000ff0000720c */ /* 0x000fe80004f04270 */
[----:B------:R-:W-:Y:S04]  /*111e0*/  ISETP.LT.OR P0, PT, R2, 0x1, P0 ;  /* 0x000000010200780c */ /* 0x000fe80000701670 */
[----:B------:R-:W-:Y:S02]  /*111f0*/  FSEL R24, R182, -INF , !P0 ;  /* 0xff800000b6187808 */ /* 0x000fe40004000000 */
[----:B------:R-:W-:Y:S11]  /*11200*/  ISETP.GE.AND P0, PT, R4, 0x2a, PT ;  /* 0x0000002a0400780c */ /* 0x000ff60003f06270 */
[----:B------:R-:W-:Y:S02]  /*11210*/  @!UPT UIADD3 URZ, URZ, URZ, URZ ;  /* 0x0000003f3f3ff290 */ /* 0x000fe4000fffe03f */
[----:B------:R-:W-:Y:S02]  /*11220*/  @P0 LOP3.LUT R213, R213, 0x20, RZ, 0xfc, !PT ;  /* 0x00000020d5d50812 */ /* 0x000fe400078efcff */
[----:B------:R-:W-:Y:S04]  /*11230*/  ISETP.GT.AND P0, PT, R0, 0x29, !P0 ;  /* 0x000000290000780c */ /* 0x000fe80004704270 */
[----:B------:R-:W-:Y:S04]  /*11240*/  ISETP.LT.OR P0, PT, R2, 0x2a, P0 ;  /* 0x0000002a0200780c */ /* 0x000fe80000701670 */
[----:B------:R-:W-:Y:S01]  /*11250*/  FSEL R25, R25, -INF , !P0 ;  /* 0xff80000019197808 */ /* 0x000fe20004000000 */
[----:B------:R-:W-:-:S06]  /*11260*/  BRA.DIV ~URZ, `(.L_x_2400) ;  /* 0x0000fe727f007947 */ /* 0x000fcc000b800000 */
[----:B------:R1:W3:Y:S02]  /*11270*/  SHFL.IDX PT, R3, R8, 0x1, 0x1c1f ;  /* 0x003c1f0008037f89 */ /* 0x0002e400000e0000 */
.L_x_2538:
        /* <DEDUP_REMOVED lines=17> */
.L_x_2403:
[----:B------:R-:W-:Y:S04]  /*11390*/  MOV R4, 0x1 ;  /* 0x0000000100047802 */ /* 0x000fe80000000f00 */
[----:B------:R-:W-:Y:S11]  /*113a0*/  ISETP.NE.AND P0, PT, R4, c[0x0][0x32c], PT ;  /* 0x0000cb0004007a0c */ /* 0x000ff60003f05270 */
[----:B------:R-:W-:Y:S02]  /*113b0*/  @!UPT UIADD3 URZ, URZ, URZ, URZ ;  /* 0x0000003f3f3ff290 */ /* 0x000fe4000fffe03f */
[----:B------:R-:W-:Y:S05]  /*113c0*/  @P0 IMAD.HI.U32 R4, R3, c[0x0][0x330], RZ ;  /* 0x0000cc0003040a27 */ /* 0x000fea00078e00ff */
[----:B------:R-:W-:Y:S02]  /*113d0*/  @P0 SHF.R.U32.HI R3, RZ, c[0x0][0x334], R4 ;  /* 0x0000cd00ff030a19 */ /* 0x000fe40000011604 */
.L_x_2404:
[----:B------:R-:W-:Y:S05]  /*113e0*/  BSYNC B0 ;  /* 0x0000000000007941 */ /* 0x000fea0003800000 */
.L_x_2402:
[----:B------:R-:W-:Y:S05]  /*113f0*/  IMAD R3, R3, c[0x0][0x32c], R11 ;  /* 0x0000cb0003037a24 */ /* 0x000fea00078e020b */
[----:B------:R-:W-:Y:S02]  /*11400*/  IMNMX R0, R0, R3, !PT ;  /* 0x0000000300007217 */ /* 0x000fe40007800200 */
[----:B------:R-:W-:Y:S04]  /*11410*/  IADD3 R3, R3, c[0x0][0x32c], RZ ;  /* 0x0000cb0003037a10 */ /* 0x000fe80007ffe0ff */
[----:B------:R-:W-:Y:S02]  /*11420*/  IMNMX R2, R2, R3, PT ;  /* 0x0000000302027217 */ /* 0x000fe40003800200 */
.L_x_2401:
[----:B------:R-:W-:Y:S02]  /*11430*/  ISETP.GT.AND P0, PT, R0, RZ, !P1 ;  /* 0x000000ff0000720c */ /* 0x000fe40004f04270 */
[C---:B------:R-:W-:Y:S02]  /*11440*/  LOP3.LUT P1, RZ, R213.reuse, 0x1, RZ, 0xc0, !PT ;  /* 0x00000001d5ff7812 */ /* 0x040fe4000782c0ff */
[----:B------:R-:W-:Y:S04]  /*11450*/  ISETP.LT.OR P0, PT, R2, 0x1, P0 ;  /* 0x000000010200780c */ /* 0x000fe80000701670 */
[----:B------:R-:W-:Y:S02]  /*11460*/  FSEL R9, R190, -INF , !P0 ;  /* 0xff800000be097808 */ /* 0x000fe40004000000 */
[----:B------:R-:W-:Y:S02]  /*11470*/  LOP3.LUT P0, RZ, R213, 0x10, RZ, 0xc0, !PT ;  /* 0x00000010d5ff7812 */ /* 0x000fe4000780c0ff */
[----:B-12---:R-:W-:Y:S02]  /*11480*/  FMNMX.FTZ R8, R9, R6, !PT ;  /* 0x0000000609087209 */ /* 0x006fe40007810000 */
[----:B------:R-:W-:Y:S04]  /*11490*/  ISETP.GT.AND P0, PT, R0, 0x1, !P0 ;  /* 0x000000010000780c */ /* 0x000fe80004704270 */
[----:B------:R-:W-:Y:S04]  /*114a0*/  ISETP.LT.OR P0, PT, R2, 0x2, P0 ;  /* 0x000000020200780c */ /* 0x000fe80000701670 */
[----:B------:R-:W-:Y:S02]  /*114b0*/  FSEL R23, R189, -INF , !P0 ;  /* 0xff800000bd177808 */ /* 0x000fe40004000000 */
[----:B------:R-:W-:Y:S02]  /*114c0*/  LOP3.LUT P0, RZ, R213, 0x8, RZ, 0xc0, !PT ;  /* 0x00000008d5ff7812 */ /* 0x000fe4000780c0ff */
[----:B------:R-:W-:Y:S02]  /*114d0*/  FMNMX.FTZ R8, R23, R8, !PT ;  /* 0x0000000817087209 */ /* 0x000fe40007810000 */
        /* <DEDUP_REMOVED lines=13> */
[----:B------:R-:W-:Y:S02]  /*115b0*/  ISETP.GT.AND P0, PT, R0, 0x11, !P1 ;  /* 0x000000110000780c */ /* 0x000fe40004f04270 */
[----:B------:R-:W-:Y:S02]  /*115c0*/  LOP3.LUT P1, RZ, R213, 0x20, RZ, 0xc0, !PT ;  /* 0x00000020d5ff7812 */ /* 0x000fe4000782c0ff */
[----:B------:R-:W-:Y:S02]  /*115d0*/  ISETP.LT.OR P0, PT, R2, 0x12, P0 ;  /* 0x000000120200780c */ /* 0x000fe40000701670 */
[----:B------:R-:W-:Y:S02]  /*115e0*/  FMNMX.FTZ R8, R20, R8, !PT ;  /* 0x0000000814087209 */ /* 0x000fe40007810000 */
[----:B------:R-:W-:Y:S02]  /*115f0*/  FSEL R19, R181, -INF , !P0 ;  /* 0xff800000b5137808 */ /* 0x000fe40004000000 */
[----:B------:R-:W-:Y:S02]  /*11600*/  ISETP.GT.AND P0, PT, R0, 0x18, !P6 ;  /* 0x000000180000780c */ /* 0x000fe40007704270 */
[----:B------:R-:W-:Y:S02]  /*11610*/  FMNMX.FTZ R8, R19, R8, !PT ;  /* 0x0000000813087209 */ /* 0x000fe40007810000 */
[----:B------:R-:W-:Y:S04]  /*11620*/  ISETP.LT.OR P0, PT, R2, 0x19, P0 ;  /* 0x000000190200780c */ /* 0x000fe80000701670 */
        /* <DEDUP_REMOVED lines=19> */
[----:B------:R-:W-:Y:S02]  /*11760*/  ISETP.LT.OR P0, PT, R2, 0x2a, P0 ;  /* 0x0000002a0200780c */ /* 0x000fe40000701670 */
[----:B------:R-:W-:Y:S02]  /*11770*/  FMNMX.FTZ R0, R35, R0, !PT ;  /* 0x0000000023007209 */ /* 0x000fe40007810000 */
[----:B------:R-:W-:Y:S02]  /*11780*/  FSEL R10, R172, -INF , !P0 ;  /* 0xff800000ac0a7808 */ /* 0x000fe40004000000 */
        /* <DEDUP_REMOVED lines=11> */
[----:B------:R-:W-:Y:S01]  /*11840*/  FMNMX.FTZ R0, R25, R0, !PT ;  /* 0x0000000019007209 */ /* 0x000fe20007810000 */
[----:B------:R-:W-:-:S05]  /*11850*/  BRA.DIV ~URZ, `(.L_x_2405) ;  /* 0x0000f8f27f007947 */ /* 0x000fca000b800000 */
[----:B------:R1:W2:Y:S02]  /*11860*/  SHFL.BFLY PT, R2, R0, 0x2, 0x1f ;  /* 0x0c401f0000027f89 */ /* 0x0002a400000e0000 */
.L_x_2539:
[----:B-12---:R-:W-:Y:S01]  /*11870*/  FMNMX.FTZ R0, R0, R2, !PT ;  /* 0x0000000200007209 */ /* 0x006fe20007810000 */
[----:B------:R-:W-:-:S05]  /*11880*/  BRA.DIV ~URZ, `(.L_x_2406) ;  /* 0x0000f9127f007947 */ /* 0x000fca000b800000 */
[----:B------:R-:W1:Y:S02]  /*11890*/  SHFL.BFLY PT, R4, R0, 0x1, 0x1f ;  /* 0x0c201f0000047f89 */ /* 0x000e6400000e0000 */
[----:B-1----:R-:W-:Y:S02]  /*118a0*/  FMNMX.FTZ R4, R0, R4, !PT ;  /* 0x0000000400047209 */ /* 0x002fe40007810000 */
[----:B------:R-:W1:Y:S02]  /*118b0*/  SHFL.BFLY PT, R0, R8, 0x2, 0x1f ;  /* 0x0c401f0008007f89 */ /* 0x000e6400000e0000 */
[----:B-1----:R-:W-:Y:S05]  /*118c0*/  FMNMX.FTZ R0, R8, R0, !PT ;  /* 0x0000000008007209 */ /* 0x002fea0007810000 */
[----:B------:R1:W2:Y:S02]  /*118d0*/  SHFL.BFLY PT, R2, R0, 0x1, 0x1f ;  /* 0x0c201f0000027f89 */ /* 0x0002a400000e0000 */
.L_x_2540:
[----:B------:R-:W-:Y:S01]  /*118e0*/  FSETP.NEU.FTZ.AND P0, PT, R4, -INF , PT ;  /* 0xff8000000400780b */ /* 0x000fe20003f1d000 */
[----:B------:R-:W-:Y:S01]  /*118f0*/  WARPSYNC 0xffffffff ;  /* 0xffffffff00007948 */ /* 0x000fe20003800000 */
[----:B--2---:R-:W-:Y:S01]  /*11900*/  FMNMX.FTZ R3, R2, R0, !PT ;  /* 0x0000000002037209 */ /* 0x004fe20007810000 */
[C---:B------:R-:W-:Y:S01]  /*11910*/  FMUL.FTZ R2, R4.reuse, c[0x0][0x2d0] ;  /* 0x0000b40004027a20 */ /* 0x040fe20000410000 */
[----:B-1----:R-:W-:Y:S04]  /*11920*/  FSEL R0, R4, RZ, P0 ;  /* 0x000000ff04007208 */ /* 0x002fe80000000000 */
[----:B------:R-:W-:Y:S01]  /*11930*/  FSEL R2, R2, RZ, P0 ;  /* 0x000000ff02027208 */ /* 0x000fe20000000000 */
[----:B------:R-:W-:Y:S01]  /*11940*/  FADD.FTZ R0, -R0, R13 ;  /* 0x0000000d00007221 */ /* 0x000fe20000010100 */
[----:B------:R-:W-:Y:S03]  /*11950*/  FSETP.NEU.FTZ.AND P0, PT, R3, -INF , PT ;  /* 0xff8000000300780b */ /* 0x000fe60003f1d000 */
[----:B------:R-:W-:Y:S02]  /*11960*/  FMUL.FTZ R0, R0, c[0x0][0x2d0] ;  /* 0x0000b40000007a20 */ /* 0x000fe40000410000 */
[--C-:B------:R-:W-:Y:S02]  /*11970*/  FFMA.FTZ R24, R24, c[0x0][0x2d0], -R2.reuse ;  /* 0x0000b40018187a23 */ /* 0x100fe40000010802 */
[--C-:B------:R-:W-:Y:S02]  /*11980*/  FFMA.FTZ R35, R35, c[0x0][0x2d0], -R2.reuse ;  /* 0x0000b40023237a23 */ /* 0x100fe40000010802 */
        /* <DEDUP_REMOVED lines=11> */
[----:B------:R-:W-:Y:S01]  /*11a40*/  FFMA.FTZ R33, R33, c[0x0][0x2d0], -R2 ;  /* 0x0000b40021217a23 */ /* 0x000fe20000010802 */
[----:B------:R-:W-:Y:S10]  /*11a50*/  MUFU.EX2 R35, R35 ;  /* 0x0000002300237308 */ /* 0x000ff40000000800 */
[----:B------:R-:W-:Y:S10]  /*11a60*/  MUFU.EX2 R34, R34 ;  /* 0x0000002200227308 */ /* 0x000ff40000000800 */
[----:B------:R-:W1:Y:S02]  /*11a70*/  MUFU.EX2 R33, R33 ;  /* 0x0000002100217308 */ /* 0x000e640000000800 */
[----:B-1----:R-:W-:Y:S01]  /*11a80*/  F2FP.PACK_AB R174, R33, R34 ;  /* 0x0000002221ae723e */ /* 0x002fe200000000ff */
[C---:B------:R-:W-:Y:S01]  /*11a90*/  FFMA.FTZ R2, R0.reuse, R234, R24 ;  /* 0x000000ea00027223 */ /* 0x040fe20000010018 */
[C---:B------:R-:W-:Y:S01]  /*11aa0*/  F2FP.PACK_AB R172, R35.reuse, R24 ;  /* 0x0000001823ac723e */ /* 0x040fe200000000ff */
[C---:B------:R-:W-:Y:S02]  /*11ab0*/  FMUL.FTZ R32, R0.reuse, R148 ;  /* 0x0000009400207220 */ /* 0x040fe40000410000 */
[----:B------:R-:W-:Y:S01]  /*11ac0*/  FADD.FTZ R8, R35, R2 ;  /* 0x0000000223087221 */ /* 0x000fe20000010000 */
[C---:B------:R-:W-:Y:S01]  /*11ad0*/  FSEL R2, R3.reuse, RZ, P0 ;  /* 0x000000ff03027208 */ /* 0x040fe20000000000 */
[----:B------:R-:W-:Y:S02]  /*11ae0*/  FMUL.FTZ R25, R0, R157 ;  /* 0x0000009d00197220 */ /* 0x000fe40000410000 */
[----:B------:R-:W-:Y:S02]  /*11af0*/  FADD.FTZ R8, R34, R8 ;  /* 0x0000000822087221 */ /* 0x000fe40000010000 */
[----:B------:R-:W-:Y:S02]  /*11b00*/  FADD.FTZ R2, -R2, R6 ;  /* 0x0000000602027221 */ /* 0x000fe40000010100 */
[----:B------:R-:W-:Y:S02]  /*11b10*/  FMUL.FTZ R6, R3, c[0x0][0x2d0] ;  /* 0x0000b40003067a20 */ /* 0x000fe40000410000 */
[----:B------:R-:W-:Y:S02]  /*11b20*/  FMUL.FTZ R2, R2, c[0x0][0x2d0] ;  /* 0x0000b40002027a20 */ /* 0x000fe40000410000 */
[----:B------:R-:W-:Y:S01]  /*11b30*/  FADD.FTZ R177, R33, R8 ;  /* 0x0000000821b17221 */ /* 0x000fe20000010000 */
[----:B------:R-:W-:Y:S01]  /*11b40*/  FSEL R6, R6, RZ, P0 ;  /* 0x000000ff06067208 */ /* 0x000fe20000000000 */
[C---:B------:R-:W-:Y:S01]  /*11b50*/  FMUL.FTZ R33, R0.reuse, R149 ;  /* 0x0000009500217220 */ /* 0x040fe20000410000 */
[----:B------:R-:W-:Y:S01]  /*11b60*/  ISETP.GT.AND P0, PT, R225, R217, PT ;  /* 0x000000d9e100720c */ /* 0x000fe20003f04270 */
[----:B------:R-:W1:Y:S01]  /*11b70*/  MUFU.EX2 R2, R2 ;  /* 0x0000000200027308 */ /* 0x000e620000000800 */
[----:B------:R-:W-:Y:S02]  /*11b80*/  FMUL.FTZ R8, R0, R168 ;  /* 0x000000a800087220 */ /* 0x000fe40000410000 */
[--C-:B------:R-:W-:Y:S02]  /*11b90*/  FFMA.FTZ R9, R9, c[0x0][0x2d0], -R6.reuse ;  /* 0x0000b40009097a23 */ /* 0x100fe40000010806 */
[--C-:B------:R-:W-:Y:S02]  /*11ba0*/  FFMA.FTZ R23, R23, c[0x0][0x2d0], -R6.reuse ;  /* 0x0000b40017177a23 */ /* 0x100fe40000010806 */
[--C-:B------:R-:W-:Y:S02]  /*11bb0*/  FFMA.FTZ R13, R22, c[0x0][0x2d0], -R6.reuse ;  /* 0x0000b400160d7a23 */ /* 0x100fe40000010806 */
[--C-:B------:R-:W-:Y:S01]  /*11bc0*/  FFMA.FTZ R173, R21, c[0x0][0x2d0], -R6.reuse ;  /* 0x0000b40015ad7a23 */ /* 0x100fe20000010806 */
[----:B------:R2:W-:Y:S01]  /*11bd0*/  MUFU.EX2 R168, R23 ;  /* 0x0000001700a87308 */ /* 0x0005e20000000800 */
[----:B------:R-:W-:Y:S02]  /*11be0*/  FMUL.FTZ R21, R0, R161 ;  /* 0x000000a100157220 */ /* 0x000fe40000410000 */
[--C-:B------:R-:W-:Y:S02]  /*11bf0*/  FFMA.FTZ R185, R14, c[0x0][0x2d0], -R6.reuse ;  /* 0x0000b4000eb97a23 */ /* 0x100fe40000010806 */
[--C-:B------:R-:W-:Y:S02]  /*11c00*/  FFMA.FTZ R176, R19, c[0x0][0x2d0], -R6.reuse ;  /* 0x0000b40013b07a23 */ /* 0x100fe40000010806 */
[--C-:B------:R-:W-:Y:S02]  /*11c10*/  FFMA.FTZ R179, R18, c[0x0][0x2d0], -R6.reuse ;  /* 0x0000b40012b37a23 */ /* 0x100fe40000010806 */
[--C-:B------:R-:W-:Y:S01]  /*11c20*/  FFMA.FTZ R180, R17, c[0x0][0x2d0], -R6.reuse ;  /* 0x0000b40011b47a23 */ /* 0x100fe20000010806 */
[----:B------:R-:W-:Y:S01]  /*11c30*/  MUFU.EX2 R161, R13 ;  /* 0x0000000d00a17308 */ /* 0x000fe20000000800 */
[--C-:B------:R-:W-:Y:S02]  /*11c40*/  FFMA.FTZ R186, R16, c[0x0][0x2d0], -R6.reuse ;  /* 0x0000b40010ba7a23 */ /* 0x100fe40000010806 */
[--C-:B------:R-:W-:Y:S02]  /*11c50*/  FFMA.FTZ R178, R20, c[0x0][0x2d0], -R6.reuse ;  /* 0x0000b40014b27a23 */ /* 0x100fe40000010806 */
[C---:B-1----:R-:W-:Y:S02]  /*11c60*/  FMUL.FTZ R34, R2.reuse, R150 ;  /* 0x0000009602227220 */ /* 0x042fe40000410000 */
[C---:B------:R-:W-:Y:S02]  /*11c70*/  FMUL.FTZ R35, R2.reuse, R151 ;  /* 0x0000009702237220 */ /* 0x040fe40000410000 */
[----:B------:R-:W1:Y:S01]  /*11c80*/  LDSM.16.MT88.4 R148, [R193] ;  /* 0x00000000c194783b */ /* 0x000e620000004200 */
[----:B------:R3:W4:Y:S01]  /*11c90*/  MUFU.EX2 R14, R9 ;  /* 0x00000009000e7308 */ /* 0x0007220000000800 */
[--C-:B------:R-:W-:Y:S02]  /*11ca0*/  FFMA.FTZ R187, R11, c[0x0][0x2d0], -R6.reuse ;  /* 0x0000b4000bbb7a23 */ /* 0x100fe40000010806 */
[----:B------:R-:W-:Y:S02]  /*11cb0*/  FMUL.FTZ R11, R2, R171 ;  /* 0x000000ab020b7220 */ /* 0x000fe40000410000 */
[----:B------:R-:W-:Y:S02]  /*11cc0*/  FFMA.FTZ R6, R10, c[0x0][0x2d0], -R6 ;  /* 0x0000b4000a067a23 */ /* 0x000fe40000010806 */
[----:B------:R-:W-:Y:S02]  /*11cd0*/  FMUL.FTZ R10, R2, R170 ;  /* 0x000000aa020a7220 */ /* 0x000fe40000410000 */
[C---:B------:R-:W-:Y:S01]  /*11ce0*/  FMUL.FTZ R16, R0.reuse, R164 ;  /* 0x000000a400107220 */ /* 0x040fe20000410000 */
[----:B------:R4:W5:Y:S01]  /*11cf0*/  MUFU.EX2 R216, R173 ;  /* 0x000000ad00d87308 */ /* 0x0009620000000800 */
[----:B------:R-:W-:Y:S02]  /*11d00*/  FMUL.FTZ R17, R0, R165 ;  /* 0x000000a500117220 */ /* 0x000fe40000410000 */
[C---:B------:R-:W-:Y:S02]  /*11d10*/  FMUL.FTZ R18, R2.reuse, R166 ;  /* 0x000000a602127220 */ /* 0x040fe40000410000 */
[----:B------:R-:W-:Y:S02]  /*11d20*/  FMUL.FTZ R19, R2, R167 ;  /* 0x000000a702137220 */ /* 0x000fe40000410000 */
[----:B------:R-:W-:Y:S01]  /*11d30*/  FMUL.FTZ R20, R0, R160 ;  /* 0x000000a000147220 */ /* 0x000fe20000410000 */
[----:B------:R-:W-:Y:S01]  /*11d40*/  LDSM.16.MT88.4 R164, [R193+0x1000] ;  /* 0x00100000c1a4783b */ /* 0x000fe20000004200 */
[C---:B------:R-:W-:Y:S01]  /*11d50*/  FMUL.FTZ R22, R2.reuse, R162 ;  /* 0x000000a202167220 */ /* 0x040fe20000410000 */
[----:B------:R-:W1:Y:S01]  /*11d60*/  MUFU.EX2 R13, R184 ;  /* 0x000000b8000d7308 */ /* 0x000e620000000800 */
[C---:B--2---:R-:W-:Y:S02]  /*11d70*/  FMUL.FTZ R23, R2.reuse, R163 ;  /* 0x000000a302177220 */ /* 0x044fe40000410000 */
[----:B------:R-:W-:Y:S02]  /*11d80*/  FMUL.FTZ R26, R2, R158 ;  /* 0x0000009e021a7220 */ /* 0x000fe40000410000 */
[----:B---3--:R-:W-:Y:S02]  /*11d90*/  FMUL.FTZ R9, R0, R169 ;  /* 0x000000a900097220 */ /* 0x008fe40000410000 */
[----:B------:R-:W-:Y:S02]  /*11da0*/  FMUL.FTZ R27, R2, R159 ;  /* 0x0000009f021b7220 */ /* 0x000fe40000410000 */
[C---:B------:R-:W-:Y:S01]  /*11db0*/  FMUL.FTZ R24, R0.reuse, R156 ;  /* 0x0000009c00187220 */ /* 0x040fe20000410000 */
[----:B------:R-:W-:Y:S01]  /*11dc0*/  MUFU.EX2 R178, R178 ;  /* 0x000000b200b27308 */ /* 0x000fe20000000800 */
[C---:B------:R-:W-:Y:S02]  /*11dd0*/  FMUL.FTZ R28, R0.reuse, R152 ;  /* 0x00000098001c7220 */ /* 0x040fe40000410000 */
[----:B------:R-:W-:Y:S01]  /*11de0*/  FMUL.FTZ R29, R0, R153 ;  /* 0x00000099001d7220 */ /* 0x000fe20000410000 */
[----:B----4-:R-:W-:Y:S01]  /*11df0*/  F2FP.PACK_AB R173, R168, R14 ;  /* 0x0000000ea8ad723e */ /* 0x010fe200000000ff */
[----:B------:R-:W-:Y:S01]  /*11e00*/  FMUL.FTZ R30, R2, R154 ;  /* 0x0000009a021e7220 */ /* 0x000fe20000410000 */
[----:B-----5:R-:W-:Y:S01]  /*11e10*/  F2FP.PACK_AB R175, R216, R161 ;  /* 0x000000a1d8af723e */ /* 0x020fe200000000ff */
[----:B------:R-:W-:Y:S02]  /*11e20*/  FMUL.FTZ R31, R2, R155 ;  /* 0x0000009b021f7220 */ /* 0x000fe40000410000 */
[----:B------:R-:W-:Y:S01]  /*11e30*/  LDSM.16.MT88.4 R152, [R193+0x800] ;  /* 0x00080000c198783b */ /* 0x000fe20000004200 */
[----:B------:R-:W-:Y:S01]  /*11e40*/  MUFU.EX2 R156, R182 ;  /* 0x000000b6009c7308 */ /* 0x000fe20000000800 */
[C---:B------:R-:W-:Y:S02]  /*11e50*/  FMUL.FTZ R36, R0.reuse, R36 ;  /* 0x0000002400247220 */ /* 0x040fe40000410000 */
        /* <DEDUP_REMOVED lines=113> */
[C---:B------:R-:W-:Y:S02]  /*12570*/  FFMA.FTZ R160, R2.reuse, R233, R14 ;  /* 0x000000e902a07223 */ /* 0x040fe4000001000e */
[----:B------:R-:W-:Y:S01]  /*12580*/  MUFU.EX2 R14, R181 ;  /* 0x000000b5000e7308 */ /* 0x000fe20000000800 */
[C---:B------:R-:W-:Y:S02]  /*12590*/  FMUL.FTZ R134, R2.reuse, R134 ;  /* 0x0000008602867220 */ /* 0x040fe40000410000 */
[C---:B------:R-:W-:Y:S02]  /*125a0*/  FMUL.FTZ R135, R2.reuse, R135 ;  /* 0x0000008702877220 */ /* 0x040fe40000410000 */
[C---:B------:R-:W-:Y:S02]  /*125b0*/  FMUL.FTZ R138, R2.reuse, R138 ;  /* 0x0000008a028a7220 */ /* 0x040fe40000410000 */
[----:B------:R-:W-:Y:S02]  /*125c0*/  FMUL.FTZ R139, R2, R139 ;  /* 0x0000008b028b7220 */ /* 0x000fe40000410000 */
[C---:B------:R-:W-:Y:S01]  /*125d0*/  FMUL.FTZ R132, R0.reuse, R132 ;  /* 0x0000008400847220 */ /* 0x040fe20000410000 */
[----:B------:R-:W2:Y:S01]  /*125e0*/  MUFU.EX2 R2, R183 ;  /* 0x000000b700027308 */ /* 0x000ea20000000800 */
[C---:B------:R-:W-:Y:S02]  /*125f0*/  FMUL.FTZ R133, R0.reuse, R133 ;  /* 0x0000008500857220 */ /* 0x040fe40000410000 */
[C---:B------:R-:W-:Y:S01]  /*12600*/  FMUL.FTZ R136, R0.reuse, R136 ;  /* 0x0000008800887220 */ /* 0x040fe20000410000 */
[C---:B-1----:R-:W-:Y:S03]  /*12610*/  HMMA.16816.F32 R52, R172.reuse, R148, R52 ;  /* 0x00000094ac34723c */ /* 0x042fe60000001834 */
[----:B------:R-:W-:Y:S03]  /*12620*/  FMUL.FTZ R137, R0, R137 ;  /* 0x0000008900897220 */ /* 0x000fe60000410000 */
[----:B------:R-:W1:Y:S01]  /*12630*/  MUFU.EX2 R181, R176 ;  /* 0x000000b000b57308 */ /* 0x000e620000000800 */
[----:B------:R-:W-:Y:S01]  /*12640*/  FADD.FTZ R0, R13, R177 ;  /* 0x000000b10d007221 */ /* 0x000fe20000010000 */
[C---:B------:R-:W-:Y:S01]  /*12650*/  HMMA.16816.F32 R56, R172.reuse, R150, R56 ;  /* 0x00000096ac38723c */ /* 0x040fe20000001838 */
[----:B------:R-:W3:Y:S07]  /*12660*/  LDSM.16.MT88.4 R148, [R196+0x1800] ;  /* 0x00180000c494783b */ /* 0x000eee0000004200 */
[----:B------:R-:W-:Y:S01]  /*12670*/  MUFU.EX2 R176, R186 ;  /* 0x000000ba00b07308 */ /* 0x000fe20000000800 */
[----:B--2---:R-:W-:Y:S04]  /*12680*/  FADD.FTZ R0, R2, R0 ;  /* 0x0000000002007221 */ /* 0x004fe80000010000 */
[----:B------:R-:W-:Y:S05]  /*12690*/  FADD.FTZ R0, R156, R0 ;  /* 0x000000009c007221 */ /* 0x000fea0000010000 */
[----:B------:R-:W2:Y:S01]  /*126a0*/  MUFU.EX2 R177, R185 ;  /* 0x000000b900b17308 */ /* 0x000ea20000000800 */
[----:B------:R-:W-:Y:S01]  /*126b0*/  FADD.FTZ R0, R14, R0 ;  /* 0x000000000e007221 */ /* 0x000fe20000010000 */
        /* <DEDUP_REMOVED lines=36> */
[----:B--2---:R-:W-:Y:S05]  /*12900*/  F2FP.PACK_AB R173, R177, R176 ;  /* 0x000000b0b1ad723e */ /* 0x004fea00000000ff */
[C---:B------:R-:W-:Y:S02]  /*12910*/  HMMA.16816.F32 R8, R148.reuse, R152, R8 ;  /* 0x000000989408723c */ /* 0x040fe40000001808 */
[----:B------:R-:W2:Y:S03]  /*12920*/  MUFU.EX2 R13, R189 ;  /* 0x000000bd000d7308 */ /* 0x000ea60000000800 */
[----:B---3--:R-:W-:Y:S03]  /*12930*/  FADD.FTZ R0, R2, R0 ;  /* 0x0000000002007221 */ /* 0x008fe60000010000 */
[C---:B------:R-:W-:Y:S01]  /*12940*/  HMMA.16816.F32 R16, R148.reuse, R154, R16 ;  /* 0x0000009a9410723c */ /* 0x040fe20000001810 */
[----:B------:R-:W3:Y:S03]  /*12950*/  LDSM.16.MT88.4 R152, [R196+0x800] ;  /* 0x00080000c498783b */ /* 0x000ee60000004200 */
[----:B------:R-:W5:Y:S01]  /*12960*/  MUFU.EX2 R174, R188 ;  /* 0x000000bc00ae7308 */ /* 0x000f620000000800 */
[C---:B----4-:R-:W-:Y:S01]  /*12970*/  FADD.FTZ R0, R172.reuse, R0 ;  /* 0x00000000ac007221 */ /* 0x050fe20000010000 */
[----:B------:R-:W-:Y:S01]  /*12980*/  F2FP.PACK_AB R172, R172, R2 ;  /* 0x00000002acac723e */ /* 0x000fe200000000ff */
[----:B------:R-:W-:Y:S07]  /*12990*/  FADD.FTZ R2, R168, R160 ;  /* 0x000000a0a8027221 */ /* 0x000fee0000010000 */
[----:B------:R-:W4:Y:S01]  /*129a0*/  MUFU.EX2 R14, R187 ;  /* 0x000000bb000e7308 */ /* 0x000f220000000800 */
[----:B--2---:R-:W-:Y:S01]  /*129b0*/  FADD.FTZ R0, R13, R0 ;  /* 0x000000000d007221 */ /* 0x004fe20000010000 */
[C---:B-1----:R-:W-:Y:S03]  /*129c0*/  HMMA.16816.F32 R20, R148.reuse, R156, R20 ;  /* 0x0000009c9414723c */ /* 0x042fe60000001814 */
[C---:B-----5:R-:W-:Y:S01]  /*129d0*/  FADD.FTZ R234, R174.reuse, R0 ;  /* 0x00000000aeea7221 */ /* 0x060fe20000010000 */
[----:B------:R-:W-:Y:S04]  /*129e0*/  F2FP.PACK_AB R174, R174, R13 ;  /* 0x0000000daeae723e */ /* 0x000fe800000000ff */
[C---:B------:R-:W-:Y:S01]  /*129f0*/  HMMA.16816.F32 R24, R148.reuse, R158, R24 ;  /* 0x0000009e9418723c */ /* 0x040fe20000001818 */
[----:B------:R-:W1:Y:S03]  /*12a00*/  LDSM.16.MT88.4 R156, [R195+0x800] ;  /* 0x00080000c39c783b */ /* 0x000e660000004200 */
[----:B------:R-:W-:Y:S01]  /*12a10*/  FADD.FTZ R0, R161, R2 ;  /* 0x00000002a1007221 */ /* 0x000fe20000010000 */
[----:B------:R-:W-:Y:S02]  /*12a20*/  MOV R13, R4 ;  /* 0x00000004000d7202 */ /* 0x000fe40000000f00 */
[----:B----4-:R-:W-:Y:S01]  /*12a30*/  F2FP.PACK_AB R175, R6, R14 ;  /* 0x0000000e06af723e */ /* 0x010fe200000000ff */
[----:B------:R-:W-:Y:S01]  /*12a40*/  FADD.FTZ R0, R216, R0 ;  /* 0x00000000d8007221 */ /* 0x000fe20000010000 */
[C---:B---3--:R-:W-:Y:S03]  /*12a50*/  HMMA.16816.F32 R28, R148.reuse, R152, R28 ;  /* 0x00000098941c723c */ /* 0x048fe6000000181c */
[----:B------:R-:W-:Y:S04]  /*12a60*/  FADD.FTZ R0, R178, R0 ;  /* 0x00000000b2007221 */ /* 0x000fe80000010000 */
[----:B------:R-:W-:Y:S01]  /*12a70*/  FADD.FTZ R0, R181, R0 ;  /* 0x00000000b5007221 */ /* 0x000fe20000010000 */
[C---:B------:R-:W-:Y:S01]  /*12a80*/  HMMA.16816.F32 R32, R148.reuse, R154, R32 ;  /* 0x0000009a9420723c */ /* 0x040fe20000001820 */
[----:B------:R-:W2:Y:S03]  /*12a90*/  LDSM.16.MT88.4 R152, [R193+0x2000] ;  /* 0x00200000c198783b */ /* 0x000ea60000004200 */
[----:B------:R-:W-:Y:S04]  /*12aa0*/  FADD.FTZ R0, R179, R0 ;  /* 0x00000000b3007221 */ /* 0x000fe80000010000 */
[----:B------:R-:W-:Y:S04]  /*12ab0*/  FADD.FTZ R0, R180, R0 ;  /* 0x00000000b4007221 */ /* 0x000fe80000010000 */
[----:B------:R-:W-:Y:S04]  /*12ac0*/  FADD.FTZ R0, R176, R0 ;  /* 0x00000000b0007221 */ /* 0x000fe80000010000 */
[----:B------:R-:W-:Y:S04]  /*12ad0*/  FADD.FTZ R0, R177, R0 ;  /* 0x00000000b1007221 */ /* 0x000fe80000010000 */
[----:B------:R-:W-:Y:S01]  /*12ae0*/  FADD.FTZ R0, R14, R0 ;  /* 0x000000000e007221 */ /* 0x000fe20000010000 */
[C---:B-1----:R-:W-:Y:S03]  /*12af0*/  HMMA.16816.F32 R36, R148.reuse, R156, R36 ;  /* 0x0000009c9424723c */ /* 0x042fe60000001824 */
[----:B------:R-:W-:Y:S01]  /*12b00*/  FADD.FTZ R233, R6, R0 ;  /* 0x0000000006e97221 */ /* 0x000fe20000010000 */
[----:B------:R-:W-:Y:S02]  /*12b10*/  IADD3 R0, R225, -0x1, RZ ;  /* 0xffffffffe1007810 */ /* 0x000fe40007ffe0ff */
[----:B------:R-:W-:Y:S02]  /*12b20*/  MOV R6, R3 ;  /* 0x0000000300067202 */ /* 0x000fe40000000f00 */
[C---:B------:R-:W-:Y:S01]  /*12b30*/  HMMA.16816.F32 R40, R148.reuse, R158, R40 ;  /* 0x0000009e9428723c */ /* 0x040fe20000001828 */
[----:B------:R-:W1:Y:S03]  /*12b40*/  LDSM.16.MT88.4 R156, [R194+0x2000] ;  /* 0x00200000c29c783b */ /* 0x000e660000004200 */
[----:B------:R-:W-:Y:S04]  /*12b50*/  MOV R225, R0 ;  /* 0x0000000000e17202 */ /* 0x000fe80000000f00 */
        /* <DEDUP_REMOVED lines=31> */
[C---:B------:R-:W-:Y:S08]  /*12d50*/  HMMA.16816.F32 R128, R148.reuse, R154, R128 ;  /* 0x0000009a9480723c */ /* 0x040ff00000001880 */
        /* <DEDUP_REMOVED lines=49> */
[----:B------:R-:W-:-:S11]  /*13070*/  @P0 BRA `(.L_x_2407) ;  /* 0xffffc2a000000947 */ /* 0x000fd6000383ffff */
[----:B------:R-:W2:Y:S01]  /*13080*/  LDL R2, [R1+0x4] ;  /* 0x0000040001027983 */ /* 0x000ea20000100800 */
[----:B------:R-:W-:Y:S01]  /*13090*/  MOV R225, R0 ;  /* 0x0000000000e17202 */ /* 0x000fe20000000f00 */
[----:B------:R-:W-:-:S02]  /*130a0*/  IMAD.MOV.U32 R6, RZ, RZ, R3 ;  /* 0x000000ffff067224 */ /* 0x000fc400078e0003 */
[----:B------:R-:W-:Y:S01]  /*130b0*/  IMAD.MOV.U32 R13, RZ, RZ, R4 ;  /* 0x000000ffff0d7224 */ /* 0x000fe200078e0004 */
[----:B--2---:R-:W-:-:S07]  /*130c0*/  SHF.L.U32 R0, R2, 0x7, RZ ;  /* 0x0000000702007819 */ /* 0x004fce00000006ff */
.L_x_2384:
[----:B------:R-:W-:Y:S01]  /*130d0*/  IMAD.MOV.U32 R4, RZ, RZ, 0x1 ;  /* 0x00000001ff047424 */ /* 0x000fe200078e00ff */
[----:B------:R-:W-:-:S04]  /*130e0*/  IADD3 R0, R0, 0x7f, RZ ;  /* 0x0000007f00007810 */ /* 0x000fc80007ffe0ff */
[----:B------:R-:W-:-:S13]  /*130f0*/  ISETP.NE.AND P0, PT, R4, c[0x0][0x2c4], PT ;  /* 0x0000b10004007a0c */ /* 0x000fda0003f05270 */
[----:B------:R-:W-:-:S05]  /*13100*/  @P0 IMAD.HI.U32 R2, R0, c[0x0][0x2c8], RZ ;  /* 0x0000b20000020a27 */ /* 0x000fca00078e00ff */
[----:B------:R-:W-:Y:S02]  /*13110*/  @P0 SHF.R.U32.HI R0, RZ, c[0x0][0x2cc], R2 ;  /* 0x0000b300ff000a19 */ /* 0x000fe40000011602 */
[----:B------:R-:W2:Y:S01]  /*13120*/  LDL R2, [R1+0x64] ;  /* 0x0000640001027983 */ /* 0x000ea20000100800 */
[----:B------:R-:W-:Y:S02]  /*13130*/  ISETP.LE.AND P1, PT, R4, c[0x0][0x32c], PT ;  /* 0x0000cb0004007a0c */ /* 0x000fe40003f23270 */
[----:B--2---:R-:W-:Y:S02]  /*13140*/  IADD3 R2, R0, 0x1, R2 ;  /* 0x0000000100027810 */ /* 0x004fe40007ffe002 */
[----:B------:R-:W2:Y:S01]  /*13150*/  LDL R0, [R1+0x58] ;  /* 0x0000580001007983 */ /* 0x000ea20000100800 */
[----:B------:R-:W-:-:S08]  /*13160*/  LOP3.LUT R213, R213, 0xffffefff, RZ, 0xc0, !PT ;  /* 0xffffefffd5d57812 */ /* 0x000fd000078ec0ff */
[----:B------:R-:W-:Y:S01]  /*13170*/  @P1 LOP3.LUT R213, R213, 0x1000, RZ, 0xfc, !PT ;  /* 0x00001000d5d51812 */ /* 0x000fe200078efcff */
[----:B--2---:R-:W-:-:S05]  /*13180*/  IMAD.IADD R0, R2, 0x1, -R0 ;  /* 0x0000000102007824 */ /* 0x004fca00078e0a00 */
[----:B------:R-:W-:Y:S01]  /*13190*/  IADD3 R2, R0, -c[0x0][0x324], RZ ;  /* 0x8000c90000027a10 */ /* 0x000fe20007ffe0ff */
[----:B------:R-:W-:Y:S05]  /*131a0*/  @!P1 BRA `(.L_x_2408) ;  /* 0x000000f000009947 */ /* 0x000fea0003800000 */
[----:B------:R-:W-:Y:S01]  /*131b0*/  ISETP.GT.AND P0, PT, R0, -0x1, PT ;  /* 0xffffffff0000780c */ /* 0x000fe20003f04270 */
[----:B------:R-:W-:-:S12]  /*131c0*/  BSSY B0, `(.L_x_2409) ;  /* 0x000000b000007945 */ /* 0x000fd80003800000 */
[----:B------:R-:W-:Y:S05]  /*131d0*/  @P0 BRA `(.L_x_2410) ;  /* 0x0000006000000947 */ /* 0x000fea0003800000 */
[----:B------:R-:W-:Y:S02]  /*131e0*/  ISETP.NE.AND P0, PT, R4, c[0x0][0x32c], PT ;  /* 0x0000cb0004007a0c */ /* 0x000fe40003f05270 */
[----:B------:R-:W-:-:S11]  /*131f0*/  LOP3.LUT R0, RZ, R0, RZ, 0x33, !PT ;  /* 0x00000000ff007212 */ /* 0x000fd600078e33ff */
[----:B------:R-:W-:-:S05]  /*13200*/  @P0 IMAD.HI.U32 R3, R0, c[0x0][0x330], RZ ;  /* 0x0000cc0000030a27 */ /* 0x000fca00078e00ff */
[----:B------:R-:W-:-:S04]  /*13210*/  @P0 SHF.R.U32.HI R0, RZ, c[0x0][0x334], R3 ;  /* 0x0000cd00ff000a19 */ /* 0x000fc80000011603 */
[----:B------:R-:W-:Y:S01]  /*13220*/  LOP3.LUT R0, RZ, R0, RZ, 0x33, !PT ;  /* 0x00000000ff007212 */ /* 0x000fe200078e33ff */
[----:B------:R-:W-:Y:S05]  /*13230*/  BRA `(.L_x_2411) ;  /* 0x0000003000007947 */ /* 0x000fea0003800000 */
.L_x_2410:
[----:B------:R-:W-:-:S13]  /*13240*/  ISETP.NE.AND P0, PT, R4, c[0x0][0x32c], PT ;  /* 0x0000cb0004007a0c */ /* 0x000fda0003f05270 */
[----:B------:R-:W-:-:S05]  /*13250*/  @P0 IMAD.HI.U32 R3, R0, c[0x0][0x330], RZ ;  /* 0x0000cc0000030a27 */ /* 0x000fca00078e00ff */
[----:B------:R-:W-:Y:S02]  /*13260*/  @P0 SHF.R.U32.HI R0, RZ, c[0x0][0x334], R3 ;  /* 0x0000cd00ff000a19 */ /* 0x000fe40000011603 */
.L_x_2411:
[----:B------:R-:W-:Y:S05]  /*13270*/  BSYNC B0 ;  /* 0x0000000000007941 */ /* 0x000fea0003800000 */
.L_x_2409:
[----:B------:R-:W-:-:S05]  /*13280*/  IMAD R0, R0, c[0x0][0x32c], RZ ;  /* 0x0000cb0000007a24 */ /* 0x000fca00078e02ff */
[----:B------:R-:W-:-:S04]  /*13290*/  IMNMX R2, R2, R0, !PT ;  /* 0x0000000002027217 */ /* 0x000fc80007800200 */
.L_x_2408:
[----:B------:R-:W-:-:S05]  /*132a0*/  IADD3 R2, R2, 0x2f, RZ ;  /* 0x0000002f02027810 */ /* 0x000fca0007ffe0ff */
[----:B------:R-:W-:-:S05]  /*132b0*/  IMAD.HI R2, R2, 0x2aaaaaab, RZ ;  /* 0x2aaaaaab02027827 */ /* 0x000fca00078e02ff */
[----:B------:R-:W-:-:S04]  /*132c0*/  SHF.R.U32.HI R219, RZ, 0x1f, R2 ;  /* 0x0000001fffdb7819 */ /* 0x000fc80000011602 */
[----:B------:R-:W-:-:S04]  /*132d0*/  LEA.HI.SX32 R219, R2, R219, 0x1d ;  /* 0x000000db02db7211 */ /* 0x000fc800078feaff */
[----:B------:R-:W-:-:S04]  /*132e0*/  IMNMX R219, R246, R219, !PT ;  /* 0x000000dbf6db7217 */ /* 0x000fc80007800200 */
[----:B------:R-:W-:-:S13]  /*132f0*/  ISETP.GE.AND P0, PT, R225, R219, PT ;  /* 0x000000dbe100720c */ /* 0x000fda0003f06270 */
[----:B------:R-:W-:Y:S05]  /*13300*/  @!P0 BRA `(.L_x_2412) ;  /* 0x000031e000008947 */ /* 0x000fea0003800000 */
.L_x_2425:
[----:B------:R-:W-:Y:S04]  /*13310*/  DEPBAR.LE SB0, 0x0 ;  /* 0x000080000000791a */ /* 0x000fe80000000000 */
[----:B------:R-:W-:Y:S01]  /*13320*/  WARPSYNC 0xffffffff ;  /* 0xffffffff00007948 */ /* 0x000fe20003800000 */
[----:B------:R-:W-:Y:S01]  /*13330*/  BAR.SYNC.DEFER_BLOCKING 0x0 ;  /* 0x0000000000007b1d */ /* 0x000fe20000010000 */
[----:B------:R-:W-:Y:S02]  /*13340*/  ISETP.GT.AND P0, PT, R246, R225, PT ;  /* 0x000000e1f600720c */ /* 0x000fe40003f04270 */
[----:B------:R-:W-:Y:S03]  /*13350*/  MOV R4, R13 ;  /* 0x0000000d00047202 */ /* 0x000fe60000000f00 */
        /* <DEDUP_REMOVED lines=26> */
.L_x_2541:
[----:B------:R-:W-:-:S05]  /*13500*/  BRA.DIV ~URZ, `(.L_x_2416) ;  /* 0x0000dde27f007947 */ /* 0x000fca000b800000 */
[----:B------:R4:W3:Y:S02]  /*13510*/  SHFL.IDX PT, R0, R10, RZ, 0x181f ;  /* 0x00181fff0a007589 */ /* 0x0008e400000e0000 */
.L_x_2542:
[----:B------:R-:W-:Y:S01]  /*13520*/  SHF.R.S32.HI R2, RZ, 0x1f, R215 ;  /* 0x0000001fff027819 */ /* 0x000fe200000114d7 */
[C---:B------:R-:W-:Y:S01]  /*13530*/  IMAD.SHL.U32 R22, R215.reuse, 0x2, RZ ;  /* 0x00000002d7167824 */ /* 0x040fe200078e00ff */
[C---:B------:R-:W-:Y:S01]  /*13540*/  ISETP.GE.AND P3, PT, R215.reuse, c[0x0][0x1d4], PT ;  /* 0x00007500d7007a0c */ /* 0x040fe20003f66270 */
[----:B------:R-:W-:Y:S01]  /*13550*/  IMAD.SHL.U32 R20, R232, 0x2, RZ ;  /* 0x00000002e8147824 */ /* 0x000fe200078e00ff */
[C---:B------:R-:W-:Y:S02]  /*13560*/  SHF.L.U64.HI R21, R215.reuse, 0x1, R2 ;  /* 0x00000001d7157819 */ /* 0x040fe40000010202 */
        /* <DEDUP_REMOVED lines=12> */
[----:B------:R-:W-:Y:S02]  /*13630*/  IADD3 R23, R215, 0xc0, RZ ;  /* 0x000000c0d7177810 */ /* 0x000fe40007ffe0ff */
[----:B------:R-:W-:Y:S02]  /*13640*/  SHF.L.U64.HI R28, R230, 0x1, R242 ;  /* 0x00000001e61c7819 */ /* 0x000fe400000102f2 */
[----:B------:R-:W-:Y:S02]  /*13650*/  LOP3.LUT P1, RZ, R213, 0x800, RZ, 0xc0, !PT ;  /* 0x00000800d5ff7812 */ /* 0x000fe4000782c0ff */
[----:B---3--:R-:W-:Y:S05]  /*13660*/  IADD3 R2, P0, R0, R20, RZ ;  /* 0x0000001400027210 */ /* 0x008fea0007f1e0ff */
[----:B------:R-:W-:Y:S05]  /*13670*/  IMAD.X R3, R8, 0x1, R30, P0 ;  /* 0x0000000108037824 */ /* 0x000fea00000e061e */
[----:B------:R3:W-:Y:S01]  /*13680*/  LDGSTS.E.BYPASS.LTC128B.128 [R214+0x5880], [R2.64], !P2 ;  /* 0x0588000002d67fae */ /* 0x0007e2000d101d4a */
[----:B------:R-:W-:Y:S01]  /*13690*/  ISETP.GE.AND P2, PT, R14, c[0x0][0x1d4], PT ;  /* 0x000075000e007a0c */ /* 0x000fe20003f46270 */
[----:B------:R-:W-:Y:S01]  /*136a0*/  IMAD.SHL.U32 R14, R230, 0x2, RZ ;  /* 0x00000002e60e7824 */ /* 0x000fe200078e00ff */
[----:B---3--:R-:W-:Y:S05]  /*136b0*/  IADD3 R2, P0, R0, R11, RZ ;  /* 0x0000000b00027210 */ /* 0x008fea0007f1e0ff */
[----:B------:R-:W-:Y:S06]  /*136c0*/  IMAD.X R3, R8, 0x1, R29, P0 ;  /* 0x0000000108037824 */ /* 0x000fec00000e061d */
        /* <DEDUP_REMOVED lines=9> */
.L_x_2543:
        /* <DEDUP_REMOVED lines=8> */
[----:B---3--:R-:W-:Y:S01]  /*137e0*/  IADD3 R9, R215, 0xc0, RZ ;  /* 0x000000c0d7097810 */ /* 0x008fe20007ffe0ff */
[----:B------:R-:W-:Y:S01]  /*137f0*/  IMAD.X R21, R8, 0x1, R30, P0 ;  /* 0x0000000108157824 */ /* 0x000fe200000e061e */
[----:B------:R-:W-:Y:S01]  /*13800*/  IADD3 R10, P0, R0, R11, RZ ;  /* 0x0000000b000a7210 */ /* 0x000fe20007f1e0ff */
        /* <DEDUP_REMOVED lines=11> */
.L_x_2414:
[----:B------:R-:W-:Y:S05]  /*138c0*/  BSYNC B0 ;  /* 0x0000000000007941 */ /* 0x000fea0003800000 */
.L_x_2413:
        /* <DEDUP_REMOVED lines=174> */
[----:B------:R-:W1:Y:S01]  /*143b0*/  MUFU.TANH R181, R18 ;  /* 0x0000001200b57308 */ /* 0x000e620000002400 */
[----:B----4-:R-:W4:Y:S01]  /*143c0*/  LDSM.16.M88.4 R8, [R15+0x5800] ;  /* 0x005800000f08783b */ /* 0x010f220000000200 */
[----:B------:R-:W-:Y:S08]  /*143d0*/  DEPBAR.LE SB0, 0x0 ;  /* 0x000080000000791a */ /* 0x000ff00000000000 */
[----:B------:R-:W1:Y:S01]  /*143e0*/  MUFU.TANH R179, R19 ;  /* 0x0000001300b37308 */ /* 0x000e620000002400 */
[----:B------:R-:W-:Y:S09]  /*143f0*/  BAR.SYNC.DEFER_BLOCKING 0x0 ;  /* 0x0000000000007b1d */ /* 0x000ff20000010000 */
[----:B------:R-:W1:Y:S10]  /*14400*/  MUFU.TANH R175, R20 ;  /* 0x0000001400af7308 */ /* 0x000e740000002400 */
[----:B------:R5:W1:Y:S10]  /*14410*/  MUFU.TANH R174, R21 ;  /* 0x0000001500ae7308 */ /* 0x000a740000002400 */
[----:B------:R-:W1:Y:S01]  /*14420*/  MUFU.TANH R177, R22 ;  /* 0x0000001600b17308 */ /* 0x000e620000002400 */
[C---:B----4-:R-:W-:Y:S09]  /*14430*/  HMMA.16816.F32 R28, R184.reuse, R8, R28 ;  /* 0x00000008b81c723c */ /* 0x050ff2000000181c */
[----:B------:R4:W1:Y:S01]  /*14440*/  MUFU.TANH R176, R23 ;  /* 0x0000001700b07308 */ /* 0x0008620000002400 */
[----:B------:R-:W-:Y:S09]  /*14450*/  HMMA.16816.F32 R32, R184, R10, R32 ;  /* 0x0000000ab820723c */ /* 0x000ff20000001820 */
[----:B------:R1:W1:Y:S05]  /*14460*/  MUFU.TANH R172, R24 ;  /* 0x0000001800ac7308 */ /* 0x00026a0000002400 */
[----:B-----5:R-:W-:Y:S05]  /*14470*/  FMUL.FTZ R21, R28, c[0x0][0x320] ;  /* 0x0000c8001c157a20 */ /* 0x020fea0000410000 */
[----:B------:R5:W2:Y:S01]  /*14480*/  MUFU.TANH R173, R26 ;  /* 0x0000001a00ad7308 */ /* 0x000aa20000002400 */
[----:B------:R-:W-:Y:S02]  /*14490*/  FMUL.FTZ R19, R29, c[0x0][0x320] ;  /* 0x0000c8001d137a20 */ /* 0x000fe40000410000 */
[----:B----4-:R-:W-:Y:S02]  /*144a0*/  FMUL.FTZ R23, R31, c[0x0][0x320] ;  /* 0x0000c8001f177a20 */ /* 0x010fe40000410000 */
[----:B------:R-:W-:Y:S02]  /*144b0*/  FMUL.FTZ R18, R32, c[0x0][0x320] ;  /* 0x0000c80020127a20 */ /* 0x000fe40000410000 */
[----:B------:R-:W-:Y:S03]  /*144c0*/  FMUL.FTZ R17, R33, c[0x0][0x320] ;  /* 0x0000c80021117a20 */ /* 0x000fe60000410000 */
[----:B------:R4:W2:Y:S01]  /*144d0*/  MUFU.TANH R180, R16 ;  /* 0x0000001000b47308 */ /* 0x0008a20000002400 */
[----:B------:R-:W-:Y:S02]  /*144e0*/  FMUL.FTZ R22, R34, c[0x0][0x320] ;  /* 0x0000c80022167a20 */ /* 0x000fe40000410000 */
[----:B------:R-:W-:Y:S02]  /*144f0*/  FMUL.FTZ R20, R35, c[0x0][0x320] ;  /* 0x0000c80023147a20 */ /* 0x000fe40000410000 */
[----:B-1----:R-:W-:Y:S05]  /*14500*/  FMUL.FTZ R24, R30, c[0x0][0x320] ;  /* 0x0000c8001e187a20 */ /* 0x002fea0000410000 */
[----:B------:R-:W1:Y:S01]  /*14510*/  MUFU.TANH R25, R25 ;  /* 0x0000001900197308 */ /* 0x000e620000002400 */
[----:B-----5:R-:W-:Y:S09]  /*14520*/  FMUL.FTZ R26, R27, c[0x0][0x320] ;  /* 0x0000c8001b1a7a20 */ /* 0x020ff20000410000 */
        /* <DEDUP_REMOVED lines=9> */
[----:B------:R-:W-:-:S05]  /*145c0*/  @!P0 BRA `(.L_x_2419) ;  /* 0x000005c000008947 */ /* 0x000fca0003800000 */
[--C-:B--234-:R-:W-:Y:S01]  /*145d0*/  IMAD.IADD R3, R251, 0x1, R241.reuse ;  /* 0x00000001fb037824 */ /* 0x11cfe200078e02f1 */
[----:B------:R-:W2:Y:S01]  /*145e0*/  LDL R0, [R1+0x78] ;  /* 0x0000780001007983 */ /* 0x000ea20000100800 */
[----:B------:R-:W-:Y:S03]  /*145f0*/  IMAD.MOV.U32 R224, RZ, RZ, RZ ;  /* 0x000000ffffe07224 */ /* 0x000fe600078e00ff */
[----:B------:R-:W-:Y:S01]  /*14600*/  ISETP.GT.AND P1, PT, R3, 0x2f, PT ;  /* 0x0000002f0300780c */ /* 0x000fe20003f24270 */
[----:B------:R-:W3:Y:S06]  /*14610*/  LDL.64 R190, [R1+0x88] ;  /* 0x0000880001be7983 */ /* 0x000eec0000100a00 */
[----:B------:R-:W4:Y:S04]  /*14620*/  LDL R14, [R1+0x9c] ;  /* 0x00009c00010e7983 */ /* 0x000f280000100800 */
[----:B------:R-:W5:Y:S06]  /*14630*/  LDL.64 R220, [R1+0x80] ;  /* 0x0000800001dc7983 */ /* 0x000f6c0000100a00 */
[----:B------:R-:W3:Y:S01]  /*14640*/  LDL R216, [R1+0x98] ;  /* 0x0000980001d87983 */ /* 0x000ee20000100800 */
[----:B--2---:R-:W-:Y:S02]  /*14650*/  IMAD R2, R225, 0x30, R0 ;  /* 0x00000030e1027824 */ /* 0x004fe400078e0200 */
[----:B------:R-:W-:Y:S03]  /*14660*/  IMAD.MOV.U32 R0, RZ, RZ, 0x1 ;  /* 0x00000001ff007424 */ /* 0x000fe600078e00ff */
[----:B------:R-:W-:Y:S02]  /*14670*/  IADD3 R2, R2, R251, R241 ;  /* 0x000000fb02027210 */ /* 0x000fe40007ffe0f1 */
[----:B------:R-:W-:Y:S02]  /*14680*/  ISETP.NE.AND P0, PT, R0, c[0x0][0x2b8], PT ;  /* 0x0000ae0000007a0c */ /* 0x000fe40003f05270 */
[----:B------:R-:W-:Y:S05]  /*14690*/  IADD3 R2, R2, -0x30, RZ ;  /* 0xffffffd002027810 */ /* 0x000fea0007ffe0ff */
[----:B------:R-:W-:Y:S06]  /*146a0*/  IMAD.MOV.U32 R0, RZ, RZ, R2 ;  /* 0x000000ffff007224 */ /* 0x000fec00078e0002 */
[----:B------:R-:W-:Y:S05]  /*146b0*/  @P0 IMAD.HI.U32 R3, R2, c[0x0][0x2bc], RZ ;  /* 0x0000af0002030a27 */ /* 0x000fea00078e00ff */
[----:B------:R-:W-:Y:S04]  /*146c0*/  @P0 SHF.R.U32.HI R0, RZ, c[0x0][0x2c0], R3 ;  /* 0x0000b000ff000a19 */ /* 0x000fe80000011603 */
[C---:B---3--:R-:W-:Y:S04]  /*146d0*/  @!P1 IADD3 R3, P0, R0.reuse, R190, RZ ;  /* 0x000000be00039210 */ /* 0x048fe80007f1e0ff */
        /* <DEDUP_REMOVED lines=23> */
.L_x_2544:
[----:B------:R-:W-:-:S05]  /*14850*/  BRA.DIV ~URZ, `(.L_x_2421) ;  /* 0x0000cc427f007947 */ /* 0x000fca000b800000 */
[----:B------:R4:W2:Y:S02]  /*14860*/  SHFL.IDX PT, R0, R16, RZ, 0x181f ;  /* 0x00181fff10007589 */ /* 0x0008a400000e0000 */
.L_x_2545:
        /* <DEDUP_REMOVED lines=27> */
.L_x_2546:
[C---:B--2---:R-:W-:Y:S02]  /*14a20*/  IADD3 R2, R215.reuse, 0x40, RZ ;  /* 0x00000040d7027810 */ /* 0x044fe40007ffe0ff */
[C---:B------:R-:W-:Y:S02]  /*14a30*/  ISETP.GE.AND P3, PT, R215.reuse, c[0x0][0x1d4], PT ;  /* 0x00007500d7007a0c */ /* 0x040fe40003f66270 */
[----:B------:R-:W-:Y:S02]  /*14a40*/  SHF.R.S32.HI R3, RZ, 0x1f, R215 ;  /* 0x0000001fff037819 */ /* 0x000fe400000114d7 */
[C---:B----4-:R-:W-:Y:S02]  /*14a50*/  @P0 LEA R10, P1, R215.reuse, R0, 0x1 ;  /* 0x00000000d70a0211 */ /* 0x050fe400078208ff */
[----:B------:R-:W-:Y:S02]  /*14a60*/  ISETP.GE.AND P2, PT, R2, c[0x0][0x1d4], PT ;  /* 0x0000750002007a0c */ /* 0x000fe40003f46270 */
[C---:B------:R-:W-:Y:S02]  /*14a70*/  @P0 LEA.HI.X R11, R215.reuse, R8, R3, 0x1, P1 ;  /* 0x00000008d70b0211 */ /* 0x040fe400008f0c03 */
[C---:B------:R-:W-:Y:S02]  /*14a80*/  @P0 LEA R2, P1, R232.reuse, R0, 0x1 ;  /* 0x00000000e8020211 */ /* 0x040fe400078208ff */
[C---:B---3--:R-:W-:Y:S01]  /*14a90*/  IADD3 R14, R215.reuse, 0x80, RZ ;  /* 0x00000080d70e7810 */ /* 0x048fe20007ffe0ff */
        /* <DEDUP_REMOVED lines=15> */
.L_x_2419:
[----:B--234-:R-:W-:Y:S05]  /*14b90*/  BSYNC B0 ;  /* 0x0000000000007941 */ /* 0x01cfea0003800000 */
.L_x_2418:
[----:B------:R-:W-:Y:S01]  /*14ba0*/  FMNMX.FTZ R2, R183, R13, !PT ;  /* 0x0000000db7027209 */ /* 0x000fe20007810000 */
        /* <DEDUP_REMOVED lines=26> */
.L_x_2547:
[----:B-12---:R-:W-:Y:S01]  /*14d50*/  FMNMX.FTZ R0, R0, R2, !PT ;  /* 0x0000000200007209 */ /* 0x006fe20007810000 */
[----:B------:R-:W-:-:S05]  /*14d60*/  BRA.DIV ~URZ, `(.L_x_2424) ;  /* 0x0000c8c27f007947 */ /* 0x000fca000b800000 */
[----:B------:R-:W1:Y:S02]  /*14d70*/  SHFL.BFLY PT, R13, R0, 0x1, 0x1f ;  /* 0x0c201f00000d7f89 */ /* 0x000e6400000e0000 */
[----:B-1----:R-:W-:Y:S02]  /*14d80*/  FMNMX.FTZ R13, R0, R13, !PT ;  /* 0x0000000d000d7209 */ /* 0x002fe40007810000 */
[----:B------:R-:W1:Y:S02]  /*14d90*/  SHFL.BFLY PT, R0, R8, 0x2, 0x1f ;  /* 0x0c401f0008007f89 */ /* 0x000e6400000e0000 */
[----:B-1----:R-:W-:Y:S05]  /*14da0*/  FMNMX.FTZ R0, R8, R0, !PT ;  /* 0x0000000008007209 */ /* 0x002fea0007810000 */
[----:B------:R1:W2:Y:S02]  /*14db0*/  SHFL.BFLY PT, R2, R0, 0x1, 0x1f ;  /* 0x0c201f0000027f89 */ /* 0x0002a400000e0000 */
.L_x_2548:
[----:B--2---:R-:W-:Y:S01]  /*14dc0*/  FMNMX.FTZ R3, R2, R0, !PT ;  /* 0x0000000002037209 */ /* 0x004fe20007810000 */
[C---:B-1----:R-:W-:Y:S01]  /*14dd0*/  FADD.FTZ R0, -R13.reuse, R4 ;  /* 0x000000040d007221 */ /* 0x042fe20000010100 */
[----:B------:R-:W-:Y:S01]  /*14de0*/  WARPSYNC 0xffffffff ;  /* 0xffffffff00007948 */ /* 0x000fe20003800000 */
[----:B------:R-:W-:Y:S01]  /*14df0*/  FMUL.FTZ R4, R13, c[0x0][0x2d0] ;  /* 0x0000b4000d047a20 */ /* 0x000fe20000410000 */
        /* <DEDUP_REMOVED lines=16> */
[----:B------:R-:W2:Y:S10]  /*14f00*/  MUFU.EX2 R10, R10 ;  /* 0x0000000a000a7308 */ /* 0x000eb40000000800 */
[----:B------:R3:W4:Y:S10]  /*14f10*/  MUFU.EX2 R14, R9 ;  /* 0x00000009000e7308 */ /* 0x0007340000000800 */
[----:B------:R5:W-:Y:S10]  /*14f20*/  MUFU.EX2 R174, R8 ;  /* 0x0000000800ae7308 */ /* 0x000bf40000000800 */
[----:B------:R-:W-:Y:S01]  /*14f30*/  MUFU.EX2 R4, R4 ;  /* 0x0000000400047308 */ /* 0x000fe20000000800 */
[----:B-1----:R-:W-:Y:S01]  /*14f40*/  FFMA.FTZ R0, R2, R234, R11 ;  /* 0x000000ea02007223 */ /* 0x002fe2000001000b */
[----:B--2---:R-:W-:Y:S01]  /*14f50*/  F2FP.PACK_AB R172, R10, R11 ;  /* 0x0000000b0aac723e */ /* 0x004fe200000000ff */
[----:B------:R-:W-:Y:S02]  /*14f60*/  FMUL.FTZ R32, R2, R148 ;  /* 0x0000009402207220 */ /* 0x000fe40000410000 */
[----:B---3--:R-:W-:Y:S02]  /*14f70*/  FADD.FTZ R9, R10, R0 ;  /* 0x000000000a097221 */ /* 0x008fe40000010000 */
[C---:B------:R-:W-:Y:S02]  /*14f80*/  FADD.FTZ R0, -R3.reuse, R6 ;  /* 0x0000000603007221 */ /* 0x040fe40000010100 */
[----:B------:R-:W-:Y:S02]  /*14f90*/  FMUL.FTZ R33, R2, R149 ;  /* 0x0000009502217220 */ /* 0x000fe40000410000 */
[----:B------:R-:W-:Y:S02]  /*14fa0*/  FMUL.FTZ R0, R0, c[0x0][0x2d0] ;  /* 0x0000b40000007a20 */ /* 0x000fe40000410000 */
[----:B------:R-:W-:Y:S02]  /*14fb0*/  FMUL.FTZ R6, R3, c[0x0][0x2d0] ;  /* 0x0000b40003067a20 */ /* 0x000fe40000410000 */
[----:B------:R-:W-:Y:S02]  /*14fc0*/  FMUL.FTZ R21, R2, R161 ;  /* 0x000000a102157220 */ /* 0x000fe40000410000 */
[----:B------:R-:W1:Y:S01]  /*14fd0*/  MUFU.EX2 R0, R0 ;  /* 0x0000000000007308 */ /* 0x000e620000000800 */
[--C-:B------:R-:W-:Y:S02]  /*14fe0*/  FFMA.FTZ R189, R189, c[0x0][0x2d0], -R6.reuse ;  /* 0x0000b400bdbd7a23 */ /* 0x100fe40000010806 */
[--C-:B-----5:R-:W-:Y:S02]  /*14ff0*/  FFMA.FTZ R8, R188, c[0x0][0x2d0], -R6.reuse ;  /* 0x0000b400bc087a23 */ /* 0x120fe40000010806 */
[--C-:B------:R-:W-:Y:S02]  /*15000*/  FFMA.FTZ R181, R181, c[0x0][0x2d0], -R6.reuse ;  /* 0x0000b400b5b57a23 */ /* 0x100fe40000010806 */
[--C-:B------:R-:W-:Y:S02]  /*15010*/  FFMA.FTZ R179, R179, c[0x0][0x2d0], -R6.reuse ;  /* 0x0000b400b3b37a23 */ /* 0x100fe40000010806 */
[--C-:B------:R-:W-:Y:S01]  /*15020*/  FFMA.FTZ R178, R173, c[0x0][0x2d0], -R6.reuse ;  /* 0x0000b400adb27a23 */ /* 0x100fe20000010806 */
[----:B------:R-:W-:Y:S01]  /*15030*/  MUFU.EX2 R161, R181 ;  /* 0x000000b500a17308 */ /* 0x000fe20000000800 */
[----:B----4-:R-:W-:Y:S02]  /*15040*/  FADD.FTZ R9, R14, R9 ;  /* 0x000000090e097221 */ /* 0x010fe40000010000 */
[--C-:B------:R-:W-:Y:S02]  /*15050*/  FFMA.FTZ R180, R26, c[0x0][0x2d0], -R6.reuse ;  /* 0x0000b4001ab47a23 */ /* 0x100fe40000010806 */
[--C-:B------:R-:W-:Y:S02]  /*15060*/  FFMA.FTZ R177, R177, c[0x0][0x2d0], -R6.reuse ;  /* 0x0000b400b1b17a23 */ /* 0x100fe40000010806 */
[--C-:B------:R-:W-:Y:S02]  /*15070*/  FFMA.FTZ R176, R176, c[0x0][0x2d0], -R6.reuse ;  /* 0x0000b400b0b07a23 */ /* 0x100fe40000010806 */
[--C-:B------:R-:W-:Y:S01]  /*15080*/  FFMA.FTZ R188, R24, c[0x0][0x2d0], -R6.reuse ;  /* 0x0000b40018bc7a23 */ /* 0x100fe20000010806 */
[----:B------:R2:W3:Y:S01]  /*15090*/  MUFU.EX2 R173, R8 ;  /* 0x0000000800ad7308 */ /* 0x0004e20000000800 */
[--C-:B------:R-:W-:Y:S02]  /*150a0*/  FFMA.FTZ R187, R23, c[0x0][0x2d0], -R6.reuse ;  /* 0x0000b40017bb7a23 */ /* 0x100fe40000010806 */
[--C-:B------:R-:W-:Y:S02]  /*150b0*/  FFMA.FTZ R190, R22, c[0x0][0x2d0], -R6.reuse ;  /* 0x0000b40016be7a23 */ /* 0x100fe40000010806 */
[C---:B-1----:R-:W-:Y:S02]  /*150c0*/  FMUL.FTZ R34, R0.reuse, R150 ;  /* 0x0000009600227220 */ /* 0x042fe40000410000 */
[C---:B------:R-:W-:Y:S02]  /*150d0*/  FMUL.FTZ R35, R0.reuse, R151 ;  /* 0x0000009700237220 */ /* 0x040fe40000410000 */
[----:B------:R-:W1:Y:S01]  /*150e0*/  LDSM.16.MT88.4 R148, [R193] ;  /* 0x00000000c194783b */ /* 0x000e620000004200 */
[----:B------:R-:W4:Y:S01]  /*150f0*/  MUFU.EX2 R189, R189 ;  /* 0x000000bd00bd7308 */ /* 0x000f220000000800 */
[C---:B------:R-:W-:Y:S02]  /*15100*/  FMUL.FTZ R10, R0.reuse, R170 ;  /* 0x000000aa000a7220 */ /* 0x040fe40000410000 */
[----:B------:R-:W-:Y:S02]  /*15110*/  FMUL.FTZ R11, R0, R171 ;  /* 0x000000ab000b7220 */ /* 0x000fe40000410000 */
[----:B------:R-:W-:Y:S02]  /*15120*/  FFMA.FTZ R6, R20, c[0x0][0x2d0], -R6 ;  /* 0x0000b40014067a23 */ /* 0x000fe40000010806 */
[----:B------:R-:W-:Y:S02]  /*15130*/  FMUL.FTZ R20, R2, R160 ;  /* 0x000000a002147220 */ /* 0x000fe40000410000 */
[C---:B------:R-:W-:Y:S01]  /*15140*/  FADD.FTZ R186, R174.reuse, R9 ;  /* 0x00000009aeba7221 */ /* 0x040fe20000010000 */
[----:B------:R-:W5:Y:S01]  /*15150*/  MUFU.EX2 R218, R179 ;  /* 0x000000b300da7308 */ /* 0x000f620000000800 */
[----:B------:R-:W-:Y:S01]  /*15160*/  F2FP.PACK_AB R174, R174, R14 ;  /* 0x0000000eaeae723e */ /* 0x000fe200000000ff */
[C---:B------:R-:W-:Y:S02]  /*15170*/  FMUL.FTZ R9, R2.reuse, R169 ;  /* 0x000000a902097220 */ /* 0x040fe40000410000 */
[----:B--2---:R-:W-:Y:S02]  /*15180*/  FMUL.FTZ R8, R2, R168 ;  /* 0x000000a802087220 */ /* 0x004fe40000410000 */
[----:B---3--:R-:W-:Y:S02]  /*15190*/  FFMA.FTZ R160, R0, R233, R173 ;  /* 0x000000e900a07223 */ /* 0x008fe400000100ad */
[C---:B------:R-:W-:Y:S02]  /*151a0*/  FMUL.FTZ R16, R2.reuse, R164 ;  /* 0x000000a402107220 */ /* 0x040fe40000410000 */
[----:B------:R-:W-:Y:S01]  /*151b0*/  FMUL.FTZ R17, R2, R165 ;  /* 0x000000a502117220 */ /* 0x000fe20000410000 */
[----:B------:R-:W2:Y:S01]  /*151c0*/  MUFU.EX2 R14, R185 ;  /* 0x000000b9000e7308 */ /* 0x000ea20000000800 */
[C---:B------:R-:W-:Y:S01]  /*151d0*/  FMUL.FTZ R18, R0.reuse, R166 ;  /* 0x000000a600127220 */ /* 0x040fe20000410000 */
[----:B----4-:R-:W-:Y:S01]  /*151e0*/  F2FP.PACK_AB R173, R189, R173 ;  /* 0x000000adbdad723e */ /* 0x010fe200000000ff */
[C---:B------:R-:W-:Y:S02]  /*151f0*/  FMUL.FTZ R19, R0.reuse, R167 ;  /* 0x000000a700137220 */ /* 0x040fe40000410000 */
[C---:B------:R-:W-:Y:S01]  /*15200*/  FMUL.FTZ R22, R0.reuse, R162 ;  /* 0x000000a200167220 */ /* 0x040fe20000410000 */
[----:B------:R-:W-:Y:S01]  /*15210*/  LDSM.16.MT88.4 R164, [R193+0x1000] ;  /* 0x00100000c1a4783b */ /* 0x000fe20000004200 */
[C---:B------:R-:W-:Y:S02]  /*15220*/  FMUL.FTZ R23, R0.reuse, R163 ;  /* 0x000000a300177220 */ /* 0x040fe40000410000 */
[C---:B------:R-:W-:Y:S01]  /*15230*/  FMUL.FTZ R26, R0.reuse, R158 ;  /* 0x0000009e001a7220 */ /* 0x040fe20000410000 */
[----:B------:R-:W-:Y:S01]  /*15240*/  MUFU.EX2 R179, R177 ;  /* 0x000000b100b37308 */ /* 0x000fe20000000800 */
[----:B------:R-:W-:Y:S01]  /*15250*/  FMUL.FTZ R27, R0, R159 ;  /* 0x0000009f001b7220 */ /* 0x000fe20000410000 */
[----:B-----5:R-:W-:Y:S01]  /*15260*/  F2FP.PACK_AB R175, R218, R161 ;  /* 0x000000a1daaf723e */ /* 0x020fe200000000ff */
[C---:B------:R-:W-:Y:S02]  /*15270*/  FMUL.FTZ R28, R2.reuse, R152 ;  /* 0x00000098021c7220 */ /* 0x040fe40000410000 */
[----:B------:R-:W-:Y:S02]  /*15280*/  FMUL.FTZ R29, R2, R153 ;  /* 0x00000099021d7220 */ /* 0x000fe40000410000 */
[C---:B------:R-:W-:Y:S02]  /*15290*/  FMUL.FTZ R30, R0.reuse, R154 ;  /* 0x0000009a001e7220 */ /* 0x040fe40000410000 */
[C---:B-1----:R-:W-:Y:S01]  /*152a0*/  HMMA.16816.F32 R8, R172.reuse, R148, R8 ;  /* 0x00000094ac08723c */ /* 0x042fe20000001808 */
[----:B------:R-:W-:Y:S04]  /*152b0*/  MUFU.EX2 R181, R176 ;  /* 0x000000b000b57308 */ /* 0x000fe80000000800 */
[----:B------:R-:W-:Y:S02]  /*152c0*/  FMUL.FTZ R31, R0, R155 ;  /* 0x0000009b001f7220 */ /* 0x000fe40000410000 */
[----:B------:R-:W-:Y:S01]  /*152d0*/  LDSM.16.MT88.4 R152, [R193+0x800] ;  /* 0x00080000c198783b */ /* 0x000fe20000004200 */
[C---:B------:R-:W-:Y:S03]  /*152e0*/  HMMA.16816.F32 R16, R172.reuse, R150, R16 ;  /* 0x00000096ac10723c */ /* 0x040fe60000001810 */
[----:B------:R-:W-:Y:S01]  /*152f0*/  MUFU.EX2 R178, R178 ;  /* 0x000000b200b27308 */ /* 0x000fe20000000800 */
[C---:B------:R-:W-:Y:S02]  /*15300*/  FMUL.FTZ R24, R2.reuse, R156 ;  /* 0x0000009c02187220 */ /* 0x040fe40000410000 */
[C---:B------:R-:W-:Y:S01]  /*15310*/  FMUL.FTZ R25, R2.reuse, R157 ;  /* 0x0000009d02197220 */ /* 0x040fe20000410000 */
[----:B------:R-:W1:Y:S01]  /*15320*/  LDSM.16.MT88.4 R148, [R194] ;  /* 0x00000000c294783b */ /* 0x000e620000004200 */
[C---:B------:R-:W-:Y:S04]  /*15330*/  FMUL.FTZ R36, R2.reuse, R36 ;  /* 0x0000002402247220 */ /* 0x040fe80000410000 */
        /* <DEDUP_REMOVED lines=21> */
[C---:B------:R-:W-:Y:S01]  /*15490*/  FMUL.FTZ R54, R0.reuse, R54 ;  /* 0x0000003600367220 */ /* 0x040fe20000410000 */
[C---:B-1----:R-:W-:Y:S03]  /*154a0*/  HMMA.16816.F32 R20, R172.reuse, R148, R20 ;  /* 0x00000094ac14723c */ /* 0x042fe60000001814 */
[----:B------:R-:W-:Y:S02]  /*154b0*/  FMUL.FTZ R55, R0, R55 ;  /* 0x0000003700377220 */ /* 0x000fe40000410000 */
[C---:B------:R-:W-:Y:S01]  /*154c0*/  FMUL.FTZ R56, R2.reuse, R56 ;  /* 0x0000003802387220 */ /* 0x040fe20000410000 */
[----:B------:R-:W-:Y:S01]  /*154d0*/  MUFU.EX2 R177, R187 ;  /* 0x000000bb00b17308 */ /* 0x000fe20000000800 */
[----:B------:R-:W-:Y:S01]  /*154e0*/  FMUL.FTZ R57, R2, R57 ;  /* 0x0000003902397220 */ /* 0x000fe20000410000 */
[C---:B------:R-:W-:Y:S01]  /*154f0*/  HMMA.16816.F32 R24, R172.reuse, R150, R24 ;  /* 0x00000096ac18723c */ /* 0x040fe20000001818 */
[----:B------:R-:W1:Y:S03]  /*15500*/  LDSM.16.MT88.4 R148, [R196] ;  /* 0x00000000c494783b */ /* 0x000e660000004200 */
[C---:B------:R-:W-:Y:S02]  /*15510*/  FMUL.FTZ R58, R0.reuse, R58 ;  /* 0x0000003a003a7220 */ /* 0x040fe40000410000 */
[----:B------:R-:W-:Y:S02]  /*15520*/  FMUL.FTZ R59, R0, R59 ;  /* 0x0000003b003b7220 */ /* 0x000fe40000410000 */
[C---:B------:R-:W-:Y:S01]  /*15530*/  FMUL.FTZ R60, R2.reuse, R60 ;  /* 0x0000003c023c7220 */ /* 0x040fe20000410000 */
[----:B------:R-:W-:Y:S03]  /*15540*/  MUFU.EX2 R6, R6 ;  /* 0x0000000600067308 */ /* 0x000fe60000000800 */
        /* <DEDUP_REMOVED lines=86> */
[C---:B------:R-:W-:Y:S01]  /*15ab0*/  FMUL.FTZ R135, R0.reuse, R135 ;  /* 0x0000008700877220 */ /* 0x040fe20000410000 */
[C---:B-1----:R-:W-:Y:S03]  /*15ac0*/  HMMA.16816.F32 R52, R172.reuse, R148, R52 ;  /* 0x00000094ac34723c */ /* 0x042fe60000001834 */
[C---:B------:R-:W-:Y:S02]  /*15ad0*/  FMUL.FTZ R138, R0.reuse, R138 ;  /* 0x0000008a008a7220 */ /* 0x040fe40000410000 */
[----:B------:R-:W-:Y:S02]  /*15ae0*/  FMUL.FTZ R139, R0, R139 ;  /* 0x0000008b008b7220 */ /* 0x000fe40000410000 */
[----:B--2---:R-:W-:Y:S01]  /*15af0*/  FADD.FTZ R0, R14, R186 ;  /* 0x000000ba0e007221 */ /* 0x004fe20000010000 */
[C---:B------:R-:W-:Y:S01]  /*15b00*/  HMMA.16816.F32 R56, R172.reuse, R150, R56 ;  /* 0x00000096ac38723c */ /* 0x040fe20000001838 */
[----:B------:R-:W1:Y:S03]  /*15b10*/  LDSM.16.MT88.4 R148, [R196+0x1800] ;  /* 0x00180000c494783b */ /* 0x000e660000004200 */
[----:B---3--:R-:W-:Y:S04]  /*15b20*/  FADD.FTZ R0, R2, R0 ;  /* 0x0000000002007221 */ /* 0x008fe80000010000 */
        /* <DEDUP_REMOVED lines=44> */
[----:B------:R-:W5:Y:S01]  /*15df0*/  MUFU.EX2 R14, R190 ;  /* 0x000000be000e7308 */ /* 0x000f620000000800 */
[C---:B---3--:R-:W-:Y:S01]  /*15e00*/  FADD.FTZ R0, R172.reuse, R0 ;  /* 0x00000000ac007221 */ /* 0x048fe20000010000 */
[----:B------:R-:W-:Y:S01]  /*15e10*/  F2FP.PACK_AB R172, R172, R2 ;  /* 0x00000002acac723e */ /* 0x000fe200000000ff */
[----:B------:R-:W-:Y:S02]  /*15e20*/  FADD.FTZ R2, R189, R160 ;  /* 0x000000a0bd027221 */ /* 0x000fe40000010000 */
[----:B----4-:R-:W-:Y:S03]  /*15e30*/  FADD.FTZ R0, R174, R0 ;  /* 0x00000000ae007221 */ /* 0x010fe60000010000 */
[C---:B------:R-:W-:Y:S01]  /*15e40*/  F2FP.PACK_AB R174, R4.reuse, R174 ;  /* 0x000000ae04ae723e */ /* 0x040fe200000000ff */
[C---:B--2---:R-:W-:Y:S03]  /*15e50*/  HMMA.16816.F32 R20, R148.reuse, R156, R20 ;  /* 0x0000009c9414723c */ /* 0x044fe60000001814 */
[----:B------:R-:W-:Y:S02]  /*15e60*/  FADD.FTZ R234, R4, R0 ;  /* 0x0000000004ea7221 */ /* 0x000fe40000010000 */
[----:B------:R-:W-:Y:S01]  /*15e70*/  FADD.FTZ R0, R161, R2 ;  /* 0x00000002a1007221 */ /* 0x000fe20000010000 */
[----:B-----5:R-:W-:Y:S02]  /*15e80*/  F2FP.PACK_AB R175, R6, R14 ;  /* 0x0000000e06af723e */ /* 0x020fe400000000ff */
[C---:B------:R-:W-:Y:S01]  /*15e90*/  HMMA.16816.F32 R24, R148.reuse, R158, R24 ;  /* 0x0000009e9418723c */ /* 0x040fe20000001818 */
[----:B------:R-:W2:Y:S03]  /*15ea0*/  LDSM.16.MT88.4 R156, [R195+0x800] ;  /* 0x00080000c39c783b */ /* 0x000ea60000004200 */
[----:B------:R-:W-:Y:S04]  /*15eb0*/  FADD.FTZ R0, R218, R0 ;  /* 0x00000000da007221 */ /* 0x000fe80000010000 */
[----:B------:R-:W-:Y:S01]  /*15ec0*/  FADD.FTZ R0, R179, R0 ;  /* 0x00000000b3007221 */ /* 0x000fe20000010000 */
[C---:B-1----:R-:W-:Y:S03]  /*15ed0*/  HMMA.16816.F32 R28, R148.reuse, R152, R28 ;  /* 0x00000098941c723c */ /* 0x042fe6000000181c */
[----:B------:R-:W-:Y:S04]  /*15ee0*/  FADD.FTZ R0, R181, R0 ;  /* 0x00000000b5007221 */ /* 0x000fe80000010000 */
[----:B------:R-:W-:Y:S01]  /*15ef0*/  FADD.FTZ R0, R178, R0 ;  /* 0x00000000b2007221 */ /* 0x000fe20000010000 */
[C---:B------:R-:W-:Y:S01]  /*15f00*/  HMMA.16816.F32 R32, R148.reuse, R154, R32 ;  /* 0x0000009a9420723c */ /* 0x040fe20000001820 */
[----:B------:R-:W1:Y:S03]  /*15f10*/  LDSM.16.MT88.4 R152, [R193+0x2000] ;  /* 0x00200000c198783b */ /* 0x000e660000004200 */
[----:B------:R-:W-:Y:S04]  /*15f20*/  FADD.FTZ R0, R180, R0 ;  /* 0x00000000b4007221 */ /* 0x000fe80000010000 */
[----:B------:R-:W-:Y:S04]  /*15f30*/  FADD.FTZ R0, R176, R0 ;  /* 0x00000000b0007221 */ /* 0x000fe80000010000 */
[----:B------:R-:W-:Y:S04]  /*15f40*/  FADD.FTZ R0, R177, R0 ;  /* 0x00000000b1007221 */ /* 0x000fe80000010000 */
[----:B------:R-:W-:Y:S04]  /*15f50*/  FADD.FTZ R0, R14, R0 ;  /* 0x000000000e007221 */ /* 0x000fe80000010000 */
[----:B------:R-:W-:Y:S01]  /*15f60*/  FADD.FTZ R233, R6, R0 ;  /* 0x0000000006e97221 */ /* 0x000fe20000010000 */
[----:B------:R-:W-:Y:S01]  /*15f70*/  IADD3 R0, R225, -0x1, RZ ;  /* 0xffffffffe1007810 */ /* 0x000fe20007ffe0ff */
[C---:B--2---:R-:W-:Y:S03]  /*15f80*/  HMMA.16816.F32 R36, R148.reuse, R156, R36 ;  /* 0x0000009c9424723c */ /* 0x044fe60000001824 */
[----:B------:R-:W-:Y:S02]  /*15f90*/  MOV R225, R0 ;  /* 0x0000000000e17202 */ /* 0x000fe40000000f00 */
[----:B------:R-:W-:Y:S03]  /*15fa0*/  MOV R6, R3 ;  /* 0x0000000300067202 */ /* 0x000fe60000000f00 */
        /* <DEDUP_REMOVED lines=84> */
.L_x_2412:
[----:B------:R-:W-:-:S13]  /*164f0*/  ISETP.GE.AND P0, PT, R225, R246, PT ;  /* 0x000000f6e100720c */ /* 0x000fda0003f06270 */
[----:B------:R-:W-:Y:S05]  /*16500*/  @!P0 BRA `(.L_x_2426) ;  /* 0x00003d9000008947 */ /* 0x000fea0003800000 */
[----:B------:R-:W-:Y:S01]  /*16510*/  IMAD.MOV.U32 R14, RZ, RZ, R6 ;  /* 0x000000ffff0e7224 */ /* 0x000fe200078e0006 */
[----:B------:R-:W-:Y:S02]  /*16520*/  MOV R4, R13 ;  /* 0x0000000d00047202 */ /* 0x000fe40000000f00 */
[----:B------:R-:W-:Y:S02]  /*16530*/  IADD3 R227, -R241, 0x30, RZ ;  /* 0x00000030f1e37810 */ /* 0x000fe40007ffe1ff */
.L_x_2448:
[----:B------:R-:W2:Y:S01]  /*16540*/  LDL.64 R8, [R1+0x70] ;  /* 0x0000700001087983 */ /* 0x000ea20000100a00 */
        /* <DEDUP_REMOVED lines=9> */
[C---:B------:R-:W-:Y:S03]  /*165e0*/  IMAD R6, R224.reuse, c[0x0][0x21c], R6 ;  /* 0x00008700e0067a24 */ /* 0x040fe600078e0206 */
[----:B------:R-:W-:Y:S05]  /*165f0*/  IADD3 R3, R3, R0, RZ ;  /* 0x0000000003037210 */ /* 0x000fea0007ffe0ff */
[----:B------:R-:W-:Y:S01]  /*16600*/  IMAD.WIDE.U32 R2, R224, c[0x0][0x218], R2 ;  /* 0x00008600e0027a25 */ /* 0x000fe200078e0002 */
[----:B------:R1:W3:Y:S04]  /*16610*/  LDSM.16.M88.4 R32, [R197] ;  /* 0x00000000c520783b */ /* 0x0002e80000000200 */
[----:B------:R1:W4:Y:S04]  /*16620*/  LDSM.16.M88.4 R16, [R192] ;  /* 0x00000000c010783b */ /* 0x0003280000000200 */
[----:B------:R1:W1:Y:S04]  /*16630*/  LDSM.16.M88.4 R24, [R192+0x800] ;  /* 0x00080000c018783b */ /* 0x0002680000000200 */
[----:B------:R1:W1:Y:S04]  /*16640*/  LDSM.16.M88.4 R172, [R192+0x1000] ;  /* 0x00100000c0ac783b */ /* 0x0002680000000200 */
[----:B------:R1:W1:Y:S04]  /*16650*/  LDSM.16.M88.4 R176, [R198] ;  /* 0x00000000c6b0783b */ /* 0x0002680000000200 */
[----:B------:R1:W1:Y:S04]  /*16660*/  LDSM.16.M88.4 R180, [R201] ;  /* 0x00000000c9b4783b */ /* 0x0002680000000200 */
[----:B------:R1:W1:Y:S04]  /*16670*/  LDSM.16.M88.4 R184, [R211] ;  /* 0x00000000d3b8783b */ /* 0x0002680000000200 */
[----:B------:R1:W1:Y:S01]  /*16680*/  LDSM.16.M88.4 R188, [R212] ;  /* 0x00000000d4bc783b */ /* 0x0002620000000200 */
[----:B--2---:R-:W-:Y:S04]  /*16690*/  IADD3 R0, P0, R8, R2, RZ ;  /* 0x0000000208007210 */ /* 0x004fe80007f1e0ff */
[----:B------:R-:W-:Y:S02]  /*166a0*/  IADD3.X R6, R252, R3, R6, P0, !PT ;  /* 0x00000003fc067210 */ /* 0x000fe400007fe406 */
[C---:B------:R-:W-:Y:S04]  /*166b0*/  LEA R10, P0, R0.reuse, c[0x0][0x1f8], 0x1 ;  /* 0x00007e00000a7a11 */ /* 0x040fe800078008ff */
[----:B------:R-:W-:Y:S01]  /*166c0*/  LEA.HI.X R6, R0, c[0x0][0x1fc], R6, 0x1, P0 ;  /* 0x00007f0000067a11 */ /* 0x000fe200000f0c06 */
[----:B------:R-:W-:-:S06]  /*166d0*/  BRA.DIV ~URZ, `(.L_x_2427) ;  /* 0x0000b0327f007947 */ /* 0x000fcc000b800000 */
[----:B-1-34-:R1:W2:Y:S02]  /*166e0*/  SHFL.IDX PT, R0, R6, RZ, 0x181f ;  /* 0x00181fff06007589 */ /* 0x01a2a400000e0000 */
.L_x_2549:
[----:B------:R-:W-:Y:S01]  /*166f0*/  SHF.R.S32.HI R3, RZ, 0x1f, R215 ;  /* 0x0000001fff037819 */ /* 0x000fe200000114d7 */
[----:B------:R-:W3:Y:S01]  /*16700*/  SHFL.IDX PT, R2, R10, RZ, 0x181f ;  /* 0x00181fff0a027589 */ /* 0x000ee200000e0000 */
[C---:B------:R-:W-:Y:S01]  /*16710*/  ISETP.GE.AND P3, PT, R215.reuse, c[0x0][0x1d4], PT ;  /* 0x00007500d7007a0c */ /* 0x040fe20003f66270 */
[C---:B------:R-:W-:Y:S01]  /*16720*/  IMAD.SHL.U32 R239, R215.reuse, 0x2, RZ ;  /* 0x00000002d7ef7824 */ /* 0x040fe200078e00ff */
[C---:B------:R-:W-:Y:S01]  /*16730*/  SHF.L.U64.HI R221, R215.reuse, 0x1, R3 ;  /* 0x00000001d7dd7819 */ /* 0x040fe20000010203 */
[C---:B------:R-:W-:Y:S01]  /*16740*/  IMAD.SHL.U32 R220, R232.reuse, 0x2, RZ ;  /* 0x00000002e8dc7824 */ /* 0x040fe200078e00ff */
[----:B------:R-:W-:Y:S01]  /*16750*/  IADD3 R3, R215, 0x40, RZ ;  /* 0x00000040d7037810 */ /* 0x000fe20007ffe0ff */
[----:B------:R-:W-:Y:S01]  /*16760*/  IMAD.SHL.U32 R217, R231, 0x2, RZ ;  /* 0x00000002e7d97824 */ /* 0x000fe200078e00ff */
[----:B------:R-:W-:Y:S01]  /*16770*/  SHF.L.U64.HI R222, R232, 0x1, R244 ;  /* 0x00000001e8de7819 */ /* 0x000fe200000102f4 */
[C---:B------:R-:W-:Y:S01]  /*16780*/  IMAD.SHL.U32 R13, R230.reuse, 0x2, RZ ;  /* 0x00000002e60d7824 */ /* 0x040fe200078e00ff */
[----:B------:R-:W-:Y:S01]  /*16790*/  ISETP.GE.AND P2, PT, R3, c[0x0][0x1d4], PT ;  /* 0x0000750003007a0c */ /* 0x000fe20003f46270 */
[----:B------:R-:W-:Y:S01]  /*167a0*/  BSSY B0, `(.L_x_2428) ;  /* 0x0000031000007945 */ /* 0x000fe20003800000 */
[----:B------:R-:W-:Y:S02]  /*167b0*/  IADD3 R3, R215, 0x80, RZ ;  /* 0x00000080d7037810 */ /* 0x000fe40007ffe0ff */
[----:B------:R-:W-:Y:S02]  /*167c0*/  SHF.L.U64.HI R219, R231, 0x1, R243 ;  /* 0x00000001e7db7819 */ /* 0x000fe400000102f3 */
[----:B------:R-:W-:Y:S02]  /*167d0*/  SHF.L.U64.HI R218, R230, 0x1, R242 ;  /* 0x00000001e6da7819 */ /* 0x000fe400000102f2 */
[----:B------:R-:W-:Y:S02]  /*167e0*/  LOP3.LUT P1, RZ, R213, 0x800, RZ, 0xc0, !PT ;  /* 0x00000800d5ff7812 */ /* 0x000fe4000782c0ff */
[----:B---3--:R-:W-:Y:S05]  /*167f0*/  IADD3 R8, P0, R2, R239, RZ ;  /* 0x000000ef02087210 */ /* 0x008fea0007f1e0ff */
[----:B--2---:R-:W-:Y:S05]  /*16800*/  IMAD.X R9, R0, 0x1, R221, P0 ;  /* 0x0000000100097824 */ /* 0x004fea00000e06dd */
[----:B------:R-:W-:Y:S01]  /*16810*/  @!PT LDS RZ, [RZ] ;  /* 0x00000000fffff984 */ /* 0x000fe20000000800 */
[----:B------:R-:W-:Y:S01]  /*16820*/  @!PT LDS RZ, [RZ] ;  /* 0x00000000fffff984 */ /* 0x000fe20000000800 */
[----:B------:R2:W-:Y:S02]  /*16830*/  LDGSTS.E.BYPASS.LTC128B.128 [R214+0x4080], [R8.64], !P3 ;  /* 0x0408000008d67fae */ /* 0x0005e4000d901d4a */
[----:B--2---:R-:W-:Y:S05]  /*16840*/  IADD3 R8, P0, R2, R220, RZ ;  /* 0x000000dc02087210 */ /* 0x004fea0007f1e0ff */
[----:B------:R-:W-:Y:S05]  /*16850*/  IMAD.X R9, R0, 0x1, R222, P0 ;  /* 0x0000000100097824 */ /* 0x000fea00000e06de */
[----:B------:R2:W-:Y:S01]  /*16860*/  LDGSTS.E.BYPASS.LTC128B.128 [R214+0x5880], [R8.64], !P2 ;  /* 0x0588000008d67fae */ /* 0x0005e2000d101d4a */
[----:B------:R-:W-:Y:S02]  /*16870*/  ISETP.GE.AND P2, PT, R3, c[0x0][0x1d4], PT ;  /* 0x0000750003007a0c */ /* 0x000fe40003f46270 */
[----:B------:R-:W-:Y:S02]  /*16880*/  IADD3 R3, R215, 0xc0, RZ ;  /* 0x000000c0d7037810 */ /* 0x000fe40007ffe0ff */
[----:B--2---:R-:W-:Y:S05]  /*16890*/  IADD3 R8, P0, R2, R217, RZ ;  /* 0x000000d902087210 */ /* 0x004fea0007f1e0ff */
[----:B------:R-:W-:Y:S01]  /*168a0*/  IMAD.X R9, R0, 0x1, R219, P0 ;  /* 0x0000000100097824 */ /* 0x000fe200000e06db */
[----:B------:R-:W-:Y:S04]  /*168b0*/  IADD3 R2, P0, R2, R13, RZ ;  /* 0x0000000d02027210 */ /* 0x000fe80007f1e0ff */
[----:B------:R2:W-:Y:S01]  /*168c0*/  LDGSTS.E.BYPASS.LTC128B.128 [R214+0x7080], [R8.64], !P2 ;  /* 0x0708000008d67fae */ /* 0x0005e2000d101d4a */
[----:B------:R-:W-:Y:S01]  /*168d0*/  ISETP.GE.AND P2, PT, R3, c[0x0][0x1d4], PT ;  /* 0x0000750003007a0c */ /* 0x000fe20003f46270 */
[----:B------:R-:W-:Y:S11]  /*168e0*/  IMAD.X R3, R0, 0x1, R218, P0 ;  /* 0x0000000100037824 */ /* 0x000ff600000e06da */
[----:B------:R-:W-:Y:S01]  /*168f0*/  @!UPT UIADD3 URZ, URZ, URZ, URZ ;  /* 0x0000003f3f3ff290 */ /* 0x000fe2000fffe03f */
[----:B------:R2:W-:Y:S01]  /*16900*/  LDGSTS.E.BYPASS.LTC128B.128 [R214+0x8880], [R2.64], !P2 ;  /* 0x0888000002d67fae */ /* 0x0005e2000d101d4a */
[----:B------:R-:W-:-:S05]  /*16910*/  @P1 BRA `(.L_x_2429) ;  /* 0x0000019000001947 */ /* 0x000fca0003800000 */
[----:B------:R-:W-:-:S05]  /*16920*/  BRA.DIV ~URZ, `(.L_x_2430) ;  /* 0x0000ae527f007947 */ /* 0x000fca000b800000 */
[----:B-1----:R-:W1:Y:S04]  /*16930*/  SHFL.IDX PT, R6, R6, 0x1, 0x181f ;  /* 0x00381f0006067f89 */ /* 0x002e6800000e0000 */
[----:B------:R3:W4:Y:S02]  /*16940*/  SHFL.IDX PT, R0, R10, 0x1, 0x181f ;  /* 0x00381f000a007f89 */ /* 0x00072400000e0000 */
.L_x_2550:
[C---:B--2---:R-:W-:Y:S02]  /*16950*/  IADD3 R2, R215.reuse, 0x40, RZ ;  /* 0x00000040d7027810 */ /* 0x044fe40007ffe0ff */
[C---:B------:R-:W-:Y:S02]  /*16960*/  ISETP.GE.AND P2, PT, R215.reuse, c[0x0][0x1d4], PT ;  /* 0x00007500d7007a0c */ /* 0x040fe40003f46270 */
[----:B----4-:R-:W-:Y:S02]  /*16970*/  IADD3 R8, P0, R0, R239, RZ ;  /* 0x000000ef00087210 */ /* 0x010fe40007f1e0ff */
[----:B------:R-:W-:Y:S02]  /*16980*/  ISETP.GE.AND P1, PT, R2, c[0x0][0x1d4], PT ;  /* 0x0000750002007a0c */ /* 0x000fe40003f26270 */
[C---:B------:R-:W-:Y:S01]  /*16990*/  IADD3 R11, R215.reuse, 0x80, RZ ;  /* 0x00000080d70b7810 */ /* 0x040fe20007ffe0ff */
[----:B-1----:R-:W-:Y:S01]  /*169a0*/  IMAD.X R9, R6, 0x1, R221, P0 ;  /* 0x0000000106097824 */ /* 0x002fe200000e06dd */
[----:B------:R-:W-:Y:S02]  /*169b0*/  IADD3 R2, P0, R0, R220, RZ ;  /* 0x000000dc00027210 */ /* 0x000fe40007f1e0ff */
[----:B---3--:R-:W-:Y:S03]  /*169c0*/  IADD3 R10, R215, 0xc0, RZ ;  /* 0x000000c0d70a7810 */ /* 0x008fe60007ffe0ff */
[----:B------:R-:W-:Y:S01]  /*169d0*/  @!PT LDS RZ, [RZ] ;  /* 0x00000000fffff984 */ /* 0x000fe20000000800 */
[----:B------:R-:W-:Y:S01]  /*169e0*/  @!PT LDS RZ, [RZ] ;  /* 0x00000000fffff984 */ /* 0x000fe20000000800 */
[----:B------:R-:W-:Y:S01]  /*169f0*/  @!PT LDS RZ, [RZ] ;  /* 0x00000000fffff984 */ /* 0x000fe20000000800 */
[----:B------:R1:W-:Y:S01]  /*16a00*/  LDGSTS.E.BYPASS.LTC128B.128 [R214+0x5080], [R8.64], !P2 ;  /* 0x0508000008d67fae */ /* 0x0003e2000d101d4a */
[----:B------:R-:W-:Y:S01]  /*16a10*/  IMAD.X R3, R6, 0x1, R222, P0 ;  /* 0x0000000106037824 */ /* 0x000fe200000e06de */
[----:B------:R-:W-:Y:S04]  /*16a20*/  ISETP.GE.AND P2, PT, R11, c[0x0][0x1d4], PT ;  /* 0x000075000b007a0c */ /* 0x000fe80003f46270 */
[----:B------:R2:W-:Y:S01]  /*16a30*/  LDGSTS.E.BYPASS.LTC128B.128 [R214+0x6880], [R2.64], !P1 ;  /* 0x0688000002d67fae */ /* 0x0005e2000c901d4a */
[----:B------:R-:W-:Y:S02]  /*16a40*/  ISETP.GE.AND P1, PT, R10, c[0x0][0x1d4], PT ;  /* 0x000075000a007a0c */ /* 0x000fe40003f26270 */
[----:B--2---:R-:W-:Y:S05]  /*16a50*/  IADD3 R2, P0, R0, R217, RZ ;  /* 0x000000d900027210 */ /* 0x004fea0007f1e0ff */
[----:B------:R-:W-:Y:S05]  /*16a60*/  IMAD.X R3, R6, 0x1, R219, P0 ;  /* 0x0000000106037824 */ /* 0x000fea00000e06db */
[----:B------:R2:W-:Y:S02]  /*16a70*/  LDGSTS.E.BYPASS.LTC128B.128 [R214+0x8080], [R2.64], !P2 ;  /* 0x0808000002d67fae */ /* 0x0005e4000d101d4a */
[----:B--2---:R-:W-:Y:S05]  /*16a80*/  IADD3 R2, P0, R0, R13, RZ ;  /* 0x0000000d00027210 */ /* 0x004fea0007f1e0ff */
[----:B------:R-:W-:Y:S05]  /*16a90*/  IMAD.X R3, R6, 0x1, R218, P0 ;  /* 0x0000000106037824 */ /* 0x000fea00000e06da */
[----:B------:R1:W-:Y:S03]  /*16aa0*/  LDGSTS.E.BYPASS.LTC128B.128 [R214+0x9880], [R2.64], !P1 ;  /* 0x0988000002d67fae */ /* 0x0003e6000c901d4a */
.L_x_2429:
[----:B------:R-:W-:Y:S05]  /*16ab0*/  BSYNC B0 ;  /* 0x0000000000007941 */ /* 0x000fea0003800000 */
.L_x_2428:
[----:B------:R-:W0:Y:S01]  /*16ac0*/  LDGDEPBAR ;  /* 0x00000000000079af */ /* 0x000e220000000000 */
[----:B------:R-:W-:Y:S01]  /*16ad0*/  WARPSYNC 0xffffffff ;  /* 0xffffffff00007948 */ /* 0x000fe20003800000 */
[C---:B-12---:R-:W-:Y:S01]  /*16ae0*/  HMMA.16816.F32 R8, R32.reuse, R16, RZ ;  /* 0x000000102008723c */ /* 0x046fe200000018ff */
[----:B------:R-:W-:Y:S02]  /*16af0*/  BSSY B0, `(.L_x_2431) ;  /* 0x0000126000007945 */ /* 0x000fe40003800000 */
[----:B------:R-:W-:Y:S05]  /*16b00*/  ISETP.GT.AND P0, PT, R225, R246, PT ;  /* 0x000000f6e100720c */ /* 0x000fea0003f04270 */
[C---:B------:R-:W-:Y:S08]  /*16b10*/  HMMA.16816.F32 R16, R32.reuse, R18, RZ ;  /* 0x000000122010723c */ /* 0x040ff000000018ff */
[C---:B------:R-:W-:Y:S08]  /*16b20*/  HMMA.16816.F32 R20, R32.reuse, R24, RZ ;  /* 0x000000182014723c */ /* 0x040ff000000018ff */
        /* <DEDUP_REMOVED lines=161> */
[----:B------:R-:W-:Y:S03]  /*17540*/  FMUL.FTZ R23, R23, c[0x0][0x320] ;  /* 0x0000c80017177a20 */ /* 0x000fe60000410000 */
        /* <DEDUP_REMOVED lines=9> */
[----:B------:R-:W3:Y:S01]  /*175e0*/  MUFU.TANH R179, R26 ;  /* 0x0000001a00b37308 */ /* 0x000ee20000002400 */
[----:B-1----:R-:W-:Y:S09]  /*175f0*/  FMUL.FTZ R19, R24, c[0x0][0x320] ;  /* 0x0000c80018137a20 */ /* 0x002ff20000410000 */
[----:B------:R1:W1:Y:S01]  /*17600*/  MUFU.TANH R178, R27 ;  /* 0x0000001b00b27308 */ /* 0x0002620000002400 */
[----:B--2---:R-:W-:Y:S09]  /*17610*/  FMUL.FTZ R20, R21, c[0x0][0x320] ;  /* 0x0000c80015147a20 */ /* 0x004ff20000410000 */
[----:B------:R2:W1:Y:S01]  /*17620*/  MUFU.TANH R180, R16 ;  /* 0x0000001000b47308 */ /* 0x0004620000002400 */
[C---:B----4-:R-:W-:Y:S09]  /*17630*/  HMMA.16816.F32 R28, R184.reuse, R8, R28 ;  /* 0x00000008b81c723c */ /* 0x050ff2000000181c */
[----:B------:R2:W4:Y:S01]  /*17640*/  MUFU.TANH R177, R17 ;  /* 0x0000001100b17308 */ /* 0x0005220000002400 */
[----:B------:R-:W-:Y:S09]  /*17650*/  HMMA.16816.F32 R32, R184, R10, R32 ;  /* 0x0000000ab820723c */ /* 0x000ff20000001820 */
[----:B------:R-:W2:Y:S05]  /*17660*/  MUFU.TANH R20, R20 ;  /* 0x0000001400147308 */ /* 0x000eaa0000002400 */
[----:B------:R-:W-:Y:S05]  /*17670*/  FMUL.FTZ R28, R28, c[0x0][0x320] ;  /* 0x0000c8001c1c7a20 */ /* 0x000fea0000410000 */
[----:B------:R2:W2:Y:S01]  /*17680*/  MUFU.TANH R183, R22 ;  /* 0x0000001600b77308 */ /* 0x0004a20000002400 */
[----:B-1----:R-:W-:Y:S02]  /*17690*/  FMUL.FTZ R27, R29, c[0x0][0x320] ;  /* 0x0000c8001d1b7a20 */ /* 0x002fe40000410000 */
        /* <DEDUP_REMOVED lines=18> */
[--C-:B--234-:R-:W-:Y:S01]  /*177c0*/  IMAD.IADD R3, R251, 0x1, R241.reuse ;  /* 0x00000001fb037824 */ /* 0x11cfe200078e02f1 */
[----:B------:R-:W2:Y:S01]  /*177d0*/  LDL R0, [R1+0x78] ;  /* 0x0000780001007983 */ /* 0x000ea20000100800 */
[----:B------:R-:W-:Y:S03]  /*177e0*/  IMAD.MOV.U32 R224, RZ, RZ, RZ ;  /* 0x000000ffffe07224 */ /* 0x000fe600078e00ff */
[----:B-1----:R-:W3:Y:S01]  /*177f0*/  LDL.64 R22, [R1+0x88] ;  /* 0x0000880001167983 */ /* 0x002ee20000100a00 */
[----:B------:R-:W-:Y:S05]  /*17800*/  ISETP.GT.AND P1, PT, R3, 0x2f, PT ;  /* 0x0000002f0300780c */ /* 0x000fea0003f24270 */
        /* <DEDUP_REMOVED lines=26> */
[----:B-----5:R-:W-:Y:S03]  /*179b0*/  IADD3 R0, P0, R16, R2, RZ ;  /* 0x0000000210007210 */ /* 0x020fe60007f1e0ff */
[----:B------:R-:W-:Y:S05]  /*179c0*/  IMAD R10, R224, c[0x0][0x1f4], R10 ;  /* 0x00007d00e00a7a24 */ /* 0x000fea00078e020a */
[----:B------:R-:W-:Y:S02]  /*179d0*/  IADD3.X R10, R235, R3, R10, P0, !PT ;  /* 0x00000003eb0a7210 */ /* 0x000fe400007fe40a */
[C---:B------:R-:W-:Y:S04]  /*179e0*/  LEA R11, P0, R0.reuse, c[0x0][0x1c8], 0x1 ;  /* 0x00007200000b7a11 */ /* 0x040fe800078008ff */
[----:B------:R-:W-:Y:S01]  /*179f0*/  LEA.HI.X R10, R0, c[0x0][0x1cc], R10, 0x1, P0 ;  /* 0x00007300000a7a11 */ /* 0x000fe200000f0c0a */
[----:B------:R-:W-:-:S06]  /*17a00*/  BRA.DIV ~URZ, `(.L_x_2433) ;  /* 0x00009e427f007947 */ /* 0x000fcc000b800000 */
[----:B------:R1:W2:Y:S02]  /*17a10*/  SHFL.IDX PT, R6, R10, RZ, 0x181f ;  /* 0x00181fff0a067589 */ /* 0x0002a400000e0000 */
.L_x_2551:
[----:B------:R-:W-:-:S05]  /*17a20*/  BRA.DIV ~URZ, `(.L_x_2434) ;  /* 0x00009e927f007947 */ /* 0x000fca000b800000 */
[----:B------:R3:W4:Y:S02]  /*17a30*/  SHFL.IDX PT, R0, R11, RZ, 0x181f ;  /* 0x00181fff0b007589 */ /* 0x00072400000e0000 */
.L_x_2552:
[----:B------:R-:W-:Y:S02]  /*17a40*/  ISETP.GE.AND P0, PT, R227, 0x1, PT ;  /* 0x00000001e300780c */ /* 0x000fe40003f06270 */
[C---:B------:R-:W-:Y:S02]  /*17a50*/  IADD3 R2, R215.reuse, 0x40, RZ ;  /* 0x00000040d7027810 */ /* 0x040fe40007ffe0ff */
[C---:B------:R-:W-:Y:S02]  /*17a60*/  ISETP.GE.AND P3, PT, R215.reuse, c[0x0][0x1d4], PT ;  /* 0x00007500d7007a0c */ /* 0x040fe40003f66270 */
[----:B------:R-:W-:Y:S02]  /*17a70*/  ISETP.GE.AND P2, PT, R2, c[0x0][0x1d4], PT ;  /* 0x0000750002007a0c */ /* 0x000fe40003f46270 */
[C---:B------:R-:W-:Y:S02]  /*17a80*/  IADD3 R17, R215.reuse, 0x80, RZ ;  /* 0x00000080d7117810 */ /* 0x040fe40007ffe0ff */
[----:B------:R-:W-:Y:S03]  /*17a90*/  IADD3 R16, R215, 0xc0, RZ ;  /* 0x000000c0d7107810 */ /* 0x000fe60007ffe0ff */
[----:B----4-:R-:W-:Y:S05]  /*17aa0*/  @P0 IADD3 R8, P1, R0, R239, RZ ;  /* 0x000000ef00080210 */ /* 0x010fea0007f3e0ff */
[----:B--2---:R-:W-:Y:S01]  /*17ab0*/  @P0 IMAD.X R9, R6, 0x1, R221, P1 ;  /* 0x0000000106090824 */ /* 0x004fe200008e06dd */
[----:B------:R-:W-:Y:S04]  /*17ac0*/  @P0 IADD3 R2, P1, R0, R220, RZ ;  /* 0x000000dc00020210 */ /* 0x000fe80007f3e0ff */
[----:B------:R-:W-:Y:S01]  /*17ad0*/  @!PT LDS RZ, [RZ] ;  /* 0x00000000fffff984 */ /* 0x000fe20000000800 */
[----:B------:R-:W-:Y:S01]  /*17ae0*/  @!PT LDS RZ, [RZ] ;  /* 0x00000000fffff984 */ /* 0x000fe20000000800 */
[----:B------:R-:W-:Y:S01]  /*17af0*/  @!PT LDS RZ, [RZ] ;  /* 0x00000000fffff984 */ /* 0x000fe20000000800 */
[----:B------:R2:W-:Y:S01]  /*17b00*/  @P0 LDGSTS.E.BYPASS.LTC128B.128 [R214+0xa080], [R8.64], !P3 ;  /* 0x0a08000008d60fae */ /* 0x0005e2000d901d4a */
[----:B------:R-:W-:Y:S01]  /*17b10*/  @P0 IMAD.X R3, R6, 0x1, R222, P1 ;  /* 0x0000000106030824 */ /* 0x000fe200008e06de */
[----:B------:R-:W-:Y:S04]  /*17b20*/  ISETP.GE.AND P3, PT, R17, c[0x0][0x1d4], PT ;  /* 0x0000750011007a0c */ /* 0x000fe80003f66270 */
[----:B------:R4:W-:Y:S01]  /*17b30*/  @P0 LDGSTS.E.BYPASS.LTC128B.128 [R214+0xb880], [R2.64], !P2 ;  /* 0x0b88000002d60fae */ /* 0x0009e2000d101d4a */
[----:B------:R-:W-:Y:S02]  /*17b40*/  ISETP.GE.AND P2, PT, R16, c[0x0][0x1d4], PT ;  /* 0x0000750010007a0c */ /* 0x000fe40003f46270 */
[----:B----4-:R-:W-:Y:S05]  /*17b50*/  @P0 IADD3 R2, P1, R0, R217, RZ ;  /* 0x000000d900020210 */ /* 0x010fea0007f3e0ff */
[----:B------:R-:W-:Y:S05]  /*17b60*/  @P0 IMAD.X R3, R6, 0x1, R219, P1 ;  /* 0x0000000106030824 */ /* 0x000fea00008e06db */
[----:B------:R4:W-:Y:S02]  /*17b70*/  @P0 LDGSTS.E.BYPASS.LTC128B.128 [R214+0xd080], [R2.64], !P3 ;  /* 0x0d08000002d60fae */ /* 0x0009e4000d901d4a */
[----:B----4-:R-:W-:Y:S05]  /*17b80*/  @P0 IADD3 R2, P1, R0, R13, RZ ;  /* 0x0000000d00020210 */ /* 0x010fea0007f3e0ff */
[----:B------:R-:W-:Y:S05]  /*17b90*/  @P0 IMAD.X R3, R6, 0x1, R218, P1 ;  /* 0x0000000106030824 */ /* 0x000fea00008e06da */
[----:B------:R2:W-:Y:S01]  /*17ba0*/  @P0 LDGSTS.E.BYPASS.LTC128B.128 [R214+0xe880], [R2.64], !P2 ;  /* 0x0e88000002d60fae */ /* 0x0005e2000d101d4a */
[----:B------:R-:W-:-:S05]  /*17bb0*/  BRA.DIV ~URZ, `(.L_x_2435) ;  /* 0x00009d727f007947 */ /* 0x000fca000b800000 */
[----:B------:R4:W1:Y:S04]  /*17bc0*/  SHFL.IDX PT, R6, R10, 0x1, 0x181f ;  /* 0x00381f000a067f89 */ /* 0x00086800000e0000 */
[----:B------:R4:W2:Y:S02]  /*17bd0*/  SHFL.IDX PT, R0, R11, 0x1, 0x181f ;  /* 0x00381f000b007f89 */ /* 0x0008a400000e0000 */
.L_x_2553:
[----:B------:R-:W-:Y:S02]  /*17be0*/  ISETP.GE.AND P0, PT, R227, 0x21, PT ;  /* 0x00000021e300780c */ /* 0x000fe40003f06270 */
[C---:B------:R-:W-:Y:S02]  /*17bf0*/  IADD3 R23, R215.reuse, 0x40, RZ ;  /* 0x00000040d7177810 */ /* 0x040fe40007ffe0ff */
[C---:B------:R-:W-:Y:S02]  /*17c00*/  ISETP.GE.AND P5, PT, R215.reuse, c[0x0][0x1d4], PT ;  /* 0x00007500d7007a0c */ /* 0x040fe40003fa6270 */
[----:B------:R-:W-:Y:S02]  /*17c10*/  IADD3 R22, R215, 0x80, RZ ;  /* 0x00000080d7167810 */ /* 0x000fe40007ffe0ff */
[----:B------:R-:W-:Y:S02]  /*17c20*/  ISETP.GE.AND P4, PT, R23, c[0x0][0x1d4], PT ;  /* 0x0000750017007a0c */ /* 0x000fe40003f86270 */
[----:B------:R-:W-:Y:S02]  /*17c30*/  ISETP.GE.AND P3, PT, R22, c[0x0][0x1d4], PT ;  /* 0x0000750016007a0c */ /* 0x000fe40003f66270 */
[----:B------:R-:W-:Y:S02]  /*17c40*/  IADD3 R21, R215, 0xc0, RZ ;  /* 0x000000c0d7157810 */ /* 0x000fe40007ffe0ff */
[----:B--2---:R-:W-:Y:S02]  /*17c50*/  @P0 IADD3 R16, P1, R0, R239, RZ ;  /* 0x000000ef00100210 */ /* 0x004fe40007f3e0ff */
[----:B------:R-:W-:Y:S03]  /*17c60*/  ISETP.GE.AND P2, PT, R21, c[0x0][0x1d4], PT ;  /* 0x0000750015007a0c */ /* 0x000fe60003f46270 */
[----:B-1----:R-:W-:Y:S01]  /*17c70*/  @P0 IMAD.X R17, R6, 0x1, R221, P1 ;  /* 0x0000000106110824 */ /* 0x002fe200008e06dd */
[----:B----4-:R-:W-:Y:S04]  /*17c80*/  @P0 IADD3 R10, P1, R0, R220, RZ ;  /* 0x000000dc000a0210 */ /* 0x010fe80007f3e0ff */
[----:B------:R-:W-:Y:S01]  /*17c90*/  @!PT LDS RZ, [RZ] ;  /* 0x00000000fffff984 */ /* 0x000fe20000000800 */
[----:B------:R-:W-:Y:S01]  /*17ca0*/  @!PT LDS RZ, [RZ] ;  /* 0x00000000fffff984 */ /* 0x000fe20000000800 */
[----:B------:R-:W-:Y:S01]  /*17cb0*/  @!PT LDS RZ, [RZ] ;  /* 0x00000000fffff984 */ /* 0x000fe20000000800 */
[----:B------:R1:W-:Y:S01]  /*17cc0*/  @P0 LDGSTS.E.BYPASS.LTC128B.128 [R214+0xb080], [R16.64], !P5 ;  /* 0x0b08000010d60fae */ /* 0x0003e2000e901d4a */
[----:B---3--:R-:W-:Y:S01]  /*17cd0*/  @P0 IMAD.X R11, R6, 0x1, R222, P1 ;  /* 0x00000001060b0824 */ /* 0x008fe200008e06de */
[----:B------:R-:W-:Y:S04]  /*17ce0*/  @P0 IADD3 R8, P1, R0, R217, RZ ;  /* 0x000000d900080210 */ /* 0x000fe80007f3e0ff */
[----:B------:R1:W-:Y:S01]  /*17cf0*/  @P0 LDGSTS.E.BYPASS.LTC128B.128 [R214+0xc880], [R10.64], !P4 ;  /* 0x0c8800000ad60fae */ /* 0x0003e2000e101d4a */
[----:B------:R-:W-:Y:S01]  /*17d00*/  @P0 IMAD.X R9, R6, 0x1, R219, P1 ;  /* 0x0000000106090824 */ /* 0x000fe200008e06db */
[----:B------:R-:W-:Y:S04]  /*17d10*/  @P0 IADD3 R2, P1, R0, R13, RZ ;  /* 0x0000000d00020210 */ /* 0x000fe80007f3e0ff */
[----:B------:R1:W-:Y:S01]  /*17d20*/  @P0 LDGSTS.E.BYPASS.LTC128B.128 [R214+0xe080], [R8.64], !P3 ;  /* 0x0e08000008d60fae */ /* 0x0003e2000d901d4a */
[----:B------:R-:W-:Y:S05]  /*17d30*/  @P0 IMAD.X R3, R6, 0x1, R218, P1 ;  /* 0x0000000106030824 */ /* 0x000fea00008e06da */
[----:B------:R1:W-:Y:S03]  /*17d40*/  @P0 LDGSTS.E.BYPASS.LTC128B.128 [R214+0xf880], [R2.64], !P2 ;  /* 0x0f88000002d60fae */ /* 0x0003e6000d101d4a */
.L_x_2432:
[----:B--234-:R-:W-:Y:S05]  /*17d50*/  BSYNC B0 ;  /* 0x0000000000007941 */ /* 0x01cfea0003800000 */
.L_x_2431:
[----:B------:R-:W2:Y:S01]  /*17d60*/  LDL R0, [R1+0x94] ;  /* 0x0000940001007983 */ /* 0x000ea20000100800 */
[----:B------:R-:W-:Y:S03]  /*17d70*/  IMAD R6, R225, -0x30, RZ ;  /* 0xffffffd0e1067824 */ /* 0x000fe600078e02ff */
[----:B-1----:R-:W2:Y:S01]  /*17d80*/  LDL R8, [R1+0x4] ;  /* 0x0000040001087983 */ /* 0x002ea20000100800 */
[----:B------:R-:W-:Y:S03]  /*17d90*/  IMAD.IADD R11, R6, 0x1, -R247 ;  /* 0x00000001060b7824 */ /* 0x000fe600078e0af7 */
[----:B------:R-:W3:Y:S04]  /*17da0*/  LDL R3, [R1+0x90] ;  /* 0x0000900001037983 */ /* 0x000ee80000100800 */
[----:B------:R-:W3:Y:S04]  /*17db0*/  LDL R2, [R1+0x7c] ;  /* 0x00007c0001027983 */ /* 0x000ee80000100800 */
[----:B------:R-:W0:Y:S01]  /*17dc0*/  LDGDEPBAR ;  /* 0x00000000000079af */ /* 0x000e220000000000 */
[----:B--2---:R-:W-:Y:S02]  /*17dd0*/  IMAD R8, R8, 0x80, R0 ;  /* 0x0000008008087824 */ /* 0x004fe400078e0200 */
[----:B------:R-:W-:Y:S05]  /*17de0*/  IMAD.MOV.U32 R0, RZ, RZ, 0x1 ;  /* 0x00000001ff007424 */ /* 0x000fea00078e00ff */
[----:B------:R-:W-:Y:S02]  /*17df0*/  ISETP.NE.AND P0, PT, R0, c[0x0][0x2c4], PT ;  /* 0x0000b10000007a0c */ /* 0x000fe40003f05270 */
[----:B---3--:R-:W-:Y:S02]  /*17e00*/  IADD3 R8, R2, R8, R3 ;  /* 0x0000000802087210 */ /* 0x008fe40007ffe003 */
        /* <DEDUP_REMOVED lines=8> */
[----:B------:R1:W2:Y:S02]  /*17e90*/  SHFL.IDX PT, R3, R8, RZ, 0x1c1f ;  /* 0x001c1fff08037589 */ /* 0x0002a400000e0000 */
.L_x_2554:
[----:B--2---:R-:W-:Y:S01]  /*17ea0*/  IADD3 R2, R10, R3, RZ ;  /* 0x000000030a027210 */ /* 0x004fe20007ffe0ff */
[----:B------:R-:W-:Y:S05]  /*17eb0*/  IMAD.MOV.U32 R0, RZ, RZ, 0x1 ;  /* 0x00000001ff007424 */ /* 0x000fea00078e00ff */
[----:B------:R-:W-:Y:S01]  /*17ec0*/  ISETP.LE.AND P0, PT, R0, c[0x0][0x32c], PT ;  /* 0x0000cb0000007a0c */ /* 0x000fe20003f03270 */
        /* <DEDUP_REMOVED lines=16> */
.L_x_2439:
[----:B------:R-:W-:Y:S04]  /*17fd0*/  MOV R13, 0x1 ;  /* 0x00000001000d7802 */ /* 0x000fe80000000f00 */
[----:B------:R-:W-:Y:S11]  /*17fe0*/  ISETP.NE.AND P0, PT, R13, c[0x0][0x32c], PT ;  /* 0x0000cb000d007a0c */ /* 0x000ff60003f05270 */
[----:B------:R-:W-:Y:S02]  /*17ff0*/  @!UPT UIADD3 URZ, URZ, URZ, URZ ;  /* 0x0000003f3f3ff290 */ /* 0x000fe4000fffe03f */
[----:B------:R-:W-:Y:S05]  /*18000*/  @P0 IMAD.HI.U32 R13, R3, c[0x0][0x330], RZ ;  /* 0x0000cc00030d0a27 */ /* 0x000fea00078e00ff */
[----:B------:R-:W-:Y:S02]  /*18010*/  @P0 SHF.R.U32.HI R3, RZ, c[0x0][0x334], R13 ;  /* 0x0000cd00ff030a19 */ /* 0x000fe4000001160d */
.L_x_2440:
[----:B------:R-:W-:Y:S05]  /*18020*/  BSYNC B0 ;  /* 0x0000000000007941 */ /* 0x000fea0003800000 */
.L_x_2438:
[----:B------:R-:W-:Y:S05]  /*18030*/  IMAD R3, R3, c[0x0][0x32c], R11 ;  /* 0x0000cb0003037a24 */ /* 0x000fea00078e020b */
[----:B------:R-:W-:Y:S02]  /*18040*/  IMNMX R0, R0, R3, !PT ;  /* 0x0000000300007217 */ /* 0x000fe40007800200 */
[----:B------:R-:W-:Y:S04]  /*18050*/  IADD3 R3, R3, c[0x0][0x32c], RZ ;  /* 0x0000cb0003037a10 */ /* 0x000fe80007ffe0ff */
[----:B------:R-:W-:Y:S02]  /*18060*/  IMNMX R2, R2, R3, PT ;  /* 0x0000000302027217 */ /* 0x000fe40003800200 */
.L_x_2437:
        /* <DEDUP_REMOVED lines=63> */
.L_x_2555:
[----:B---3--:R-:W-:Y:S01]  /*18460*/  IADD3 R2, R10, R3, RZ ;  /* 0x000000030a027210 */ /* 0x008fe20007ffe0ff */
        /* <DEDUP_REMOVED lines=18> */
.L_x_2444:
[----:B------:R-:W-:Y:S04]  /*18590*/  MOV R6, 0x1 ;  /* 0x0000000100067802 */ /* 0x000fe80000000f00 */
[----:B------:R-:W-:Y:S11]  /*185a0*/  ISETP.NE.AND P0, PT, R6, c[0x0][0x32c], PT ;  /* 0x0000cb0006007a0c */ /* 0x000ff60003f05270 */
[----:B------:R-:W-:Y:S02]  /*185b0*/  @!UPT UIADD3 URZ, URZ, URZ, URZ ;  /* 0x0000003f3f3ff290 */ /* 0x000fe4000fffe03f */
[----:B------:R-:W-:Y:S05]  /*185c0*/  @P0 IMAD.HI.U32 R6, R3, c[0x0][0x330], RZ ;  /* 0x0000cc0003060a27 */ /* 0x000fea00078e00ff */
[----:B------:R-:W-:Y:S02]  /*185d0*/  @P0 SHF.R.U32.HI R3, RZ, c[0x0][0x334], R6 ;  /* 0x0000cd00ff030a19 */ /* 0x000fe40000011606 */
.L_x_2445:
[----:B------:R-:W-:Y:S05]  /*185e0*/  BSYNC B0 ;  /* 0x0000000000007941 */ /* 0x000fea0003800000 */
.L_x_2443:
[----:B------:R-:W-:Y:S05]  /*185f0*/  IMAD R3, R3, c[0x0][0x32c], R11 ;  /* 0x0000cb0003037a24 */ /* 0x000fea00078e020b */
[----:B------:R-:W-:Y:S02]  /*18600*/  IMNMX R0, R0, R3, !PT ;  /* 0x0000000300007217 */ /* 0x000fe40007800200 */
[----:B------:R-:W-:Y:S04]  /*18610*/  IADD3 R3, R3, c[0x0][0x32c], RZ ;  /* 0x0000cb0003037a10 */ /* 0x000fe80007ffe0ff */
[----:B------:R-:W-:Y:S02]  /*18620*/  IMNMX R2, R2, R3, PT ;  /* 0x0000000302027217 */ /* 0x000fe40003800200 */
.L_x_2442:
[----:B------:R-:W-:Y:S02]  /*18630*/  ISETP.GT.AND P0, PT, R0, RZ, !P1 ;  /* 0x000000ff0000720c */ /* 0x000fe40004f04270 */
[C---:B------:R-:W-:Y:S02]  /*18640*/  LOP3.LUT P1, RZ, R213.reuse, 0x1, RZ, 0xc0, !PT ;  /* 0x00000001d5ff7812 */ /* 0x040fe4000782c0ff */
[----:B------:R-:W-:Y:S04]  /*18650*/  ISETP.LT.OR P0, PT, R2, 0x1, P0 ;  /* 0x000000010200780c */ /* 0x000fe80000701670 */
[----:B-12---:R-:W-:Y:S02]  /*18660*/  FSEL R8, R216, -INF , !P0 ;  /* 0xff800000d8087808 */ /* 0x006fe40004000000 */
        /* <DEDUP_REMOVED lines=64> */
.L_x_2556:
[----:B-12---:R-:W-:Y:S01]  /*18a70*/  FMNMX.FTZ R0, R0, R2, !PT ;  /* 0x0000000200007209 */ /* 0x006fe20007810000 */
[----:B------:R-:W-:-:S05]  /*18a80*/  BRA.DIV ~URZ, `(.L_x_2447) ;  /* 0x000090a27f007947 */ /* 0x000fca000b800000 */
[----:B------:R-:W1:Y:S02]  /*18a90*/  SHFL.BFLY PT, R13, R0, 0x1, 0x1f ;  /* 0x0c201f00000d7f89 */ /* 0x000e6400000e0000 */
[----:B-1----:R-:W-:Y:S02]  /*18aa0*/  FMNMX.FTZ R13, R0, R13, !PT ;  /* 0x0000000d000d7209 */ /* 0x002fe40007810000 */
[----:B------:R-:W1:Y:S02]  /*18ab0*/  SHFL.BFLY PT, R0, R6, 0x2, 0x1f ;  /* 0x0c401f0006007f89 */ /* 0x000e6400000e0000 */
[----:B-1----:R-:W-:Y:S05]  /*18ac0*/  FMNMX.FTZ R0, R6, R0, !PT ;  /* 0x0000000006007209 */ /* 0x002fea0007810000 */
[----:B------:R1:W2:Y:S02]  /*18ad0*/  SHFL.BFLY PT, R2, R0, 0x1, 0x1f ;  /* 0x0c201f0000027f89 */ /* 0x0002a400000e0000 */
.L_x_2557:
[C---:B------:R-:W-:Y:S01]  /*18ae0*/  FSETP.NEU.FTZ.AND P0, PT, R13.reuse, -INF , PT ;  /* 0xff8000000d00780b */ /* 0x040fe20003f1d000 */
[----:B------:R-:W-:Y:S01]  /*18af0*/  WARPSYNC 0xffffffff ;  /* 0xffffffff00007948 */ /* 0x000fe20003800000 */
[----:B--2---:R-:W-:Y:S01]  /*18b00*/  FMNMX.FTZ R3, R2, R0, !PT ;  /* 0x0000000002037209 */ /* 0x004fe20007810000 */
[C---:B------:R-:W-:Y:S01]  /*18b10*/  FMUL.FTZ R2, R13.reuse, c[0x0][0x2d0] ;  /* 0x0000b4000d027a20 */ /* 0x040fe20000410000 */
[----:B-1----:R-:W-:Y:S04]  /*18b20*/  FSEL R0, R13, RZ, P0 ;  /* 0x000000ff0d007208 */ /* 0x002fe80000000000 */
[----:B------:R-:W-:Y:S01]  /*18b30*/  FSEL R2, R2, RZ, P0 ;  /* 0x000000ff02027208 */ /* 0x000fe20000000000 */
[----:B------:R-:W-:Y:S01]  /*18b40*/  FADD.FTZ R0, -R0, R4 ;  /* 0x0000000400007221 */ /* 0x000fe20000010100 */
[C---:B------:R-:W-:Y:S01]  /*18b50*/  FSETP.NEU.FTZ.AND P0, PT, R3.reuse, -INF , PT ;  /* 0xff8000000300780b */ /* 0x040fe20003f1d000 */
[----:B------:R-:W-:Y:S02]  /*18b60*/  FMUL.FTZ R4, R3, c[0x0][0x2d0] ;  /* 0x0000b40003047a20 */ /* 0x000fe40000410000 */
[----:B------:R-:W-:Y:S02]  /*18b70*/  FMUL.FTZ R0, R0, c[0x0][0x2d0] ;  /* 0x0000b40000007a20 */ /* 0x000fe40000410000 */
[--C-:B------:R-:W-:Y:S01]  /*18b80*/  FFMA.FTZ R24, R24, c[0x0][0x2d0], -R2.reuse ;  /* 0x0000b40018187a23 */ /* 0x100fe20000010802 */
[----:B------:R-:W-:Y:S01]  /*18b90*/  FSEL R4, R4, RZ, P0 ;  /* 0x000000ff04047208 */ /* 0x000fe20000000000 */
        /* <DEDUP_REMOVED lines=13> */
[----:B------:R-:W2:Y:S01]  /*18c70*/  MUFU.EX2 R35, R35 ;  /* 0x0000002300237308 */ /* 0x000ea20000000800 */
        /* <DEDUP_REMOVED lines=11> */
[----:B------:R-:W3:Y:S10]  /*18d30*/  MUFU.EX2 R33, R33 ;  /* 0x0000002100217308 */ /* 0x000ef40000000800 */
[----:B------:R4:W-:Y:S10]  /*18d40*/  MUFU.EX2 R175, R8 ;  /* 0x0000000800af7308 */ /* 0x0009f40000000800 */
[----:B------:R-:W-:Y:S10]  /*18d50*/  MUFU.EX2 R216, R173 ;  /* 0x000000ad00d87308 */ /* 0x000ff40000000800 */
[----:B------:R-:W-:Y:S10]  /*18d60*/  MUFU.EX2 R178, R178 ;  /* 0x000000b200b27308 */ /* 0x000ff40000000800 */
[----:B------:R-:W-:Y:S10]  /*18d70*/  MUFU.EX2 R179, R179 ;  /* 0x000000b300b37308 */ /* 0x000ff40000000800 */
[----:B------:R-:W-:Y:S01]  /*18d80*/  MUFU.EX2 R180, R180 ;  /* 0x000000b400b47308 */ /* 0x000fe20000000800 */
[C---:B-1----:R-:W-:Y:S01]  /*18d90*/  FFMA.FTZ R2, R0.reuse, R234, R24 ;  /* 0x000000ea00027223 */ /* 0x042fe20000010018 */
[----:B--2---:R-:W-:Y:S01]  /*18da0*/  F2FP.PACK_AB R172, R35, R24 ;  /* 0x0000001823ac723e */ /* 0x004fe200000000ff */
[C---:B------:R-:W-:Y:S01]  /*18db0*/  FMUL.FTZ R32, R0.reuse, R148 ;  /* 0x0000009400207220 */ /* 0x040fe20000410000 */
[----:B---3--:R-:W-:Y:S01]  /*18dc0*/  F2FP.PACK_AB R174, R33, R34 ;  /* 0x0000002221ae723e */ /* 0x008fe200000000ff */
[----:B------:R-:W-:Y:S01]  /*18dd0*/  FADD.FTZ R6, R35, R2 ;  /* 0x0000000223067221 */ /* 0x000fe20000010000 */
[----:B------:R-:W-:Y:S01]  /*18de0*/  FSEL R2, R3, RZ, P0 ;  /* 0x000000ff03027208 */ /* 0x000fe20000000000 */
[----:B----4-:R-:W-:Y:S01]  /*18df0*/  FMUL.FTZ R8, R0, R168 ;  /* 0x000000a800087220 */ /* 0x010fe20000410000 */
[----:B------:R-:W-:Y:S01]  /*18e00*/  ISETP.GT.AND P0, PT, R225, R246, PT ;  /* 0x000000f6e100720c */ /* 0x000fe20003f04270 */
[----:B------:R-:W-:Y:S01]  /*18e10*/  FADD.FTZ R6, R34, R6 ;  /* 0x0000000622067221 */ /* 0x000fe20000010000 */
[----:B------:R-:W1:Y:S01]  /*18e20*/  MUFU.EX2 R168, R23 ;  /* 0x0000001700a87308 */ /* 0x000e620000000800 */
[----:B------:R-:W-:Y:S02]  /*18e30*/  FADD.FTZ R2, -R2, R14 ;  /* 0x0000000e02027221 */ /* 0x000fe40000010100 */
[----:B------:R-:W-:Y:S02]  /*18e40*/  FADD.FTZ R177, R33, R6 ;  /* 0x0000000621b17221 */ /* 0x000fe40000010000 */
[----:B------:R-:W-:Y:S02]  /*18e50*/  FMUL.FTZ R2, R2, c[0x0][0x2d0] ;  /* 0x0000b40002027a20 */ /* 0x000fe40000410000 */
[----:B------:R-:W-:Y:S02]  /*18e60*/  FMUL.FTZ R33, R0, R149 ;  /* 0x0000009500217220 */ /* 0x000fe40000410000 */
[--C-:B------:R-:W-:Y:S01]  /*18e70*/  FFMA.FTZ R14, R22, c[0x0][0x2d0], -R4.reuse ;  /* 0x0000b400160e7a23 */ /* 0x100fe20000010804 */
[----:B------:R-:W-:Y:S01]  /*18e80*/  MUFU.EX2 R6, R184 ;  /* 0x000000b800067308 */ /* 0x000fe20000000800 */
[C---:B------:R-:W-:Y:S02]  /*18e90*/  FMUL.FTZ R21, R0.reuse, R161 ;  /* 0x000000a100157220 */ /* 0x040fe40000410000 */
[C---:B------:R-:W-:Y:S02]  /*18ea0*/  FMUL.FTZ R20, R0.reuse, R160 ;  /* 0x000000a000147220 */ /* 0x040fe40000410000 */
[----:B------:R-:W-:Y:S02]  /*18eb0*/  FFMA.FTZ R4, R9, c[0x0][0x2d0], -R4 ;  /* 0x0000b40009047a23 */ /* 0x000fe40000010804 */
        /* <DEDUP_REMOVED lines=18> */
[C---:B--2---:R-:W-:Y:S02]  /*18fe0*/  FMUL.FTZ R34, R2.reuse, R150 ;  /* 0x0000009602227220 */ /* 0x044fe40000410000 */
[C---:B------:R-:W-:Y:S02]  /*18ff0*/  FMUL.FTZ R35, R2.reuse, R151 ;  /* 0x0000009702237220 */ /* 0x040fe40000410000 */
[----:B------:R-:W2:Y:S01]  /*19000*/  LDSM.16.MT88.4 R148, [R193] ;  /* 0x00000000c194783b */ /* 0x000ea20000004200 */
[C---:B------:R-:W-:Y:S01]  /*19010*/  FMUL.FTZ R10, R2.reuse, R170 ;  /* 0x000000aa020a7220 */ /* 0x040fe20000410000 */
[----:B------:R-:W-:Y:S01]  /*19020*/  MUFU.EX2 R14, R181 ;  /* 0x000000b5000e7308 */ /* 0x000fe20000000800 */
[C---:B------:R-:W-:Y:S02]  /*19030*/  FMUL.FTZ R11, R2.reuse, R171 ;  /* 0x000000ab020b7220 */ /* 0x040fe40000410000 */
[----:B------:R-:W-:Y:S01]  /*19040*/  FFMA.FTZ R160, R2, R233, R175 ;  /* 0x000000e902a07223 */ /* 0x000fe200000100af */
[----:B-1----:R-:W-:Y:S01]  /*19050*/  F2FP.PACK_AB R175, R216, R161 ;  /* 0x000000a1d8af723e */ /* 0x002fe200000000ff */
[C---:B------:R-:W-:Y:S02]  /*19060*/  FMUL.FTZ R18, R2.reuse, R166 ;  /* 0x000000a602127220 */ /* 0x040fe40000410000 */
[C---:B------:R-:W-:Y:S02]  /*19070*/  FMUL.FTZ R19, R2.reuse, R167 ;  /* 0x000000a702137220 */ /* 0x040fe40000410000 */
[----:B------:R-:W-:Y:S01]  /*19080*/  LDSM.16.MT88.4 R164, [R193+0x1000] ;  /* 0x00100000c1a4783b */ /* 0x000fe20000004200 */
[C---:B------:R-:W-:Y:S01]  /*19090*/  FMUL.FTZ R26, R2.reuse, R158 ;  /* 0x0000009e021a7220 */ /* 0x040fe20000410000 */
[----:B------:R-:W-:Y:S01]  /*190a0*/  MUFU.EX2 R181, R176 ;  /* 0x000000b000b57308 */ /* 0x000fe20000000800 */
[C---:B------:R-:W-:Y:S02]  /*190b0*/  FMUL.FTZ R27, R2.reuse, R159 ;  /* 0x0000009f021b7220 */ /* 0x040fe40000410000 */
[C---:B------:R-:W-:Y:S02]  /*190c0*/  FMUL.FTZ R30, R2.reuse, R154 ;  /* 0x0000009a021e7220 */ /* 0x040fe40000410000 */
[C---:B------:R-:W-:Y:S02]  /*190d0*/  FMUL.FTZ R31, R2.reuse, R155 ;  /* 0x0000009b021f7220 */ /* 0x040fe40000410000 */
[----:B------:R-:W-:Y:S01]  /*190e0*/  LDSM.16.MT88.4 R152, [R193+0x800] ;  /* 0x00080000c198783b */ /* 0x000fe20000004200 */
        /* <DEDUP_REMOVED lines=10> */
[----:B------:R-:W-:Y:S02]  /*19190*/  FMUL.FTZ R49, R0, R49 ;  /* 0x0000003100317220 */ /* 0x000fe40000410000 */
[C---:B------:R-:W-:Y:S01]  /*191a0*/  FMUL.FTZ R50, R2.reuse, R50 ;  /* 0x0000003202327220 */ /* 0x040fe20000410000 */
[C---:B--2---:R-:W-:Y:S05]  /*191b0*/  HMMA.16816.F32 R8, R172.reuse, R148, R8 ;  /* 0x00000094ac08723c */ /* 0x044fea0000001808 */
        /* <DEDUP_REMOVED lines=93> */
[C---:B------:R-:W-:Y:S01]  /*19790*/  FMUL.FTZ R135, R2.reuse, R135 ;  /* 0x0000008702877220 */ /* 0x040fe20000410000 */
[C---:B-1----:R-:W-:Y:S03]  /*197a0*/  HMMA.16816.F32 R44, R172.reuse, R148, R44 ;  /* 0x00000094ac2c723c */ /* 0x042fe6000000182c */
[C---:B------:R-:W-:Y:S02]  /*197b0*/  FMUL.FTZ R138, R2.reuse, R138 ;  /* 0x0000008a028a7220 */ /* 0x040fe40000410000 */
[----:B------:R-:W-:Y:S02]  /*197c0*/  FMUL.FTZ R139, R2, R139 ;  /* 0x0000008b028b7220 */ /* 0x000fe40000410000 */
[----:B------:R-:W1:Y:S01]  /*197d0*/  MUFU.EX2 R2, R183 ;  /* 0x000000b700027308 */ /* 0x000e620000000800 */
[C---:B------:R-:W-:Y:S01]  /*197e0*/  HMMA.16816.F32 R48, R172.reuse, R150, R48 ;  /* 0x00000096ac30723c */ /* 0x040fe20000001830 */
[----:B------:R-:W2:Y:S03]  /*197f0*/  LDSM.16.MT88.4 R148, [R194+0x1800] ;  /* 0x00180000c294783b */ /* 0x000ea60000004200 */
[C---:B------:R-:W-:Y:S02]  /*19800*/  FMUL.FTZ R132, R0.reuse, R132 ;  /* 0x0000008400847220 */ /* 0x040fe40000410000 */
[C---:B------:R-:W-:Y:S02]  /*19810*/  FMUL.FTZ R133, R0.reuse, R133 ;  /* 0x0000008500857220 */ /* 0x040fe40000410000 */
[C---:B------:R-:W-:Y:S04]  /*19820*/  FMUL.FTZ R136, R0.reuse, R136 ;  /* 0x0000008800887220 */ /* 0x040fe80000410000 */
[----:B------:R-:W-:Y:S02]  /*19830*/  FMUL.FTZ R137, R0, R137 ;  /* 0x0000008900897220 */ /* 0x000fe40000410000 */
[----:B------:R-:W-:Y:S02]  /*19840*/  FADD.FTZ R0, R6, R177 ;  /* 0x000000b106007221 */ /* 0x000fe40000010000 */
[----:B------:R-:W3:Y:S02]  /*19850*/  MUFU.EX2 R177, R185 ;  /* 0x000000b900b17308 */ /* 0x000ee40000000800 */
        /* <DEDUP_REMOVED lines=42> */
[----:B---3--:R-:W-:Y:S05]  /*19b00*/  F2FP.PACK_AB R173, R177, R176 ;  /* 0x000000b0b1ad723e */ /* 0x008fea00000000ff */
[C---:B------:R-:W-:Y:S02]  /*19b10*/  HMMA.16816.F32 R8, R148.reuse, R152, R8 ;  /* 0x000000989408723c */ /* 0x040fe40000001808 */
[----:B------:R-:W3:Y:S03]  /*19b20*/  MUFU.EX2 R6, R189 ;  /* 0x000000bd00067308 */ /* 0x000ee60000000800 */
[----:B-1----:R-:W-:Y:S03]  /*19b30*/  FADD.FTZ R0, R2, R0 ;  /* 0x0000000002007221 */ /* 0x002fe60000010000 */
[C---:B------:R-:W-:Y:S01]  /*19b40*/  HMMA.16816.F32 R16, R148.reuse, R154, R16 ;  /* 0x0000009a9410723c */ /* 0x040fe20000001810 */
[----:B------:R-:W1:Y:S03]  /*19b50*/  LDSM.16.MT88.4 R152, [R196+0x800] ;  /* 0x00080000c498783b */ /* 0x000e660000004200 */
[----:B------:R-:W5:Y:S01]  /*19b60*/  MUFU.EX2 R174, R188 ;  /* 0x000000bc00ae7308 */ /* 0x000f620000000800 */
[C---:B----4-:R-:W-:Y:S01]  /*19b70*/  FADD.FTZ R0, R172.reuse, R0 ;  /* 0x00000000ac007221 */ /* 0x050fe20000010000 */
[----:B------:R-:W-:Y:S01]  /*19b80*/  F2FP.PACK_AB R172, R172, R2 ;  /* 0x00000002acac723e */ /* 0x000fe200000000ff */
[----:B------:R-:W-:Y:S07]  /*19b90*/  FADD.FTZ R2, R168, R160 ;  /* 0x000000a0a8027221 */ /* 0x000fee0000010000 */
[----:B------:R-:W4:Y:S01]  /*19ba0*/  MUFU.EX2 R14, R187 ;  /* 0x000000bb000e7308 */ /* 0x000f220000000800 */
[----:B---3--:R-:W-:Y:S01]  /*19bb0*/  FADD.FTZ R0, R6, R0 ;  /* 0x0000000006007221 */ /* 0x008fe20000010000 */
[C---:B--2---:R-:W-:Y:S03]  /*19bc0*/  HMMA.16816.F32 R20, R148.reuse, R156, R20 ;  /* 0x0000009c9414723c */ /* 0x044fe60000001814 */
[C---:B-----5:R-:W-:Y:S01]  /*19bd0*/  FADD.FTZ R234, R174.reuse, R0 ;  /* 0x00000000aeea7221 */ /* 0x060fe20000010000 */
[----:B------:R-:W-:Y:S04]  /*19be0*/  F2FP.PACK_AB R174, R174, R6 ;  /* 0x00000006aeae723e */ /* 0x000fe800000000ff */
[C---:B------:R-:W-:Y:S01]  /*19bf0*/  HMMA.16816.F32 R24, R148.reuse, R158, R24 ;  /* 0x0000009e9418723c */ /* 0x040fe20000001818 */
[----:B------:R-:W2:Y:S03]  /*19c00*/  LDSM.16.MT88.4 R156, [R195+0x800] ;  /* 0x00080000c39c783b */ /* 0x000ea60000004200 */
[----:B------:R-:W-:Y:S01]  /*19c10*/  FADD.FTZ R0, R161, R2 ;  /* 0x00000002a1007221 */ /* 0x000fe20000010000 */
[-C--:B------:R-:W-:Y:S02]  /*19c20*/  MOV R6, R3.reuse ;  /* 0x0000000300067202 */ /* 0x080fe40000000f00 */
[----:B----4-:R-:W-:Y:S01]  /*19c30*/  F2FP.PACK_AB R175, R4, R14 ;  /* 0x0000000e04af723e */ /* 0x010fe200000000ff */
        /* <DEDUP_REMOVED lines=11> */
[----:B------:R-:W-:Y:S01]  /*19cf0*/  MOV R14, R3 ;  /* 0x00000003000e7202 */ /* 0x000fe20000000f00 */
[C---:B--2---:R-:W-:Y:S03]  /*19d00*/  HMMA.16816.F32 R36, R148.reuse, R156, R36 ;  /* 0x0000009c9424723c */ /* 0x044fe60000001824 */
[----:B------:R-:W-:Y:S01]  /*19d10*/  FADD.FTZ R233, R4, R0 ;  /* 0x0000000004e97221 */ /* 0x000fe20000010000 */
[----:B------:R-:W-:Y:S02]  /*19d20*/  IADD3 R0, R225, -0x1, RZ ;  /* 0xffffffffe1007810 */ /* 0x000fe40007ffe0ff */
[----:B------:R-:W-:Y:S02]  /*19d30*/  MOV R4, R13 ;  /* 0x0000000d00047202 */ /* 0x000fe40000000f00 */
[C---:B------:R-:W-:Y:S01]  /*19d40*/  HMMA.16816.F32 R40, R148.reuse, R158, R40 ;  /* 0x0000009e9428723c */ /* 0x040fe20000001828 */
[----:B------:R-:W2:Y:S03]  /*19d50*/  LDSM.16.MT88.4 R156, [R194+0x2000] ;  /* 0x00200000c29c783b */ /* 0x000ea60000004200 */
[----:B------:R-:W-:Y:S04]  /*19d60*/  MOV R225, R0 ;  /* 0x0000000000e17202 */ /* 0x000fe80000000f00 */
        /* <DEDUP_REMOVED lines=83> */
.L_x_2426:
[----:B------:R-:W-:Y:S05]  /*1a2a0*/  BRA.DIV ~URZ, `(.L_x_2449) ;  /* 0x000079627f007947 */ /* 0x000fea000b800000 */
[----:B------:R1:W2:Y:S02]  /*1a2b0*/  SHFL.BFLY PT, R4, R234, 0x2, 0x1f ;  /* 0x0c401f00ea047f89 */ /* 0x0002a400000e0000 */
.L_x_2558:
[----:B--2---:R-:W-:Y:S01]  /*1a2c0*/  FADD.FTZ R4, R4, R234 ;  /* 0x000000ea04047221 */ /* 0x004fe20000010000 */
[----:B------:R-:W-:Y:S05]  /*1a2d0*/  BRA.DIV ~URZ, `(.L_x_2450) ;  /* 0x000079927f007947 */ /* 0x000fea000b800000 */
[----:B------:R-:W2:Y:S02]  /*1a2e0*/  SHFL.BFLY PT, R0, R233, 0x2, 0x1f ;  /* 0x0c401f00e9007f89 */ /* 0x000ea400000e0000 */
[----:B--2---:R-:W-:-:S02]  /*1a2f0*/  FADD.FTZ R233, R0, R233 ;  /* 0x000000e900e97221 */ /* 0x004fc40000010000 */
[----:B------:R-:W2:Y:S04]  /*1a300*/  SHFL.BFLY PT, R0, R4, 0x1, 0x1f ;  /* 0x0c201f0004007f89 */ /* 0x000ea800000e0000 */
[----:B------:R3:W4:Y:S01]  /*1a310*/  SHFL.BFLY PT, R3, R233, 0x1, 0x1f ;  /* 0x0c201f00e9037f89 */ /* 0x00072200000e0000 */
[----:B--2---:R-:W-:-:S05]  /*1a320*/  FADD.FTZ R4, R4, R0 ;  /* 0x0000000004047221 */ /* 0x004fca0000010000 */
.L_x_2559:
[----:B------:R-:W-:Y:S01]  /*1a330*/  FSETP.NE.FTZ.AND P1, PT, R4, RZ, PT ;  /* 0x000000ff0400720b */ /* 0x000fe20003f35000 */
[----:B----4-:R-:W-:Y:S01]  /*1a340*/  FADD.FTZ R3, R3, R233 ;  /* 0x000000e903037221 */ /* 0x010fe20000010000 */
[----:B------:R-:W-:Y:S02]  /*1a350*/  MOV R2, RZ ;  /* 0x000000ff00027202 */ /* 0x000fe40000000f00 */
[----:B------:R-:W-:Y:S02]  /*1a360*/  MOV R20, 0xff800000 ;  /* 0xff80000000147802 */ /* 0x000fe40000000f00 */
[----:B------:R-:W-:-:S02]  /*1a370*/  FSETP.NE.FTZ.AND P0, PT, R3, RZ, PT ;  /* 0x000000ff0300720b */ /* 0x000fc40003f15000 */
[----:B------:R-:W-:-:S05]  /*1a380*/  MOV R21, 0xff800000 ;  /* 0xff80000000157802 */ /* 0x000fca0000000f00 */
[----:B------:R-:W2:Y:S01]  /*1a390*/  @P1 MUFU.LG2 R0, R4 ;  /* 0x0000000400001308 */ /* 0x000ea20000000c00 */
[----:B------:R-:W-:-:S07]  /*1a3a0*/  @P1 MOV R5, 0x3f317218 ;  /* 0x3f31721800051802 */ /* 0x000fce0000000f00 */
[----:B------:R2:W4:Y:S02]  /*1a3b0*/  @P1 MUFU.RCP R2, R4 ;  /* 0x0000000400021308 */ /* 0x0005240000001000 */
[----:B--2---:R-:W-:Y:S02]  /*1a3c0*/  @P1 FMUL.FTZ R4, R0, 0.69314718246459960938 ;  /* 0x3f31721800041820 */ /* 0x004fe40000410000 */
[----:B------:R-:W-:Y:S01]  /*1a3d0*/  @P1 FMUL.FTZ R0, R5, c[0x0][0x2d0] ;  /* 0x0000b40005001a20 */ /* 0x000fe20000410000 */
[----:B------:R-:W-:Y:S01]  /*1a3e0*/  @P0 MOV R5, 0x3f317218 ;  /* 0x3f31721800050802 */ /* 0x000fe20000000f00 */
[----:B----4-:R-:W-:Y:S02]  /*1a3f0*/  FMUL.FTZ R168, R2, R168 ;  /* 0x000000a802a87220 */ /* 0x010fe40000410000 */
[----:B------:R-:W-:Y:S01]  /*1a400*/  @P1 FFMA.FTZ R20, R0, R13, R4 ;  /* 0x0000000d00141223 */ /* 0x000fe20000010004 */
[----:B------:R-:W-:Y:S01]  /*1a410*/  MOV R0, RZ ;  /* 0x000000ff00007202 */ /* 0x000fe20000000f00 */
[----:B------:R-:W2:Y:S01]  /*1a420*/  @P0 MUFU.LG2 R4, R3 ;  /* 0x0000000300040308 */ /* 0x000ea20000000c00 */
[----:B------:R-:W-:-:S02]  /*1a430*/  FMUL.FTZ R169, R2, R169 ;  /* 0x000000a902a97220 */ /* 0x000fc40000410000 */
[C---:B------:R-:W-:Y:S02]  /*1a440*/  FMUL.FTZ R164, R2.reuse, R164 ;  /* 0x000000a402a47220 */ /* 0x040fe40000410000 */
[C---:B------:R-:W-:Y:S02]  /*1a450*/  FMUL.FTZ R165, R2.reuse, R165 ;  /* 0x000000a502a57220 */ /* 0x040fe40000410000 */
[C---:B------:R-:W-:Y:S01]  /*1a460*/  FMUL.FTZ R160, R2.reuse, R160 ;  /* 0x000000a002a07220 */ /* 0x040fe20000410000 */
[----:B------:R2:W4:Y:S01]  /*1a470*/  @P0 MUFU.RCP R0, R3 ;  /* 0x0000000300000308 */ /* 0x0005220000001000 */
        /* <DEDUP_REMOVED lines=8> */
[----:B--2---:R-:W-:-:S02]  /*1a500*/  @P0 FMUL.FTZ R3, R4, 0.69314718246459960938 ;  /* 0x3f31721804030820 */ /* 0x004fc40000410000 */
[----:B------:R-:W-:Y:S02]  /*1a510*/  @P0 FMUL.FTZ R4, R5, c[0x0][0x2d0] ;  /* 0x0000b40005040a20 */ /* 0x000fe40000410000 */
[C---:B----4-:R-:W-:Y:S02]  /*1a520*/  FMUL.FTZ R170, R0.reuse, R170 ;  /* 0x000000aa00aa7220 */ /* 0x050fe40000410000 */
        /* <DEDUP_REMOVED lines=62> */
[----:B------:R-:W-:Y:S01]  /*1a910*/  FMUL.FTZ R139, R0, R139 ;  /* 0x0000008b008b7220 */ /* 0x000fe20000410000 */
[----:B------:R-:W-:Y:S01]  /*1a920*/  MOV R0, 0x1 ;  /* 0x0000000100007802 */ /* 0x000fe20000000f00 */
[----:B------:R-:W-:-:S02]  /*1a930*/  @P0 FFMA.FTZ R21, R4, R6, R3 ;  /* 0x0000000604150223 */ /* 0x000fc40000010003 */
        /* <DEDUP_REMOVED lines=51> */
.L_x_2343:
[----:B------:R2:W5:Y:S04]  /*1ac70*/  LDL R6, [R1+0xd4] ;  /* 0x0000d40001067983 */ /* 0x0005680000100800 */
[----:B------:R-:W4:Y:S01]  /*1ac80*/  S2R R2, SR_TID.X ;  /* 0x0000000000027919 */ /* 0x000f220000002100 */
[----:B------:R-:W-:Y:S01]  /*1ac90*/  BSSY B0, `(.L_x_2451) ;  /* 0x0000011000007945 */ /* 0x000fe20003800000 */
[----:B----4-:R-:W-:-:S13]  /*1aca0*/  LOP3.LUT P0, RZ, R2, 0xff, RZ, 0xc0, !PT ;  /* 0x000000ff02ff7812 */ /* 0x010fda000780c0ff */
        /* <DEDUP_REMOVED lines=8> */
[----:B--2---:R2:W4:Y:S04]  /*1ad30*/  @P0 ATOMG.E.ADD.STRONG.GPU PT, R2, [R4.64], R2 ;  /* 0x00000002040209a8 */ /* 0x00452800081ee1ca */
[----:B--2---:R-:W2:Y:S04]  /*1ad40*/  S2R R4, SR_LTMASK ;  /* 0x0000000000047919 */ /* 0x004ea80000003900 */
[----:B----4-:R2:W4:Y:S02]  /*1ad50*/  SHFL.IDX PT, R3, R2, R3, 0x1f ;  /* 0x00001f0302037589 */ /* 0x01052400000e0000 */
[----:B--2---:R-:W-:-:S06]  /*1ad60*/  LOP3.LUT R2, R4, UR4, RZ, 0xc0, !PT ;  /* 0x0000000404027c12 */ /* 0x004fcc000f8ec0ff */
[----:B------:R-:W4:Y:S02]  /*1ad70*/  POPC R2, R2 ;  /* 0x0000000200027309 */ /* 0x000f240000000000 */
[----:B----45:R-:W-:-:S05]  /*1ad80*/  IADD3 R6, R3, c[0x0][0xc], R2 ;  /* 0x0000030003067a10 */ /* 0x030fca0007ffe002 */
[----:B------:R2:W-:Y:S02]  /*1ad90*/  STL [R1+0xd4], R6 ;  /* 0x0000d40601007387 */ /* 0x0005e40000100800 */
.L_x_2452:
[----:B--2---:R-:W-:Y:S05]  /*1ada0*/  BSYNC B0 ;  /* 0x0000000000007941 */ /* 0x004fea0003800000 */
.L_x_2451:
[----:B------:R-:W-:Y:S01]  /*1adb0*/  PRMT R0, R0, 0x9910, RZ ;  /* 0x0000991000007816 */ /* 0x000fe200000000ff */
[----:B------:R-:W-:Y:S01]  /*1adc0*/  BSSY B1, `(.L_x_2453) ;  /* 0x000041a000017945 */ /* 0x000fe20003800000 */
[----:B-----5:R-:W-:Y:S02]  /*1add0*/  IMAD.MOV.U32 R147, RZ, RZ, R6 ;  /* 0x000000ffff937224 */ /* 0x020fe400078e0006 */
[----:B------:R-:W-:-:S13]  /*1ade0*/  ISETP.NE.AND P0, PT, R0, RZ, PT ;  /* 0x000000ff0000720c */ /* 0x000fda0003f05270 */
[----:B------:R-:W-:Y:S05]  /*1adf0*/  @!P0 BRA `(.L_x_2454) ;  /* 0x0000343000008947 */ /* 0x000fea0003800000 */
[----:B------:R-:W2:Y:S04]  /*1ae00*/  LDL R11, [R1+0xb4] ;  /* 0x0000b400010b7983 */ /* 0x000ea80000100800 */
[----:B------:R-:W4:Y:S04]  /*1ae10*/  LDL R6, [R1+0xb8] ;  /* 0x0000b80001067983 */ /* 0x000f280000100800 */
[----:B---3--:R-:W3:Y:S04]  /*1ae20*/  LDL R8, [R1+0xc0] ;  /* 0x0000c00001087983 */ /* 0x008ee80000100800 */
        /* <DEDUP_REMOVED lines=11> */
[----:B--2---:R-:W-:Y:S02]  /*1aee0*/  F2FP.PACK_AB R2, R165, R164 ;  /* 0x000000a4a502723e */ /* 0x004fe400000000ff */
[----:B-1----:R-:W-:-:S03]  /*1aef0*/  F2FP.PACK_AB R0, R167, R166 ;  /* 0x000000a6a700723e */ /* 0x002fc600000000ff */
[----:B----4-:R1:W-:Y:S04]  /*1af00*/  STS [R6], R2 ;  /* 0x0000000206007388 */ /* 0x0103e80000000800 */
[----:B------:R2:W-:Y:S01]  /*1af10*/  STS [R6+0x400], R0 ;  /* 0x0004000006007388 */ /* 0x0005e20000000800 */
[----:B-1----:R-:W-:Y:S02]  /*1af20*/  F2FP.PACK_AB R2, R161, R160 ;  /* 0x000000a0a102723e */ /* 0x002fe400000000ff */
[----:B--2---:R-:W-:-:S03]  /*1af30*/  F2FP.PACK_AB R0, R163, R162 ;  /* 0x000000a2a300723e */ /* 0x004fc600000000ff */
[----:B---3--:R1:W-:Y:S04]  /*1af40*/  STS [R8+0x80], R2 ;  /* 0x0000800208007388 */ /* 0x0083e80000000800 */
        /* <DEDUP_REMOVED lines=138> */
.L_x_2455:
[----:B-1----:R-:W2:Y:S04]  /*1b7f0*/  LDL.LU R4, [R1+0xa8] ;  /* 0x0000a80001047983 */ /* 0x002ea80000300800 */
[----:B------:R-:W3:Y:S04]  /*1b800*/  LDL R23, [R1+0x1e4] ;  /* 0x0001e40001177983 */ /* 0x000ee80000100800 */
[----:B------:R-:W3:Y:S04]  /*1b810*/  LDL R19, [R1+0xa0] ;  /* 0x0000a00001137983 */ /* 0x000ee80000100800 */
[----:B------:R-:W4:Y:S04]  /*1b820*/  LDL R13, [R1+0xd8] ;  /* 0x0000d800010d7983 */ /* 0x000f280000100800 */
[----:B------:R-:W3:Y:S01]  /*1b830*/  LDL R22, [R1+0x1e0] ;  /* 0x0001e00001167983 */ /* 0x000ee20000100800 */
[----:B------:R-:W-:Y:S01]  /*1b840*/  IMAD.MOV.U32 R18, RZ, RZ, 0x368 ;  /* 0x00000368ff127424 */ /* 0x000fe200078e00ff */
[----:B------:R-:W-:-:S04]  /*1b850*/  ISETP.GT.AND P2, PT, R3, 0x1, PT ;  /* 0x000000010300780c */ /* 0x000fc80003f44270 */
[----:B------:R-:W-:-:S04]  /*1b860*/  SEL R18, R18, 0x328, P2 ;  /* 0x0000032812127807 */ /* 0x000fc80001000000 */
[----:B------:R-:W1:Y:S08]  /*1b870*/  LDC.64 R8, c[0x0][R18+0x170] ;  /* 0x00005c0012087b82 */ /* 0x000e700000000a00 */
[----:B------:R-:W2:Y:S01]  /*1b880*/  LDC.64 R14, c[0x0][R18+0x168] ;  /* 0x00005a00120e7b82 */ /* 0x000ea20000000a00 */
[----:B------:R-:W-:-:S04]  /*1b890*/  ISETP.NE.U32.AND P0, PT, RZ, c[0x0][0x500], PT ;  /* 0x00014000ff007a0c */ /* 0x000fc80003f05070 */
[----:B------:R-:W-:Y:S02]  /*1b8a0*/  ISETP.NE.AND.EX P0, PT, RZ, c[0x0][0x504], PT, P0 ;  /* 0x00014100ff007a0c */ /* 0x000fe40003f05300 */
[----:B------:R-:W-:Y:S02]  /*1b8b0*/  SHF.R.S32.HI R3, RZ, 0x1f, R6 ;  /* 0x0000001fff037819 */ /* 0x000fe40000011406 */
[----:B------:R-:W-:Y:S02]  /*1b8c0*/  SEL R0, R6, RZ, !P0 ;  /* 0x000000ff06007207 */ /* 0x000fe40004000000 */
[----:B------:R-:W-:-:S03]  /*1b8d0*/  SEL R5, R3, RZ, !P0 ;  /* 0x000000ff03057207 */ /* 0x000fc60004000000 */
[----:B-1----:R-:W-:-:S04]  /*1b8e0*/  IMAD R3, R9, R0, RZ ;  /* 0x0000000009037224 */ /* 0x002fc800078e02ff */
[C---:B------:R-:W-:Y:S02]  /*1b8f0*/  IMAD R5, R8.reuse, R5, R3 ;  /* 0x0000000508057224 */ /* 0x040fe400078e0203 */
[----:B------:R-:W-:Y:S01]  /*1b900*/  IMAD.WIDE.U32 R8, R8, R0, RZ ;  /* 0x0000000008087225 */ /* 0x000fe200078e00ff */
[----:B-----5:R-:W-:-:S03]  /*1b910*/  SHF.R.S32.HI R6, RZ, 0x1f, R2 ;  /* 0x0000001fff067819 */ /* 0x020fc60000011402 */
[----:B------:R-:W-:Y:S01]  /*1b920*/  IMAD.IADD R5, R9, 0x1, R5 ;  /* 0x0000000109057824 */ /* 0x000fe200078e0205 */
[----:B------:R-:W1:Y:S01]  /*1b930*/  S2R R24, SR_TID.X ;  /* 0x0000000000187919 */ /* 0x000e620000002100 */
[----:B--2---:R-:W-:-:S05]  /*1b940*/  LOP3.LUT R4, R4, 0xffff, RZ, 0xc0, !PT ;  /* 0x0000ffff04047812 */ /* 0x004fca00078ec0ff */
[----:B------:R-:W-:-:S04]  /*1b950*/  IMAD.WIDE.U32 R10, R14, R4, RZ ;  /* 0x000000040e0a7225 */ /* 0x000fc800078e00ff */
[----:B------:R-:W-:Y:S02]  /*1b960*/  IMAD R3, R15, R4, RZ ;  /* 0x000000040f037224 */ /* 0x000fe400078e02ff */
[----:B------:R-:W2:Y:S01]  /*1b970*/  LDC.64 R14, c[0x0][R18+0x178] ;  /* 0x00005e00120e7b82 */ /* 0x000ea20000000a00 */
[----:B------:R-:W-:Y:S01]  /*1b980*/  IADD3 R16, P1, P0, R8, R10, R2 ;  /* 0x0000000a08107210 */ /* 0x000fe2000783e002 */
[----:B------:R-:W-:Y:S02]  /*1b990*/  IMAD.IADD R10, R11, 0x1, R3 ;  /* 0x000000010b0a7824 */ /* 0x000fe400078e0203 */
[----:B------:R-:W-:-:S05]  /*1b9a0*/  IMAD.MOV.U32 R3, RZ, RZ, c[0x0][0x4e8] ;  /* 0x00013a00ff037624 */ /* 0x000fca00078e00ff */
[----:B------:R-:W-:Y:S01]  /*1b9b0*/  ISETP.NE.AND P3, PT, R3, 0x1, PT ;  /* 0x000000010300780c */ /* 0x000fe20003f65270 */
[----:B---3--:R-:W-:Y:S01]  /*1b9c0*/  IMAD.IADD R3, R23, 0x1, R19 ;  /* 0x0000000117037824 */ /* 0x008fe200078e0213 */
[----:B----4-:R-:W-:Y:S02]  /*1b9d0*/  SEL R8, R13, RZ, P2 ;  /* 0x000000ff0d087207 */ /* 0x010fe40001000000 */
[----:B------:R-:W-:Y:S01]  /*1b9e0*/  IADD3.X R13, R5, R10, R6, P1, P0 ;  /* 0x0000000a050d7210 */ /* 0x000fe20000fe0406 */
[----:B------:R-:W-:-:S08]  /*1b9f0*/  IMAD.MOV.U32 R5, RZ, RZ, R3 ;  /* 0x000000ffff057224 */ /* 0x000fd000078e0003 */
[----:B------:R-:W-:-:S05]  /*1ba00*/  @P3 IMAD.HI.U32 R10, R3, c[0x0][0x4ec], RZ ;  /* 0x00013b00030a3a27 */ /* 0x000fca00078e00ff */
[----:B------:R-:W-:Y:S01]  /*1ba10*/  @P3 SHF.R.U32.HI R5, RZ, c[0x0][0x4f0], R10 ;  /* 0x00013c00ff053a19 */ /* 0x000fe2000001160a */
[-C--:B--2---:R-:W-:Y:S02]  /*1ba20*/  IMAD R11, R15, R8.reuse, RZ ;  /* 0x000000080f0b7224 */ /* 0x084fe400078e02ff */
[----:B------:R-:W-:-:S04]  /*1ba30*/  IMAD.WIDE.U32 R8, R14, R8, RZ ;  /* 0x000000080e087225 */ /* 0x000fc800078e00ff */
[----:B------:R-:W-:Y:S01]  /*1ba40*/  IMAD.IADD R11, R9, 0x1, R11 ;  /* 0x00000001090b7824 */ /* 0x000fe200078e020b */
[----:B------:R-:W-:Y:S02]  /*1ba50*/  IADD3 R8, P1, P0, R5, R16, R8 ;  /* 0x0000001005087210 */ /* 0x000fe4000783e008 */
[----:B------:R-:W-:-:S04]  /*1ba60*/  SHF.R.S32.HI R9, RZ, 0x1f, R5 ;  /* 0x0000001fff097819 */ /* 0x000fc80000011405 */
[----:B------:R-:W-:Y:S02]  /*1ba70*/  IADD3.X R9, R9, R13, R11, P1, P0 ;  /* 0x0000000d09097210 */ /* 0x000fe40000fe040b */
[----:B------:R-:W2:Y:S01]  /*1ba80*/  LDC.64 R10, c[0x0][R18+0x160] ;  /* 0x00005800120a7b82 */ /* 0x000ea20000000a00 */
[----:B------:R-:W-:-:S04]  /*1ba90*/  IMAD.MOV R5, RZ, RZ, -R5 ;  /* 0x000000ffff057224 */ /* 0x000fc800078e0a05 */
[----:B------:R-:W-:-:S05]  /*1baa0*/  IMAD R5, R5, c[0x0][0x4e8], R3 ;  /* 0x00013a0005057a24 */ /* 0x000fca00078e0203 */
[----:B------:R-:W-:Y:S02]  /*1bab0*/  SHF.R.S32.HI R13, RZ, 0x1f, R5 ;  /* 0x0000001fff0d7819 */ /* 0x000fe40000011405 */
[----:B-1----:R-:W-:-:S04]  /*1bac0*/  SHF.R.S32.HI R23, RZ, 0x1f, R24 ;  /* 0x0000001fff177819 */ /* 0x002fc80000011418 */
[----:B------:R-:W-:-:S04]  /*1bad0*/  LEA.HI R23, R23, R24, RZ, 0x5 ;  /* 0x0000001817177211 */ /* 0x000fc800078f28ff */
[----:B------:R-:W-:-:S05]  /*1bae0*/  LOP3.LUT R23, R23, 0xffffffe0, RZ, 0xc0, !PT ;  /* 0xffffffe017177812 */ /* 0x000fca00078ec0ff */
[----:B------:R-:W-:Y:S02]  /*1baf0*/  IMAD.IADD R23, R24, 0x1, -R23 ;  /* 0x0000000118177824 */ /* 0x000fe400078e0a17 */
[----:B--2---:R-:W-:-:S04]  /*1bb00*/  IMAD.WIDE.U32 R8, R10, R5, R8 ;  /* 0x000000050a087225 */ /* 0x004fc800078e0008 */
[----:B------:R-:W-:Y:S02]  /*1bb10*/  IMAD R5, R11, R5, RZ ;  /* 0x000000050b057224 */ /* 0x000fe400078e02ff */
[----:B------:R-:W-:Y:S02]  /*1bb20*/  IMAD.MOV.U32 R11, RZ, RZ, c[0x0][0x4a8] ;  /* 0x00012a00ff0b7624 */ /* 0x000fe400078e00ff */
[----:B------:R-:W-:Y:S02]  /*1bb30*/  IMAD R5, R10, R13, R5 ;  /* 0x0000000d0a057224 */ /* 0x000fe400078e0205 */
[----:B------:R-:W-:Y:S01]  /*1bb40*/  IMAD.MOV.U32 R10, RZ, RZ, c[0x0][0x4ac] ;  /* 0x00012b00ff0a7624 */ /* 0x000fe200078e00ff */
[----:B------:R-:W-:Y:S01]  /*1bb50*/  SEL R11, R11, c[0x0][0x450], P2 ;  /* 0x000114000b0b7a07 */ /* 0x000fe20001000000 */
[----:B------:R-:W-:-:S03]  /*1bb60*/  IMAD.IADD R5, R9, 0x1, R5 ;  /* 0x0000000109057824 */ /* 0x000fc600078e0205 */
[----:B------:R-:W-:Y:S02]  /*1bb70*/  SEL R10, R10, c[0x0][0x454], P2 ;  /* 0x000115000a0a7a07 */ /* 0x000fe40001000000 */
[----:B------:R-:W-:-:S04]  /*1bb80*/  LEA R11, P0, R8, R11, 0x2 ;  /* 0x0000000b080b7211 */ /* 0x000fc800078010ff */
[----:B------:R-:W-:Y:S02]  /*1bb90*/  LEA.HI.X R9, R8, R10, R5, 0x2, P0 ;  /* 0x0000000a08097211 */ /* 0x000fe400000f1405 */
[----:B------:R-:W-:Y:S04]  /*1bba0*/  SHFL.IDX PT, R10, R11, RZ, 0x1c1f ;  /* 0x001c1fff0b0a7589 */ /* 0x000fe800000e0000 */
[----:B------:R-:W-:Y:S01]  /*1bbb0*/  SHFL.IDX PT, R8, R11, 0x1, 0x1c1f ;  /* 0x003c1f000b087f89 */ /* 0x000fe200000e0000 */
[----:B------:R-:W-:-:S03]  /*1bbc0*/  IMAD.IADD R13, R22, 0x1, R19 ;  /* 0x00000001160d7824 */ /* 0x000fc600078e0213 */
[----:B------:R-:W1:Y:S04]  /*1bbd0*/  SHFL.IDX PT, R11, R9, RZ, 0x1c1f ;  /* 0x001c1fff090b7589 */ /* 0x000e6800000e0000 */
[----:B------:R-:W2:Y:S01]  /*1bbe0*/  SHFL.IDX PT, R9, R9, 0x1, 0x1c1f ;  /* 0x003c1f0009097f89 */ /* 0x000ea200000e0000 */
[----:B------:R-:W-:Y:S01]  /*1bbf0*/  IMAD R5, R17, c[0x0][0x4e8], RZ ;  /* 0x00013a0011057a24 */ /* 0x000fe200078e02ff */
[----:B------:R-:W-:Y:S02]  /*1bc00*/  LOP3.LUT P0, RZ, R23, 0x3, RZ, 0xc0, !PT ;  /* 0x0000000317ff7812 */ /* 0x000fe4000780c0ff */
[C---:B------:R-:W-:Y:S02]  /*1bc10*/  IADD3 R16, R13.reuse, 0x8, RZ ;  /* 0x000000080d107810 */ /* 0x040fe40007ffe0ff */
[----:B------:R-:W-:-:S02]  /*1bc20*/  ISETP.GE.OR P1, PT, R13, R5, P0 ;  /* 0x000000050d00720c */ /* 0x000fc40000726670 */
[----:B------:R-:W-:-:S11]  /*1bc30*/  ISETP.GE.OR P0, PT, R16, R5, P0 ;  /* 0x000000051000720c */ /* 0x000fd60000706670 */
[----:B-1----:R1:W-:Y:S04]  /*1bc40*/  @!P1 ST.E [R10.64], R20 ;  /* 0x000000140a009985 */ /* 0x0023e8000c10190a */
[----:B--2---:R1:W-:Y:S01]  /*1bc50*/  @!P0 ST.E [R8.64], R21 ;  /* 0x0000001508008985 */ /* 0x0043e2000c10190a */
[----:B------:R-:W-:Y:S05]  /*1bc60*/  @P2 BRA `(.L_x_2456) ;  /* 0x0000093000002947 */ /* 0x000fea0003800000 */
[----:B------:R-:W-:Y:S01]  /*1bc70*/  IMAD R6, R6, c[0x0][0x3a0], RZ ;  /* 0x0000e80006067a24 */ /* 0x000fe200078e02ff */
[----:B------:R-:W-:Y:S01]  /*1bc80*/  SHF.R.S32.HI R5, RZ, 0x1f, R0 ;  /* 0x0000001fff057819 */ /* 0x000fe20000011400 */
[C---:B-1----:R-:W-:Y:S01]  /*1bc90*/  IMAD.WIDE.U32 R8, R2.reuse, c[0x0][0x3a0], RZ ;  /* 0x0000e80002087a25 */ /* 0x042fe200078e00ff */
[----:B------:R1:W2:Y:S03]  /*1bca0*/  LDS.128 R32, [R223+0x80] ;  /* 0x00008000df207984 */ /* 0x0002a60000000c00 */
[----:B------:R-:W-:Y:S01]  /*1bcb0*/  IMAD R2, R2, c[0x0][0x3a4], R6 ;  /* 0x0000e90002027a24 */ /* 0x000fe200078e0206 */
[----:B------:R-:W-:Y:S01]  /*1bcc0*/  LEA R6, R146, R145, 0x5 ;  /* 0x0000009192067211 */ /* 0x000fe200078e28ff */
[----:B------:R1:W3:Y:S03]  /*1bcd0*/  LDS.128 R48, [R223+0x1080] ;  /* 0x00108000df307984 */ /* 0x0002e60000000c00 */
[----:B------:R-:W-:Y:S01]  /*1bce0*/  IADD3 R3, R9, R2, RZ ;  /* 0x0000000209037210 */ /* 0x000fe20007ffe0ff */
[----:B------:R1:W4:Y:S01]  /*1bcf0*/  LDS.128 R64, [R223+0x2080] ;  /* 0x00208000df407984 */ /* 0x0003220000000c00 */
[----:B------:R-:W-:-:S02]  /*1bd00*/  MOV R2, R8 ;  /* 0x0000000800027202 */ /* 0x000fc40000000f00 */
[----:B------:R-:W-:Y:S01]  /*1bd10*/  IADD3 R6, R19, R6, RZ ;  /* 0x0000000613067210 */ /* 0x000fe20007ffe0ff */
[----:B------:R1:W1:Y:S02]  /*1bd20*/  LDS.128 R80, [R223+0x3080] ;  /* 0x00308000df507984 */ /* 0x0002640000000c00 */
[----:B------:R-:W-:Y:S01]  /*1bd30*/  IMAD.WIDE.U32 R8, R4, c[0x0][0x3e8], R2 ;  /* 0x0000fa0004087a25 */ /* 0x000fe200078e0002 */
[----:B------:R-:W-:Y:S01]  /*1bd40*/  MOV R2, R6 ;  /* 0x0000000600027202 */ /* 0x000fe20000000f00 */
[----:B------:R1:W1:Y:S02]  /*1bd50*/  LDS.128 R28, [R223+0x4080] ;  /* 0x00408000df1c7984 */ /* 0x0002640000000c00 */
[----:B------:R-:W-:Y:S02]  /*1bd60*/  @P3 IMAD.HI.U32 R10, R6, c[0x0][0x4ec], RZ ;  /* 0x00013b00060a3a27 */ /* 0x000fe400078e00ff */
[----:B------:R1:W1:Y:S02]  /*1bd70*/  LDS.128 R44, [R223+0x5080] ;  /* 0x00508000df2c7984 */ /* 0x0002640000000c00 */
[----:B------:R-:W-:Y:S01]  /*1bd80*/  IMAD R3, R5, c[0x0][0x3f0], RZ ;  /* 0x0000fc0005037a24 */ /* 0x000fe200078e02ff */
[----:B------:R-:W-:Y:S01]  /*1bd90*/  @P3 SHF.R.U32.HI R2, RZ, c[0x0][0x4f0], R10 ;  /* 0x00013c00ff023a19 */ /* 0x000fe2000001160a */
[----:B------:R-:W-:Y:S01]  /*1bda0*/  IMAD R5, R4, c[0x0][0x3ec], R9 ;  /* 0x0000fb0004057a24 */ /* 0x000fe200078e0209 */
[----:B------:R1:W1:Y:S01]  /*1bdb0*/  LDS.128 R60, [R223+0x6080] ;  /* 0x00608000df3c7984 */ /* 0x0002620000000c00 */
[----:B------:R-:W-:Y:S01]  /*1bdc0*/  MOV R4, R8 ;  /* 0x0000000800047202 */ /* 0x000fe20000000f00 */
[C---:B------:R-:W-:Y:S01]  /*1bdd0*/  IMAD R9, R0.reuse, c[0x0][0x3f4], R3 ;  /* 0x0000fd0000097a24 */ /* 0x040fe200078e0203 */
[----:B------:R-:W-:Y:S01]  /*1bde0*/  SHF.R.S32.HI R3, RZ, 0x1f, R2 ;  /* 0x0000001fff037819 */ /* 0x000fe20000011402 */
[----:B------:R1:W1:Y:S02]  /*1bdf0*/  LDS.128 R76, [R223+0x7080] ;  /* 0x00708000df4c7984 */ /* 0x0002640000000c00 */
[----:B------:R-:W-:Y:S01]  /*1be00*/  IMAD.WIDE.U32 R4, R0, c[0x0][0x3f0], R4 ;  /* 0x0000fc0000047a25 */ /* 0x000fe200078e0004 */
[----:B------:R-:W-:Y:S01]  /*1be10*/  IADD3 R0, -R2, RZ, RZ ;  /* 0x000000ff02007210 */ /* 0x000fe20007ffe1ff */
[----:B------:R1:W1:Y:S02]  /*1be20*/  LDS.128 R24, [R223+0x8080] ;  /* 0x00808000df187984 */ /* 0x0002640000000c00 */
[----:B------:R-:W-:Y:S01]  /*1be30*/  IMAD R3, R3, c[0x0][0x3e0], RZ ;  /* 0x0000f80003037a24 */ /* 0x000fe200078e02ff */
[----:B------:R-:W-:Y:S01]  /*1be40*/  IADD3 R5, R5, R9, RZ ;  /* 0x0000000905057210 */ /* 0x000fe20007ffe0ff */
[----:B------:R1:W1:Y:S01]  /*1be50*/  LDS.128 R40, [R223+0x9080] ;  /* 0x00908000df287984 */ /* 0x0002620000000c00 */
[----:B------:R-:W-:-:S02]  /*1be60*/  IMAD R0, R0, c[0x0][0x4e8], R6 ;  /* 0x00013a0000007a24 */ /* 0x000fc400078e0206 */
[C---:B------:R-:W-:Y:S01]  /*1be70*/  IMAD R6, R2.reuse, c[0x0][0x3e4], R3 ;  /* 0x0000f90002067a24 */ /* 0x040fe200078e0203 */
[----:B------:R1:W1:Y:S01]  /*1be80*/  LDS.128 R56, [R223+0xa080] ;  /* 0x00a08000df387984 */ /* 0x0002620000000c00 */
[----:B------:R-:W-:Y:S01]  /*1be90*/  IMAD.WIDE.U32 R2, R2, c[0x0][0x3e0], R4 ;  /* 0x0000f80002027a25 */ /* 0x000fe200078e0004 */
[----:B------:R-:W-:Y:S02]  /*1bea0*/  SHF.R.S32.HI R4, RZ, 0x1f, R0 ;  /* 0x0000001fff047819 */ /* 0x000fe40000011400 */
        /* <DEDUP_REMOVED lines=9> */
[----:B------:R-:W-:Y:S02]  /*1bf40*/  LEA R16, P0, R2, c[0x0][0x380], 0x1 ;  /* 0x0000e00002107a11 */ /* 0x000fe400078008ff */
[----:B------:R1:W1:Y:S02]  /*1bf50*/  LDS.128 R68, [R223+0xf080] ;  /* 0x00f08000df447984 */ /* 0x0002640000000c00 */
[----:B------:R-:W-:-:S04]  /*1bf60*/  IADD3 R0, R3, R0, RZ ;  /* 0x0000000003007210 */ /* 0x000fc80007ffe0ff */
[----:B------:R-:W-:Y:S01]  /*1bf70*/  LEA.HI.X R6, R2, c[0x0][0x384], R0, 0x1, P0 ;  /* 0x0000e10002067a11 */ /* 0x000fe200000f0c00 */
[----:B------:R-:W-:Y:S05]  /*1bf80*/  BRA.DIV ~URZ, `(.L_x_2457) ;  /* 0x00005de27f007947 */ /* 0x000fea000b800000 */
[----:B--234-:R2:W3:Y:S02]  /*1bf90*/  SHFL.IDX PT, R4, R6, RZ, 0x181f ;  /* 0x00181fff06047589 */ /* 0x01c4e400000e0000 */
.L_x_2560:
[----:B------:R-:W-:Y:S05]  /*1bfa0*/  BRA.DIV ~URZ, `(.L_x_2458) ;  /* 0x00005e327f007947 */ /* 0x000fea000b800000 */
[----:B------:R4:W2:Y:S02]  /*1bfb0*/  SHFL.IDX PT, R0, R16, RZ, 0x181f ;  /* 0x00181fff10007589 */ /* 0x0008a400000e0000 */
.L_x_2561:
        /* <DEDUP_REMOVED lines=20> */
.L_x_2460:
[----:B------:R-:W-:Y:S05]  /*1c100*/  BSYNC B0 ;  /* 0x0000000000007941 */ /* 0x000fea0003800000 */
.L_x_2459:
[----:B------:R-:W-:Y:S05]  /*1c110*/  BRA.DIV ~URZ, `(.L_x_2461) ;  /* 0x00005d327f007947 */ /* 0x000fea000b800000 */
[----:B---3--:R3:W4:Y:S04]  /*1c120*/  SHFL.IDX PT, R4, R6, 0x1, 0x181f ;  /* 0x00381f0006047f89 */ /* 0x00872800000e0000 */
[----:B--2---:R3:W2:Y:S02]  /*1c130*/  SHFL.IDX PT, R0, R16, 0x1, 0x181f ;  /* 0x00381f0010007f89 */ /* 0x0046a400000e0000 */
.L_x_2562:
        /* <DEDUP_REMOVED lines=20> */
.L_x_2463:
[----:B------:R-:W-:Y:S05]  /*1c280*/  BSYNC B0 ;  /* 0x0000000000007941 */ /* 0x000fea0003800000 */
.L_x_2462:
[----:B------:R-:W-:Y:S05]  /*1c290*/  BRA.DIV ~URZ, `(.L_x_2464) ;  /* 0x00005c827f007947 */ /* 0x000fea000b800000 */
[----:B----4-:R4:W3:Y:S02]  /*1c2a0*/  SHFL.IDX PT, R4, R6, 0x2, 0x181f ;  /* 0x00581f0006047f89 */ /* 0x0108e400000e0000 */
.L_x_2563:
[----:B------:R-:W-:Y:S05]  /*1c2b0*/  BRA.DIV ~URZ, `(.L_x_2465) ;  /* 0x00005cd27f007947 */ /* 0x000fea000b800000 */
[----:B--2---:R2:W4:Y:S02]  /*1c2c0*/  SHFL.IDX PT, R0, R16, 0x2, 0x181f ;  /* 0x00581f0010007f89 */ /* 0x00452400000e0000 */
.L_x_2564:
        /* <DEDUP_REMOVED lines=20> */
.L_x_2467:
[----:B------:R-:W-:Y:S05]  /*1c410*/  BSYNC B0 ;  /* 0x0000000000007941 */ /* 0x000fea0003800000 */
.L_x_2466:
[----:B------:R-:W-:Y:S05]  /*1c420*/  BRA.DIV ~URZ, `(.L_x_2468) ;  /* 0x00005bd27f007947 */ /* 0x000fea000b800000 */
[----:B---3--:R3:W2:Y:S04]  /*1c430*/  SHFL.IDX PT, R4, R6, 0x3, 0x181f ;  /* 0x00781f0006047f89 */ /* 0x0086a800000e0000 */
[----:B----4-:R3:W4:Y:S02]  /*1c440*/  SHFL.IDX PT, R0, R16, 0x3, 0x181f ;  /* 0x00781f0010007f89 */ /* 0x01072400000e0000 */
.L_x_2565:
        /* <DEDUP_REMOVED lines=21> */
.L_x_2456:
        /* <DEDUP_REMOVED lines=9> */
[----:B------:R-:W-:Y:S01]  /*1c630*/  MOV R4, R8 ;  /* 0x0000000800047202 */ /* 0x000fe20000000f00 */
        /* <DEDUP_REMOVED lines=12> */
[----:B------:R-:W-:-:S05]  /*1c700*/  IADD3 R0, -R0, RZ, RZ ;  /* 0x000000ff00007210 */ /* 0x000fca0007ffe1ff */
[----:B------:R-:W-:Y:S01]  /*1c710*/  IMAD R0, R0, c[0x0][0x4e8], R3 ;  /* 0x00013a0000007a24 */ /* 0x000fe200078e0203 */
        /* <DEDUP_REMOVED lines=11> */
.L_x_2566:
[----:B------:R-:W-:Y:S05]  /*1c7d0*/  BRA.DIV ~URZ, `(.L_x_2471) ;  /* 0x000059627f007947 */ /* 0x000fea000b800000 */
[----:B------:R3:W4:Y:S02]  /*1c7e0*/  SHFL.IDX PT, R0, R6, RZ, 0x1c1f ;  /* 0x001c1fff06007589 */ /* 0x00072400000e0000 */
.L_x_2567:
[----:B------:R-:W-:Y:S01]  /*1c7f0*/  IMAD R17, R17, c[0x0][0x4e8], RZ ;  /* 0x00013a0011117a24 */ /* 0x000fe200078e02ff */
[----:B------:R-:W-:Y:S04]  /*1c800*/  BSSY B0, `(.L_x_2472) ;  /* 0x00000cb000007945 */ /* 0x000fe80003800000 */
        /* <DEDUP_REMOVED lines=27> */
[----:B------:R-:W-:Y:S01]  /*1c9c0*/  @!P0 IMAD.MOV.U32 R3, RZ, RZ, R4 ;  /* 0x000000ffff038224 */ /* 0x000fe200078e0004 */
[----:B----4-:R-:W-:-:S03]  /*1c9d0*/  ISETP.GE.AND P2, PT, R11, c[0x0][0x3c8], PT ;  /* 0x0000f2000b007a0c */ /* 0x010fc60003f46270 */
[----:B------:R-:W-:Y:S02]  /*1c9e0*/  @!P0 IMAD.WIDE R2, R9, 0x4, R2 ;  /* 0x0000000409028825 */ /* 0x000fe400078e0202 */
[----:B------:R-:W3:Y:S04]  /*1c9f0*/  LDL R9, [R1+0x1c8] ;  /* 0x0001c80001097983 */ /* 0x000ee80000100800 */
[----:B------:R4:W-:Y:S02]  /*1ca00*/  @!P0 ST.E.64 [R2.64], R168 ;  /* 0x000000a802008985 */ /* 0x0009e4000c101b0a */
[----:B----4-:R-:W-:-:S04]  /*1ca10*/  @!P1 LEA R2, P0, R19, R0, 0x2 ;  /* 0x0000000013029211 */ /* 0x010fc800078010ff */
[----:B--2---:R-:W-:Y:S02]  /*1ca20*/  @!P1 LEA.HI.X R3, R19, R4, R21, 0x2, P0 ;  /* 0x0000000413039211 */ /* 0x004fe400000f1415 */
[----:B------:R-:W2:Y:S04]  /*1ca30*/  LDL R21, [R1+0x1c4] ;  /* 0x0001c40001157983 */ /* 0x000ea80000100800 */
[----:B------:R4:W-:Y:S04]  /*1ca40*/  @!P1 ST.E.64 [R2.64], R164 ;  /* 0x000000a402009985 */ /* 0x0009e8000c101b0a */
[----:B------:R-:W5:Y:S01]  /*1ca50*/  LDL R19, [R1+0x13c] ;  /* 0x00013c0001137983 */ /* 0x000f620000100800 */
[----:B----4-:R-:W-:-:S04]  /*1ca60*/  @!P2 LEA R2, P0, R11, R0, 0x2 ;  /* 0x000000000b02a211 */ /* 0x010fc800078010ff */
[----:B------:R-:W-:Y:S02]  /*1ca70*/  @!P2 LEA.HI.X R3, R11, R4, R23, 0x2, P0 ;  /* 0x000000040b03a211 */ /* 0x000fe400000f1417 */
[----:B------:R-:W4:Y:S01]  /*1ca80*/  LDL R11, [R1+0x1c0] ;  /* 0x0001c000010b7983 */ /* 0x000f220000100800 */
[----:B------:R-:W-:-:S03]  /*1ca90*/  ISETP.GE.AND P1, PT, R14, c[0x0][0x3c8], PT ;  /* 0x0000f2000e007a0c */ /* 0x000fc60003f26270 */
[----:B------:R1:W-:Y:S01]  /*1caa0*/  @!P2 ST.E.64 [R2.64], R160 ;  /* 0x000000a00200a985 */ /* 0x0003e2000c101b0a */
[----:B------:R-:W-:Y:S02]  /*1cab0*/  ISETP.GE.AND P2, PT, R15, c[0x0][0x3c8], PT ;  /* 0x0000f2000f007a0c */ /* 0x000fe40003f46270 */
[----:B------:R-:W-:Y:S01]  /*1cac0*/  ISETP.GE.AND P4, PT, R20, c[0x0][0x3c8], PT ;  /* 0x0000f20014007a0c */ /* 0x000fe20003f86270 */
[----:B------:R-:W4:Y:S01]  /*1cad0*/  LDL R23, [R1+0x120] ;  /* 0x0001200001177983 */ /* 0x000f220000100800 */
[----:B------:R-:W-:-:S05]  /*1cae0*/  ISETP.GE.AND P3, PT, R10, c[0x0][0x3c8], PT ;  /* 0x0000f2000a007a0c */ /* 0x000fca0003f66270 */
[----:B-1----:R-:W-:-:S04]  /*1caf0*/  @!P1 LEA R2, P0, R14, R0, 0x2 ;  /* 0x000000000e029211 */ /* 0x002fc800078010ff */
[----:B------:R-:W-:Y:S02]  /*1cb00*/  @!P1 LEA.HI.X R3, R14, R4, R22, 0x2, P0 ;  /* 0x000000040e039211 */ /* 0x000fe400000f1416 */
[----:B------:R-:W4:Y:S04]  /*1cb10*/  LDL R14, [R1+0x130] ;  /* 0x00013000010e7983 */ /* 0x000f280000100800 */
[----:B------:R1:W-:Y:S01]  /*1cb20*/  @!P1 ST.E.64 [R2.64], R156 ;  /* 0x0000009c02009985 */ /* 0x0003e2000c101b0a */
[----:B------:R-:W-:-:S03]  /*1cb30*/  ISETP.GE.AND P1, PT, R8, c[0x0][0x3c8], PT ;  /* 0x0000f20008007a0c */ /* 0x000fc60003f26270 */
[----:B------:R-:W4:Y:S01]  /*1cb40*/  LDL R22, [R1+0x12c] ;  /* 0x00012c0001167983 */ /* 0x000f220000100800 */
[----:B-1----:R-:W-:-:S04]  /*1cb50*/  @!P2 LEA R2, P0, R15, R0, 0x2 ;  /* 0x000000000f02a211 */ /* 0x002fc800078010ff */
[----:B------:R-:W-:Y:S02]  /*1cb60*/  @!P2 LEA.HI.X R3, R15, R4, R18, 0x2, P0 ;  /* 0x000000040f03a211 */ /* 0x000fe400000f1412 */
[----:B------:R-:W4:Y:S04]  /*1cb70*/  LDL R18, [R1+0xe0] ;  /* 0x0000e00001127983 */ /* 0x000f280000100800 */
[----:B------:R1:W-:Y:S01]  /*1cb80*/  @!P2 ST.E.64 [R2.64], R152 ;  /* 0x000000980200a985 */ /* 0x0003e2000c101b0a */
[----:B------:R-:W-:-:S03]  /*1cb90*/  ISETP.GE.AND P2, PT, R28, c[0x0][0x3c8], PT ;  /* 0x0000f2001c007a0c */ /* 0x000fc60003f46270 */
[----:B------:R-:W4:Y:S01]  /*1cba0*/  LDL R15, [R1+0x1b0] ;  /* 0x0001b000010f7983 */ /* 0x000f220000100800 */
[----:B-1----:R-:W-:-:S04]  /*1cbb0*/  @!P1 LEA R2, P0, R8, R0, 0x2 ;  /* 0x0000000008029211 */ /* 0x002fc800078010ff */
[----:B---3--:R-:W-:Y:S02]  /*1cbc0*/  @!P1 LEA.HI.X R3, R8, R4, R9, 0x2, P0 ;  /* 0x0000000408039211 */ /* 0x008fe400000f1409 */
[----:B------:R-:W-:-:S03]  /*1cbd0*/  @!P4 LEA R8, P0, R20, R0, 0x2 ;  /* 0x000000001408c211 */ /* 0x000fc600078010ff */
[----:B------:R1:W-:Y:S02]  /*1cbe0*/  @!P1 ST.E.64 [R2.64], R148 ;  /* 0x0000009402009985 */ /* 0x0003e4000c101b0a */
[----:B-1----:R-:W-:Y:S02]  /*1cbf0*/  @!P3 LEA R2, P5, R10, R0, 0x2 ;  /* 0x000000000a02b211 */ /* 0x002fe400078a10ff */
[----:B--2---:R-:W-:Y:S02]  /*1cc00*/  @!P4 LEA.HI.X R9, R20, R4, R21, 0x2, P0 ;  /* 0x000000041409c211 */ /* 0x004fe400000f1415 */
[----:B------:R-:W2:Y:S04]  /*1cc10*/  LDL R20, [R1+0x124] ;  /* 0x0001240001147983 */ /* 0x000ea80000100800 */
[----:B------:R1:W-:Y:S04]  /*1cc20*/  @!P4 ST.E.64 [R8.64], R36 ;  /* 0x000000240800c985 */ /* 0x0003e8000c101b0a */
[----:B------:R-:W3:Y:S01]  /*1cc30*/  LDL R21, [R1+0x1a8] ;  /* 0x0001a80001157983 */ /* 0x000ee20000100800 */
[----:B-----5:R-:W-:-:S02]  /*1cc40*/  ISETP.GE.AND P1, PT, R19, c[0x0][0x3c8], PT ;  /* 0x0000f20013007a0c */ /* 0x020fc40003f26270 */
[----:B------:R-:W-:Y:S02]  /*1cc50*/  ISETP.GE.AND P0, PT, R13, c[0x0][0x3c8], PT ;  /* 0x0000f2000d007a0c */ /* 0x000fe40003f06270 */
[----:B----4-:R-:W-:-:S05]  /*1cc60*/  @!P3 LEA.HI.X R3, R10, R4, R11, 0x2, P5 ;  /* 0x000000040a03b211 */ /* 0x010fca00028f140b */
[----:B------:R4:W-:Y:S01]  /*1cc70*/  @!P3 ST.E.64 [R2.64], R40 ;  /* 0x000000280200b985 */ /* 0x0009e2000c101b0a */
[----:B------:R-:W-:-:S04]  /*1cc80*/  @!P2 LEA R10, P3, R28, R0, 0x2 ;  /* 0x000000001c0aa211 */ /* 0x000fc800078610ff */
[----:B------:R-:W-:Y:S02]  /*1cc90*/  @!P2 LEA.HI.X R11, R28, R4, R30, 0x2, P3 ;  /* 0x000000041c0ba211 */ /* 0x000fe400018f141e */
[----:B------:R-:W5:Y:S01]  /*1cca0*/  LDL R28, [R1+0x1a4] ;  /* 0x0001a400011c7983 */ /* 0x000f620000100800 */
[----:B-1----:R-:W-:Y:S02]  /*1ccb0*/  @!P1 LEA R8, P4, R19, R0, 0x2 ;  /* 0x0000000013089211 */ /* 0x002fe400078810ff */
[----:B------:R-:W-:Y:S01]  /*1ccc0*/  ISETP.GE.AND P6, PT, R25, c[0x0][0x3c8], PT ;  /* 0x0000f20019007a0c */ /* 0x000fe20003fc6270 */
[----:B------:R-:W5:Y:S01]  /*1ccd0*/  LDL R30, [R1+0x17c] ;  /* 0x00017c00011e7983 */ /* 0x000f620000100800 */
[----:B------:R-:W-:-:S03]  /*1cce0*/  @!P1 LEA.HI.X R9, R19, R4, R27, 0x2, P4 ;  /* 0x0000000413099211 */ /* 0x000fc600020f141b */
[----:B------:R-:W5:Y:S01]  /*1ccf0*/  LDL R27, [R1+0x1a0] ;  /* 0x0001a000011b7983 */ /* 0x000f620000100800 */
[----:B----4-:R-:W-:-:S03]  /*1cd00*/  @!P0 LEA R2, P3, R13, R0, 0x2 ;  /* 0x000000000d028211 */ /* 0x010fc600078610ff */
[----:B------:R-:W-:Y:S01]  /*1cd10*/  @!P2 ST.E.64 [R10.64], R44 ;  /* 0x0000002c0a00a985 */ /* 0x000fe2000c101b0a */
[----:B------:R-:W-:-:S03]  /*1cd20*/  @!P0 LEA.HI.X R3, R13, R4, R24, 0x2, P3 ;  /* 0x000000040d038211 */ /* 0x000fc600018f1418 */
[----:B------:R-:W4:Y:S04]  /*1cd30*/  LDL R19, [R1+0x11c] ;  /* 0x00011c0001137983 */ /* 0x000f280000100800 */
[----:B------:R-:W4:Y:S01]  /*1cd40*/  LDL R24, [R1+0x19c] ;  /* 0x00019c0001187983 */ /* 0x000f220000100800 */
[----:B------:R-:W-:-:S03]  /*1cd50*/  ISETP.GE.AND P5, PT, R14, c[0x0][0x3c8], PT ;  /* 0x0000f2000e007a0c */ /* 0x000fc60003fa6270 */
[----:B------:R1:W-:Y:S01]  /*1cd60*/  @!P1 ST.E.64 [R8.64], R48 ;  /* 0x0000003008009985 */ /* 0x0003e2000c101b0a */
[----:B------:R-:W-:-:S03]  /*1cd70*/  ISETP.GE.AND P4, PT, R22, c[0x0][0x3c8], PT ;  /* 0x0000f20016007a0c */ /* 0x000fc60003f86270 */
[----:B------:R1:W-:Y:S04]  /*1cd80*/  @!P0 ST.E.64 [R2.64], R52 ;  /* 0x0000003402008985 */ /* 0x0003e8000c101b0a */
[----:B------:R-:W4:Y:S01]  /*1cd90*/  LDL R13, [R1+0x118] ;  /* 0x00011800010d7983 */ /* 0x000f220000100800 */
[----:B------:R-:W-:Y:S02]  /*1cda0*/  ISETP.GE.AND P2, PT, R18, c[0x0][0x3c8], PT ;  /* 0x0000f20012007a0c */ /* 0x000fe40003f46270 */
[----:B-1----:R-:W-:-:S04]  /*1cdb0*/  @!P6 LEA R8, P1, R25, R0, 0x2 ;  /* 0x000000001908e211 */ /* 0x002fc800078210ff */
[----:B------:R-:W-:Y:S02]  /*1cdc0*/  @!P6 LEA.HI.X R9, R25, R4, R29, 0x2, P1 ;  /* 0x000000041909e211 */ /* 0x000fe400008f141d */
[C---:B------:R-:W-:Y:S01]  /*1cdd0*/  ISETP.GE.AND P1, PT, R18.reuse, c[0x0][0x3c8], PT ;  /* 0x0000f20012007a0c */ /* 0x040fe20003f26270 */
[----:B------:R-:W4:Y:S04]  /*1cde0*/  LDL R25, [R1+0x198] ;  /* 0x0001980001197983 */ /* 0x000f280000100800 */
[C---:B------:R-:W-:Y:S01]  /*1cdf0*/  @!P2 LEA R10, P0, R18.reuse, R0, 0x2 ;  /* 0x00000000120aa211 */ /* 0x040fe200078010ff */
[----:B------:R-:W4:Y:S03]  /*1ce00*/  LDL R29, [R1+0x108] ;  /* 0x00010800011d7983 */ /* 0x000f260000100800 */
[----:B------:R-:W-:-:S02]  /*1ce10*/  @!P2 LEA.HI.X R11, R18, R4, R15, 0x2, P0 ;  /* 0x00000004120ba211 */ /* 0x000fc400000f140f */
[----:B------:R-:W-:Y:S01]  /*1ce20*/  @!P5 LEA R2, P0, R14, R0, 0x2 ;  /* 0x000000000e02d211 */ /* 0x000fe200078010ff */
[----:B------:R-:W4:Y:S04]  /*1ce30*/  LDL R15, [R1+0x114] ;  /* 0x00011400010f7983 */ /* 0x000f280000100800 */
[----:B------:R-:W-:Y:S01]  /*1ce40*/  @!P1 ST.E.64 [R10.64], R56 ;  /* 0x000000380a009985 */ /* 0x000fe2000c101b0a */
[----:B------:R-:W-:-:S03]  /*1ce50*/  ISETP.GE.AND P3, PT, R26, c[0x0][0x3c8], PT ;  /* 0x0000f2001a007a0c */ /* 0x000fc60003f66270 */
[----:B------:R1:W-:Y:S04]  /*1ce60*/  @!P6 ST.E.64 [R8.64], R60 ;  /* 0x0000003c0800e985 */ /* 0x0003e8000c101b0a */
[----:B------:R-:W4:Y:S06]  /*1ce70*/  LDL R18, [R1+0x110] ;  /* 0x0001100001127983 */ /* 0x000f2c0000100800 */
[----:B-1----:R-:W-:-:S02]  /*1ce80*/  @!P3 LEA R8, P6, R26, R0, 0x2 ;  /* 0x000000001a08b211 */ /* 0x002fc400078c10ff */
[----:B--2---:R-:W-:Y:S02]  /*1ce90*/  ISETP.GE.AND P2, PT, R20, c[0x0][0x3c8], PT ;  /* 0x0000f20014007a0c */ /* 0x004fe40003f46270 */
[----:B---3--:R-:W-:Y:S02]  /*1cea0*/  @!P5 LEA.HI.X R3, R14, R4, R21, 0x2, P0 ;  /* 0x000000040e03d211 */ /* 0x008fe400000f1415 */
[-C--:B------:R-:W-:Y:S01]  /*1ceb0*/  @!P4 LEA R10, P0, R22, R0.reuse, 0x2 ;  /* 0x00000000160ac211 */ /* 0x080fe200078010ff */
[----:B------:R-:W2:Y:S04]  /*1cec0*/  LDL R21, [R1+0x194] ;  /* 0x0001940001157983 */ /* 0x000ea80000100800 */
[----:B------:R1:W-:Y:S04]  /*1ced0*/  @!P5 ST.E.64 [R2.64], R64 ;  /* 0x000000400200d985 */ /* 0x0003e8000c101b0a */
[----:B------:R-:W3:Y:S01]  /*1cee0*/  LDL R14, [R1+0x190] ;  /* 0x00019000010e7983 */ /* 0x000ee20000100800 */
[----:B-1----:R-:W-:-:S02]  /*1cef0*/  @!P2 LEA R2, P1, R20, R0, 0x2 ;  /* 0x000000001402a211 */ /* 0x002fc400078210ff */
[----:B-----5:R-:W-:Y:S02]  /*1cf00*/  @!P4 LEA.HI.X R11, R22, R4, R28, 0x2, P0 ;  /* 0x00000004160bc211 */ /* 0x020fe400000f141c */
[----:B------:R-:W5:Y:S09]  /*1cf10*/  LDL R22, [R1+0xdc] ;  /* 0x0000dc0001167983 */ /* 0x000f720000100800 */
[----:B------:R-:W-:-:S02]  /*1cf20*/  P2R R3, PR, RZ, 0x2 ;  /* 0x00000002ff037803 */ /* 0x000fc40000000000 */
[----:B------:R-:W-:Y:S01]  /*1cf30*/  @!P3 LEA.HI.X R9, R26, R4, R27, 0x2, P6 ;  /* 0x000000041a09b211 */ /* 0x000fe200030f141b */
[----:B------:R-:W5:Y:S01]  /*1cf40*/  LDL R28, [R1+0x178] ;  /* 0x00017800011c7983 */ /* 0x000f620000100800 */
[----:B------:R-:W-:-:S03]  /*1cf50*/  ISETP.NE.AND P6, PT, R3, RZ, PT ;  /* 0x000000ff0300720c */ /* 0x000fc60003fc5270 */
[----:B------:R-:W5:Y:S01]  /*1cf60*/  LDL R26, [R1+0x18c] ;  /* 0x00018c00011a7983 */ /* 0x000f620000100800 */
[----:B------:R-:W-:-:S03]  /*1cf70*/  ISETP.GE.AND P5, PT, R23, c[0x0][0x3c8], PT ;  /* 0x0000f20017007a0c */ /* 0x000fc60003fa6270 */
[----:B------:R-:W5:Y:S01]  /*1cf80*/  LDL R27, [R1+0x104] ;  /* 0x00010400011b7983 */ /* 0x000f620000100800 */
[----:B----4-:R-:W-:-:S03]  /*1cf90*/  @!P2 LEA.HI.X R3, R20, R4, R24, 0x2, P6 ;  /* 0x000000041403a211 */ /* 0x010fc600030f1418 */
[----:B------:R-:W4:Y:S04]  /*1cfa0*/  LDL R24, [R1+0x188] ;  /* 0x0001880001187983 */ /* 0x000f280000100800 */
[----:B------:R-:W4:Y:S01]  /*1cfb0*/  LDL R20, [R1+0x184] ;  /* 0x0001840001147983 */ /* 0x000f220000100800 */
[----:B------:R-:W-:Y:S02]  /*1cfc0*/  ISETP.GE.AND P1, PT, R19, c[0x0][0x3c8], PT ;  /* 0x0000f20013007a0c */ /* 0x000fe40003f26270 */
[----:B------:R-:W-:Y:S01]  /*1cfd0*/  ISETP.GE.AND P0, PT, R13, c[0x0][0x3c8], PT ;  /* 0x0000f2000d007a0c */ /* 0x000fe20003f06270 */
[----:B------:R1:W-:Y:S04]  /*1cfe0*/  @!P4 ST.E.64 [R10.64], R68 ;  /* 0x000000440a00c985 */ /* 0x0003e8000c101b0a */
[----:B------:R1:W-:Y:S04]  /*1cff0*/  @!P3 ST.E.64 [R8.64], R72 ;  /* 0x000000480800b985 */ /* 0x0003e8000c101b0a */
[----:B------:R1:W-:Y:S02]  /*1d000*/  @!P2 ST.E.64 [R2.64], R76 ;  /* 0x0000004c0200a985 */ /* 0x0003e4000c101b0a */
[----:B-1----:R-:W-:-:S02]  /*1d010*/  @!P5 LEA R10, P2, R23, R0, 0x2 ;  /* 0x00000000170ad211 */ /* 0x002fc400078410ff */
[----:B------:R-:W-:Y:S02]  /*1d020*/  @!P1 LEA R8, P3, R19, R0, 0x2 ;  /* 0x0000000013089211 */ /* 0x000fe400078610ff */
[----:B------:R-:W-:Y:S02]  /*1d030*/  @!P5 LEA.HI.X R11, R23, R4, R25, 0x2, P2 ;  /* 0x00000004170bd211 */ /* 0x000fe400010f1419 */
[----:B------:R-:W-:Y:S01]  /*1d040*/  @!P0 LEA R2, P2, R13, R0, 0x2 ;  /* 0x000000000d028211 */ /* 0x000fe200078410ff */
[----:B------:R-:W4:Y:S01]  /*1d050*/  LDL R25, [R1+0x100] ;  /* 0x0001000001197983 */ /* 0x000f220000100800 */
[----:B------:R-:W-:-:S03]  /*1d060*/  ISETP.GE.AND P6, PT, R15, c[0x0][0x3c8], PT ;  /* 0x0000f2000f007a0c */ /* 0x000fc60003fc6270 */
[----:B------:R-:W-:Y:S04]  /*1d070*/  @!P5 ST.E.64 [R10.64], R80 ;  /* 0x000000500a00d985 */ /* 0x000fe8000c101b0a */
[----:B------:R-:W4:Y:S01]  /*1d080*/  LDL R23, [R1+0xf8] ;  /* 0x0000f80001177983 */ /* 0x000f220000100800 */
[----:B------:R-:W-:Y:S02]  /*1d090*/  ISETP.GE.AND P4, PT, R18, c[0x0][0x3c8], PT ;  /* 0x0000f20012007a0c */ /* 0x000fe40003f86270 */
[-C--:B--2---:R-:W-:Y:S02]  /*1d0a0*/  @!P1 LEA.HI.X R9, R19, R4.reuse, R21, 0x2, P3 ;  /* 0x0000000413099211 */ /* 0x084fe400018f1415 */
[----:B------:R-:W2:Y:S01]  /*1d0b0*/  LDL R21, [R1+0xf4] ;  /* 0x0000f40001157983 */ /* 0x000ea20000100800 */
[----:B---3--:R-:W-:-:S03]  /*1d0c0*/  @!P0 LEA.HI.X R3, R13, R4, R14, 0x2, P2 ;  /* 0x000000040d038211 */ /* 0x008fc600010f140e */
[----:B------:R-:W3:Y:S04]  /*1d0d0*/  LDL R19, [R1+0xf0] ;  /* 0x0000f00001137983 */ /* 0x000ee80000100800 */
[----:B------:R-:W2:Y:S04]  /*1d0e0*/  LDL R14, [R1+0xfc] ;  /* 0x0000fc00010e7983 */ /* 0x000ea80000100800 */
[----:B------:R1:W-:Y:S04]  /*1d0f0*/  @!P1 ST.E.64 [R8.64], R84 ;  /* 0x0000005408009985 */ /* 0x0003e8000c101b0a */
[----:B------:R4:W-:Y:S04]  /*1d100*/  @!P0 ST.E.64 [R2.64], R88 ;  /* 0x0000005802008985 */ /* 0x0009e8000c101b0a */
[----:B------:R-:W3:Y:S01]  /*1d110*/  LDL R13, [R1+0xec] ;  /* 0x0000ec00010d7983 */ /* 0x000ee20000100800 */
[----:B-----5:R-:W-:-:S02]  /*1d120*/  ISETP.GE.AND P3, PT, R22, c[0x0][0x3c8], PT ;  /* 0x0000f20016007a0c */ /* 0x020fc40003f66270 */
[----:B-1----:R-:W-:-:S11]  /*1d130*/  @!P6 LEA R8, P5, R15, R0, 0x2 ;  /* 0x000000000f08e211 */ /* 0x002fd600078a10ff */
[----:B------:R-:W-:-:S04]  /*1d140*/  @!P3 LEA R10, P0, R22, R0, 0x2 ;  /* 0x00000000160ab211 */ /* 0x000fc800078010ff */
[-C--:B------:R-:W-:Y:S02]  /*1d150*/  @!P3 LEA.HI.X R11, R22, R4.reuse, R26, 0x2, P0 ;  /* 0x00000004160bb211 */ /* 0x080fe400000f141a */
[----:B------:R-:W5:Y:S01]  /*1d160*/  LDL R26, [R1+0x174] ;  /* 0x00017400011a7983 */ /* 0x000f620000100800 */
[----:B----4-:R-:W-:-:S03]  /*1d170*/  @!P6 LEA.HI.X R9, R15, R4, R24, 0x2, P5 ;  /* 0x000000040f09e211 */ /* 0x010fc600028f1418 */
[----:B------:R-:W4:Y:S01]  /*1d180*/  LDL R15, [R1+0x170] ;  /* 0x00017000010f7983 */ /* 0x000f220000100800 */
[----:B------:R-:W-:-:S03]  /*1d190*/  @!P4 LEA R2, P3, R18, R0, 0x2 ;  /* 0x000000001202c211 */ /* 0x000fc600078610ff */
[----:B------:R-:W4:Y:S01]  /*1d1a0*/  LDL R24, [R1+0x16c] ;  /* 0x00016c0001187983 */ /* 0x000f220000100800 */
[----:B------:R-:W-:Y:S02]  /*1d1b0*/  ISETP.GE.AND P5, PT, R22, c[0x0][0x3c8], PT ;  /* 0x0000f20016007a0c */ /* 0x000fe40003fa6270 */
[----:B------:R-:W-:Y:S01]  /*1d1c0*/  @!P4 LEA.HI.X R3, R18, R4, R20, 0x2, P3 ;  /* 0x000000041203c211 */ /* 0x000fe200018f1414 */
[----:B------:R-:W4:Y:S04]  /*1d1d0*/  LDL R22, [R1+0x168] ;  /* 0x0001680001167983 */ /* 0x000f280000100800 */
[----:B------:R-:W4:Y:S04]  /*1d1e0*/  LDL R20, [R1+0x164] ;  /* 0x0001640001147983 */ /* 0x000f280000100800 */
[----:B------:R-:W4:Y:S01]  /*1d1f0*/  LDL R18, [R1+0x160] ;  /* 0x0001600001127983 */ /* 0x000f220000100800 */
[----:B------:R-:W-:-:S03]  /*1d200*/  ISETP.GE.AND P1, PT, R29, c[0x0][0x3c8], PT ;  /* 0x0000f2001d007a0c */ /* 0x000fc60003f26270 */
[----:B------:R-:W-:Y:S01]  /*1d210*/  @!P5 ST.E.64 [R10.64], R92 ;  /* 0x0000005c0a00d985 */ /* 0x000fe2000c101b0a */
[----:B------:R-:W-:-:S03]  /*1d220*/  ISETP.GE.AND P2, PT, R31, c[0x0][0x3c8], PT ;  /* 0x0000f2001f007a0c */ /* 0x000fc60003f46270 */
[----:B------:R1:W-:Y:S04]  /*1d230*/  @!P6 ST.E.64 [R8.64], R96 ;  /* 0x000000600800e985 */ /* 0x0003e8000c101b0a */
[----:B------:R1:W-:Y:S01]  /*1d240*/  @!P4 ST.E.64 [R2.64], R100 ;  /* 0x000000640200c985 */ /* 0x0003e2000c101b0a */
[----:B------:R-:W-:Y:S02]  /*1d250*/  ISETP.GE.AND P0, PT, R27, c[0x0][0x3c8], PT ;  /* 0x0000f2001b007a0c */ /* 0x000fe40003f06270 */
[----:B-1----:R-:W-:-:S03]  /*1d260*/  @!P1 LEA R8, P4, R29, R0, 0x2 ;  /* 0x000000001d089211 */ /* 0x002fc600078810ff */
[----:B------:R-:W-:Y:S02]  /*1d270*/  @!P2 LEA R10, P3, R31, R0, 0x2 ;  /* 0x000000001f0aa211 */ /* 0x000fe400078610ff */
[----:B------:R-:W-:Y:S02]  /*1d280*/  ISETP.GE.AND P5, PT, R25, c[0x0][0x3c8], PT ;  /* 0x0000f20019007a0c */ /* 0x000fe40003fa6270 */
[----:B------:R-:W-:-:S04]  /*1d290*/  @!P2 LEA.HI.X R11, R31, R4, R32, 0x2, P3 ;  /* 0x000000041f0ba211 */ /* 0x000fc800018f1420 */
[----:B------:R-:W-:Y:S02]  /*1d2a0*/  @!P0 LEA R2, P6, R27, R0, 0x2 ;  /* 0x000000001b028211 */ /* 0x000fe400078c10ff */
[----:B------:R-:W-:-:S04]  /*1d2b0*/  P2R R3, PR, RZ, 0x10 ;  /* 0x00000010ff037803 */ /* 0x000fc80000000000 */
[----:B------:R-:W-:Y:S02]  /*1d2c0*/  ISETP.NE.AND P3, PT, R3, RZ, PT ;  /* 0x000000ff0300720c */ /* 0x000fe40003f65270 */
[-C--:B------:R-:W-:Y:S02]  /*1d2d0*/  @!P0 LEA.HI.X R3, R27, R4.reuse, R28, 0x2, P6 ;  /* 0x000000041b038211 */ /* 0x080fe400030f141c */
[----:B------:R-:W-:Y:S01]  /*1d2e0*/  @!P1 LEA.HI.X R9, R29, R4, R30, 0x2, P3 ;  /* 0x000000041d099211 */ /* 0x000fe200018f141e */
[----:B------:R-:W-:Y:S01]  /*1d2f0*/  @!P2 ST.E.64 [R10.64], R104 ;  /* 0x000000680a00a985 */ /* 0x000fe2000c101b0a */
[----:B------:R-:W-:-:S03]  /*1d300*/  ISETP.GE.AND P3, PT, R23, c[0x0][0x3c8], PT ;  /* 0x0000f20017007a0c */ /* 0x000fc60003f66270 */
[----:B------:R1:W-:Y:S04]  /*1d310*/  @!P1 ST.E.64 [R8.64], R108 ;  /* 0x0000006c08009985 */ /* 0x0003e8000c101b0a */
[----:B------:R2:W-:Y:S01]  /*1d320*/  @!P0 ST.E.64 [R2.64], R112 ;  /* 0x0000007002008985 */ /* 0x0005e2000c101b0a */
[----:B-1----:R-:W-:Y:S02]  /*1d330*/  @!P5 LEA R8, P0, R25, R0, 0x2 ;  /* 0x000000001908d211 */ /* 0x002fe400078010ff */
[----:B--2---:R-:W-:-:S13]  /*1d340*/  ISETP.GE.AND P4, PT, R14, c[0x0][0x3c8], PT ;  /* 0x0000f2000e007a0c */ /* 0x004fda0003f86270 */
[----:B------:R-:W-:Y:S02]  /*1d350*/  @!P4 LEA R2, P6, R14, R0, 0x2 ;  /* 0x000000000e02c211 */ /* 0x000fe400078c10ff */
[----:B------:R-:W-:Y:S02]  /*1d360*/  ISETP.GE.AND P2, PT, R21, c[0x0][0x3c8], PT ;  /* 0x0000f20015007a0c */ /* 0x000fe40003f46270 */
[----:B---3--:R-:W-:Y:S02]  /*1d370*/  ISETP.GE.AND P1, PT, R19, c[0x0][0x3c8], PT ;  /* 0x0000f20013007a0c */ /* 0x008fe40003f26270 */
[----:B-----5:R-:W-:-:S05]  /*1d380*/  @!P5 LEA.HI.X R9, R25, R4, R26, 0x2, P0 ;  /* 0x000000041909d211 */ /* 0x020fca00000f141a */
[----:B------:R-:W-:Y:S01]  /*1d390*/  @!P5 ST.E.64 [R8.64], R116 ;  /* 0x000000740800d985 */ /* 0x000fe2000c101b0a */
[----:B----4-:R-:W-:Y:S02]  /*1d3a0*/  @!P4 LEA.HI.X R3, R14, R4, R15, 0x2, P6 ;  /* 0x000000040e03c211 */ /* 0x010fe400030f140f */
[-C--:B------:R-:W-:Y:S02]  /*1d3b0*/  @!P3 LEA R14, P5, R23, R0.reuse, 0x2 ;  /* 0x00000000170eb211 */ /* 0x080fe400078a10ff */
[----:B------:R-:W-:Y:S01]  /*1d3c0*/  ISETP.GE.AND P0, PT, R13, c[0x0][0x3c8], PT ;  /* 0x0000f2000d007a0c */ /* 0x000fe20003f06270 */
[----:B------:R1:W-:Y:S01]  /*1d3d0*/  @!P4 ST.E.64 [R2.64], R120 ;  /* 0x000000780200c985 */ /* 0x0003e2000c101b0a */
[----:B------:R-:W-:-:S04]  /*1d3e0*/  @!P2 LEA R10, P6, R21, R0, 0x2 ;  /* 0x00000000150aa211 */ /* 0x000fc800078c10ff */
[----:B------:R-:W-:-:S05]  /*1d3f0*/  @!P2 LEA.HI.X R11, R21, R4, R22, 0x2, P6 ;  /* 0x00000004150ba211 */ /* 0x000fca00030f1416 */
[----:B-1----:R-:W-:-:S04]  /*1d400*/  P2R R2, PR, RZ, 0x20 ;  /* 0x00000020ff027803 */ /* 0x002fc80000000000 */
[----:B------:R-:W-:Y:S02]  /*1d410*/  ISETP.NE.AND P4, PT, R2, RZ, PT ;  /* 0x000000ff0200720c */ /* 0x000fe40003f85270 */
[----:B------:R-:W-:Y:S02]  /*1d420*/  @!P1 LEA R8, P5, R19, R0, 0x2 ;  /* 0x0000000013089211 */ /* 0x000fe400078a10ff */
[----:B------:R-:W-:Y:S02]  /*1d430*/  @!P3 LEA.HI.X R15, R23, R4, R24, 0x2, P4 ;  /* 0x00000004170fb211 */ /* 0x000fe400020f1418 */
[----:B------:R-:W-:Y:S02]  /*1d440*/  @!P0 LEA R2, P4, R13, R0, 0x2 ;  /* 0x000000000d028211 */ /* 0x000fe400078810ff */
[-C--:B------:R-:W-:Y:S02]  /*1d450*/  @!P1 LEA.HI.X R9, R19, R4.reuse, R20, 0x2, P5 ;  /* 0x0000000413099211 */ /* 0x080fe400028f1414 */
[----:B------:R-:W-:Y:S01]  /*1d460*/  @!P0 LEA.HI.X R3, R13, R4, R18, 0x2, P4 ;  /* 0x000000040d038211 */ /* 0x000fe200020f1412 */
[----:B------:R1:W-:Y:S04]  /*1d470*/  @!P3 ST.E.64 [R14.64], R124 ;  /* 0x0000007c0e00b985 */ /* 0x0003e8000c101b0a */
[----:B------:R1:W-:Y:S04]  /*1d480*/  @!P2 ST.E.64 [R10.64], R128 ;  /* 0x000000800a00a985 */ /* 0x0003e8000c101b0a */
[----:B------:R1:W-:Y:S04]  /*1d490*/  @!P1 ST.E.64 [R8.64], R132 ;  /* 0x0000008408009985 */ /* 0x0003e8000c101b0a */
[----:B------:R1:W-:Y:S02]  /*1d4a0*/  @!P0 ST.E.64 [R2.64], R136 ;  /* 0x0000008802008985 */ /* 0x0003e4000c101b0a */
.L_x_2473:
[----:B------:R-:W-:Y:S05]  /*1d4b0*/  BSYNC B0 ;  /* 0x0000000000007941 */ /* 0x000fea0003800000 */
.L_x_2472:
[----:B------:R-:W-:Y:S05]  /*1d4c0*/  BRA.DIV ~URZ, `(.L_x_2474) ;  /* 0x00004ce27f007947 */ /* 0x000fea000b800000 */
[----:B--2---:R2:W1:Y:S04]  /*1d4d0*/  SHFL.IDX PT, R4, R5, 0x1, 0x1c1f ;  /* 0x003c1f0005047f89 */ /* 0x00446800000e0000 */
[----:B----4-:R2:W4:Y:S02]  /*1d4e0*/  SHFL.IDX PT, R0, R6, 0x1, 0x1c1f ;  /* 0x003c1f0006007f89 */ /* 0x01052400000e0000 */
.L_x_2568:
[----:B------:R-:W-:-:S13]  /*1d4f0*/  ISETP.GE.AND P0, PT, R16, R17, PT ;  /* 0x000000111000720c */ /* 0x000fda0003f06270 */
[----:B------:R-:W-:Y:S05]  /*1d500*/  @P0 BRA `(.L_x_2469) ;  /* 0x00001a5000000947 */ /* 0x000fea0003800000 */
[----:B-1----:R-:W5:Y:S04]  /*1d510*/  LDL R8, [R1+0x158] ;  /* 0x0001580001087983 */ /* 0x002f680000100800 */
[----:B--23--:R-:W2:Y:S04]  /*1d520*/  LDL R6, [R1+0x154] ;  /* 0x0001540001067983 */ /* 0x00cea80000100800 */
[----:B------:R-:W3:Y:S04]  /*1d530*/  LDL R23, [R1+0x150] ;  /* 0x0001500001177983 */ /* 0x000ee80000100800 */
        /* <DEDUP_REMOVED lines=25> */
[C---:B------:R-:W-:Y:S02]  /*1d6d0*/  @!P2 LEA R10, P3, R6.reuse, R0, 0x2 ;  /* 0x00000000060aa211 */ /* 0x040fe400078610ff */
        /* <DEDUP_REMOVED lines=181> */
.L_x_2454:
[----:B------:R-:W2:Y:S01]  /*1e230*/  LDL R8, [R1+0xac] ;  /* 0x0000ac0001087983 */ /* 0x000ea20000100800 */
[----:B------:R-:W-:Y:S02]  /*1e240*/  ISETP.NE.U32.AND P0, PT, RZ, c[0x0][0x508], PT ;  /* 0x00014200ff007a0c */ /* 0x000fe40003f05070 */
[----:B------:R-:W-:Y:S01]  /*1e250*/  ISETP.NE.U32.AND P2, PT, RZ, c[0x0][0x500], PT ;  /* 0x00014000ff007a0c */ /* 0x000fe20003f45070 */
[----:B------:R-:W4:Y:S01]  /*1e260*/  LDL.LU R6, [R1+0xb0] ;  /* 0x0000b00001067983 */ /* 0x000f220000300800 */
[----:B------:R-:W-:Y:S02]  /*1e270*/  ISETP.NE.AND.EX P0, PT, RZ, c[0x0][0x50c], PT, P0 ;  /* 0x00014300ff007a0c */ /* 0x000fe40003f05300 */
[----:B------:R-:W-:Y:S01]  /*1e280*/  ISETP.NE.AND.EX P2, PT, RZ, c[0x0][0x504], PT, P2 ;  /* 0x00014100ff007a0c */ /* 0x000fe20003f45320 */
[----:B------:R-:W-:Y:S02]  /*1e290*/  IMAD.MOV.U32 R4, RZ, RZ, 0x4 ;  /* 0x00000004ff047424 */ /* 0x000fe400078e00ff */
[----:B------:R-:W-:-:S02]  /*1e2a0*/  IMAD.MOV.U32 R21, RZ, RZ, c[0x0][0x388] ;  /* 0x0000e200ff157624 */ /* 0x000fc400078e00ff */
[----:B------:R-:W-:Y:S02]  /*1e2b0*/  IMAD.MOV.U32 R0, RZ, RZ, RZ ;  /* 0x000000ffff007224 */ /* 0x000fe400078e00ff */
[----:B--2---:R-:W-:-:S04]  /*1e2c0*/  IMAD.WIDE R2, R8, R4, c[0x0][0x500] ;  /* 0x0001400008027625 */ /* 0x004fc800078e0204 */
[----:B------:R-:W-:Y:S02]  /*1e2d0*/  @P0 IMAD.WIDE R4, R8, R4, c[0x0][0x508] ;  /* 0x0001420008040625 */ /* 0x000fe400078e0204 */
[----:B------:R2:W5:Y:S04]  /*1e2e0*/  @P2 LDG.E R0, [R2.64] ;  /* 0x0000000a02002981 */ /* 0x000568000c1e1900 */
[----:B------:R2:W5:Y:S01]  /*1e2f0*/  @P0 LDG.E R21, [R4.64] ;  /* 0x0000000a04150981 */ /* 0x000562000c1e1900 */
[----:B----4-:R-:W-:-:S04]  /*1e300*/  ISETP.NE.AND P1, PT, R6, RZ, PT ;  /* 0x000000ff0600720c */ /* 0x010fc80003f25270 */
[----:B------:R-:W-:Y:S01]  /*1e310*/  SEL R22, R6, c[0x0][0x3d4], P1 ;  /* 0x0000f50006167a07 */ /* 0x000fe20000800000 */
[----:B------:R-:W-:Y:S05]  /*1e320*/  @P0 BRA `(.L_x_2475) ;  /* 0x0000004000000947 */ /* 0x000fea0003800000 */
[----:B------:R-:W-:Y:S05]  /*1e330*/  @!P2 BRA `(.L_x_2475) ;  /* 0x000000300000a947 */ /* 0x000fea0003800000 */
[----:B--2---:R2:W4:Y:S04]  /*1e340*/  LDG.E R4, [R2.64] ;  /* 0x0000000a02047981 */ /* 0x004528000c1e1900 */
[----:B--2---:R-:W4:Y:S02]  /*1e350*/  LDG.E R2, [R2.64+0x4] ;  /* 0x0000040a02027981 */ /* 0x004f24000c1e1900 */
[----:B----45:R-:W-:Y:S02]  /*1e360*/  IADD3 R21, -R4, R2, RZ ;  /* 0x0000000204157210 */ /* 0x030fe40007ffe1ff */
.L_x_2475:
[----:B--2---:R-:W2:Y:S01]  /*1e370*/  LDL.LU R3, [R1+0xa8] ;  /* 0x0000a80001037983 */ /* 0x004ea20000300800 */
[----:B------:R-:W-:Y:S01]  /*1e380*/  SHF.R.S32.HI R2, RZ, 0x1f, R8 ;  /* 0x0000001fff027819 */ /* 0x000fe20000011408 */
[----:B------:R-:W-:Y:S01]  /*1e390*/  BSSY B0, `(.L_x_2476) ;  /* 0x0000039000007945 */ /* 0x000fe20003800000 */
[----:B-----5:R-:W-:Y:S01]  /*1e3a0*/  SHF.R.S32.HI R20, RZ, 0x1f, R0 ;  /* 0x0000001fff147819 */ /* 0x020fe20000011400 */
[----:B------:R-:W4:Y:S01]  /*1e3b0*/  S2R R4, SR_TID.X ;  /* 0x0000000000047919 */ /* 0x000f220000002100 */
[----:B------:R-:W-:-:S02]  /*1e3c0*/  SEL R13, R8, RZ, !P2 ;  /* 0x000000ff080d7207 */ /* 0x000fc40005000000 */
[----:B------:R-:W-:Y:S02]  /*1e3d0*/  SEL R23, R2, RZ, !P2 ;  /* 0x000000ff02177207 */ /* 0x000fe40005000000 */
[----:B----4-:R-:W-:Y:S02]  /*1e3e0*/  ISETP.GT.AND P0, PT, R4, 0x7f, PT ;  /* 0x0000007f0400780c */ /* 0x010fe40003f04270 */
        /* <DEDUP_REMOVED lines=11> */
[----:B------:R4:W5:Y:S08]  /*1e4a0*/  LDC.64 R10, c[0x0][R2+0x170] ;  /* 0x00005c00020a7b82 */ /* 0x0009700000000a00 */
[----:B------:R4:W1:Y:S08]  /*1e4b0*/  LDC.64 R8, c[0x0][R2+0x168] ;  /* 0x00005a0002087b82 */ /* 0x0008700000000a00 */
[----:B------:R4:W3:Y:S08]  /*1e4c0*/  LDC.64 R16, c[0x0][R2+0x178] ;  /* 0x00005e0002107b82 */ /* 0x0008f00000000a00 */
[----:B------:R4:W2:Y:S02]  /*1e4d0*/  LDC.64 R14, c[0x0][R2+0x160] ;  /* 0x00005800020e7b82 */ /* 0x0008a40000000a00 */
[----:B----4-:R-:W-:-:S02]  /*1e4e0*/  IMAD.MOV.U32 R2, RZ, RZ, c[0x0][0x4e8] ;  /* 0x00013a00ff027624 */ /* 0x010fc400078e00ff */
[-C--:B-----5:R-:W-:Y:S02]  /*1e4f0*/  IMAD R3, R11, R13.reuse, RZ ;  /* 0x0000000d0b037224 */ /* 0x0a0fe400078e02ff */
[----:B------:R-:W-:Y:S01]  /*1e500*/  IMAD.WIDE.U32 R4, R10, R13, RZ ;  /* 0x0000000d0a047225 */ /* 0x000fe200078e00ff */
[----:B------:R-:W-:Y:S02]  /*1e510*/  ISETP.NE.AND P0, PT, R2, 0x1, PT ;  /* 0x000000010200780c */ /* 0x000fe40003f05270 */
[----:B------:R-:W-:Y:S01]  /*1e520*/  MOV R2, R18 ;  /* 0x0000001200027202 */ /* 0x000fe20000000f00 */
[----:B------:R-:W-:Y:S02]  /*1e530*/  IMAD R10, R10, R23, R3 ;  /* 0x000000170a0a7224 */ /* 0x000fe400078e0203 */
[-C--:B-1----:R-:W-:Y:S02]  /*1e540*/  IMAD R11, R9, R6.reuse, RZ ;  /* 0x00000006090b7224 */ /* 0x082fe400078e02ff */
[----:B------:R-:W-:-:S04]  /*1e550*/  IMAD.WIDE.U32 R8, R8, R6, RZ ;  /* 0x0000000608087225 */ /* 0x000fc800078e00ff */
[----:B------:R-:W-:Y:S01]  /*1e560*/  IMAD.IADD R11, R9, 0x1, R11 ;  /* 0x00000001090b7824 */ /* 0x000fe200078e020b */
[----:B------:R-:W-:Y:S01]  /*1e570*/  IADD3 R9, R5, R10, RZ ;  /* 0x0000000a05097210 */ /* 0x000fe20007ffe0ff */
[----:B------:R-:W-:-:S05]  /*1e580*/  @P0 IMAD.HI.U32 R19, R18, c[0x0][0x4ec], RZ ;  /* 0x00013b0012130a27 */ /* 0x000fca00078e00ff */
[----:B------:R-:W-:Y:S02]  /*1e590*/  @P0 SHF.R.U32.HI R2, RZ, c[0x0][0x4f0], R19 ;  /* 0x00013c00ff020a19 */ /* 0x000fe40000011613 */
[----:B------:R-:W-:-:S03]  /*1e5a0*/  IADD3 R19, P1, P0, R4, R8, R0 ;  /* 0x0000000804137210 */ /* 0x000fc6000783e000 */
[----:B------:R-:W-:Y:S01]  /*1e5b0*/  IMAD.MOV R8, RZ, RZ, -R2 ;  /* 0x000000ffff087224 */ /* 0x000fe200078e0a02 */
[----:B------:R-:W-:Y:S02]  /*1e5c0*/  IADD3.X R11, R9, R11, R20, P1, P0 ;  /* 0x0000000b090b7210 */ /* 0x000fe40000fe0414 */
[----:B--2---:R-:W-:-:S05]  /*1e5d0*/  SEL R3, R24, RZ, P2 ;  /* 0x000000ff18037207 */ /* 0x004fca0001000000 */
[-C--:B---3--:R-:W-:Y:S02]  /*1e5e0*/  IMAD R10, R17, R3.reuse, RZ ;  /* 0x00000003110a7224 */ /* 0x088fe400078e02ff */
[----:B------:R-:W-:-:S04]  /*1e5f0*/  IMAD.WIDE.U32 R4, R16, R3, RZ ;  /* 0x0000000310047225 */ /* 0x000fc800078e00ff */
[----:B------:R-:W-:Y:S01]  /*1e600*/  IMAD R3, R8, c[0x0][0x4e8], R18 ;  /* 0x00013a0008037a24 */ /* 0x000fe200078e0212 */
[----:B------:R-:W-:Y:S02]  /*1e610*/  IADD3 R9, R5, R10, RZ ;  /* 0x0000000a05097210 */ /* 0x000fe40007ffe0ff */
[----:B------:R-:W-:Y:S02]  /*1e620*/  IADD3 R4, P1, P0, R2, R19, R4 ;  /* 0x0000001302047210 */ /* 0x000fe4000783e004 */
[----:B------:R-:W-:Y:S01]  /*1e630*/  SHF.R.S32.HI R5, RZ, 0x1f, R2 ;  /* 0x0000001fff057819 */ /* 0x000fe20000011402 */
[----:B------:R-:W-:Y:S01]  /*1e640*/  IMAD R2, R15, R3, RZ ;  /* 0x000000030f027224 */ /* 0x000fe200078e02ff */
[----:B------:R-:W-:Y:S02]  /*1e650*/  SHF.R.S32.HI R8, RZ, 0x1f, R3 ;  /* 0x0000001fff087819 */ /* 0x000fe40000011403 */
[----:B------:R-:W-:Y:S01]  /*1e660*/  IADD3.X R5, R5, R11, R9, P1, P0 ;  /* 0x0000000b05057210 */ /* 0x000fe20000fe0409 */
[----:B------:R-:W-:-:S02]  /*1e670*/  IMAD.MOV.U32 R9, RZ, RZ, c[0x0][0x4a8] ;  /* 0x00012a00ff097624 */ /* 0x000fc400078e00ff */
        /* <DEDUP_REMOVED lines=10> */
.L_x_2477:
[----:B------:R-:W-:Y:S05]  /*1e720*/  BSYNC B0 ;  /* 0x0000000000007941 */ /* 0x000fea0003800000 */
.L_x_2476:
[----:B------:R-:W-:-:S13]  /*1e730*/  ISETP.GT.AND P0, PT, R22, 0x1, PT ;  /* 0x000000011600780c */ /* 0x000fda0003f04270 */
[----:B------:R-:W-:Y:S05]  /*1e740*/  @P0 BRA `(.L_x_2469) ;  /* 0x0000081000000947 */ /* 0x000fea0003800000 */
[----:B------:R-:W2:Y:S01]  /*1e750*/  LDL.LU R9, [R1+0xa0] ;  /* 0x0000a00001097983 */ /* 0x000ea20000300800 */
[----:B-1----:R-:W-:Y:S01]  /*1e760*/  MOV R2, c[0x0][0x4e8] ;  /* 0x00013a0000027a02 */ /* 0x002fe20000000f00 */
[----:B------:R-:W-:Y:S02]  /*1e770*/  IMAD R4, R20, c[0x0][0x3a0], RZ ;  /* 0x0000e80014047a24 */ /* 0x000fe400078e02ff */
[----:B------:R-:W-:Y:S01]  /*1e780*/  IMAD R5, R23, c[0x0][0x3f0], RZ ;  /* 0x0000fc0017057a24 */ /* 0x000fe200078e02ff */
[----:B------:R-:W-:Y:S01]  /*1e790*/  ISETP.NE.AND P0, PT, R2, 0x1, PT ;  /* 0x000000010200780c */ /* 0x000fe20003f05270 */
[----:B------:R-:W-:-:S04]  /*1e7a0*/  IMAD.WIDE.U32 R2, R0, c[0x0][0x3a0], RZ ;  /* 0x0000e80000027a25 */ /* 0x000fc800078e00ff */
[----:B------:R-:W-:Y:S01]  /*1e7b0*/  IMAD R0, R0, c[0x0][0x3a4], R4 ;  /* 0x0000e90000007a24 */ /* 0x000fe200078e0204 */
[----:B------:R-:W-:-:S04]  /*1e7c0*/  LEA R4, R146, R145, 0x5 ;  /* 0x0000009192047211 */ /* 0x000fc800078e28ff */
[----:B------:R-:W-:-:S05]  /*1e7d0*/  IADD3 R3, R3, R0, RZ ;  /* 0x0000000003037210 */ /* 0x000fca0007ffe0ff */
[----:B------:R-:W-:-:S04]  /*1e7e0*/  IMAD.WIDE.U32 R2, R6, c[0x0][0x3e8], R2 ;  /* 0x0000fa0006027a25 */ /* 0x000fc800078e0002 */
[----:B------:R-:W-:-:S04]  /*1e7f0*/  IMAD R3, R6, c[0x0][0x3ec], R3 ;  /* 0x0000fb0006037a24 */ /* 0x000fc800078e0203 */
[----:B------:R-:W-:Y:S01]  /*1e800*/  IMAD.WIDE.U32 R2, R13, c[0x0][0x3f0], R2 ;  /* 0x0000fc000d027a25 */ /* 0x000fe200078e0002 */
[----:B--2---:R-:W-:-:S04]  /*1e810*/  IADD3 R4, R9, R4, RZ ;  /* 0x0000000409047210 */ /* 0x004fc80007ffe0ff */
[----:B------:R-:W-:Y:S01]  /*1e820*/  MOV R0, R4 ;  /* 0x0000000400007202 */ /* 0x000fe20000000f00 */
[----:B------:R-:W-:-:S05]  /*1e830*/  @P0 IMAD.HI.U32 R8, R4, c[0x0][0x4ec], RZ ;  /* 0x00013b0004080a27 */ /* 0x000fca00078e00ff */
[----:B------:R-:W-:Y:S01]  /*1e840*/  @P0 SHF.R.U32.HI R0, RZ, c[0x0][0x4f0], R8 ;  /* 0x00013c00ff000a19 */ /* 0x000fe20000011608 */
[----:B------:R-:W-:Y:S01]  /*1e850*/  IMAD R8, R13, c[0x0][0x3f4], R5 ;  /* 0x0000fd000d087a24 */ /* 0x000fe200078e0205 */
[----:B------:R-:W-:Y:S02]  /*1e860*/  IADD3 R13, R145, R9, RZ ;  /* 0x00000009910d7210 */ /* 0x000fe40007ffe0ff */
[----:B------:R-:W-:Y:S02]  /*1e870*/  SHF.R.S32.HI R6, RZ, 0x1f, R0 ;  /* 0x0000001fff067819 */ /* 0x000fe40000011400 */
[----:B------:R-:W-:Y:S02]  /*1e880*/  IADD3 R5, -R0, RZ, RZ ;  /* 0x000000ff00057210 */ /* 0x000fe40007ffe1ff */
[----:B------:R-:W-:Y:S01]  /*1e890*/  IADD3 R3, R3, R8, RZ ;  /* 0x0000000803037210 */ /* 0x000fe20007ffe0ff */
[----:B------:R-:W-:Y:S02]  /*1e8a0*/  IMAD R6, R6, c[0x0][0x3e0], RZ ;  /* 0x0000f80006067a24 */ /* 0x000fe400078e02ff */
[----:B------:R-:W-:-:S02]  /*1e8b0*/  IMAD R4, R5, c[0x0][0x4e8], R4 ;  /* 0x00013a0005047a24 */ /* 0x000fc400078e0204 */
        /* <DEDUP_REMOVED lines=12> */
.L_x_2569:
[----:B------:R-:W-:Y:S05]  /*1e980*/  BRA.DIV ~URZ, `(.L_x_2479) ;  /* 0x000039627f007947 */ /* 0x000fea000b800000 */
[----:B------:R4:W1:Y:S02]  /*1e990*/  SHFL.IDX PT, R0, R16, RZ, 0x181f ;  /* 0x00181fff10007589 */ /* 0x00086400000e0000 */
.L_x_2570:
        /* <DEDUP_REMOVED lines=20> */
.L_x_2481:
[----:B------:R-:W-:Y:S05]  /*1eae0*/  BSYNC B0 ;  /* 0x0000000000007941 */ /* 0x000fea0003800000 */
.L_x_2480:
[----:B------:R-:W-:Y:S05]  /*1eaf0*/  BRA.DIV ~URZ, `(.L_x_2482) ;  /* 0x000038627f007947 */ /* 0x000fea000b800000 */
[----:B--2---:R2:W3:Y:S04]  /*1eb00*/  SHFL.IDX PT, R4, R5, 0x1, 0x181f ;  /* 0x00381f0005047f89 */ /* 0x0044e800000e0000 */
[----:B-1----:R2:W1:Y:S02]  /*1eb10*/  SHFL.IDX PT, R0, R16, 0x1, 0x181f ;  /* 0x00381f0010007f89 */ /* 0x00246400000e0000 */
.L_x_2571:
        /* <DEDUP_REMOVED lines=20> */
.L_x_2484:
[----:B------:R-:W-:Y:S05]  /*1ec60*/  BSYNC B0 ;  /* 0x0000000000007941 */ /* 0x000fea0003800000 */
.L_x_2483:
[----:B------:R-:W-:Y:S05]  /*1ec70*/  BRA.DIV ~URZ, `(.L_x_2485) ;  /* 0x000037b27f007947 */ /* 0x000fea000b800000 */
[----:B---3--:R3:W2:Y:S02]  /*1ec80*/  SHFL.IDX PT, R4, R5, 0x2, 0x181f ;  /* 0x00581f0005047f89 */ /* 0x0086a400000e0000 */
.L_x_2572:
[----:B------:R-:W-:Y:S05]  /*1ec90*/  BRA.DIV ~URZ, `(.L_x_2486) ;  /* 0x000038027f007947 */ /* 0x000fea000b800000 */
[----:B-1----:R1:W3:Y:S02]  /*1eca0*/  SHFL.IDX PT, R0, R16, 0x2, 0x181f ;  /* 0x00581f0010007f89 */ /* 0x0022e400000e0000 */
.L_x_2573:
        /* <DEDUP_REMOVED lines=8> */
[-C--:B---3--:R-:W-:Y:S02]  /*1ed30*/  @!P3 LEA R14, P4, R140, R0.reuse, 0x1 ;  /* 0x000000008c0eb211 */ /* 0x088fe400078808ff */
        /* <DEDUP_REMOVED lines=11> */
.L_x_2488:
[----:B------:R-:W-:Y:S05]  /*1edf0*/  BSYNC B0 ;  /* 0x0000000000007941 */ /* 0x000fea0003800000 */
.L_x_2487:
[----:B------:R-:W-:Y:S05]  /*1ee00*/  BRA.DIV ~URZ, `(.L_x_2489) ;  /* 0x000037027f007947 */ /* 0x000fea000b800000 */
[----:B--2---:R2:W1:Y:S04]  /*1ee10*/  SHFL.IDX PT, R4, R5, 0x3, 0x181f ;  /* 0x00781f0005047f89 */ /* 0x00446800000e0000 */
[----:B---3--:R2:W3:Y:S02]  /*1ee20*/  SHFL.IDX PT, R0, R16, 0x3, 0x181f ;  /* 0x00781f0010007f89 */ /* 0x0084e400000e0000 */
.L_x_2574:
[----:B------:R-:W-:-:S04]  /*1ee30*/  IADD3 R13, R13, 0x60, RZ ;  /* 0x000000600d0d7810 */ /* 0x000fc80007ffe0ff */
        /* <DEDUP_REMOVED lines=18> */
.L_x_2469:
[----:B------:R-:W-:Y:S05]  /*1ef60*/  BSYNC B1 ;  /* 0x0000000000017941 */ /* 0x000fea0003800000 */
.L_x_2453:
[----:B-1----:R1:W5:Y:S01]  /*1ef70*/  LDL R11, [R1+0xac] ;  /* 0x0000ac00010b7983 */ /* 0x0023620000100800 */
[----:B------:R-:W-:-:S13]  /*1ef80*/  ISETP.NE.AND P0, PT, RZ, UR8, PT ;  /* 0x00000008ff007c0c */ /* 0x000fda000bf05270 */
[----:B------:R-:W-:Y:S01]  /*1ef90*/  @P0 WARPSYNC 0xffffffff ;  /* 0xffffffff00000948 */ /* 0x000fe20003800000 */
[----:B------:R-:W-:Y:S06]  /*1efa0*/  @P0 BAR.SYNC.DEFER_BLOCKING 0x5, 0x100 ;  /* 0x0144000000000b1d */ /* 0x000fec0000010000 */
[----:B-----5:R-:W5:Y:S02]  /*1efb0*/  @P0 LDS.128 R8, [0x20080] ;  /* 0x02008000ff080984 */ /* 0x020f640000000c00 */
[----:B-----5:R-:W-:Y:S01]  /*1efc0*/  IMAD.MOV.U32 R2, RZ, RZ, R8 ;  /* 0x000000ffff027224 */ /* 0x020fe200078e0008 */
[----:B---34-:R-:W-:Y:S01]  /*1efd0*/  MOV R0, R9 ;  /* 0x0000000900007202 */ /* 0x018fe20000000f00 */
[----:B------:R1:W-:Y:S04]  /*1efe0*/  @P0 STL.64 [R1+0xa8], R10 ;  /* 0x0000a80a01000387 */ /* 0x0003e80000100a00 */
[----:B------:R1:W-:Y:S04]  /*1eff0*/  @P0 STL [R1+0x15c], R0 ;  /* 0x00015c0001000387 */ /* 0x0003e80000100800 */
[----:B------:R1:W-:Y:S04]  /*1f000*/  @P0 STL [R1+0xd4], R2 ;  /* 0x0000d40201000387 */ /* 0x0003e80000100800 */
[----:B------:R-:W-:Y:S06]  /*1f010*/  @P0 BAR.ARV 0x4, 0x100 ;  /* 0x0104000000000b1d */ /* 0x000fec0000002000 */
[----:B------:R-:W-:Y:S05]  /*1f020*/  @P0 BRA `(.L_x_2490) ;  /* 0x0000106000000947 */ /* 0x000fea0003800000 */
[----:B-1----:R-:W1:Y:S01]  /*1f030*/  S2R R0, SR_TID.X ;  /* 0x0000000000007919 */ /* 0x002e620000002100 */
[----:B------:R-:W-:Y:S01]  /*1f040*/  IMAD.MOV.U32 R8, RZ, RZ, RZ ;  /* 0x000000ffff087224 */ /* 0x000fe200078e00ff */
[----:B-1----:R-:W-:-:S04]  /*1f050*/  LOP3.LUT R14, R0, 0x1f, RZ, 0xc0, !PT ;  /* 0x0000001f000e7812 */ /* 0x002fc800078ec0ff */
[----:B------:R-:W-:Y:S01]  /*1f060*/  ISETP.NE.AND P6, PT, R14, 0x1f, PT ;  /* 0x0000001f0e00780c */ /* 0x000fe20003fc5270 */
[----:B------:R-:W-:Y:S10]  /*1f070*/  BRA.DIV ~URZ, `(.L_x_2491) ;  /* 0x000035627f007947 */ /* 0x000ff4000b800000 */
[----:B------:R1:W3:Y:S02]  /*1f080*/  SHFL.IDX PT, R10, R147, RZ, 0x1f ;  /* 0x00001fff930a7589 */ /* 0x0002e400000e0000 */
.L_x_2575:
[----:B------:R-:W-:Y:S05]  /*1f090*/  BRA.DIV ~URZ, `(.L_x_2492) ;  /* 0x000035b27f007947 */ /* 0x000fea000b800000 */
[----:B------:R4:W1:Y:S02]  /*1f0a0*/  SHFL.IDX PT, R9, R147, 0x1, 0x1f ;  /* 0x00201f0093097f89 */ /* 0x00086400000e0000 */
.L_x_2576:
[----:B------:R-:W5:Y:S01]  /*1f0b0*/  LDL R0, [R1+0xac] ;  /* 0x0000ac0001007983 */ /* 0x000f620000100800 */
[----:B--2---:R-:W-:Y:S02]  /*1f0c0*/  IMAD.MOV.U32 R6, RZ, RZ, RZ ;  /* 0x000000ffff067224 */ /* 0x004fe400078e00ff */
[----:B-----5:R-:W-:-:S05]  /*1f0d0*/  IMAD.IADD R0, R0, 0x1, R14 ;  /* 0x0000000100007824 */ /* 0x020fca00078e020e */
[----:B------:R-:W-:-:S13]  /*1f0e0*/  ISETP.GE.OR P0, PT, R0, c[0x0][0x53c], !P6 ;  /* 0x00014f0000007a0c */ /* 0x000fda0007706670 */
[----:B------:R-:W-:Y:S01]  /*1f0f0*/  @!P0 MOV R2, 0x4 ;  /* 0x0000000400028802 */ /* 0x000fe20000000f00 */
[----:B------:R-:W-:-:S04]  /*1f100*/  @!P0 IMAD.MOV.U32 R4, RZ, RZ, 0x4 ;  /* 0x00000004ff048424 */ /* 0x000fc800078e00ff */
        /* <DEDUP_REMOVED lines=12> */
[----:B------:R2:W4:Y:S02]  /*1f1d0*/  SHFL.UP PT, R4, R0, 0x1, RZ ;  /* 0x0420000000047989 */ /* 0x00052400000e00ff */
.L_x_2577:
[----:B----4-:R-:W-:-:S04]  /*1f1e0*/  SEL R4, R4, RZ, P5 ;  /* 0x000000ff04047207 */ /* 0x010fc80002800000 */
[----:B--2---:R-:W-:Y:S01]  /*1f1f0*/  IADD3 R0, R0, R4, RZ ;  /* 0x0000000400007210 */ /* 0x004fe20007ffe0ff */
[----:B------:R-:W-:Y:S05]  /*1f200*/  BRA.DIV ~URZ, `(.L_x_2494) ;  /* 0x000034f27f007947 */ /* 0x000fea000b800000 */
        /* <DEDUP_REMOVED lines=12> */
[----:B------:R2:W4:Y:S02]  /*1f2d0*/  SHFL.IDX PT, R0, R4, 0x1f, 0x1f ;  /* 0x03e01f0004007f89 */ /* 0x00052400000e0000 */
.L_x_2578:
[----:B----4-:R-:W-:Y:S01]  /*1f2e0*/  IMAD R0, R0, c[0x0][0x538], RZ ;  /* 0x00014e0000007a24 */ /* 0x010fe200078e02ff */
[----:B------:R-:W-:Y:S04]  /*1f2f0*/  BSSY B1, `(.L_x_2495) ;  /* 0x00000cc000017945 */ /* 0x000fe80003800000 */
[----:B-1----:R-:W-:-:S04]  /*1f300*/  IADD3 R9, R0, R9, RZ ;  /* 0x0000000900097210 */ /* 0x002fc80007ffe0ff */
[----:B---3--:R-:W-:-:S13]  /*1f310*/  ISETP.GT.AND P0, PT, R9, R10, PT ;  /* 0x0000000a0900720c */ /* 0x008fda0003f04270 */
[----:B------:R-:W-:Y:S05]  /*1f320*/  @P0 BRA `(.L_x_2496) ;  /* 0x0000026000000947 */ /* 0x000fea0003800000 */
.L_x_2500:
[----:B------:R-:W3:Y:S02]  /*1f330*/  LDL.LU R0, [R1+0xac] ;  /* 0x0000ac0001007983 */ /* 0x000ee40000300800 */
[----:B---3--:R-:W-:-:S04]  /*1f340*/  IADD3 R0, R0, 0x1f, RZ ;  /* 0x0000001f00007810 */ /* 0x008fc80007ffe0ff */
[----:B------:R-:W-:-:S13]  /*1f350*/  ISETP.GE.AND P0, PT, R0, c[0x0][0x53c], PT ;  /* 0x00014f0000007a0c */ /* 0x000fda0003f06270 */
[----:B------:R-:W-:Y:S05]  /*1f360*/  @P0 BRA `(.L_x_2497) ;  /* 0x00000bf000000947 */ /* 0x000fea0003800000 */
[----:B------:R1:W-:Y:S01]  /*1f370*/  STL [R1+0xac], R0 ;  /* 0x0000ac0001007387 */ /* 0x0003e20000100800 */
[----:B------:R-:W-:Y:S02]  /*1f380*/  MOV R6, RZ ;  /* 0x000000ff00067202 */ /* 0x000fe40000000f00 */
[----:B------:R-:W-:Y:S02]  /*1f390*/  MOV R8, RZ ;  /* 0x000000ff00087202 */ /* 0x000fe40000000f00 */
[----:B-1----:R-:W-:-:S04]  /*1f3a0*/  IADD3 R0, R0, R14, RZ ;  /* 0x0000000e00007210 */ /* 0x002fc80007ffe0ff */
[----:B------:R-:W-:-:S13]  /*1f3b0*/  ISETP.GE.OR P0, PT, R0, c[0x0][0x53c], !P6 ;  /* 0x00014f0000007a0c */ /* 0x000fda0007706670 */
[----:B--2---:R-:W-:Y:S02]  /*1f3c0*/  @!P0 MOV R4, 0x4 ;  /* 0x0000000400048802 */ /* 0x004fe40000000f00 */
        /* <DEDUP_REMOVED lines=8> */
.L_x_2579:
        /* <DEDUP_REMOVED lines=16> */
.L_x_2580:
[----:B--2---:R-:W-:-:S05]  /*1f550*/  IMAD R0, R0, c[0x0][0x538], RZ ;  /* 0x00014e0000007a24 */ /* 0x004fca00078e02ff */
[----:B------:R-:W-:-:S04]  /*1f560*/  IADD3 R9, R0, R9, RZ ;  /* 0x0000000900097210 */ /* 0x000fc80007ffe0ff */
[----:B------:R-:W-:-:S13]  /*1f570*/  ISETP.GT.AND P0, PT, R9, R10, PT ;  /* 0x0000000a0900720c */ /* 0x000fda0003f04270 */
[----:B-1----:R-:W-:Y:S05]  /*1f580*/  @!P0 BRA `(.L_x_2500) ;  /* 0xfffffda000008947 */ /* 0x002fea000383ffff */
.L_x_2496:
[----:B------:R-:W-:-:S05]  /*1f590*/  IADD3 R9, -R0, R9, RZ ;  /* 0x0000000900097210 */ /* 0x000fca0007ffe1ff */
[----:B------:R-:W-:-:S05]  /*1f5a0*/  IMAD R0, R4, c[0x0][0x538], R9 ;  /* 0x00014e0004007a24 */ /* 0x000fca00078e0209 */
[----:B------:R-:W-:Y:S01]  /*1f5b0*/  ISETP.GT.AND P0, PT, R0, R10, PT ;  /* 0x0000000a0000720c */ /* 0x000fe20003f04270 */
[----:B------:R-:W-:-:S12]  /*1f5c0*/  BRA.DIV ~URZ, `(.L_x_2501) ;  /* 0x000034e27f007947 */ /* 0x000fd8000b800000 */
[----:B------:R-:W-:-:S03]  /*1f5d0*/  VOTE.ANY R5, PT, !P0 ;  /* 0x0000000000057806 */ /* 0x000fc600040e0100 */
.L_x_2581:
[----:B------:R-:W3:Y:S01]  /*1f5e0*/  LDL.LU R2, [R1+0xac] ;  /* 0x0000ac0001027983 */ /* 0x000ee20000300800 */
[----:B------:R-:W3:Y:S02]  /*1f5f0*/  POPC R0, R5 ;  /* 0x0000000500007309 */ /* 0x000ee40000000000 */
[----:B---3--:R-:W-:-:S05]  /*1f600*/  IADD3 R2, R0, R2, RZ ;  /* 0x0000000200027210 */ /* 0x008fca0007ffe0ff */
[----:B------:R1:W-:Y:S01]  /*1f610*/  STL [R1+0xac], R2 ;  /* 0x0000ac0201007387 */ /* 0x0003e20000100800 */
[----:B------:R-:W-:Y:S05]  /*1f620*/  BRA.DIV ~URZ, `(.L_x_2502) ;  /* 0x000034d27f007947 */ /* 0x000fea000b800000 */
[----:B------:R3:W4:Y:S04]  /*1f630*/  SHFL.IDX PT, R6, R6, R0, 0x1f ;  /* 0x00001f0006067589 */ /* 0x00072800000e0000 */
[----:B------:R3:W1:Y:S02]  /*1f640*/  SHFL.IDX PT, R8, R8, R0, 0x1f ;  /* 0x00001f0008087589 */ /* 0x00066400000e0000 */
.L_x_2582:
[----:B------:R-:W-:Y:S01]  /*1f650*/  ISETP.NE.AND P0, PT, R5, RZ, PT ;  /* 0x000000ff0500720c */ /* 0x000fe20003f05270 */
[----:B------:R-:W-:-:S12]  /*1f660*/  BSSY B0, `(.L_x_2503) ;  /* 0x0000005000007945 */ /* 0x000fd80003800000 */
[----:B------:R-:W-:Y:S05]  /*1f670*/  @!P0 BRA `(.L_x_2504) ;  /* 0x0000003000008947 */ /* 0x000fea0003800000 */
[----:B---3--:R-:W-:Y:S01]  /*1f680*/  IADD3 R0, R0, -0x1, RZ ;  /* 0xffffffff00007810 */ /* 0x008fe20007ffe0ff */
[----:B------:R-:W-:Y:S05]  /*1f690*/  BRA.DIV ~URZ, `(.L_x_2505) ;  /* 0x000035327f007947 */ /* 0x000fea000b800000 */
[----:B------:R3:W2:Y:S02]  /*1f6a0*/  SHFL.IDX PT, R11, R4, R0, 0x1f ;  /* 0x00001f00040b7589 */ /* 0x0006a400000e0000 */
.L_x_2504:
[----:B------:R-:W-:Y:S05]  /*1f6b0*/  BSYNC B0 ;  /* 0x0000000000007941 */ /* 0x000fea0003800000 */
.L_x_2503:
[----:B--23--:R-:W-:Y:S01]  /*1f6c0*/  IMAD R0, R11, c[0x0][0x538], R9 ;  /* 0x00014e000b007a24 */ /* 0x00cfe200078e0209 */
[----:B-1----:R-:W-:Y:S01]  /*1f6d0*/  ISETP.NE.AND P0, PT, R8, 0x1, PT ;  /* 0x000000010800780c */ /* 0x002fe20003f05270 */
[----:B------:R-:W-:Y:S03]  /*1f6e0*/  BSSY B0, `(.L_x_2506) ;  /* 0x0000083000007945 */ /* 0x000fe60003800000 */
[----:B------:R1:W-:Y:S01]  /*1f6f0*/  STL [R1+0xd4], R0 ;  /* 0x0000d40001007387 */ /* 0x0003e20000100800 */
[----:B------:R-:W-:-:S08]  /*1f700*/  IADD3 R9, -R0, R10, RZ ;  /* 0x0000000a00097210 */ /* 0x000fd00007ffe1ff */
[----:B------:R-:W-:Y:S05]  /*1f710*/  @!P0 BRA `(.L_x_2507) ;  /* 0x000003e000008947 */ /* 0x000fea0003800000 */
[----:B----4-:R-:W-:Y:S02]  /*1f720*/  IABS R4, R6 ;  /* 0x0000000600047213 */ /* 0x010fe40000000000 */
[----:B------:R-:W-:Y:S02]  /*1f730*/  IABS R5, R8 ;  /* 0x0000000800057213 */ /* 0x000fe40000000000 */
[----:B------:R-:W2:Y:S01]  /*1f740*/  I2F.RP R2, R4 ;  /* 0x0000000400027306 */ /* 0x000ea20000209400 */
[----:B------:R-:W-:-:S07]  /*1f750*/  IABS R11, R6 ;  /* 0x00000006000b7213 */ /* 0x000fce0000000000 */
[----:B------:R-:W-:Y:S08]  /*1f760*/  I2F.RP R13, R5 ;  /* 0x00000005000d7306 */ /* 0x000ff00000209400 */
[----:B--2---:R-:W2:Y:S02]  /*1f770*/  MUFU.RCP R2, R2 ;  /* 0x0000000200027308 */ /* 0x004ea40000001000 */
[----:B--2---:R-:W-:-:S06]  /*1f780*/  IADD3 R2, R2, 0xffffffe, RZ ;  /* 0x0ffffffe02027810 */ /* 0x004fcc0007ffe0ff */
[----:B------:R-:W2:Y:S02]  /*1f790*/  F2I.FTZ.U32.TRUNC.NTZ R3, R2 ;  /* 0x0000000200037305 */ /* 0x000ea4000021f000 */
[----:B-12---:R-:W-:Y:S02]  /*1f7a0*/  IMAD.MOV R0, RZ, RZ, -R3 ;  /* 0x000000ffff007224 */ /* 0x006fe400078e0a03 */
[----:B------:R-:W-:Y:S02]  /*1f7b0*/  IMAD.MOV.U32 R2, RZ, RZ, RZ ;  /* 0x000000ffff027224 */ /* 0x000fe400078e00ff */
[----:B------:R-:W-:Y:S01]  /*1f7c0*/  IMAD.MOV.U32 R10, RZ, RZ, R0 ;  /* 0x000000ffff0a7224 */ /* 0x000fe200078e0000 */
[----:B------:R-:W-:-:S03]  /*1f7d0*/  IABS R0, R9 ;  /* 0x0000000900007213 */ /* 0x000fc60000000000 */
[----:B------:R-:W-:-:S04]  /*1f7e0*/  IMAD R10, R10, R4, RZ ;  /* 0x000000040a0a7224 */ /* 0x000fc800078e02ff */
[----:B------:R-:W-:-:S04]  /*1f7f0*/  IMAD.HI.U32 R10, R3, R10, R2 ;  /* 0x0000000a030a7227 */ /* 0x000fc800078e0002 */
[----:B------:R-:W-:Y:S02]  /*1f800*/  IMAD.MOV.U32 R2, RZ, RZ, R0 ;  /* 0x000000ffff027224 */ /* 0x000fe400078e0000 */
[----:B------:R-:W-:-:S05]  /*1f810*/  IMAD.MOV R0, RZ, RZ, -R11 ;  /* 0x000000ffff007224 */ /* 0x000fca00078e0a0b */
[----:B------:R-:W-:Y:S01]  /*1f820*/  MOV R3, R0 ;  /* 0x0000000000037202 */ /* 0x000fe20000000f00 */
        /* <DEDUP_REMOVED lines=45> */
.L_x_2507:
[----:B-1----:R-:W2:Y:S01]  /*1fb00*/  LDL R0, [R1+0xac] ;  /* 0x0000ac0001007983 */ /* 0x002ea20000100800 */
[----:B------:R-:W-:-:S04]  /*1fb10*/  IMAD.MOV.U32 R4, RZ, RZ, 0x4 ;  /* 0x00000004ff047424 */ /* 0x000fc800078e00ff */
[----:B--2---:R-:W-:-:S06]  /*1fb20*/  IMAD.WIDE R4, R0, R4, c[0x0][0x590] ;  /* 0x0001640000047625 */ /* 0x004fcc00078e0204 */
[----:B------:R-:W2:Y:S01]  /*1fb30*/  LDG.E R4, [R4.64] ;  /* 0x0000000a04047981 */ /* 0x000ea2000c1e1900 */
[----:B------:R-:W-:Y:S01]  /*1fb40*/  IABS R8, R9 ;  /* 0x0000000900087213 */ /* 0x000fe20000000000 */
[----:B--2-4-:R-:W-:-:S05]  /*1fb50*/  IMAD R10, R4, R6, RZ ;  /* 0x00000006040a7224 */ /* 0x014fca00078e02ff */
[-C--:B------:R-:W-:Y:S02]  /*1fb60*/  IABS R5, R10.reuse ;  /* 0x0000000a00057213 */ /* 0x080fe40000000000 */
[----:B------:R-:W-:Y:S02]  /*1fb70*/  IABS R11, R10 ;  /* 0x0000000a000b7213 */ /* 0x000fe40000000000 */
[----:B------:R-:W1:Y:S08]  /*1fb80*/  I2F.RP R2, R5 ;  /* 0x0000000500027306 */ /* 0x000e700000209400 */
[----:B-1----:R-:W1:Y:S02]  /*1fb90*/  MUFU.RCP R2, R2 ;  /* 0x0000000200027308 */ /* 0x002e640000001000 */
[----:B-1----:R-:W-:-:S06]  /*1fba0*/  IADD3 R2, R2, 0xffffffe, RZ ;  /* 0x0ffffffe02027810 */ /* 0x002fcc0007ffe0ff */
[----:B------:R-:W1:Y:S02]  /*1fbb0*/  F2I.FTZ.U32.TRUNC.NTZ R3, R2 ;  /* 0x0000000200037305 */ /* 0x000e64000021f000 */
[----:B-1----:R-:W-:Y:S02]  /*1fbc0*/  IMAD.MOV R0, RZ, RZ, -R3 ;  /* 0x000000ffff007224 */ /* 0x002fe400078e0a03 */
[----:B------:R-:W-:Y:S02]  /*1fbd0*/  IMAD.MOV.U32 R2, RZ, RZ, RZ ;  /* 0x000000ffff027224 */ /* 0x000fe400078e00ff */
[----:B------:R-:W-:-:S04]  /*1fbe0*/  IMAD R0, R0, R5, RZ ;  /* 0x0000000500007224 */ /* 0x000fc800078e02ff */
        /* <DEDUP_REMOVED lines=12> */
[----:B------:R-:W-:-:S04]  /*1fcb0*/  IMAD.MOV.U32 R2, RZ, RZ, R0 ;  /* 0x000000ffff027224 */ /* 0x000fc800078e0000 */
[----:B------:R-:W-:Y:S01]  /*1fcc0*/  @!P1 IMAD.MOV R2, RZ, RZ, -R2 ;  /* 0x000000ffff029224 */ /* 0x000fe200078e0a02 */
[----:B------:R-:W-:-:S05]  /*1fcd0*/  @!P0 LOP3.LUT R2, RZ, R10, RZ, 0x33, !PT ;  /* 0x0000000aff028212 */ /* 0x000fca00078e33ff */
[----:B------:R-:W-:Y:S02]  /*1fce0*/  IMAD R11, R4, R2, RZ ;  /* 0x00000002040b7224 */ /* 0x000fe400078e02ff */
[----:B------:R-:W-:-:S03]  /*1fcf0*/  IMAD.MOV R2, RZ, RZ, -R2 ;  /* 0x000000ffff027224 */ /* 0x000fc600078e0a02 */
[----:B------:R-:W-:Y:S01]  /*1fd00*/  IADD3 R0, -R11, c[0x0][0x538], RZ ;  /* 0x00014e000b007a10 */ /* 0x000fe20007ffe1ff */
[----:B------:R-:W-:Y:S02]  /*1fd10*/  IMAD R9, R10, R2, R9 ;  /* 0x000000020a097224 */ /* 0x000fe400078e0209 */
[----:B------:R-:W-:Y:S01]  /*1fd20*/  IMAD.MOV.U32 R2, RZ, RZ, RZ ;  /* 0x000000ffff027224 */ /* 0x000fe200078e00ff */
[----:B------:R-:W-:-:S04]  /*1fd30*/  IMNMX R0, R4, R0, PT ;  /* 0x0000000004007217 */ /* 0x000fc80003800200 */
[-C--:B------:R-:W-:Y:S02]  /*1fd40*/  IABS R4, R0.reuse ;  /* 0x0000000000047213 */ /* 0x080fe40000000000 */
[----:B------:R-:W-:Y:S02]  /*1fd50*/  IABS R10, R0 ;  /* 0x00000000000a7213 */ /* 0x000fe40000000000 */
[----:B------:R-:W1:Y:S08]  /*1fd60*/  I2F.RP R3, R4 ;  /* 0x0000000400037306 */ /* 0x000e700000209400 */
[----:B-1----:R-:W1:Y:S02]  /*1fd70*/  MUFU.RCP R3, R3 ;  /* 0x0000000300037308 */ /* 0x002e640000001000 */
[----:B-1----:R-:W-:-:S06]  /*1fd80*/  IADD3 R3, R3, 0xffffffe, RZ ;  /* 0x0ffffffe03037810 */ /* 0x002fcc0007ffe0ff */
[----:B------:R-:W1:Y:S02]  /*1fd90*/  F2I.FTZ.U32.TRUNC.NTZ R3, R3 ;  /* 0x0000000300037305 */ /* 0x000e64000021f000 */
[----:B-1----:R-:W-:-:S05]  /*1fda0*/  IADD3 R5, RZ, -R3, RZ ;  /* 0x80000003ff057210 */ /* 0x002fca0007ffe0ff */
[----:B------:R-:W-:Y:S01]  /*1fdb0*/  IMAD.MOV.U32 R8, RZ, RZ, R5 ;  /* 0x000000ffff087224 */ /* 0x000fe200078e0005 */
        /* <DEDUP_REMOVED lines=21> */
.L_x_2508:
[----:B------:R-:W-:Y:S05]  /*1ff10*/  BSYNC B0 ;  /* 0x0000000000007941 */ /* 0x000fea0003800000 */
.L_x_2506:
[----:B------:R-:W-:-:S04]  /*1ff20*/  LOP3.LUT R2, RZ, R2, RZ, 0x33, !PT ;  /* 0x00000002ff027212 */ /* 0x000fc800078e33ff */
[----:B-1----:R-:W-:-:S05]  /*1ff30*/  IADD3 R0, R2, R6, RZ ;  /* 0x0000000602007210 */ /* 0x002fca0007ffe0ff */
[----:B------:R1:W-:Y:S01]  /*1ff40*/  STL [R1+0x15c], R0 ;  /* 0x00015c0001007387 */ /* 0x0003e20000100800 */
[----:B------:R-:W-:Y:S05]  /*1ff50*/  BRA `(.L_x_2509) ;  /* 0x0000005000007947 */ /* 0x000fea0003800000 */
.L_x_2497:
[----:B------:R-:W-:Y:S01]  /*1ff60*/  MOV R0, c[0x0][0x53c] ;  /* 0x00014f0000007a02 */ /* 0x000fe20000000f00 */
[----:B------:R1:W-:Y:S04]  /*1ff70*/  STL [R1+0xd4], R10 ;  /* 0x0000d40a01007387 */ /* 0x0003e80000100800 */
[----:B------:R1:W-:Y:S04]  /*1ff80*/  STL [R1+0x15c], RZ ;  /* 0x00015cff01007387 */ /* 0x0003e80000100800 */
[----:B------:R1:W-:Y:S04]  /*1ff90*/  STL [R1+0xa8], RZ ;  /* 0x0000a8ff01007387 */ /* 0x0003e80000100800 */
[----:B------:R1:W-:Y:S02]  /*1ffa0*/  STL [R1+0xac], R0 ;  /* 0x0000ac0001007387 */ /* 0x0003e40000100800 */
.L_x_2509:
[----:B------:R-:W-:Y:S05]  /*1ffb0*/  BSYNC B1 ;  /* 0x0000000000017941 */ /* 0x000fea0003800000 */
.L_x_2495:
[----:B-1----:R-:W3:Y:S04]  /*1ffc0*/  LDL R0, [R1+0xd4] ;  /* 0x0000d40001007983 */ /* 0x002ee80000100800 */
[----:B--2---:R-:W2:Y:S04]  /*1ffd0*/  LDL R4, [R1+0x15c] ;  /* 0x00015c0001047983 */ /* 0x004ea80000100800 */
[----:B------:R-:W4:Y:S04]  /*1ffe0*/  LDL R3, [R1+0xa8] ;  /* 0x0000a80001037983 */ /* 0x000f280000100800 */
[----:B------:R-:W5:Y:S01]  /*1fff0*/  LDL R2, [R1+0xac] ;  /* 0x0000ac0001027983 */ /* 0x000f620000100800 */
[----:B------:R-:W-:Y:S03]  /*20000*/  WARPSYNC 0xffffffff ;  /* 0xffffffff00007948 */ /* 0x000fe60003800000 */
[----:B------:R-:W-:Y:S01]  /*20010*/  BAR.SYNC.DEFER_BLOCKING 0x4, 0x100 ;  /* 0x0104000000007b1d */ /* 0x000fe20000010000 */
[----:B------:R-:W-:-:S02]  /*20020*/  ISETP.NE.AND P0, PT, R14, RZ, PT ;  /* 0x000000ff0e00720c */ /* 0x000fc40003f05270 */
[----:B---3--:R-:W-:Y:S01]  /*20030*/  MOV R8, R0 ;  /* 0x0000000000087202 */ /* 0x008fe20000000f00 */
[----:B--2---:R-:W-:Y:S02]  /*20040*/  IMAD.MOV.U32 R9, RZ, RZ, R4 ;  /* 0x000000ffff097224 */ /* 0x004fe400078e0004 */
[----:B----4-:R-:W-:Y:S01]  /*20050*/  IMAD.MOV.U32 R10, RZ, RZ, R3 ;  /* 0x000000ffff0a7224 */ /* 0x010fe200078e0003 */
[----:B-----5:R-:W-:-:S07]  /*20060*/  MOV R11, R2 ;  /* 0x00000002000b7202 */ /* 0x020fce0000000f00 */
[----:B------:R1:W-:Y:S04]  /*20070*/  @!P0 STS.128 [0x20080], R8 ;  /* 0x02008008ff008388 */ /* 0x0003e80000000c00 */
[----:B------:R-:W-:Y:S06]  /*20080*/  BAR.ARV 0x5, 0x100 ;  /* 0x0144000000007b1d */ /* 0x000fec0000002000 */
.L_x_2490:
[----:B-1----:R-:W3:Y:S02]  /*20090*/  LDL R0, [R1+0xac] ;  /* 0x0000ac0001007983 */ /* 0x002ee40000100800 */
[----:B---3--:R-:W-:-:S13]  /*200a0*/  ISETP.GE.AND P0, PT, R0, c[0x0][0x53c], PT ;  /* 0x00014f0000007a0c */ /* 0x008fda0003f06270 */
[----:B--2---:R-:W-:Y:S01]  /*200b0*/  @P0 CALL.REL.NOINC `(.L_x_2510) ;  /* 0x0000001000000944 */ /* 0x004fe20003c00000 */
[----:B------:R-:W-:Y:S05]  /*200c0*/  BRA `(.L_x_2511) ;  /* 0xfffe214000007947 */ /* 0x000fea000383ffff */
.L_x_2510:
[----:B------:R-:W-:Y:S05]  /*200d0*/  EXIT ;  /* 0x000000000000794d */ /* 0x000fea0003800000 */
.L_x_2266:
[----:B------:R-:W-:Y:S01]  /*200e0*/  IMAD.MOV.U32 R0, RZ, RZ, R5 ;  /* 0x000000ffff007224 */ /* 0x000fe200078e0005 */
[----:B------:R-:W-:Y:S02]  /*200f0*/  MOV R3, 0x1 ;  /* 0x0000000100037802 */ /* 0x000fe40000000f00 */
[----:B------:R-:W-:Y:S02]  /*20100*/  MOV R2, 0x20120 ;  /* 0x0002012000027802 */ /* 0x000fe40000000f00 */
[----:B------:R-:W-:Y:S05]  /*20110*/  CALL.REL.NOINC `($__internal_41_$__cuda_sm70_shflsync_up_p) ;  /* 0x0000d1c000007944 */ /* 0x000fea0003c00000 */
[----:B------:R-:W-:Y:S01]  /*20120*/  MOV R0, R4 ;  /* 0x0000000400007202 */ /* 0x000fe20000000f00 */
[----:B------:R-:W-:Y:S05]  /*20130*/  BRA `(.L_x_2512) ;  /* 0xfffe03a000007947 */ /* 0x000fea000383ffff */
.L_x_2267:
[----:B------:R-:W-:Y:S01]  /*20140*/  IMAD.MOV.U32 R0, RZ, RZ, R5 ;  /* 0x000000ffff007224 */ /* 0x000fe200078e0005 */
[----:B------:R-:W-:Y:S02]  /*20150*/  MOV R3, 0x2 ;  /* 0x0000000200037802 */ /* 0x000fe40000000f00 */
[----:B------:R-:W-:Y:S02]  /*20160*/  MOV R2, 0x20180 ;  /* 0x0002018000027802 */ /* 0x000fe40000000f00 */
[----:B------:R-:W-:Y:S05]  /*20170*/  CALL.REL.NOINC `($__internal_41_$__cuda_sm70_shflsync_up_p) ;  /* 0x0000d16000007944 */ /* 0x000fea0003c00000 */
[----:B------:R-:W-:Y:S01]  /*20180*/  SEL R4, R4, RZ, P4 ;  /* 0x000000ff04047207 */ /* 0x000fe20002000000 */
[----:B------:R-:W-:Y:S01]  /*20190*/  IMAD.MOV.U32 R3, RZ, RZ, 0x4 ;  /* 0x00000004ff037424 */ /* 0x000fe200078e00ff */
[----:B------:R-:W-:-:S03]  /*201a0*/  MOV R2, 0x201d0 ;  /* 0x000201d000027802 */ /* 0x000fc60000000f00 */
[----:B------:R-:W-:Y:S02]  /*201b0*/  IMAD.IADD R0, R5, 0x1, R4 ;  /* 0x0000000105007824 */ /* 0x000fe400078e0204 */
        /* <DEDUP_REMOVED lines=13> */
[----:B------:R-:W-:Y:S02]  /*20290*/  MOV R236, 0x1f ;  /* 0x0000001f00ec7802 */ /* 0x000fe40000000f00 */
[----:B------:R-:W-:Y:S01]  /*202a0*/  MOV R3, 0x202e0 ;  /* 0x000202e000037802 */ /* 0x000fe20000000f00 */
[----:B------:R-:W-:-:S04]  /*202b0*/  IMAD.IADD R4, R0, 0x1, R4 ;  /* 0x0000000100047824 */ /* 0x000fc800078e0204 */
[----:B------:R-:W-:Y:S02]  /*202c0*/  IMAD.MOV.U32 R235, RZ, RZ, R4 ;  /* 0x000000ffffeb7224 */ /* 0x000fe400078e0004 */
[----:B------:R-:W-:Y:S05]  /*202d0*/  CALL.REL.NOINC `($__internal_40_$__cuda_sm70_shflsync_idx_p) ;  /* 0x0000cfa000007944 */ /* 0x000fea0003c00000 */
[----:B------:R-:W-:Y:S01]  /*202e0*/  MOV R0, R237 ;  /* 0x000000ed00007202 */ /* 0x000fe20000000f00 */
[----:B------:R-:W-:Y:S05]  /*202f0*/  BRA `(.L_x_2513) ;  /* 0xfffe02e000007947 */ /* 0x000fea000383ffff */
.L_x_2269:
[----:B------:R-:W-:Y:S02]  /*20300*/  SEL R0, RZ, 0x1, P0 ;  /* 0x00000001ff007807 */ /* 0x000fe40000000000 */
[----:B------:R-:W-:Y:S02]  /*20310*/  MOV R2, 0x20330 ;  /* 0x0002033000027802 */ /* 0x000fe40000000f00 */
[----:B------:R-:W-:Y:S05]  /*20320*/  CALL.REL.NOINC `($__internal_42_$__cuda_sm70_votesync_ballot) ;  /* 0x0000d01000007944 */ /* 0x000fea0003c00000 */
[----:B------:R-:W-:Y:S01]  /*20330*/  MOV R7, R0 ;  /* 0x0000000000077202 */ /* 0x000fe20000000f00 */
[----:B------:R-:W-:Y:S05]  /*20340*/  BRA `(.L_x_2514) ;  /* 0xfffe032000007947 */ /* 0x000fea000383ffff */
.L_x_2270:
[----:B------:R-:W-:Y:S01]  /*20350*/  IMAD.MOV.U32 R235, RZ, RZ, R9 ;  /* 0x000000ffffeb7224 */ /* 0x000fe200078e0009 */
[----:B-1----:R-:W-:Y:S01]  /*20360*/  MOV R2, R0 ;  /* 0x0000000000027202 */ /* 0x002fe20000000f00 */
[----:B------:R-:W-:Y:S01]  /*20370*/  IMAD.MOV.U32 R236, RZ, RZ, 0x1f ;  /* 0x0000001fffec7424 */ /* 0x000fe200078e00ff */
[----:B------:R-:W-:Y:S02]  /*20380*/  MOV R3, 0x203a0 ;  /* 0x000203a000037802 */ /* 0x000fe40000000f00 */
[----:B------:R-:W-:Y:S05]  /*20390*/  CALL.REL.NOINC `($__internal_40_$__cuda_sm70_shflsync_idx_p) ;  /* 0x0000cee000007944 */ /* 0x000fea0003c00000 */
[----:B------:R-:W-:Y:S01]  /*203a0*/  IMAD.MOV.U32 R12, RZ, RZ, R237 ;  /* 0x000000ffff0c7224 */ /* 0x000fe200078e00ed */
[----:B------:R-:W-:Y:S01]  /*203b0*/  MOV R235, R8 ;  /* 0x0000000800eb7202 */ /* 0x000fe20000000f00 */
[----:B------:R-:W-:Y:S01]  /*203c0*/  IMAD.MOV.U32 R5, RZ, RZ, RZ ;  /* 0x000000ffff057224 */ /* 0x000fe200078e00ff */
[----:B------:R-:W-:Y:S01]  /*203d0*/  MOV R2, R0 ;  /* 0x0000000000027202 */ /* 0x000fe20000000f00 */
[----:B------:R-:W-:Y:S01]  /*203e0*/  IMAD.MOV.U32 R236, RZ, RZ, 0x1f ;  /* 0x0000001fffec7424 */ /* 0x000fe200078e00ff */
[----:B------:R-:W-:-:S02]  /*203f0*/  MOV R3, 0x20410 ;  /* 0x0002041000037802 */ /* 0x000fc40000000f00 */
[----:B------:R-:W-:Y:S05]  /*20400*/  CALL.REL.NOINC `($__internal_40_$__cuda_sm70_shflsync_idx_p) ;  /* 0x0000ce7000007944 */ /* 0x000fea0003c00000 */
[----:B------:R-:W-:Y:S01]  /*20410*/  MOV R9, R237 ;  /* 0x000000ed00097202 */ /* 0x000fe20000000f00 */
[----:B------:R-:W-:Y:S05]  /*20420*/  BRA `(.L_x_2515) ;  /* 0xfffe02b000007947 */ /* 0x000fea000383ffff */
.L_x_2273:
[----:B------:R-:W-:Y:S01]  /*20430*/  IMAD.MOV.U32 R235, RZ, RZ, R4 ;  /* 0x000000ffffeb7224 */ /* 0x000fe200078e0004 */
[----:B-1----:R-:W-:Y:S01]  /*20440*/  MOV R2, R0 ;  /* 0x0000000000027202 */ /* 0x002fe20000000f00 */
[----:B------:R-:W-:Y:S01]  /*20450*/  IMAD.MOV.U32 R236, RZ, RZ, 0x1f ;  /* 0x0000001fffec7424 */ /* 0x000fe200078e00ff */
[----:B------:R-:W-:-:S02]  /*20460*/  MOV R3, 0x20480 ;  /* 0x0002048000037802 */ /* 0x000fc40000000f00 */
[----:B---34-:R-:W-:Y:S05]  /*20470*/  CALL.REL.NOINC `($__internal_40_$__cuda_sm70_shflsync_idx_p) ;  /* 0x0000ce0000007944 */ /* 0x018fea0003c00000 */
[----:B------:R-:W-:Y:S01]  /*20480*/  MOV R5, R237 ;  /* 0x000000ed00057202 */ /* 0x000fe20000000f00 */
[----:B------:R-:W-:Y:S05]  /*20490*/  BRA `(.L_x_2272) ;  /* 0xfffe02a000007947 */ /* 0x000fea000383ffff */
.L_x_2344:
[----:B-1----:R-:W-:Y:S01]  /*204a0*/  IMAD.MOV.U32 R235, RZ, RZ, R13 ;  /* 0x000000ffffeb7224 */ /* 0x002fe200078e000d */
[----:B------:R-:W-:Y:S01]  /*204b0*/  MOV R2, RZ ;  /* 0x000000ff00027202 */ /* 0x000fe20000000f00 */
[----:B------:R-:W-:Y:S01]  /*204c0*/  IMAD.MOV.U32 R236, RZ, RZ, 0x181f ;  /* 0x0000181fffec7424 */ /* 0x000fe200078e00ff */
[----:B------:R-:W-:-:S02]  /*204d0*/  MOV R3, 0x204f0 ;  /* 0x000204f000037802 */ /* 0x000fc40000000f00 */
[----:B-----5:R-:W-:Y:S05]  /*204e0*/  CALL.REL.NOINC `($__internal_40_$__cuda_sm70_shflsync_idx_p) ;  /* 0x0000cd9000007944 */ /* 0x020fea0003c00000 */
[----:B------:R-:W-:Y:S01]  /*204f0*/  MOV R4, R237 ;  /* 0x000000ed00047202 */ /* 0x000fe20000000f00 */
[----:B------:R-:W-:Y:S05]  /*20500*/  BRA `(.L_x_2516) ;  /* 0xfffea40000007947 */ /* 0x000fea000383ffff */
.L_x_2345:
[----:B------:R-:W-:Y:S01]  /*20510*/  IMAD.MOV.U32 R235, RZ, RZ, R17 ;  /* 0x000000ffffeb7224 */ /* 0x000fe200078e0011 */
[----:B------:R-:W-:Y:S01]  /*20520*/  MOV R2, RZ ;  /* 0x000000ff00027202 */ /* 0x000fe20000000f00 */
[----:B------:R-:W-:Y:S01]  /*20530*/  IMAD.MOV.U32 R236, RZ, RZ, 0x181f ;  /* 0x0000181fffec7424 */ /* 0x000fe200078e00ff */
[----:B------:R-:W-:-:S02]  /*20540*/  MOV R3, 0x20560 ;  /* 0x0002056000037802 */ /* 0x000fc40000000f00 */
[----:B-12--5:R-:W-:Y:S05]  /*20550*/  CALL.REL.NOINC `($__internal_40_$__cuda_sm70_shflsync_idx_p) ;  /* 0x0000cd2000007944 */ /* 0x026fea0003c00000 */
[----:B------:R-:W-:Y:S01]  /*20560*/  MOV R0, R237 ;  /* 0x000000ed00007202 */ /* 0x000fe20000000f00 */
[----:B------:R-:W-:Y:S05]  /*20570*/  BRA `(.L_x_2517) ;  /* 0xfffea3b000007947 */ /* 0x000fea000383ffff */
.L_x_2348:
[----:B------:R-:W-:Y:S01]  /*20580*/  IMAD.MOV.U32 R235, RZ, RZ, R13 ;  /* 0x000000ffffeb7224 */ /* 0x000fe200078e000d */
[----:B--2---:R-:W-:Y:S01]  /*20590*/  MOV R2, 0x1 ;  /* 0x0000000100027802 */ /* 0x004fe20000000f00 */
[----:B------:R-:W-:Y:S01]  /*205a0*/  IMAD.MOV.U32 R236, RZ, RZ, 0x181f ;  /* 0x0000181fffec7424 */ /* 0x000fe200078e00ff */
[----:B------:R-:W-:-:S02]  /*205b0*/  MOV R3, 0x205d0 ;  /* 0x000205d000037802 */ /* 0x000fc40000000f00 */
[----:B-1-345:R-:W-:Y:S05]  /*205c0*/  CALL.REL.NOINC `($__internal_40_$__cuda_sm70_shflsync_idx_p) ;  /* 0x0000ccb000007944 */ /* 0x03afea0003c00000 */
[----:B------:R-:W-:Y:S01]  /*205d0*/  IMAD.MOV.U32 R4, RZ, RZ, R237 ;  /* 0x000000ffff047224 */ /* 0x000fe200078e00ed */
[----:B------:R-:W-:Y:S01]  /*205e0*/  MOV R2, 0x1 ;  /* 0x0000000100027802 */ /* 0x000fe20000000f00 */
[----:B------:R-:W-:Y:S01]  /*205f0*/  IMAD.MOV.U32 R235, RZ, RZ, R17 ;  /* 0x000000ffffeb7224 */ /* 0x000fe200078e0011 */
[----:B------:R-:W-:-:S02]  /*20600*/  MOV R236, 0x181f ;  /* 0x0000181f00ec7802 */ /* 0x000fc40000000f00 */
[----:B------:R-:W-:Y:S02]  /*20610*/  MOV R3, 0x20630 ;  /* 0x0002063000037802 */ /* 0x000fe40000000f00 */
[----:B------:R-:W-:Y:S05]  /*20620*/  CALL.REL.NOINC `($__internal_40_$__cuda_sm70_shflsync_idx_p) ;  /* 0x0000cc5000007944 */ /* 0x000fea0003c00000 */
[----:B------:R-:W-:Y:S01]  /*20630*/  MOV R0, R237 ;  /* 0x000000ed00007202 */ /* 0x000fe20000000f00 */
[----:B------:R-:W-:Y:S05]  /*20640*/  BRA `(.L_x_2518) ;  /* 0xfffea46000007947 */ /* 0x000fea000383ffff */
.L_x_2351:
[----:B------:R-:W-:Y:S01]  /*20650*/  IMAD.MOV.U32 R235, RZ, RZ, R13 ;  /* 0x000000ffffeb7224 */ /* 0x000fe200078e000d */
[----:B-1----:R-:W-:Y:S01]  /*20660*/  MOV R2, 0x2 ;  /* 0x0000000200027802 */ /* 0x002fe20000000f00 */
[----:B------:R-:W-:Y:S01]  /*20670*/  IMAD.MOV.U32 R236, RZ, RZ, 0x181f ;  /* 0x0000181fffec7424 */ /* 0x000fe200078e00ff */
[----:B------:R-:W-:Y:S02]  /*20680*/  MOV R3, 0x206a0 ;  /* 0x000206a000037802 */ /* 0x000fe40000000f00 */
[----:B--2345:R-:W-:Y:S05]  /*20690*/  CALL.REL.NOINC `($__internal_40_$__cuda_sm70_shflsync_idx_p) ;  /* 0x0000cbe000007944 */ /* 0x03cfea0003c00000 */
[----:B------:R-:W-:Y:S01]  /*206a0*/  MOV R4, R237 ;  /* 0x000000ed00047202 */ /* 0x000fe20000000f00 */
[----:B------:R-:W-:Y:S05]  /*206b0*/  BRA `(.L_x_2519) ;  /* 0xfffea56000007947 */ /* 0x000fea000383ffff */
.L_x_2352:
[----:B------:R-:W-:Y:S01]  /*206c0*/  IMAD.MOV.U32 R235, RZ, RZ, R17 ;  /* 0x000000ffffeb7224 */ /* 0x000fe200078e0011 */
[----:B------:R-:W-:Y:S01]  /*206d0*/  MOV R2, 0x2 ;  /* 0x0000000200027802 */ /* 0x000fe20000000f00 */
[----:B------:R-:W-:Y:S01]  /*206e0*/  IMAD.MOV.U32 R236, RZ, RZ, 0x181f ;  /* 0x0000181fffec7424 */ /* 0x000fe200078e00ff */
[----:B------:R-:W-:Y:S02]  /*206f0*/  MOV R3, 0x20710 ;  /* 0x0002071000037802 */ /* 0x000fe40000000f00 */
[----:B-12345:R-:W-:Y:S05]  /*20700*/  CALL.REL.NOINC `($__internal_40_$__cuda_sm70_shflsync_idx_p) ;  /* 0x0000cb7000007944 */ /* 0x03efea0003c00000 */
[----:B------:R-:W-:Y:S01]  /*20710*/  MOV R0, R237 ;  /* 0x000000ed00007202 */ /* 0x000fe20000000f00 */
[----:B------:R-:W-:Y:S05]  /*20720*/  BRA `(.L_x_2520) ;  /* 0xfffea51000007947 */ /* 0x000fea000383ffff */
.L_x_2355:
[----:B------:R-:W-:Y:S01]  /*20730*/  IMAD.MOV.U32 R235, RZ, RZ, R13 ;  /* 0x000000ffffeb7224 */ /* 0x000fe200078e000d */
[----:B-1----:R-:W-:Y:S01]  /*20740*/  MOV R2, 0x3 ;  /* 0x0000000300027802 */ /* 0x002fe20000000f00 */
[----:B------:R-:W-:Y:S01]  /*20750*/  IMAD.MOV.U32 R236, RZ, RZ, 0x181f ;  /* 0x0000181fffec7424 */ /* 0x000fe200078e00ff */
[----:B------:R-:W-:-:S02]  /*20760*/  MOV R3, 0x20780 ;  /* 0x0002078000037802 */ /* 0x000fc40000000f00 */
[----:B--2345:R-:W-:Y:S05]  /*20770*/  CALL.REL.NOINC `($__internal_40_$__cuda_sm70_shflsync_idx_p) ;  /* 0x0000cb0000007944 */ /* 0x03cfea0003c00000 */
        /* <DEDUP_REMOVED lines=8> */
.L_x_2357:
[----:B------:R-:W-:Y:S01]  /*20800*/  IMAD.MOV.U32 R235, RZ, RZ, R4 ;  /* 0x000000ffffeb7224 */ /* 0x000fe200078e0004 */
[----:B------:R-:W-:Y:S01]  /*20810*/  MOV R2, RZ ;  /* 0x000000ff00027202 */ /* 0x000fe20000000f00 */
[----:B------:R-:W-:Y:S01]  /*20820*/  IMAD.MOV.U32 R236, RZ, RZ, 0x181f ;  /* 0x0000181fffec7424 */ /* 0x000fe200078e00ff */
[----:B------:R-:W-:Y:S02]  /*20830*/  MOV R3, 0x20850 ;  /* 0x0002085000037802 */ /* 0x000fe40000000f00 */
[----:B-1234-:R-:W-:Y:S05]  /*20840*/  CALL.REL.NOINC `($__internal_40_$__cuda_sm70_shflsync_idx_p) ;  /* 0x0000ca3000007944 */ /* 0x01efea0003c00000 */
[----:B------:R-:W-:Y:S01]  /*20850*/  MOV R3, R237 ;  /* 0x000000ed00037202 */ /* 0x000fe20000000f00 */
[----:B------:R-:W-:Y:S05]  /*20860*/  BRA `(.L_x_2522) ;  /* 0xfffeb1a000007947 */ /* 0x000fea000383ffff */
.L_x_2360:
[----:B------:R-:W-:Y:S01]  /*20870*/  IMAD.MOV.U32 R235, RZ, RZ, R4 ;  /* 0x000000ffffeb7224 */ /* 0x000fe200078e0004 */
[----:B------:R-:W-:Y:S01]  /*20880*/  MOV R2, 0x1 ;  /* 0x0000000100027802 */ /* 0x000fe20000000f00 */
[----:B------:R-:W-:Y:S01]  /*20890*/  IMAD.MOV.U32 R236, RZ, RZ, 0x181f ;  /* 0x0000181fffec7424 */ /* 0x000fe200078e00ff */
[----:B------:R-:W-:Y:S02]  /*208a0*/  MOV R3, 0x208c0 ;  /* 0x000208c000037802 */ /* 0x000fe40000000f00 */
[----:B-1-3--:R-:W-:Y:S05]  /*208b0*/  CALL.REL.NOINC `($__internal_40_$__cuda_sm70_shflsync_idx_p) ;  /* 0x0000c9c000007944 */ /* 0x00afea0003c00000 */
        /* <DEDUP_REMOVED lines=8> */
.L_x_2363:
[----:B------:R-:W-:Y:S01]  /*20940*/  IMAD.MOV.U32 R235, RZ, RZ, R6 ;  /* 0x000000ffffeb7224 */ /* 0x000fe200078e0006 */
[----:B------:R-:W-:Y:S01]  /*20950*/  MOV R2, RZ ;  /* 0x000000ff00027202 */ /* 0x000fe20000000f00 */
[----:B------:R-:W-:Y:S01]  /*20960*/  IMAD.MOV.U32 R236, RZ, RZ, 0x181f ;  /* 0x0000181fffec7424 */ /* 0x000fe200078e00ff */
[----:B------:R-:W-:Y:S02]  /*20970*/  MOV R3, 0x20990 ;  /* 0x0002099000037802 */ /* 0x000fe40000000f00 */
[----:B-1----:R-:W-:Y:S05]  /*20980*/  CALL.REL.NOINC `($__internal_40_$__cuda_sm70_shflsync_idx_p) ;  /* 0x0000c8f000007944 */ /* 0x002fea0003c00000 */
[----:B------:R-:W-:Y:S01]  /*20990*/  MOV R4, R237 ;  /* 0x000000ed00047202 */ /* 0x000fe20000000f00 */
[----:B------:R-:W-:Y:S05]  /*209a0*/  BRA `(.L_x_2524) ;  /* 0xfffec3f000007947 */ /* 0x000fea000383ffff */
.L_x_2364:
[----:B------:R-:W-:Y:S01]  /*209b0*/  IMAD.MOV.U32 R235, RZ, RZ, R13 ;  /* 0x000000ffffeb7224 */ /* 0x000fe200078e000d */
[----:B------:R-:W-:Y:S01]  /*209c0*/  MOV R2, RZ ;  /* 0x000000ff00027202 */ /* 0x000fe20000000f00 */
[----:B------:R-:W-:Y:S01]  /*209d0*/  IMAD.MOV.U32 R236, RZ, RZ, 0x181f ;  /* 0x0000181fffec7424 */ /* 0x000fe200078e00ff */
[----:B------:R-:W-:Y:S02]  /*209e0*/  MOV R3, 0x20a00 ;  /* 0x00020a0000037802 */ /* 0x000fe40000000f00 */
[----:B-123--:R-:W-:Y:S05]  /*209f0*/  CALL.REL.NOINC `($__internal_40_$__cuda_sm70_shflsync_idx_p) ;  /* 0x0000c88000007944 */ /* 0x00efea0003c00000 */
[----:B------:R-:W-:Y:S01]  /*20a00*/  MOV R0, R237 ;  /* 0x000000ed00007202 */ /* 0x000fe20000000f00 */
[----:B------:R-:W-:Y:S05]  /*20a10*/  BRA `(.L_x_2525) ;  /* 0xfffec3a000007947 */ /* 0x000fea000383ffff */
.L_x_2367:
[----:B------:R-:W-:Y:S01]  /*20a20*/  IMAD.MOV.U32 R235, RZ, RZ, R6 ;  /* 0x000000ffffeb7224 */ /* 0x000fe200078e0006 */
[----:B--2---:R-:W-:Y:S01]  /*20a30*/  MOV R2, 0x1 ;  /* 0x0000000100027802 */ /* 0x004fe20000000f00 */
[----:B------:R-:W-:Y:S01]  /*20a40*/  IMAD.MOV.U32 R236, RZ, RZ, 0x181f ;  /* 0x0000181fffec7424 */ /* 0x000fe200078e00ff */
[----:B------:R-:W-:-:S02]  /*20a50*/  MOV R3, 0x20a70 ;  /* 0x00020a7000037802 */ /* 0x000fc40000000f00 */
[----:B-1-34-:R-:W-:Y:S05]  /*20a60*/  CALL.REL.NOINC `($__internal_40_$__cuda_sm70_shflsync_idx_p) ;  /* 0x0000c81000007944 */ /* 0x01afea0003c00000 */
        /* <DEDUP_REMOVED lines=8> */
.L_x_2368:
[----:B------:R-:W-:Y:S01]  /*20af0*/  IMAD.MOV.U32 R235, RZ, RZ, R4 ;  /* 0x000000ffffeb7224 */ /* 0x000fe200078e0004 */
[----:B------:R-:W-:Y:S01]  /*20b00*/  MOV R2, RZ ;  /* 0x000000ff00027202 */ /* 0x000fe20000000f00 */
[----:B------:R-:W-:Y:S01]  /*20b10*/  IMAD.MOV.U32 R236, RZ, RZ, 0x1c1f ;  /* 0x00001c1fffec7424 */ /* 0x000fe200078e00ff */
[----:B------:R-:W-:Y:S02]  /*20b20*/  MOV R3, 0x20b40 ;  /* 0x00020b4000037802 */ /* 0x000fe40000000f00 */
[----:B-1----:R-:W-:Y:S05]  /*20b30*/  CALL.REL.NOINC `($__internal_40_$__cuda_sm70_shflsync_idx_p) ;  /* 0x0000c74000007944 */ /* 0x002fea0003c00000 */
[----:B------:R-:W-:Y:S01]  /*20b40*/  MOV R3, R237 ;  /* 0x000000ed00037202 */ /* 0x000fe20000000f00 */
[----:B------:R-:W-:Y:S05]  /*20b50*/  BRA `(.L_x_2527) ;  /* 0xfffec89000007947 */ /* 0x000fea000383ffff */
.L_x_2373:
[----:B------:R-:W-:Y:S01]  /*20b60*/  IMAD.MOV.U32 R235, RZ, RZ, R4 ;  /* 0x000000ffffeb7224 */ /* 0x000fe200078e0004 */
[----:B------:R-:W-:Y:S01]  /*20b70*/  MOV R2, 0x1 ;  /* 0x0000000100027802 */ /* 0x000fe20000000f00 */
[----:B------:R-:W-:Y:S01]  /*20b80*/  IMAD.MOV.U32 R236, RZ, RZ, 0x1c1f ;  /* 0x00001c1fffec7424 */ /* 0x000fe200078e00ff */
[----:B------:R-:W-:Y:S02]  /*20b90*/  MOV R3, 0x20bb0 ;  /* 0x00020bb000037802 */ /* 0x000fe40000000f00 */
[----:B--2---:R-:W-:Y:S05]  /*20ba0*/  CALL.REL.NOINC `($__internal_40_$__cuda_sm70_shflsync_idx_p) ;  /* 0x0000c6d000007944 */ /* 0x004fea0003c00000 */
[----:B------:R-:W-:Y:S01]  /*20bb0*/  MOV R3, R237 ;  /* 0x000000ed00037202 */ /* 0x000fe20000000f00 */
[----:B------:R-:W-:Y:S05]  /*20bc0*/  BRA `(.L_x_2528) ;  /* 0xfffecda000007947 */ /* 0x000fea000383ffff */
.L_x_2378:
[----:B------:R-:W-:Y:S01]  /*20bd0*/  IMAD.MOV.U32 R0, RZ, RZ, R13 ;  /* 0x000000ffff007224 */ /* 0x000fe200078e000d */
[----:B------:R-:W-:-:S02]  /*20be0*/  MOV R3, 0x2 ;  /* 0x0000000200037802 */ /* 0x000fc40000000f00 */
[----:B------:R-:W-:Y:S02]  /*20bf0*/  MOV R2, 0x20c10 ;  /* 0x00020c1000027802 */ /* 0x000fe40000000f00 */
[----:B------:R-:W-:Y:S05]  /*20c00*/  CALL.REL.NOINC `($__internal_39_$__cuda_sm70_shflsync_bfly_p) ;  /* 0x0000c61000007944 */ /* 0x000fea0003c00000 */
[----:B------:R-:W-:Y:S05]  /*20c10*/  BRA `(.L_x_2529) ;  /* 0xfffed30000007947 */ /* 0x000fea000383ffff */
.L_x_2379:
[----:B------:R-:W-:Y:S01]  /*20c20*/  IMAD.MOV.U32 R0, RZ, RZ, R13 ;  /* 0x000000ffff007224 */ /* 0x000fe200078e000d */
[----:B------:R-:W-:Y:S02]  /*20c30*/  MOV R3, 0x1 ;  /* 0x0000000100037802 */ /* 0x000fe40000000f00 */
[----:B------:R-:W-:Y:S02]  /*20c40*/  MOV R2, 0x20c60 ;  /* 0x00020c6000027802 */ /* 0x000fe40000000f00 */
[----:B------:R-:W-:Y:S05]  /*20c50*/  CALL.REL.NOINC `($__internal_39_$__cuda_sm70_shflsync_bfly_p) ;  /* 0x0000c5c000007944 */ /* 0x000fea0003c00000 */
[----:B------:R-:W-:Y:S01]  /*20c60*/  FMNMX.FTZ R13, R13, R184, !PT ;  /* 0x000000b80d0d7209 */ /* 0x000fe20007810000 */
[----:B------:R-:W-:Y:S01]  /*20c70*/  IMAD.MOV.U32 R0, RZ, RZ, R6 ;  /* 0x000000ffff007224 */ /* 0x000fe200078e0006 */
[----:B------:R-:W-:Y:S01]  /*20c80*/  MOV R2, 0x20cb0 ;  /* 0x00020cb000027802 */ /* 0x000fe20000000f00 */
[----:B------:R-:W-:Y:S02]  /*20c90*/  IMAD.MOV.U32 R3, RZ, RZ, 0x2 ;  /* 0x00000002ff037424 */ /* 0x000fe400078e00ff */
[----:B------:R-:W-:Y:S05]  /*20ca0*/  CALL.REL.NOINC `($__internal_39_$__cuda_sm70_shflsync_bfly_p) ;  /* 0x0000c57000007944 */ /* 0x000fea0003c00000 */
[----:B------:R-:W-:Y:S01]  /*20cb0*/  FMNMX.FTZ R6, R6, R184, !PT ;  /* 0x000000b806067209 */ /* 0x000fe20007810000 */
[----:B------:R-:W-:Y:S01]  /*20cc0*/  IMAD.MOV.U32 R3, RZ, RZ, 0x1 ;  /* 0x00000001ff037424 */ /* 0x000fe200078e00ff */
[----:B------:R-:W-:-:S03]  /*20cd0*/  MOV R2, 0x20d00 ;  /* 0x00020d0000027802 */ /* 0x000fc60000000f00 */
[----:B------:R-:W-:Y:S02]  /*20ce0*/  IMAD.MOV.U32 R0, RZ, RZ, R6 ;  /* 0x000000ffff007224 */ /* 0x000fe400078e0006 */
[----:B------:R-:W-:Y:S05]  /*20cf0*/  CALL.REL.NOINC `($__internal_39_$__cuda_sm70_shflsync_bfly_p) ;  /* 0x0000c52000007944 */ /* 0x000fea0003c00000 */
[----:B------:R-:W-:Y:S05]  /*20d00*/  BRA `(.L_x_2530) ;  /* 0xfffed28000007947 */ /* 0x000fea000383ffff */
.L_x_2387:
[----:B------:R-:W-:Y:S01]  /*20d10*/  MOV R2, RZ ;  /* 0x000000ff00027202 */ /* 0x000fe20000000f00 */
[----:B------:R-:W-:Y:S01]  /*20d20*/  IMAD.MOV.U32 R235, RZ, RZ, R8 ;  /* 0x000000ffffeb7224 */ /* 0x000fe200078e0008 */
[----:B------:R-:W-:Y:S01]  /*20d30*/  MOV R3, 0x20d60 ;  /* 0x00020d6000037802 */ /* 0x000fe20000000f00 */
[----:B------:R-:W-:Y:S02]  /*20d40*/  IMAD.MOV.U32 R236, RZ, RZ, 0x181f ;  /* 0x0000181fffec7424 */ /* 0x000fe400078e00ff */
[----:B-1234-:R-:W-:Y:S05]  /*20d50*/  CALL.REL.NOINC `($__internal_40_$__cuda_sm70_shflsync_idx_p) ;  /* 0x0000c52000007944 */ /* 0x01efea0003c00000 */
[----:B------:R-:W-:Y:S01]  /*20d60*/  MOV R4, R237 ;  /* 0x000000ed00047202 */ /* 0x000fe20000000f00 */
[----:B------:R-:W-:-:S05]  /*20d70*/  BRA `(.L_x_2531) ;  /* 0xfffee78000007947 */ /* 0x000fca000383ffff */
.L_x_2388:
[----:B------:R-:W-:Y:S01]  /*20d80*/  MOV R2, RZ ;  /* 0x000000ff00027202 */ /* 0x000fe20000000f00 */
[----:B------:R-:W-:Y:S01]  /*20d90*/  IMAD.MOV.U32 R235, RZ, RZ, R9 ;  /* 0x000000ffffeb7224 */ /* 0x000fe200078e0009 */
[----:B------:R-:W-:Y:S01]  /*20da0*/  MOV R3, 0x20dd0 ;  /* 0x00020dd000037802 */ /* 0x000fe20000000f00 */
[----:B------:R-:W-:Y:S02]  /*20db0*/  IMAD.MOV.U32 R236, RZ, RZ, 0x181f ;  /* 0x0000181fffec7424 */ /* 0x000fe400078e00ff */
[----:B-1234-:R-:W-:Y:S05]  /*20dc0*/  CALL.REL.NOINC `($__internal_40_$__cuda_sm70_shflsync_idx_p) ;  /* 0x0000c4b000007944 */ /* 0x01efea0003c00000 */
[----:B------:R-:W-:Y:S01]  /*20dd0*/  MOV R0, R237 ;  /* 0x000000ed00007202 */ /* 0x000fe20000000f00 */
[----:B------:R-:W-:-:S05]  /*20de0*/  BRA `(.L_x_2532) ;  /* 0xfffee73000007947 */ /* 0x000fca000383ffff */
.L_x_2389:
[----:B---3--:R-:W-:Y:S01]  /*20df0*/  MOV R2, 0x1 ;  /* 0x0000000100027802 */ /* 0x008fe20000000f00 */
[----:B------:R-:W-:Y:S01]  /*20e00*/  IMAD.MOV.U32 R235, RZ, RZ, R8 ;  /* 0x000000ffffeb7224 */ /* 0x000fe200078e0008 */
[----:B------:R-:W-:Y:S01]  /*20e10*/  MOV R3, 0x20e40 ;  /* 0x00020e4000037802 */ /* 0x000fe20000000f00 */
[----:B------:R-:W-:Y:S02]  /*20e20*/  IMAD.MOV.U32 R236, RZ, RZ, 0x181f ;  /* 0x0000181fffec7424 */ /* 0x000fe400078e00ff */
[----:B-12-4-:R-:W-:Y:S05]  /*20e30*/  CALL.REL.NOINC `($__internal_40_$__cuda_sm70_shflsync_idx_p) ;  /* 0x0000c44000007944 */ /* 0x016fea0003c00000 */
[----:B------:R-:W-:Y:S01]  /*20e40*/  MOV R2, 0x1 ;  /* 0x0000000100027802 */ /* 0x000fe20000000f00 */
[----:B------:R-:W-:Y:S01]  /*20e50*/  IMAD.MOV.U32 R4, RZ, RZ, R237 ;  /* 0x000000ffff047224 */ /* 0x000fe200078e00ed */
[----:B------:R-:W-:Y:S01]  /*20e60*/  MOV R236, 0x181f ;  /* 0x0000181f00ec7802 */ /* 0x000fe20000000f00 */
[----:B------:R-:W-:Y:S01]  /*20e70*/  IMAD.MOV.U32 R235, RZ, RZ, R9 ;  /* 0x000000ffffeb7224 */ /* 0x000fe200078e0009 */
[----:B------:R-:W-:Y:S02]  /*20e80*/  MOV R3, 0x20ea0 ;  /* 0x00020ea000037802 */ /* 0x000fe40000000f00 */
[----:B------:R-:W-:Y:S05]  /*20e90*/  CALL.REL.NOINC `($__internal_40_$__cuda_sm70_shflsync_idx_p) ;  /* 0x0000c3e000007944 */ /* 0x000fea0003c00000 */
[----:B------:R-:W-:Y:S01]  /*20ea0*/  MOV R0, R237 ;  /* 0x000000ed00007202 */ /* 0x000fe20000000f00 */
[----:B------:R-:W-:-:S05]  /*20eb0*/  BRA `(.L_x_2533) ;  /* 0xfffee8a000007947 */ /* 0x000fca000383ffff */
.L_x_2392:
[----:B------:R-:W-:Y:S01]  /*20ec0*/  MOV R2, RZ ;  /* 0x000000ff00027202 */ /* 0x000fe20000000f00 */
[----:B------:R-:W-:Y:S01]  /*20ed0*/  IMAD.MOV.U32 R235, RZ, RZ, R9 ;  /* 0x000000ffffeb7224 */ /* 0x000fe200078e0009 */
[----:B------:R-:W-:Y:S01]  /*20ee0*/  MOV R3, 0x20f10 ;  /* 0x00020f1000037802 */ /* 0x000fe20000000f00 */
[----:B------:R-:W-:Y:S02]  /*20ef0*/  IMAD.MOV.U32 R236, RZ, RZ, 0x181f ;  /* 0x0000181fffec7424 */ /* 0x000fe400078e00ff */
[----:B-1----:R-:W-:Y:S05]  /*20f00*/  CALL.REL.NOINC `($__internal_40_$__cuda_sm70_shflsync_idx_p) ;  /* 0x0000c37000007944 */ /* 0x002fea0003c00000 */
[----:B------:R-:W-:Y:S01]  /*20f10*/  MOV R4, R237 ;  /* 0x000000ed00047202 */ /* 0x000fe20000000f00 */
[----:B------:R-:W-:-:S05]  /*20f20*/  BRA `(.L_x_2534) ;  /* 0xfffef92000007947 */ /* 0x000fca000383ffff */
.L_x_2393:
[----:B------:R-:W-:Y:S01]  /*20f30*/  MOV R2, RZ ;  /* 0x000000ff00027202 */ /* 0x000fe20000000f00 */
[----:B------:R-:W-:Y:S01]  /*20f40*/  IMAD.MOV.U32 R235, RZ, RZ, R14 ;  /* 0x000000ffffeb7224 */ /* 0x000fe200078e000e */
[----:B------:R-:W-:Y:S01]  /*20f50*/  MOV R3, 0x20f80 ;  /* 0x00020f8000037802 */ /* 0x000fe20000000f00 */
[----:B------:R-:W-:Y:S02]  /*20f60*/  IMAD.MOV.U32 R236, RZ, RZ, 0x181f ;  /* 0x0000181fffec7424 */ /* 0x000fe400078e00ff */
[----:B-123--:R-:W-:Y:S05]  /*20f70*/  CALL.REL.NOINC `($__internal_40_$__cuda_sm70_shflsync_idx_p) ;  /* 0x0000c30000007944 */ /* 0x00efea0003c00000 */
[----:B------:R-:W-:Y:S01]  /*20f80*/  MOV R0, R237 ;  /* 0x000000ed00007202 */ /* 0x000fe20000000f00 */
[----:B------:R-:W-:-:S05]  /*20f90*/  BRA `(.L_x_2535) ;  /* 0xfffef8d000007947 */ /* 0x000fca000383ffff */
.L_x_2394:
[----:B--2---:R-:W-:Y:S01]  /*20fa0*/  MOV R2, 0x1 ;  /* 0x0000000100027802 */ /* 0x004fe20000000f00 */
[----:B------:R-:W-:Y:S01]  /*20fb0*/  IMAD.MOV.U32 R235, RZ, RZ, R9 ;  /* 0x000000ffffeb7224 */ /* 0x000fe200078e0009 */
[----:B------:R-:W-:Y:S01]  /*20fc0*/  MOV R3, 0x20ff0 ;  /* 0x00020ff000037802 */ /* 0x000fe20000000f00 */
[----:B------:R-:W-:Y:S03]  /*20fd0*/  IMAD.MOV.U32 R236, RZ, RZ, 0x181f ;  /* 0x0000181fffec7424 */ /* 0x000fe600078e00ff */
[----:B-1--4-:R-:W-:Y:S05]  /*20fe0*/  CALL.REL.NOINC `($__internal_40_$__cuda_sm70_shflsync_idx_p) ;  /* 0x0000c29000007944 */ /* 0x012fea0003c00000 */
        /* <DEDUP_REMOVED lines=8> */
.L_x_2395:
[----:B------:R-:W-:Y:S01]  /*21070*/  MOV R2, RZ ;  /* 0x000000ff00027202 */ /* 0x000fe20000000f00 */
[----:B------:R-:W-:Y:S01]  /*21080*/  IMAD.MOV.U32 R235, RZ, RZ, R8 ;  /* 0x000000ffffeb7224 */ /* 0x000fe200078e0008 */
[----:B------:R-:W-:Y:S01]  /*21090*/  MOV R3, 0x210c0 ;  /* 0x000210c000037802 */ /* 0x000fe20000000f00 */
[----:B------:R-:W-:Y:S02]  /*210a0*/  IMAD.MOV.U32 R236, RZ, RZ, 0x1c1f ;  /* 0x00001c1fffec7424 */ /* 0x000fe400078e00ff */
[----:B-1----:R-:W-:Y:S05]  /*210b0*/  CALL.REL.NOINC `($__internal_40_$__cuda_sm70_shflsync_idx_p) ;  /* 0x0000c1c000007944 */ /* 0x002fea0003c00000 */
[----:B------:R-:W-:Y:S01]  /*210c0*/  MOV R3, R237 ;  /* 0x000000ed00037202 */ /* 0x000fe20000000f00 */
[----:B------:R-:W-:-:S05]  /*210d0*/  BRA `(.L_x_2537) ;  /* 0xfffefc0000007947 */ /* 0x000fca000383ffff */
.L_x_2400:
[----:B------:R-:W-:Y:S01]  /*210e0*/  MOV R2, 0x1 ;  /* 0x0000000100027802 */ /* 0x000fe20000000f00 */
[----:B------:R-:W-:Y:S01]  /*210f0*/  IMAD.MOV.U32 R235, RZ, RZ, R8 ;  /* 0x000000ffffeb7224 */ /* 0x000fe200078e0008 */
[----:B------:R-:W-:Y:S01]  /*21100*/  MOV R3, 0x21130 ;  /* 0x0002113000037802 */ /* 0x000fe20000000f00 */
[----:B------:R-:W-:Y:S02]  /*21110*/  IMAD.MOV.U32 R236, RZ, RZ, 0x1c1f ;  /* 0x00001c1fffec7424 */ /* 0x000fe400078e00ff */
[----:B--2---:R-:W-:Y:S05]  /*21120*/  CALL.REL.NOINC `($__internal_40_$__cuda_sm70_shflsync_idx_p) ;  /* 0x0000c15000007944 */ /* 0x004fea0003c00000 */
[----:B------:R-:W-:Y:S01]  /*21130*/  MOV R3, R237 ;  /* 0x000000ed00037202 */ /* 0x000fe20000000f00 */
[----:B------:R-:W-:-:S05]  /*21140*/  BRA `(.L_x_2538) ;  /* 0xffff013000007947 */ /* 0x000fca000383ffff */
.L_x_2405:
[----:B------:R-:W-:Y:S02]  /*21150*/  MOV R3, 0x2 ;  /* 0x0000000200037802 */ /* 0x000fe40000000f00 */
[----:B------:R-:W-:Y:S02]  /*21160*/  MOV R2, 0x21180 ;  /* 0x0002118000027802 */ /* 0x000fe40000000f00 */
[----:B------:R-:W-:Y:S05]  /*21170*/  CALL.REL.NOINC `($__internal_39_$__cuda_sm70_shflsync_bfly_p) ;  /* 0x0000c0a000007944 */ /* 0x000fea0003c00000 */
[----:B------:R-:W-:Y:S01]  /*21180*/  MOV R2, R184 ;  /* 0x000000b800027202 */ /* 0x000fe20000000f00 */
[----:B------:R-:W-:-:S05]  /*21190*/  BRA `(.L_x_2539) ;  /* 0xffff06d000007947 */ /* 0x000fca000383ffff */
.L_x_2406:
[----:B------:R-:W-:Y:S02]  /*211a0*/  MOV R3, 0x1 ;  /* 0x0000000100037802 */ /* 0x000fe40000000f00 */
[----:B------:R-:W-:Y:S02]  /*211b0*/  MOV R2, 0x211d0 ;  /* 0x000211d000027802 */ /* 0x000fe40000000f00 */
[----:B------:R-:W-:Y:S05]  /*211c0*/  CALL.REL.NOINC `($__internal_39_$__cuda_sm70_shflsync_bfly_p) ;  /* 0x0000c05000007944 */ /* 0x000fea0003c00000 */
[----:B------:R-:W-:Y:S01]  /*211d0*/  IMAD.MOV.U32 R3, RZ, RZ, 0x2 ;  /* 0x00000002ff037424 */ /* 0x000fe200078e00ff */
[----:B------:R-:W-:Y:S01]  /*211e0*/  FMNMX.FTZ R4, R0, R184, !PT ;  /* 0x000000b800047209 */ /* 0x000fe20007810000 */
[----:B------:R-:W-:Y:S01]  /*211f0*/  IMAD.MOV.U32 R0, RZ, RZ, R8 ;  /* 0x000000ffff007224 */ /* 0x000fe200078e0008 */
[----:B------:R-:W-:Y:S02]  /*21200*/  MOV R2, 0x21220 ;  /* 0x0002122000027802 */ /* 0x000fe40000000f00 */
[----:B------:R-:W-:Y:S05]  /*21210*/  CALL.REL.NOINC `($__internal_39_$__cuda_sm70_shflsync_bfly_p) ;  /* 0x0000c00000007944 */ /* 0x000fea0003c00000 */
[----:B------:R-:W-:Y:S01]  /*21220*/  FMNMX.FTZ R0, R8, R184, !PT ;  /* 0x000000b808007209 */ /* 0x000fe20007810000 */
[----:B------:R-:W-:Y:S01]  /*21230*/  IMAD.MOV.U32 R3, RZ, RZ, 0x1 ;  /* 0x00000001ff037424 */ /* 0x000fe200078e00ff */
[----:B------:R-:W-:Y:S02]  /*21240*/  MOV R2, 0x21260 ;  /* 0x0002126000027802 */ /* 0x000fe40000000f00 */
[----:B------:R-:W-:Y:S05]  /*21250*/  CALL.REL.NOINC `($__internal_39_$__cuda_sm70_shflsync_bfly_p) ;  /* 0x0000bfc000007944 */ /* 0x000fea0003c00000 */
[----:B------:R-:W-:Y:S01]  /*21260*/  MOV R2, R184 ;  /* 0x000000b800027202 */ /* 0x000fe20000000f00 */
[----:B------:R-:W-:-:S05]  /*21270*/  BRA `(.L_x_2540) ;  /* 0xffff066000007947 */ /* 0x000fca000383ffff */
.L_x_2415:
[----:B------:R-:W-:Y:S01]  /*21280*/  MOV R2, RZ ;  /* 0x000000ff00027202 */ /* 0x000fe20000000f00 */
[----:B------:R-:W-:Y:S01]  /*21290*/  IMAD.MOV.U32 R235, RZ, RZ, R9 ;  /* 0x000000ffffeb7224 */ /* 0x000fe200078e0009 */
[----:B------:R-:W-:Y:S01]  /*212a0*/  MOV R3, 0x212d0 ;  /* 0x000212d000037802 */ /* 0x000fe20000000f00 */
[----:B------:R-:W-:Y:S02]  /*212b0*/  IMAD.MOV.U32 R236, RZ, RZ, 0x181f ;  /* 0x0000181fffec7424 */ /* 0x000fe400078e00ff */
[----:B-1234-:R-:W-:Y:S05]  /*212c0*/  CALL.REL.NOINC `($__internal_40_$__cuda_sm70_shflsync_idx_p) ;  /* 0x0000bfb000007944 */ /* 0x01efea0003c00000 */
[----:B------:R-:W-:Y:S01]  /*212d0*/  MOV R8, R237 ;  /* 0x000000ed00087202 */ /* 0x000fe20000000f00 */
[----:B------:R-:W-:-:S05]  /*212e0*/  BRA `(.L_x_2541) ;  /* 0xffff221000007947 */ /* 0x000fca000383ffff */
.L_x_2416:
[----:B------:R-:W-:Y:S01]  /*212f0*/  MOV R2, RZ ;  /* 0x000000ff00027202 */ /* 0x000fe20000000f00 */
[----:B------:R-:W-:Y:S01]  /*21300*/  IMAD.MOV.U32 R235, RZ, RZ, R10 ;  /* 0x000000ffffeb7224 */ /* 0x000fe200078e000a */
[----:B------:R-:W-:Y:S01]  /*21310*/  MOV R3, 0x21340 ;  /* 0x0002134000037802 */ /* 0x000fe20000000f00 */
[----:B------:R-:W-:Y:S02]  /*21320*/  IMAD.MOV.U32 R236, RZ, RZ, 0x181f ;  /* 0x0000181fffec7424 */ /* 0x000fe400078e00ff */
[----:B-1234-:R-:W-:Y:S05]  /*21330*/  CALL.REL.NOINC `($__internal_40_$__cuda_sm70_shflsync_idx_p) ;  /* 0x0000bf4000007944 */ /* 0x01efea0003c00000 */
[----:B------:R-:W-:Y:S01]  /*21340*/  MOV R0, R237 ;  /* 0x000000ed00007202 */ /* 0x000fe20000000f00 */
[----:B------:R-:W-:-:S05]  /*21350*/  BRA `(.L_x_2542) ;  /* 0xffff21c000007947 */ /* 0x000fca000383ffff */
.L_x_2417:
        /* <DEDUP_REMOVED lines=13> */
.L_x_2420:
[----:B------:R-:W-:Y:S01]  /*21430*/  MOV R2, RZ ;  /* 0x000000ff00027202 */ /* 0x000fe20000000f00 */
[----:B------:R-:W-:Y:S01]  /*21440*/  IMAD.MOV.U32 R235, RZ, RZ, R14 ;  /* 0x000000ffffeb7224 */ /* 0x000fe200078e000e */
[----:B------:R-:W-:Y:S01]  /*21450*/  MOV R3, 0x21480 ;  /* 0x0002148000037802 */ /* 0x000fe20000000f00 */
[----:B------:R-:W-:Y:S02]  /*21460*/  IMAD.MOV.U32 R236, RZ, RZ, 0x181f ;  /* 0x0000181fffec7424 */ /* 0x000fe400078e00ff */
[----:B-1----:R-:W-:Y:S05]  /*21470*/  CALL.REL.NOINC `($__internal_40_$__cuda_sm70_shflsync_idx_p) ;  /* 0x0000be0000007944 */ /* 0x002fea0003c00000 */
[----:B------:R-:W-:Y:S01]  /*21480*/  MOV R8, R237 ;  /* 0x000000ed00087202 */ /* 0x000fe20000000f00 */
[----:B------:R-:W-:-:S05]  /*21490*/  BRA `(.L_x_2544) ;  /* 0xffff33b000007947 */ /* 0x000fca000383ffff */
.L_x_2421:
[----:B------:R-:W-:Y:S01]  /*214a0*/  MOV R2, RZ ;  /* 0x000000ff00027202 */ /* 0x000fe20000000f00 */
[----:B------:R-:W-:Y:S01]  /*214b0*/  IMAD.MOV.U32 R235, RZ, RZ, R16 ;  /* 0x000000ffffeb7224 */ /* 0x000fe200078e0010 */
[----:B------:R-:W-:Y:S01]  /*214c0*/  MOV R3, 0x214f0 ;  /* 0x000214f000037802 */ /* 0x000fe20000000f00 */
[----:B------:R-:W-:Y:S02]  /*214d0*/  IMAD.MOV.U32 R236, RZ, RZ, 0x181f ;  /* 0x0000181fffec7424 */ /* 0x000fe400078e00ff */
[----:B-123--:R-:W-:Y:S05]  /*214e0*/  CALL.REL.NOINC `($__internal_40_$__cuda_sm70_shflsync_idx_p) ;  /* 0x0000bd9000007944 */ /* 0x00efea0003c00000 */
[----:B------:R-:W-:Y:S01]  /*214f0*/  MOV R0, R237 ;  /* 0x000000ed00007202 */ /* 0x000fe20000000f00 */
[----:B------:R-:W-:-:S05]  /*21500*/  BRA `(.L_x_2545) ;  /* 0xffff336000007947 */ /* 0x000fca000383ffff */
.L_x_2422:
        /* <DEDUP_REMOVED lines=13> */
.L_x_2423:
[----:B------:R-:W-:Y:S02]  /*215e0*/  MOV R3, 0x2 ;  /* 0x0000000200037802 */ /* 0x000fe40000000f00 */
[----:B------:R-:W-:Y:S02]  /*215f0*/  MOV R2, 0x21610 ;  /* 0x0002161000027802 */ /* 0x000fe40000000f00 */
[----:B------:R-:W-:Y:S05]  /*21600*/  CALL.REL.NOINC `($__internal_39_$__cuda_sm70_shflsync_bfly_p) ;  /* 0x0000bc1000007944 */ /* 0x000fea0003c00000 */
[----:B------:R-:W-:Y:S01]  /*21610*/  MOV R2, R184 ;  /* 0x000000b800027202 */ /* 0x000fe20000000f00 */
[----:B------:R-:W-:-:S05]  /*21620*/  BRA `(.L_x_2547) ;  /* 0xffff372000007947 */ /* 0x000fca000383ffff */
.L_x_2424:
        /* <DEDUP_REMOVED lines=14> */
.L_x_2427:
[----:B-1-34-:R-:W-:Y:S01]  /*21710*/  MOV R2, RZ ;  /* 0x000000ff00027202 */ /* 0x01afe20000000f00 */
[----:B------:R-:W-:Y:S01]  /*21720*/  IMAD.MOV.U32 R235, RZ, RZ, R6 ;  /* 0x000000ffffeb7224 */ /* 0x000fe200078e0006 */
[----:B------:R-:W-:Y:S01]  /*21730*/  MOV R3, 0x21760 ;  /* 0x0002176000037802 */ /* 0x000fe20000000f00 */
[----:B------:R-:W-:Y:S02]  /*21740*/  IMAD.MOV.U32 R236, RZ, RZ, 0x181f ;  /* 0x0000181fffec7424 */ /* 0x000fe400078e00ff */
[----:B------:R-:W-:Y:S05]  /*21750*/  CALL.REL.NOINC `($__internal_40_$__cuda_sm70_shflsync_idx_p) ;  /* 0x0000bb2000007944 */ /* 0x000fea0003c00000 */
[----:B------:R-:W-:Y:S01]  /*21760*/  MOV R0, R237 ;  /* 0x000000ed00007202 */ /* 0x000fe20000000f00 */
[----:B------:R-:W-:-:S05]  /*21770*/  BRA `(.L_x_2549) ;  /* 0xffff4f7000007947 */ /* 0x000fca000383ffff */
.L_x_2430:
[----:B--2---:R-:W-:Y:S01]  /*21780*/  MOV R2, 0x1 ;  /* 0x0000000100027802 */ /* 0x004fe20000000f00 */
[----:B------:R-:W-:Y:S01]  /*21790*/  IMAD.MOV.U32 R235, RZ, RZ, R6 ;  /* 0x000000ffffeb7224 */ /* 0x000fe200078e0006 */
[----:B------:R-:W-:Y:S01]  /*217a0*/  MOV R3, 0x217d0 ;  /* 0x000217d000037802 */ /* 0x000fe20000000f00 */
[----:B------:R-:W-:Y:S02]  /*217b0*/  IMAD.MOV.U32 R236, RZ, RZ, 0x181f ;  /* 0x0000181fffec7424 */ /* 0x000fe400078e00ff */
[----:B-1----:R-:W-:Y:S05]  /*217c0*/  CALL.REL.NOINC `($__internal_40_$__cuda_sm70_shflsync_idx_p) ;  /* 0x0000bab000007944 */ /* 0x002fea0003c00000 */
        /* <DEDUP_REMOVED lines=8> */
.L_x_2433:
[----:B------:R-:W-:Y:S01]  /*21850*/  MOV R2, RZ ;  /* 0x000000ff00027202 */ /* 0x000fe20000000f00 */
[----:B------:R-:W-:Y:S01]  /*21860*/  IMAD.MOV.U32 R235, RZ, RZ, R10 ;  /* 0x000000ffffeb7224 */ /* 0x000fe200078e000a */
[----:B------:R-:W-:Y:S01]  /*21870*/  MOV R3, 0x218a0 ;  /* 0x000218a000037802 */ /* 0x000fe20000000f00 */
[----:B------:R-:W-:Y:S02]  /*21880*/  IMAD.MOV.U32 R236, RZ, RZ, 0x181f ;  /* 0x0000181fffec7424 */ /* 0x000fe400078e00ff */
[----:B------:R-:W-:Y:S05]  /*21890*/  CALL.REL.NOINC `($__internal_40_$__cuda_sm70_shflsync_idx_p) ;  /* 0x0000b9e000007944 */ /* 0x000fea0003c00000 */
[----:B------:R-:W-:Y:S01]  /*218a0*/  MOV R6, R237 ;  /* 0x000000ed00067202 */ /* 0x000fe20000000f00 */
[----:B------:R-:W-:-:S05]  /*218b0*/  BRA `(.L_x_2551) ;  /* 0xffff616000007947 */ /* 0x000fca000383ffff */
.L_x_2434:
[----:B------:R-:W-:Y:S01]  /*218c0*/  MOV R2, RZ ;  /* 0x000000ff00027202 */ /* 0x000fe20000000f00 */
[----:B------:R-:W-:Y:S01]  /*218d0*/  IMAD.MOV.U32 R235, RZ, RZ, R11 ;  /* 0x000000ffffeb7224 */ /* 0x000fe200078e000b */
[----:B------:R-:W-:Y:S01]  /*218e0*/  MOV R3, 0x21910 ;  /* 0x0002191000037802 */ /* 0x000fe20000000f00 */
[----:B------:R-:W-:Y:S02]  /*218f0*/  IMAD.MOV.U32 R236, RZ, RZ, 0x181f ;  /* 0x0000181fffec7424 */ /* 0x000fe400078e00ff */
[----:B-12---:R-:W-:Y:S05]  /*21900*/  CALL.REL.NOINC `($__internal_40_$__cuda_sm70_shflsync_idx_p) ;  /* 0x0000b97000007944 */ /* 0x006fea0003c00000 */
[----:B------:R-:W-:Y:S01]  /*21910*/  MOV R0, R237 ;  /* 0x000000ed00007202 */ /* 0x000fe20000000f00 */
[----:B------:R-:W-:-:S05]  /*21920*/  BRA `(.L_x_2552) ;  /* 0xffff611000007947 */ /* 0x000fca000383ffff */
.L_x_2435:
[----:B--2---:R-:W-:Y:S01]  /*21930*/  MOV R2, 0x1 ;  /* 0x0000000100027802 */ /* 0x004fe20000000f00 */
[----:B------:R-:W-:Y:S01]  /*21940*/  IMAD.MOV.U32 R235, RZ, RZ, R10 ;  /* 0x000000ffffeb7224 */ /* 0x000fe200078e000a */
[----:B------:R-:W-:Y:S01]  /*21950*/  MOV R3, 0x21980 ;  /* 0x0002198000037802 */ /* 0x000fe20000000f00 */
[----:B------:R-:W-:Y:S02]  /*21960*/  IMAD.MOV.U32 R236, RZ, RZ, 0x181f ;  /* 0x0000181fffec7424 */ /* 0x000fe400078e00ff */
[----:B-1-3--:R-:W-:Y:S05]  /*21970*/  CALL.REL.NOINC `($__internal_40_$__cuda_sm70_shflsync_idx_p) ;  /* 0x0000b90000007944 */ /* 0x00afea0003c00000 */
        /* <DEDUP_REMOVED lines=8> */
.L_x_2436:
[----:B------:R-:W-:Y:S01]  /*21a00*/  MOV R2, RZ ;  /* 0x000000ff00027202 */ /* 0x000fe20000000f00 */
[----:B------:R-:W-:Y:S01]  /*21a10*/  IMAD.MOV.U32 R235, RZ, RZ, R8 ;  /* 0x000000ffffeb7224 */ /* 0x000fe200078e0008 */
[----:B------:R-:W-:Y:S01]  /*21a20*/  MOV R3, 0x21a50 ;  /* 0x00021a5000037802 */ /* 0x000fe20000000f00 */
[----:B------:R-:W-:Y:S02]  /*21a30*/  IMAD.MOV.U32 R236, RZ, RZ, 0x1c1f ;  /* 0x00001c1fffec7424 */ /* 0x000fe400078e00ff */
[----:B------:R-:W-:Y:S05]  /*21a40*/  CALL.REL.NOINC `($__internal_40_$__cuda_sm70_shflsync_idx_p) ;  /* 0x0000b83000007944 */ /* 0x000fea0003c00000 */
[----:B------:R-:W-:Y:S01]  /*21a50*/  MOV R3, R237 ;  /* 0x000000ed00037202 */ /* 0x000fe20000000f00 */
[----:B------:R-:W-:-:S05]  /*21a60*/  BRA `(.L_x_2554) ;  /* 0xffff643000007947 */ /* 0x000fca000383ffff */
.L_x_2441:
[----:B------:R-:W-:Y:S01]  /*21a70*/  MOV R2, 0x1 ;  /* 0x0000000100027802 */ /* 0x000fe20000000f00 */
[----:B------:R-:W-:Y:S01]  /*21a80*/  IMAD.MOV.U32 R235, RZ, RZ, R8 ;  /* 0x000000ffffeb7224 */ /* 0x000fe200078e0008 */
[----:B------:R-:W-:Y:S01]  /*21a90*/  MOV R3, 0x21ac0 ;  /* 0x00021ac000037802 */ /* 0x000fe20000000f00 */
[----:B------:R-:W-:Y:S02]  /*21aa0*/  IMAD.MOV.U32 R236, RZ, RZ, 0x1c1f ;  /* 0x00001c1fffec7424 */ /* 0x000fe400078e00ff */
[----:B-1----:R-:W-:Y:S05]  /*21ab0*/  CALL.REL.NOINC `($__internal_40_$__cuda_sm70_shflsync_idx_p) ;  /* 0x0000b7c000007944 */ /* 0x002fea0003c00000 */
[----:B------:R-:W-:Y:S01]  /*21ac0*/  MOV R3, R237 ;  /* 0x000000ed00037202 */ /* 0x000fe20000000f00 */
[----:B------:R-:W-:-:S05]  /*21ad0*/  BRA `(.L_x_2555) ;  /* 0xffff698000007947 */ /* 0x000fca000383ffff */
.L_x_2446:
[----:B------:R-:W-:Y:S02]  /*21ae0*/  MOV R3, 0x2 ;  /* 0x0000000200037802 */ /* 0x000fe40000000f00 */
[----:B------:R-:W-:Y:S02]  /*21af0*/  MOV R2, 0x21b10 ;  /* 0x00021b1000027802 */ /* 0x000fe40000000f00 */
[----:B------:R-:W-:Y:S05]  /*21b00*/  CALL.REL.NOINC `($__internal_39_$__cuda_sm70_shflsync_bfly_p) ;  /* 0x0000b71000007944 */ /* 0x000fea0003c00000 */
[----:B------:R-:W-:Y:S01]  /*21b10*/  MOV R2, R184 ;  /* 0x000000b800027202 */ /* 0x000fe20000000f00 */
[----:B------:R-:W-:-:S05]  /*21b20*/  BRA `(.L_x_2556) ;  /* 0xffff6f4000007947 */ /* 0x000fca000383ffff */
.L_x_2447:
        /* <DEDUP_REMOVED lines=14> */
.L_x_2449:
[----:B------:R-:W-:Y:S01]  /*21c10*/  IMAD.MOV.U32 R0, RZ, RZ, R234 ;  /* 0x000000ffff007224 */ /* 0x000fe200078e00ea */
[----:B------:R-:W-:-:S02]  /*21c20*/  MOV R3, 0x2 ;  /* 0x0000000200037802 */ /* 0x000fc40000000f00 */
[----:B------:R-:W-:Y:S02]  /*21c30*/  MOV R2, 0x21c50 ;  /* 0x00021c5000027802 */ /* 0x000fe40000000f00 */
[----:B------:R-:W-:Y:S05]  /*21c40*/  CALL.REL.NOINC `($__internal_39_$__cuda_sm70_shflsync_bfly_p) ;  /* 0x0000b5d000007944 */ /* 0x000fea0003c00000 */
[----:B------:R-:W-:Y:S01]  /*21c50*/  MOV R4, R184 ;  /* 0x000000b800047202 */ /* 0x000fe20000000f00 */
[----:B------:R-:W-:Y:S05]  /*21c60*/  BRA `(.L_x_2558) ;  /* 0xffff865000007947 */ /* 0x000fea000383ffff */
.L_x_2450:
[----:B------:R-:W-:Y:S01]  /*21c70*/  IMAD.MOV.U32 R0, RZ, RZ, R4 ;  /* 0x000000ffff007224 */ /* 0x000fe200078e0004 */
[----:B------:R-:W-:Y:S02]  /*21c80*/  MOV R3, 0x1 ;  /* 0x0000000100037802 */ /* 0x000fe40000000f00 */
[----:B------:R-:W-:Y:S02]  /*21c90*/  MOV R2, 0x21cb0 ;  /* 0x00021cb000027802 */ /* 0x000fe40000000f00 */
[----:B-1----:R-:W-:Y:S05]  /*21ca0*/  CALL.REL.NOINC `($__internal_39_$__cuda_sm70_shflsync_bfly_p) ;  /* 0x0000b57000007944 */ /* 0x002fea0003c00000 */
[----:B------:R-:W-:Y:S01]  /*21cb0*/  FADD.FTZ R4, R4, R184 ;  /* 0x000000b804047221 */ /* 0x000fe20000010000 */
[----:B------:R-:W-:Y:S02]  /*21cc0*/  MOV R0, R233 ;  /* 0x000000e900007202 */ /* 0x000fe40000000f00 */
[----:B------:R-:W-:Y:S02]  /*21cd0*/  MOV R3, 0x2 ;  /* 0x0000000200037802 */ /* 0x000fe40000000f00 */
[----:B------:R-:W-:Y:S02]  /*21ce0*/  MOV R2, 0x21d00 ;  /* 0x00021d0000027802 */ /* 0x000fe40000000f00 */
[----:B------:R-:W-:Y:S05]  /*21cf0*/  CALL.REL.NOINC `($__internal_39_$__cuda_sm70_shflsync_bfly_p) ;  /* 0x0000b52000007944 */ /* 0x000fea0003c00000 */
[----:B------:R-:W-:Y:S01]  /*21d00*/  FADD.FTZ R233, R233, R184 ;  /* 0x000000b8e9e97221 */ /* 0x000fe20000010000 */
[----:B------:R-:W-:-:S02]  /*21d10*/  MOV R3, 0x1 ;  /* 0x0000000100037802 */ /* 0x000fc40000000f00 */
[----:B------:R-:W-:Y:S02]  /*21d20*/  MOV R2, 0x21d50 ;  /* 0x00021d5000027802 */ /* 0x000fe40000000f00 */
[----:B------:R-:W-:Y:S02]  /*21d30*/  MOV R0, R233 ;  /* 0x000000e900007202 */ /* 0x000fe40000000f00 */
[----:B------:R-:W-:Y:S05]  /*21d40*/  CALL.REL.NOINC `($__internal_39_$__cuda_sm70_shflsync_bfly_p) ;  /* 0x0000b4d000007944 */ /* 0x000fea0003c00000 */
[----:B------:R-:W-:Y:S01]  /*21d50*/  MOV R3, R184 ;  /* 0x000000b800037202 */ /* 0x000fe20000000f00 */
[----:B------:R-:W-:Y:S05]  /*21d60*/  BRA `(.L_x_2559) ;  /* 0xffff85c000007947 */ /* 0x000fea000383ffff */
.L_x_2457:
[----:B--234-:R-:W-:Y:S01]  /*21d70*/  IMAD.MOV.U32 R235, RZ, RZ, R6 ;  /* 0x000000ffffeb7224 */ /* 0x01cfe200078e0006 */
[----:B------:R-:W-:Y:S01]  /*21d80*/  MOV R2, RZ ;  /* 0x000000ff00027202 */ /* 0x000fe20000000f00 */
[----:B------:R-:W-:Y:S01]  /*21d90*/  IMAD.MOV.U32 R236, RZ, RZ, 0x181f ;  /* 0x0000181fffec7424 */ /* 0x000fe200078e00ff */
[----:B------:R-:W-:Y:S02]  /*21da0*/  MOV R3, 0x21dc0 ;  /* 0x00021dc000037802 */ /* 0x000fe40000000f00 */
[----:B-1----:R-:W-:Y:S05]  /*21db0*/  CALL.REL.NOINC `($__internal_40_$__cuda_sm70_shflsync_idx_p) ;  /* 0x0000b4c000007944 */ /* 0x002fea0003c00000 */
[----:B------:R-:W-:Y:S01]  /*21dc0*/  MOV R4, R237 ;  /* 0x000000ed00047202 */ /* 0x000fe20000000f00 */
[----:B------:R-:W-:Y:S05]  /*21dd0*/  BRA `(.L_x_2560) ;  /* 0xffffa1c000007947 */ /* 0x000fea000383ffff */
.L_x_2458:
[----:B------:R-:W-:Y:S01]  /*21de0*/  IMAD.MOV.U32 R235, RZ, RZ, R16 ;  /* 0x000000ffffeb7224 */ /* 0x000fe200078e0010 */
[----:B------:R-:W-:Y:S01]  /*21df0*/  MOV R2, RZ ;  /* 0x000000ff00027202 */ /* 0x000fe20000000f00 */
[----:B------:R-:W-:Y:S01]  /*21e00*/  IMAD.MOV.U32 R236, RZ, RZ, 0x181f ;  /* 0x0000181fffec7424 */ /* 0x000fe200078e00ff */
[----:B------:R-:W-:-:S02]  /*21e10*/  MOV R3, 0x21e30 ;  /* 0x00021e3000037802 */ /* 0x000fc40000000f00 */
[----:B-123--:R-:W-:Y:S05]  /*21e20*/  CALL.REL.NOINC `($__internal_40_$__cuda_sm70_shflsync_idx_p) ;  /* 0x0000b45000007944 */ /* 0x00efea0003c00000 */
[----:B------:R-:W-:Y:S01]  /*21e30*/  MOV R0, R237 ;  /* 0x000000ed00007202 */ /* 0x000fe20000000f00 */
[----:B------:R-:W-:Y:S05]  /*21e40*/  BRA `(.L_x_2561) ;  /* 0xffffa17000007947 */ /* 0x000fea000383ffff */
.L_x_2461:
        /* <DEDUP_REMOVED lines=13> */
.L_x_2464:
[----:B------:R-:W-:Y:S01]  /*21f20*/  IMAD.MOV.U32 R235, RZ, RZ, R6 ;  /* 0x000000ffffeb7224 */ /* 0x000fe200078e0006 */
[----:B--2---:R-:W-:Y:S01]  /*21f30*/  MOV R2, 0x2 ;  /* 0x0000000200027802 */ /* 0x004fe20000000f00 */
[----:B------:R-:W-:Y:S01]  /*21f40*/  IMAD.MOV.U32 R236, RZ, RZ, 0x181f ;  /* 0x0000181fffec7424 */ /* 0x000fe200078e00ff */
[----:B------:R-:W-:Y:S02]  /*21f50*/  MOV R3, 0x21f70 ;  /* 0x00021f7000037802 */ /* 0x000fe40000000f00 */
[----:B-1-34-:R-:W-:Y:S05]  /*21f60*/  CALL.REL.NOINC `($__internal_40_$__cuda_sm70_shflsync_idx_p) ;  /* 0x0000b31000007944 */ /* 0x01afea0003c00000 */
[----:B------:R-:W-:Y:S01]  /*21f70*/  MOV R4, R237 ;  /* 0x000000ed00047202 */ /* 0x000fe20000000f00 */
[----:B------:R-:W-:Y:S05]  /*21f80*/  BRA `(.L_x_2563) ;  /* 0xffffa32000007947 */ /* 0x000fea000383ffff */
.L_x_2465:
[----:B------:R-:W-:Y:S01]  /*21f90*/  IMAD.MOV.U32 R235, RZ, RZ, R16 ;  /* 0x000000ffffeb7224 */ /* 0x000fe200078e0010 */
[----:B--2---:R-:W-:Y:S01]  /*21fa0*/  MOV R2, 0x2 ;  /* 0x0000000200027802 */ /* 0x004fe20000000f00 */
[----:B------:R-:W-:Y:S01]  /*21fb0*/  IMAD.MOV.U32 R236, RZ, RZ, 0x181f ;  /* 0x0000181fffec7424 */ /* 0x000fe200078e00ff */
[----:B------:R-:W-:Y:S02]  /*21fc0*/  MOV R3, 0x21fe0 ;  /* 0x00021fe000037802 */ /* 0x000fe40000000f00 */
[----:B-1-34-:R-:W-:Y:S05]  /*21fd0*/  CALL.REL.NOINC `($__internal_40_$__cuda_sm70_shflsync_idx_p) ;  /* 0x0000b2a000007944 */ /* 0x01afea0003c00000 */
[----:B------:R-:W-:Y:S01]  /*21fe0*/  MOV R0, R237 ;  /* 0x000000ed00007202 */ /* 0x000fe20000000f00 */
[----:B------:R-:W-:Y:S05]  /*21ff0*/  BRA `(.L_x_2564) ;  /* 0xffffa2d000007947 */ /* 0x000fea000383ffff */
.L_x_2468:
[----:B------:R-:W-:Y:S01]  /*22000*/  IMAD.MOV.U32 R235, RZ, RZ, R6 ;  /* 0x000000ffffeb7224 */ /* 0x000fe200078e0006 */
[----:B---3--:R-:W-:Y:S01]  /*22010*/  MOV R2, 0x3 ;  /* 0x0000000300027802 */ /* 0x008fe20000000f00 */
        /* <DEDUP_REMOVED lines=11> */
.L_x_2470:
[----:B------:R-:W-:Y:S01]  /*220d0*/  IMAD.MOV.U32 R235, RZ, RZ, R5 ;  /* 0x000000ffffeb7224 */ /* 0x000fe200078e0005 */
[----:B------:R-:W-:Y:S01]  /*220e0*/  MOV R2, RZ ;  /* 0x000000ff00027202 */ /* 0x000fe20000000f00 */
[----:B------:R-:W-:Y:S01]  /*220f0*/  IMAD.MOV.U32 R236, RZ, RZ, 0x1c1f ;  /* 0x00001c1fffec7424 */ /* 0x000fe200078e00ff */
[----:B------:R-:W-:Y:S02]  /*22100*/  MOV R3, 0x22120 ;  /* 0x0002212000037802 */ /* 0x000fe40000000f00 */
[----:B------:R-:W-:Y:S05]  /*22110*/  CALL.REL.NOINC `($__internal_40_$__cuda_sm70_shflsync_idx_p) ;  /* 0x0000b16000007944 */ /* 0x000fea0003c00000 */
[----:B------:R-:W-:Y:S01]  /*22120*/  MOV R4, R237 ;  /* 0x000000ed00047202 */ /* 0x000fe20000000f00 */
[----:B------:R-:W-:Y:S05]  /*22130*/  BRA `(.L_x_2566) ;  /* 0xffffa69000007947 */ /* 0x000fea000383ffff */
.L_x_2471:
[----:B------:R-:W-:Y:S01]  /*22140*/  IMAD.MOV.U32 R235, RZ, RZ, R6 ;  /* 0x000000ffffeb7224 */ /* 0x000fe200078e0006 */
[----:B------:R-:W-:Y:S01]  /*22150*/  MOV R2, RZ ;  /* 0x000000ff00027202 */ /* 0x000fe20000000f00 */
[----:B------:R-:W-:Y:S01]  /*22160*/  IMAD.MOV.U32 R236, RZ, RZ, 0x1c1f ;  /* 0x00001c1fffec7424 */ /* 0x000fe200078e00ff */
[----:B------:R-:W-:Y:S02]  /*22170*/  MOV R3, 0x22190 ;  /* 0x0002219000037802 */ /* 0x000fe40000000f00 */
[----:B-12---:R-:W-:Y:S05]  /*22180*/  CALL.REL.NOINC `($__internal_40_$__cuda_sm70_shflsync_idx_p) ;  /* 0x0000b0f000007944 */ /* 0x006fea0003c00000 */
[----:B------:R-:W-:Y:S01]  /*22190*/  MOV R0, R237 ;  /* 0x000000ed00007202 */ /* 0x000fe20000000f00 */
[----:B------:R-:W-:Y:S05]  /*221a0*/  BRA `(.L_x_2567) ;  /* 0xffffa64000007947 */ /* 0x000fea000383ffff */
.L_x_2474:
[----:B------:R-:W-:Y:S01]  /*221b0*/  IMAD.MOV.U32 R235, RZ, RZ, R5 ;  /* 0x000000ffffeb7224 */ /* 0x000fe200078e0005 */
[----:B-1----:R-:W-:Y:S01]  /*221c0*/  MOV R2, 0x1 ;  /* 0x0000000100027802 */ /* 0x002fe20000000f00 */
[----:B------:R-:W-:Y:S01]  /*221d0*/  IMAD.MOV.U32 R236, RZ, RZ, 0x1c1f ;  /* 0x00001c1fffec7424 */ /* 0x000fe200078e00ff */
[----:B------:R-:W-:-:S02]  /*221e0*/  MOV R3, 0x22200 ;  /* 0x0002220000037802 */ /* 0x000fc40000000f00 */
[----:B--234-:R-:W-:Y:S05]  /*221f0*/  CALL.REL.NOINC `($__internal_40_$__cuda_sm70_shflsync_idx_p) ;  /* 0x0000b08000007944 */ /* 0x01cfea0003c00000 */
        /* <DEDUP_REMOVED lines=8> */
.L_x_2478:
[----:B------:R-:W-:Y:S01]  /*22280*/  IMAD.MOV.U32 R235, RZ, RZ, R5 ;  /* 0x000000ffffeb7224 */ /* 0x000fe200078e0005 */
[----:B------:R-:W-:Y:S01]  /*22290*/  MOV R2, RZ ;  /* 0x000000ff00027202 */ /* 0x000fe20000000f00 */
[----:B------:R-:W-:Y:S01]  /*222a0*/  IMAD.MOV.U32 R236, RZ, RZ, 0x181f ;  /* 0x0000181fffec7424 */ /* 0x000fe200078e00ff */
[----:B------:R-:W-:Y:S02]  /*222b0*/  MOV R3, 0x222d0 ;  /* 0x000222d000037802 */ /* 0x000fe40000000f00 */
[----:B---3--:R-:W-:Y:S05]  /*222c0*/  CALL.REL.NOINC `($__internal_40_$__cuda_sm70_shflsync_idx_p) ;  /* 0x0000afb000007944 */ /* 0x008fea0003c00000 */
[----:B------:R-:W-:Y:S01]  /*222d0*/  MOV R4, R237 ;  /* 0x000000ed00047202 */ /* 0x000fe20000000f00 */
[----:B------:R-:W-:Y:S05]  /*222e0*/  BRA `(.L_x_2569) ;  /* 0xffffc69000007947 */ /* 0x000fea000383ffff */
.L_x_2479:
[----:B------:R-:W-:Y:S01]  /*222f0*/  IMAD.MOV.U32 R235, RZ, RZ, R16 ;  /* 0x000000ffffeb7224 */ /* 0x000fe200078e0010 */
[----:B------:R-:W-:Y:S01]  /*22300*/  MOV R2, RZ ;  /* 0x000000ff00027202 */ /* 0x000fe20000000f00 */
[----:B------:R-:W-:Y:S01]  /*22310*/  IMAD.MOV.U32 R236, RZ, RZ, 0x181f ;  /* 0x0000181fffec7424 */ /* 0x000fe200078e00ff */
[----:B------:R-:W-:Y:S02]  /*22320*/  MOV R3, 0x22340 ;  /* 0x0002234000037802 */ /* 0x000fe40000000f00 */
[----:B-123--:R-:W-:Y:S05]  /*22330*/  CALL.REL.NOINC `($__internal_40_$__cuda_sm70_shflsync_idx_p) ;  /* 0x0000af4000007944 */ /* 0x00efea0003c00000 */
[----:B------:R-:W-:Y:S01]  /*22340*/  MOV R0, R237 ;  /* 0x000000ed00007202 */ /* 0x000fe20000000f00 */
[----:B------:R-:W-:Y:S05]  /*22350*/  BRA `(.L_x_2570) ;  /* 0xffffc64000007947 */ /* 0x000fea000383ffff */
.L_x_2482:
        /* <DEDUP_REMOVED lines=13> */
.L_x_2485:
[----:B------:R-:W-:Y:S01]  /*22430*/  IMAD.MOV.U32 R235, RZ, RZ, R5 ;  /* 0x000000ffffeb7224 */ /* 0x000fe200078e0005 */
[----:B-1----:R-:W-:Y:S01]  /*22440*/  MOV R2, 0x2 ;  /* 0x0000000200027802 */ /* 0x002fe20000000f00 */
[----:B------:R-:W-:Y:S01]  /*22450*/  IMAD.MOV.U32 R236, RZ, RZ, 0x181f ;  /* 0x0000181fffec7424 */ /* 0x000fe200078e00ff */
[----:B------:R-:W-:Y:S02]  /*22460*/  MOV R3, 0x22480 ;  /* 0x0002248000037802 */ /* 0x000fe40000000f00 */
[----:B--234-:R-:W-:Y:S05]  /*22470*/  CALL.REL.NOINC `($__internal_40_$__cuda_sm70_shflsync_idx_p) ;  /* 0x0000ae0000007944 */ /* 0x01cfea0003c00000 */
[----:B------:R-:W-:Y:S01]  /*22480*/  MOV R4, R237 ;  /* 0x000000ed00047202 */ /* 0x000fe20000000f00 */
[----:B------:R-:W-:Y:S05]  /*22490*/  BRA `(.L_x_2572) ;  /* 0xffffc7f000007947 */ /* 0x000fea000383ffff */
.L_x_2486:
[----:B------:R-:W-:Y:S01]  /*224a0*/  IMAD.MOV.U32 R235, RZ, RZ, R16 ;  /* 0x000000ffffeb7224 */ /* 0x000fe200078e0010 */
[----:B-1----:R-:W-:Y:S01]  /*224b0*/  MOV R2, 0x2 ;  /* 0x0000000200027802 */ /* 0x002fe20000000f00 */
[----:B------:R-:W-:Y:S01]  /*224c0*/  IMAD.MOV.U32 R236, RZ, RZ, 0x181f ;  /* 0x0000181fffec7424 */ /* 0x000fe200078e00ff */
[----:B------:R-:W-:Y:S02]  /*224d0*/  MOV R3, 0x224f0 ;  /* 0x000224f000037802 */ /* 0x000fe40000000f00 */
[----:B--234-:R-:W-:Y:S05]  /*224e0*/  CALL.REL.NOINC `($__internal_40_$__cuda_sm70_shflsync_idx_p) ;  /* 0x0000ad9000007944 */ /* 0x01cfea0003c00000 */
[----:B------:R-:W-:Y:S01]  /*224f0*/  MOV R0, R237 ;  /* 0x000000ed00007202 */ /* 0x000fe20000000f00 */
[----:B------:R-:W-:Y:S05]  /*22500*/  BRA `(.L_x_2573) ;  /* 0xffffc7a000007947 */ /* 0x000fea000383ffff */
.L_x_2489:
        /* <DEDUP_REMOVED lines=13> */
.L_x_2491:
[----:B------:R-:W-:Y:S01]  /*225e0*/  IMAD.MOV.U32 R235, RZ, RZ, R147 ;  /* 0x000000ffffeb7224 */ /* 0x000fe200078e0093 */
[----:B------:R-:W-:Y:S01]  /*225f0*/  MOV R2, RZ ;  /* 0x000000ff00027202 */ /* 0x000fe20000000f00 */
[----:B------:R-:W-:Y:S01]  /*22600*/  IMAD.MOV.U32 R236, RZ, RZ, 0x1f ;  /* 0x0000001fffec7424 */ /* 0x000fe200078e00ff */
[----:B------:R-:W-:Y:S02]  /*22610*/  MOV R3, 0x22630 ;  /* 0x0002263000037802 */ /* 0x000fe40000000f00 */
[----:B--2---:R-:W-:Y:S05]  /*22620*/  CALL.REL.NOINC `($__internal_40_$__cuda_sm70_shflsync_idx_p) ;  /* 0x0000ac5000007944 */ /* 0x004fea0003c00000 */
[----:B------:R-:W-:Y:S01]  /*22630*/  MOV R10, R237 ;  /* 0x000000ed000a7202 */ /* 0x000fe20000000f00 */
[----:B------:R-:W-:Y:S05]  /*22640*/  BRA `(.L_x_2575) ;  /* 0xffffca4000007947 */ /* 0x000fea000383ffff */
.L_x_2492:
[----:B------:R-:W-:Y:S01]  /*22650*/  IMAD.MOV.U32 R235, RZ, RZ, R147 ;  /* 0x000000ffffeb7224 */ /* 0x000fe200078e0093 */
[----:B------:R-:W-:Y:S01]  /*22660*/  MOV R2, 0x1 ;  /* 0x0000000100027802 */ /* 0x000fe20000000f00 */
[----:B------:R-:W-:Y:S01]  /*22670*/  IMAD.MOV.U32 R236, RZ, RZ, 0x1f ;  /* 0x0000001fffec7424 */ /* 0x000fe200078e00ff */
[----:B------:R-:W-:Y:S02]  /*22680*/  MOV R3, 0x226a0 ;  /* 0x000226a000037802 */ /* 0x000fe40000000f00 */
[----:B-123--:R-:W-:Y:S05]  /*22690*/  CALL.REL.NOINC `($__internal_40_$__cuda_sm70_shflsync_idx_p) ;  /* 0x0000abe000007944 */ /* 0x00efea0003c00000 */
[----:B------:R-:W-:Y:S01]  /*226a0*/  MOV R9, R237 ;  /* 0x000000ed00097202 */ /* 0x000fe20000000f00 */
[----:B------:R-:W-:Y:S05]  /*226b0*/  BRA `(.L_x_2576) ;  /* 0xffffc9f000007947 */ /* 0x000fea000383ffff */
.L_x_2493:
[----:B------:R-:W-:Y:S02]  /*226c0*/  MOV R3, 0x1 ;  /* 0x0000000100037802 */ /* 0x000fe40000000f00 */
[----:B------:R-:W-:-:S02]  /*226d0*/  MOV R2, 0x226f0 ;  /* 0x000226f000027802 */ /* 0x000fc40000000f00 */
[----:B-1-34-:R-:W-:Y:S05]  /*226e0*/  CALL.REL.NOINC `($__internal_41_$__cuda_sm70_shflsync_up_p) ;  /* 0x0000abf000007944 */ /* 0x01afea0003c00000 */
[----:B------:R-:W-:Y:S05]  /*226f0*/  BRA `(.L_x_2577) ;  /* 0xffffcae000007947 */ /* 0x000fea000383ffff */
.L_x_2494:
[----:B------:R-:W-:Y:S02]  /*22700*/  MOV R3, 0x2 ;  /* 0x0000000200037802 */ /* 0x000fe40000000f00 */
[----:B------:R-:W-:-:S02]  /*22710*/  MOV R2, 0x22730 ;  /* 0x0002273000027802 */ /* 0x000fc40000000f00 */
[----:B-1-3--:R-:W-:Y:S05]  /*22720*/  CALL.REL.NOINC `($__internal_41_$__cuda_sm70_shflsync_up_p) ;  /* 0x0000abb000007944 */ /* 0x00afea0003c00000 */
        /* <DEDUP_REMOVED lines=24> */
.L_x_2498:
[----:B------:R-:W-:Y:S02]  /*228b0*/  MOV R3, 0x1 ;  /* 0x0000000100037802 */ /* 0x000fe40000000f00 */
[----:B------:R-:W-:Y:S02]  /*228c0*/  MOV R2, 0x228e0 ;  /* 0x000228e000027802 */ /* 0x000fe40000000f00 */
[----:B------:R-:W-:Y:S05]  /*228d0*/  CALL.REL.NOINC `($__internal_41_$__cuda_sm70_shflsync_up_p) ;  /* 0x0000aa0000007944 */ /* 0x000fea0003c00000 */
[----:B------:R-:W-:Y:S01]  /*228e0*/  MOV R2, R4 ;  /* 0x0000000400027202 */ /* 0x000fe20000000f00 */
[----:B------:R-:W-:Y:S05]  /*228f0*/  BRA `(.L_x_2579) ;  /* 0xffffcb5000007947 */ /* 0x000fea000383ffff */
.L_x_2499:
        /* <DEDUP_REMOVED lines=27> */
.L_x_2501:
[----:B------:R-:W-:Y:S02]  /*22ab0*/  SEL R0, RZ, 0x1, P0 ;  /* 0x00000001ff007807 */ /* 0x000fe40000000000 */
[----:B------:R-:W-:Y:S02]  /*22ac0*/  MOV R2, 0x22ae0 ;  /* 0x00022ae000027802 */ /* 0x000fe40000000f00 */
[----:B--2---:R-:W-:Y:S05]  /*22ad0*/  CALL.REL.NOINC `($__internal_42_$__cuda_sm70_votesync_ballot) ;  /* 0x0000a86000007944 */ /* 0x004fea0003c00000 */
[----:B------:R-:W-:Y:S01]  /*22ae0*/  MOV R5, R0 ;  /* 0x0000000000057202 */ /* 0x000fe20000000f00 */
[----:B------:R-:W-:Y:S05]  /*22af0*/  BRA `(.L_x_2581) ;  /* 0xffffcae000007947 */ /* 0x000fea000383ffff */
.L_x_2502:
[----:B------:R-:W-:Y:S01]  /*22b00*/  IMAD.MOV.U32 R235, RZ, RZ, R6 ;  /* 0x000000ffffeb7224 */ /* 0x000fe200078e0006 */
[----:B-1----:R-:W-:Y:S01]  /*22b10*/  MOV R2, R0 ;  /* 0x0000000000027202 */ /* 0x002fe20000000f00 */
[----:B------:R-:W-:Y:S01]  /*22b20*/  IMAD.MOV.U32 R236, RZ, RZ, 0x1f ;  /* 0x0000001fffec7424 */ /* 0x000fe200078e00ff */
[----:B------:R-:W-:Y:S02]  /*22b30*/  MOV R3, 0x22b50 ;  /* 0x00022b5000037802 */ /* 0x000fe40000000f00 */
[----:B--2---:R-:W-:Y:S05]  /*22b40*/  CALL.REL.NOINC `($__internal_40_$__cuda_sm70_shflsync_idx_p) ;  /* 0x0000a73000007944 */ /* 0x004fea0003c00000 */
[----:B------:R-:W-:Y:S01]  /*22b50*/  IMAD.MOV.U32 R6, RZ, RZ, R237 ;  /* 0x000000ffff067224 */ /* 0x000fe200078e00ed */
[----:B------:R-:W-:Y:S01]  /*22b60*/  MOV R2, R0 ;  /* 0x0000000000027202 */ /* 0x000fe20000000f00 */
[----:B------:R-:W-:Y:S01]  /*22b70*/  IMAD.MOV.U32 R235, RZ, RZ, R8 ;  /* 0x000000ffffeb7224 */ /* 0x000fe200078e0008 */
[----:B------:R-:W-:-:S02]  /*22b80*/  MOV R236, 0x1f ;  /* 0x0000001f00ec7802 */ /* 0x000fc40000000f00 */
[----:B------:R-:W-:Y:S02]  /*22b90*/  MOV R3, 0x22bb0 ;  /* 0x00022bb000037802 */ /* 0x000fe40000000f00 */
[----:B------:R-:W-:Y:S05]  /*22ba0*/  CALL.REL.NOINC `($__internal_40_$__cuda_sm70_shflsync_idx_p) ;  /* 0x0000a6d000007944 */ /* 0x000fea0003c00000 */
[----:B------:R-:W-:Y:S01]  /*22bb0*/  MOV R8, R237 ;  /* 0x000000ed00087202 */ /* 0x000fe20000000f00 */
[----:B------:R-:W-:Y:S05]  /*22bc0*/  BRA `(.L_x_2582) ;  /* 0xffffca8000007947 */ /* 0x000fea000383ffff */
.L_x_2505:
[----:B------:R-:W-:Y:S01]  /*22bd0*/  IMAD.MOV.U32 R235, RZ, RZ, R4 ;  /* 0x000000ffffeb7224 */ /* 0x000fe200078e0004 */
[----:B-1----:R-:W-:Y:S01]  /*22be0*/  MOV R2, R0 ;  /* 0x0000000000027202 */ /* 0x002fe20000000f00 */
[----:B------:R-:W-:Y:S01]  /*22bf0*/  IMAD.MOV.U32 R236, RZ, RZ, 0x1f ;  /* 0x0000001fffec7424 */ /* 0x000fe200078e00ff */
[----:B------:R-:W-:Y:S02]  /*22c00*/  MOV R3, 0x22c20 ;  /* 0x00022c2000037802 */ /* 0x000fe40000000f00 */
[----:B--2-4-:R-:W-:Y:S05]  /*22c10*/  CALL.REL.NOINC `($__internal_40_$__cuda_sm70_shflsync_idx_p) ;  /* 0x0000a66000007944 */ /* 0x014fea0003c00000 */
[----:B------:R-:W-:Y:S01]  /*22c20*/  MOV R11, R237 ;  /* 0x000000ed000b7202 */ /* 0x000fe20000000f00 */
[----:B------:R-:W-:Y:S05]  /*22c30*/  BRA `(.L_x_2504) ;  /* 0xffffca7000007947 */ /* 0x000fea000383ffff */
        .type           $_ZN7cutlass13device_kernelIN5flash19enable_sm80_to_sm89INS1_16FlashAttnFwdSm80INS1_25CollectiveMainloopFwdSm80ILi8ELi1ELb0EN4cute5tupleIJNS5_1CILi128EEENS7_ILi48EEENS7_ILi256EEEEEELi256ENS_6half_tEfNS_4arch4Sm80ELb0ELb1ELb1ELb1ELb1ELb1ELb1ELb1EEENS1_21CollectiveEpilogueFwdINS6_IJS8_SA_S9_EEENS6_IJNS7_ILi1EEESI_SI_EEESC_SE_Li256ELb1ELb1ELb1ELb0EEENS1_36VarlenDynamicPersistentTileSchedulerILi128ELi48ELi256ELi256ELb1ELb1ELb0ELb1ELb0ELb1EEEEEEEEEvNT_6ParamsE$_ZZN5flash25CollectiveMainloopFwdSm80ILi8ELi1ELb0EN4cute5tupleIJNS1_1CILi128EEENS3_ILi48EEENS3_ILi256EEEEEELi256EN7cutlass6half_tEfNS8_4arch4Sm80ELb0ELb1ELb1ELb1ELb1ELb1ELb1ELb1EE3mmaINS_16FlashAttnFwdSm80ISC_NS_21CollectiveEpilogueFwdINS2_IJS4_S6_S5_EEENS2_IJNS3_ILi1EEESH_SH_EEES9_SB_Li256ELb1ELb1ELb1ELb0EEENS_36VarlenDynamicPersistentTileSchedulerILi128ELi48ELi256ELi256ELb1ELb1ELb0ELb1ELb0ELb1EEEE13SharedStorageENS1_6TensorINS1_11ArrayEngineIfLm128EEENS1_6LayoutINS2_IJNS2_IJNS3_ILi2EEESS_EEESH_NS3_ILi32EEEEEENS2_IJNS2_IJSH_SS_EEENS3_ILi0EEENS3_ILi4EEEEEEEEEENS_7SoftmaxILi2ELi0EEEEEbRKNSC_6ParamsERT0_RT1_iRKNS_16SeqlenInfoQKNewKILb1ELb1EEENS2_IJiiiiEEERT_ENKUlvE_clEv,@function
        .size           $_ZN7cutlass13device_kernelIN5flash19enable_sm80_to_sm89INS1_16FlashAttnFwdSm80INS1_25CollectiveMainloopFwdSm80ILi8ELi1ELb0EN4cute5tupleIJNS5_1CILi128EEENS7_ILi48EEENS7_ILi256EEEEEELi256ENS_6half_tEfNS_4arch4Sm80ELb0ELb1ELb1ELb1ELb1ELb1ELb1ELb1EEENS1_21CollectiveEpilogueFwdINS6_IJS8_SA_S9_EEENS6_IJNS7_ILi1EEESI_SI_EEESC_SE_Li256ELb1ELb1ELb1ELb0EEENS1_36VarlenDynamicPersistentTileSchedulerILi128ELi48ELi256ELi256ELb1ELb1ELb0ELb1ELb0ELb1EEEEEEEEEvNT_6ParamsE$_ZZN5flash25CollectiveMainloopFwdSm80ILi8ELi1ELb0EN4cute5tupleIJNS1_1CILi128EEENS3_ILi48EEENS3_ILi256EEEEEELi256EN7cutlass6half_tEfNS8_4arch4Sm80ELb0ELb1ELb1ELb1ELb1ELb1ELb1ELb1EE3mmaINS_16FlashAttnFwdSm80ISC_NS_21CollectiveEpilogueFwdINS2_IJS4_S6_S5_EEENS2_IJNS3_ILi1EEESH_SH_EEES9_SB_Li256ELb1ELb1ELb1ELb0EEENS_36VarlenDynamicPersistentTileSchedulerILi128ELi48ELi256ELi256ELb1ELb1ELb0ELb1ELb0ELb1EEEE13SharedStorageENS1_6TensorINS1_11ArrayEngineIfLm128EEENS1_6LayoutINS2_IJNS2_IJNS3_ILi2EEESS_EEESH_NS3_ILi32EEEEEENS2_IJNS2_IJSH_SS_EEENS3_ILi0EEENS3_ILi4EEEEEEEEEENS_7SoftmaxILi2ELi0EEEEEbRKNSC_6ParamsERT0_RT1_iRKNS_16SeqlenInfoQKNewKILb1ELb1EEENS2_IJiiiiEEERT_ENKUlvE_clEv,($__internal_39_$__cuda_sm70_shflsync_bfly_p - $_ZN7cutlass13device_kernelIN5flash19enable_sm80_to_sm89INS1_16FlashAttnFwdSm80INS1_25CollectiveMainloopFwdSm80ILi8ELi1ELb0EN4cute5tupleIJNS5_1CILi128EEENS7_ILi48EEENS7_ILi256EEEEEELi256ENS_6half_tEfNS_4arch4Sm80ELb0ELb1ELb1ELb1ELb1ELb1ELb1ELb1EEENS1_21CollectiveEpilogueFwdINS6_IJS8_SA_S9_EEENS6_IJNS7_ILi1EEESI_SI_EEESC_SE_Li256ELb1ELb1ELb1ELb0EEENS1_36VarlenDynamicPersistentTileSchedulerILi128ELi48ELi256ELi256ELb1ELb1ELb0ELb1ELb0ELb1EEEEEEEEEvNT_6ParamsE$_ZZN5flash25CollectiveMainloopFwdSm80ILi8ELi1ELb0EN4cute5tupleIJNS1_1CILi128EEENS3_ILi48EEENS3_ILi256EEEEEELi256EN7cutlass6half_tEfNS8_4arch4Sm80ELb0ELb1ELb1ELb1ELb1ELb1ELb1ELb1EE3mmaINS_16FlashAttnFwdSm80ISC_NS_21CollectiveEpilogueFwdINS2_IJS4_S6_S5_EEENS2_IJNS3_ILi1EEESH_SH_EEES9_SB_Li256ELb1ELb1ELb1ELb0EEENS_36VarlenDynamicPersistentTileSchedulerILi128ELi48ELi256ELi256ELb1ELb1ELb0ELb1ELb0ELb1EEEE13SharedStorageENS1_6TensorINS1_11ArrayEngineIfLm128EEENS1_6LayoutINS2_IJNS2_IJNS3_ILi2EEESS_EEESH_NS3_ILi32EEEEEENS2_IJNS2_IJSH_SS_EEENS3_ILi0EEENS3_ILi4EEEEEEEEEENS_7SoftmaxILi2ELi0EEEEEbRKNSC_6ParamsERT0_RT1_iRKNS_16SeqlenInfoQKNewKILb1ELb1EEENS2_IJiiiiEEERT_ENKUlvE_clEv)
$_ZN7cutlass13device_kernelIN5flash19enable_sm80_to_sm89INS1_16FlashAttnFwdSm80INS1_25CollectiveMainloopFwdSm80ILi8ELi1ELb0EN4cute5tupleIJNS5_1CILi128EEENS7_ILi48EEENS7_ILi256EEEEEELi256ENS_6half_tEfNS_4arch4Sm80ELb0ELb1ELb1ELb1ELb1ELb1ELb1ELb1EEENS1_21CollectiveEpilogueFwdINS6_IJS8_SA_S9_EEENS6_IJNS7_ILi1EEESI_SI_EEESC_SE_Li256ELb1ELb1ELb1ELb0EEENS1_36VarlenDynamicPersistentTileSchedulerILi128ELi48ELi256ELi256ELb1ELb1ELb0ELb1ELb0ELb1EEEEEEEEEvNT_6ParamsE$_ZZN5flash25CollectiveMainloopFwdSm80ILi8ELi1ELb0EN4cute5tupleIJNS1_1CILi128EEENS3_ILi48EEENS3_ILi256EEEEEELi256EN7cutlass6half_tEfNS8_4arch4Sm80ELb0ELb1ELb1ELb1ELb1ELb1ELb1ELb1EE3mmaINS_16FlashAttnFwdSm80ISC_NS_21CollectiveEpilogueFwdINS2_IJS4_S6_S5_EEENS2_IJNS3_ILi1EEESH_SH_EEES9_SB_Li256ELb1ELb1ELb1ELb0EEENS_36VarlenDynamicPersistentTileSchedulerILi128ELi48ELi256ELi256ELb1ELb1ELb0ELb1ELb0ELb1EEEE13SharedStorageENS1_6TensorINS1_11ArrayEngineIfLm128EEENS1_6LayoutINS2_IJNS2_IJNS3_ILi2EEESS_EEESH_NS3_ILi32EEEEEENS2_IJNS2_IJSH_SS_EEENS3_ILi0EEENS3_ILi4EEEEEEEEEENS_7SoftmaxILi2ELi0EEEEEbRKNSC_6ParamsERT0_RT1_iRKNS_16SeqlenInfoQKNewKILb1ELb1EEENS2_IJiiiiEEERT_ENKUlvE_clEv:
[----:B------:R-:W-:-:S05]  /*22c40*/  IADD3 R16, R92, -c[0x0][0x20], RZ ;  /* 0x800008005c107a10 */ /* 0x000fca0007ffe0ff */
[----:B------:R-:W2:Y:S01]  /*22c50*/  LDL.64 R10, [R16] ;  /* 0x00000000100a7983 */ /* 0x000ea20000100a00 */
[----:B------:R-:W-:-:S03]  /*22c60*/  ULDC.64 UR4, c[0x0][0x118] ;  /* 0x0000460000047ab9 */ /* 0x000fc60000000a00 */
[----:B--2---:R-:W2:Y:S02]  /*22c70*/  LD.E R0, [R10.64+0x11c] ;  /* 0x00011c040a007980 */ /* 0x004ea4000c101900 */
[----:B--2---:R-:W-:-:S13]  /*22c80*/  ISETP.GT.AND P0, PT, R0, RZ, PT ;  /* 0x000000ff0000720c */ /* 0x004fda0003f04270 */
[----:B------:R-:W-:Y:S05]  /*22c90*/  @P0 BRA `(.L_x_2583) ;  /* 0x0000004000000947 */ /* 0x000fea0003800000 */
[----:B------:R-:W-:Y:S01]  /*22ca0*/  MOV R2, R138 ;  /* 0x0000008a00027202 */ /* 0x000fe20000000f00 */
[----:B------:R-:W-:-:S04]  /*22cb0*/  DEPBAR.LE SB0, 0x1 ;  /* 0x000080400000791a */ /* 0x000fc80000000000 */
[----:B------:R-:W-:-:S04]  /*22cc0*/  MOV R3, 0x0 ;  /* 0x0000000000037802 */ /* 0x000fc80000000f00 */
[----:B------:R-:W-:Y:S05]  /*22cd0*/  RET.REL.NODEC R2 `(_ZN7cutlass13device_kernelIN5flash19enable_sm80_to_sm89INS1_16FlashAttnFwdSm80INS1_25CollectiveMainloopFwdSm80ILi8ELi1ELb0EN4cute5tupleIJNS5_1CILi128EEENS7_ILi48EEENS7_ILi256EEEEEELi256ENS_6half_tEfNS_4arch4Sm80ELb0ELb1ELb1ELb1ELb1ELb1ELb1ELb1EEENS1_21CollectiveEpilogueFwdINS6_IJS8_SA_S9_EEENS6_IJNS7_ILi1EEESI_SI_EEESC_SE_Li256ELb1ELb1ELb1ELb0EEENS1_36VarlenDynamicPersistentTileSchedulerILi128ELi48ELi256ELi256ELb1ELb1ELb0ELb1ELb0ELb1EEEEEEEEEvNT_6ParamsE) ;  /* 0xfffdd32002007950 */ /* 0x000fea0003c3ffff */
.L_x_2583:
[----:B------:R1:W2:Y:S04]  /*22ce0*/  LDL.64 R8, [R16+0x8] ;  /* 0x0000080010087983 */ /* 0x0002a80000100a00 */
[----:B------:R1:W3:Y:S04]  /*22cf0*/  LDL.64 R2, [R16+0x20] ;  /* 0x0000200010027983 */ /* 0x0002e80000100a00 */
[----:B------:R1:W4:Y:S04]  /*22d00*/  LDL.64 R14, [R16+0x18] ;  /* 0x00001800100e7983 */ /* 0x0003280000100a00 */
[----:B------:R-:W4:Y:S04]  /*22d10*/  LD.E.U8 R19, [R10.64+0x138] ;  /* 0x000138040a137980 */ /* 0x000f28000c101100 */
[----:B------:R2:W5:Y:S04]  /*22d20*/  LD.E R13, [R10.64+0x164] ;  /* 0x000164040a0d7980 */ /* 0x000568000c101900 */
[----:B-1----:R-:W4:Y:S04]  /*22d30*/  LDL.64 R16, [R16+0x10] ;  /* 0x0000100010107983 */ /* 0x002f280000100a00 */
[----:B--2---:R1:W2:Y:S04]  /*22d40*/  LD.E R22, [R8.64] ;  /* 0x0000000408167980 */ /* 0x0042a8000c101900 */
[----:B---3--:R3:W2:Y:S04]  /*22d50*/  LD.E R76, [R2.64] ;  /* 0x00000004024c7980 */ /* 0x0086a8000c101900 */
[----:B----4-:R4:W2:Y:S04]  /*22d60*/  LD.E R6, [R14.64+0x20] ;  /* 0x000020040e067980 */ /* 0x0108a8000c101900 */
[----:B-1----:R1:W5:Y:S04]  /*22d70*/  LD.E.64 R8, [R10.64+0x120] ;  /* 0x000120040a087980 */ /* 0x002368000c101b00 */
[----:B---3--:R1:W5:Y:S04]  /*22d80*/  LD.E.64 R2, [R10.64+0x130] ;  /* 0x000130040a027980 */ /* 0x008368000c101b00 */
[----:B------:R3:W5:Y:S04]  /*22d90*/  LD.E R23, [R16.64] ;  /* 0x0000000410177980 */ /* 0x000768000c101900 */
[----:B----4-:R1:W5:Y:S04]  /*22da0*/  LD.E.64 R14, [R10.64+0x110] ;  /* 0x000110040a0e7980 */ /* 0x010368000c101b00 */
[----:B---3--:R1:W5:Y:S01]  /*22db0*/  LD.E.64 R16, [R10.64+0x128] ;  /* 0x000128040a107980 */ /* 0x008362000c101b00 */
[----:B------:R-:W-:-:S02]  /*22dc0*/  ISETP.NE.AND P0, PT, R19, RZ, PT ;  /* 0x000000ff1300720c */ /* 0x000fc40003f05270 */
[----:B--2---:R-:W-:-:S04]  /*22dd0*/  SHF.R.S32.HI R4, RZ, 0x1f, R22 ;  /* 0x0000001fff047819 */ /* 0x004fc80000011416 */
[----:B------:R-:W-:-:S04]  /*22de0*/  LEA.HI R4, R4, R22, RZ, 0x3 ;  /* 0x0000001604047211 */ /* 0x000fc800078f18ff */
[----:B------:R-:W-:Y:S02]  /*22df0*/  LOP3.LUT R18, R4, 0xfffffff8, RZ, 0xc0, !PT ;  /* 0xfffffff804127812 */ /* 0x000fe400078ec0ff */
[----:B------:R-:W-:-:S03]  /*22e00*/  SHF.R.S32.HI R93, RZ, 0x3, R4 ;  /* 0x00000003ff5d7819 */ /* 0x000fc60000011404 */
[----:B------:R-:W-:Y:S02]  /*22e10*/  IMAD.IADD R39, R22, 0x1, -R18 ;  /* 0x0000000116277824 */ /* 0x000fe400078e0a12 */
[----:B------:R-:W-:Y:S01]  /*22e20*/  IMAD R57, R76, 0x80, R93 ;  /* 0x000000804c397824 */ /* 0x000fe200078e025d */
[----:B------:R-:W-:Y:S01]  /*22e30*/  SHF.R.S32.HI R24, RZ, 0x1f, R6 ;  /* 0x0000001fff187819 */ /* 0x000fe20000011406 */
[C---:B------:R-:W-:Y:S02]  /*22e40*/  IMAD.SHL.U32 R56, R39.reuse, 0x8, RZ ;  /* 0x0000000827387824 */ /* 0x040fe400078e00ff */
[----:B------:R-:W-:Y:S01]  /*22e50*/  IMAD R4, R39, 0x20, R57 ;  /* 0x0000002027047824 */ /* 0x000fe200078e0239 */
[----:B------:R-:W-:Y:S05]  /*22e60*/  @!P0 BRA `(.L_x_2584) ;  /* 0x00004a1000008947 */ /* 0x000fea0003800000 */
[----:B-1---5:R-:W-:-:S13]  /*22e70*/  ISETP.NE.AND P0, PT, R13, 0x1, PT ;  /* 0x000000010d00780c */ /* 0x022fda0003f05270 */
[----:B------:R1:W2:Y:S04]  /*22e80*/  @P0 LD.E R18, [R10.64+0x168] ;  /* 0x000168040a120980 */ /* 0x0002a8000c101900 */
[----:B-1----:R2:W3:Y:S02]  /*22e90*/  @P0 LD.E R10, [R10.64+0x16c] ;  /* 0x00016c040a0a0980 */ /* 0x0024e4000c101900 */
[----:B--2---:R-:W-:-:S05]  /*22ea0*/  @P0 IMAD.HI.U32 R11, R4, R18, RZ ;  /* 0x00000012040b0227 */ /* 0x004fca00078e00ff */
[----:B---3--:R-:W-:-:S04]  /*22eb0*/  @P0 SHF.R.U32.HI R4, RZ, R10, R11 ;  /* 0x0000000aff040219 */ /* 0x008fc8000001160b */
[----:B------:R-:W-:Y:S01]  /*22ec0*/  SHF.R.S32.HI R18, RZ, 0x1f, R4 ;  /* 0x0000001fff127819 */ /* 0x000fe20000011404 */
[-C--:B------:R-:W-:Y:S02]  /*22ed0*/  IMAD R20, R9, R4.reuse, RZ ;  /* 0x0000000409147224 */ /* 0x080fe400078e02ff */
[-C--:B------:R-:W-:Y:S02]  /*22ee0*/  IMAD R19, R3, R4.reuse, RZ ;  /* 0x0000000403137224 */ /* 0x080fe400078e02ff */
[----:B------:R-:W-:-:S04]  /*22ef0*/  IMAD.WIDE.U32 R10, R8, R4, RZ ;  /* 0x00000004080a7225 */ /* 0x000fc800078e00ff */
[-C--:B------:R-:W-:Y:S02]  /*22f00*/  IMAD R21, R8, R18.reuse, R20 ;  /* 0x0000001208157224 */ /* 0x080fe400078e0214 */
[C---:B------:R-:W-:Y:S02]  /*22f10*/  IMAD R20, R2.reuse, R18, R19 ;  /* 0x0000001202147224 */ /* 0x040fe400078e0213 */
[----:B------:R-:W-:Y:S01]  /*22f20*/  IMAD.WIDE.U32 R18, R2, R4, RZ ;  /* 0x0000000402127225 */ /* 0x000fe200078e00ff */
[----:B------:R-:W-:-:S03]  /*22f30*/  IADD3 R11, R11, R21, RZ ;  /* 0x000000150b0b7210 */ /* 0x000fc60007ffe0ff */
[----:B------:R-:W-:Y:S01]  /*22f40*/  IMAD R4, R9, R6, RZ ;  /* 0x0000000609047224 */ /* 0x000fe200078e02ff */
[----:B------:R-:W-:Y:S01]  /*22f50*/  IADD3 R9, R19, R20, RZ ;  /* 0x0000001413097210 */ /* 0x000fe20007ffe0ff */
[----:B------:R-:W-:-:S04]  /*22f60*/  IMAD.WIDE.U32 R10, R6, R8, R10 ;  /* 0x00000008060a7225 */ /* 0x000fc800078e000a */
[----:B------:R-:W-:Y:S01]  /*22f70*/  IMAD R4, R8, R24, R4 ;  /* 0x0000001808047224 */ /* 0x000fe200078e0204 */
[----:B------:R-:W-:Y:S01]  /*22f80*/  MOV R8, R18 ;  /* 0x0000001200087202 */ /* 0x000fe20000000f00 */
[----:B------:R-:W-:Y:S01]  /*22f90*/  IMAD R3, R3, R6, RZ ;  /* 0x0000000603037224 */ /* 0x000fe200078e02ff */
[----:B------:R-:W-:-:S03]  /*22fa0*/  LEA R34, P1, R10, R14, 0x1 ;  /* 0x0000000e0a227211 */ /* 0x000fc600078208ff */
[----:B------:R-:W-:-:S04]  /*22fb0*/  IMAD.WIDE.U32 R8, R6, R2, R8 ;  /* 0x0000000206087225 */ /* 0x000fc800078e0008 */
[----:B------:R-:W-:Y:S01]  /*22fc0*/  IMAD R2, R2, R24, R3 ;  /* 0x0000001802027224 */ /* 0x000fe200078e0203 */
[----:B------:R-:W-:Y:S02]  /*22fd0*/  IADD3 R3, R11, R4, RZ ;  /* 0x000000040b037210 */ /* 0x000fe40007ffe0ff */
[----:B------:R-:W-:Y:S02]  /*22fe0*/  LEA R35, P0, R8, R16, 0x1 ;  /* 0x0000001008237211 */ /* 0x000fe400078008ff */
[----:B------:R-:W-:Y:S02]  /*22ff0*/  IADD3 R2, R9, R2, RZ ;  /* 0x0000000209027210 */ /* 0x000fe40007ffe0ff */
[----:B------:R-:W-:Y:S02]  /*23000*/  LEA.HI.X R29, R10, R15, R3, 0x1, P1 ;  /* 0x0000000f0a1d7211 */ /* 0x000fe400008f0c03 */
[----:B------:R-:W-:Y:S02]  /*23010*/  SHF.L.U32 R4, R39, 0x2, RZ ;  /* 0x0000000227047819 */ /* 0x000fe400000006ff */
[----:B------:R-:W-:Y:S01]  /*23020*/  LEA.HI.X R28, R8, R17, R2, 0x1, P0 ;  /* 0x00000011081c7211 */ /* 0x000fe200000f0c02 */
[----:B------:R-:W-:Y:S05]  /*23030*/  BRA.DIV ~URZ, `(.L_x_2585) ;  /* 0x000094a27f007947 */ /* 0x000fea000b800000 */
[----:B------:R1:W2:Y:S02]  /*23040*/  SHFL.IDX PT, R6, R29, RZ, 0x181f ;  /* 0x00181fff1d067589 */ /* 0x0002a400000e0000 */
.L_x_2659:
[----:B------:R-:W-:Y:S05]  /*23050*/  BRA.DIV ~URZ, `(.L_x_2586) ;  /* 0x000094f27f007947 */ /* 0x000fea000b800000 */
[----:B------:R3:W4:Y:S01]  /*23060*/  SHFL.IDX PT, R8, R34, RZ, 0x181f ;  /* 0x00181fff22087589 */ /* 0x00072200000e0000 */
[----:B--2---:R-:W-:-:S03]  /*23070*/  MOV R9, R6 ;  /* 0x0000000600097202 */ /* 0x004fc60000000f00 */
[----:B------:R3:W2:Y:S04]  /*23080*/  SHFL.IDX PT, R10, R28, RZ, 0x181f ;  /* 0x00181fff1c0a7589 */ /* 0x0006a800000e0000 */
[----:B------:R3:W1:Y:S02]  /*23090*/  SHFL.IDX PT, R2, R35, RZ, 0x181f ;  /* 0x00181fff23027589 */ /* 0x00066400000e0000 */
.L_x_2660:
[----:B------:R-:W-:Y:S01]  /*230a0*/  IMAD R23, R23, R13, RZ ;  /* 0x0000000d17177224 */ /* 0x000fe200078e02ff */
[----:B------:R-:W-:Y:S01]  /*230b0*/  BSSY B0, `(.L_x_2587) ;  /* 0x0000035000007945 */ /* 0x000fe20003800000 */
[----:B------:R-:W-:Y:S01]  /*230c0*/  CS2R R58, SRZ ;  /* 0x00000000003a7805 */ /* 0x000fe2000001ff00 */
[----:B------:R-:W-:Y:S01]  /*230d0*/  CS2R R36, SRZ ;  /* 0x0000000000247805 */ /* 0x000fe2000001ff00 */
[----:B------:R-:W-:Y:S01]  /*230e0*/  CS2R R30, SRZ ;  /* 0x00000000001e7805 */ /* 0x000fe2000001ff00 */
[----:B------:R-:W-:Y:S01]  /*230f0*/  ISETP.GE.AND P0, PT, R57, R23, PT ;  /* 0x000000173900720c */ /* 0x000fe20003f06270 */
[----:B------:R-:W-:Y:S01]  /*23100*/  CS2R R24, SRZ ;  /* 0x0000000000187805 */ /* 0x000fe2000001ff00 */
[----:B------:R-:W-:Y:S01]  /*23110*/  CS2R R20, SRZ ;  /* 0x0000000000147805 */ /* 0x000fe2000001ff00 */
[----:B------:R-:W-:Y:S01]  /*23120*/  CS2R R38, SRZ ;  /* 0x0000000000267805 */ /* 0x000fe2000001ff00 */
[----:B------:R-:W-:Y:S01]  /*23130*/  CS2R R32, SRZ ;  /* 0x0000000000207805 */ /* 0x000fe2000001ff00 */
[----:B------:R-:W-:Y:S01]  /*23140*/  CS2R R26, SRZ ;  /* 0x00000000001a7805 */ /* 0x000fe2000001ff00 */
[----:B------:R-:W-:Y:S01]  /*23150*/  CS2R R18, SRZ ;  /* 0x0000000000127805 */ /* 0x000fe2000001ff00 */
[----:B--2---:R-:W-:-:S06]  /*23160*/  MOV R3, R10 ;  /* 0x0000000a00037202 */ /* 0x004fcc0000000f00 */
[----:B------:R-:W-:Y:S05]  /*23170*/  @P0 BRA `(.L_x_2588) ;  /* 0x0000028000000947 */ /* 0x000fea0003800000 */
[C---:B------:R-:W-:Y:S01]  /*23180*/  IADD3 R13, R4.reuse, 0x20, RZ ;  /* 0x00000020040d7810 */ /* 0x040fe20007ffe0ff */
[----:B------:R-:W-:Y:S01]  /*23190*/  CS2R R20, SRZ ;  /* 0x0000000000147805 */ /* 0x000fe2000001ff00 */
[-C--:B------:R-:W-:Y:S01]  /*231a0*/  ISETP.GE.AND P1, PT, R4, R0.reuse, PT ;  /* 0x000000000400720c */ /* 0x080fe20003f26270 */
[----:B------:R-:W-:Y:S01]  /*231b0*/  CS2R R18, SRZ ;  /* 0x0000000000127805 */ /* 0x000fe2000001ff00 */
[----:B------:R-:W-:Y:S01]  /*231c0*/  ISETP.GE.AND P0, PT, R13, R0, PT ;  /* 0x000000000d00720c */ /* 0x000fe20003f06270 */
[----:B------:R-:W-:Y:S01]  /*231d0*/  CS2R R24, SRZ ;  /* 0x0000000000187805 */ /* 0x000fe2000001ff00 */
[----:B------:R-:W-:-:S09]  /*231e0*/  CS2R R26, SRZ ;  /* 0x00000000001a7805 */ /* 0x000fd2000001ff00 */
[C---:B----4-:R-:W-:Y:S02]  /*231f0*/  @!P1 IMAD.WIDE R10, R4.reuse, 0x2, R8 ;  /* 0x00000002040a9825 */ /* 0x050fe400078e0208 */
[----:B------:R-:W-:Y:S02]  /*23200*/  @!P0 SHF.R.S32.HI R6, RZ, 0x1f, R13 ;  /* 0x0000001fff068819 */ /* 0x000fe4000001140d */
[----:B-1----:R-:W-:Y:S01]  /*23210*/  @!P1 IMAD.WIDE R16, R4, 0x2, R2 ;  /* 0x0000000204109825 */ /* 0x002fe200078e0202 */
[----:B------:R1:W5:Y:S01]  /*23220*/  @!P1 LD.E.64 R20, [R10.64] ;  /* 0x000000040a149980 */ /* 0x000362000c101b00 */
[----:B------:R-:W-:-:S03]  /*23230*/  @!P0 LEA.HI R6, R6, R13, RZ, 0x2 ;  /* 0x0000000d06068211 */ /* 0x000fc600078f10ff */
[----:B------:R2:W5:Y:S01]  /*23240*/  @!P1 LD.E.64 R18, [R16.64] ;  /* 0x0000000410129980 */ /* 0x000562000c101b00 */
[----:B------:R-:W-:Y:S02]  /*23250*/  @!P0 LOP3.LUT R6, R6, 0xfffffffc, RZ, 0xc0, !PT ;  /* 0xfffffffc06068812 */ /* 0x000fe400078ec0ff */
[----:B------:R-:W-:-:S03]  /*23260*/  IADD3 R13, R4, 0x40, RZ ;  /* 0x00000040040d7810 */ /* 0x000fc60007ffe0ff */
[----:B------:R-:W-:Y:S01]  /*23270*/  @!P0 IMAD.WIDE R14, R6, 0x2, R8 ;  /* 0x00000002060e8825 */ /* 0x000fe200078e0208 */
[----:B------:R-:W-:-:S04]  /*23280*/  ISETP.GE.AND P1, PT, R13, R0, PT ;  /* 0x000000000d00720c */ /* 0x000fc80003f26270 */
[----:B------:R4:W5:Y:S01]  /*23290*/  @!P0 LD.E.64 R24, [R14.64] ;  /* 0x000000040e188980 */ /* 0x000962000c101b00 */
[----:B-1----:R-:W-:Y:S01]  /*232a0*/  @!P0 IMAD.WIDE R10, R6, 0x2, R2 ;  /* 0x00000002060a8825 */ /* 0x002fe200078e0202 */
[----:B--2---:R-:W-:-:S04]  /*232b0*/  IADD3 R16, R4, 0x60, RZ ;  /* 0x0000006004107810 */ /* 0x004fc80007ffe0ff */
[----:B------:R1:W5:Y:S01]  /*232c0*/  @!P0 LD.E.64 R26, [R10.64] ;  /* 0x000000040a1a8980 */ /* 0x000362000c101b00 */
[----:B------:R-:W-:Y:S01]  /*232d0*/  ISETP.GE.AND P0, PT, R16, R0, PT ;  /* 0x000000001000720c */ /* 0x000fe20003f06270 */
[----:B------:R-:W-:-:S12]  /*232e0*/  CS2R R30, SRZ ;  /* 0x00000000001e7805 */ /* 0x000fd8000001ff00 */
[----:B------:R-:W-:Y:S02]  /*232f0*/  @!P0 SHF.R.S32.HI R6, RZ, 0x1f, R16 ;  /* 0x0000001fff068819 */ /* 0x000fe40000011410 */
[----:B-1----:R-:W-:Y:S02]  /*23300*/  @!P1 SHF.R.S32.HI R10, RZ, 0x1f, R13 ;  /* 0x0000001fff0a9819 */ /* 0x002fe4000001140d */
[----:B------:R-:W-:Y:S02]  /*23310*/  @!P0 LEA.HI R6, R6, R16, RZ, 0x2 ;  /* 0x0000001006068211 */ /* 0x000fe400078f10ff */
[----:B------:R-:W-:Y:S02]  /*23320*/  @!P1 LEA.HI R10, R10, R13, RZ, 0x2 ;  /* 0x0000000d0a0a9211 */ /* 0x000fe400078f10ff */
[----:B------:R-:W-:Y:S02]  /*23330*/  @!P0 LOP3.LUT R6, R6, 0xfffffffc, RZ, 0xc0, !PT ;  /* 0xfffffffc06068812 */ /* 0x000fe400078ec0ff */
[----:B------:R-:W-:Y:S01]  /*23340*/  @!P1 LOP3.LUT R10, R10, 0xfffffffc, RZ, 0xc0, !PT ;  /* 0xfffffffc0a0a9812 */ /* 0x000fe200078ec0ff */
[----:B------:R-:W-:Y:S01]  /*23350*/  CS2R R36, SRZ ;  /* 0x0000000000247805 */ /* 0x000fe2000001ff00 */
[----:B------:R-:W-:Y:S01]  /*23360*/  CS2R R32, SRZ ;  /* 0x0000000000207805 */ /* 0x000fe2000001ff00 */
[----:B------:R-:W-:-:S02]  /*23370*/  CS2R R38, SRZ ;  /* 0x0000000000267805 */ /* 0x000fc4000001ff00 */
[----:B----4-:R-:W-:-:S04]  /*23380*/  @!P1 IMAD.WIDE R14, R10, 0x2, R8 ;  /* 0x000000020a0e9825 */ /* 0x010fc800078e0208 */
[----:B------:R-:W-:Y:S01]  /*23390*/  @!P1 IMAD.WIDE R10, R10, 0x2, R2 ;  /* 0x000000020a0a9825 */ /* 0x000fe200078e0202 */
[----:B------:R1:W5:Y:S03]  /*233a0*/  @!P1 LD.E.64 R30, [R14.64] ;  /* 0x000000040e1e9980 */ /* 0x000366000c101b00 */
[C---:B------:R-:W-:Y:S01]  /*233b0*/  @!P0 IMAD.WIDE R8, R6.reuse, 0x2, R8 ;  /* 0x0000000206088825 */ /* 0x040fe200078e0208 */
[----:B------:R1:W5:Y:S03]  /*233c0*/  @!P1 LD.E.64 R32, [R10.64] ;  /* 0x000000040a209980 */ /* 0x000366000c101b00 */
[----:B------:R-:W-:Y:S01]  /*233d0*/  @!P0 IMAD.WIDE R2, R6, 0x2, R2 ;  /* 0x0000000206028825 */ /* 0x000fe200078e0202 */
[----:B------:R1:W5:Y:S04]  /*233e0*/  @!P0 LD.E.64 R36, [R8.64] ;  /* 0x0000000408248980 */ /* 0x000368000c101b00 */
[----:B------:R1:W5:Y:S02]  /*233f0*/  @!P0 LD.E.64 R38, [R2.64] ;  /* 0x0000000402268980 */ /* 0x000364000c101b00 */
.L_x_2588:
[----:B------:R-:W-:Y:S05]  /*23400*/  BSYNC B0 ;  /* 0x0000000000007941 */ /* 0x000fea0003800000 */
.L_x_2587:
[----:B-1--45:R-:W-:Y:S02]  /*23410*/  IMAD.MOV.U32 R8, RZ, RZ, R36 ;  /* 0x000000ffff087224 */ /* 0x032fe400078e0024 */
[----:B------:R-:W-:-:S02]  /*23420*/  IMAD.MOV.U32 R3, RZ, RZ, R30 ;  /* 0x000000ffff037224 */ /* 0x000fc400078e001e */
        /* <DEDUP_REMOVED lines=9> */
[----:B------:R-:W-:-:S04]  /*234c0*/  MOV R6, R25 ;  /* 0x0000001900067202 */ /* 0x000fc80000000f00 */
        /* <DEDUP_REMOVED lines=12> */
[----:B------:R-:W-:-:S02]  /*23590*/  PRMT R96, R6, 0x7610, R96 ;  /* 0x0000761006607816 */ /* 0x000fc40000000060 */
[----:B------:R-:W-:Y:S02]  /*235a0*/  MOV R6, R27 ;  /* 0x0000001b00067202 */ /* 0x000fe40000000f00 */
[----:B------:R-:W-:Y:S02]  /*235b0*/  PRMT R85, R3, 0x5410, R2 ;  /* 0x0000541003557816 */ /* 0x000fe40000000002 */
[----:B------:R-:W-:Y:S01]  /*235c0*/  PRMT R87, R8, 0x5410, R6 ;  /* 0x0000541008577816 */ /* 0x000fe20000000006 */
[----:B------:R-:W-:Y:S05]  /*235d0*/  BRA.DIV ~URZ, `(.L_x_2589) ;  /* 0x000090b27f007947 */ /* 0x000fea000b800000 */
[----:B------:R1:W2:Y:S04]  /*235e0*/  SHFL.IDX PT, R9, R29, 0x1, 0x181f ;  /* 0x00381f001d097f89 */ /* 0x0002a800000e0000 */
[----:B------:R1:W4:Y:S04]  /*235f0*/  SHFL.IDX PT, R8, R34, 0x1, 0x181f ;  /* 0x00381f0022087f89 */ /* 0x00032800000e0000 */
[----:B------:R1:W3:Y:S04]  /*23600*/  SHFL.IDX PT, R6, R28, 0x1, 0x181f ;  /* 0x00381f001c067f89 */ /* 0x0002e800000e0000 */
[----:B------:R1:W1:Y:S02]  /*23610*/  SHFL.IDX PT, R2, R35, 0x1, 0x181f ;  /* 0x00381f0023027f89 */ /* 0x00026400000e0000 */
.L_x_2661:
[----:B------:R-:W-:Y:S01]  /*23620*/  IADD3 R3, R57, 0x20, RZ ;  /* 0x0000002039037810 */ /* 0x000fe20007ffe0ff */
[----:B------:R-:W-:Y:S01]  /*23630*/  BSSY B0, `(.L_x_2590) ;  /* 0x0000033000007945 */ /* 0x000fe20003800000 */
        /* <DEDUP_REMOVED lines=8> */
[----:B---3--:R-:W-:-:S07]  /*236c0*/  IMAD.MOV.U32 R3, RZ, RZ, R6 ;  /* 0x000000ffff037224 */ /* 0x008fce00078e0006 */
        /* <DEDUP_REMOVED lines=8> */
[C---:B--2-4-:R-:W-:Y:S02]  /*23750*/  @!P1 IMAD.WIDE R10, R4.reuse, 0x2, R8 ;  /* 0x00000002040a9825 */ /* 0x054fe400078e0208 */
        /* <DEDUP_REMOVED lines=24> */
[----:B---3--:R-:W-:-:S04]  /*238e0*/  @!P1 IMAD.WIDE R14, R10, 0x2, R8 ;  /* 0x000000020a0e9825 */ /* 0x008fc800078e0208 */
[----:B------:R-:W-:Y:S01]  /*238f0*/  @!P1 IMAD.WIDE R10, R10, 0x2, R2 ;  /* 0x000000020a0a9825 */ /* 0x000fe200078e0202 */
[----:B------:R1:W5:Y:S03]  /*23900*/  @!P1 LD.E.64 R48, [R14.64] ;  /* 0x000000040e309980 */ /* 0x000366000c101b00 */
[C---:B------:R-:W-:Y:S01]  /*23910*/  @!P0 IMAD.WIDE R8, R6.reuse, 0x2, R8 ;  /* 0x0000000206088825 */ /* 0x040fe200078e0208 */
[----:B------:R1:W5:Y:S03]  /*23920*/  @!P1 LD.E.64 R50, [R10.64] ;  /* 0x000000040a329980 */ /* 0x000366000c101b00 */
[----:B------:R-:W-:Y:S01]  /*23930*/  @!P0 IMAD.WIDE R2, R6, 0x2, R2 ;  /* 0x0000000206028825 */ /* 0x000fe200078e0202 */
[----:B------:R1:W5:Y:S04]  /*23940*/  @!P0 LD.E.64 R58, [R8.64] ;  /* 0x00000004083a8980 */ /* 0x000368000c101b00 */
[----:B------:R1:W5:Y:S02]  /*23950*/  @!P0 LD.E.64 R52, [R2.64] ;  /* 0x0000000402348980 */ /* 0x000364000c101b00 */
.L_x_2591:
[----:B------:R-:W-:Y:S05]  /*23960*/  BSYNC B0 ;  /* 0x0000000000007941 */ /* 0x000fea0003800000 */
.L_x_2590:
        /* <DEDUP_REMOVED lines=30> */
[----:B------:R-:W-:Y:S02]  /*23b50*/  PRMT R91, R3, 0x7610, R91 ;  /* 0x00007610035b7816 */ /* 0x000fe4000000005b */
[----:B------:R-:W-:Y:S01]  /*23b60*/  PRMT R94, R2, 0x7610, R94 ;  /* 0x00007610025e7816 */ /* 0x000fe2000000005e */
[----:B------:R-:W-:Y:S05]  /*23b70*/  BRA.DIV ~URZ, `(.L_x_2592) ;  /* 0x00008cb27f007947 */ /* 0x000fea000b800000 */
[----:B------:R1:W3:Y:S02]  /*23b80*/  SHFL.IDX PT, R6, R29, 0x2, 0x181f ;  /* 0x00581f001d067f89 */ /* 0x0002e400000e0000 */
.L_x_2662:
[----:B------:R-:W-:Y:S05]  /*23b90*/  BRA.DIV ~URZ, `(.L_x_2593) ;  /* 0x00008d027f007947 */ /* 0x000fea000b800000 */
[----:B------:R4:W1:Y:S01]  /*23ba0*/  SHFL.IDX PT, R8, R34, 0x2, 0x181f ;  /* 0x00581f0022087f89 */ /* 0x00086200000e0000 */
[----:B--23--:R-:W-:-:S03]  /*23bb0*/  MOV R9, R6 ;  /* 0x0000000600097202 */ /* 0x00cfc60000000f00 */
[----:B------:R4:W2:Y:S04]  /*23bc0*/  SHFL.IDX PT, R10, R28, 0x2, 0x181f ;  /* 0x00581f001c0a7f89 */ /* 0x0008a800000e0000 */
[----:B------:R4:W3:Y:S02]  /*23bd0*/  SHFL.IDX PT, R2, R35, 0x2, 0x181f ;  /* 0x00581f0023027f89 */ /* 0x0008e400000e0000 */
.L_x_2663:
        /* <DEDUP_REMOVED lines=11> */
[----:B--2---:R-:W-:-:S06]  /*23c90*/  IMAD.MOV.U32 R3, RZ, RZ, R10 ;  /* 0x000000ffff037224 */ /* 0x004fcc00078e000a */
        /* <DEDUP_REMOVED lines=8> */
[C---:B-1----:R-:W-:Y:S02]  /*23d20*/  @!P1 IMAD.WIDE R10, R4.reuse, 0x2, R8 ;  /* 0x00000002040a9825 */ /* 0x042fe400078e0208 */
[----:B------:R-:W-:Y:S02]  /*23d30*/  @!P0 SHF.R.S32.HI R6, RZ, 0x1f, R13 ;  /* 0x0000001fff068819 */ /* 0x000fe4000001140d */
[----:B---3--:R-:W-:Y:S01]  /*23d40*/  @!P1 IMAD.WIDE R16, R4, 0x2, R2 ;  /* 0x0000000204109825 */ /* 0x008fe200078e0202 */
        /* <DEDUP_REMOVED lines=30> */
.L_x_2595:
[----:B------:R-:W-:Y:S05]  /*23f30*/  BSYNC B0 ;  /* 0x0000000000007941 */ /* 0x000fea0003800000 */
.L_x_2594:
[----:B-1---5:R-:W-:Y:S01]  /*23f40*/  IMAD.MOV.U32 R3, RZ, RZ, R68 ;  /* 0x000000ffff037224 */ /* 0x022fe200078e0044 */
[----:B------:R-:W-:Y:S01]  /*23f50*/  CS2R R82, SRZ ;  /* 0x0000000000527805 */ /* 0x000fe2000001ff00 */
[----:B---3--:R-:W-:-:S02]  /*23f60*/  IMAD.MOV.U32 R2, RZ, RZ, R69 ;  /* 0x000000ffff027224 */ /* 0x008fc400078e0045 */
        /* <DEDUP_REMOVED lines=23> */
[----:B------:R-:W-:Y:S01]  /*240e0*/  SHF.R.S32.HI R6, RZ, 0x1f, R22 ;  /* 0x0000001fff067819 */ /* 0x000fe20000011416 */
[----:B------:R-:W-:Y:S01]  /*240f0*/  IMAD.SHL.U32 R76, R76, 0x80, RZ ;  /* 0x000000804c4c7824 */ /* 0x000fe200078e00ff */
[----:B------:R-:W-:Y:S01]  /*24100*/  PRMT R106, R3, 0x7610, R106 ;  /* 0x00007610036a7816 */ /* 0x000fe2000000006a */
[----:B------:R-:W-:Y:S01]  /*24110*/  IMAD.MOV.U32 R3, RZ, RZ, R54 ;  /* 0x000000ffff037224 */ /* 0x000fe200078e0036 */
[----:B------:R-:W-:Y:S01]  /*24120*/  PRMT R107, R2, 0x7610, R107 ;  /* 0x00007610026b7816 */ /* 0x000fe2000000006b */
[----:B------:R-:W-:Y:S01]  /*24130*/  IMAD.MOV.U32 R2, RZ, RZ, R55 ;  /* 0x000000ffff027224 */ /* 0x000fe200078e0037 */
[----:B------:R-:W-:-:S02]  /*24140*/  PRMT R101, R101, 0x5410, R8 ;  /* 0x0000541065657816 */ /* 0x000fc40000000008 */
[----:B------:R-:W-:Y:S02]  /*24150*/  LEA.HI R6, R6, R22, RZ, 0x3 ;  /* 0x0000001606067211 */ /* 0x000fe400078f18ff */
[----:B------:R-:W-:Y:S02]  /*24160*/  PRMT R101, R3, 0x7610, R101 ;  /* 0x0000761003657816 */ /* 0x000fe40000000065 */
[----:B------:R-:W-:Y:S02]  /*24170*/  LEA.HI.SX32 R6, R6, R76, 0x1d ;  /* 0x0000004c06067211 */ /* 0x000fe400078feaff */
[----:B------:R-:W-:Y:S01]  /*24180*/  PRMT R102, R2, 0x7610, R102 ;  /* 0x0000761002667816 */ /* 0x000fe20000000066 */
[----:B------:R-:W-:Y:S05]  /*24190*/  BRA.DIV ~URZ, `(.L_x_2596) ;  /* 0x000088427f007947 */ /* 0x000fea000b800000 */
[----:B------:R1:W2:Y:S02]  /*241a0*/  SHFL.IDX PT, R9, R29, 0x3, 0x181f ;  /* 0x00781f001d097f89 */ /* 0x0002a400000e0000 */
.L_x_2664:
[----:B------:R-:W-:Y:S05]  /*241b0*/  BRA.DIV ~URZ, `(.L_x_2597) ;  /* 0x000088927f007947 */ /* 0x000fea000b800000 */
[----:B------:R3:W1:Y:S04]  /*241c0*/  SHFL.IDX PT, R8, R34, 0x3, 0x181f ;  /* 0x00781f0022087f89 */ /* 0x00066800000e0000 */
[----:B------:R3:W4:Y:S04]  /*241d0*/  SHFL.IDX PT, R10, R28, 0x3, 0x181f ;  /* 0x00781f001c0a7f89 */ /* 0x00072800000e0000 */
[----:B------:R3:W2:Y:S02]  /*241e0*/  SHFL.IDX PT, R2, R35, 0x3, 0x181f ;  /* 0x00781f0023027f89 */ /* 0x0006a400000e0000 */
.L_x_2665:
[----:B------:R-:W-:Y:S01]  /*241f0*/  IADD3 R6, R6, 0x60, RZ ;  /* 0x0000006006067810 */ /* 0x000fe20007ffe0ff */
[----:B------:R-:W-:Y:S01]  /*24200*/  BSSY B0, `(.L_x_2598) ;  /* 0x0000033000007945 */ /* 0x000fe20003800000 */
[----:B----4-:R-:W-:Y:S01]  /*24210*/  IMAD.MOV.U32 R3, RZ, RZ, R10 ;  /* 0x000000ffff037224 */ /* 0x010fe200078e000a */
[----:B------:R-:W-:Y:S01]  /*24220*/  CS2R R78, SRZ ;  /* 0x00000000004e7805 */ /* 0x000fe2000001ff00 */
[----:B------:R-:W-:Y:S01]  /*24230*/  ISETP.GE.AND P0, PT, R6, R23, PT ;  /* 0x000000170600720c */ /* 0x000fe20003f06270 */
[----:B------:R-:W-:Y:S01]  /*24240*/  CS2R R74, SRZ ;  /* 0x00000000004a7805 */ /* 0x000fe2000001ff00 */
[----:B---3--:R-:W-:Y:S01]  /*24250*/  CS2R R34, SRZ ;  /* 0x0000000000227805 */ /* 0x008fe2000001ff00 */
[----:B------:R-:W-:Y:S01]  /*24260*/  CS2R R80, SRZ ;  /* 0x0000000000507805 */ /* 0x000fe2000001ff00 */
[----:B------:R-:W-:Y:S01]  /*24270*/  CS2R R76, SRZ ;  /* 0x00000000004c7805 */ /* 0x000fe2000001ff00 */
[----:B------:R-:W-:Y:S01]  /*24280*/  CS2R R72, SRZ ;  /* 0x0000000000487805 */ /* 0x000fe2000001ff00 */
[----:B-1----:R-:W-:-:S07]  /*24290*/  CS2R R28, SRZ ;  /* 0x00000000001c7805 */ /* 0x002fce000001ff00 */
[----:B------:R-:W-:Y:S05]  /*242a0*/  @P0 BRA `(.L_x_2599) ;  /* 0x0000028000000947 */ /* 0x000fea0003800000 */
[C---:B------:R-:W-:Y:S01]  /*242b0*/  IADD3 R13, R4.reuse, 0x20, RZ ;  /* 0x00000020040d7810 */ /* 0x040fe20007ffe0ff */
[----:B------:R-:W-:Y:S01]  /*242c0*/  CS2R R34, SRZ ;  /* 0x0000000000227805 */ /* 0x000fe2000001ff00 */
[-C--:B------:R-:W-:Y:S02]  /*242d0*/  ISETP.GE.AND P0, PT, R4, R0.reuse, PT ;  /* 0x000000000400720c */ /* 0x080fe40003f06270 */
[----:B------:R-:W-:Y:S01]  /*242e0*/  ISETP.GE.AND P2, PT, R13, R0, PT ;  /* 0x000000000d00720c */ /* 0x000fe20003f46270 */
[----:B------:R-:W-:-:S10]  /*242f0*/  CS2R R28, SRZ ;  /* 0x00000000001c7805 */ /* 0x000fd4000001ff00 */
[----:B--2---:R-:W-:Y:S02]  /*24300*/  @!P0 IMAD.WIDE R10, R4, 0x2, R8 ;  /* 0x00000002040a8825 */ /* 0x004fe400078e0208 */
[----:B------:R-:W-:-:S03]  /*24310*/  @!P2 SHF.R.S32.HI R6, RZ, 0x1f, R13 ;  /* 0x0000001fff06a819 */ /* 0x000fc6000001140d */
[----:B------:R1:W5:Y:S01]  /*24320*/  @!P0 LD.E.64 R34, [R10.64] ;  /* 0x000000040a228980 */ /* 0x000362000c101b00 */
[----:B------:R-:W-:Y:S02]  /*24330*/  @!P2 LEA.HI R6, R6, R13, RZ, 0x2 ;  /* 0x0000000d0606a211 */ /* 0x000fe400078f10ff */
[----:B------:R-:W-:Y:S02]  /*24340*/  IADD3 R13, R4, 0x40, RZ ;  /* 0x00000040040d7810 */ /* 0x000fe40007ffe0ff */
[----:B------:R-:W-:Y:S02]  /*24350*/  @!P2 LOP3.LUT R6, R6, 0xfffffffc, RZ, 0xc0, !PT ;  /* 0xfffffffc0606a812 */ /* 0x000fe400078ec0ff */
[----:B------:R-:W-:Y:S01]  /*24360*/  ISETP.GE.AND P1, PT, R13, R0, PT ;  /* 0x000000000d00720c */ /* 0x000fe20003f26270 */
[----:B------:R-:W-:Y:S01]  /*24370*/  CS2R R74, SRZ ;  /* 0x00000000004a7805 */ /* 0x000fe2000001ff00 */
[----:B-1----:R-:W-:-:S05]  /*24380*/  @!P0 IMAD.WIDE R10, R4, 0x2, R2 ;  /* 0x00000002040a8825 */ /* 0x002fca00078e0202 */
[----:B------:R1:W5:Y:S01]  /*24390*/  @!P0 LD.E.64 R28, [R10.64] ;  /* 0x000000040a1c8980 */ /* 0x000362000c101b00 */
[----:B------:R-:W-:Y:S01]  /*243a0*/  CS2R R72, SRZ ;  /* 0x0000000000487805 */ /* 0x000fe2000001ff00 */
[----:B------:R-:W-:Y:S01]  /*243b0*/  CS2R R78, SRZ ;  /* 0x00000000004e7805 */ /* 0x000fe2000001ff00 */
[----:B-1----:R-:W-:-:S05]  /*243c0*/  @!P2 IMAD.WIDE R10, R6, 0x2, R8 ;  /* 0x00000002060aa825 */ /* 0x002fca00078e0208 */
[----:B------:R1:W5:Y:S02]  /*243d0*/  @!P2 LD.E.64 R74, [R10.64] ;  /* 0x000000040a4aa980 */ /* 0x000364000c101b00 */
[----:B-1----:R-:W-:Y:S01]  /*243e0*/  @!P2 IMAD.WIDE R10, R6, 0x2, R2 ;  /* 0x00000002060aa825 */ /* 0x002fe200078e0202 */
[----:B------:R-:W-:-:S04]  /*243f0*/  @!P1 SHF.R.S32.HI R6, RZ, 0x1f, R13 ;  /* 0x0000001fff069819 */ /* 0x000fc8000001140d */
[----:B------:R-:W-:Y:S01]  /*24400*/  @!P1 LEA.HI R6, R6, R13, RZ, 0x2 ;  /* 0x0000000d06069211 */ /* 0x000fe200078f10ff */
[----:B------:R1:W5:Y:S01]  /*24410*/  @!P2 LD.E.64 R72, [R10.64] ;  /* 0x000000040a48a980 */ /* 0x000362000c101b00 */
[----:B------:R-:W-:Y:S02]  /*24420*/  IADD3 R13, R4, 0x60, RZ ;  /* 0x00000060040d7810 */ /* 0x000fe40007ffe0ff */
[----:B------:R-:W-:Y:S02]  /*24430*/  @!P1 LOP3.LUT R6, R6, 0xfffffffc, RZ, 0xc0, !PT ;  /* 0xfffffffc06069812 */ /* 0x000fe400078ec0ff */
[----:B------:R-:W-:Y:S01]  /*24440*/  ISETP.GE.AND P0, PT, R13, R0, PT ;  /* 0x000000000d00720c */ /* 0x000fe20003f06270 */
[----:B------:R-:W-:Y:S01]  /*24450*/  CS2R R76, SRZ ;  /* 0x00000000004c7805 */ /* 0x000fe2000001ff00 */
[----:B------:R-:W-:Y:S01]  /*24460*/  CS2R R82, SRZ ;  /* 0x0000000000527805 */ /* 0x000fe2000001ff00 */
[----:B-1----:R-:W-:-:S05]  /*24470*/  @!P1 IMAD.WIDE R10, R6, 0x2, R8 ;  /* 0x00000002060a9825 */ /* 0x002fca00078e0208 */
[----:B------:R1:W5:Y:S01]  /*24480*/  @!P1 LD.E.64 R78, [R10.64] ;  /* 0x000000040a4e9980 */ /* 0x000362000c101b00 */
[----:B------:R-:W-:-:S04]  /*24490*/  CS2R R80, SRZ ;  /* 0x0000000000507805 */ /* 0x000fc8000001ff00 */
[----:B-1----:R-:W-:-:S04]  /*244a0*/  @!P0 SHF.R.S32.HI R10, RZ, 0x1f, R13 ;  /* 0x0000001fff0a8819 */ /* 0x002fc8000001140d */
[----:B------:R-:W-:Y:S01]  /*244b0*/  @!P0 LEA.HI R13, R10, R13, RZ, 0x2 ;  /* 0x0000000d0a0d8211 */ /* 0x000fe200078f10ff */
[----:B------:R-:W-:-:S03]  /*244c0*/  @!P1 IMAD.WIDE R10, R6, 0x2, R2 ;  /* 0x00000002060a9825 */ /* 0x000fc600078e0202 */
[----:B------:R-:W-:Y:S02]  /*244d0*/  @!P0 LOP3.LUT R6, R13, 0xfffffffc, RZ, 0xc0, !PT ;  /* 0xfffffffc0d068812 */ /* 0x000fe400078ec0ff */
[----:B------:R1:W5:Y:S03]  /*244e0*/  @!P1 LD.E.64 R76, [R10.64] ;  /* 0x000000040a4c9980 */ /* 0x000366000c101b00 */
[----:B------:R-:W-:-:S04]  /*244f0*/  @!P0 IMAD.WIDE R8, R6, 0x2, R8 ;  /* 0x0000000206088825 */ /* 0x000fc800078e0208 */
[----:B------:R-:W-:Y:S01]  /*24500*/  @!P0 IMAD.WIDE R2, R6, 0x2, R2 ;  /* 0x0000000206028825 */ /* 0x000fe200078e0202 */
[----:B------:R1:W5:Y:S04]  /*24510*/  @!P0 LD.E.64 R82, [R8.64] ;  /* 0x0000000408528980 */ /* 0x000368000c101b00 */
[----:B------:R1:W5:Y:S02]  /*24520*/  @!P0 LD.E.64 R80, [R2.64] ;  /* 0x0000000402508980 */ /* 0x000364000c101b00 */
.L_x_2599:
[----:B------:R-:W-:Y:S05]  /*24530*/  BSYNC B0 ;  /* 0x0000000000007941 */ /* 0x000fea0003800000 */
.L_x_2598:
[----:B-1----:R-:W-:Y:S01]  /*24540*/  IADD3 R8, R92, -c[0x0][0x20], RZ ;  /* 0x800008005c087a10 */ /* 0x002fe20007ffe0ff */
[----:B------:R-:W-:-:S04]  /*24550*/  DEPBAR.LE SB0, 0x1 ;  /* 0x000080400000791a */ /* 0x000fc80000000000 */
[----:B--2---:R1:W2:Y:S04]  /*24560*/  LDL.64 R2, [R8+0x20] ;  /* 0x0000200008027983 */ /* 0x0042a80000100a00 */
[----:B-1----:R-:W3:Y:S01]  /*24570*/  LDL.64 R8, [R8+0x28] ;  /* 0x0000280008087983 */ /* 0x002ee20000100a00 */
[----:B------:R-:W-:Y:S03]  /*24580*/  WARPSYNC 0xffffffff ;  /* 0xffffffff00007948 */ /* 0x000fe60003800000 */
[----:B------:R-:W-:Y:S01]  /*24590*/  BAR.SYNC.DEFER_BLOCKING 0x0 ;  /* 0x0000000000007b1d */ /* 0x000fe20000010000 */
[----:B------:R-:W-:-:S05]  /*245a0*/  SHF.R.S32.HI R6, RZ, 0x1f, R22 ;  /* 0x0000001fff067819 */ /* 0x000fca0000011416 */
[----:B--2---:R1:W2:Y:S04]  /*245b0*/  LD.E R13, [R2.64] ;  /* 0x00000004020d7980 */ /* 0x0042a8000c101900 */
[----:B---3--:R3:W4:Y:S01]  /*245c0*/  LD.E.64 R10, [R8.64] ;  /* 0x00000004080a7980 */ /* 0x008722000c101b00 */
[----:B------:R-:W-:Y:S01]  /*245d0*/  BSSY B1, `(.L_x_2600) ;  /* 0x00000eb000017945 */ /* 0x000fe20003800000 */
[CC--:B-1----:R-:W-:Y:S02]  /*245e0*/  LEA.HI R2, R6.reuse, R22.reuse, RZ, 0x3 ;  /* 0x0000001606027211 */ /* 0x0c2fe400078f18ff */
[----:B------:R-:W-:Y:S02]  /*245f0*/  LEA.HI R6, R6, R22, RZ, 0x6 ;  /* 0x0000001606067211 */ /* 0x000fe400078f30ff */
[----:B------:R-:W-:-:S05]  /*24600*/  LOP3.LUT R2, R2, 0xfffffff8, RZ, 0xc0, !PT ;  /* 0xfffffff802027812 */ /* 0x000fca00078ec0ff */
[----:B------:R-:W-:Y:S02]  /*24610*/  IMAD.IADD R3, R22, 0x1, -R2 ;  /* 0x0000000116037824 */ /* 0x000fe400078e0a02 */
[----:B------:R-:W-:Y:S02]  /*24620*/  IMAD.SHL.U32 R2, R93, 0x40, RZ ;  /* 0x000000405d027824 */ /* 0x000fe400078e00ff */
[----:B------:R-:W-:-:S03]  /*24630*/  IMAD.SHL.U32 R3, R3, 0x8, RZ ;  /* 0x0000000803037824 */ /* 0x000fc600078e00ff */
[----:B------:R-:W-:-:S04]  /*24640*/  LOP3.LUT R2, R2, 0x1c0, RZ, 0xc0, !PT ;  /* 0x000001c002027812 */ /* 0x000fc800078ec0ff */
[----:B------:R-:W-:Y:S02]  /*24650*/  LOP3.LUT R3, R2, 0x38, R3, 0xf8, !PT ;  /* 0x0000003802037812 */ /* 0x000fe400078ef803 */
[----:B---3--:R-:W-:Y:S01]  /*24660*/  SHF.R.U32.HI R8, RZ, 0x3, R2 ;  /* 0x00000003ff087819 */ /* 0x008fe20000011602 */
[----:B------:R-:W-:-:S03]  /*24670*/  IMAD.SHL.U32 R2, R6, 0x8, RZ ;  /* 0x0000000806027824 */ /* 0x000fc600078e00ff */
[----:B------:R-:W-:Y:S01]  /*24680*/  LOP3.LUT R8, R3, R8, RZ, 0x3c, !PT ;  /* 0x0000000803087212 */ /* 0x000fe200078e3cff */
[----:B-----5:R-:W-:-:S03]  /*24690*/  IMAD.MOV.U32 R3, RZ, RZ, R82 ;  /* 0x000000ffff037224 */ /* 0x020fc600078e0052 */
[----:B------:R-:W-:Y:S01]  /*246a0*/  LOP3.LUT R8, R8, 0xfffffe00, R2, 0xf8, !PT ;  /* 0xfffffe0008087812 */ /* 0x000fe200078ef802 */
[----:B------:R-:W-:Y:S01]  /*246b0*/  IMAD.MOV.U32 R2, RZ, RZ, R83 ;  /* 0x000000ffff027224 */ /* 0x000fe200078e0053 */
[----:B------:R-:W-:Y:S01]  /*246c0*/  PRMT R117, R117, 0x5410, R3 ;  /* 0x0000541075757816 */ /* 0x000fe20000000003 */
[----:B------:R-:W-:-:S03]  /*246d0*/  IMAD.MOV.U32 R3, RZ, RZ, R78 ;  /* 0x000000ffff037224 */ /* 0x000fc600078e004e */
[----:B------:R-:W-:Y:S01]  /*246e0*/  PRMT R118, R118, 0x5410, R2 ;  /* 0x0000541076767816 */ /* 0x000fe20000000002 */
        /* <DEDUP_REMOVED lines=13> */
[----:B------:R-:W-:-:S04]  /*247c0*/  PRMT R117, R3, 0x7610, R117 ;  /* 0x0000761003757816 */ /* 0x000fc80000000075 */
[----:B------:R-:W-:Y:S01]  /*247d0*/  PRMT R118, R2, 0x7610, R118 ;  /* 0x0000761002767816 */ /* 0x000fe20000000076 */
[----:B------:R-:W-:-:S05]  /*247e0*/  IMAD.MOV.U32 R2, RZ, RZ, R76 ;  /* 0x000000ffff027224 */ /* 0x000fca00078e004c */
        /* <DEDUP_REMOVED lines=11> */
[----:B--2---:R-:W-:-:S05]  /*248a0*/  IMAD R13, R13, -0x80, R23 ;  /* 0xffffff800d0d7824 */ /* 0x004fca00078e0217 */
[----:B------:R-:W-:-:S04]  /*248b0*/  IMNMX R84, R13, 0x80, PT ;  /* 0x000000800d547817 */ /* 0x000fc80003800200 */
[----:B------:R-:W-:Y:S01]  /*248c0*/  ISETP.GE.AND P0, PT, R93, R84, PT ;  /* 0x000000545d00720c */ /* 0x000fe20003f06270 */
[----:B----4-:R-:W-:-:S12]  /*248d0*/  IMAD.WIDE.U32 R8, R8, 0x2, R10 ;  /* 0x0000000208087825 */ /* 0x010fd800078e000a */
[----:B------:R-:W-:Y:S05]  /*248e0*/  @P0 BRA `(.L_x_2601) ;  /* 0x00000b9000000947 */ /* 0x000fea0003800000 */
[----:B------:R-:W-:Y:S01]  /*248f0*/  ISETP.GE.AND P0, PT, R4, R0, PT ;  /* 0x000000000400720c */ /* 0x000fe20003f06270 */
[----:B------:R-:W-:-:S12]  /*24900*/  BSSY B0, `(.L_x_2602) ;  /* 0x000002c000007945 */ /* 0x000fd80003800000 */
[----:B------:R-:W-:Y:S05]  /*24910*/  @P0 BRA `(.L_x_2603) ;  /* 0x000002a000000947 */ /* 0x000fea0003800000 */
[--C-:B------:R-:W-:Y:S02]  /*24920*/  SHF.R.U64 R11, R18, 0x10, R19.reuse ;  /* 0x00000010120b7819 */ /* 0x100fe40000001213 */
[----:B------:R-:W-:Y:S02]  /*24930*/  SHF.R.U32.HI R2, RZ, 0x10, R19 ;  /* 0x00000010ff027819 */ /* 0x000fe40000011613 */
[----:B------:R-:W2:Y:S01]  /*24940*/  LD.E.128 R16, [R8.64] ;  /* 0x0000000408107980 */ /* 0x000ea2000c101d00 */
[--C-:B------:R-:W-:Y:S02]  /*24950*/  SHF.R.U32.HI R6, RZ, 0x10, R21.reuse ;  /* 0x00000010ff067819 */ /* 0x100fe40000011615 */
[----:B------:R-:W-:Y:S01]  /*24960*/  HADD2.F32 R10, -RZ, R2.H0_H0 ;  /* 0x20000002ff0a7230 */ /* 0x000fe20000004100 */
[----:B------:R-:W-:Y:S01]  /*24970*/  SHF.R.U64 R13, R20, 0x10, R21 ;  /* 0x00000010140d7819 */ /* 0x000fe20000001215 */
[----:B------:R-:W-:-:S04]  /*24980*/  HADD2.F32 R11, -RZ, R11.H0_H0 ;  /* 0x2000000bff0b7230 */ /* 0x000fc80000004100 */
[----:B------:R-:W-:Y:S02]  /*24990*/  HADD2.F32 R13, -RZ, R13.H0_H0 ;  /* 0x2000000dff0d7230 */ /* 0x000fe40000004100 */
[--C-:B--2---:R-:W-:Y:S02]  /*249a0*/  HADD2.F32 R2, -RZ, R19.reuse.H1_H1 ;  /* 0x30000013ff027230 */ /* 0x104fe40000004100 */
[----:B------:R-:W-:Y:S02]  /*249b0*/  HADD2.F32 R3, -RZ, R19.H0_H0 ;  /* 0x20000013ff037230 */ /* 0x000fe40000004100 */
[----:B------:R-:W-:Y:S01]  /*249c0*/  HADD2.F32 R19, -RZ, R6.H0_H0 ;  /* 0x20000006ff137230 */ /* 0x000fe20000004100 */
[----:B------:R-:W-:-:S04]  /*249d0*/  FMUL.FTZ R6, R2, R10 ;  /* 0x0000000a02067220 */ /* 0x000fc80000410000 */
[-C--:B------:R-:W-:Y:S02]  /*249e0*/  FFMA.FTZ R6, R3, R19.reuse, -R6 ;  /* 0x0000001303067223 */ /* 0x080fe40000010806 */
[----:B------:R-:W-:-:S04]  /*249f0*/  FMUL.FTZ R19, R2, R19 ;  /* 0x0000001302137220 */ /* 0x000fc80000410000 */
[----:B------:R-:W-:Y:S01]  /*24a00*/  FFMA.FTZ R19, R3, R10, R19 ;  /* 0x0000000a03137223 */ /* 0x000fe20000010013 */
[----:B------:R-:W-:-:S04]  /*24a10*/  HADD2.F32 R2, -RZ, R85.H0_H0 ;  /* 0x20000055ff027230 */ /* 0x000fc80000004100 */
[----:B------:R-:W-:Y:S01]  /*24a20*/  F2FP.PACK_AB R19, R19, R6 ;  /* 0x000000061313723e */ /* 0x000fe200000000ff */
[----:B------:R-:W-:Y:S02]  /*24a30*/  HADD2.F32 R6, -RZ, R16.H1_H1 ;  /* 0x30000010ff067230 */ /* 0x000fe40000004100 */
[----:B------:R-:W-:Y:S02]  /*24a40*/  HADD2.F32 R3, -RZ, R86.H0_H0 ;  /* 0x20000056ff037230 */ /* 0x000fe40000004100 */
[----:B------:R-:W-:Y:S01]  /*24a50*/  HADD2.F32 R10, -RZ, R16.H0_H0 ;  /* 0x20000010ff0a7230 */ /* 0x000fe20000004100 */
[----:B------:R-:W-:-:S04]  /*24a60*/  FMUL.FTZ R14, R6, R2 ;  /* 0x00000002060e7220 */ /* 0x000fc80000410000 */
[-C--:B------:R-:W-:Y:S02]  /*24a70*/  FFMA.FTZ R15, R10, R3.reuse, -R14 ;  /* 0x000000030a0f7223 */ /* 0x080fe4000001080e */
[----:B------:R-:W-:Y:S01]  /*24a80*/  FMUL.FTZ R3, R6, R3 ;  /* 0x0000000306037220 */ /* 0x000fe20000410000 */
[----:B------:R-:W-:-:S03]  /*24a90*/  HADD2.F32 R6, -RZ, R18.H1_H1 ;  /* 0x30000012ff067230 */ /* 0x000fc60000004100 */
[----:B------:R-:W-:Y:S01]  /*24aa0*/  FFMA.FTZ R16, R10, R2, R3 ;  /* 0x000000020a107223 */ /* 0x000fe20000010003 */
[----:B------:R-:W-:Y:S02]  /*24ab0*/  HADD2.F32 R3, -RZ, R86.H1_H1 ;  /* 0x30000056ff037230 */ /* 0x000fe40000004100 */
[----:B------:R-:W-:Y:S02]  /*24ac0*/  HADD2.F32 R2, -RZ, R85.H1_H1 ;  /* 0x30000055ff027230 */ /* 0x000fe40000004100 */
[----:B------:R-:W-:Y:S01]  /*24ad0*/  HADD2.F32 R10, -RZ, R18.H0_H0 ;  /* 0x20000012ff0a7230 */ /* 0x000fe20000004100 */
[CC--:B------:R-:W-:Y:S02]  /*24ae0*/  FMUL.FTZ R18, R6.reuse, R3.reuse ;  /* 0x0000000306127220 */ /* 0x0c0fe40000410000 */
[-C--:B------:R-:W-:Y:S02]  /*24af0*/  FMUL.FTZ R14, R6, R2.reuse ;  /* 0x00000002060e7220 */ /* 0x080fe40000410000 */
[C---:B------:R-:W-:Y:S01]  /*24b00*/  FFMA.FTZ R18, R10.reuse, R2, R18 ;  /* 0x000000020a127223 */ /* 0x040fe20000010012 */
[--C-:B------:R-:W-:Y:S01]  /*24b10*/  HADD2.F32 R2, -RZ, R17.reuse.H1_H1 ;  /* 0x30000011ff027230 */ /* 0x100fe20000004100 */
[----:B------:R-:W-:Y:S01]  /*24b20*/  FFMA.FTZ R14, R10, R3, -R14 ;  /* 0x000000030a0e7223 */ /* 0x000fe2000001080e */
[----:B------:R-:W-:-:S03]  /*24b30*/  HADD2.F32 R3, -RZ, R17.H0_H0 ;  /* 0x20000011ff037230 */ /* 0x000fc60000004100 */
[C---:B------:R-:W-:Y:S02]  /*24b40*/  FMUL.FTZ R6, R2.reuse, R11 ;  /* 0x0000000b02067220 */ /* 0x040fe40000410000 */
[-C--:B------:R-:W-:Y:S02]  /*24b50*/  FMUL.FTZ R17, R2, R13.reuse ;  /* 0x0000000d02117220 */ /* 0x080fe40000410000 */
[C---:B------:R-:W-:Y:S02]  /*24b60*/  FFMA.FTZ R6, R3.reuse, R13, -R6 ;  /* 0x0000000d03067223 */ /* 0x040fe40000010806 */
[----:B------:R-:W-:Y:S01]  /*24b70*/  FFMA.FTZ R17, R3, R11, R17 ;  /* 0x0000000b03117223 */ /* 0x000fe20000010011 */
[----:B------:R-:W-:Y:S02]  /*24b80*/  F2FP.PACK_AB R18, R18, R14 ;  /* 0x0000000e1212723e */ /* 0x000fe400000000ff */
[----:B------:R-:W-:Y:S02]  /*24b90*/  F2FP.PACK_AB R16, R16, R15 ;  /* 0x0000000f1010723e */ /* 0x000fe400000000ff */
[----:B------:R-:W-:-:S05]  /*24ba0*/  F2FP.PACK_AB R17, R17, R6 ;  /* 0x000000061111723e */ /* 0x000fca00000000ff */
[----:B------:R1:W-:Y:S02]  /*24bb0*/  ST.E.128 [R8.64], R16 ;  /* 0x0000001008007985 */ /* 0x0003e4000c101d04 */
.L_x_2603:
[----:B------:R-:W-:Y:S05]  /*24bc0*/  BSYNC B0 ;  /* 0x0000000000007941 */ /* 0x000fea0003800000 */
.L_x_2602:
[----:B------:R-:W-:Y:S01]  /*24bd0*/  IADD3 R2, R4, 0x20, RZ ;  /* 0x0000002004027810 */ /* 0x000fe20007ffe0ff */
[----:B------:R-:W-:Y:S03]  /*24be0*/  BSSY B0, `(.L_x_2604) ;  /* 0x000002d000007945 */ /* 0x000fe60003800000 */
[----:B------:R-:W-:-:S13]  /*24bf0*/  ISETP.GE.AND P0, PT, R2, R0, PT ;  /* 0x000000000200720c */ /* 0x000fda0003f06270 */
[----:B------:R-:W-:Y:S05]  /*24c00*/  @P0 BRA `(.L_x_2605) ;  /* 0x000002a000000947 */ /* 0x000fea0003800000 */
[----:B-1----:R-:W2:Y:S01]  /*24c10*/  LD.E.128 R16, [R8.64+0x4000] ;  /* 0x0040000408107980 */ /* 0x002ea2000c101d00 */
[----:B------:R-:W-:Y:S02]  /*24c20*/  SHF.R.U32.HI R2, RZ, 0x10, R27 ;  /* 0x00000010ff027819 */ /* 0x000fe4000001161b */
[--C-:B------:R-:W-:Y:S02]  /*24c30*/  SHF.R.U32.HI R6, RZ, 0x10, R25.reuse ;  /* 0x00000010ff067819 */ /* 0x100fe40000011619 */
[----:B------:R-:W-:Y:S01]  /*24c40*/  SHF.R.U64 R13, R24, 0x10, R25 ;  /* 0x00000010180d7819 */ /* 0x000fe20000001219 */
[----:B------:R-:W-:Y:S01]  /*24c50*/  HADD2.F32 R10, -RZ, R2.H0_H0 ;  /* 0x20000002ff0a7230 */ /* 0x000fe20000004100 */
[----:B------:R-:W-:-:S03]  /*24c60*/  SHF.R.U64 R11, R26, 0x10, R27 ;  /* 0x000000101a0b7819 */ /* 0x000fc6000000121b */
[----:B------:R-:W-:Y:S02]  /*24c70*/  HADD2.F32 R13, -RZ, R13.H0_H0 ;  /* 0x2000000dff0d7230 */ /* 0x000fe40000004100 */
        /* <DEDUP_REMOVED lines=34> */
[----:B------:R1:W-:Y:S02]  /*24ea0*/  ST.E.128 [R8.64+0x4000], R16 ;  /* 0x0040001008007985 */ /* 0x0003e4000c101d04 */
.L_x_2605:
[----:B------:R-:W-:Y:S05]  /*24eb0*/  BSYNC B0 ;  /* 0x0000000000007941 */ /* 0x000fea0003800000 */
.L_x_2604:
[----:B------:R-:W-:Y:S01]  /*24ec0*/  IADD3 R2, R4, 0x40, RZ ;  /* 0x0000004004027810 */ /* 0x000fe20007ffe0ff */
[----:B------:R-:W-:Y:S03]  /*24ed0*/  BSSY B0, `(.L_x_2606) ;  /* 0x000002d000007945 */ /* 0x000fe60003800000 */
[----:B------:R-:W-:-:S13]  /*24ee0*/  ISETP.GE.AND P0, PT, R2, R0, PT ;  /* 0x000000000200720c */ /* 0x000fda0003f06270 */
[----:B------:R-:W-:Y:S05]  /*24ef0*/  @P0 BRA `(.L_x_2607) ;  /* 0x000002a000000947 */ /* 0x000fea0003800000 */
[----:B-1----:R-:W2:Y:S01]  /*24f00*/  LD.E.128 R16, [R8.64+0x8000] ;  /* 0x0080000408107980 */ /* 0x002ea2000c101d00 */
[----:B------:R-:W-:Y:S02]  /*24f10*/  SHF.R.U32.HI R2, RZ, 0x10, R33 ;  /* 0x00000010ff027819 */ /* 0x000fe40000011621 */
[----:B------:R-:W-:Y:S02]  /*24f20*/  SHF.R.U32.HI R3, RZ, 0x10, R31 ;  /* 0x00000010ff037819 */ /* 0x000fe4000001161f */
[----:B------:R-:W-:Y:S01]  /*24f30*/  SHF.R.U64 R13, R32, 0x10, R33 ;  /* 0x00000010200d7819 */ /* 0x000fe20000001221 */
[----:B------:R-:W-:Y:S02]  /*24f40*/  HADD2.F32 R2, -RZ, R2.H0_H0 ;  /* 0x20000002ff027230 */ /* 0x000fe40000004100 */
[----:B------:R-:W-:Y:S02]  /*24f50*/  HADD2.F32 R3, -RZ, R3.H0_H0 ;  /* 0x20000003ff037230 */ /* 0x000fe40000004100 */
[----:B------:R-:W-:-:S02]  /*24f60*/  HADD2.F32 R13, -RZ, R13.H0_H0 ;  /* 0x2000000dff0d7230 */ /* 0x000fc40000004100 */
[--C-:B--2---:R-:W-:Y:S02]  /*24f70*/  HADD2.F32 R6, -RZ, R19.reuse.H1_H1 ;  /* 0x30000013ff067230 */ /* 0x104fe40000004100 */
[----:B------:R-:W-:-:S03]  /*24f80*/  HADD2.F32 R10, -RZ, R19.H0_H0 ;  /* 0x20000013ff0a7230 */ /* 0x000fc60000004100 */
[CC--:B------:R-:W-:Y:S02]  /*24f90*/  FMUL.FTZ R11, R6.reuse, R2.reuse ;  /* 0x00000002060b7220 */ /* 0x0c0fe40000410000 */
[-C--:B------:R-:W-:Y:S02]  /*24fa0*/  FMUL.FTZ R6, R6, R3.reuse ;  /* 0x0000000306067220 */ /* 0x080fe40000410000 */
[C---:B------:R-:W-:Y:S01]  /*24fb0*/  FFMA.FTZ R14, R10.reuse, R3, -R11 ;  /* 0x000000030a0e7223 */ /* 0x040fe2000001080b */
[--C-:B------:R-:W-:Y:S01]  /*24fc0*/  HADD2.F32 R3, -RZ, R89.reuse.H1_H1 ;  /* 0x30000059ff037230 */ /* 0x100fe20000004100 */
[----:B------:R-:W-:Y:S01]  /*24fd0*/  FFMA.FTZ R19, R10, R2, R6 ;  /* 0x000000020a137223 */ /* 0x000fe20000010006 */
[----:B------:R-:W-:Y:S02]  /*24fe0*/  HADD2.F32 R2, -RZ, R89.H0_H0 ;  /* 0x20000059ff027230 */ /* 0x000fe40000004100 */
[--C-:B------:R-:W-:Y:S02]  /*24ff0*/  HADD2.F32 R6, -RZ, R16.reuse.H1_H1 ;  /* 0x30000010ff067230 */ /* 0x100fe40000004100 */
[----:B------:R-:W-:Y:S01]  /*25000*/  HADD2.F32 R10, -RZ, R16.H0_H0 ;  /* 0x20000010ff0a7230 */ /* 0x000fe20000004100 */
[----:B------:R-:W-:-:S02]  /*25010*/  F2FP.PACK_AB R19, R19, R14 ;  /* 0x0000000e1313723e */ /* 0x000fc400000000ff */
[CC--:B------:R-:W-:Y:S02]  /*25020*/  FMUL.FTZ R11, R6.reuse, R2.reuse ;  /* 0x00000002060b7220 */ /* 0x0c0fe40000410000 */
[-C--:B------:R-:W-:Y:S02]  /*25030*/  FMUL.FTZ R6, R6, R3.reuse ;  /* 0x0000000306067220 */ /* 0x080fe40000410000 */
[C---:B------:R-:W-:Y:S01]  /*25040*/  FFMA.FTZ R20, R10.reuse, R3, -R11 ;  /* 0x000000030a147223 */ /* 0x040fe2000001080b */
[----:B------:R-:W-:Y:S01]  /*25050*/  HADD2.F32 R3, -RZ, R90.H1_H1 ;  /* 0x3000005aff037230 */ /* 0x000fe20000004100 */
[----:B------:R-:W-:Y:S01]  /*25060*/  FFMA.FTZ R16, R10, R2, R6 ;  /* 0x000000020a107223 */ /* 0x000fe20000010006 */
[----:B------:R-:W-:Y:S01]  /*25070*/  HADD2.F32 R6, -RZ, R18.H1_H1 ;  /* 0x30000012ff067230 */ /* 0x000fe20000004100 */
[----:B------:R-:W-:Y:S01]  /*25080*/  SHF.R.U64 R11, R30, 0x10, R31 ;  /* 0x000000101e0b7819 */ /* 0x000fe2000000121f */
[----:B------:R-:W-:Y:S02]  /*25090*/  HADD2.F32 R2, -RZ, R90.H0_H0 ;  /* 0x2000005aff027230 */ /* 0x000fe40000004100 */
[----:B------:R-:W-:Y:S01]  /*250a0*/  HADD2.F32 R10, -RZ, R18.H0_H0 ;  /* 0x20000012ff0a7230 */ /* 0x000fe20000004100 */
[CC--:B------:R-:W-:Y:S01]  /*250b0*/  FMUL.FTZ R18, R6.reuse, R3.reuse ;  /* 0x0000000306127220 */ /* 0x0c0fe20000410000 */
[----:B------:R-:W-:Y:S01]  /*250c0*/  HADD2.F32 R11, -RZ, R11.H0_H0 ;  /* 0x2000000bff0b7230 */ /* 0x000fe20000004100 */
[----:B------:R-:W-:Y:S01]  /*250d0*/  FMUL.FTZ R15, R6, R2 ;  /* 0x00000002060f7220 */ /* 0x000fe20000410000 */
[----:B------:R-:W-:Y:S01]  /*250e0*/  F2FP.PACK_AB R16, R16, R20 ;  /* 0x000000141010723e */ /* 0x000fe200000000ff */
[C---:B------:R-:W-:Y:S01]  /*250f0*/  FFMA.FTZ R18, R10.reuse, R2, R18 ;  /* 0x000000020a127223 */ /* 0x040fe20000010012 */
[--C-:B------:R-:W-:Y:S01]  /*25100*/  HADD2.F32 R2, -RZ, R17.reuse.H1_H1 ;  /* 0x30000011ff027230 */ /* 0x100fe20000004100 */
[----:B------:R-:W-:Y:S01]  /*25110*/  FFMA.FTZ R15, R10, R3, -R15 ;  /* 0x000000030a0f7223 */ /* 0x000fe2000001080f */
[----:B------:R-:W-:-:S03]  /*25120*/  HADD2.F32 R3, -RZ, R17.H0_H0 ;  /* 0x20000011ff037230 */ /* 0x000fc60000004100 */
[----:B------:R-:W-:Y:S01]  /*25130*/  FMUL.FTZ R6, R2, R13 ;  /* 0x0000000d02067220 */ /* 0x000fe20000410000 */
[----:B------:R-:W-:Y:S01]  /*25140*/  F2FP.PACK_AB R18, R18, R15 ;  /* 0x0000000f1212723e */ /* 0x000fe200000000ff */
[-C--:B------:R-:W-:Y:S02]  /*25150*/  FMUL.FTZ R17, R2, R11.reuse ;  /* 0x0000000b02117220 */ /* 0x080fe40000410000 */
[C---:B------:R-:W-:Y:S02]  /*25160*/  FFMA.FTZ R2, R3.reuse, R11, -R6 ;  /* 0x0000000b03027223 */ /* 0x040fe40000010806 */
[----:B------:R-:W-:-:S05]  /*25170*/  FFMA.FTZ R17, R3, R13, R17 ;  /* 0x0000000d03117223 */ /* 0x000fca0000010011 */
[----:B------:R-:W-:-:S05]  /*25180*/  F2FP.PACK_AB R17, R17, R2 ;  /* 0x000000021111723e */ /* 0x000fca00000000ff */
[----:B------:R1:W-:Y:S02]  /*25190*/  ST.E.128 [R8.64+0x8000], R16 ;  /* 0x0080001008007985 */ /* 0x0003e4000c101d04 */
.L_x_2607:
[----:B------:R-:W-:Y:S05]  /*251a0*/  BSYNC B0 ;  /* 0x0000000000007941 */ /* 0x000fea0003800000 */
.L_x_2606:
[----:B------:R-:W-:-:S04]  /*251b0*/  IADD3 R2, R4, 0x60, RZ ;  /* 0x0000006004027810 */ /* 0x000fc80007ffe0ff */
        /* <DEDUP_REMOVED lines=14> */
[----:B------:R-:W-:Y:S01]  /*252a0*/  HADD2.F32 R3, -RZ, R95.H1_H1 ;  /* 0x3000005fff037230 */ /* 0x000fe20000004100 */
[----:B------:R-:W-:Y:S01]  /*252b0*/  FFMA.FTZ R19, R10, R2, R6 ;  /* 0x000000020a137223 */ /* 0x000fe20000010006 */
[----:B------:R-:W-:Y:S02]  /*252c0*/  HADD2.F32 R2, -RZ, R94.H1_H1 ;  /* 0x3000005eff027230 */ /* 0x000fe40000004100 */
        /* <DEDUP_REMOVED lines=27> */
.L_x_2601:
[----:B------:R-:W-:Y:S05]  /*25480*/  BSYNC B1 ;  /* 0x0000000000017941 */ /* 0x000fea0003800000 */
.L_x_2600:
[----:B------:R-:W-:Y:S01]  /*25490*/  IADD3 R2, R93, 0x20, RZ ;  /* 0x000000205d027810 */ /* 0x000fe20007ffe0ff */
[----:B------:R-:W-:Y:S03]  /*254a0*/  BSSY B1, `(.L_x_2608) ;  /* 0x00000bc000017945 */ /* 0x000fe60003800000 */
[----:B------:R-:W-:-:S13]  /*254b0*/  ISETP.GE.AND P0, PT, R2, R84, PT ;  /* 0x000000540200720c */ /* 0x000fda0003f06270 */
[----:B------:R-:W-:Y:S05]  /*254c0*/  @P0 BRA `(.L_x_2609) ;  /* 0x00000b9000000947 */ /* 0x000fea0003800000 */
[----:B------:R-:W-:Y:S01]  /*254d0*/  ISETP.GE.AND P0, PT, R4, R0, PT ;  /* 0x000000000400720c */ /* 0x000fe20003f06270 */
[----:B------:R-:W-:-:S12]  /*254e0*/  BSSY B0, `(.L_x_2610) ;  /* 0x000002c000007945 */ /* 0x000fd80003800000 */
[----:B------:R-:W-:Y:S05]  /*254f0*/  @P0 BRA `(.L_x_2611) ;  /* 0x000002a000000947 */ /* 0x000fea0003800000 */
[----:B-1----:R-:W2:Y:S01]  /*25500*/  LD.E.128 R16, [R8.64+0x1000] ;  /* 0x0010000408107980 */ /* 0x002ea2000c101d00 */
[----:B------:R-:W-:Y:S02]  /*25510*/  SHF.R.U32.HI R2, RZ, 0x10, R41 ;  /* 0x00000010ff027819 */ /* 0x000fe40000011629 */
[--C-:B------:R-:W-:Y:S02]  /*25520*/  SHF.R.U32.HI R3, RZ, 0x10, R43.reuse ;  /* 0x00000010ff037819 */ /* 0x100fe4000001162b */
        /* <DEDUP_REMOVED lines=18> */
[----:B------:R-:W-:Y:S01]  /*25650*/  HADD2.F32 R3, -RZ, R95.H0_H0 ;  /* 0x2000005fff037230 */ /* 0x000fe20000004100 */
        /* <DEDUP_REMOVED lines=20> */
.L_x_2611:
[----:B------:R-:W-:Y:S05]  /*257a0*/  BSYNC B0 ;  /* 0x0000000000007941 */ /* 0x000fea0003800000 */
.L_x_2610:
[----:B------:R-:W-:Y:S01]  /*257b0*/  IADD3 R2, R4, 0x20, RZ ;  /* 0x0000002004027810 */ /* 0x000fe20007ffe0ff */
[----:B------:R-:W-:Y:S03]  /*257c0*/  BSSY B0, `(.L_x_2612) ;  /* 0x000002d000007945 */ /* 0x000fe60003800000 */
[----:B------:R-:W-:-:S13]  /*257d0*/  ISETP.GE.AND P0, PT, R2, R0, PT ;  /* 0x000000000200720c */ /* 0x000fda0003f06270 */
[----:B------:R-:W-:Y:S05]  /*257e0*/  @P0 BRA `(.L_x_2613) ;  /* 0x000002a000000947 */ /* 0x000fea0003800000 */
[----:B-1----:R-:W2:Y:S01]  /*257f0*/  LD.E.128 R16, [R8.64+0x5000] ;  /* 0x0050000408107980 */ /* 0x002ea2000c101d00 */
[----:B------:R-:W-:Y:S01]  /*25800*/  SHF.R.U32.HI R15, RZ, 0x10, R47 ;  /* 0x00000010ff0f7819 */ /* 0x000fe2000001162f */
[----:B------:R-:W-:Y:S01]  /*25810*/  HADD2.F32 R14, -RZ, R97.H0_H0 ;  /* 0x20000061ff0e7230 */ /* 0x000fe20000004100 */
[--C-:B------:R-:W-:Y:S02]  /*25820*/  SHF.R.U32.HI R2, RZ, 0x10, R45.reuse ;  /* 0x00000010ff027819 */ /* 0x100fe4000001162d */
[----:B------:R-:W-:Y:S01]  /*25830*/  SHF.R.U64 R21, R44, 0x10, R45 ;  /* 0x000000102c157819 */ /* 0x000fe2000000122d */
[----:B------:R-:W-:Y:S01]  /*25840*/  HADD2.F32 R15, -RZ, R15.H0_H0 ;  /* 0x2000000fff0f7230 */ /* 0x000fe20000004100 */
[----:B------:R-:W-:Y:S01]  /*25850*/  SHF.R.U64 R22, R46, 0x10, R47 ;  /* 0x000000102e167819 */ /* 0x000fe2000000122f */
[----:B------:R-:W-:Y:S02]  /*25860*/  HADD2.F32 R2, -RZ, R2.H0_H0 ;  /* 0x20000002ff027230 */ /* 0x000fe40000004100 */
[----:B------:R-:W-:-:S02]  /*25870*/  HADD2.F32 R21, -RZ, R21.H0_H0 ;  /* 0x20000015ff157230 */ /* 0x000fc40000004100 */
[----:B------:R-:W-:Y:S02]  /*25880*/  HADD2.F32 R22, -RZ, R22.H0_H0 ;  /* 0x20000016ff167230 */ /* 0x000fe40000004100 */
[--C-:B--2---:R-:W-:Y:S02]  /*25890*/  HADD2.F32 R3, -RZ, R19.reuse.H1_H1 ;  /* 0x30000013ff037230 */ /* 0x104fe40000004100 */
[----:B------:R-:W-:Y:S02]  /*258a0*/  HADD2.F32 R19, -RZ, R19.H0_H0 ;  /* 0x20000013ff137230 */ /* 0x000fe40000004100 */
[----:B------:R-:W-:Y:S01]  /*258b0*/  HADD2.F32 R13, -RZ, R18.H0_H0 ;  /* 0x20000012ff0d7230 */ /* 0x000fe20000004100 */
[CC--:B------:R-:W-:Y:S01]  /*258c0*/  FMUL.FTZ R6, R3.reuse, R15.reuse ;  /* 0x0000000f03067220 */ /* 0x0c0fe20000410000 */
[----:B------:R-:W-:Y:S01]  /*258d0*/  HADD2.F32 R11, -RZ, R17.H0_H0 ;  /* 0x20000011ff0b7230 */ /* 0x000fe20000004100 */
[-C--:B------:R-:W-:Y:S01]  /*258e0*/  FMUL.FTZ R20, R3, R2.reuse ;  /* 0x0000000203147220 */ /* 0x080fe20000410000 */
[--C-:B------:R-:W-:Y:S01]  /*258f0*/  HADD2.F32 R3, -RZ, R16.reuse.H1_H1 ;  /* 0x30000010ff037230 */ /* 0x100fe20000004100 */
[C---:B------:R-:W-:Y:S01]  /*25900*/  FFMA.FTZ R23, R19.reuse, R2, -R6 ;  /* 0x0000000213177223 */ /* 0x040fe20000010806 */
[----:B------:R-:W-:Y:S01]  /*25910*/  HADD2.F32 R2, -RZ, R97.H1_H1 ;  /* 0x30000061ff027230 */ /* 0x000fe20000004100 */
[----:B------:R-:W-:Y:S01]  /*25920*/  FFMA.FTZ R19, R19, R15, R20 ;  /* 0x0000000f13137223 */ /* 0x000fe20000010014 */
[----:B------:R-:W-:-:S02]  /*25930*/  HADD2.F32 R16, -RZ, R16.H0_H0 ;  /* 0x20000010ff107230 */ /* 0x000fc40000004100 */
[----:B------:R-:W-:Y:S01]  /*25940*/  HADD2.F32 R6, -RZ, R18.H1_H1 ;  /* 0x30000012ff067230 */ /* 0x000fe20000004100 */
[C---:B------:R-:W-:Y:S01]  /*25950*/  FMUL.FTZ R18, R3.reuse, R14 ;  /* 0x0000000e03127220 */ /* 0x040fe20000410000 */
[----:B------:R-:W-:Y:S01]  /*25960*/  HADD2.F32 R10, -RZ, R17.H1_H1 ;  /* 0x30000011ff0a7230 */ /* 0x000fe20000004100 */
[-C--:B------:R-:W-:Y:S01]  /*25970*/  FMUL.FTZ R17, R3, R2.reuse ;  /* 0x0000000203117220 */ /* 0x080fe20000410000 */
[--C-:B------:R-:W-:Y:S01]  /*25980*/  HADD2.F32 R3, -RZ, R98.reuse.H1_H1 ;  /* 0x30000062ff037230 */ /* 0x100fe20000004100 */
[C---:B------:R-:W-:Y:S01]  /*25990*/  FFMA.FTZ R15, R16.reuse, R2, -R18 ;  /* 0x00000002100f7223 */ /* 0x040fe20000010812 */
[----:B------:R-:W-:Y:S01]  /*259a0*/  HADD2.F32 R2, -RZ, R98.H0_H0 ;  /* 0x20000062ff027230 */ /* 0x000fe20000004100 */
[----:B------:R-:W-:Y:S01]  /*259b0*/  FFMA.FTZ R16, R16, R14, R17 ;  /* 0x0000000e10107223 */ /* 0x000fe20000010011 */
[----:B------:R-:W-:Y:S01]  /*259c0*/  F2FP.PACK_AB R19, R19, R23 ;  /* 0x000000171313723e */ /* 0x000fe200000000ff */
[C---:B------:R-:W-:Y:S02]  /*259d0*/  FMUL.FTZ R18, R6.reuse, R3 ;  /* 0x0000000306127220 */ /* 0x040fe40000410000 */
[----:B------:R-:W-:Y:S01]  /*259e0*/  FMUL.FTZ R14, R6, R2 ;  /* 0x00000002060e7220 */ /* 0x000fe20000410000 */
[----:B------:R-:W-:Y:S01]  /*259f0*/  F2FP.PACK_AB R16, R16, R15 ;  /* 0x0000000f1010723e */ /* 0x000fe200000000ff */
[----:B------:R-:W-:-:S02]  /*25a00*/  FMUL.FTZ R6, R10, R22 ;  /* 0x000000160a067220 */ /* 0x000fc40000410000 */
[----:B------:R-:W-:Y:S02]  /*25a10*/  FMUL.FTZ R17, R10, R21 ;  /* 0x000000150a117220 */ /* 0x000fe40000410000 */
[C---:B------:R-:W-:Y:S02]  /*25a20*/  FFMA.FTZ R18, R13.reuse, R2, R18 ;  /* 0x000000020d127223 */ /* 0x040fe40000010012 */
[----:B------:R-:W-:Y:S02]  /*25a30*/  FFMA.FTZ R3, R13, R3, -R14 ;  /* 0x000000030d037223 */ /* 0x000fe4000001080e */
[C---:B------:R-:W-:Y:S02]  /*25a40*/  FFMA.FTZ R2, R11.reuse, R21, -R6 ;  /* 0x000000150b027223 */ /* 0x040fe40000010806 */
[----:B------:R-:W-:Y:S01]  /*25a50*/  FFMA.FTZ R17, R11, R22, R17 ;  /* 0x000000160b117223 */ /* 0x000fe20000010011 */
[----:B------:R-:W-:-:S04]  /*25a60*/  F2FP.PACK_AB R18, R18, R3 ;  /* 0x000000031212723e */ /* 0x000fc800000000ff */
[----:B------:R-:W-:-:S05]  /*25a70*/  F2FP.PACK_AB R17, R17, R2 ;  /* 0x000000021111723e */ /* 0x000fca00000000ff */
[----:B------:R1:W-:Y:S02]  /*25a80*/  ST.E.128 [R8.64+0x5000], R16 ;  /* 0x0050001008007985 */ /* 0x0003e4000c101d04 */
.L_x_2613:
[----:B------:R-:W-:Y:S05]  /*25a90*/  BSYNC B0 ;  /* 0x0000000000007941 */ /* 0x000fea0003800000 */
.L_x_2612:
[----:B------:R-:W-:Y:S01]  /*25aa0*/  IADD3 R2, R4, 0x40, RZ ;  /* 0x0000004004027810 */ /* 0x000fe20007ffe0ff */
[----:B------:R-:W-:Y:S03]  /*25ab0*/  BSSY B0, `(.L_x_2614) ;  /* 0x000002d000007945 */ /* 0x000fe60003800000 */
[----:B------:R-:W-:-:S13]  /*25ac0*/  ISETP.GE.AND P0, PT, R2, R0, PT ;  /* 0x000000000200720c */ /* 0x000fda0003f06270 */
[----:B------:R-:W-:Y:S05]  /*25ad0*/  @P0 BRA `(.L_x_2615) ;  /* 0x000002a000000947 */ /* 0x000fea0003800000 */
[----:B-1----:R-:W2:Y:S01]  /*25ae0*/  LD.E.128 R16, [R8.64+0x9000] ;  /* 0x0090000408107980 */ /* 0x002ea2000c101d00 */
[----:B------:R-:W-:Y:S01]  /*25af0*/  SHF.R.U32.HI R6, RZ, 0x10, R49 ;  /* 0x00000010ff067819 */ /* 0x000fe20000011631 */
[--C-:B------:R-:W-:Y:S01]  /*25b00*/  HADD2.F32 R20, -RZ, R99.reuse.H0_H0 ;  /* 0x20000063ff147230 */ /* 0x100fe20000004100 */
[----:B------:R-:W-:Y:S01]  /*25b10*/  SHF.R.U32.HI R10, RZ, 0x10, R51 ;  /* 0x00000010ff0a7819 */ /* 0x000fe20000011633 */
[----:B------:R-:W-:Y:S01]  /*25b20*/  HADD2.F32 R11, -RZ, R99.H1_H1 ;  /* 0x30000063ff0b7230 */ /* 0x000fe20000004100 */
[----:B------:R-:W-:Y:S02]  /*25b30*/  SHF.R.U64 R21, R48, 0x10, R49 ;  /* 0x0000001030157819 */ /* 0x000fe40000001231 */
[----:B------:R-:W-:Y:S01]  /*25b40*/  SHF.R.U64 R22, R50, 0x10, R51 ;  /* 0x0000001032167819 */ /* 0x000fe20000001233 */
[----:B------:R-:W-:Y:S02]  /*25b50*/  HADD2.F32 R24, -RZ, R10.H0_H0 ;  /* 0x2000000aff187230 */ /* 0x000fe40000004100 */
[----:B------:R-:W-:-:S02]  /*25b60*/  HADD2.F32 R21, -RZ, R21.H0_H0 ;  /* 0x20000015ff157230 */ /* 0x000fc40000004100 */
[----:B------:R-:W-:Y:S02]  /*25b70*/  HADD2.F32 R22, -RZ, R22.H0_H0 ;  /* 0x20000016ff167230 */ /* 0x000fe40000004100 */
[--C-:B--2---:R-:W-:Y:S02]  /*25b80*/  HADD2.F32 R15, -RZ, R16.reuse.H0_H0 ;  /* 0x20000010ff0f7230 */ /* 0x104fe40000004100 */
[----:B------:R-:W-:Y:S02]  /*25b90*/  HADD2.F32 R3, -RZ, R16.H1_H1 ;  /* 0x30000010ff037230 */ /* 0x000fe40000004100 */
[--C-:B------:R-:W-:Y:S02]  /*25ba0*/  HADD2.F32 R2, -RZ, R19.reuse.H1_H1 ;  /* 0x30000013ff027230 */ /* 0x100fe40000004100 */
[----:B------:R-:W-:Y:S02]  /*25bb0*/  HADD2.F32 R16, -RZ, R6.H0_H0 ;  /* 0x20000006ff107230 */ /* 0x000fe40000004100 */
[----:B------:R-:W-:Y:S01]  /*25bc0*/  HADD2.F32 R13, -RZ, R19.H0_H0 ;  /* 0x20000013ff0d7230 */ /* 0x000fe20000004100 */
[C---:B------:R-:W-:Y:S01]  /*25bd0*/  FMUL.FTZ R23, R2.reuse, R24 ;  /* 0x0000001802177220 */ /* 0x040fe20000410000 */
[--C-:B------:R-:W-:Y:S01]  /*25be0*/  HADD2.F32 R14, -RZ, R18.reuse.H0_H0 ;  /* 0x20000012ff0e7230 */ /* 0x100fe20000004100 */
[----:B------:R-:W-:Y:S01]  /*25bf0*/  FMUL.FTZ R19, R2, R16 ;  /* 0x0000001002137220 */ /* 0x000fe20000410000 */
[----:B------:R-:W-:Y:S01]  /*25c00*/  HADD2.F32 R18, -RZ, R18.H1_H1 ;  /* 0x30000012ff127230 */ /* 0x000fe20000004100 */
[----:B------:R-:W-:Y:S01]  /*25c10*/  FMUL.FTZ R2, R3, R20 ;  /* 0x0000001403027220 */ /* 0x000fe20000410000 */
[--C-:B------:R-:W-:Y:S01]  /*25c20*/  HADD2.F32 R6, -RZ, R17.reuse.H1_H1 ;  /* 0x30000011ff067230 */ /* 0x100fe20000004100 */
[C---:B------:R-:W-:Y:S01]  /*25c30*/  FFMA.FTZ R23, R13.reuse, R16, -R23 ;  /* 0x000000100d177223 */ /* 0x040fe20000010817 */
[----:B------:R-:W-:Y:S01]  /*25c40*/  HADD2.F32 R10, -RZ, R17.H0_H0 ;  /* 0x20000011ff0a7230 */ /* 0x000fe20000004100 */
[----:B------:R-:W-:-:S02]  /*25c50*/  FFMA.FTZ R19, R13, R24, R19 ;  /* 0x000000180d137223 */ /* 0x000fc40000010013 */
[-C--:B------:R-:W-:Y:S01]  /*25c60*/  FFMA.FTZ R13, R15, R11.reuse, -R2 ;  /* 0x0000000b0f0d7223 */ /* 0x080fe20000010802 */
[--C-:B------:R-:W-:Y:S01]  /*25c70*/  HADD2.F32 R2, -RZ, R100.reuse.H0_H0 ;  /* 0x20000064ff027230 */ /* 0x100fe20000004100 */
[----:B------:R-:W-:Y:S01]  /*25c80*/  FMUL.FTZ R16, R3, R11 ;  /* 0x0000000b03107220 */ /* 0x000fe20000410000 */
[----:B------:R-:W-:Y:S01]  /*25c90*/  HADD2.F32 R3, -RZ, R100.H1_H1 ;  /* 0x30000064ff037230 */ /* 0x000fe20000004100 */
[----:B------:R-:W-:Y:S01]  /*25ca0*/  FMUL.FTZ R11, R6, R22 ;  /* 0x00000016060b7220 */ /* 0x000fe20000410000 */
[----:B------:R-:W-:Y:S01]  /*25cb0*/  F2FP.PACK_AB R19, R19, R23 ;  /* 0x000000171313723e */ /* 0x000fe200000000ff */
[----:B------:R-:W-:Y:S02]  /*25cc0*/  FFMA.FTZ R16, R15, R20, R16 ;  /* 0x000000140f107223 */ /* 0x000fe40000010010 */
[C---:B------:R-:W-:Y:S02]  /*25cd0*/  FMUL.FTZ R15, R18.reuse, R2 ;  /* 0x00000002120f7220 */ /* 0x040fe40000410000 */
[----:B------:R-:W-:Y:S01]  /*25ce0*/  FMUL.FTZ R18, R18, R3 ;  /* 0x0000000312127220 */ /* 0x000fe20000410000 */
[----:B------:R-:W-:Y:S01]  /*25cf0*/  F2FP.PACK_AB R16, R16, R13 ;  /* 0x0000000d1010723e */ /* 0x000fe200000000ff */
[----:B------:R-:W-:-:S02]  /*25d00*/  FMUL.FTZ R17, R6, R21 ;  /* 0x0000001506117220 */ /* 0x000fc40000410000 */
[C---:B------:R-:W-:Y:S02]  /*25d10*/  FFMA.FTZ R18, R14.reuse, R2, R18 ;  /* 0x000000020e127223 */ /* 0x040fe40000010012 */
[----:B------:R-:W-:Y:S02]  /*25d20*/  FFMA.FTZ R3, R14, R3, -R15 ;  /* 0x000000030e037223 */ /* 0x000fe4000001080f */
[C---:B------:R-:W-:Y:S02]  /*25d30*/  FFMA.FTZ R2, R10.reuse, R21, -R11 ;  /* 0x000000150a027223 */ /* 0x040fe4000001080b */
[----:B------:R-:W-:Y:S01]  /*25d40*/  FFMA.FTZ R17, R10, R22, R17 ;  /* 0x000000160a117223 */ /* 0x000fe20000010011 */
[----:B------:R-:W-:-:S04]  /*25d50*/  F2FP.PACK_AB R18, R18, R3 ;  /* 0x000000031212723e */ /* 0x000fc800000000ff */
[----:B------:R-:W-:-:S05]  /*25d60*/  F2FP.PACK_AB R17, R17, R2 ;  /* 0x000000021111723e */ /* 0x000fca00000000ff */
[----:B------:R1:W-:Y:S02]  /*25d70*/  ST.E.128 [R8.64+0x9000], R16 ;  /* 0x0090001008007985 */ /* 0x0003e4000c101d04 */
.L_x_2615:
[----:B------:R-:W-:Y:S05]  /*25d80*/  BSYNC B0 ;  /* 0x0000000000007941 */ /* 0x000fea0003800000 */
.L_x_2614:
[----:B------:R-:W-:-:S04]  /*25d90*/  IADD3 R2, R4, 0x60, RZ ;  /* 0x0000006004027810 */ /* 0x000fc80007ffe0ff */
[----:B------:R-:W-:-:S13]  /*25da0*/  ISETP.GE.AND P0, PT, R2, R0, PT ;  /* 0x000000000200720c */ /* 0x000fda0003f06270 */
[----:B------:R-:W-:Y:S05]  /*25db0*/  @P0 BRA `(.L_x_2609) ;  /* 0x000002a000000947 */ /* 0x000fea0003800000 */
[----:B-1----:R-:W2:Y:S01]  /*25dc0*/  LD.E.128 R16, [R8.64+0xd000] ;  /* 0x00d0000408107980 */ /* 0x002ea2000c101d00 */
[----:B------:R-:W-:Y:S01]  /*25dd0*/  SHF.R.U32.HI R6, RZ, 0x10, R59 ;  /* 0x00000010ff067819 */ /* 0x000fe2000001163b */
[----:B------:R-:W-:Y:S01]  /*25de0*/  HADD2.F32 R20, -RZ, R102.H1_H1 ;  /* 0x30000066ff147230 */ /* 0x000fe20000004100 */
[----:B------:R-:W-:Y:S01]  /*25df0*/  SHF.R.U32.HI R10, RZ, 0x10, R53 ;  /* 0x00000010ff0a7819 */ /* 0x000fe20000011635 */
[----:B------:R-:W-:Y:S01]  /*25e00*/  HADD2.F32 R11, -RZ, R103.H0_H0 ;  /* 0x20000067ff0b7230 */ /* 0x000fe20000004100 */
        /* <DEDUP_REMOVED lines=37> */
.L_x_2609:
[----:B------:R-:W-:Y:S05]  /*26060*/  BSYNC B1 ;  /* 0x0000000000017941 */ /* 0x000fea0003800000 */
.L_x_2608:
        /* <DEDUP_REMOVED lines=32> */
[----:B------:R-:W-:Y:S01]  /*26270*/  HADD2.F32 R2, -RZ, R102.H0_H0 ;  /* 0x20000066ff027230 */ /* 0x000fe20000004100 */
        /* <DEDUP_REMOVED lines=16> */
.L_x_2619:
[----:B------:R-:W-:Y:S05]  /*26380*/  BSYNC B0 ;  /* 0x0000000000007941 */ /* 0x000fea0003800000 */
.L_x_2618:
        /* <DEDUP_REMOVED lines=46> */
.L_x_2621:
[----:B------:R-:W-:Y:S05]  /*26670*/  BSYNC B0 ;  /* 0x0000000000007941 */ /* 0x000fea0003800000 */
.L_x_2620:
        /* <DEDUP_REMOVED lines=29> */
[----:B------:R-:W-:Y:S01]  /*26850*/  HADD2.F32 R2, -RZ, R109.H1_H1 ;  /* 0x3000006dff027230 */ /* 0x000fe20000004100 */
        /* <DEDUP_REMOVED lines=16> */
.L_x_2623:
[----:B------:R-:W-:Y:S05]  /*26960*/  BSYNC B0 ;  /* 0x0000000000007941 */ /* 0x000fea0003800000 */
.L_x_2622:
[----:B------:R-:W-:-:S04]  /*26970*/  IADD3 R2, R4, 0x60, RZ ;  /* 0x0000006004027810 */ /* 0x000fc80007ffe0ff */
[----:B------:R-:W-:-:S13]  /*26980*/  ISETP.GE.AND P0, PT, R2, R0, PT ;  /* 0x000000000200720c */ /* 0x000fda0003f06270 */
[----:B------:R-:W-:Y:S05]  /*26990*/  @P0 BRA `(.L_x_2617) ;  /* 0x000002a000000947 */ /* 0x000fea0003800000 */
[----:B-1----:R-:W2:Y:S01]  /*269a0*/  LD.E.128 R16, [R8.64+0xe000] ;  /* 0x00e0000408107980 */ /* 0x002ea2000c101d00 */
[----:B------:R-:W-:Y:S01]  /*269b0*/  SHF.R.U32.HI R6, RZ, 0x10, R69 ;  /* 0x00000010ff067819 */ /* 0x000fe20000011645 */
[----:B------:R-:W-:Y:S01]  /*269c0*/  HADD2.F32 R20, -RZ, R111.H1_H1 ;  /* 0x3000006fff147230 */ /* 0x000fe20000004100 */
        /* <DEDUP_REMOVED lines=39> */
.L_x_2617:
[----:B------:R-:W-:Y:S05]  /*26c40*/  BSYNC B1 ;  /* 0x0000000000017941 */ /* 0x000fea0003800000 */
.L_x_2616:
[----:B------:R-:W-:Y:S01]  /*26c50*/  IADD3 R2, R93, 0x60, RZ ;  /* 0x000000605d027810 */ /* 0x000fe20007ffe0ff */
[----:B------:R-:W-:-:S03]  /*26c60*/  IMAD.MOV.U32 R3, RZ, RZ, 0x0 ;  /* 0x00000000ff037424 */ /* 0x000fc600078e00ff */
[----:B------:R-:W-:Y:S01]  /*26c70*/  ISETP.GE.AND P0, PT, R2, R84, PT ;  /* 0x000000540200720c */ /* 0x000fe20003f06270 */
[----:B------:R-:W-:-:S12]  /*26c80*/  IMAD.MOV.U32 R2, RZ, RZ, R138 ;  /* 0x000000ffff027224 */ /* 0x000fd800078e008a */
[----:B------:R-:W-:Y:S05]  /*26c90*/  @P0 RET.REL.NODEC R2 `(_ZN7cutlass13device_kernelIN5flash19enable_sm80_to_sm89INS1_16FlashAttnFwdSm80INS1_25CollectiveMainloopFwdSm80ILi8ELi1ELb0EN4cute5tupleIJNS5_1CILi128EEENS7_ILi48EEENS7_ILi256EEEEEELi256ENS_6half_tEfNS_4arch4Sm80ELb0ELb1ELb1ELb1ELb1ELb1ELb1ELb1EEENS1_21CollectiveEpilogueFwdINS6_IJS8_SA_S9_EEENS6_IJNS7_ILi1EEESI_SI_EEESC_SE_Li256ELb1ELb1ELb1ELb0EEENS1_36VarlenDynamicPersistentTileSchedulerILi128ELi48ELi256ELi256ELb1ELb1ELb0ELb1ELb0ELb1EEEEEEEEEvNT_6ParamsE) ;  /* 0xfffd936002000950 */ /* 0x000fea0003c3ffff */
        /* <DEDUP_REMOVED lines=30> */
[----:B------:R-:W-:Y:S01]  /*26e80*/  HADD2.F32 R3, -RZ, R110.H0_H0 ;  /* 0x2000006eff037230 */ /* 0x000fe20000004100 */
        /* <DEDUP_REMOVED lines=14> */
.L_x_2625:
[----:B------:R-:W-:Y:S05]  /*26f70*/  BSYNC B0 ;  /* 0x0000000000007941 */ /* 0x000fea0003800000 */
.L_x_2624:
[----:B------:R-:W-:Y:S01]  /*26f80*/  IADD3 R2, R4, 0x20, RZ ;  /* 0x0000002004027810 */ /* 0x000fe20007ffe0ff */
[----:B------:R-:W-:Y:S03]  /*26f90*/  BSSY B0, `(.L_x_2626) ;  /* 0x000002d000007945 */ /* 0x000fe60003800000 */
[----:B------:R-:W-:-:S13]  /*26fa0*/  ISETP.GE.AND P0, PT, R2, R0, PT ;  /* 0x000000000200720c */ /* 0x000fda0003f06270 */
[----:B------:R-:W-:Y:S05]  /*26fb0*/  @P0 BRA `(.L_x_2627) ;  /* 0x000002a000000947 */ /* 0x000fea0003800000 */
[----:B-1----:R-:W2:Y:S01]  /*26fc0*/  LD.E.128 R16, [R8.64+0x7000] ;  /* 0x0070000408107980 */ /* 0x002ea2000c101d00 */
[----:B------:R-:W-:Y:S01]  /*26fd0*/  SHF.R.U32.HI R6, RZ, 0x10, R75 ;  /* 0x00000010ff067819 */ /* 0x000fe2000001164b */
[----:B------:R-:W-:Y:S01]  /*26fe0*/  HADD2.F32 R20, -RZ, R111.H0_H0 ;  /* 0x2000006fff147230 */ /* 0x000fe20000004100 */
        /* <DEDUP_REMOVED lines=39> */
.L_x_2627:
[----:B------:R-:W-:Y:S05]  /*27260*/  BSYNC B0 ;  /* 0x0000000000007941 */ /* 0x000fea0003800000 */
.L_x_2626:
        /* <DEDUP_REMOVED lines=46> */
.L_x_2629:
[----:B------:R-:W-:Y:S05]  /*27550*/  BSYNC B0 ;  /* 0x0000000000007941 */ /* 0x000fea0003800000 */
.L_x_2628:
[----:B------:R-:W-:Y:S01]  /*27560*/  IADD3 R4, R4, 0x60, RZ ;  /* 0x0000006004047810 */ /* 0x000fe20007ffe0ff */
[----:B------:R-:W-:Y:S02]  /*27570*/  IMAD.MOV.U32 R2, RZ, RZ, R138 ;  /* 0x000000ffff027224 */ /* 0x000fe400078e008a */
[----:B------:R-:W-:Y:S01]  /*27580*/  IMAD.MOV.U32 R3, RZ, RZ, 0x0 ;  /* 0x00000000ff037424 */ /* 0x000fe200078e00ff */
[----:B------:R-:W-:-:S13]  /*27590*/  ISETP.GE.AND P0, PT, R4, R0, PT ;  /* 0x000000000400720c */ /* 0x000fda0003f06270 */
[----:B------:R-:W-:Y:S05]  /*275a0*/  @P0 RET.REL.NODEC R2 `(_ZN7cutlass13device_kernelIN5flash19enable_sm80_to_sm89INS1_16FlashAttnFwdSm80INS1_25CollectiveMainloopFwdSm80ILi8ELi1ELb0EN4cute5tupleIJNS5_1CILi128EEENS7_ILi48EEENS7_ILi256EEEEEELi256ENS_6half_tEfNS_4arch4Sm80ELb0ELb1ELb1ELb1ELb1ELb1ELb1ELb1EEENS1_21CollectiveEpilogueFwdINS6_IJS8_SA_S9_EEENS6_IJNS7_ILi1EEESI_SI_EEESC_SE_Li256ELb1ELb1ELb1ELb0EEENS1_36VarlenDynamicPersistentTileSchedulerILi128ELi48ELi256ELi256ELb1ELb1ELb0ELb1ELb0ELb1EEEEEEEEEvNT_6ParamsE) ;  /* 0xfffd8a5002000950 */ /* 0x000fea0003c3ffff */
        /* <DEDUP_REMOVED lines=12> */
[----:B------:R-:W-:Y:S02]  /*27670*/  HADD2.F32 R0, -RZ, R19.H1_H1 ;  /* 0x30000013ff007230 */ /* 0x000fe40000004100 */
        /* <DEDUP_REMOVED lines=21> */
[----:B------:R-:W-:Y:S01]  /*277d0*/  FMUL.FTZ R17, R3, R15 ;  /* 0x0000000f03117220 */ /* 0x000fe20000410000 */
[----:B------:R-:W-:Y:S01]  /*277e0*/  MOV R3, 0x0 ;  /* 0x0000000000037802 */ /* 0x000fe20000000f00 */
[----:B------:R-:W-:-:S02]  /*277f0*/  FFMA.FTZ R18, R11, R0, R18 ;  /* 0x000000000b127223 */ /* 0x000fc40000010012 */
[----:B------:R-:W-:Y:S02]  /*27800*/  FFMA.FTZ R2, R11, R2, -R13 ;  /* 0x000000020b027223 */ /* 0x000fe4000001080d */
[C---:B------:R-:W-:Y:S02]  /*27810*/  FFMA.FTZ R0, R4.reuse, R15, -R6 ;  /* 0x0000000f04007223 */ /* 0x040fe40000010806 */
[----:B------:R-:W-:Y:S01]  /*27820*/  FFMA.FTZ R17, R4, R20, R17 ;  /* 0x0000001404117223 */ /* 0x000fe20000010011 */
[----:B------:R-:W-:Y:S02]  /*27830*/  F2FP.PACK_AB R18, R18, R2 ;  /* 0x000000021212723e */ /* 0x000fe400000000ff */
[----:B------:R-:W-:Y:S02]  /*27840*/  MOV R2, R138 ;  /* 0x0000008a00027202 */ /* 0x000fe40000000f00 */
[----:B------:R-:W-:-:S05]  /*27850*/  F2FP.PACK_AB R17, R17, R0 ;  /* 0x000000001111723e */ /* 0x000fca00000000ff */
[----:B------:R1:W-:Y:S01]  /*27860*/  ST.E.128 [R8.64+0xf000], R16 ;  /* 0x00f0001008007985 */ /* 0x0003e2000c101d04 */
[----:B------:R-:W-:Y:S05]  /*27870*/  RET.REL.NODEC R2 `(_ZN7cutlass13device_kernelIN5flash19enable_sm80_to_sm89INS1_16FlashAttnFwdSm80INS1_25CollectiveMainloopFwdSm80ILi8ELi1ELb0EN4cute5tupleIJNS5_1CILi128EEENS7_ILi48EEENS7_ILi256EEEEEELi256ENS_6half_tEfNS_4arch4Sm80ELb0ELb1ELb1ELb1ELb1ELb1ELb1ELb1EEENS1_21CollectiveEpilogueFwdINS6_IJS8_SA_S9_EEENS6_IJNS7_ILi1EEESI_SI_EEESC_SE_Li256ELb1ELb1ELb1ELb0EEENS1_36VarlenDynamicPersistentTileSchedulerILi128ELi48ELi256ELi256ELb1ELb1ELb0ELb1ELb0ELb1EEEEEEEEEvNT_6ParamsE) ;  /* 0xfffd878002007950 */ /* 0x000fea0003c3ffff */
.L_x_2584:
[----:B-1---5:R-:W-:-:S13]  /*27880*/  ISETP.NE.AND P0, PT, R13, 0x1, PT ;  /* 0x000000010d00780c */ /* 0x022fda0003f05270 */
[----:B------:R1:W2:Y:S04]  /*27890*/  @P0 LD.E R18, [R10.64+0x168] ;  /* 0x000168040a120980 */ /* 0x0002a8000c101900 */
[----:B-1----:R2:W3:Y:S02]  /*278a0*/  @P0 LD.E R10, [R10.64+0x16c] ;  /* 0x00016c040a0a0980 */ /* 0x0024e4000c101900 */
[----:B--2---:R-:W-:-:S05]  /*278b0*/  @P0 IMAD.HI.U32 R11, R4, R18, RZ ;  /* 0x00000012040b0227 */ /* 0x004fca00078e00ff */
[----:B---3--:R-:W-:-:S04]  /*278c0*/  @P0 SHF.R.U32.HI R4, RZ, R10, R11 ;  /* 0x0000000aff040219 */ /* 0x008fc8000001160b */
[----:B------:R-:W-:Y:S01]  /*278d0*/  SHF.R.S32.HI R10, RZ, 0x1f, R4 ;  /* 0x0000001fff0a7819 */ /* 0x000fe20000011404 */
[-C--:B------:R-:W-:Y:S02]  /*278e0*/  IMAD R20, R9, R4.reuse, RZ ;  /* 0x0000000409147224 */ /* 0x080fe400078e02ff */
[----:B------:R-:W-:Y:S02]  /*278f0*/  IMAD R11, R3, R4, RZ ;  /* 0x00000004030b7224 */ /* 0x000fe400078e02ff */
[-C--:B------:R-:W-:Y:S02]  /*27900*/  IMAD R21, R8, R10.reuse, R20 ;  /* 0x0000000a08157224 */ /* 0x080fe400078e0214 */
[C---:B------:R-:W-:Y:S02]  /*27910*/  IMAD R20, R2.reuse, R10, R11 ;  /* 0x0000000a02147224 */ /* 0x040fe400078e020b */
[----:B------:R-:W-:-:S04]  /*27920*/  IMAD.WIDE.U32 R10, R2, R4, RZ ;  /* 0x00000004020a7225 */ /* 0x000fc800078e00ff */
[----:B------:R-:W-:Y:S01]  /*27930*/  IMAD.WIDE.U32 R18, R8, R4, RZ ;  /* 0x0000000408127225 */ /* 0x000fe200078e00ff */
[----:B------:R-:W-:-:S03]  /*27940*/  IADD3 R11, R11, R20, RZ ;  /* 0x000000140b0b7210 */ /* 0x000fc60007ffe0ff */
[-C--:B------:R-:W-:Y:S01]  /*27950*/  IMAD R9, R9, R6.reuse, RZ ;  /* 0x0000000609097224 */ /* 0x080fe200078e02ff */
[----:B------:R-:W-:Y:S01]  /*27960*/  IADD3 R19, R19, R21, RZ ;  /* 0x0000001513137210 */ /* 0x000fe20007ffe0ff */
[----:B------:R-:W-:Y:S02]  /*27970*/  IMAD R4, R3, R6, RZ ;  /* 0x0000000603047224 */ /* 0x000fe400078e02ff */
[----:B------:R-:W-:-:S04]  /*27980*/  IMAD.WIDE.U32 R10, R6, R2, R10 ;  /* 0x00000002060a7225 */ /* 0x000fc800078e000a */
[----:B------:R-:W-:Y:S01]  /*27990*/  IMAD.WIDE.U32 R18, R6, R8, R18 ;  /* 0x0000000806127225 */ /* 0x000fe200078e0012 */
[----:B------:R-:W-:-:S03]  /*279a0*/  LEA R21, P0, R10, R16, 0x1 ;  /* 0x000000100a157211 */ /* 0x000fc600078008ff */
[----:B------:R-:W-:Y:S01]  /*279b0*/  IMAD R3, R8, R24, R9 ;  /* 0x0000001808037224 */ /* 0x000fe200078e0209 */
[----:B------:R-:W-:Y:S01]  /*279c0*/  LEA R20, P1, R18, R14, 0x1 ;  /* 0x0000000e12147211 */ /* 0x000fe200078208ff */
[----:B------:R-:W-:-:S03]  /*279d0*/  IMAD R2, R2, R24, R4 ;  /* 0x0000001802027224 */ /* 0x000fc600078e0204 */
[----:B------:R-:W-:Y:S02]  /*279e0*/  IADD3 R3, R19, R3, RZ ;  /* 0x0000000313037210 */ /* 0x000fe40007ffe0ff */
[----:B------:R-:W-:Y:S02]  /*279f0*/  IADD3 R2, R11, R2, RZ ;  /* 0x000000020b027210 */ /* 0x000fe40007ffe0ff */
[----:B------:R-:W-:Y:S02]  /*27a00*/  LEA.HI.X R18, R18, R15, R3, 0x1, P1 ;  /* 0x0000000f12127211 */ /* 0x000fe400008f0c03 */
[----:B------:R-:W-:Y:S01]  /*27a10*/  LEA.HI.X R16, R10, R17, R2, 0x1, P0 ;  /* 0x000000110a107211 */ /* 0x000fe200000f0c02 */
[----:B------:R-:W-:Y:S05]  /*27a20*/  BRA.DIV ~URZ, `(.L_x_2630) ;  /* 0x000051527f007947 */ /* 0x000fea000b800000 */
[----:B------:R1:W2:Y:S02]  /*27a30*/  SHFL.IDX PT, R4, R18, RZ, 0x181f ;  /* 0x00181fff12047589 */ /* 0x0002a400000e0000 */
.L_x_2666:
[----:B------:R-:W-:Y:S05]  /*27a40*/  BRA.DIV ~URZ, `(.L_x_2631) ;  /* 0x000051a27f007947 */ /* 0x000fea000b800000 */
[----:B------:R3:W4:Y:S01]  /*27a50*/  SHFL.IDX PT, R8, R20, RZ, 0x181f ;  /* 0x00181fff14087589 */ /* 0x00072200000e0000 */
[----:B--2---:R-:W-:-:S03]  /*27a60*/  MOV R9, R4 ;  /* 0x0000000400097202 */ /* 0x004fc60000000f00 */
[----:B------:R3:W2:Y:S04]  /*27a70*/  SHFL.IDX PT, R6, R16, RZ, 0x181f ;  /* 0x00181fff10067589 */ /* 0x0006a800000e0000 */
[----:B------:R3:W1:Y:S02]  /*27a80*/  SHFL.IDX PT, R2, R21, RZ, 0x181f ;  /* 0x00181fff15027589 */ /* 0x00066400000e0000 */
.L_x_2667:
        /* <DEDUP_REMOVED lines=20> */
[----:B------:R-:W-:Y:S01]  /*27bd0*/  CS2R R28, SRZ ;  /* 0x00000000001c7805 */ /* 0x000fe2000001ff00 */
[----:B------:R-:W-:Y:S01]  /*27be0*/  CS2R R42, SRZ ;  /* 0x00000000002a7805 */ /* 0x000fe2000001ff00 */
[----:B------:R-:W-:Y:S01]  /*27bf0*/  CS2R R40, SRZ ;  /* 0x0000000000287805 */ /* 0x000fe2000001ff00 */
[----:B------:R-:W-:Y:S01]  /*27c00*/  CS2R R46, SRZ ;  /* 0x00000000002e7805 */ /* 0x000fe2000001ff00 */
[----:B------:R-:W-:-:S05]  /*27c10*/  CS2R R44, SRZ ;  /* 0x00000000002c7805 */ /* 0x000fca000001ff00 */
[----:B----4-:R-:W-:Y:S02]  /*27c20*/  @!P1 IMAD.WIDE R14, R56, 0x2, R8 ;  /* 0x00000002380e9825 */ /* 0x010fe400078e0208 */
[----:B------:R-:W-:-:S03]  /*27c30*/  @!P0 SHF.R.S32.HI R4, RZ, 0x1f, R6 ;  /* 0x0000001fff048819 */ /* 0x000fc60000011406 */
[----:B------:R2:W5:Y:S01]  /*27c40*/  @!P1 LD.E.128 R32, [R14.64] ;  /* 0x000000040e209980 */ /* 0x000562000c101d00 */
[----:B------:R-:W-:-:S04]  /*27c50*/  @!P0 LEA.HI R4, R4, R6, RZ, 0x3 ;  /* 0x0000000604048211 */ /* 0x000fc800078f18ff */
[----:B------:R-:W-:-:S05]  /*27c60*/  @!P0 LOP3.LUT R4, R4, 0xfffffff8, RZ, 0xc0, !PT ;  /* 0xfffffff804048812 */ /* 0x000fca00078ec0ff */
[----:B------:R-:W-:-:S04]  /*27c70*/  @!P0 IMAD.WIDE R10, R4, 0x2, R8 ;  /* 0x00000002040a8825 */ /* 0x000fc800078e0208 */
[--C-:B-1----:R-:W-:Y:S01]  /*27c80*/  @!P0 IMAD.WIDE R8, R4, 0x2, R2.reuse ;  /* 0x0000000204088825 */ /* 0x102fe200078e0202 */
[----:B------:R2:W5:Y:S03]  /*27c90*/  @!P0 LD.E.128 R40, [R10.64] ;  /* 0x000000040a288980 */ /* 0x000566000c101d00 */
[----:B------:R-:W-:Y:S01]  /*27ca0*/  @!P1 IMAD.WIDE R2, R56, 0x2, R2 ;  /* 0x0000000238029825 */ /* 0x000fe200078e0202 */
[----:B------:R2:W5:Y:S04]  /*27cb0*/  @!P0 LD.E.128 R44, [R8.64] ;  /* 0x00000004082c8980 */ /* 0x000568000c101d00 */
[----:B------:R2:W5:Y:S02]  /*27cc0*/  @!P1 LD.E.128 R28, [R2.64] ;  /* 0x00000004021c9980 */ /* 0x000564000c101d00 */
.L_x_2633:
[----:B------:R-:W-:Y:S05]  /*27cd0*/  BSYNC B0 ;  /* 0x0000000000007941 */ /* 0x000fea0003800000 */
.L_x_2632:
[----:B-----5:R-:W-:Y:S02]  /*27ce0*/  IMAD.MOV.U32 R6, RZ, RZ, R42 ;  /* 0x000000ffff067224 */ /* 0x020fe400078e002a */
[----:B------:R-:W-:-:S02]  /*27cf0*/  IMAD.MOV.U32 R4, RZ, RZ, R43 ;  /* 0x000000ffff047224 */ /* 0x000fc400078e002b */
[----:B--2---:R-:W-:Y:S01]  /*27d00*/  IMAD.MOV.U32 R3, RZ, RZ, R40 ;  /* 0x000000ffff037224 */ /* 0x004fe200078e0028 */
[----:B------:R-:W-:Y:S01]  /*27d10*/  PRMT R109, R6, 0x7610, R109 ;  /* 0x00007610066d7816 */ /* 0x000fe2000000006d */
[----:B-1----:R-:W-:Y:S01]  /*27d20*/  IMAD.MOV.U32 R2, RZ, RZ, R41 ;  /* 0x000000ffff027224 */ /* 0x002fe200078e0029 */
        /* <DEDUP_REMOVED lines=28> */
[----:B------:R1:W2:Y:S04]  /*27ef0*/  SHFL.IDX PT, R9, R18, 0x1, 0x181f ;  /* 0x00381f0012097f89 */ /* 0x0002a800000e0000 */
[----:B----4-:R1:W4:Y:S04]  /*27f00*/  SHFL.IDX PT, R8, R20, 0x1, 0x181f ;  /* 0x00381f0014087f89 */ /* 0x01032800000e0000 */
[----:B------:R1:W3:Y:S04]  /*27f10*/  SHFL.IDX PT, R4, R16, 0x1, 0x181f ;  /* 0x00381f0010047f89 */ /* 0x0002e800000e0000 */
[----:B------:R1:W1:Y:S02]  /*27f20*/  SHFL.IDX PT, R2, R21, 0x1, 0x181f ;  /* 0x00381f0015027f89 */ /* 0x00026400000e0000 */
.L_x_2668:
        /* <DEDUP_REMOVED lines=23> */
[----:B--2-4-:R-:W-:Y:S02]  /*280a0*/  @!P1 IMAD.WIDE R14, R56, 0x2, R8 ;  /* 0x00000002380e9825 */ /* 0x014fe400078e0208 */
        /* <DEDUP_REMOVED lines=10> */
.L_x_2636:
[----:B------:R-:W-:Y:S05]  /*28150*/  BSYNC B0 ;  /* 0x0000000000007941 */ /* 0x000fea0003800000 */
.L_x_2635:
[----:B--2--5:R-:W-:Y:S02]  /*28160*/  IMAD.MOV.U32 R3, RZ, RZ, R64 ;  /* 0x000000ffff037224 */ /* 0x024fe400078e0040 */
[----:B-1----:R-:W-:-:S02]  /*28170*/  IMAD.MOV.U32 R2, RZ, RZ, R65 ;  /* 0x000000ffff027224 */ /* 0x002fc400078e0041 */
        /* <DEDUP_REMOVED lines=12> */
[----:B------:R-:W-:-:S02]  /*28240*/  IMAD.MOV.U32 R3, RZ, RZ, R60 ;  /* 0x000000ffff037224 */ /* 0x000fc400078e003c */
        /* <DEDUP_REMOVED lines=13> */
[----:B------:R-:W-:Y:S02]  /*28320*/  PRMT R111, R6, 0x5410, R4 ;  /* 0x00005410066f7816 */ /* 0x000fe40000000004 */
[----:B------:R-:W-:Y:S01]  /*28330*/  PRMT R108, R108, 0x5410, R2 ;  /* 0x000054106c6c7816 */ /* 0x000fe20000000002 */
[----:B------:R-:W-:Y:S05]  /*28340*/  BRA.DIV ~URZ, `(.L_x_2637) ;  /* 0x00004b727f007947 */ /* 0x000fea000b800000 */
[----:B------:R1:W2:Y:S02]  /*28350*/  SHFL.IDX PT, R4, R18, 0x2, 0x181f ;  /* 0x00581f0012047f89 */ /* 0x0002a400000e0000 */
.L_x_2669:
[----:B------:R-:W-:Y:S05]  /*28360*/  BRA.DIV ~URZ, `(.L_x_2638) ;  /* 0x00004bc27f007947 */ /* 0x000fea000b800000 */
[----:B----4-:R3:W4:Y:S01]  /*28370*/  SHFL.IDX PT, R8, R20, 0x2, 0x181f ;  /* 0x00581f0014087f89 */ /* 0x01072200000e0000 */
[----:B--2---:R-:W-:-:S03]  /*28380*/  MOV R9, R4 ;  /* 0x0000000400097202 */ /* 0x004fc60000000f00 */
[----:B------:R3:W2:Y:S04]  /*28390*/  SHFL.IDX PT, R6, R16, 0x2, 0x181f ;  /* 0x00581f0010067f89 */ /* 0x0006a800000e0000 */
[----:B------:R3:W1:Y:S02]  /*283a0*/  SHFL.IDX PT, R2, R21, 0x2, 0x181f ;  /* 0x00581f0015027f89 */ /* 0x00066400000e0000 */
.L_x_2670:
        /* <DEDUP_REMOVED lines=21> */
[----:B------:R-:W-:-:S07]  /*28500*/  CS2R R84, SRZ ;  /* 0x0000000000547805 */ /* 0x000fce000001ff00 */
[----:B----4-:R-:W-:Y:S02]  /*28510*/  @!P1 IMAD.WIDE R10, R56, 0x2, R8 ;  /* 0x00000002380a9825 */ /* 0x010fe400078e0208 */
[----:B------:R-:W-:Y:S01]  /*28520*/  @!P0 SHF.R.S32.HI R4, RZ, 0x1f, R6 ;  /* 0x0000001fff048819 */ /* 0x000fe20000011406 */
[----:B------:R-:W-:Y:S02]  /*28530*/  CS2R R82, SRZ ;  /* 0x0000000000527805 */ /* 0x000fe4000001ff00 */
[----:B------:R2:W5:Y:S01]  /*28540*/  @!P1 LD.E.128 R72, [R10.64] ;  /* 0x000000040a489980 */ /* 0x000562000c101d00 */
[----:B------:R-:W-:-:S04]  /*28550*/  @!P0 LEA.HI R4, R4, R6, RZ, 0x3 ;  /* 0x0000000604048211 */ /* 0x000fc800078f18ff */
[----:B------:R-:W-:Y:S01]  /*28560*/  @!P0 LOP3.LUT R4, R4, 0xfffffff8, RZ, 0xc0, !PT ;  /* 0xfffffff804048812 */ /* 0x000fe200078ec0ff */
[----:B------:R-:W-:-:S04]  /*28570*/  CS2R R80, SRZ ;  /* 0x0000000000507805 */ /* 0x000fc8000001ff00 */
[----:B--2---:R-:W-:-:S04]  /*28580*/  @!P0 IMAD.WIDE R10, R4, 0x2, R8 ;  /* 0x00000002040a8825 */ /* 0x004fc800078e0208 */
[--C-:B-1----:R-:W-:Y:S01]  /*28590*/  @!P0 IMAD.WIDE R8, R4, 0x2, R2.reuse ;  /* 0x0000000204088825 */ /* 0x102fe200078e0202 */
[----:B------:R1:W5:Y:S03]  /*285a0*/  @!P0 LD.E.128 R84, [R10.64] ;  /* 0x000000040a548980 */ /* 0x000366000c101d00 */
[----:B------:R-:W-:Y:S01]  /*285b0*/  @!P1 IMAD.WIDE R2, R56, 0x2, R2 ;  /* 0x0000000238029825 */ /* 0x000fe200078e0202 */
[----:B------:R1:W5:Y:S04]  /*285c0*/  @!P0 LD.E.128 R80, [R8.64] ;  /* 0x0000000408508980 */ /* 0x000368000c101d00 */
[----:B------:R1:W5:Y:S02]  /*285d0*/  @!P1 LD.E.128 R68, [R2.64] ;  /* 0x0000000402449980 */ /* 0x000364000c101d00 */
.L_x_2640:
[----:B------:R-:W-:Y:S05]  /*285e0*/  BSYNC B0 ;  /* 0x0000000000007941 */ /* 0x000fea0003800000 */
.L_x_2639:
[----:B-----5:R-:W-:Y:S01]  /*285f0*/  IMAD.MOV.U32 R6, RZ, RZ, R86 ;  /* 0x000000ffff067224 */ /* 0x020fe200078e0056 */
[----:B------:R-:W-:Y:S01]  /*28600*/  CS2R R102, SRZ ;  /* 0x0000000000667805 */ /* 0x000fe2000001ff00 */
[----:B-1----:R-:W-:-:S02]  /*28610*/  IMAD.MOV.U32 R3, RZ, RZ, R84 ;  /* 0x000000ffff037224 */ /* 0x002fc400078e0054 */
[----:B------:R-:W-:Y:S02]  /*28620*/  IMAD.MOV.U32 R2, RZ, RZ, R85 ;  /* 0x000000ffff027224 */ /* 0x000fe400078e0055 */
        /* <DEDUP_REMOVED lines=14> */
[----:B------:R-:W-:Y:S01]  /*28710*/  PRMT R122, R2, 0x7610, R122 ;  /* 0x00007610027a7816 */ /* 0x000fe2000000007a */
[----:B------:R-:W-:Y:S01]  /*28720*/  IMAD.MOV.U32 R2, RZ, RZ, R81 ;  /* 0x000000ffff027224 */ /* 0x000fe200078e0051 */
[----:B------:R-:W-:Y:S01]  /*28730*/  PRMT R120, R6, 0x5410, R4 ;  /* 0x0000541006787816 */ /* 0x000fe20000000004 */
[----:B------:R-:W-:Y:S01]  /*28740*/  IMAD.SHL.U32 R6, R76, 0x80, RZ ;  /* 0x000000804c067824 */ /* 0x000fe200078e00ff */
[----:B------:R-:W-:Y:S01]  /*28750*/  PRMT R124, R3, 0x7610, R124 ;  /* 0x00007610037c7816 */ /* 0x000fe2000000007c */
[----:B------:R-:W-:Y:S01]  /*28760*/  IMAD.MOV.U32 R3, RZ, RZ, R70 ;  /* 0x000000ffff037224 */ /* 0x000fe200078e0046 */
[----:B------:R-:W-:Y:S01]  /*28770*/  PRMT R123, R2, 0x7610, R123 ;  /* 0x00007610027b7816 */ /* 0x000fe2000000007b */
[----:B------:R-:W-:Y:S01]  /*28780*/  IMAD.MOV.U32 R2, RZ, RZ, R71 ;  /* 0x000000ffff027224 */ /* 0x000fe200078e0047 */
[----:B------:R-:W-:-:S02]  /*28790*/  SHF.R.S32.HI R4, RZ, 0x1f, R22 ;  /* 0x0000001fff047819 */ /* 0x000fc40000011416 */
[----:B------:R-:W-:Y:S01]  /*287a0*/  PRMT R118, R118, 0x5410, R3 ;  /* 0x0000541076767816 */ /* 0x000fe20000000003 */
[----:B------:R-:W-:Y:S01]  /*287b0*/  IMAD.MOV.U32 R3, RZ, RZ, R68 ;  /* 0x000000ffff037224 */ /* 0x000fe200078e0044 */
[----:B------:R-:W-:Y:S01]  /*287c0*/  PRMT R119, R119, 0x5410, R2 ;  /* 0x0000541077777816 */ /* 0x000fe20000000002 */
[----:B------:R-:W-:Y:S01]  /*287d0*/  IMAD.MOV.U32 R2, RZ, RZ, R69 ;  /* 0x000000ffff027224 */ /* 0x000fe200078e0045 */
[----:B------:R-:W-:Y:S02]  /*287e0*/  LEA.HI R4, R4, R22, RZ, 0x3 ;  /* 0x0000001604047211 */ /* 0x000fe400078f18ff */
[----:B------:R-:W-:Y:S02]  /*287f0*/  PRMT R118, R3, 0x7610, R118 ;  /* 0x0000761003767816 */ /* 0x000fe40000000076 */
[----:B------:R-:W-:Y:S02]  /*28800*/  LEA.HI.SX32 R10, R4, R6, 0x1d ;  /* 0x00000006040a7211 */ /* 0x000fe400078feaff */
[----:B------:R-:W-:Y:S01]  /*28810*/  PRMT R117, R2, 0x7610, R117 ;  /* 0x0000761002757816 */ /* 0x000fe20000000075 */
[----:B------:R-:W-:Y:S05]  /*28820*/  BRA.DIV ~URZ, `(.L_x_2641) ;  /* 0x000048427f007947 */ /* 0x000fea000b800000 */
[----:B------:R1:W2:Y:S02]  /*28830*/  SHFL.IDX PT, R4, R18, 0x3, 0x181f ;  /* 0x00781f0012047f89 */ /* 0x0002a400000e0000 */
.L_x_2671:
[----:B------:R-:W-:Y:S05]  /*28840*/  BRA.DIV ~URZ, `(.L_x_2642) ;  /* 0x000048927f007947 */ /* 0x000fea000b800000 */
[----:B----4-:R4:W1:Y:S01]  /*28850*/  SHFL.IDX PT, R8, R20, 0x3, 0x181f ;  /* 0x00781f0014087f89 */ /* 0x01086200000e0000 */
[----:B--2---:R-:W-:-:S03]  /*28860*/  MOV R9, R4 ;  /* 0x0000000400097202 */ /* 0x004fc60000000f00 */
[----:B------:R4:W2:Y:S04]  /*28870*/  SHFL.IDX PT, R6, R16, 0x3, 0x181f ;  /* 0x00781f0010067f89 */ /* 0x0008a800000e0000 */
[----:B------:R4:W3:Y:S02]  /*28880*/  SHFL.IDX PT, R2, R21, 0x3, 0x181f ;  /* 0x00781f0015027f89 */ /* 0x0008e400000e0000 */
.L_x_2672:
[----:B------:R-:W-:Y:S01]  /*28890*/  IADD3 R3, R10, 0x60, RZ ;  /* 0x000000600a037810 */ /* 0x000fe20007ffe0ff */
[----:B------:R-:W-:Y:S01]  /*288a0*/  BSSY B0, `(.L_x_2643) ;  /* 0x0000021000007945 */ /* 0x000fe20003800000 */
[----:B------:R-:W-:Y:S01]  /*288b0*/  CS2R R100, SRZ ;  /* 0x0000000000647805 */ /* 0x000fe2000001ff00 */
[----:B------:R-:W-:Y:S01]  /*288c0*/  CS2R R90, SRZ ;  /* 0x00000000005a7805 */ /* 0x000fe2000001ff00 */
[----:B------:R-:W-:Y:S01]  /*288d0*/  ISETP.GE.AND P0, PT, R3, R13, PT ;  /* 0x0000000d0300720c */ /* 0x000fe20003f06270 */
[----:B--2---:R-:W-:Y:S01]  /*288e0*/  IMAD.MOV.U32 R3, RZ, RZ, R6 ;  /* 0x000000ffff037224 */ /* 0x004fe200078e0006 */
[----:B------:R-:W-:Y:S01]  /*288f0*/  CS2R R88, SRZ ;  /* 0x0000000000587805 */ /* 0x000fe2000001ff00 */
[----:B------:R-:W-:Y:S01]  /*28900*/  CS2R R98, SRZ ;  /* 0x0000000000627805 */ /* 0x000fe2000001ff00 */
[----:B------:R-:W-:Y:S01]  /*28910*/  CS2R R96, SRZ ;  /* 0x0000000000607805 */ /* 0x000fe2000001ff00 */
[----:B------:R-:W-:Y:S01]  /*28920*/  CS2R R78, SRZ ;  /* 0x00000000004e7805 */ /* 0x000fe2000001ff00 */
[----:B------:R-:W-:-:S07]  /*28930*/  CS2R R76, SRZ ;  /* 0x00000000004c7805 */ /* 0x000fce000001ff00 */
        /* <DEDUP_REMOVED lines=10> */
[----:B-1----:R-:W-:Y:S02]  /*289e0*/  @!P1 IMAD.WIDE R10, R56, 0x2, R8 ;  /* 0x00000002380a9825 */ /* 0x002fe400078e0208 */
[----:B------:R-:W-:Y:S01]  /*289f0*/  @!P0 SHF.R.S32.HI R4, RZ, 0x1f, R6 ;  /* 0x0000001fff048819 */ /* 0x000fe20000011406 */
[----:B------:R-:W-:Y:S01]  /*28a00*/  CS2R R98, SRZ ;  /* 0x0000000000627805 */ /* 0x000fe2000001ff00 */
[----:B------:R-:W-:Y:S01]  /*28a10*/  CS2R R96, SRZ ;  /* 0x0000000000607805 */ /* 0x000fe2000001ff00 */
[----:B------:R1:W5:Y:S01]  /*28a20*/  @!P1 LD.E.128 R88, [R10.64] ;  /* 0x000000040a589980 */ /* 0x000362000c101d00 */
[----:B------:R-:W-:-:S04]  /*28a30*/  @!P0 LEA.HI R4, R4, R6, RZ, 0x3 ;  /* 0x0000000604048211 */ /* 0x000fc800078f18ff */
[----:B------:R-:W-:-:S05]  /*28a40*/  @!P0 LOP3.LUT R4, R4, 0xfffffff8, RZ, 0xc0, !PT ;  /* 0xfffffff804048812 */ /* 0x000fca00078ec0ff */
[----:B------:R-:W-:-:S05]  /*28a50*/  @!P0 IMAD.WIDE R8, R4, 0x2, R8 ;  /* 0x0000000204088825 */ /* 0x000fca00078e0208 */
[----:B------:R2:W5:Y:S02]  /*28a60*/  @!P0 LD.E.128 R100, [R8.64] ;  /* 0x0000000408648980 */ /* 0x000564000c101d00 */
[----:B--23--:R-:W-:-:S04]  /*28a70*/  @!P1 IMAD.WIDE R8, R56, 0x2, R2 ;  /* 0x0000000238089825 */ /* 0x00cfc800078e0202 */
[----:B------:R-:W-:Y:S01]  /*28a80*/  @!P0 IMAD.WIDE R2, R4, 0x2, R2 ;  /* 0x0000000204028825 */ /* 0x000fe200078e0202 */
[----:B------:R1:W5:Y:S04]  /*28a90*/  @!P1 LD.E.128 R76, [R8.64] ;  /* 0x00000004084c9980 */ /* 0x000368000c101d00 */
[----:B------:R1:W5:Y:S02]  /*28aa0*/  @!P0 LD.E.128 R96, [R2.64] ;  /* 0x0000000402608980 */ /* 0x000364000c101d00 */
.L_x_2644:
[----:B------:R-:W-:Y:S05]  /*28ab0*/  BSYNC B0 ;  /* 0x0000000000007941 */ /* 0x000fea0003800000 */
.L_x_2643:
[----:B------:R-:W-:Y:S01]  /*28ac0*/  IADD3 R6, R92, -c[0x0][0x20], RZ ;  /* 0x800008005c067a10 */ /* 0x000fe20007ffe0ff */
[----:B------:R-:W-:-:S04]  /*28ad0*/  DEPBAR.LE SB0, 0x1 ;  /* 0x000080400000791a */ /* 0x000fc80000000000 */
[----:B-1-3--:R-:W2:Y:S01]  /*28ae0*/  LDL.64 R2, [R6+0x20] ;  /* 0x0000200006027983 */ /* 0x00aea20000100a00 */
[----:B------:R-:W-:Y:S03]  /*28af0*/  WARPSYNC 0xffffffff ;  /* 0xffffffff00007948 */ /* 0x000fe60003800000 */
[----:B------:R-:W-:Y:S06]  /*28b00*/  BAR.SYNC.DEFER_BLOCKING 0x0 ;  /* 0x0000000000007b1d */ /* 0x000fec0000010000 */
[----:B--2---:R1:W2:Y:S02]  /*28b10*/  LD.E R2, [R2.64] ;  /* 0x0000000402027980 */ /* 0x0042a4000c101900 */
[----:B-1---5:R-:W-:-:S05]  /*28b20*/  IMAD.MOV.U32 R3, RZ, RZ, R102 ;  /* 0x000000ffff037224 */ /* 0x022fca00078e0066 */
[----:B------:R-:W-:Y:S01]  /*28b30*/  PRMT R132, R132, 0x5410, R3 ;  /* 0x0000541084847816 */ /* 0x000fe20000000003 */
[----:B------:R-:W-:-:S05]  /*28b40*/  IMAD.MOV.U32 R3, RZ, RZ, R100 ;  /* 0x000000ffff037224 */ /* 0x000fca00078e0064 */
[----:B------:R-:W-:Y:S01]  /*28b50*/  PRMT R132, R3, 0x7610, R132 ;  /* 0x0000761003847816 */ /* 0x000fe20000000084 */
[----:B------:R-:W-:Y:S02]  /*28b60*/  IMAD.MOV.U32 R3, RZ, RZ, R90 ;  /* 0x000000ffff037224 */ /* 0x000fe400078e005a */
[----:B--2---:R-:W-:Y:S02]  /*28b70*/  IMAD R4, R2, -0x80, R13 ;  /* 0xffffff8002047824 */ /* 0x004fe400078e020d */
[----:B------:R-:W-:-:S05]  /*28b80*/  IMAD.MOV.U32 R2, RZ, RZ, R103 ;  /* 0x000000ffff027224 */ /* 0x000fca00078e0067 */
[----:B------:R-:W-:Y:S01]  /*28b90*/  PRMT R130, R130, 0x5410, R2 ;  /* 0x0000541082827816 */ /* 0x000fe20000000002 */
[----:B------:R-:W-:-:S05]  /*28ba0*/  IMAD.MOV.U32 R2, RZ, RZ, R101 ;  /* 0x000000ffff027224 */ /* 0x000fca00078e0065 */
[----:B------:R-:W-:Y:S01]  /*28bb0*/  PRMT R129, R129, 0x5410, R2 ;  /* 0x0000541081817816 */ /* 0x000fe20000000002 */
[----:B------:R-:W-:-:S05]  /*28bc0*/  IMAD.MOV.U32 R2, RZ, RZ, R91 ;  /* 0x000000ffff027224 */ /* 0x000fca00078e005b */
[----:B------:R-:W-:Y:S01]  /*28bd0*/  PRMT R128, R3, 0x5410, R2 ;  /* 0x0000541003807816 */ /* 0x000fe20000000002 */
[----:B------:R-:W-:Y:S02]  /*28be0*/  IMAD.MOV.U32 R2, RZ, RZ, R89 ;  /* 0x000000ffff027224 */ /* 0x000fe400078e0059 */
        /* <DEDUP_REMOVED lines=18> */
[----:B------:R-:W-:Y:S02]  /*28d10*/  PRMT R92, R2, 0x7610, R92 ;  /* 0x00007610025c7816 */ /* 0x000fe4000000005c */
[----:B------:R-:W2:Y:S01]  /*28d20*/  LDL.64 R2, [R6+0x28] ;  /* 0x0000280006027983 */ /* 0x000ea20000100a00 */
[----:B------:R-:W-:-:S04]  /*28d30*/  IMNMX R59, R4, 0x80, PT ;  /* 0x00000080043b7817 */ /* 0x000fc80003800200 */
[----:B------:R-:W-:Y:S01]  /*28d40*/  ISETP.GE.AND P0, PT, R93, R59, PT ;  /* 0x0000003b5d00720c */ /* 0x000fe20003f06270 */
[----:B------:R-:W-:Y:S01]  /*28d50*/  BSSY B1, `(.L_x_2645) ;  /* 0x00000dc000017945 */ /* 0x000fe20003800000 */
[----:B--2---:R1:W5:Y:S11]  /*28d60*/  LD.E.64 R36, [R2.64] ;  /* 0x0000000402247980 */ /* 0x004376000c101b00 */
[----:B------:R-:W-:Y:S05]  /*28d70*/  @P0 BRA `(.L_x_2646) ;  /* 0x00000d9000000947 */ /* 0x000fea0003800000 */
[----:B-1----:R-:W-:Y:S01]  /*28d80*/  SHF.R.S32.HI R2, RZ, 0x1f, R22 ;  /* 0x0000001fff027819 */ /* 0x002fe20000011416 */
[----:B------:R-:W-:Y:S01]  /*28d90*/  BSSY B0, `(.L_x_2647) ;  /* 0x000006b000007945 */ /* 0x000fe20003800000 */
[----:B------:R-:W-:-:S02]  /*28da0*/  ISETP.GE.AND P0, PT, R56, R0, PT ;  /* 0x000000003800720c */ /* 0x000fc40003f06270 */
[----:B------:R-:W-:-:S05]  /*28db0*/  LEA.HI R2, R2, R22, RZ, 0x6 ;  /* 0x0000001602027211 */ /* 0x000fca00078f30ff */
[----:B------:R-:W-:Y:S02]  /*28dc0*/  IMAD.SHL.U32 R3, R2, 0x8, RZ ;  /* 0x0000000802037824 */ /* 0x000fe400078e00ff */
[----:B------:R-:W-:-:S03]  /*28dd0*/  IMAD.SHL.U32 R2, R93, 0x40, RZ ;  /* 0x000000405d027824 */ /* 0x000fc600078e00ff */
[----:B------:R-:W-:Y:S02]  /*28de0*/  LOP3.LUT R14, R3, 0xfffffe00, RZ, 0xc0, !PT ;  /* 0xfffffe00030e7812 */ /* 0x000fe400078ec0ff */
[----:B------:R-:W-:Y:S01]  /*28df0*/  LOP3.LUT R2, R2, 0x1c0, RZ, 0xc0, !PT ;  /* 0x000001c002027812 */ /* 0x000fe200078ec0ff */
[----:B------:R-:W-:Y:S05]  /*28e00*/  @P0 BRA `(.L_x_2648) ;  /* 0x0000063000000947 */ /* 0x000fea0003800000 */
[----:B------:R-:W-:Y:S02]  /*28e10*/  LEA.HI R4, R0, R39, RZ, 0x1d ;  /* 0x0000002700047211 */ /* 0x000fe400078fe8ff */
[----:B------:R-:W-:Y:S02]  /*28e20*/  SHF.R.U32.HI R6, RZ, 0x3, R2 ;  /* 0x00000003ff067819 */ /* 0x000fe40000011602 */
[----:B------:R-:W-:-:S04]  /*28e30*/  SHF.R.S32.HI R3, RZ, 0x1f, R4 ;  /* 0x0000001fff037819 */ /* 0x000fc80000011404 */
[----:B------:R-:W-:Y:S02]  /*28e40*/  LEA.HI R3, R3, R4, RZ, 0x3 ;  /* 0x0000000403037211 */ /* 0x000fe400078f18ff */
[----:B------:R-:W-:Y:S02]  /*28e50*/  SHF.L.U32 R4, R4, 0x3, RZ ;  /* 0x0000000304047819 */ /* 0x000fe400000006ff */
[----:B------:R-:W-:Y:S02]  /*28e60*/  SHF.L.U32 R3, R3, 0xa, RZ ;  /* 0x0000000a03037819 */ /* 0x000fe400000006ff */
[----:B------:R-:W-:Y:S02]  /*28e70*/  LOP3.LUT R4, R2, 0x38, R4, 0xf8, !PT ;  /* 0x0000003802047812 */ /* 0x000fe400078ef804 */
[----:B------:R-:W-:Y:S02]  /*28e80*/  LOP3.LUT R3, R3, 0xffffe000, RZ, 0xc0, !PT ;  /* 0xffffe00003037812 */ /* 0x000fe400078ec0ff */
[----:B------:R-:W-:-:S04]  /*28e90*/  LOP3.LUT R4, R4, R6, RZ, 0x3c, !PT ;  /* 0x0000000604047212 */ /* 0x000fc800078e3cff */
[----:B------:R-:W-:Y:S02]  /*28ea0*/  IADD3 R4, R4, R3, R14 ;  /* 0x0000000304047210 */ /* 0x000fe40007ffe00e */
[----:B------:R-:W-:-:S03]  /*28eb0*/  LOP3.LUT R3, R2, 0x38, R56, 0xf8, !PT ;  /* 0x0000003802037812 */ /* 0x000fc600078ef838 */
[----:B-----5:R-:W-:Y:S01]  /*28ec0*/  IMAD.WIDE.U32 R26, R4, 0x2, R36 ;  /* 0x00000002041a7825 */ /* 0x020fe200078e0024 */
[----:B------:R-:W-:-:S04]  /*28ed0*/  LOP3.LUT R3, R3, R6, RZ, 0x3c, !PT ;  /* 0x0000000603037212 */ /* 0x000fc800078e3cff */
[----:B------:R-:W-:Y:S01]  /*28ee0*/  IADD3 R3, R14, R3, RZ ;  /* 0x000000030e037210 */ /* 0x000fe20007ffe0ff */
[----:B----4-:R-:W2:Y:S04]  /*28ef0*/  LD.E.128 R16, [R26.64] ;  /* 0x000000041a107980 */ /* 0x010ea8000c101d00 */
[----:B------:R-:W-:-:S05]  /*28f00*/  IMAD.WIDE.U32 R24, R3, 0x2, R36 ;  /* 0x0000000203187825 */ /* 0x000fca00078e0024 */
[----:B------:R-:W3:Y:S01]  /*28f10*/  LD.E.128 R20, [R24.64] ;  /* 0x0000000418147980 */ /* 0x000ee2000c101d00 */
[--C-:B------:R-:W-:Y:S02]  /*28f20*/  HADD2.F32 R3, -RZ, R38.reuse.H0_H0 ;  /* 0x20000026ff037230 */ /* 0x100fe40000004100 */
[----:B------:R-:W-:Y:S01]  /*28f30*/  HADD2.F32 R4, -RZ, R38.H1_H1 ;  /* 0x30000026ff047230 */ /* 0x000fe20000004100 */
[----:B------:R-:W-:Y:S02]  /*28f40*/  SHF.R.U64 R11, R28, 0x10, R29 ;  /* 0x000000101c0b7819 */ /* 0x000fe4000000121d */
[----:B------:R-:W-:Y:S02]  /*28f50*/  SHF.R.U64 R13, R32, 0x10, R33 ;  /* 0x00000010200d7819 */ /* 0x000fe40000001221 */
[----:B------:R-:W-:Y:S01]  /*28f60*/  SHF.R.U64 R15, R34, 0x10, R35 ;  /* 0x00000010220f7819 */ /* 0x000fe20000001223 */
[----:B--2---:R-:W-:-:S05]  /*28f70*/  HADD2.F32 R8, -RZ, R17.H0_H0 ;  /* 0x20000011ff087230 */ /* 0x004fca0000004100 */
[----:B------:R-:W-:Y:S01]  /*28f80*/  FMUL.FTZ R6, R8, R3 ;  /* 0x0000000308067220 */ /* 0x000fe20000410000 */
[----:B---3--:R-:W-:-:S05]  /*28f90*/  HADD2.F32 R9, -RZ, R21.H0_H0 ;  /* 0x20000015ff097230 */ /* 0x008fca0000004100 */
[-C--:B------:R-:W-:Y:S02]  /*28fa0*/  FFMA.FTZ R38, R9, R4.reuse, -R6 ;  /* 0x0000000409267223 */ /* 0x080fe40000010806 */
[----:B------:R-:W-:-:S04]  /*28fb0*/  FMUL.FTZ R4, R8, R4 ;  /* 0x0000000408047220 */ /* 0x000fc80000410000 */
[----:B------:R-:W-:Y:S01]  /*28fc0*/  FFMA.FTZ R57, R9, R3, R4 ;  /* 0x0000000309397223 */ /* 0x000fe20000010004 */
[----:B------:R-:W-:Y:S02]  /*28fd0*/  SHF.R.U32.HI R3, RZ, 0x10, R29 ;  /* 0x00000010ff037819 */ /* 0x000fe4000001161d */
[----:B------:R-:W-:-:S03]  /*28fe0*/  SHF.R.U32.HI R4, RZ, 0x10, R33 ;  /* 0x00000010ff047819 */ /* 0x000fc60000011621 */
[----:B------:R-:W-:Y:S02]  /*28ff0*/  HADD2.F32 R9, -RZ, R3.H0_H0 ;  /* 0x20000003ff097230 */ /* 0x000fe40000004100 */
[----:B------:R-:W-:Y:S02]  /*29000*/  HADD2.F32 R3, -RZ, R17.H1_H1 ;  /* 0x30000011ff037230 */ /* 0x000fe40000004100 */
[----:B------:R-:W-:Y:S02]  /*29010*/  HADD2.F32 R8, -RZ, R4.H0_H0 ;  /* 0x20000004ff087230 */ /* 0x000fe40000004100 */
[----:B------:R-:W-:Y:S01]  /*29020*/  HADD2.F32 R4, -RZ, R21.H1_H1 ;  /* 0x30000015ff047230 */ /* 0x000fe20000004100 */
[CC--:B------:R-:W-:Y:S02]  /*29030*/  FMUL.FTZ R6, R3.reuse, R9.reuse ;  /* 0x0000000903067220 */ /* 0x0c0fe40000410000 */
[-C--:B------:R-:W-:Y:S02]  /*29040*/  FMUL.FTZ R3, R3, R8.reuse ;  /* 0x0000000803037220 */ /* 0x080fe40000410000 */
[C---:B------:R-:W-:Y:S01]  /*29050*/  FFMA.FTZ R17, R4.reuse, R8, -R6 ;  /* 0x0000000804117223 */ /* 0x040fe20000010806 */
[----:B------:R-:W-:Y:S01]  /*29060*/  HADD2.F32 R8, -RZ, R19.H0_H0 ;  /* 0x20000013ff087230 */ /* 0x000fe20000004100 */
[----:B------:R-:W-:Y:S01]  /*29070*/  FFMA.FTZ R29, R4, R9, R3 ;  /* 0x00000009041d7223 */ /* 0x000fe20000010003 */
[----:B------:R-:W-:-:S02]  /*29080*/  HADD2.F32 R3, -RZ, R58.H0_H0 ;  /* 0x2000003aff037230 */ /* 0x000fc40000004100 */
[----:B------:R-:W-:Y:S02]  /*29090*/  HADD2.F32 R4, -RZ, R58.H1_H1 ;  /* 0x3000003aff047230 */ /* 0x000fe40000004100 */
[----:B------:R-:W-:Y:S01]  /*290a0*/  HADD2.F32 R9, -RZ, R23.H0_H0 ;  /* 0x20000017ff097230 */ /* 0x000fe20000004100 */
[----:B------:R-:W-:-:S04]  /*290b0*/  FMUL.FTZ R6, R8, R3 ;  /* 0x0000000308067220 */ /* 0x000fc80000410000 */
[-C--:B------:R-:W-:Y:S02]  /*290c0*/  FFMA.FTZ R28, R9, R4.reuse, -R6 ;  /* 0x00000004091c7223 */ /* 0x080fe40000010806 */
[----:B------:R-:W-:-:S04]  /*290d0*/  FMUL.FTZ R4, R8, R4 ;  /* 0x0000000408047220 */ /* 0x000fc80000410000 */
[----:B------:R-:W-:Y:S01]  /*290e0*/  FFMA.FTZ R32, R9, R3, R4 ;  /* 0x0000000309207223 */ /* 0x000fe20000010004 */
[----:B------:R-:W-:Y:S01]  /*290f0*/  SHF.R.U32.HI R3, RZ, 0x10, R31 ;  /* 0x00000010ff037819 */ /* 0x000fe2000001161f */
[----:B------:R-:W-:Y:S01]  /*29100*/  HADD2.F32 R6, -RZ, R19.H1_H1 ;  /* 0x30000013ff067230 */ /* 0x000fe20000004100 */
[----:B------:R-:W-:-:S03]  /*29110*/  SHF.R.U32.HI R4, RZ, 0x10, R35 ;  /* 0x00000010ff047819 */ /* 0x000fc60000011623 */
[----:B------:R-:W-:Y:S02]  /*29120*/  HADD2.F32 R3, -RZ, R3.H0_H0 ;  /* 0x20000003ff037230 */ /* 0x000fe40000004100 */
[----:B------:R-:W-:Y:S02]  /*29130*/  HADD2.F32 R4, -RZ, R4.H0_H0 ;  /* 0x20000004ff047230 */ /* 0x000fe40000004100 */
[----:B------:R-:W-:Y:S01]  /*29140*/  HADD2.F32 R8, -RZ, R23.H1_H1 ;  /* 0x30000017ff087230 */ /* 0x000fe20000004100 */
[----:B------:R-:W-:-:S04]  /*29150*/  FMUL.FTZ R9, R6, R3 ;  /* 0x0000000306097220 */ /* 0x000fc80000410000 */
[-C--:B------:R-:W-:Y:S02]  /*29160*/  FFMA.FTZ R10, R8, R4.reuse, -R9 ;  /* 0x00000004080a7223 */ /* 0x080fe40000010809 */
[----:B------:R-:W-:-:S04]  /*29170*/  FMUL.FTZ R4, R6, R4 ;  /* 0x0000000406047220 */ /* 0x000fc80000410000 */
[----:B------:R-:W-:Y:S01]  /*29180*/  FFMA.FTZ R21, R8, R3, R4 ;  /* 0x0000000308157223 */ /* 0x000fe20000010004 */
[----:B------:R-:W-:Y:S02]  /*29190*/  HADD2.F32 R3, -RZ, R94.H0_H0 ;  /* 0x2000005eff037230 */ /* 0x000fe40000004100 */
[----:B------:R-:W-:Y:S02]  /*291a0*/  HADD2.F32 R8, -RZ, R16.H0_H0 ;  /* 0x20000010ff087230 */ /* 0x000fe40000004100 */
[----:B------:R-:W-:Y:S02]  /*291b0*/  HADD2.F32 R4, -RZ, R94.H1_H1 ;  /* 0x3000005eff047230 */ /* 0x000fe40000004100 */
[----:B------:R-:W-:Y:S01]  /*291c0*/  HADD2.F32 R9, -RZ, R20.H0_H0 ;  /* 0x20000014ff097230 */ /* 0x000fe20000004100 */
[----:B------:R-:W-:-:S04]  /*291d0*/  FMUL.FTZ R6, R8, R3 ;  /* 0x0000000308067220 */ /* 0x000fc80000410000 */
[-C--:B------:R-:W-:Y:S02]  /*291e0*/  FFMA.FTZ R6, R9, R4.reuse, -R6 ;  /* 0x0000000409067223 */ /* 0x080fe40000010806 */
[----:B------:R-:W-:-:S04]  /*291f0*/  FMUL.FTZ R4, R8, R4 ;  /* 0x0000000408047220 */ /* 0x000fc80000410000 */
[----:B------:R-:W-:Y:S01]  /*29200*/  FFMA.FTZ R23, R9, R3, R4 ;  /* 0x0000000309177223 */ /* 0x000fe20000010004 */
[----:B------:R-:W-:Y:S01]  /*29210*/  SHF.R.U64 R3, R30, 0x10, R31 ;  /* 0x000000101e037819 */ /* 0x000fe2000000121f */
[----:B------:R-:W-:Y:S02]  /*29220*/  HADD2.F32 R31, -RZ, R11.H0_H0 ;  /* 0x2000000bff1f7230 */ /* 0x000fe40000004100 */
[----:B------:R-:W-:Y:S02]  /*29230*/  HADD2.F32 R9, -RZ, R16.H1_H1 ;  /* 0x30000010ff097230 */ /* 0x000fe40000004100 */
[----:B------:R-:W-:Y:S02]  /*29240*/  HADD2.F32 R30, -RZ, R13.H0_H0 ;  /* 0x2000000dff1e7230 */ /* 0x000fe40000004100 */
[----:B------:R-:W-:Y:S01]  /*29250*/  HADD2.F32 R13, -RZ, R20.H1_H1 ;  /* 0x30000014ff0d7230 */ /* 0x000fe20000004100 */
[----:B------:R-:W-:-:S04]  /*29260*/  FMUL.FTZ R4, R9, R31 ;  /* 0x0000001f09047220 */ /* 0x000fc80000410000 */
[----:B------:R-:W-:Y:S01]  /*29270*/  FFMA.FTZ R4, R13, R30, -R4 ;  /* 0x0000001e0d047223 */ /* 0x000fe20000010804 */
[----:B------:R-:W-:Y:S01]  /*29280*/  F2FP.PACK_AB R19, R10, R28 ;  /* 0x0000001c0a13723e */ /* 0x000fe200000000ff */
[----:B------:R-:W-:Y:S02]  /*29290*/  HADD2.F32 R28, -RZ, R3.H0_H0 ;  /* 0x20000003ff1c7230 */ /* 0x000fe40000004100 */
[--C-:B------:R-:W-:Y:S01]  /*292a0*/  HADD2.F32 R8, -RZ, R18.reuse.H0_H0 ;  /* 0x20000012ff087230 */ /* 0x100fe20000004100 */
[----:B------:R-:W-:Y:S01]  /*292b0*/  F2FP.PACK_AB R16, R4, R6 ;  /* 0x000000060410723e */ /* 0x000fe200000000ff */
[----:B------:R-:W-:Y:S02]  /*292c0*/  HADD2.F32 R6, -RZ, R18.H1_H1 ;  /* 0x30000012ff067230 */ /* 0x000fe40000004100 */
[----:B------:R-:W-:Y:S02]  /*292d0*/  HADD2.F32 R3, -RZ, R95.H0_H0 ;  /* 0x2000005fff037230 */ /* 0x000fe40000004100 */
[----:B------:R-:W-:-:S02]  /*292e0*/  HADD2.F32 R11, -RZ, R22.H0_H0 ;  /* 0x20000016ff0b7230 */ /* 0x000fc40000004100 */
[----:B------:R-:W-:Y:S01]  /*292f0*/  HADD2.F32 R10, -RZ, R22.H1_H1 ;  /* 0x30000016ff0a7230 */ /* 0x000fe20000004100 */
[----:B------:R-:W-:Y:S01]  /*29300*/  FMUL.FTZ R18, R8, R3 ;  /* 0x0000000308127220 */ /* 0x000fe20000410000 */
[----:B------:R-:W-:Y:S02]  /*29310*/  HADD2.F32 R4, -RZ, R95.H1_H1 ;  /* 0x3000005fff047230 */ /* 0x000fe40000004100 */
[----:B------:R-:W-:Y:S01]  /*29320*/  HADD2.F32 R20, -RZ, R15.H0_H0 ;  /* 0x2000000fff147230 */ /* 0x000fe20000004100 */
[----:B------:R-:W-:Y:S02]  /*29330*/  FMUL.FTZ R15, R6, R28 ;  /* 0x0000001c060f7220 */ /* 0x000fe40000410000 */
[----:B------:R-:W-:Y:S02]  /*29340*/  FFMA.FTZ R18, R11, R4, -R18 ;  /* 0x000000040b127223 */ /* 0x000fe40000010812 */
[----:B------:R-:W-:-:S05]  /*29350*/  FFMA.FTZ R15, R10, R20, -R15 ;  /* 0x000000140a0f7223 */ /* 0x000fca000001080f */
[----:B------:R-:W-:Y:S01]  /*29360*/  F2FP.PACK_AB R18, R15, R18 ;  /* 0x000000120f12723e */ /* 0x000fe200000000ff */
[----:B------:R-:W-:Y:S02]  /*29370*/  FMUL.FTZ R15, R8, R4 ;  /* 0x00000004080f7220 */ /* 0x000fe40000410000 */
[----:B------:R-:W-:Y:S02]  /*29380*/  FMUL.FTZ R4, R9, R30 ;  /* 0x0000001e09047220 */ /* 0x000fe40000410000 */
[----:B------:R-:W-:Y:S02]  /*29390*/  FMUL.FTZ R8, R6, R20 ;  /* 0x0000001406087220 */ /* 0x000fe40000410000 */
[----:B------:R-:W-:Y:S02]  /*293a0*/  FFMA.FTZ R6, R11, R3, R15 ;  /* 0x000000030b067223 */ /* 0x000fe4000001000f */
[----:B------:R-:W-:Y:S02]  /*293b0*/  FFMA.FTZ R4, R13, R31, R4 ;  /* 0x0000001f0d047223 */ /* 0x000fe40000010004 */
[----:B------:R-:W-:Y:S01]  /*293c0*/  FFMA.FTZ R3, R10, R28, R8 ;  /* 0x0000001c0a037223 */ /* 0x000fe20000010008 */
[----:B------:R-:W-:-:S02]  /*293d0*/  F2FP.PACK_AB R17, R17, R38 ;  /* 0x000000261111723e */ /* 0x000fc400000000ff */
[----:B------:R-:W-:Y:S02]  /*293e0*/  F2FP.PACK_AB R9, R29, R57 ;  /* 0x000000391d09723e */ /* 0x000fe400000000ff */
[----:B------:R-:W-:Y:S02]  /*293f0*/  F2FP.PACK_AB R11, R21, R32 ;  /* 0x00000020150b723e */ /* 0x000fe400000000ff */
[----:B------:R-:W-:Y:S02]  /*29400*/  F2FP.PACK_AB R8, R4, R23 ;  /* 0x000000170408723e */ /* 0x000fe400000000ff */
[----:B------:R-:W-:Y:S01]  /*29410*/  F2FP.PACK_AB R10, R3, R6 ;  /* 0x00000006030a723e */ /* 0x000fe200000000ff */
[----:B------:R1:W-:Y:S04]  /*29420*/  ST.E.128 [R24.64], R16 ;  /* 0x0000001018007985 */ /* 0x0003e8000c101d04 */
[----:B------:R1:W-:Y:S02]  /*29430*/  ST.E.128 [R26.64], R8 ;  /* 0x000000081a007985 */ /* 0x0003e4000c101d04 */
.L_x_2648:
[----:B------:R-:W-:Y:S05]  /*29440*/  BSYNC B0 ;  /* 0x0000000000007941 */ /* 0x000fea0003800000 */
.L_x_2647:
[----:B------:R-:W-:-:S04]  /*29450*/  IADD3 R6, R56, 0x40, RZ ;  /* 0x0000004038067810 */ /* 0x000fc80007ffe0ff */
[----:B------:R-:W-:-:S13]  /*29460*/  ISETP.GE.AND P0, PT, R6, R0, PT ;  /* 0x000000000600720c */ /* 0x000fda0003f06270 */
[----:B------:R-:W-:Y:S05]  /*29470*/  @P0 BRA `(.L_x_2646) ;  /* 0x0000069000000947 */ /* 0x000fea0003800000 */
[----:B-1----:R-:W-:-:S04]  /*29480*/  SHF.R.S32.HI R9, RZ, 0x1f, R6 ;  /* 0x0000001fff097819 */ /* 0x002fc80000011406 */
[CC--:B------:R-:W-:Y:S02]  /*29490*/  LEA.HI R4, R9.reuse, R6.reuse, RZ, 0x3 ;  /* 0x0000000609047211 */ /* 0x0c0fe400078f18ff */
[----:B------:R-:W-:Y:S02]  /*294a0*/  LEA.HI R9, R9, R6, RZ, 0x6 ;  /* 0x0000000609097211 */ /* 0x000fe400078f30ff */
[----:B------:R-:W-:-:S04]  /*294b0*/  SHF.R.S32.HI R3, RZ, 0x3, R4 ;  /* 0x00000003ff037819 */ /* 0x000fc80000011404 */
[----:B------:R-:W-:-:S04]  /*294c0*/  LEA.HI R3, R0, R3, RZ, 0x1d ;  /* 0x0000000300037211 */ /* 0x000fc800078fe8ff */
[----:B------:R-:W-:Y:S02]  /*294d0*/  SHF.R.S32.HI R6, RZ, 0x1f, R3 ;  /* 0x0000001fff067819 */ /* 0x000fe40000011403 */
[----:B------:R-:W-:Y:S02]  /*294e0*/  SHF.L.U32 R8, R3, 0x3, RZ ;  /* 0x0000000303087819 */ /* 0x000fe400000006ff */
[----:B------:R-:W-:Y:S02]  /*294f0*/  LEA.HI R3, R6, R3, RZ, 0x3 ;  /* 0x0000000306037211 */ /* 0x000fe400078f18ff */
[C---:B------:R-:W-:Y:S02]  /*29500*/  LOP3.LUT R6, R2.reuse, 0x38, R4, 0xf8, !PT ;  /* 0x0000003802067812 */ /* 0x040fe400078ef804 */
[----:B------:R-:W-:Y:S02]  /*29510*/  LOP3.LUT R4, R2, 0x38, R8, 0xf8, !PT ;  /* 0x0000003802047812 */ /* 0x000fe400078ef808 */
[----:B------:R-:W-:-:S02]  /*29520*/  SHF.R.U32.HI R8, RZ, 0x3, R2 ;  /* 0x00000003ff087819 */ /* 0x000fc40000011602 */
[----:B------:R-:W-:Y:S02]  /*29530*/  SHF.L.U32 R2, R3, 0xa, RZ ;  /* 0x0000000a03027819 */ /* 0x000fe400000006ff */
[----:B------:R-:W-:Y:S02]  /*29540*/  LOP3.LUT R3, R4, R8, RZ, 0x3c, !PT ;  /* 0x0000000804037212 */ /* 0x000fe400078e3cff */
[----:B------:R-:W-:Y:S02]  /*29550*/  LOP3.LUT R2, R2, 0xffffe000, RZ, 0xc0, !PT ;  /* 0xffffe00002027812 */ /* 0x000fe400078ec0ff */
[----:B------:R-:W-:Y:S02]  /*29560*/  SHF.L.U32 R4, R9, 0x7, RZ ;  /* 0x0000000709047819 */ /* 0x000fe400000006ff */
[----:B------:R-:W-:Y:S02]  /*29570*/  IADD3 R3, R3, R2, R14 ;  /* 0x0000000203037210 */ /* 0x000fe40007ffe00e */
[----:B------:R-:W-:-:S02]  /*29580*/  LOP3.LUT R6, R6, R8, RZ, 0x3c, !PT ;  /* 0x0000000806067212 */ /* 0x000fc400078e3cff */
[----:B------:R-:W-:Y:S01]  /*29590*/  LOP3.LUT R2, R4, 0xffffe000, RZ, 0xc0, !PT ;  /* 0xffffe00004027812 */ /* 0x000fe200078ec0ff */
[----:B----45:R-:W-:-:S03]  /*295a0*/  IMAD.WIDE.U32 R20, R3, 0x2, R36 ;  /* 0x0000000203147825 */ /* 0x030fc600078e0024 */
[----:B------:R-:W-:Y:S02]  /*295b0*/  IADD3 R2, R6, R2, R14 ;  /* 0x0000000206027210 */ /* 0x000fe40007ffe00e */
[----:B------:R-:W2:Y:S03]  /*295c0*/  LD.E.128 R8, [R20.64] ;  /* 0x0000000414087980 */ /* 0x000ea6000c101d00 */
[----:B------:R-:W-:-:S05]  /*295d0*/  IMAD.WIDE.U32 R14, R2, 0x2, R36 ;  /* 0x00000002020e7825 */ /* 0x000fca00078e0024 */
[----:B------:R-:W3:Y:S01]  /*295e0*/  LD.E.128 R16, [R14.64] ;  /* 0x000000040e107980 */ /* 0x000ee2000c101d00 */
[--C-:B------:R-:W-:Y:S02]  /*295f0*/  HADD2.F32 R2, -RZ, R105.reuse.H0_H0 ;  /* 0x20000069ff027230 */ /* 0x100fe40000004100 */
[----:B------:R-:W-:Y:S01]  /*29600*/  HADD2.F32 R3, -RZ, R105.H1_H1 ;  /* 0x30000069ff037230 */ /* 0x000fe20000004100 */
[----:B------:R-:W-:Y:S02]  /*29610*/  SHF.R.U64 R22, R44, 0x10, R45 ;  /* 0x000000102c167819 */ /* 0x000fe4000000122d */
[----:B------:R-:W-:-:S03]  /*29620*/  SHF.R.U64 R23, R40, 0x10, R41 ;  /* 0x0000001028177819 */ /* 0x000fc60000001229 */
[----:B------:R-:W-:Y:S02]  /*29630*/  HADD2.F32 R29, -RZ, R22.H0_H0 ;  /* 0x20000016ff1d7230 */ /* 0x000fe40000004100 */
[----:B------:R-:W-:Y:S02]  /*29640*/  HADD2.F32 R28, -RZ, R23.H0_H0 ;  /* 0x20000017ff1c7230 */ /* 0x000fe40000004100 */
        /* <DEDUP_REMOVED lines=34> */
[--C-:B------:R-:W-:Y:S02]  /*29870*/  HADD2.F32 R2, -RZ, R107.reuse.H0_H0 ;  /* 0x2000006bff027230 */ /* 0x100fe40000004100 */
[----:B------:R-:W-:Y:S02]  /*29880*/  HADD2.F32 R6, -RZ, R8.H0_H0 ;  /* 0x20000008ff067230 */ /* 0x000fe40000004100 */
[----:B------:R-:W-:Y:S02]  /*29890*/  HADD2.F32 R3, -RZ, R107.H1_H1 ;  /* 0x3000006bff037230 */ /* 0x000fe40000004100 */
[----:B------:R-:W-:Y:S01]  /*298a0*/  HADD2.F32 R11, -RZ, R16.H0_H0 ;  /* 0x20000010ff0b7230 */ /* 0x000fe20000004100 */
[----:B------:R-:W-:Y:S01]  /*298b0*/  FMUL.FTZ R4, R6, R2 ;  /* 0x0000000206047220 */ /* 0x000fe20000410000 */
[----:B------:R-:W-:-:S03]  /*298c0*/  HADD2.F32 R8, -RZ, R8.H1_H1 ;  /* 0x30000008ff087230 */ /* 0x000fc60000004100 */
[-C--:B------:R-:W-:Y:S02]  /*298d0*/  FFMA.FTZ R4, R11, R3.reuse, -R4 ;  /* 0x000000030b047223 */ /* 0x080fe40000010804 */
[----:B------:R-:W-:-:S04]  /*298e0*/  FMUL.FTZ R3, R6, R3 ;  /* 0x0000000306037220 */ /* 0x000fc80000410000 */
[----:B------:R-:W-:Y:S01]  /*298f0*/  FFMA.FTZ R26, R11, R2, R3 ;  /* 0x000000020b1a7223 */ /* 0x000fe20000010003 */
[----:B------:R-:W-:Y:S01]  /*29900*/  HADD2.F32 R11, -RZ, R16.H1_H1 ;  /* 0x30000010ff0b7230 */ /* 0x000fe20000004100 */
[----:B------:R-:W-:Y:S01]  /*29910*/  FMUL.FTZ R3, R8, R29 ;  /* 0x0000001d08037220 */ /* 0x000fe20000410000 */
[----:B------:R-:W-:-:S03]  /*29920*/  SHF.R.U64 R2, R46, 0x10, R47 ;  /* 0x000000102e027819 */ /* 0x000fc6000000122f */
[----:B------:R-:W-:Y:S01]  /*29930*/  FFMA.FTZ R3, R11, R28, -R3 ;  /* 0x0000001c0b037223 */ /* 0x000fe20000010803 */
[----:B------:R-:W-:Y:S01]  /*29940*/  SHF.R.U64 R13, R42, 0x10, R43 ;  /* 0x000000102a0d7819 */ /* 0x000fe2000000122b */
[----:B------:R-:W-:Y:S02]  /*29950*/  HADD2.F32 R23, -RZ, R2.H0_H0 ;  /* 0x20000002ff177230 */ /* 0x000fe40000004100 */
[--C-:B------:R-:W-:Y:S01]  /*29960*/  HADD2.F32 R6, -RZ, R10.reuse.H0_H0 ;  /* 0x2000000aff067230 */ /* 0x100fe20000004100 */
[----:B------:R-:W-:Y:S01]  /*29970*/  F2FP.PACK_AB R16, R3, R4 ;  /* 0x000000040310723e */ /* 0x000fe200000000ff */
[----:B------:R-:W-:Y:S02]  /*29980*/  HADD2.F32 R4, -RZ, R10.H1_H1 ;  /* 0x3000000aff047230 */ /* 0x000fe40000004100 */
[----:B------:R-:W-:Y:S01]  /*29990*/  HADD2.F32 R2, -RZ, R108.H0_H0 ;  /* 0x2000006cff027230 */ /* 0x000fe20000004100 */
[----:B------:R-:W-:Y:S01]  /*299a0*/  F2FP.PACK_AB R19, R9, R25 ;  /* 0x000000190913723e */ /* 0x000fe200000000ff */
[----:B------:R-:W-:-:S02]  /*299b0*/  HADD2.F32 R10, -RZ, R18.H0_H0 ;  /* 0x20000012ff0a7230 */ /* 0x000fc40000004100 */
[----:B------:R-:W-:Y:S01]  /*299c0*/  HADD2.F32 R9, -RZ, R18.H1_H1 ;  /* 0x30000012ff097230 */ /* 0x000fe20000004100 */
[----:B------:R-:W-:Y:S01]  /*299d0*/  FMUL.FTZ R18, R6, R2 ;  /* 0x0000000206127220 */ /* 0x000fe20000410000 */
[----:B------:R-:W-:Y:S02]  /*299e0*/  HADD2.F32 R3, -RZ, R109.H0_H0 ;  /* 0x2000006dff037230 */ /* 0x000fe40000004100 */
        /* <DEDUP_REMOVED lines=18> */
.L_x_2646:
[----:B------:R-:W-:Y:S05]  /*29b10*/  BSYNC B1 ;  /* 0x0000000000017941 */ /* 0x000fea0003800000 */
.L_x_2645:
[----:B-1----:R-:W-:Y:S01]  /*29b20*/  IADD3 R3, R93, 0x20, RZ ;  /* 0x000000205d037810 */ /* 0x002fe20007ffe0ff */
[----:B------:R-:W-:Y:S03]  /*29b30*/  BSSY B1, `(.L_x_2649) ;  /* 0x00000db000017945 */ /* 0x000fe60003800000 */
[----:B------:R-:W-:-:S13]  /*29b40*/  ISETP.GE.AND P0, PT, R3, R59, PT ;  /* 0x0000003b0300720c */ /* 0x000fda0003f06270 */
[----:B------:R-:W-:Y:S05]  /*29b50*/  @P0 BRA `(.L_x_2650) ;  /* 0x00000d8000000947 */ /* 0x000fea0003800000 */
[----:B------:R-:W-:Y:S01]  /*29b60*/  ISETP.GE.AND P0, PT, R56, R0, PT ;  /* 0x000000003800720c */ /* 0x000fe20003f06270 */
[----:B------:R-:W-:Y:S01]  /*29b70*/  IMAD.SHL.U32 R4, R3, 0x40, RZ ;  /* 0x0000004003047824 */ /* 0x000fe200078e00ff */
[----:B------:R-:W-:Y:S01]  /*29b80*/  SHF.R.S32.HI R2, RZ, 0x1f, R3 ;  /* 0x0000001fff027819 */ /* 0x000fe20000011403 */
[----:B------:R-:W-:Y:S03]  /*29b90*/  BSSY B0, `(.L_x_2651) ;  /* 0x0000069000007945 */ /* 0x000fe60003800000 */
[----:B------:R-:W-:Y:S02]  /*29ba0*/  LEA.HI R3, R2, R3, RZ, 0x3 ;  /* 0x0000000302037211 */ /* 0x000fe400078f18ff */
[----:B------:R-:W-:-:S03]  /*29bb0*/  LOP3.LUT R2, R4, 0x1c0, RZ, 0xc0, !PT ;  /* 0x000001c004027812 */ /* 0x000fc600078ec0ff */
[----:B------:R-:W-:Y:S01]  /*29bc0*/  IMAD.SHL.U32 R3, R3, 0x40, RZ ;  /* 0x0000004003037824 */ /* 0x000fe200078e00ff */
[----:B------:R-:W-:-:S04]  /*29bd0*/  SHF.R.U32.HI R35, RZ, 0x3, R2 ;  /* 0x00000003ff237819 */ /* 0x000fc80000011602 */
[----:B------:R-:W-:Y:S01]  /*29be0*/  LOP3.LUT R13, R3, 0xfffffe00, RZ, 0xc0, !PT ;  /* 0xfffffe00030d7812 */ /* 0x000fe200078ec0ff */
[----:B------:R-:W-:Y:S05]  /*29bf0*/  @P0 BRA `(.L_x_2652) ;  /* 0x0000062000000947 */ /* 0x000fea0003800000 */
[----:B------:R-:W-:-:S04]  /*29c00*/  LEA.HI R4, R0, R39, RZ, 0x1d ;  /* 0x0000002700047211 */ /* 0x000fc800078fe8ff */
        /* <DEDUP_REMOVED lines=15> */
[----:B------:R-:W-:Y:S02]  /*29d00*/  HADD2.F32 R3, -RZ, R108.H1_H1 ;  /* 0x3000006cff037230 */ /* 0x000fe40000004100 */
[----:B------:R-:W-:Y:S01]  /*29d10*/  HADD2.F32 R4, -RZ, R109.H1_H1 ;  /* 0x3000006dff047230 */ /* 0x000fe20000004100 */
[----:B------:R-:W-:Y:S01]  /*29d20*/  SHF.R.U64 R10, R52, 0x10, R53 ;  /* 0x00000010340a7819 */ /* 0x000fe20000001235 */
[----:B--2---:R-:W-:-:S05]  /*29d30*/  HADD2.F32 R6, -RZ, R17.H0_H0 ;  /* 0x20000011ff067230 */ /* 0x004fca0000004100 */
[C---:B------:R-:W-:Y:S02]  /*29d40*/  FMUL.FTZ R8, R6.reuse, R3 ;  /* 0x0000000306087220 */ /* 0x040fe40000410000 */
[----:B------:R-:W-:Y:S01]  /*29d50*/  FMUL.FTZ R6, R6, R4 ;  /* 0x0000000406067220 */ /* 0x000fe20000410000 */
[----:B---3--:R-:W-:-:S05]  /*29d60*/  HADD2.F32 R9, -RZ, R21.H0_H0 ;  /* 0x20000015ff097230 */ /* 0x008fca0000004100 */
[C---:B------:R-:W-:Y:S01]  /*29d70*/  FFMA.FTZ R33, R9.reuse, R3, R6 ;  /* 0x0000000309217223 */ /* 0x040fe20000010006 */
[----:B------:R-:W-:Y:S01]  /*29d80*/  SHF.R.U32.HI R3, RZ, 0x10, R53 ;  /* 0x00000010ff037819 */ /* 0x000fe20000011635 */
[----:B------:R-:W-:Y:S01]  /*29d90*/  FFMA.FTZ R34, R9, R4, -R8 ;  /* 0x0000000409227223 */ /* 0x000fe20000010808 */
[----:B------:R-:W-:Y:S01]  /*29da0*/  SHF.R.U32.HI R4, RZ, 0x10, R49 ;  /* 0x00000010ff047819 */ /* 0x000fe20000011631 */
[----:B------:R-:W-:Y:S02]  /*29db0*/  HADD2.F32 R6, -RZ, R17.H1_H1 ;  /* 0x30000011ff067230 */ /* 0x000fe40000004100 */
[----:B------:R-:W-:Y:S02]  /*29dc0*/  HADD2.F32 R3, -RZ, R3.H0_H0 ;  /* 0x20000003ff037230 */ /* 0x000fe40000004100 */
[----:B------:R-:W-:Y:S02]  /*29dd0*/  HADD2.F32 R4, -RZ, R4.H0_H0 ;  /* 0x20000004ff047230 */ /* 0x000fe40000004100 */
[----:B------:R-:W-:Y:S01]  /*29de0*/  HADD2.F32 R8, -RZ, R21.H1_H1 ;  /* 0x30000015ff087230 */ /* 0x000fe20000004100 */
[----:B------:R-:W-:-:S02]  /*29df0*/  FMUL.FTZ R9, R6, R3 ;  /* 0x0000000306097220 */ /* 0x000fc40000410000 */
[-C--:B------:R-:W-:Y:S02]  /*29e00*/  FMUL.FTZ R6, R6, R4.reuse ;  /* 0x0000000406067220 */ /* 0x080fe40000410000 */
[C---:B------:R-:W-:Y:S02]  /*29e10*/  FFMA.FTZ R26, R8.reuse, R4, -R9 ;  /* 0x00000004081a7223 */ /* 0x040fe40000010809 */
[----:B------:R-:W-:Y:S01]  /*29e20*/  FFMA.FTZ R21, R8, R3, R6 ;  /* 0x0000000308157223 */ /* 0x000fe20000010006 */
[----:B------:R-:W-:Y:S02]  /*29e30*/  HADD2.F32 R3, -RZ, R110.H0_H0 ;  /* 0x2000006eff037230 */ /* 0x000fe40000004100 */
[----:B------:R-:W-:Y:S02]  /*29e40*/  HADD2.F32 R6, -RZ, R16.H0_H0 ;  /* 0x20000010ff067230 */ /* 0x000fe40000004100 */
[----:B------:R-:W-:Y:S02]  /*29e50*/  HADD2.F32 R4, -RZ, R110.H1_H1 ;  /* 0x3000006eff047230 */ /* 0x000fe40000004100 */
[----:B------:R-:W-:Y:S01]  /*29e60*/  HADD2.F32 R9, -RZ, R20.H0_H0 ;  /* 0x20000014ff097230 */ /* 0x000fe20000004100 */
[----:B------:R-:W-:-:S02]  /*29e70*/  FMUL.FTZ R8, R6, R3 ;  /* 0x0000000306087220 */ /* 0x000fc40000410000 */
[-C--:B------:R-:W-:Y:S02]  /*29e80*/  FMUL.FTZ R6, R6, R4.reuse ;  /* 0x0000000406067220 */ /* 0x080fe40000410000 */
[C---:B------:R-:W-:Y:S02]  /*29e90*/  FFMA.FTZ R32, R9.reuse, R4, -R8 ;  /* 0x0000000409207223 */ /* 0x040fe40000010808 */
[----:B------:R-:W-:Y:S01]  /*29ea0*/  FFMA.FTZ R31, R9, R3, R6 ;  /* 0x00000003091f7223 */ /* 0x000fe20000010006 */
[----:B------:R-:W-:Y:S02]  /*29eb0*/  HADD2.F32 R3, -RZ, R111.H0_H0 ;  /* 0x2000006fff037230 */ /* 0x000fe40000004100 */
[----:B------:R-:W-:Y:S02]  /*29ec0*/  HADD2.F32 R6, -RZ, R18.H0_H0 ;  /* 0x20000012ff067230 */ /* 0x000fe40000004100 */
[----:B------:R-:W-:Y:S02]  /*29ed0*/  HADD2.F32 R4, -RZ, R112.H0_H0 ;  /* 0x20000070ff047230 */ /* 0x000fe40000004100 */
[----:B------:R-:W-:Y:S01]  /*29ee0*/  HADD2.F32 R9, -RZ, R22.H0_H0 ;  /* 0x20000016ff097230 */ /* 0x000fe20000004100 */
[----:B------:R-:W-:-:S02]  /*29ef0*/  FMUL.FTZ R8, R6, R3 ;  /* 0x0000000306087220 */ /* 0x000fc40000410000 */
[-C--:B------:R-:W-:Y:S02]  /*29f00*/  FMUL.FTZ R6, R6, R4.reuse ;  /* 0x0000000406067220 */ /* 0x080fe40000410000 */
[C---:B------:R-:W-:Y:S01]  /*29f10*/  FFMA.FTZ R30, R9.reuse, R4, -R8 ;  /* 0x00000004091e7223 */ /* 0x040fe20000010808 */
[----:B------:R-:W-:Y:S01]  /*29f20*/  HADD2.F32 R8, -RZ, R19.H0_H0 ;  /* 0x20000013ff087230 */ /* 0x000fe20000004100 */
[----:B------:R-:W-:Y:S01]  /*29f30*/  FFMA.FTZ R29, R9, R3, R6 ;  /* 0x00000003091d7223 */ /* 0x000fe20000010006 */
[----:B------:R-:W-:Y:S02]  /*29f40*/  HADD2.F32 R3, -RZ, R111.H1_H1 ;  /* 0x3000006fff037230 */ /* 0x000fe40000004100 */
[----:B------:R-:W-:Y:S02]  /*29f50*/  HADD2.F32 R4, -RZ, R112.H1_H1 ;  /* 0x30000070ff047230 */ /* 0x000fe40000004100 */
[----:B------:R-:W-:Y:S01]  /*29f60*/  HADD2.F32 R9, -RZ, R23.H0_H0 ;  /* 0x20000017ff097230 */ /* 0x000fe20000004100 */
[----:B------:R-:W-:-:S04]  /*29f70*/  FMUL.FTZ R6, R8, R3 ;  /* 0x0000000308067220 */ /* 0x000fc80000410000 */
[-C--:B------:R-:W-:Y:S02]  /*29f80*/  FFMA.FTZ R28, R9, R4.reuse, -R6 ;  /* 0x00000004091c7223 */ /* 0x080fe40000010806 */
[----:B------:R-:W-:Y:S01]  /*29f90*/  FMUL.FTZ R4, R8, R4 ;  /* 0x0000000408047220 */ /* 0x000fe20000410000 */
[----:B------:R-:W-:-:S03]  /*29fa0*/  SHF.R.U32.HI R6, RZ, 0x10, R51 ;  /* 0x00000010ff067819 */ /* 0x000fc60000011633 */
[----:B------:R-:W-:Y:S01]  /*29fb0*/  FFMA.FTZ R27, R9, R3, R4 ;  /* 0x00000003091b7223 */ /* 0x000fe20000010004 */
[----:B------:R-:W-:Y:S01]  /*29fc0*/  SHF.R.U32.HI R3, RZ, 0x10, R55 ;  /* 0x00000010ff037819 */ /* 0x000fe20000011637 */
[----:B------:R-:W-:Y:S02]  /*29fd0*/  HADD2.F32 R4, -RZ, R19.H1_H1 ;  /* 0x30000013ff047230 */ /* 0x000fe40000004100 */
[----:B------:R-:W-:Y:S02]  /*29fe0*/  HADD2.F32 R11, -RZ, R6.H0_H0 ;  /* 0x20000006ff0b7230 */ /* 0x000fe40000004100 */
[----:B------:R-:W-:Y:S02]  /*29ff0*/  HADD2.F32 R3, -RZ, R3.H0_H0 ;  /* 0x20000003ff037230 */ /* 0x000fe40000004100 */
[----:B------:R-:W-:Y:S01]  /*2a000*/  HADD2.F32 R6, -RZ, R23.H1_H1 ;  /* 0x30000017ff067230 */ /* 0x000fe20000004100 */
[----:B------:R-:W-:Y:S02]  /*2a010*/  SHF.R.U64 R17, R48, 0x10, R49 ;  /* 0x0000001030117819 */ /* 0x000fe40000001231 */
[----:B------:R-:W-:-:S02]  /*2a020*/  FMUL.FTZ R8, R4, R3 ;  /* 0x0000000304087220 */ /* 0x000fc40000410000 */
[-C--:B------:R-:W-:Y:S02]  /*2a030*/  FMUL.FTZ R4, R4, R11.reuse ;  /* 0x0000000b04047220 */ /* 0x080fe40000410000 */
[C---:B------:R-:W-:Y:S01]  /*2a040*/  FFMA.FTZ R8, R6.reuse, R11, -R8 ;  /* 0x0000000b06087223 */ /* 0x040fe20000010808 */
[----:B------:R-:W-:Y:S01]  /*2a050*/  HADD2.F32 R19, -RZ, R10.H0_H0 ;  /* 0x2000000aff137230 */ /* 0x000fe20000004100 */
[----:B------:R-:W-:Y:S01]  /*2a060*/  FFMA.FTZ R11, R6, R3, R4 ;  /* 0x00000003060b7223 */ /* 0x000fe20000010004 */
[----:B------:R-:W-:Y:S02]  /*2a070*/  HADD2.F32 R3, -RZ, R16.H1_H1 ;  /* 0x30000010ff037230 */ /* 0x000fe40000004100 */
[----:B------:R-:W-:Y:S02]  /*2a080*/  HADD2.F32 R17, -RZ, R17.H0_H0 ;  /* 0x20000011ff117230 */ /* 0x000fe40000004100 */
[----:B------:R-:W-:Y:S01]  /*2a090*/  HADD2.F32 R4, -RZ, R20.H1_H1 ;  /* 0x30000014ff047230 */ /* 0x000fe20000004100 */
[C---:B------:R-:W-:Y:S01]  /*2a0a0*/  FMUL.FTZ R10, R3.reuse, R19 ;  /* 0x00000013030a7220 */ /* 0x040fe20000410000 */
[----:B------:R-:W-:Y:S01]  /*2a0b0*/  SHF.R.U64 R6, R54, 0x10, R55 ;  /* 0x0000001036067819 */ /* 0x000fe20000001237 */
[-C--:B------:R-:W-:Y:S01]  /*2a0c0*/  FMUL.FTZ R3, R3, R17.reuse ;  /* 0x0000001103037220 */ /* 0x080fe20000410000 */
[----:B------:R-:W-:Y:S01]  /*2a0d0*/  SHF.R.U64 R9, R50, 0x10, R51 ;  /* 0x0000001032097819 */ /* 0x000fe20000001233 */
[----:B------:R-:W-:-:S02]  /*2a0e0*/  FFMA.FTZ R16, R4, R17, -R10 ;  /* 0x0000001104107223 */ /* 0x000fc4000001080a */
[----:B------:R-:W-:Y:S01]  /*2a0f0*/  FFMA.FTZ R10, R4, R19, R3 ;  /* 0x00000013040a7223 */ /* 0x000fe20000010003 */
[----:B------:R-:W-:Y:S02]  /*2a100*/  HADD2.F32 R3, -RZ, R18.H1_H1 ;  /* 0x30000012ff037230 */ /* 0x000fe40000004100 */
[----:B------:R-:W-:Y:S02]  /*2a110*/  HADD2.F32 R17, -RZ, R6.H0_H0 ;  /* 0x20000006ff117230 */ /* 0x000fe40000004100 */
[----:B------:R-:W-:Y:S02]  /*2a120*/  HADD2.F32 R9, -RZ, R9.H0_H0 ;  /* 0x20000009ff097230 */ /* 0x000fe40000004100 */
[----:B------:R-:W-:Y:S01]  /*2a130*/  HADD2.F32 R4, -RZ, R22.H1_H1 ;  /* 0x30000016ff047230 */ /* 0x000fe20000004100 */
[C---:B------:R-:W-:Y:S02]  /*2a140*/  FMUL.FTZ R6, R3.reuse, R17 ;  /* 0x0000001103067220 */ /* 0x040fe40000410000 */
[----:B------:R-:W-:-:S02]  /*2a150*/  FMUL.FTZ R3, R3, R9 ;  /* 0x0000000903037220 */ /* 0x000fc40000410000 */
[C---:B------:R-:W-:Y:S02]  /*2a160*/  FFMA.FTZ R6, R4.reuse, R9, -R6 ;  /* 0x0000000904067223 */ /* 0x040fe40000010806 */
[----:B------:R-:W-:Y:S01]  /*2a170*/  FFMA.FTZ R3, R4, R17, R3 ;  /* 0x0000001104037223 */ /* 0x000fe20000010003 */
[----:B------:R-:W-:Y:S02]  /*2a180*/  F2FP.PACK_AB R19, R8, R28 ;  /* 0x0000001c0813723e */ /* 0x000fe400000000ff */
[----:B------:R-:W-:Y:S02]  /*2a190*/  F2FP.PACK_AB R17, R26, R34 ;  /* 0x000000221a11723e */ /* 0x000fe400000000ff */
[----:B------:R-:W-:Y:S02]  /*2a1a0*/  F2FP.PACK_AB R16, R16, R32 ;  /* 0x000000201010723e */ /* 0x000fe400000000ff */
[----:B------:R-:W-:Y:S02]  /*2a1b0*/  F2FP.PACK_AB R8, R10, R31 ;  /* 0x0000001f0a08723e */ /* 0x000fe400000000ff */
[----:B------:R-:W-:-:S02]  /*2a1c0*/  F2FP.PACK_AB R18, R6, R30 ;  /* 0x0000001e0612723e */ /* 0x000fc400000000ff */
[----:B------:R-:W-:Y:S02]  /*2a1d0*/  F2FP.PACK_AB R11, R11, R27 ;  /* 0x0000001b0b0b723e */ /* 0x000fe400000000ff */
[----:B------:R-:W-:Y:S02]  /*2a1e0*/  F2FP.PACK_AB R9, R21, R33 ;  /* 0x000000211509723e */ /* 0x000fe400000000ff */
[----:B------:R-:W-:Y:S01]  /*2a1f0*/  F2FP.PACK_AB R10, R3, R29 ;  /* 0x0000001d030a723e */ /* 0x000fe200000000ff */
[----:B------:R1:W-:Y:S04]  /*2a200*/  ST.E.128 [R14.64], R16 ;  /* 0x000000100e007985 */ /* 0x0003e8000c101d04 */
[----:B------:R1:W-:Y:S02]  /*2a210*/  ST.E.128 [R24.64], R8 ;  /* 0x0000000818007985 */ /* 0x0003e4000c101d04 */
.L_x_2652:
[----:B------:R-:W-:Y:S05]  /*2a220*/  BSYNC B0 ;  /* 0x0000000000007941 */ /* 0x000fea0003800000 */
.L_x_2651:
[----:B-1----:R-:W-:-:S04]  /*2a230*/  IADD3 R9, R56, 0x40, RZ ;  /* 0x0000004038097810 */ /* 0x002fc80007ffe0ff */
[----:B------:R-:W-:-:S13]  /*2a240*/  ISETP.GE.AND P0, PT, R9, R0, PT ;  /* 0x000000000900720c */ /* 0x000fda0003f06270 */
[----:B------:R-:W-:Y:S05]  /*2a250*/  @P0 BRA `(.L_x_2650) ;  /* 0x0000068000000947 */ /* 0x000fea0003800000 */
[----:B------:R-:W-:-:S04]  /*2a260*/  SHF.R.S32.HI R10, RZ, 0x1f, R9 ;  /* 0x0000001fff0a7819 */ /* 0x000fc80000011409 */
        /* <DEDUP_REMOVED lines=8> */
[----:B------:R-:W-:Y:S02]  /*2a2f0*/  SHF.L.U32 R6, R3, 0xa, RZ ;  /* 0x0000000a03067819 */ /* 0x000fe400000006ff */
[----:B------:R-:W-:-:S02]  /*2a300*/  LOP3.LUT R3, R2, 0x38, R4, 0xf8, !PT ;  /* 0x0000003802037812 */ /* 0x000fc400078ef804 */
[-C--:B------:R-:W-:Y:S02]  /*2a310*/  LOP3.LUT R8, R8, R35.reuse, RZ, 0x3c, !PT ;  /* 0x0000002308087212 */ /* 0x080fe400078e3cff */
[----:B------:R-:W-:Y:S02]  /*2a320*/  LOP3.LUT R4, R6, 0xffffe000, RZ, 0xc0, !PT ;  /* 0xffffe00006047812 */ /* 0x000fe400078ec0ff */
[----:B------:R-:W-:Y:S02]  /*2a330*/  SHF.L.U32 R2, R9, 0x7, RZ ;  /* 0x0000000709027819 */ /* 0x000fe400000006ff */
[----:B------:R-:W-:Y:S02]  /*2a340*/  LOP3.LUT R6, R3, R35, RZ, 0x3c, !PT ;  /* 0x0000002303067212 */ /* 0x000fe400078e3cff */
[----:B------:R-:W-:Y:S02]  /*2a350*/  IADD3 R3, R8, R4, R13 ;  /* 0x0000000408037210 */ /* 0x000fe40007ffe00d */
[----:B------:R-:W-:-:S03]  /*2a360*/  LOP3.LUT R2, R2, 0xffffe000, RZ, 0xc0, !PT ;  /* 0xffffe00002027812 */ /* 0x000fc600078ec0ff */
[----:B-----5:R-:W-:Y:S01]  /*2a370*/  IMAD.WIDE.U32 R24, R3, 0x2, R36 ;  /* 0x0000000203187825 */ /* 0x020fe200078e0024 */
[----:B------:R-:W-:-:S04]  /*2a380*/  IADD3 R2, R6, R2, R13 ;  /* 0x0000000206027210 */ /* 0x000fc80007ffe00d */
[----:B----4-:R-:W2:Y:S01]  /*2a390*/  LD.E.128 R16, [R24.64] ;  /* 0x0000000418107980 */ /* 0x010ea2000c101d00 */
[----:B------:R-:W-:-:S05]  /*2a3a0*/  IMAD.WIDE.U32 R14, R2, 0x2, R36 ;  /* 0x00000002020e7825 */ /* 0x000fca00078e0024 */
[----:B------:R-:W3:Y:S01]  /*2a3b0*/  LD.E.128 R20, [R14.64] ;  /* 0x000000040e147980 */ /* 0x000ee2000c101d00 */
[--C-:B------:R-:W-:Y:S02]  /*2a3c0*/  HADD2.F32 R2, -RZ, R113.reuse.H0_H0 ;  /* 0x20000071ff027230 */ /* 0x100fe40000004100 */
[----:B------:R-:W-:Y:S01]  /*2a3d0*/  HADD2.F32 R3, -RZ, R113.H1_H1 ;  /* 0x30000071ff037230 */ /* 0x000fe20000004100 */
[----:B------:R-:W-:Y:S02]  /*2a3e0*/  SHF.R.U64 R26, R64, 0x10, R65 ;  /* 0x00000010401a7819 */ /* 0x000fe40000001241 */
[----:B------:R-:W-:Y:S01]  /*2a3f0*/  SHF.R.U64 R13, R62, 0x10, R63 ;  /* 0x000000103e0d7819 */ /* 0x000fe2000000123f */
[----:B--2---:R-:W-:-:S05]  /*2a400*/  HADD2.F32 R4, -RZ, R17.H0_H0 ;  /* 0x20000011ff047230 */ /* 0x004fca0000004100 */
[C---:B------:R-:W-:Y:S01]  /*2a410*/  FMUL.FTZ R6, R4.reuse, R2 ;  /* 0x0000000204067220 */ /* 0x040fe20000410000 */
[----:B---3--:R-:W-:Y:S01]  /*2a420*/  HADD2.F32 R8, -RZ, R21.H0_H0 ;  /* 0x20000015ff087230 */ /* 0x008fe20000004100 */
[----:B------:R-:W-:-:S04]  /*2a430*/  FMUL.FTZ R4, R4, R3 ;  /* 0x0000000304047220 */ /* 0x000fc80000410000 */
        /* <DEDUP_REMOVED lines=12> */
[--C-:B------:R-:W-:Y:S02]  /*2a500*/  HADD2.F32 R2, -RZ, R114.reuse.H0_H0 ;  /* 0x20000072ff027230 */ /* 0x100fe40000004100 */
[----:B------:R-:W-:Y:S02]  /*2a510*/  HADD2.F32 R4, -RZ, R19.H0_H0 ;  /* 0x20000013ff047230 */ /* 0x000fe40000004100 */
[----:B------:R-:W-:Y:S02]  /*2a520*/  HADD2.F32 R3, -RZ, R114.H1_H1 ;  /* 0x30000072ff037230 */ /* 0x000fe40000004100 */
[----:B------:R-:W-:Y:S01]  /*2a530*/  HADD2.F32 R8, -RZ, R23.H0_H0 ;  /* 0x20000017ff087230 */ /* 0x000fe20000004100 */
[----:B------:R-:W-:-:S02]  /*2a540*/  FMUL.FTZ R6, R4, R2 ;  /* 0x0000000204067220 */ /* 0x000fc40000410000 */
        /* <DEDUP_REMOVED lines=10> */
[-C--:B------:R-:W-:Y:S01]  /*2a5f0*/  FMUL.FTZ R9, R3, R2.reuse ;  /* 0x0000000203097220 */ /* 0x080fe20000410000 */
[--C-:B------:R-:W-:Y:S01]  /*2a600*/  HADD2.F32 R3, -RZ, R115.reuse.H1_H1 ;  /* 0x30000073ff037230 */ /* 0x100fe20000004100 */
[C---:B------:R-:W-:Y:S01]  /*2a610*/  FFMA.FTZ R23, R6.reuse, R2, -R8 ;  /* 0x0000000206177223 */ /* 0x040fe20000010808 */
[----:B------:R-:W-:Y:S01]  /*2a620*/  HADD2.F32 R8, -RZ, R16.H0_H0 ;  /* 0x20000010ff087230 */ /* 0x000fe20000004100 */
[----:B------:R-:W-:Y:S01]  /*2a630*/  FFMA.FTZ R21, R6, R4, R9 ;  /* 0x0000000406157223 */ /* 0x000fe20000010009 */
[----:B------:R-:W-:Y:S02]  /*2a640*/  HADD2.F32 R2, -RZ, R115.H0_H0 ;  /* 0x20000073ff027230 */ /* 0x000fe40000004100 */
[----:B------:R-:W-:Y:S01]  /*2a650*/  HADD2.F32 R9, -RZ, R20.H0_H0 ;  /* 0x20000014ff097230 */ /* 0x000fe20000004100 */
[C---:B------:R-:W-:Y:S01]  /*2a660*/  FMUL.FTZ R4, R8.reuse, R3 ;  /* 0x0000000308047220 */ /* 0x040fe20000410000 */
[----:B------:R-:W-:Y:S01]  /*2a670*/  HADD2.F32 R11, -RZ, R18.H0_H0 ;  /* 0x20000012ff0b7230 */ /* 0x000fe20000004100 */
[----:B------:R-:W-:-:S02]  /*2a680*/  FMUL.FTZ R6, R8, R2 ;  /* 0x0000000208067220 */ /* 0x000fc40000410000 */
[C---:B------:R-:W-:Y:S01]  /*2a690*/  FFMA.FTZ R29, R9.reuse, R2, R4 ;  /* 0x00000002091d7223 */ /* 0x040fe20000010004 */
[--C-:B------:R-:W-:Y:S01]  /*2a6a0*/  HADD2.F32 R2, -RZ, R116.reuse.H0_H0 ;  /* 0x20000074ff027230 */ /* 0x100fe20000004100 */
[----:B------:R-:W-:Y:S01]  /*2a6b0*/  FFMA.FTZ R30, R9, R3, -R6 ;  /* 0x00000003091e7223 */ /* 0x000fe20000010806 */
[----:B------:R-:W-:Y:S01]  /*2a6c0*/  HADD2.F32 R3, -RZ, R116.H1_H1 ;  /* 0x30000074ff037230 */ /* 0x000fe20000004100 */
[----:B------:R-:W-:Y:S01]  /*2a6d0*/  SHF.R.U64 R19, R60, 0x10, R61 ;  /* 0x000000103c137819 */ /* 0x000fe2000000123d */
[----:B------:R-:W-:Y:S01]  /*2a6e0*/  HADD2.F32 R10, -RZ, R20.H1_H1 ;  /* 0x30000014ff0a7230 */ /* 0x000fe20000004100 */
[C---:B------:R-:W-:Y:S01]  /*2a6f0*/  FMUL.FTZ R20, R11.reuse, R2 ;  /* 0x000000020b147220 */ /* 0x040fe20000410000 */
[----:B------:R-:W-:Y:S01]  /*2a700*/  HADD2.F32 R9, -RZ, R22.H0_H0 ;  /* 0x20000016ff097230 */ /* 0x000fe20000004100 */
[----:B------:R-:W-:Y:S01]  /*2a710*/  SHF.R.U64 R17, R66, 0x10, R67 ;  /* 0x0000001042117819 */ /* 0x000fe20000001243 */
[----:B------:R-:W-:Y:S01]  /*2a720*/  HADD2.F32 R4, -RZ, R18.H1_H1 ;  /* 0x30000012ff047230 */ /* 0x000fe20000004100 */
[-C--:B------:R-:W-:Y:S01]  /*2a730*/  FMUL.FTZ R11, R11, R3.reuse ;  /* 0x000000030b0b7220 */ /* 0x080fe20000410000 */
[----:B------:R-:W-:Y:S01]  /*2a740*/  HADD2.F32 R6, -RZ, R16.H1_H1 ;  /* 0x30000010ff067230 */ /* 0x000fe20000004100 */
[----:B------:R-:W-:Y:S01]  /*2a750*/  FFMA.FTZ R18, R9, R3, -R20 ;  /* 0x0000000309127223 */ /* 0x000fe20000010814 */
[----:B------:R-:W-:-:S02]  /*2a760*/  HADD2.F32 R20, -RZ, R19.H0_H0 ;  /* 0x20000013ff147230 */ /* 0x000fc40000004100 */
[----:B------:R-:W-:Y:S02]  /*2a770*/  HADD2.F32 R16, -RZ, R26.H0_H0 ;  /* 0x2000001aff107230 */ /* 0x000fe40000004100 */
[----:B------:R-:W-:Y:S02]  /*2a780*/  HADD2.F32 R19, -RZ, R13.H0_H0 ;  /* 0x2000000dff137230 */ /* 0x000fe40000004100 */
[----:B------:R-:W-:Y:S01]  /*2a790*/  HADD2.F32 R17, -RZ, R17.H0_H0 ;  /* 0x20000011ff117230 */ /* 0x000fe20000004100 */
[----:B------:R-:W-:Y:S01]  /*2a7a0*/  FFMA.FTZ R13, R9, R2, R11 ;  /* 0x00000002090d7223 */ /* 0x000fe2000001000b */
[----:B------:R-:W-:Y:S01]  /*2a7b0*/  HADD2.F32 R8, -RZ, R22.H1_H1 ;  /* 0x30000016ff087230 */ /* 0x000fe20000004100 */
[C---:B------:R-:W-:Y:S02]  /*2a7c0*/  FMUL.FTZ R3, R6.reuse, R20 ;  /* 0x0000001406037220 */ /* 0x040fe40000410000 */
[----:B------:R-:W-:Y:S02]  /*2a7d0*/  FMUL.FTZ R2, R6, R16 ;  /* 0x0000001006027220 */ /* 0x000fe40000410000 */
[----:B------:R-:W-:-:S02]  /*2a7e0*/  FMUL.FTZ R6, R4, R19 ;  /* 0x0000001304067220 */ /* 0x000fc40000410000 */
[-C--:B------:R-:W-:Y:S02]  /*2a7f0*/  FMUL.FTZ R4, R4, R17.reuse ;  /* 0x0000001104047220 */ /* 0x080fe40000410000 */
[----:B------:R-:W-:Y:S02]  /*2a800*/  FFMA.FTZ R3, R10, R16, -R3 ;  /* 0x000000100a037223 */ /* 0x000fe40000010803 */
[----:B------:R-:W-:Y:S02]  /*2a810*/  FFMA.FTZ R6, R8, R17, -R6 ;  /* 0x0000001108067223 */ /* 0x000fe40000010806 */
[----:B------:R-:W-:Y:S02]  /*2a820*/  FFMA.FTZ R2, R10, R20, R2 ;  /* 0x000000140a027223 */ /* 0x000fe40000010002 */
[----:B------:R-:W-:Y:S01]  /*2a830*/  FFMA.FTZ R4, R8, R19, R4 ;  /* 0x0000001308047223 */ /* 0x000fe20000010004 */
[----:B------:R-:W-:Y:S02]  /*2a840*/  F2FP.PACK_AB R17, R28, R34 ;  /* 0x000000221c11723e */ /* 0x000fe400000000ff */
[----:B------:R-:W-:-:S02]  /*2a850*/  F2FP.PACK_AB R19, R23, R32 ;  /* 0x000000201713723e */ /* 0x000fc400000000ff */
[----:B------:R-:W-:Y:S02]  /*2a860*/  F2FP.PACK_AB R16, R3, R30 ;  /* 0x0000001e0310723e */ /* 0x000fe400000000ff */
[----:B------:R-:W-:Y:S02]  /*2a870*/  F2FP.PACK_AB R18, R6, R18 ;  /* 0x000000120612723e */ /* 0x000fe400000000ff */
[----:B------:R-:W-:Y:S02]  /*2a880*/  F2FP.PACK_AB R9, R27, R33 ;  /* 0x000000211b09723e */ /* 0x000fe400000000ff */
[----:B------:R-:W-:Y:S02]  /*2a890*/  F2FP.PACK_AB R11, R21, R31 ;  /* 0x0000001f150b723e */ /* 0x000fe400000000ff */
[----:B------:R-:W-:Y:S02]  /*2a8a0*/  F2FP.PACK_AB R8, R2, R29 ;  /* 0x0000001d0208723e */ /* 0x000fe400000000ff */
[----:B------:R-:W-:Y:S01]  /*2a8b0*/  F2FP.PACK_AB R10, R4, R13 ;  /* 0x0000000d040a723e */ /* 0x000fe200000000ff */
[----:B------:R1:W-:Y:S04]  /*2a8c0*/  ST.E.128 [R14.64], R16 ;  /* 0x000000100e007985 */ /* 0x0003e8000c101d04 */
[----:B------:R1:W-:Y:S02]  /*2a8d0*/  ST.E.128 [R24.64], R8 ;  /* 0x0000000818007985 */ /* 0x0003e4000c101d04 */
.L_x_2650:
[----:B------:R-:W-:Y:S05]  /*2a8e0*/  BSYNC B1 ;  /* 0x0000000000017941 */ /* 0x000fea0003800000 */
.L_x_2649:
[----:B------:R-:W-:Y:S01]  /*2a8f0*/  IADD3 R3, R93, 0x40, RZ ;  /* 0x000000405d037810 */ /* 0x000fe20007ffe0ff */
[----:B------:R-:W-:Y:S03]  /*2a900*/  BSSY B1, `(.L_x_2653) ;  /* 0x00000db000017945 */ /* 0x000fe60003800000 */
[----:B------:R-:W-:-:S13]  /*2a910*/  ISETP.GE.AND P0, PT, R3, R59, PT ;  /* 0x0000003b0300720c */ /* 0x000fda0003f06270 */
[----:B------:R-:W-:Y:S05]  /*2a920*/  @P0 BRA `(.L_x_2654) ;  /* 0x00000d8000000947 */ /* 0x000fea0003800000 */
[----:B------:R-:W-:Y:S01]  /*2a930*/  ISETP.GE.AND P0, PT, R56, R0, PT ;  /* 0x000000003800720c */ /* 0x000fe20003f06270 */
[----:B------:R-:W-:Y:S01]  /*2a940*/  IMAD.SHL.U32 R4, R3, 0x40, RZ ;  /* 0x0000004003047824 */ /* 0x000fe200078e00ff */
[----:B------:R-:W-:Y:S01]  /*2a950*/  SHF.R.S32.HI R2, RZ, 0x1f, R3 ;  /* 0x0000001fff027819 */ /* 0x000fe20000011403 */
[----:B------:R-:W-:Y:S01]  /*2a960*/  BSSY B0, `(.L_x_2655) ;  /* 0x000006a000007945 */ /* 0x000fe20003800000 */
[----:B------:R-:W-:Y:S02]  /*2a970*/  SHF.R.U32.HI R48, RZ, 0x3, R0 ;  /* 0x00000003ff307819 */ /* 0x000fe40000011600 */
[----:B------:R-:W-:Y:S02]  /*2a980*/  LEA.HI R3, R2, R3, RZ, 0x3 ;  /* 0x0000000302037211 */ /* 0x000fe400078f18ff */
[----:B------:R-:W-:-:S03]  /*2a990*/  LOP3.LUT R2, R4, 0x1c0, RZ, 0xc0, !PT ;  /* 0x000001c004027812 */ /* 0x000fc600078ec0ff */
[----:B------:R-:W-:Y:S01]  /*2a9a0*/  IMAD.SHL.U32 R3, R3, 0x40, RZ ;  /* 0x0000004003037824 */ /* 0x000fe200078e00ff */
[----:B------:R-:W-:-:S04]  /*2a9b0*/  SHF.R.U32.HI R49, RZ, 0x3, R2 ;  /* 0x00000003ff317819 */ /* 0x000fc80000011602 */
[----:B------:R-:W-:Y:S01]  /*2a9c0*/  LOP3.LUT R28, R3, 0xfffffe00, RZ, 0xc0, !PT ;  /* 0xfffffe00031c7812 */ /* 0x000fe200078ec0ff */
[----:B------:R-:W-:Y:S05]  /*2a9d0*/  @P0 BRA `(.L_x_2656) ;  /* 0x0000062000000947 */ /* 0x000fea0003800000 */
[----:B------:R-:W-:Y:S02]  /*2a9e0*/  IADD3 R6, R39, R48, RZ ;  /* 0x0000003027067210 */ /* 0x000fe40007ffe0ff */
[----:B------:R-:W-:Y:S02]  /*2a9f0*/  LOP3.LUT R3, R2, 0x38, R56, 0xf8, !PT ;  /* 0x0000003802037812 */ /* 0x000fe400078ef838 */
[----:B-1----:R-:W-:Y:S02]  /*2aa00*/  SHF.R.S32.HI R8, RZ, 0x1f, R6 ;  /* 0x0000001fff087819 */ /* 0x002fe40000011406 */
[----:B------:R-:W-:Y:S02]  /*2aa10*/  LOP3.LUT R4, R3, R49, RZ, 0x3c, !PT ;  /* 0x0000003103047212 */ /* 0x000fe400078e3cff */
[----:B------:R-:W-:Y:S02]  /*2aa20*/  SHF.L.U32 R3, R6, 0x3, RZ ;  /* 0x0000000306037819 */ /* 0x000fe400000006ff */
[----:B------:R-:W-:-:S02]  /*2aa30*/  LEA.HI R6, R8, R6, RZ, 0x3 ;  /* 0x0000000608067211 */ /* 0x000fc400078f18ff */
[----:B------:R-:W-:Y:S02]  /*2aa40*/  IADD3 R8, R28, R4, RZ ;  /* 0x000000041c087210 */ /* 0x000fe40007ffe0ff */
[----:B------:R-:W-:Y:S02]  /*2aa50*/  LOP3.LUT R4, R2, 0x38, R3, 0xf8, !PT ;  /* 0x0000003802047812 */ /* 0x000fe400078ef803 */
[----:B------:R-:W-:Y:S01]  /*2aa60*/  SHF.L.U32 R3, R6, 0xa, RZ ;  /* 0x0000000a06037819 */ /* 0x000fe200000006ff */
[----:B-----5:R-:W-:Y:S01]  /*2aa70*/  IMAD.WIDE.U32 R32, R8, 0x2, R36 ;  /* 0x0000000208207825 */ /* 0x020fe200078e0024 */
[----:B------:R-:W-:Y:S02]  /*2aa80*/  LOP3.LUT R4, R4, R49, RZ, 0x3c, !PT ;  /* 0x0000003104047212 */ /* 0x000fe400078e3cff */
[----:B------:R-:W-:Y:S02]  /*2aa90*/  LOP3.LUT R3, R3, 0xffffe000, RZ, 0xc0, !PT ;  /* 0xffffe00003037812 */ /* 0x000fe400078ec0ff */
[----:B------:R-:W2:Y:S02]  /*2aaa0*/  LD.E.128 R8, [R32.64] ;  /* 0x0000000420087980 */ /* 0x000ea4000c101d00 */
[----:B------:R-:W-:-:S05]  /*2aab0*/  IADD3 R3, R4, R3, R28 ;  /* 0x0000000304037210 */ /* 0x000fca0007ffe01c */
[----:B------:R-:W-:-:S05]  /*2aac0*/  IMAD.WIDE.U32 R30, R3, 0x2, R36 ;  /* 0x00000002031e7825 */ /* 0x000fca00078e0024 */
[----:B----4-:R-:W3:Y:S01]  /*2aad0*/  LD.E.128 R16, [R30.64] ;  /* 0x000000041e107980 */ /* 0x010ee2000c101d00 */
[----:B------:R-:W-:Y:S01]  /*2aae0*/  SHF.R.U32.HI R34, RZ, 0x10, R69 ;  /* 0x00000010ff227819 */ /* 0x000fe20000011645 */
[--C-:B------:R-:W-:Y:S01]  /*2aaf0*/  HADD2.F32 R6, -RZ, R117.reuse.H0_H0 ;  /* 0x20000075ff067230 */ /* 0x100fe20000004100 */
[----:B------:R-:W-:Y:S01]  /*2ab00*/  SHF.R.U32.HI R29, RZ, 0x10, R73 ;  /* 0x00000010ff1d7819 */ /* 0x000fe20000011649 */
[----:B------:R-:W-:Y:S01]  /*2ab10*/  HADD2.F32 R3, -RZ, R117.H1_H1 ;  /* 0x30000075ff037230 */ /* 0x000fe20000004100 */
[----:B------:R-:W-:Y:S02]  /*2ab20*/  SHF.R.U32.HI R38, RZ, 0x10, R71 ;  /* 0x00000010ff267819 */ /* 0x000fe40000011647 */
[----:B------:R-:W-:Y:S02]  /*2ab30*/  SHF.R.U32.HI R35, RZ, 0x10, R75 ;  /* 0x00000010ff237819 */ /* 0x000fe4000001164b */
[----:B------:R-:W-:Y:S02]  /*2ab40*/  SHF.R.U64 R42, R68, 0x10, R69 ;  /* 0x00000010442a7819 */ /* 0x000fe40000001245 */
[----:B------:R-:W-:-:S02]  /*2ab50*/  SHF.R.U64 R43, R70, 0x10, R71 ;  /* 0x00000010462b7819 */ /* 0x000fc40000001247 */
[----:B------:R-:W-:Y:S02]  /*2ab60*/  SHF.R.U64 R40, R72, 0x10, R73 ;  /* 0x0000001048287819 */ /* 0x000fe40000001249 */
[----:B------:R-:W-:Y:S01]  /*2ab70*/  SHF.R.U64 R41, R74, 0x10, R75 ;  /* 0x000000104a297819 */ /* 0x000fe2000000124b */
[--C-:B--2---:R-:W-:Y:S02]  /*2ab80*/  HADD2.F32 R20, -RZ, R9.reuse.H0_H0 ;  /* 0x20000009ff147230 */ /* 0x104fe40000004100 */
[----:B------:R-:W-:Y:S02]  /*2ab90*/  HADD2.F32 R22, -RZ, R9.H1_H1 ;  /* 0x30000009ff167230 */ /* 0x000fe40000004100 */
[--C-:B------:R-:W-:Y:S02]  /*2aba0*/  HADD2.F32 R25, -RZ, R8.reuse.H0_H0 ;  /* 0x20000008ff197230 */ /* 0x100fe40000004100 */
[----:B------:R-:W-:Y:S02]  /*2abb0*/  HADD2.F32 R27, -RZ, R8.H1_H1 ;  /* 0x30000008ff1b7230 */ /* 0x000fe40000004100 */
[----:B------:R-:W-:-:S02]  /*2abc0*/  HADD2.F32 R26, -RZ, R10.H0_H0 ;  /* 0x2000000aff1a7230 */ /* 0x000fc40000004100 */
[----:B------:R-:W-:Y:S02]  /*2abd0*/  HADD2.F32 R23, -RZ, R11.H0_H0 ;  /* 0x2000000bff177230 */ /* 0x000fe40000004100 */
[--C-:B---3--:R-:W-:Y:S02]  /*2abe0*/  HADD2.F32 R4, -RZ, R17.reuse.H0_H0 ;  /* 0x20000011ff047230 */ /* 0x108fe40000004100 */
[--C-:B------:R-:W-:Y:S02]  /*2abf0*/  HADD2.F32 R9, -RZ, R16.reuse.H0_H0 ;  /* 0x20000010ff097230 */ /* 0x100fe40000004100 */
[----:B------:R-:W-:Y:S01]  /*2ac00*/  HADD2.F32 R15, -RZ, R16.H1_H1 ;  /* 0x30000010ff0f7230 */ /* 0x000fe20000004100 */
[CC--:B------:R-:W-:Y:S01]  /*2ac10*/  FMUL.FTZ R16, R4.reuse, R6.reuse ;  /* 0x0000000604107220 */ /* 0x0c0fe20000410000 */
[--C-:B------:R-:W-:Y:S01]  /*2ac20*/  HADD2.F32 R14, -RZ, R18.reuse.H0_H0 ;  /* 0x20000012ff0e7230 */ /* 0x100fe20000004100 */
[-C--:B------:R-:W-:Y:S01]  /*2ac30*/  FMUL.FTZ R4, R4, R3.reuse ;  /* 0x0000000304047220 */ /* 0x080fe20000410000 */
[----:B------:R-:W-:Y:S01]  /*2ac40*/  HADD2.F32 R13, -RZ, R18.H1_H1 ;  /* 0x30000012ff0d7230 */ /* 0x000fe20000004100 */
[C---:B------:R-:W-:Y:S01]  /*2ac50*/  FFMA.FTZ R47, R20.reuse, R3, -R16 ;  /* 0x00000003142f7223 */ /* 0x040fe20000010810 */
[----:B------:R-:W-:Y:S01]  /*2ac60*/  HADD2.F32 R8, -RZ, R17.H1_H1 ;  /* 0x30000011ff087230 */ /* 0x000fe20000004100 */
[----:B------:R-:W-:Y:S01]  /*2ac70*/  FFMA.FTZ R46, R20, R6, R4 ;  /* 0x00000006142e7223 */ /* 0x000fe20000010004 */
[----:B------:R-:W-:-:S02]  /*2ac80*/  HADD2.F32 R18, -RZ, R34.H0_H0 ;  /* 0x20000022ff127230 */ /* 0x000fc40000004100 */
[----:B------:R-:W-:Y:S02]  /*2ac90*/  HADD2.F32 R17, -RZ, R29.H0_H0 ;  /* 0x2000001dff117230 */ /* 0x000fe40000004100 */
[--C-:B------:R-:W-:Y:S01]  /*2aca0*/  HADD2.F32 R3, -RZ, R118.reuse.H0_H0 ;  /* 0x20000076ff037230 */ /* 0x100fe20000004100 */
[C---:B------:R-:W-:Y:S01]  /*2acb0*/  FMUL.FTZ R16, R8.reuse, R18 ;  /* 0x0000001208107220 */ /* 0x040fe20000410000 */
[----:B------:R-:W-:Y:S01]  /*2acc0*/  HADD2.F32 R4, -RZ, R119.H0_H0 ;  /* 0x20000077ff047230 */ /* 0x000fe20000004100 */
[-C--:B------:R-:W-:Y:S01]  /*2acd0*/  FMUL.FTZ R6, R8, R17.reuse ;  /* 0x0000001108067220 */ /* 0x080fe20000410000 */
[----:B------:R-:W-:Y:S01]  /*2ace0*/  HADD2.F32 R8, -RZ, R118.H1_H1 ;  /* 0x30000076ff087230 */ /* 0x000fe20000004100 */
[C---:B------:R-:W-:Y:S01]  /*2acf0*/  FFMA.FTZ R29, R22.reuse, R17, -R16 ;  /* 0x00000011161d7223 */ /* 0x040fe20000010810 */
[----:B------:R-:W-:Y:S01]  /*2ad00*/  HADD2.F32 R21, -RZ, R11.H1_H1 ;  /* 0x3000000bff157230 */ /* 0x000fe20000004100 */
[CC--:B------:R-:W-:Y:S01]  /*2ad10*/  FMUL.FTZ R16, R9.reuse, R3.reuse ;  /* 0x0000000309107220 */ /* 0x0c0fe20000410000 */
[----:B------:R-:W-:Y:S01]  /*2ad20*/  HADD2.F32 R11, -RZ, R19.H0_H0 ;  /* 0x20000013ff0b7230 */ /* 0x000fe20000004100 */
[----:B------:R-:W-:Y:S01]  /*2ad30*/  FMUL.FTZ R9, R9, R4 ;  /* 0x0000000409097220 */ /* 0x000fe20000410000 */
[----:B------:R-:W-:Y:S01]  /*2ad40*/  HADD2.F32 R24, -RZ, R10.H1_H1 ;  /* 0x3000000aff187230 */ /* 0x000fe20000004100 */
[----:B------:R-:W-:Y:S01]  /*2ad50*/  FFMA.FTZ R22, R22, R18, R6 ;  /* 0x0000001216167223 */ /* 0x000fe20000010006 */
[--C-:B------:R-:W-:Y:S01]  /*2ad60*/  HADD2.F32 R6, -RZ, R120.reuse.H0_H0 ;  /* 0x20000078ff067230 */ /* 0x100fe20000004100 */
[C---:B------:R-:W-:Y:S01]  /*2ad70*/  FFMA.FTZ R44, R25.reuse, R3, R9 ;  /* 0x00000003192c7223 */ /* 0x040fe20000010009 */
[----:B------:R-:W-:Y:S01]  /*2ad80*/  HADD2.F32 R3, -RZ, R119.H1_H1 ;  /* 0x30000077ff037230 */ /* 0x000fe20000004100 */
[----:B------:R-:W-:Y:S01]  /*2ad90*/  FFMA.FTZ R45, R25, R4, -R16 ;  /* 0x00000004192d7223 */ /* 0x000fe20000010810 */
[----:B------:R-:W-:Y:S01]  /*2ada0*/  HADD2.F32 R4, -RZ, R120.H1_H1 ;  /* 0x30000078ff047230 */ /* 0x000fe20000004100 */
[C---:B------:R-:W-:Y:S01]  /*2adb0*/  FMUL.FTZ R9, R14.reuse, R8 ;  /* 0x000000080e097220 */ /* 0x040fe20000410000 */
[----:B------:R-:W-:Y:S01]  /*2adc0*/  HADD2.F32 R10, -RZ, R19.H1_H1 ;  /* 0x30000013ff0a7230 */ /* 0x000fe20000004100 */
[-C--:B------:R-:W-:Y:S01]  /*2add0*/  FMUL.FTZ R14, R14, R6.reuse ;  /* 0x000000060e0e7220 */ /* 0x080fe20000410000 */
[----:B------:R-:W-:Y:S01]  /*2ade0*/  HADD2.F32 R34, -RZ, R38.H0_H0 ;  /* 0x20000026ff227230 */ /* 0x000fe20000004100 */
[----:B------:R-:W-:Y:S01]  /*2adf0*/  FFMA.FTZ R25, R26, R6, -R9 ;  /* 0x000000061a197223 */ /* 0x000fe20000010809 */
[----:B------:R-:W-:Y:S01]  /*2ae00*/  HADD2.F32 R16, -RZ, R35.H0_H0 ;  /* 0x20000023ff107230 */ /* 0x000fe20000004100 */
[C---:B------:R-:W-:Y:S01]  /*2ae10*/  FMUL.FTZ R9, R11.reuse, R3 ;  /* 0x000000030b097220 */ /* 0x040fe20000410000 */
[----:B------:R-:W-:Y:S01]  /*2ae20*/  HADD2.F32 R19, -RZ, R42.H0_H0 ;  /* 0x2000002aff137230 */ /* 0x000fe20000004100 */
[----:B------:R-:W-:Y:S01]  /*2ae30*/  FMUL.FTZ R11, R11, R4 ;  /* 0x000000040b0b7220 */ /* 0x000fe20000410000 */
[----:B------:R-:W-:Y:S01]  /*2ae40*/  HADD2.F32 R18, -RZ, R43.H0_H0 ;  /* 0x2000002bff127230 */ /* 0x000fe20000004100 */
[----:B------:R-:W-:Y:S01]  /*2ae50*/  FMUL.FTZ R6, R10, R34 ;  /* 0x000000220a067220 */ /* 0x000fe20000410000 */
[----:B------:R-:W-:Y:S01]  /*2ae60*/  HADD2.F32 R17, -RZ, R40.H0_H0 ;  /* 0x20000028ff117230 */ /* 0x000fe20000004100 */
[----:B------:R-:W-:-:S02]  /*2ae70*/  FFMA.FTZ R20, R26, R8, R14 ;  /* 0x000000081a147223 */ /* 0x000fc4000001000e */
[C---:B------:R-:W-:Y:S02]  /*2ae80*/  FFMA.FTZ R14, R23.reuse, R4, -R9 ;  /* 0x00000004170e7223 */ /* 0x040fe40000010809 */
[----:B------:R-:W-:Y:S02]  /*2ae90*/  FFMA.FTZ R11, R23, R3, R11 ;  /* 0x00000003170b7223 */ /* 0x000fe4000001000b */
[-C--:B------:R-:W-:Y:S02]  /*2aea0*/  FMUL.FTZ R4, R10, R16.reuse ;  /* 0x000000100a047220 */ /* 0x080fe40000410000 */
[----:B------:R-:W-:Y:S01]  /*2aeb0*/  FFMA.FTZ R3, R21, R16, -R6 ;  /* 0x0000001015037223 */ /* 0x000fe20000010806 */
[----:B------:R-:W-:Y:S01]  /*2aec0*/  HADD2.F32 R16, -RZ, R41.H0_H0 ;  /* 0x20000029ff107230 */ /* 0x000fe20000004100 */
[----:B------:R-:W-:Y:S02]  /*2aed0*/  FMUL.FTZ R8, R15, R19 ;  /* 0x000000130f087220 */ /* 0x000fe40000410000 */
[----:B------:R-:W-:-:S02]  /*2aee0*/  FMUL.FTZ R9, R13, R18 ;  /* 0x000000120d097220 */ /* 0x000fc40000410000 */
[-C--:B------:R-:W-:Y:S02]  /*2aef0*/  FMUL.FTZ R6, R15, R17.reuse ;  /* 0x000000110f067220 */ /* 0x080fe40000410000 */
[-C--:B------:R-:W-:Y:S02]  /*2af00*/  FMUL.FTZ R10, R13, R16.reuse ;  /* 0x000000100d0a7220 */ /* 0x080fe40000410000 */
[----:B------:R-:W-:Y:S01]  /*2af10*/  FFMA.FTZ R8, R27, R17, -R8 ;  /* 0x000000111b087223 */ /* 0x000fe20000010808 */
[----:B------:R-:W-:Y:S01]  /*2af20*/  F2FP.PACK_AB R17, R29, R47 ;  /* 0x0000002f1d11723e */ /* 0x000fe200000000ff */
[----:B------:R-:W-:Y:S01]  /*2af30*/  FFMA.FTZ R13, R24, R16, -R9 ;  /* 0x00000010180d7223 */ /* 0x000fe20000010809 */
[----:B------:R-:W-:Y:S01]  /*2af40*/  F2FP.PACK_AB R9, R22, R46 ;  /* 0x0000002e1609723e */ /* 0x000fe200000000ff */
[----:B------:R-:W-:Y:S01]  /*2af50*/  FFMA.FTZ R4, R21, R34, R4 ;  /* 0x0000002215047223 */ /* 0x000fe20000010004 */
[----:B------:R-:W-:Y:S01]  /*2af60*/  F2FP.PACK_AB R16, R8, R45 ;  /* 0x0000002d0810723e */ /* 0x000fe200000000ff */
[----:B------:R-:W-:Y:S01]  /*2af70*/  FFMA.FTZ R6, R27, R19, R6 ;  /* 0x000000131b067223 */ /* 0x000fe20000010006 */
[----:B------:R-:W-:Y:S01]  /*2af80*/  F2FP.PACK_AB R19, R3, R14 ;  /* 0x0000000e0313723e */ /* 0x000fe200000000ff */
[----:B------:R-:W-:Y:S01]  /*2af90*/  FFMA.FTZ R10, R24, R18, R10 ;  /* 0x00000012180a7223 */ /* 0x000fe2000001000a */
[----:B------:R-:W-:-:S02]  /*2afa0*/  F2FP.PACK_AB R18, R13, R25 ;  /* 0x000000190d12723e */ /* 0x000fc400000000ff */
[----:B------:R-:W-:Y:S02]  /*2afb0*/  F2FP.PACK_AB R11, R4, R11 ;  /* 0x0000000b040b723e */ /* 0x000fe400000000ff */
[----:B------:R-:W-:Y:S01]  /*2afc0*/  F2FP.PACK_AB R8, R6, R44 ;  /* 0x0000002c0608723e */ /* 0x000fe200000000ff */
[----:B------:R1:W-:Y:S01]  /*2afd0*/  ST.E.128 [R32.64], R16 ;  /* 0x0000001020007985 */ /* 0x0003e2000c101d04 */
[----:B------:R-:W-:-:S05]  /*2afe0*/  F2FP.PACK_AB R10, R10, R20 ;  /* 0x000000140a0a723e */ /* 0x000fca00000000ff */
[----:B------:R1:W-:Y:S02]  /*2aff0*/  ST.E.128 [R30.64], R8 ;  /* 0x000000081e007985 */ /* 0x0003e4000c101d04 */
.L_x_2656:
[----:B------:R-:W-:Y:S05]  /*2b000*/  BSYNC B0 ;  /* 0x0000000000007941 */ /* 0x000fea0003800000 */
.L_x_2655:
[----:B------:R-:W-:-:S04]  /*2b010*/  IADD3 R4, R56, 0x40, RZ ;  /* 0x0000004038047810 */ /* 0x000fc80007ffe0ff */
[----:B------:R-:W-:-:S13]  /*2b020*/  ISETP.GE.AND P0, PT, R4, R0, PT ;  /* 0x000000000400720c */ /* 0x000fda0003f06270 */
[----:B------:R-:W-:Y:S05]  /*2b030*/  @P0 BRA `(.L_x_2654) ;  /* 0x0000067000000947 */ /* 0x000fea0003800000 */
[----:B------:R-:W-:-:S04]  /*2b040*/  SHF.R.S32.HI R6, RZ, 0x1f, R4 ;  /* 0x0000001fff067819 */ /* 0x000fc80000011404 */
[CC--:B------:R-:W-:Y:S02]  /*2b050*/  LEA.HI R3, R6.reuse, R4.reuse, RZ, 0x6 ;  /* 0x0000000406037211 */ /* 0x0c0fe400078f30ff */
[----:B------:R-:W-:Y:S02]  /*2b060*/  LEA.HI R4, R6, R4, RZ, 0x3 ;  /* 0x0000000406047211 */ /* 0x000fe400078f18ff */
[----:B------:R-:W-:Y:S02]  /*2b070*/  SHF.L.U32 R6, R3, 0x7, RZ ;  /* 0x0000000703067819 */ /* 0x000fe400000006ff */
[----:B------:R-:W-:Y:S02]  /*2b080*/  LEA.HI.SX32 R3, R4, R48, 0x1d ;  /* 0x0000003004037211 */ /* 0x000fe400078feaff */
[----:B-1----:R-:W-:Y:S02]  /*2b090*/  LOP3.LUT R8, R2, 0x38, R4, 0xf8, !PT ;  /* 0x0000003802087812 */ /* 0x002fe400078ef804 */
[----:B------:R-:W-:-:S02]  /*2b0a0*/  SHF.R.S32.HI R4, RZ, 0x1f, R3 ;  /* 0x0000001fff047819 */ /* 0x000fc40000011403 */
[----:B------:R-:W-:Y:S02]  /*2b0b0*/  LOP3.LUT R9, R6, 0xffffe000, RZ, 0xc0, !PT ;  /* 0xffffe00006097812 */ /* 0x000fe400078ec0ff */
[----:B------:R-:W-:Y:S02]  /*2b0c0*/  LOP3.LUT R6, R8, R49, RZ, 0x3c, !PT ;  /* 0x0000003108067212 */ /* 0x000fe400078e3cff */
[----:B------:R-:W-:Y:S02]  /*2b0d0*/  SHF.L.U32 R8, R3, 0x3, RZ ;  /* 0x0000000303087819 */ /* 0x000fe400000006ff */
[----:B------:R-:W-:Y:S02]  /*2b0e0*/  LEA.HI R3, R4, R3, RZ, 0x3 ;  /* 0x0000000304037211 */ /* 0x000fe400078f18ff */
[----:B------:R-:W-:Y:S02]  /*2b0f0*/  LOP3.LUT R4, R2, 0x38, R8, 0xf8, !PT ;  /* 0x0000003802047812 */ /* 0x000fe400078ef808 */
[----:B------:R-:W-:-:S02]  /*2b100*/  SHF.L.U32 R2, R3, 0xa, RZ ;  /* 0x0000000a03027819 */ /* 0x000fc400000006ff */
[----:B------:R-:W-:Y:S02]  /*2b110*/  LOP3.LUT R3, R4, R49, RZ, 0x3c, !PT ;  /* 0x0000003104037212 */ /* 0x000fe400078e3cff */
[----:B------:R-:W-:Y:S02]  /*2b120*/  LOP3.LUT R2, R2, 0xffffe000, RZ, 0xc0, !PT ;  /* 0xffffe00002027812 */ /* 0x000fe400078ec0ff */
[--C-:B------:R-:W-:Y:S02]  /*2b130*/  IADD3 R6, R6, R9, R28.reuse ;  /* 0x0000000906067210 */ /* 0x100fe40007ffe01c */
[----:B------:R-:W-:-:S03]  /*2b140*/  IADD3 R2, R3, R2, R28 ;  /* 0x0000000203027210 */ /* 0x000fc60007ffe01c */
[----:B-----5:R-:W-:-:S04]  /*2b150*/  IMAD.WIDE.U32 R30, R6, 0x2, R36 ;  /* 0x00000002061e7825 */ /* 0x020fc800078e0024 */
[----:B------:R-:W-:Y:S01]  /*2b160*/  IMAD.WIDE.U32 R28, R2, 0x2, R36 ;  /* 0x00000002021c7825 */ /* 0x000fe200078e0024 */
[----:B------:R-:W2:Y:S04]  /*2b170*/  LD.E.128 R8, [R30.64] ;  /* 0x000000041e087980 */ /* 0x000ea8000c101d00 */
[----:B----4-:R-:W3:Y:S01]  /*2b180*/  LD.E.128 R16, [R28.64] ;  /* 0x000000041c107980 */ /* 0x010ee2000c101d00 */
[----:B------:R-:W-:Y:S01]  /*2b190*/  SHF.R.U32.HI R32, RZ, 0x10, R83 ;  /* 0x00000010ff207819 */ /* 0x000fe20000011653 */
[--C-:B------:R-:W-:Y:S01]  /*2b1a0*/  HADD2.F32 R4, -RZ, R122.reuse.H0_H0 ;  /* 0x2000007aff047230 */ /* 0x100fe20000004100 */
[----:B------:R-:W-:Y:S01]  /*2b1b0*/  SHF.R.U32.HI R27, RZ, 0x10, R87 ;  /* 0x00000010ff1b7819 */ /* 0x000fe20000011657 */
[----:B------:R-:W-:Y:S01]  /*2b1c0*/  HADD2.F32 R2, -RZ, R122.H1_H1 ;  /* 0x3000007aff027230 */ /* 0x000fe20000004100 */
[----:B------:R-:W-:-:S02]  /*2b1d0*/  SHF.R.U32.HI R34, RZ, 0x10, R81 ;  /* 0x00000010ff227819 */ /* 0x000fc40000011651 */
[--C-:B------:R-:W-:Y:S02]  /*2b1e0*/  SHF.R.U32.HI R33, RZ, 0x10, R85.reuse ;  /* 0x00000010ff217819 */ /* 0x100fe40000011655 */
[----:B------:R-:W-:Y:S02]  /*2b1f0*/  SHF.R.U64 R35, R84, 0x10, R85 ;  /* 0x0000001054237819 */ /* 0x000fe40000001255 */
[----:B------:R-:W-:Y:S02]  /*2b200*/  SHF.R.U64 R41, R82, 0x10, R83 ;  /* 0x0000001052297819 */ /* 0x000fe40000001253 */
[----:B------:R-:W-:Y:S02]  /*2b210*/  SHF.R.U64 R40, R80, 0x10, R81 ;  /* 0x0000001050287819 */ /* 0x000fe40000001251 */
[----:B------:R-:W-:Y:S01]  /*2b220*/  SHF.R.U64 R38, R86, 0x10, R87 ;  /* 0x0000001056267819 */ /* 0x000fe20000001257 */
[--C-:B--2---:R-:W-:Y:S02]  /*2b230*/  HADD2.F32 R20, -RZ, R11.reuse.H0_H0 ;  /* 0x2000000bff147230 */ /* 0x104fe40000004100 */
[----:B------:R-:W-:-:S02]  /*2b240*/  HADD2.F32 R15, -RZ, R11.H1_H1 ;  /* 0x3000000bff0f7230 */ /* 0x000fc40000004100 */
[----:B---3--:R-:W-:Y:S02]  /*2b250*/  HADD2.F32 R3, -RZ, R19.H0_H0 ;  /* 0x20000013ff037230 */ /* 0x008fe40000004100 */
[--C-:B------:R-:W-:Y:S02]  /*2b260*/  HADD2.F32 R21, -RZ, R9.reuse.H0_H0 ;  /* 0x20000009ff157230 */ /* 0x100fe40000004100 */
[----:B------:R-:W-:Y:S02]  /*2b270*/  HADD2.F32 R25, -RZ, R9.H1_H1 ;  /* 0x30000009ff197230 */ /* 0x000fe40000004100 */
[--C-:B------:R-:W-:Y:S02]  /*2b280*/  HADD2.F32 R14, -RZ, R16.reuse.H0_H0 ;  /* 0x20000010ff0e7230 */ /* 0x100fe40000004100 */
[----:B------:R-:W-:Y:S01]  /*2b290*/  HADD2.F32 R13, -RZ, R16.H1_H1 ;  /* 0x30000010ff0d7230 */ /* 0x000fe20000004100 */
[C---:B------:R-:W-:Y:S01]  /*2b2a0*/  FMUL.FTZ R16, R3.reuse, R4 ;  /* 0x0000000403107220 */ /* 0x040fe20000410000 */
[--C-:B------:R-:W-:Y:S01]  /*2b2b0*/  HADD2.F32 R11, -RZ, R18.reuse.H0_H0 ;  /* 0x20000012ff0b7230 */ /* 0x100fe20000004100 */
[-C--:B------:R-:W-:Y:S01]  /*2b2c0*/  FMUL.FTZ R3, R3, R2.reuse ;  /* 0x0000000203037220 */ /* 0x080fe20000410000 */
[----:B------:R-:W-:Y:S01]  /*2b2d0*/  HADD2.F32 R9, -RZ, R18.H1_H1 ;  /* 0x30000012ff097230 */ /* 0x000fe20000004100 */
[C---:B------:R-:W-:Y:S01]  /*2b2e0*/  FFMA.FTZ R43, R20.reuse, R2, -R16 ;  /* 0x00000002142b7223 */ /* 0x040fe20000010810 */
[----:B------:R-:W-:Y:S01]  /*2b2f0*/  HADD2.F32 R6, -RZ, R19.H1_H1 ;  /* 0x30000013ff067230 */ /* 0x000fe20000004100 */
[----:B------:R-:W-:Y:S01]  /*2b300*/  FFMA.FTZ R42, R20, R4, R3 ;  /* 0x00000004142a7223 */ /* 0x000fe20000010003 */
[----:B------:R-:W-:-:S02]  /*2b310*/  HADD2.F32 R18, -RZ, R32.H0_H0 ;  /* 0x20000020ff127230 */ /* 0x000fc40000004100 */
[--C-:B------:R-:W-:Y:S02]  /*2b320*/  HADD2.F32 R26, -RZ, R8.reuse.H0_H0 ;  /* 0x20000008ff1a7230 */ /* 0x100fe40000004100 */
[----:B------:R-:W-:Y:S01]  /*2b330*/  HADD2.F32 R24, -RZ, R8.H1_H1 ;  /* 0x30000008ff187230 */ /* 0x000fe20000004100 */
[----:B------:R-:W-:Y:S01]  /*2b340*/  FMUL.FTZ R16, R6, R18 ;  /* 0x0000001206107220 */ /* 0x000fe20000410000 */
[--C-:B------:R-:W-:Y:S02]  /*2b350*/  HADD2.F32 R23, -RZ, R10.reuse.H0_H0 ;  /* 0x2000000aff177230 */ /* 0x100fe40000004100 */
[----:B------:R-:W-:Y:S02]  /*2b360*/  HADD2.F32 R22, -RZ, R10.H1_H1 ;  /* 0x3000000aff167230 */ /* 0x000fe40000004100 */
[--C-:B------:R-:W-:Y:S02]  /*2b370*/  HADD2.F32 R8, -RZ, R17.reuse.H0_H0 ;  /* 0x20000011ff087230 */ /* 0x100fe40000004100 */
[----:B------:R-:W-:-:S02]  /*2b380*/  HADD2.F32 R10, -RZ, R17.H1_H1 ;  /* 0x30000011ff0a7230 */ /* 0x000fc40000004100 */
[----:B------:R-:W-:Y:S02]  /*2b390*/  HADD2.F32 R17, -RZ, R27.H0_H0 ;  /* 0x2000001bff117230 */ /* 0x000fe40000004100 */
[--C-:B------:R-:W-:Y:S02]  /*2b3a0*/  HADD2.F32 R2, -RZ, R123.reuse.H0_H0 ;  /* 0x2000007bff027230 */ /* 0x100fe40000004100 */
[----:B------:R-:W-:Y:S01]  /*2b3b0*/  HADD2.F32 R3, -RZ, R123.H1_H1 ;  /* 0x3000007bff037230 */ /* 0x000fe20000004100 */
[-C--:B------:R-:W-:Y:S01]  /*2b3c0*/  FMUL.FTZ R6, R6, R17.reuse ;  /* 0x0000001106067220 */ /* 0x080fe20000410000 */
[----:B------:R-:W-:Y:S01]  /*2b3d0*/  HADD2.F32 R19, -RZ, R40.H0_H0 ;  /* 0x20000028ff137230 */ /* 0x000fe20000004100 */
[----:B------:R-:W-:Y:S01]  /*2b3e0*/  FFMA.FTZ R32, R15, R17, -R16 ;  /* 0x000000110f207223 */ /* 0x000fe20000010810 */
[----:B------:R-:W-:Y:S01]  /*2b3f0*/  HADD2.F32 R17, -RZ, R34.H0_H0 ;  /* 0x20000022ff117230 */ /* 0x000fe20000004100 */
[C---:B------:R-:W-:Y:S02]  /*2b400*/  FMUL.FTZ R16, R8.reuse, R2 ;  /* 0x0000000208107220 */ /* 0x040fe40000410000 */
[----:B------:R-:W-:-:S02]  /*2b410*/  FMUL.FTZ R4, R8, R3 ;  /* 0x0000000308047220 */ /* 0x000fc40000410000 */
[----:B------:R-:W-:Y:S01]  /*2b420*/  FFMA.FTZ R27, R15, R18, R6 ;  /* 0x000000120f1b7223 */ /* 0x000fe20000010006 */
[----:B------:R-:W-:Y:S01]  /*2b430*/  HADD2.F32 R15, -RZ, R33.H0_H0 ;  /* 0x20000021ff0f7230 */ /* 0x000fe20000004100 */
[C---:B------:R-:W-:Y:S01]  /*2b440*/  FFMA.FTZ R34, R21.reuse, R3, -R16 ;  /* 0x0000000315227223 */ /* 0x040fe20000010810 */
[--C-:B------:R-:W-:Y:S01]  /*2b450*/  HADD2.F32 R3, -RZ, R124.reuse.H0_H0 ;  /* 0x2000007cff037230 */ /* 0x100fe20000004100 */
[----:B------:R-:W-:Y:S01]  /*2b460*/  FFMA.FTZ R21, R21, R2, R4 ;  /* 0x0000000215157223 */ /* 0x000fe20000010004 */
[--C-:B------:R-:W-:Y:S01]  /*2b470*/  HADD2.F32 R6, -RZ, R125.reuse.H0_H0 ;  /* 0x2000007dff067230 */ /* 0x100fe20000004100 */
[C---:B------:R-:W-:Y:S01]  /*2b480*/  FMUL.FTZ R2, R10.reuse, R17 ;  /* 0x000000110a027220 */ /* 0x040fe20000410000 */
[----:B------:R-:W-:Y:S01]  /*2b490*/  HADD2.F32 R4, -RZ, R125.H1_H1 ;  /* 0x3000007dff047230 */ /* 0x000fe20000004100 */
[-C--:B------:R-:W-:Y:S02]  /*2b4a0*/  FMUL.FTZ R8, R10, R15.reuse ;  /* 0x0000000f0a087220 */ /* 0x080fe40000410000 */
[----:B------:R-:W-:Y:S01]  /*2b4b0*/  FFMA.FTZ R15, R25, R15, -R2 ;  /* 0x0000000f190f7223 */ /* 0x000fe20000010802 */
[----:B------:R-:W-:Y:S01]  /*2b4c0*/  HADD2.F32 R2, -RZ, R124.H1_H1 ;  /* 0x3000007cff027230 */ /* 0x000fe20000004100 */
[----:B------:R-:W-:-:S02]  /*2b4d0*/  FMUL.FTZ R16, R14, R3 ;  /* 0x000000030e107220 */ /* 0x000fc40000410000 */
[----:B------:R-:W-:Y:S02]  /*2b4e0*/  FMUL.FTZ R14, R14, R6 ;  /* 0x000000060e0e7220 */ /* 0x000fe40000410000 */
[----:B------:R-:W-:Y:S02]  /*2b4f0*/  FMUL.FTZ R10, R11, R2 ;  /* 0x000000020b0a7220 */ /* 0x000fe40000410000 */
[C---:B------:R-:W-:Y:S01]  /*2b500*/  FFMA.FTZ R20, R26.reuse, R6, -R16 ;  /* 0x000000061a147223 */ /* 0x040fe20000010810 */
[----:B------:R-:W-:Y:S01]  /*2b510*/  HADD2.F32 R16, -RZ, R35.H0_H0 ;  /* 0x20000023ff107230 */ /* 0x000fe20000004100 */
[----:B------:R-:W-:Y:S02]  /*2b520*/  FFMA.FTZ R18, R26, R3, R14 ;  /* 0x000000031a127223 */ /* 0x000fe4000001000e */
[----:B------:R-:W-:Y:S01]  /*2b530*/  FFMA.FTZ R8, R25, R17, R8 ;  /* 0x0000001119087223 */ /* 0x000fe20000010008 */
[----:B------:R-:W-:Y:S01]  /*2b540*/  HADD2.F32 R17, -RZ, R41.H0_H0 ;  /* 0x20000029ff117230 */ /* 0x000fe20000004100 */
[-C--:B------:R-:W-:Y:S01]  /*2b550*/  FMUL.FTZ R3, R11, R4.reuse ;  /* 0x000000040b037220 */ /* 0x080fe20000410000 */
[----:B------:R-:W-:Y:S01]  /*2b560*/  HADD2.F32 R11, -RZ, R38.H0_H0 ;  /* 0x20000026ff0b7230 */ /* 0x000fe20000004100 */
[----:B------:R-:W-:-:S02]  /*2b570*/  FFMA.FTZ R14, R23, R4, -R10 ;  /* 0x00000004170e7223 */ /* 0x000fc4000001080a */
[----:B------:R-:W-:Y:S02]  /*2b580*/  FFMA.FTZ R10, R23, R2, R3 ;  /* 0x00000002170a7223 */ /* 0x000fe40000010003 */
[CC--:B------:R-:W-:Y:S02]  /*2b590*/  FMUL.FTZ R2, R13.reuse, R16.reuse ;  /* 0x000000100d027220 */ /* 0x0c0fe40000410000 */
[----:B------:R-:W-:Y:S02]  /*2b5a0*/  FMUL.FTZ R3, R13, R19 ;  /* 0x000000130d037220 */ /* 0x000fe40000410000 */
[C---:B------:R-:W-:Y:S02]  /*2b5b0*/  FMUL.FTZ R6, R9.reuse, R17 ;  /* 0x0000001109067220 */ /* 0x040fe40000410000 */
[----:B------:R-:W-:Y:S01]  /*2b5c0*/  FMUL.FTZ R4, R9, R11 ;  /* 0x0000000b09047220 */ /* 0x000fe20000410000 */
[----:B------:R-:W-:Y:S01]  /*2b5d0*/  F2FP.PACK_AB R9, R8, R21 ;  /* 0x000000150809723e */ /* 0x000fe200000000ff */
[----:B------:R-:W-:Y:S01]  /*2b5e0*/  FFMA.FTZ R2, R24, R19, R2 ;  /* 0x0000001318027223 */ /* 0x000fe20000010002 */
[----:B------:R-:W-:Y:S01]  /*2b5f0*/  F2FP.PACK_AB R19, R32, R43 ;  /* 0x0000002b2013723e */ /* 0x000fe200000000ff */
[----:B------:R-:W-:-:S02]  /*2b600*/  FFMA.FTZ R3, R24, R16, -R3 ;  /* 0x0000001018037223 */ /* 0x000fc40000010803 */
[----:B------:R-:W-:Y:S01]  /*2b610*/  FFMA.FTZ R6, R22, R11, -R6 ;  /* 0x0000000b16067223 */ /* 0x000fe20000010806 */
[----:B------:R-:W-:Y:S01]  /*2b620*/  F2FP.PACK_AB R8, R2, R18 ;  /* 0x000000120208723e */ /* 0x000fe200000000ff */
[----:B------:R-:W-:Y:S01]  /*2b630*/  FFMA.FTZ R4, R22, R17, R4 ;  /* 0x0000001116047223 */ /* 0x000fe20000010004 */
[----:B------:R-:W-:Y:S02]  /*2b640*/  F2FP.PACK_AB R17, R15, R34 ;  /* 0x000000220f11723e */ /* 0x000fe400000000ff */
[----:B------:R-:W-:Y:S02]  /*2b650*/  F2FP.PACK_AB R16, R3, R20 ;  /* 0x000000140310723e */ /* 0x000fe400000000ff */
[----:B------:R-:W-:Y:S02]  /*2b660*/  F2FP.PACK_AB R18, R6, R14 ;  /* 0x0000000e0612723e */ /* 0x000fe400000000ff */
[----:B------:R-:W-:Y:S02]  /*2b670*/  F2FP.PACK_AB R11, R27, R42 ;  /* 0x0000002a1b0b723e */ /* 0x000fe400000000ff */
[----:B------:R-:W-:Y:S01]  /*2b680*/  F2FP.PACK_AB R10, R4, R10 ;  /* 0x0000000a040a723e */ /* 0x000fe200000000ff */
[----:B------:R1:W-:Y:S04]  /*2b690*/  ST.E.128 [R30.64], R16 ;  /* 0x000000101e007985 */ /* 0x0003e8000c101d04 */
[----:B------:R1:W-:Y:S02]  /*2b6a0*/  ST.E.128 [R28.64], R8 ;  /* 0x000000081c007985 */ /* 0x0003e4000c101d04 */
.L_x_2654:
[----:B------:R-:W-:Y:S05]  /*2b6b0*/  BSYNC B1 ;  /* 0x0000000000017941 */ /* 0x000fea0003800000 */
.L_x_2653:
[----:B------:R-:W-:Y:S01]  /*2b6c0*/  IADD3 R4, R93, 0x60, RZ ;  /* 0x000000605d047810 */ /* 0x000fe20007ffe0ff */
[----:B------:R-:W-:-:S02]  /*2b6d0*/  IMAD.MOV.U32 R2, RZ, RZ, R138 ;  /* 0x000000ffff027224 */ /* 0x000fc400078e008a */
[----:B------:R-:W-:Y:S01]  /*2b6e0*/  IMAD.MOV.U32 R3, RZ, RZ, 0x0 ;  /* 0x00000000ff037424 */ /* 0x000fe200078e00ff */
[----:B------:R-:W-:-:S13]  /*2b6f0*/  ISETP.GE.AND P0, PT, R4, R59, PT ;  /* 0x0000003b0400720c */ /* 0x000fda0003f06270 */
[----:B------:R-:W-:Y:S05]  /*2b700*/  @P0 RET.REL.NODEC R2 `(_ZN7cutlass13device_kernelIN5flash19enable_sm80_to_sm89INS1_16FlashAttnFwdSm80INS1_25CollectiveMainloopFwdSm80ILi8ELi1ELb0EN4cute5tupleIJNS5_1CILi128EEENS7_ILi48EEENS7_ILi256EEEEEELi256ENS_6half_tEfNS_4arch4Sm80ELb0ELb1ELb1ELb1ELb1ELb1ELb1ELb1EEENS1_21CollectiveEpilogueFwdINS6_IJS8_SA_S9_EEENS6_IJNS7_ILi1EEESI_SI_EEESC_SE_Li256ELb1ELb1ELb1ELb0EEENS1_36VarlenDynamicPersistentTileSchedulerILi128ELi48ELi256ELi256ELb1ELb1ELb0ELb1ELb0ELb1EEEEEEEEEvNT_6ParamsE) ;  /* 0xfffd48f002000950 */ /* 0x000fea0003c3ffff */
        /* <DEDUP_REMOVED lines=9> */
[----:B-1----:R-:W-:Y:S01]  /*2b7a0*/  LOP3.LUT R28, R2, 0xfffffe00, RZ, 0xc0, !PT ;  /* 0xfffffe00021c7812 */ /* 0x002fe200078ec0ff */
[----:B------:R-:W-:Y:S05]  /*2b7b0*/  @P0 BRA `(.L_x_2658) ;  /* 0x0000062000000947 */ /* 0x000fea0003800000 */
[----:B------:R-:W-:Y:S02]  /*2b7c0*/  IADD3 R6, R39, R35, RZ ;  /* 0x0000002327067210 */ /* 0x000fe40007ffe0ff */
[----:B------:R-:W-:Y:S02]  /*2b7d0*/  LOP3.LUT R2, R4, 0x38, R56, 0xf8, !PT ;  /* 0x0000003804027812 */ /* 0x000fe400078ef838 */
[----:B------:R-:W-:Y:S02]  /*2b7e0*/  SHF.R.S32.HI R8, RZ, 0x1f, R6 ;  /* 0x0000001fff087819 */ /* 0x000fe40000011406 */
        /* <DEDUP_REMOVED lines=48> */
[C---:B------:R-:W-:Y:S01]  /*2baf0*/  FMUL.FTZ R16, R9.reuse, R2 ;  /* 0x0000000209107220 */ /* 0x040fe20000410000 */
[----:B------:R-:W-:Y:S01]  /*2bb00*/  HADD2.F32 R11, -RZ, R19.H0_H0 ;  /* 0x20000013ff0b7230 */ /* 0x000fe20000004100 */
[-C--:B------:R-:W-:Y:S01]  /*2bb10*/  FMUL.FTZ R9, R9, R3.reuse ;  /* 0x0000000309097220 */ /* 0x080fe20000410000 */
        /* <DEDUP_REMOVED lines=44> */
.L_x_2658:
[----:B------:R-:W-:Y:S05]  /*2bde0*/  BSYNC B0 ;  /* 0x0000000000007941 */ /* 0x000fea0003800000 */
.L_x_2657:
[----:B------:R-:W-:Y:S01]  /*2bdf0*/  IADD3 R6, R56, 0x40, RZ ;  /* 0x0000004038067810 */ /* 0x000fe20007ffe0ff */
[----:B------:R-:W-:Y:S02]  /*2be00*/  IMAD.MOV.U32 R2, RZ, RZ, R138 ;  /* 0x000000ffff027224 */ /* 0x000fe400078e008a */
[----:B------:R-:W-:Y:S01]  /*2be10*/  IMAD.MOV.U32 R3, RZ, RZ, 0x0 ;  /* 0x00000000ff037424 */ /* 0x000fe200078e00ff */
[----:B------:R-:W-:-:S13]  /*2be20*/  ISETP.GE.AND P0, PT, R6, R0, PT ;  /* 0x000000000600720c */ /* 0x000fda0003f06270 */
[----:B------:R-:W-:Y:S05]  /*2be30*/  @P0 RET.REL.NODEC R2 `(_ZN7cutlass13device_kernelIN5flash19enable_sm80_to_sm89INS1_16FlashAttnFwdSm80INS1_25CollectiveMainloopFwdSm80ILi8ELi1ELb0EN4cute5tupleIJNS5_1CILi128EEENS7_ILi48EEENS7_ILi256EEEEEELi256ENS_6half_tEfNS_4arch4Sm80ELb0ELb1ELb1ELb1ELb1ELb1ELb1ELb1EEENS1_21CollectiveEpilogueFwdINS6_IJS8_SA_S9_EEENS6_IJNS7_ILi1EEESI_SI_EEESC_SE_Li256ELb1ELb1ELb1ELb0EEENS1_36VarlenDynamicPersistentTileSchedulerILi128ELi48ELi256ELi256ELb1ELb1ELb0ELb1ELb0ELb1EEEEEEEEEvNT_6ParamsE) ;  /* 0xfffd41c002000950 */ /* 0x000fea0003c3ffff */
[----:B------:R-:W-:-:S04]  /*2be40*/  SHF.R.S32.HI R2, RZ, 0x1f, R6 ;  /* 0x0000001fff027819 */ /* 0x000fc80000011406 */
[CC--:B------:R-:W-:Y:S02]  /*2be50*/  LEA.HI R3, R2.reuse, R6.reuse, RZ, 0x6 ;  /* 0x0000000602037211 */ /* 0x0c0fe400078f30ff */
[----:B------:R-:W-:Y:S02]  /*2be60*/  LEA.HI R2, R2, R6, RZ, 0x3 ;  /* 0x0000000602027211 */ /* 0x000fe400078f18ff */
[----:B------:R-:W-:Y:S02]  /*2be70*/  SHF.L.U32 R3, R3, 0x7, RZ ;  /* 0x0000000703037819 */ /* 0x000fe400000006ff */
[----:B------:R-:W-:Y:S02]  /*2be80*/  LEA.HI.SX32 R0, R2, R35, 0x1d ;  /* 0x0000002302007211 */ /* 0x000fe400078feaff */
[----:B------:R-:W-:Y:S02]  /*2be90*/  LOP3.LUT R6, R4, 0x38, R2, 0xf8, !PT ;  /* 0x0000003804067812 */ /* 0x000fe400078ef802 */
[----:B------:R-:W-:-:S02]  /*2bea0*/  SHF.R.S32.HI R2, RZ, 0x1f, R0 ;  /* 0x0000001fff027819 */ /* 0x000fc40000011400 */
[----:B-1----:R-:W-:Y:S02]  /*2beb0*/  LOP3.LUT R8, R3, 0xffffe000, RZ, 0xc0, !PT ;  /* 0xffffe00003087812 */ /* 0x002fe400078ec0ff */
        /* <DEDUP_REMOVED lines=13> */
[--C-:B------:R-:W-:Y:S01]  /*2bf90*/  HADD2.F32 R3, -RZ, R129.reuse.H0_H0 ;  /* 0x20000081ff037230 */ /* 0x100fe20000004100 */
[----:B------:R-:W-:Y:S01]  /*2bfa0*/  SHF.R.U32.HI R29, RZ, 0x10, R97 ;  /* 0x00000010ff1d7819 */ /* 0x000fe20000011661 */
[----:B------:R-:W-:Y:S01]  /*2bfb0*/  HADD2.F32 R0, -RZ, R129.H1_H1 ;  /* 0x30000081ff007230 */ /* 0x000fe20000004100 */
[----:B------:R-:W-:Y:S02]  /*2bfc0*/  SHF.R.U32.HI R31, RZ, 0x10, R99 ;  /* 0x00000010ff1f7819 */ /* 0x000fe40000011663 */
[----:B------:R-:W-:Y:S01]  /*2bfd0*/  SHF.R.U32.HI R28, RZ, 0x10, R101 ;  /* 0x00000010ff1c7819 */ /* 0x000fe20000011665 */
[----:B------:R-:W-:Y:S01]  /*2bfe0*/  HADD2.F32 R29, -RZ, R29.H0_H0 ;  /* 0x2000001dff1d7230 */ /* 0x000fe20000004100 */
[----:B------:R-:W-:Y:S01]  /*2bff0*/  SHF.R.U32.HI R30, RZ, 0x10, R103 ;  /* 0x00000010ff1e7819 */ /* 0x000fe20000011667 */
[----:B------:R-:W-:Y:S01]  /*2c000*/  HADD2.F32 R31, -RZ, R31.H0_H0 ;  /* 0x2000001fff1f7230 */ /* 0x000fe20000004100 */
[----:B------:R-:W-:Y:S01]  /*2c010*/  SHF.R.U64 R34, R96, 0x10, R97 ;  /* 0x0000001060227819 */ /* 0x000fe20000001261 */
[----:B------:R-:W-:Y:S01]  /*2c020*/  HADD2.F32 R28, -RZ, R28.H0_H0 ;  /* 0x2000001cff1c7230 */ /* 0x000fe20000004100 */
[----:B------:R-:W-:Y:S01]  /*2c030*/  SHF.R.U64 R35, R98, 0x10, R99 ;  /* 0x0000001062237819 */ /* 0x000fe20000001263 */
[----:B------:R-:W-:Y:S01]  /*2c040*/  HADD2.F32 R30, -RZ, R30.H0_H0 ;  /* 0x2000001eff1e7230 */ /* 0x000fe20000004100 */
[----:B------:R-:W-:Y:S01]  /*2c050*/  SHF.R.U64 R32, R100, 0x10, R101 ;  /* 0x0000001064207819 */ /* 0x000fe20000001265 */
[----:B------:R-:W-:Y:S01]  /*2c060*/  HADD2.F32 R34, -RZ, R34.H0_H0 ;  /* 0x20000022ff227230 */ /* 0x000fe20000004100 */
[----:B------:R-:W-:Y:S01]  /*2c070*/  SHF.R.U64 R33, R102, 0x10, R103 ;  /* 0x0000001066217819 */ /* 0x000fe20000001267 */
[----:B------:R-:W-:-:S02]  /*2c080*/  HADD2.F32 R35, -RZ, R35.H0_H0 ;  /* 0x20000023ff237230 */ /* 0x000fc40000004100 */
[----:B------:R-:W-:Y:S02]  /*2c090*/  HADD2.F32 R32, -RZ, R32.H0_H0 ;  /* 0x20000020ff207230 */ /* 0x000fe40000004100 */
[----:B------:R-:W-:Y:S02]  /*2c0a0*/  HADD2.F32 R33, -RZ, R33.H0_H0 ;  /* 0x20000021ff217230 */ /* 0x000fe40000004100 */
[----:B--2---:R-:W-:Y:S02]  /*2c0b0*/  HADD2.F32 R15, -RZ, R9.H0_H0 ;  /* 0x20000009ff0f7230 */ /* 0x004fe40000004100 */
[----:B------:R-:W-:Y:S02]  /*2c0c0*/  HADD2.F32 R13, -RZ, R11.H0_H0 ;  /* 0x2000000bff0d7230 */ /* 0x000fe40000004100 */
[--C-:B---3--:R-:W-:Y:S02]  /*2c0d0*/  HADD2.F32 R2, -RZ, R17.reuse.H0_H0 ;  /* 0x20000011ff027230 */ /* 0x108fe40000004100 */
[----:B------:R-:W-:-:S02]  /*2c0e0*/  HADD2.F32 R6, -RZ, R17.H1_H1 ;  /* 0x30000011ff067230 */ /* 0x000fc40000004100 */
[--C-:B------:R-:W-:Y:S01]  /*2c0f0*/  HADD2.F32 R4, -RZ, R19.reuse.H0_H0 ;  /* 0x20000013ff047230 */ /* 0x100fe20000004100 */
[CC--:B------:R-:W-:Y:S01]  /*2c100*/  FMUL.FTZ R17, R2.reuse, R3.reuse ;  /* 0x0000000302117220 */ /* 0x0c0fe20000410000 */
[--C-:B------:R-:W-:Y:S01]  /*2c110*/  HADD2.F32 R23, -RZ, R8.reuse.H0_H0 ;  /* 0x20000008ff177230 */ /* 0x100fe20000004100 */
[-C--:B------:R-:W-:Y:S01]  /*2c120*/  FMUL.FTZ R2, R2, R0.reuse ;  /* 0x0000000002027220 */ /* 0x080fe20000410000 */
[----:B------:R-:W-:Y:S01]  /*2c130*/  HADD2.F32 R21, -RZ, R8.H1_H1 ;  /* 0x30000008ff157230 */ /* 0x000fe20000004100 */
[C---:B------:R-:W-:Y:S01]  /*2c140*/  FFMA.FTZ R37, R15.reuse, R0, -R17 ;  /* 0x000000000f257223 */ /* 0x040fe20000010811 */
[--C-:B------:R-:W-:Y:S01]  /*2c150*/  HADD2.F32 R0, -RZ, R130.reuse.H0_H0 ;  /* 0x20000082ff007230 */ /* 0x100fe20000004100 */
[----:B------:R-:W-:Y:S01]  /*2c160*/  FFMA.FTZ R36, R15, R3, R2 ;  /* 0x000000030f247223 */ /* 0x000fe20000010002 */
[----:B------:R-:W-:Y:S01]  /*2c170*/  HADD2.F32 R2, -RZ, R130.H1_H1 ;  /* 0x30000082ff027230 */ /* 0x000fe20000004100 */
[----:B------:R-:W-:Y:S01]  /*2c180*/  FMUL.FTZ R17, R6, R29 ;  /* 0x0000001d06117220 */ /* 0x000fe20000410000 */
[----:B------:R-:W-:Y:S01]  /*2c190*/  HADD2.F32 R8, -RZ, R19.H1_H1 ;  /* 0x30000013ff087230 */ /* 0x000fe20000004100 */
[C---:B------:R-:W-:Y:S01]  /*2c1a0*/  FMUL.FTZ R3, R4.reuse, R0 ;  /* 0x0000000004037220 */ /* 0x040fe20000410000 */
[----:B------:R-:W-:Y:S01]  /*2c1b0*/  HADD2.F32 R14, -RZ, R9.H1_H1 ;  /* 0x30000009ff0e7230 */ /* 0x000fe20000004100 */
[----:B------:R-:W-:Y:S01]  /*2c1c0*/  FMUL.FTZ R4, R4, R2 ;  /* 0x0000000204047220 */ /* 0x000fe20000410000 */
[----:B------:R-:W-:Y:S01]  /*2c1d0*/  HADD2.F32 R22, -RZ, R11.H1_H1 ;  /* 0x3000000bff167230 */ /* 0x000fe20000004100 */
[----:B------:R-:W-:Y:S01]  /*2c1e0*/  FMUL.FTZ R6, R6, R28 ;  /* 0x0000001c06067220 */ /* 0x000fe20000410000 */
[--C-:B------:R-:W-:Y:S01]  /*2c1f0*/  HADD2.F32 R20, -RZ, R10.reuse.H0_H0 ;  /* 0x2000000aff147230 */ /* 0x100fe20000004100 */
[C---:B------:R-:W-:Y:S01]  /*2c200*/  FFMA.FTZ R15, R13.reuse, R0, R4 ;  /* 0x000000000d0f7223 */ /* 0x040fe20000010004 */
[----:B------:R-:W-:Y:S01]  /*2c210*/  HADD2.F32 R11, -RZ, R10.H1_H1 ;  /* 0x3000000aff0b7230 */ /* 0x000fe20000004100 */
[----:B------:R-:W-:Y:S01]  /*2c220*/  FMUL.FTZ R0, R8, R31 ;  /* 0x0000001f08007220 */ /* 0x000fe20000410000 */
[----:B------:R-:W-:Y:S01]  /*2c230*/  HADD2.F32 R10, -RZ, R16.H0_H0 ;  /* 0x20000010ff0a7230 */ /* 0x000fe20000004100 */
[----:B------:R-:W-:Y:S01]  /*2c240*/  FFMA.FTZ R17, R14, R28, -R17 ;  /* 0x0000001c0e117223 */ /* 0x000fe20000010811 */
[----:B------:R-:W-:Y:S01]  /*2c250*/  HADD2.F32 R9, -RZ, R18.H0_H0 ;  /* 0x20000012ff097230 */ /* 0x000fe20000004100 */
[----:B------:R-:W-:Y:S01]  /*2c260*/  FFMA.FTZ R28, R13, R2, -R3 ;  /* 0x000000020d1c7223 */ /* 0x000fe20000010803 */
[--C-:B------:R-:W-:Y:S01]  /*2c270*/  HADD2.F32 R2, -RZ, R131.reuse.H0_H0 ;  /* 0x20000083ff027230 */ /* 0x100fe20000004100 */
[----:B------:R-:W-:Y:S01]  /*2c280*/  FFMA.FTZ R19, R22, R30, -R0 ;  /* 0x0000001e16137223 */ /* 0x000fe20000010800 */
[----:B------:R-:W-:Y:S01]  /*2c290*/  HADD2.F32 R0, -RZ, R131.H1_H1 ;  /* 0x30000083ff007230 */ /* 0x000fe20000004100 */
[----:B------:R-:W-:Y:S01]  /*2c2a0*/  FFMA.FTZ R14, R14, R29, R6 ;  /* 0x0000001d0e0e7223 */ /* 0x000fe20000010006 */
[--C-:B------:R-:W-:Y:S01]  /*2c2b0*/  HADD2.F32 R4, -RZ, R132.reuse.H0_H0 ;  /* 0x20000084ff047230 */ /* 0x100fe20000004100 */
[C---:B------:R-:W-:Y:S01]  /*2c2c0*/  FMUL.FTZ R13, R10.reuse, R2 ;  /* 0x000000020a0d7220 */ /* 0x040fe20000410000 */
[----:B------:R-:W-:Y:S01]  /*2c2d0*/  HADD2.F32 R3, -RZ, R132.H1_H1 ;  /* 0x30000084ff037230 */ /* 0x000fe20000004100 */
[C---:B------:R-:W-:Y:S01]  /*2c2e0*/  FMUL.FTZ R6, R9.reuse, R0 ;  /* 0x0000000009067220 */ /* 0x040fe20000410000 */
[----:B------:R-:W-:Y:S01]  /*2c2f0*/  HADD2.F32 R16, -RZ, R16.H1_H1 ;  /* 0x30000010ff107230 */ /* 0x000fe20000004100 */
[----:B------:R-:W-:Y:S01]  /*2c300*/  FMUL.FTZ R10, R10, R4 ;  /* 0x000000040a0a7220 */ /* 0x000fe20000410000 */
[----:B------:R-:W-:Y:S01]  /*2c310*/  HADD2.F32 R18, -RZ, R18.H1_H1 ;  /* 0x30000012ff127230 */ /* 0x000fe20000004100 */
[----:B------:R-:W-:Y:S01]  /*2c320*/  FMUL.FTZ R9, R9, R3 ;  /* 0x0000000309097220 */ /* 0x000fe20000410000 */
[----:B------:R-:W-:Y:S01]  /*2c330*/  F2FP.PACK_AB R17, R17, R37 ;  /* 0x000000251111723e */ /* 0x000fe200000000ff */
[----:B------:R-:W-:Y:S01]  /*2c340*/  FMUL.FTZ R8, R8, R30 ;  /* 0x0000001e08087220 */ /* 0x000fe20000410000 */
[----:B------:R-:W-:Y:S01]  /*2c350*/  F2FP.PACK_AB R19, R19, R28 ;  /* 0x0000001c1313723e */ /* 0x000fe200000000ff */
[----:B------:R-:W-:-:S02]  /*2c360*/  FFMA.FTZ R13, R23, R4, -R13 ;  /* 0x00000004170d7223 */ /* 0x000fc4000001080d */
[C---:B------:R-:W-:Y:S02]  /*2c370*/  FFMA.FTZ R3, R20.reuse, R3, -R6 ;  /* 0x0000000314037223 */ /* 0x040fe40000010806 */
[----:B------:R-:W-:Y:S02]  /*2c380*/  FFMA.FTZ R23, R23, R2, R10 ;  /* 0x0000000217177223 */ /* 0x000fe4000001000a */
[----:B------:R-:W-:Y:S01]  /*2c390*/  FFMA.FTZ R20, R20, R0, R9 ;  /* 0x0000000014147223 */ /* 0x000fe20000010009 */
[----:B------:R-:W-:Y:S01]  /*2c3a0*/  F2FP.PACK_AB R9, R14, R36 ;  /* 0x000000240e09723e */ /* 0x000fe200000000ff */
[----:B------:R-:W-:Y:S02]  /*2c3b0*/  FFMA.FTZ R22, R22, R31, R8 ;  /* 0x0000001f16167223 */ /* 0x000fe40000010008 */
[----:B------:R-:W-:Y:S02]  /*2c3c0*/  FMUL.FTZ R0, R18, R35 ;  /* 0x0000002312007220 */ /* 0x000fe40000410000 */
[----:B------:R-:W-:-:S02]  /*2c3d0*/  FMUL.FTZ R2, R16, R34 ;  /* 0x0000002210027220 */ /* 0x000fc40000410000 */
[-C--:B------:R-:W-:Y:S02]  /*2c3e0*/  FMUL.FTZ R10, R18, R33.reuse ;  /* 0x00000021120a7220 */ /* 0x080fe40000410000 */
[-C--:B------:R-:W-:Y:S02]  /*2c3f0*/  FMUL.FTZ R8, R16, R32.reuse ;  /* 0x0000002010087220 */ /* 0x080fe40000410000 */
[----:B------:R-:W-:Y:S02]  /*2c400*/  FFMA.FTZ R18, R11, R33, -R0 ;  /* 0x000000210b127223 */ /* 0x000fe40000010800 */
[----:B------:R-:W-:Y:S01]  /*2c410*/  FFMA.FTZ R16, R21, R32, -R2 ;  /* 0x0000002015107223 */ /* 0x000fe20000010802 */
[----:B------:R-:W-:Y:S01]  /*2c420*/  MOV R2, R138 ;  /* 0x0000008a00027202 */ /* 0x000fe20000000f00 */
[----:B------:R-:W-:Y:S01]  /*2c430*/  FFMA.FTZ R10, R11, R35, R10 ;  /* 0x000000230b0a7223 */ /* 0x000fe2000001000a */
[----:B------:R-:W-:Y:S01]  /*2c440*/  F2FP.PACK_AB R18, R18, R3 ;  /* 0x000000031212723e */ /* 0x000fe200000000ff */
[----:B------:R-:W-:Y:S01]  /*2c450*/  FFMA.FTZ R8, R21, R34, R8 ;  /* 0x0000002215087223 */ /* 0x000fe20000010008 */
[----:B------:R-:W-:-:S02]  /*2c460*/  F2FP.PACK_AB R16, R16, R13 ;  /* 0x0000000d1010723e */ /* 0x000fc400000000ff */
[----:B------:R-:W-:Y:S02]  /*2c470*/  F2FP.PACK_AB R11, R22, R15 ;  /* 0x0000000f160b723e */ /* 0x000fe400000000ff */
[----:B------:R-:W-:Y:S01]  /*2c480*/  F2FP.PACK_AB R10, R10, R20 ;  /* 0x000000140a0a723e */ /* 0x000fe200000000ff */
[----:B------:R1:W-:Y:S01]  /*2c490*/  ST.E.128 [R26.64], R16 ;  /* 0x000000101a007985 */ /* 0x0003e2000c101d04 */
[----:B------:R-:W-:Y:S02]  /*2c4a0*/  F2FP.PACK_AB R8, R8, R23 ;  /* 0x000000170808723e */ /* 0x000fe400000000ff */
[----:B------:R-:W-:-:S03]  /*2c4b0*/  MOV R3, 0x0 ;  /* 0x0000000000037802 */ /* 0x000fc60000000f00 */
[----:B------:R1:W-:Y:S01]  /*2c4c0*/  ST.E.128 [R24.64], R8 ;  /* 0x0000000818007985 */ /* 0x0003e2000c101d04 */
[----:B------:R-:W-:Y:S05]  /*2c4d0*/  RET.REL.NODEC R2 `(_ZN7cutlass13device_kernelIN5flash19enable_sm80_to_sm89INS1_16FlashAttnFwdSm80INS1_25CollectiveMainloopFwdSm80ILi8ELi1ELb0EN4cute5tupleIJNS5_1CILi128EEENS7_ILi48EEENS7_ILi256EEEEEELi256ENS_6half_tEfNS_4arch4Sm80ELb0ELb1ELb1ELb1ELb1ELb1ELb1ELb1EEENS1_21CollectiveEpilogueFwdINS6_IJS8_SA_S9_EEENS6_IJNS7_ILi1EEESI_SI_EEESC_SE_Li256ELb1ELb1ELb1ELb0EEENS1_36VarlenDynamicPersistentTileSchedulerILi128ELi48ELi256ELi256ELb1ELb1ELb0ELb1ELb0ELb1EEEEEEEEEvNT_6ParamsE) ;  /* 0xfffd3b2002007950 */ /* 0x000fea0003c3ffff */
.L_x_2585:
[----:B------:R-:W-:Y:S01]  /*2c4e0*/  IMAD.MOV.U32 R235, RZ, RZ, R29 ;  /* 0x000000ffffeb7224 */ /* 0x000fe200078e001d */
[----:B------:R-:W-:Y:S01]  /*2c4f0*/  MOV R2, RZ ;  /* 0x000000ff00027202 */ /* 0x000fe20000000f00 */
[----:B------:R-:W-:Y:S01]  /*2c500*/  IMAD.MOV.U32 R236, RZ, RZ, 0x181f ;  /* 0x0000181fffec7424 */ /* 0x000fe200078e00ff */
[----:B------:R-:W-:Y:S02]  /*2c510*/  MOV R3, 0x2c530 ;  /* 0x0002c53000037802 */ /* 0x000fe40000000f00 */
[----:B------:R-:W-:Y:S05]  /*2c520*/  CALL.REL.NOINC `($__internal_40_$__cuda_sm70_shflsync_idx_p) ;  /* 0x00000d5000007944 */ /* 0x000fea0003c00000 */
[----:B------:R-:W-:Y:S01]  /*2c530*/  MOV R6, R237 ;  /* 0x000000ed00067202 */ /* 0x000fe20000000f00 */
[----:B------:R-:W-:Y:S05]  /*2c540*/  BRA `(.L_x_2659) ;  /* 0xffff6b0000007947 */ /* 0x000fea000383ffff */
.L_x_2586:
[----:B------:R-:W-:Y:S01]  /*2c550*/  IMAD.MOV.U32 R235, RZ, RZ, R34 ;  /* 0x000000ffffeb7224 */ /* 0x000fe200078e0022 */
[----:B------:R-:W-:Y:S01]  /*2c560*/  MOV R2, RZ ;  /* 0x000000ff00027202 */ /* 0x000fe20000000f00 */
[----:B------:R-:W-:Y:S01]  /*2c570*/  IMAD.MOV.U32 R236, RZ, RZ, 0x181f ;  /* 0x0000181fffec7424 */ /* 0x000fe200078e00ff */
[----:B------:R-:W-:Y:S02]  /*2c580*/  MOV R3, 0x2c5a0 ;  /* 0x0002c5a000037802 */ /* 0x000fe40000000f00 */
[----:B-12---:R-:W-:Y:S05]  /*2c590*/  CALL.REL.NOINC `($__internal_40_$__cuda_sm70_shflsync_idx_p) ;  /* 0x00000ce000007944 */ /* 0x006fea0003c00000 */
[----:B------:R-:W-:Y:S01]  /*2c5a0*/  IMAD.MOV.U32 R235, RZ, RZ, R28 ;  /* 0x000000ffffeb7224 */ /* 0x000fe200078e001c */
[----:B------:R-:W-:Y:S01]  /*2c5b0*/  MOV R2, RZ ;  /* 0x000000ff00027202 */ /* 0x000fe20000000f00 */
[----:B------:R-:W-:Y:S01]  /*2c5c0*/  IMAD.MOV.U32 R236, RZ, RZ, 0x181f ;  /* 0x0000181fffec7424 */ /* 0x000fe200078e00ff */
[----:B------:R-:W-:Y:S01]  /*2c5d0*/  MOV R8, R237 ;  /* 0x000000ed00087202 */ /* 0x000fe20000000f00 */
[----:B------:R-:W-:Y:S01]  /*2c5e0*/  IMAD.MOV.U32 R9, RZ, RZ, R6 ;  /* 0x000000ffff097224 */ /* 0x000fe200078e0006 */
[----:B------:R-:W-:-:S02]  /*2c5f0*/  MOV R3, 0x2c610 ;  /* 0x0002c61000037802 */ /* 0x000fc40000000f00 */
[----:B------:R-:W-:Y:S05]  /*2c600*/  CALL.REL.NOINC `($__internal_40_$__cuda_sm70_shflsync_idx_p) ;  /* 0x00000c7000007944 */ /* 0x000fea0003c00000 */
[----:B------:R-:W-:Y:S01]  /*2c610*/  IMAD.MOV.U32 R10, RZ, RZ, R237 ;  /* 0x000000ffff0a7224 */ /* 0x000fe200078e00ed */
[----:B------:R-:W-:Y:S01]  /*2c620*/  MOV R2, RZ ;  /* 0x000000ff00027202 */ /* 0x000fe20000000f00 */
[----:B------:R-:W-:Y:S01]  /*2c630*/  IMAD.MOV.U32 R235, RZ, RZ, R35 ;  /* 0x000000ffffeb7224 */ /* 0x000fe200078e0023 */
[----:B------:R-:W-:-:S02]  /*2c640*/  MOV R236, 0x181f ;  /* 0x0000181f00ec7802 */ /* 0x000fc40000000f00 */
[----:B------:R-:W-:Y:S02]  /*2c650*/  MOV R3, 0x2c670 ;  /* 0x0002c67000037802 */ /* 0x000fe40000000f00 */
[----:B------:R-:W-:Y:S05]  /*2c660*/  CALL.REL.NOINC `($__internal_40_$__cuda_sm70_shflsync_idx_p) ;  /* 0x00000c1000007944 */ /* 0x000fea0003c00000 */
[----:B------:R-:W-:Y:S01]  /*2c670*/  MOV R2, R237 ;  /* 0x000000ed00027202 */ /* 0x000fe20000000f00 */
[----:B------:R-:W-:Y:S05]  /*2c680*/  BRA `(.L_x_2660) ;  /* 0xffff6a1000007947 */ /* 0x000fea000383ffff */
.L_x_2589:
[----:B------:R-:W-:Y:S01]  /*2c690*/  IMAD.MOV.U32 R235, RZ, RZ, R29 ;  /* 0x000000ffffeb7224 */ /* 0x000fe200078e001d */
[----:B------:R-:W-:Y:S01]  /*2c6a0*/  MOV R2, 0x1 ;  /* 0x0000000100027802 */ /* 0x000fe20000000f00 */
[----:B------:R-:W-:Y:S01]  /*2c6b0*/  IMAD.MOV.U32 R236, RZ, RZ, 0x181f ;  /* 0x0000181fffec7424 */ /* 0x000fe200078e00ff */
[----:B------:R-:W-:Y:S02]  /*2c6c0*/  MOV R3, 0x2c6e0 ;  /* 0x0002c6e000037802 */ /* 0x000fe40000000f00 */
[----:B---3--:R-:W-:Y:S05]  /*2c6d0*/  CALL.REL.NOINC `($__internal_40_$__cuda_sm70_shflsync_idx_p) ;  /* 0x00000ba000007944 */ /* 0x008fea0003c00000 */
[----:B------:R-:W-:Y:S01]  /*2c6e0*/  IMAD.MOV.U32 R6, RZ, RZ, R237 ;  /* 0x000000ffff067224 */ /* 0x000fe200078e00ed */
[----:B------:R-:W-:Y:S01]  /*2c6f0*/  MOV R2, 0x1 ;  /* 0x0000000100027802 */ /* 0x000fe20000000f00 */
[----:B------:R-:W-:Y:S01]  /*2c700*/  IMAD.MOV.U32 R235, RZ, RZ, R34 ;  /* 0x000000ffffeb7224 */ /* 0x000fe200078e0022 */
[----:B------:R-:W-:Y:S02]  /*2c710*/  MOV R236, 0x181f ;  /* 0x0000181f00ec7802 */ /* 0x000fe40000000f00 */
[----:B------:R-:W-:Y:S02]  /*2c720*/  MOV R3, 0x2c740 ;  /* 0x0002c74000037802 */ /* 0x000fe40000000f00 */
[----:B------:R-:W-:Y:S05]  /*2c730*/  CALL.REL.NOINC `($__internal_40_$__cuda_sm70_shflsync_idx_p) ;  /* 0x00000b4000007944 */ /* 0x000fea0003c00000 */
[----:B------:R-:W-:Y:S01]  /*2c740*/  IMAD.MOV.U32 R235, RZ, RZ, R28 ;  /* 0x000000ffffeb7224 */ /* 0x000fe200078e001c */
[----:B------:R-:W-:Y:S01]  /*2c750*/  MOV R2, 0x1 ;  /* 0x0000000100027802 */ /* 0x000fe20000000f00 */
[----:B------:R-:W-:Y:S01]  /*2c760*/  IMAD.MOV.U32 R236, RZ, RZ, 0x181f ;  /* 0x0000181fffec7424 */ /* 0x000fe200078e00ff */
[----:B------:R-:W-:Y:S01]  /*2c770*/  MOV R8, R237 ;  /* 0x000000ed00087202 */ /* 0x000fe20000000f00 */
[----:B------:R-:W-:Y:S01]  /*2c780*/  IMAD.MOV.U32 R9, RZ, RZ, R6 ;  /* 0x000000ffff097224 */ /* 0x000fe200078e0006 */
[----:B------:R-:W-:-:S02]  /*2c790*/  MOV R3, 0x2c7b0 ;  /* 0x0002c7b000037802 */ /* 0x000fc40000000f00 */
[----:B------:R-:W-:Y:S05]  /*2c7a0*/  CALL.REL.NOINC `($__internal_40_$__cuda_sm70_shflsync_idx_p) ;  /* 0x00000ad000007944 */ /* 0x000fea0003c00000 */
        /* <DEDUP_REMOVED lines=8> */
.L_x_2592:
[----:B------:R-:W-:Y:S01]  /*2c830*/  IMAD.MOV.U32 R235, RZ, RZ, R29 ;  /* 0x000000ffffeb7224 */ /* 0x000fe200078e001d */
[----:B------:R-:W-:Y:S01]  /*2c840*/  MOV R2, 0x2 ;  /* 0x0000000200027802 */ /* 0x000fe20000000f00 */
[----:B------:R-:W-:Y:S01]  /*2c850*/  IMAD.MOV.U32 R236, RZ, RZ, 0x181f ;  /* 0x0000181fffec7424 */ /* 0x000fe200078e00ff */
[----:B------:R-:W-:Y:S02]  /*2c860*/  MOV R3, 0x2c880 ;  /* 0x0002c88000037802 */ /* 0x000fe40000000f00 */
[----:B--2---:R-:W-:Y:S05]  /*2c870*/  CALL.REL.NOINC `($__internal_40_$__cuda_sm70_shflsync_idx_p) ;  /* 0x00000a0000007944 */ /* 0x004fea0003c00000 */
[----:B------:R-:W-:Y:S01]  /*2c880*/  MOV R6, R237 ;  /* 0x000000ed00067202 */ /* 0x000fe20000000f00 */
[----:B------:R-:W-:Y:S05]  /*2c890*/  BRA `(.L_x_2662) ;  /* 0xffff72f000007947 */ /* 0x000fea000383ffff */
.L_x_2593:
[----:B------:R-:W-:Y:S01]  /*2c8a0*/  IMAD.MOV.U32 R235, RZ, RZ, R34 ;  /* 0x000000ffffeb7224 */ /* 0x000fe200078e0022 */
[----:B------:R-:W-:Y:S01]  /*2c8b0*/  MOV R2, 0x2 ;  /* 0x0000000200027802 */ /* 0x000fe20000000f00 */
[----:B------:R-:W-:Y:S01]  /*2c8c0*/  IMAD.MOV.U32 R236, RZ, RZ, 0x181f ;  /* 0x0000181fffec7424 */ /* 0x000fe200078e00ff */
[----:B------:R-:W-:Y:S02]  /*2c8d0*/  MOV R3, 0x2c8f0 ;  /* 0x0002c8f000037802 */ /* 0x000fe40000000f00 */
[----:B-123--:R-:W-:Y:S05]  /*2c8e0*/  CALL.REL.NOINC `($__internal_40_$__cuda_sm70_shflsync_idx_p) ;  /* 0x0000099000007944 */ /* 0x00efea0003c00000 */
        /* <DEDUP_REMOVED lines=15> */
.L_x_2596:
[----:B------:R-:W-:Y:S01]  /*2c9e0*/  IMAD.MOV.U32 R235, RZ, RZ, R29 ;  /* 0x000000ffffeb7224 */ /* 0x000fe200078e001d */
[----:B------:R-:W-:Y:S01]  /*2c9f0*/  MOV R2, 0x3 ;  /* 0x0000000300027802 */ /* 0x000fe20000000f00 */
[----:B------:R-:W-:Y:S01]  /*2ca00*/  IMAD.MOV.U32 R236, RZ, RZ, 0x181f ;  /* 0x0000181fffec7424 */ /* 0x000fe200078e00ff */
[----:B------:R-:W-:Y:S02]  /*2ca10*/  MOV R3, 0x2ca30 ;  /* 0x0002ca3000037802 */ /* 0x000fe40000000f00 */
[----:B----4-:R-:W-:Y:S05]  /*2ca20*/  CALL.REL.NOINC `($__internal_40_$__cuda_sm70_shflsync_idx_p) ;  /* 0x0000085000007944 */ /* 0x010fea0003c00000 */
[----:B------:R-:W-:Y:S01]  /*2ca30*/  MOV R9, R237 ;  /* 0x000000ed00097202 */ /* 0x000fe20000000f00 */
[----:B------:R-:W-:Y:S05]  /*2ca40*/  BRA `(.L_x_2664) ;  /* 0xffff776000007947 */ /* 0x000fea000383ffff */
.L_x_2597:
[----:B------:R-:W-:Y:S01]  /*2ca50*/  IMAD.MOV.U32 R235, RZ, RZ, R34 ;  /* 0x000000ffffeb7224 */ /* 0x000fe200078e0022 */
[----:B------:R-:W-:Y:S01]  /*2ca60*/  MOV R2, 0x3 ;  /* 0x0000000300027802 */ /* 0x000fe20000000f00 */
[----:B------:R-:W-:Y:S01]  /*2ca70*/  IMAD.MOV.U32 R236, RZ, RZ, 0x181f ;  /* 0x0000181fffec7424 */ /* 0x000fe200078e00ff */
[----:B------:R-:W-:Y:S02]  /*2ca80*/  MOV R3, 0x2caa0 ;  /* 0x0002caa000037802 */ /* 0x000fe40000000f00 */
[----:B-12-4-:R-:W-:Y:S05]  /*2ca90*/  CALL.REL.NOINC `($__internal_40_$__cuda_sm70_shflsync_idx_p) ;  /* 0x000007e000007944 */ /* 0x016fea0003c00000 */
[----:B------:R-:W-:Y:S01]  /*2caa0*/  IMAD.MOV.U32 R235, RZ, RZ, R28 ;  /* 0x000000ffffeb7224 */ /* 0x000fe200078e001c */
[----:B------:R-:W-:Y:S01]  /*2cab0*/  MOV R236, 0x181f ;  /* 0x0000181f00ec7802 */ /* 0x000fe20000000f00 */
[----:B------:R-:W-:Y:S01]  /*2cac0*/  IMAD.MOV.U32 R2, RZ, RZ, 0x3 ;  /* 0x00000003ff027424 */ /* 0x000fe200078e00ff */
[----:B------:R-:W-:-:S02]  /*2cad0*/  MOV R8, R237 ;  /* 0x000000ed00087202 */ /* 0x000fc40000000f00 */
[----:B------:R-:W-:Y:S02]  /*2cae0*/  MOV R3, 0x2cb00 ;  /* 0x0002cb0000037802 */ /* 0x000fe40000000f00 */
[----:B------:R-:W-:Y:S05]  /*2caf0*/  CALL.REL.NOINC `($__internal_40_$__cuda_sm70_shflsync_idx_p) ;  /* 0x0000078000007944 */ /* 0x000fea0003c00000 */
[----:B------:R-:W-:Y:S01]  /*2cb00*/  IMAD.MOV.U32 R10, RZ, RZ, R237 ;  /* 0x000000ffff0a7224 */ /* 0x000fe200078e00ed */
[----:B------:R-:W-:Y:S01]  /*2cb10*/  MOV R2, 0x3 ;  /* 0x0000000300027802 */ /* 0x000fe20000000f00 */
[----:B------:R-:W-:Y:S01]  /*2cb20*/  IMAD.MOV.U32 R235, RZ, RZ, R35 ;  /* 0x000000ffffeb7224 */ /* 0x000fe200078e0023 */
[----:B------:R-:W-:Y:S02]  /*2cb30*/  MOV R236, 0x181f ;  /* 0x0000181f00ec7802 */ /* 0x000fe40000000f00 */
[----:B------:R-:W-:Y:S02]  /*2cb40*/  MOV R3, 0x2cb60 ;  /* 0x0002cb6000037802 */ /* 0x000fe40000000f00 */
[----:B------:R-:W-:Y:S05]  /*2cb50*/  CALL.REL.NOINC `($__internal_40_$__cuda_sm70_shflsync_idx_p) ;  /* 0x0000072000007944 */ /* 0x000fea0003c00000 */
[----:B------:R-:W-:Y:S01]  /*2cb60*/  MOV R2, R237 ;  /* 0x000000ed00027202 */ /* 0x000fe20000000f00 */
[----:B------:R-:W-:Y:S05]  /*2cb70*/  BRA `(.L_x_2665) ;  /* 0xffff767000007947 */ /* 0x000fea000383ffff */
.L_x_2630:
[----:B------:R-:W-:Y:S01]  /*2cb80*/  IMAD.MOV.U32 R235, RZ, RZ, R18 ;  /* 0x000000ffffeb7224 */ /* 0x000fe200078e0012 */
[----:B------:R-:W-:Y:S01]  /*2cb90*/  MOV R2, RZ ;  /* 0x000000ff00027202 */ /* 0x000fe20000000f00 */
[----:B------:R-:W-:Y:S01]  /*2cba0*/  IMAD.MOV.U32 R236, RZ, RZ, 0x181f ;  /* 0x0000181fffec7424 */ /* 0x000fe200078e00ff */
[----:B------:R-:W-:Y:S02]  /*2cbb0*/  MOV R3, 0x2cbd0 ;  /* 0x0002cbd000037802 */ /* 0x000fe40000000f00 */
[----:B------:R-:W-:Y:S05]  /*2cbc0*/  CALL.REL.NOINC `($__internal_40_$__cuda_sm70_shflsync_idx_p) ;  /* 0x000006b000007944 */ /* 0x000fea0003c00000 */
[----:B------:R-:W-:Y:S01]  /*2cbd0*/  MOV R4, R237 ;  /* 0x000000ed00047202 */ /* 0x000fe20000000f00 */
[----:B------:R-:W-:Y:S05]  /*2cbe0*/  BRA `(.L_x_2666) ;  /* 0xffffae5000007947 */ /* 0x000fea000383ffff */
.L_x_2631:
[----:B------:R-:W-:Y:S01]  /*2cbf0*/  IMAD.MOV.U32 R235, RZ, RZ, R20 ;  /* 0x000000ffffeb7224 */ /* 0x000fe200078e0014 */
[----:B------:R-:W-:Y:S01]  /*2cc00*/  MOV R2, RZ ;  /* 0x000000ff00027202 */ /* 0x000fe20000000f00 */
[----:B------:R-:W-:Y:S01]  /*2cc10*/  IMAD.MOV.U32 R236, RZ, RZ, 0x181f ;  /* 0x0000181fffec7424 */ /* 0x000fe200078e00ff */
[----:B------:R-:W-:-:S02]  /*2cc20*/  MOV R3, 0x2cc40 ;  /* 0x0002cc4000037802 */ /* 0x000fc40000000f00 */
        /* <DEDUP_REMOVED lines=16> */
.L_x_2634:
[----:B------:R-:W-:Y:S01]  /*2cd30*/  IMAD.MOV.U32 R235, RZ, RZ, R18 ;  /* 0x000000ffffeb7224 */ /* 0x000fe200078e0012 */
[----:B------:R-:W-:Y:S01]  /*2cd40*/  MOV R2, 0x1 ;  /* 0x0000000100027802 */ /* 0x000fe20000000f00 */
[----:B------:R-:W-:Y:S01]  /*2cd50*/  IMAD.MOV.U32 R236, RZ, RZ, 0x181f ;  /* 0x0000181fffec7424 */ /* 0x000fe200078e00ff */
[----:B------:R-:W-:Y:S02]  /*2cd60*/  MOV R3, 0x2cd80 ;  /* 0x0002cd8000037802 */ /* 0x000fe40000000f00 */
[----:B---34-:R-:W-:Y:S05]  /*2cd70*/  CALL.REL.NOINC `($__internal_40_$__cuda_sm70_shflsync_idx_p) ;  /* 0x0000050000007944 */ /* 0x018fea0003c00000 */
        /* <DEDUP_REMOVED lines=20> */
.L_x_2637:
[----:B------:R-:W-:Y:S01]  /*2cec0*/  IMAD.MOV.U32 R235, RZ, RZ, R18 ;  /* 0x000000ffffeb7224 */ /* 0x000fe200078e0012 */
[----:B------:R-:W-:Y:S01]  /*2ced0*/  MOV R2, 0x2 ;  /* 0x0000000200027802 */ /* 0x000fe20000000f00 */
[----:B------:R-:W-:Y:S01]  /*2cee0*/  IMAD.MOV.U32 R236, RZ, RZ, 0x181f ;  /* 0x0000181fffec7424 */ /* 0x000fe200078e00ff */
[----:B------:R-:W-:Y:S02]  /*2cef0*/  MOV R3, 0x2cf10 ;  /* 0x0002cf1000037802 */ /* 0x000fe40000000f00 */
[----:B----4-:R-:W-:Y:S05]  /*2cf00*/  CALL.REL.NOINC `($__internal_40_$__cuda_sm70_shflsync_idx_p) ;  /* 0x0000037000007944 */ /* 0x010fea0003c00000 */
[----:B------:R-:W-:Y:S01]  /*2cf10*/  MOV R4, R237 ;  /* 0x000000ed00047202 */ /* 0x000fe20000000f00 */
[----:B------:R-:W-:Y:S05]  /*2cf20*/  BRA `(.L_x_2669) ;  /* 0xffffb43000007947 */ /* 0x000fea000383ffff */
.L_x_2638:
[----:B------:R-:W-:Y:S01]  /*2cf30*/  IMAD.MOV.U32 R235, RZ, RZ, R20 ;  /* 0x000000ffffeb7224 */ /* 0x000fe200078e0014 */
[----:B------:R-:W-:Y:S01]  /*2cf40*/  MOV R2, 0x2 ;  /* 0x0000000200027802 */ /* 0x000fe20000000f00 */
[----:B------:R-:W-:Y:S01]  /*2cf50*/  IMAD.MOV.U32 R236, RZ, RZ, 0x181f ;  /* 0x0000181fffec7424 */ /* 0x000fe200078e00ff */
[----:B------:R-:W-:-:S02]  /*2cf60*/  MOV R3, 0x2cf80 ;  /* 0x0002cf8000037802 */ /* 0x000fc40000000f00 */
[----:B-12-4-:R-:W-:Y:S05]  /*2cf70*/  CALL.REL.NOINC `($__internal_40_$__cuda_sm70_shflsync_idx_p) ;  /* 0x0000030000007944 */ /* 0x016fea0003c00000 */
        /* <DEDUP_REMOVED lines=15> */
.L_x_2641:
[----:B------:R-:W-:Y:S01]  /*2d070*/  IMAD.MOV.U32 R235, RZ, RZ, R18 ;  /* 0x000000ffffeb7224 */ /* 0x000fe200078e0012 */
[----:B------:R-:W-:Y:S01]  /*2d080*/  MOV R2, 0x3 ;  /* 0x0000000300027802 */ /* 0x000fe20000000f00 */
[----:B------:R-:W-:Y:S01]  /*2d090*/  IMAD.MOV.U32 R236, RZ, RZ, 0x181f ;  /* 0x0000181fffec7424 */ /* 0x000fe200078e00ff */
[----:B------:R-:W-:Y:S02]  /*2d0a0*/  MOV R3, 0x2d0c0 ;  /* 0x0002d0c000037802 */ /* 0x000fe40000000f00 */
[----:B---34-:R-:W-:Y:S05]  /*2d0b0*/  CALL.REL.NOINC `($__internal_40_$__cuda_sm70_shflsync_idx_p) ;  /* 0x000001c000007944 */ /* 0x018fea0003c00000 */
[----:B------:R-:W-:Y:S01]  /*2d0c0*/  MOV R4, R237 ;  /* 0x000000ed00047202 */ /* 0x000fe20000000f00 */
[----:B------:R-:W-:Y:S05]  /*2d0d0*/  BRA `(.L_x_2671) ;  /* 0xffffb76000007947 */ /* 0x000fea000383ffff */
.L_x_2642:
[----:B------:R-:W-:Y:S01]  /*2d0e0*/  IMAD.MOV.U32 R235, RZ, RZ, R20 ;  /* 0x000000ffffeb7224 */ /* 0x000fe200078e0014 */
[----:B------:R-:W-:Y:S01]  /*2d0f0*/  MOV R2, 0x3 ;  /* 0x0000000300027802 */ /* 0x000fe20000000f00 */
[----:B------:R-:W-:Y:S01]  /*2d100*/  IMAD.MOV.U32 R236, RZ, RZ, 0x181f ;  /* 0x0000181fffec7424 */ /* 0x000fe200078e00ff */
[----:B------:R-:W-:Y:S02]  /*2d110*/  MOV R3, 0x2d130 ;  /* 0x0002d13000037802 */ /* 0x000fe40000000f00 */
[----:B-1234-:R-:W-:Y:S05]  /*2d120*/  CALL.REL.NOINC `($__internal_40_$__cuda_sm70_shflsync_idx_p) ;  /* 0x0000015000007944 */ /* 0x01efea0003c00000 */
        /* <DEDUP_REMOVED lines=15> */
        .weak           $__internal_39_$__cuda_sm70_shflsync_bfly_p
        .type           $__internal_39_$__cuda_sm70_shflsync_bfly_p,@function
        .size           $__internal_39_$__cuda_sm70_shflsync_bfly_p,($__internal_40_$__cuda_sm70_shflsync_idx_p - $__internal_39_$__cuda_sm70_shflsync_bfly_p)
$__internal_39_$__cuda_sm70_shflsync_bfly_p:
[----:B------:R-:W-:Y:S02]  /*2d220*/  MOV R184, 0x1f ;  /* 0x0000001f00b87802 */ /* 0x000fe40000000f00 */
[----:B------:R-:W-:-:S04]  /*2d230*/  MOV R185, 0xffffffff ;  /* 0xffffffff00b97802 */ /* 0x000fc80000000f00 */
[----:B------:R-:W-:Y:S04]  /*2d240*/  WARPSYNC R185 ;  /* 0x000000b900007348 */ /* 0x000fe80003800000 */
[----:B------:R1:W2:Y:S02]  /*2d250*/  SHFL.BFLY PT, R184, R0, R3, R184 ;  /* 0x0c00000300b87389 */ /* 0x0002a400000e00b8 */
[----:B-1----:R-:W-:-:S04]  /*2d260*/  MOV R3, 0x0 ;  /* 0x0000000000037802 */ /* 0x002fc80000000f00 */
[----:B--2---:R-:W-:Y:S05]  /*2d270*/  RET.REL.NODEC R2 `(_ZN7cutlass13device_kernelIN5flash19enable_sm80_to_sm89INS1_16FlashAttnFwdSm80INS1_25CollectiveMainloopFwdSm80ILi8ELi1ELb0EN4cute5tupleIJNS5_1CILi128EEENS7_ILi48EEENS7_ILi256EEEEEELi256ENS_6half_tEfNS_4arch4Sm80ELb0ELb1ELb1ELb1ELb1ELb1ELb1ELb1EEENS1_21CollectiveEpilogueFwdINS6_IJS8_SA_S9_EEENS6_IJNS7_ILi1EEESI_SI_EEESC_SE_Li256ELb1ELb1ELb1ELb0EEENS1_36VarlenDynamicPersistentTileSchedulerILi128ELi48ELi256ELi256ELb1ELb1ELb0ELb1ELb0ELb1EEEEEEEEEvNT_6ParamsE) ;  /* 0xfffd2d8002007950 */ /* 0x004fea0003c3ffff */
        .weak           $__internal_40_$__cuda_sm70_shflsync_idx_p
        .type           $__internal_40_$__cuda_sm70_shflsync_idx_p,@function
        .size           $__internal_40_$__cuda_sm70_shflsync_idx_p,($__internal_41_$__cuda_sm70_shflsync_up_p - $__internal_40_$__cuda_sm70_shflsync_idx_p)
$__internal_40_$__cuda_sm70_shflsync_idx_p:
[----:B------:R-:W-:-:S04]  /*2d280*/  MOV R237, 0xffffffff ;  /* 0xffffffff00ed7802 */ /* 0x000fc80000000f00 */
[----:B------:R-:W-:Y:S04]  /*2d290*/  WARPSYNC R237 ;  /* 0x000000ed00007348 */ /* 0x000fe80003800000 */
[----:B------:R1:W2:Y:S02]  /*2d2a0*/  SHFL.IDX PT, R237, R235, R2, R236 ;  /* 0x00000002ebed7389 */ /* 0x0002a400000e00ec */
[----:B-1----:R-:W-:Y:S02]  /*2d2b0*/  MOV R2, R3 ;  /* 0x0000000300027202 */ /* 0x002fe40000000f00 */
[----:B------:R-:W-:-:S04]  /*2d2c0*/  MOV R3, 0x0 ;  /* 0x0000000000037802 */ /* 0x000fc80000000f00 */
[----:B--2---:R-:W-:Y:S05]  /*2d2d0*/  RET.REL.NODEC R2 `(_ZN7cutlass13device_kernelIN5flash19enable_sm80_to_sm89INS1_16FlashAttnFwdSm80INS1_25CollectiveMainloopFwdSm80ILi8ELi1ELb0EN4cute5tupleIJNS5_1CILi128EEENS7_ILi48EEENS7_ILi256EEEEEELi256ENS_6half_tEfNS_4arch4Sm80ELb0ELb1ELb1ELb1ELb1ELb1ELb1ELb1EEENS1_21CollectiveEpilogueFwdINS6_IJS8_SA_S9_EEENS6_IJNS7_ILi1EEESI_SI_EEESC_SE_Li256ELb1ELb1ELb1ELb0EEENS1_36VarlenDynamicPersistentTileSchedulerILi128ELi48ELi256ELi256ELb1ELb1ELb0ELb1ELb0ELb1EEEEEEEEEvNT_6ParamsE) ;  /* 0xfffd2d2002007950 */ /* 0x004fea0003c3ffff */
        .weak           $__internal_41_$__cuda_sm70_shflsync_up_p
        .type           $__internal_41_$__cuda_sm70_shflsync_up_p,@function
        .size           $__internal_41_$__cuda_sm70_shflsync_up_p,($__internal_42_$__cuda_sm70_votesync_ballot - $__internal_41_$__cuda_sm70_shflsync_up_p)
$__internal_41_$__cuda_sm70_shflsync_up_p:
[----:B------:R-:W-:Y:S02]  /*2d2e0*/  MOV R4, RZ ;  /* 0x000000ff00047202 */ /* 0x000fe40000000f00 */
[----:B------:R-:W-:-:S04]  /*2d2f0*/  MOV R15, 0xffffffff ;  /* 0xffffffff000f7802 */ /* 0x000fc80000000f00 */
[----:B------:R-:W-:Y:S04]  /*2d300*/  WARPSYNC R15 ;  /* 0x0000000f00007348 */ /* 0x000fe80003800000 */
[----:B------:R1:W2:Y:S02]  /*2d310*/  SHFL.UP PT, R4, R0, R3, R4 ;  /* 0x0400000300047389 */ /* 0x0002a400000e0004 */
[----:B-1----:R-:W-:-:S04]  /*2d320*/  MOV R3, 0x0 ;  /* 0x0000000000037802 */ /* 0x002fc80000000f00 */
[----:B--2---:R-:W-:Y:S05]  /*2d330*/  RET.REL.NODEC R2 `(_ZN7cutlass13device_kernelIN5flash19enable_sm80_to_sm89INS1_16FlashAttnFwdSm80INS1_25CollectiveMainloopFwdSm80ILi8ELi1ELb0EN4cute5tupleIJNS5_1CILi128EEENS7_ILi48EEENS7_ILi256EEEEEELi256ENS_6half_tEfNS_4arch4Sm80ELb0ELb1ELb1ELb1ELb1ELb1ELb1ELb1EEENS1_21CollectiveEpilogueFwdINS6_IJS8_SA_S9_EEENS6_IJNS7_ILi1EEESI_SI_EEESC_SE_Li256ELb1ELb1ELb1ELb0EEENS1_36VarlenDynamicPersistentTileSchedulerILi128ELi48ELi256ELi256ELb1ELb1ELb0ELb1ELb0ELb1EEEEEEEEEvNT_6ParamsE) ;  /* 0xfffd2cc002007950 */ /* 0x004fea0003c3ffff */
        .weak           $__internal_42_$__cuda_sm70_votesync_ballot
        .type           $__internal_42_$__cuda_sm70_votesync_ballot,@function
        .size           $__internal_42_$__cuda_sm70_votesync_ballot,(.L_x_6509 - $__internal_42_$__cuda_sm70_votesync_ballot)
$__internal_42_$__cuda_sm70_votesync_ballot:
[----:B------:R-:W-:Y:S01]  /*2d340*/  ISETP.NE.U32.AND P0, PT, R0, 0x1, PT ;  /* 0x000000010000780c */ /* 0x000fe20003f05070 */
[----:B------:R-:W-:-:S04]  /*2d350*/  IMAD.MOV.U32 R3, RZ, RZ, -0x1 ;  /* 0xffffffffff037424 */ /* 0x000fc800078e00ff */
[----:B------:R-:W-:Y:S08]  /*2d360*/  WARPSYNC R3 ;  /* 0x0000000300007348 */ /* 0x000ff00003800000 */
[----:B------:R-:W-:-:S04]  /*2d370*/  VOTE.ANY R0, PT, !P0 ;  /* 0x0000000000007806 */ /* 0x000fc800040e0100 */
[----:B------:R-:W-:Y:S01]  /*2d380*/  LOP3.LUT R0, R0, R3, RZ, 0xc0, !PT ;  /* 0x0000000300007212 */ /* 0x000fe200078ec0ff */
[----:B------:R-:W-:-:S04]  /*2d390*/  IMAD.MOV.U32 R3, RZ, RZ, 0x0 ;  /* 0x00000000ff037424 */ /* 0x000fc800078e00ff */
[----:B------:R-:W-:Y:S05]  /*2d3a0*/  RET.REL.NODEC R2 `(_ZN7cutlass13device_kernelIN5flash19enable_sm80_to_sm89INS1_16FlashAttnFwdSm80INS1_25CollectiveMainloopFwdSm80ILi8ELi1ELb0EN4cute5tupleIJNS5_1CILi128EEENS7_ILi48EEENS7_ILi256EEEEEELi256ENS_6half_tEfNS_4arch4Sm80ELb0ELb1ELb1ELb1ELb1ELb1ELb1ELb1EEENS1_21CollectiveEpilogueFwdINS6_IJS8_SA_S9_EEENS6_IJNS7_ILi1EEESI_SI_EEESC_SE_Li256ELb1ELb1ELb1ELb0EEENS1_36VarlenDynamicPersistentTileSchedulerILi128ELi48ELi256ELi256ELb1ELb1ELb0ELb1ELb0ELb1EEEEEEEEEvNT_6ParamsE) ;  /* 0xfffd2c5002007950 */ /* 0x000fea0003c3ffff */
.L_x_2673:
        /* <DEDUP_REMOVED lines=13> */
.L_x_6509:


//--------------------- .text._ZN7cutlass13device_kernelIN5flash19enable_sm80_to_sm89INS1_16FlashAttnFwdSm80INS1_25CollectiveMainloopFwdSm80ILi8ELi1ELb0EN4cute5tupleIJNS5_1CILi128EEENS7_ILi96EEENS7_ILi256EEEEEELi256ENS_6half_tEfNS_4arch4Sm80ELb1ELb0ELb1ELb0ELb1ELb0ELb1ELb1EEENS1_21CollectiveEpilogueFwdINS6_IJS8_SA_S9_EEENS6_IJNS7_ILi1EEESI_SI_EEESC_SE_Li256ELb0ELb1ELb1ELb0EEENS1_30DynamicPersistentTileSchedulerILi256ELi256ELb1ELb1ELb0EEEEEEEEEvNT_6ParamsE --------------------------
	.section	.text._ZN7cutlass13device_kernelIN5flash19enable_sm80_to_sm89INS1_16FlashAttnFwdSm80INS1_25CollectiveMainloopFwdSm80ILi8ELi1ELb0EN4cute5tupleIJNS5_1CILi128EEENS7_ILi96EEENS7_ILi256EEEEEELi256ENS_6half_tEfNS_4arch4Sm80ELb1ELb0ELb1ELb0ELb1ELb0ELb1ELb1EEENS1_21CollectiveEpilogueFwdINS6_IJS8_SA_S9_EEENS6_IJNS7_ILi1EEESI_SI_EEESC_SE_Li256ELb0ELb1ELb1ELb0EEENS1_30DynamicPersistentTileSchedulerILi256ELi256ELb1ELb1ELb0EEEEEEEEEvNT_6ParamsE,"ax",@progbits
	.sectioninfo	@"SHI_REGISTERS=255"
	.align	128
.text._ZN7cutlass13device_kernelIN5flash19enable_sm80_to_sm89INS1_16FlashAttnFwdSm80INS1_25CollectiveMainloopFwdSm80ILi8ELi1ELb0EN4cute5tupleIJNS5_1CILi128EEENS7_ILi96EEENS7_ILi256EEEEEELi256ENS_6half_tEfNS_4arch4Sm80ELb1ELb0ELb1ELb0ELb1ELb0ELb1ELb1EEENS1_21CollectiveEpilogueFwdINS6_IJS8_SA_S9_EEENS6_IJNS7_ILi1EEESI_SI_EEESC_SE_Li256ELb0ELb1ELb1ELb0EEENS1_30DynamicPersistentTileSchedulerILi256ELi256ELb1ELb1ELb0EEEEEEEEEvNT_6ParamsE:
        .type           _ZN7cutlass13device_kernelIN5flash19enable_sm80_to_sm89INS1_16FlashAttnFwdSm80INS1_25CollectiveMainloopFwdSm80ILi8ELi1ELb0EN4cute5tupleIJNS5_1CILi128EEENS7_ILi96EEENS7_ILi256EEEEEELi256ENS_6half_tEfNS_4arch4Sm80ELb1ELb0ELb1ELb0ELb1ELb0ELb1ELb1EEENS1_21CollectiveEpilogueFwdINS6_IJS8_SA_S9_EEENS6_IJNS7_ILi1EEESI_SI_EEESC_SE_Li256ELb0ELb1ELb1ELb0EEENS1_30DynamicPersistentTileSchedulerILi256ELi256ELb1ELb1ELb0EEEEEEEEEvNT_6ParamsE,@function
        .size           _ZN7cutlass13device_kernelIN5flash19enable_sm80_to_sm89INS1_16FlashAttnFwdSm80INS1_25CollectiveMainloopFwdSm80ILi8ELi1ELb0EN4cute5tupleIJNS5_1CILi128EEENS7_ILi96EEENS7_ILi256EEEEEELi256ENS_6half_tEfNS_4arch4Sm80ELb1ELb0ELb1ELb0ELb1ELb0ELb1ELb1EEENS1_21CollectiveEpilogueFwdINS6_IJS8_SA_S9_EEENS6_IJNS7_ILi1EEESI_SI_EEESC_SE_Li256ELb0ELb1ELb1ELb0EEENS1_30DynamicPersistentTileSchedulerILi256ELi256ELb1ELb1ELb0EEEEEEEEEvNT_6ParamsE,(.L_x_6515 - _ZN7cutlass13device_kernelIN5flash19enable_sm80_to_sm89INS1_16FlashAttnFwdSm80INS1_25CollectiveMainloopFwdSm80ILi8ELi1ELb0EN4cute5tupleIJNS5_1CILi128EEENS7_ILi96EEENS7_ILi256EEEEEELi256ENS_6half_tEfNS_4arch4Sm80ELb1ELb0ELb1ELb0ELb1ELb0ELb1ELb1EEENS1_21CollectiveEpilogueFwdINS6_IJS8_SA_S9_EEENS6_IJNS7_ILi1EEESI_SI_EEESC_SE_Li256ELb0ELb1ELb1ELb0EEENS1_30DynamicPersistentTileSchedulerILi256ELi256ELb1ELb1ELb0EEEEEEEEEvNT_6ParamsE)
        .other          _ZN7cutlass13device_kernelIN5flash19enable_sm80_to_sm89INS1_16FlashAttnFwdSm80INS1_25CollectiveMainloopFwdSm80ILi8ELi1ELb0EN4cute5tupleIJNS5_1CILi128EEENS7_ILi96EEENS7_ILi256EEEEEELi256ENS_6half_tEfNS_4arch4Sm80ELb1ELb0ELb1ELb0ELb1ELb0ELb1ELb1EEENS1_21CollectiveEpilogueFwdINS6_IJS8_SA_S9_EEENS6_IJNS7_ILi1EEESI_SI_EEESC_SE_Li256ELb0ELb1ELb1ELb0EEENS1_30DynamicPersistentTileSchedulerILi256ELi256ELb1ELb1ELb0EEEEEEEEEvNT_6ParamsE,@"STO_CUDA_ENTRY STV_DEFAULT"
_ZN7cutlass13device_kernelIN5flash19enable_sm80_to_sm89INS1_16FlashAttnFwdSm80INS1_25CollectiveMainloopFwdSm80ILi8ELi1ELb0EN4cute5tupleIJNS5_1CILi128EEENS7_ILi96EEENS7_ILi256EEEEEELi256ENS_6half_tEfNS_4arch4Sm80ELb1ELb0ELb1ELb0ELb1ELb0ELb1ELb1EEENS1_21CollectiveEpilogueFwdINS6_IJS8_SA_S9_EEENS6_IJNS7_ILi1EEESI_SI_EEESC_SE_Li256ELb0ELb1ELb1ELb0EEENS1_30DynamicPersistentTileSchedulerILi256ELi256ELb1ELb1ELb0EEEEEEEEEvNT_6ParamsE:
        /* <DEDUP_REMOVED lines=13> */
[----:B------:R-:W-:Y:S01]  /*00d0*/  ULDC.64 UR6, c[0x0][0x118] ;  /* 0x0000460000067ab9 */ /* 0x000fe20000000a00 */
[----:B------:R-:W-:Y:S01]  /*00e0*/  IMAD.MOV.U32 R220, RZ, RZ, 0x40 ;  /* 0x00000040ffdc7424 */ /* 0x000fe200078e00ff */
[CC--:B------:R-:W-:Y:S02]  /*00f0*/  LEA.HI R6, R14.reuse, R19.reuse, RZ, 0x4 ;  /* 0x000000130e067211 */ /* 0x0c0fe400078f20ff */
[-C--:B------:R-:W-:Y:S02]  /*0100*/  LEA.HI R10, R14, R19.reuse, RZ, 0x3 ;  /* 0x000000130e0a7211 */ /* 0x080fe400078f18ff */
[----:B------:R-:W-:Y:S02]  /*0110*/  LOP3.LUT R2, R6, 0xfffffff0, RZ, 0xc0, !PT ;  /* 0xfffffff006027812 */ /* 0x000fe400078ec0ff */
[----:B------:R-:W-:-:S02]  /*0120*/  LEA.HI R0, R14, R19, RZ, 0x2 ;  /* 0x000000130e007211 */ /* 0x000fc400078f10ff */
[----:B------:R-:W-:Y:S01]  /*0130*/  SHF.R.S32.HI R7, RZ, 0x3, R10 ;  /* 0x00000003ff077819 */ /* 0x000fe2000001140a */
[----:B------:R-:W-:Y:S01]  /*0140*/  IMAD.IADD R5, R19, 0x1, -R2 ;  /* 0x0000000113057824 */ /* 0x000fe200078e0a02 */
[----:B------:R-:W-:Y:S02]  /*0150*/  LOP3.LUT R4, R10, 0xfffffff8, RZ, 0xc0, !PT ;  /* 0xfffffff80a047812 */ /* 0x000fe400078ec0ff */
[----:B------:R-:W-:Y:S01]  /*0160*/  SHF.R.S32.HI R3, RZ, 0x4, R6 ;  /* 0x00000004ff037819 */ /* 0x000fe20000011406 */
[----:B------:R-:W-:Y:S01]  /*0170*/  IMAD.SHL.U32 R2, R7, 0x40, RZ ;  /* 0x0000004007027824 */ /* 0x000fe200078e00ff */
[----:B------:R-:W-:Y:S01]  /*0180*/  LOP3.LUT R0, R0, 0xfffffffc, RZ, 0xc0, !PT ;  /* 0xfffffffc00007812 */ /* 0x000fe200078ec0ff */
[C---:B------:R-:W-:Y:S01]  /*0190*/  IMAD.IADD R8, R19.reuse, 0x1, -R4 ;  /* 0x0000000113087824 */ /* 0x040fe200078e0a04 */
[----:B------:R-:W-:Y:S02]  /*01a0*/  LEA.HI R4, R6, R3, RZ, 0x1 ;  /* 0x0000000306047211 */ /* 0x000fe400078f08ff */
[----:B------:R-:W-:Y:S01]  /*01b0*/  SHF.R.S32.HI R9, RZ, 0x1f, R5 ;  /* 0x0000001fff097819 */ /* 0x000fe20000011405 */
[----:B------:R-:W-:Y:S01]  /*01c0*/  IMAD.IADD R7, R19, 0x1, -R0 ;  /* 0x0000000113077824 */ /* 0x000fe200078e0a00 */
[----:B------:R-:W-:Y:S01]  /*01d0*/  LOP3.LUT R0, R2, 0x1c0, RZ, 0xc0, !PT ;  /* 0x000001c002007812 */ /* 0x000fe200078ec0ff */
[----:B------:R-:W-:Y:S01]  /*01e0*/  IMAD.SHL.U32 R18, R8, 0x8, RZ ;  /* 0x0000000808127824 */ /* 0x000fe200078e00ff */
[----:B------:R-:W-:-:S02]  /*01f0*/  LOP3.LUT R4, R4, 0xfffffffe, RZ, 0xc0, !PT ;  /* 0xfffffffe04047812 */ /* 0x000fc400078ec0ff */
[----:B------:R-:W-:Y:S02]  /*0200*/  SHF.R.U32.HI R6, RZ, 0x3, R0 ;  /* 0x00000003ff067819 */ /* 0x000fe40000011600 */
[----:B------:R-:W-:Y:S01]  /*0210*/  LOP3.LUT R2, R0, 0x38, R18, 0xf8, !PT ;  /* 0x0000003800027812 */ /* 0x000fe200078ef812 */
[----:B------:R-:W-:Y:S01]  /*0220*/  IMAD.IADD R135, R3, 0x1, -R4 ;  /* 0x0000000103877824 */ /* 0x000fe200078e0a04 */
[----:B------:R-:W-:Y:S01]  /*0230*/  LEA.HI R0, R7, R7, RZ, 0x1 ;  /* 0x0000000707007211 */ /* 0x000fe200078f08ff */
[----:B------:R-:W-:Y:S01]  /*0240*/  IMAD.SHL.U32 R3, R8, 0x40, RZ ;  /* 0x0000004008037824 */ /* 0x000fe200078e00ff */
[----:B------:R-:W-:Y:S01]  /*0250*/  LEA.HI R9, R9, R5, RZ, 0x3 ;  /* 0x0000000509097211 */ /* 0x000fe200078f18ff */
[----:B------:R-:W-:Y:S01]  /*0260*/  STL [R1+0xc], R18 ;  /* 0x00000c1201007387 */ /* 0x000fe20000100800 */
[----:B------:R-:W-:Y:S02]  /*0270*/  LOP3.LUT R12, R2, R6, RZ, 0x3c, !PT ;  /* 0x00000006020c7212 */ /* 0x000fe400078e3cff */
[----:B------:R-:W-:-:S02]  /*0280*/  LOP3.LUT R2, R0, 0x1ffffffe, RZ, 0xc0, !PT ;  /* 0x1ffffffe00027812 */ /* 0x000fc400078ec0ff */
[----:B------:R-:W-:Y:S02]  /*0290*/  LOP3.LUT R4, R9, 0xfffffff8, RZ, 0xc0, !PT ;  /* 0xfffffff809047812 */ /* 0x000fe400078ec0ff */
[----:B------:R-:W-:Y:S01]  /*02a0*/  LOP3.LUT R0, R3, 0x1c0, RZ, 0xc0, !PT ;  /* 0x000001c003007812 */ /* 0x000fe200078ec0ff */
[----:B------:R-:W-:Y:S01]  /*02b0*/  IMAD.IADD R13, R7, 0x1, -R2 ;  /* 0x00000001070d7824 */ /* 0x000fe200078e0a02 */
[----:B------:R-:W-:Y:S01]  /*02c0*/  LEA.HI R6, R14, R19, RZ, 0x5 ;  /* 0x000000130e067211 */ /* 0x000fe200078f28ff */
[----:B------:R-:W-:Y:S01]  /*02d0*/  IMAD.IADD R8, R5, 0x1, -R4 ;  /* 0x0000000105087824 */ /* 0x000fe200078e0a04 */
[----:B------:R-:W-:Y:S02]  /*02e0*/  LOP3.LUT R4, R0, 0x8, R10, 0xf8, !PT ;  /* 0x0000000800047812 */ /* 0x000fe400078ef80a */
[----:B------:R-:W-:Y:S02]  /*02f0*/  SHF.R.U32.HI R2, RZ, 0x3, R0 ;  /* 0x00000003ff027819 */ /* 0x000fe40000011600 */
[----:B------:R-:W-:-:S02]  /*0300*/  SHF.R.S32.HI R5, RZ, 0x5, R6 ;  /* 0x00000005ff057819 */ /* 0x000fc40000011406 */
[----:B------:R-:W-:Y:S02]  /*0310*/  SHF.R.S32.HI R0, RZ, 0x1f, R6 ;  /* 0x0000001fff007819 */ /* 0x000fe40000011406 */
[----:B------:R-:W-:Y:S02]  /*0320*/  LOP3.LUT R3, R6, 0xffffffe0, RZ, 0xc0, !PT ;  /* 0xffffffe006037812 */ /* 0x000fe400078ec0ff */
[----:B------:R-:W-:Y:S02]  /*0330*/  LEA.HI R0, R0, R5, RZ, 0x3 ;  /* 0x0000000500007211 */ /* 0x000fe400078f18ff */
[----:B------:R-:W-:Y:S01]  /*0340*/  LOP3.LUT R11, R4, R2, RZ, 0x3c, !PT ;  /* 0x00000002040b7212 */ /* 0x000fe200078e3cff */
        /* <DEDUP_REMOVED lines=9> */
[----:B------:R-:W-:Y:S01]  /*03e0*/  LEA.HI R6, R6, R17, RZ, 0x2 ;  /* 0x0000001106067211 */ /* 0x000fe200078f10ff */
[----:B------:R-:W-:Y:S01]  /*03f0*/  IMAD.SHL.U32 R10, R10, 0x8, RZ ;  /* 0x000000080a0a7824 */ /* 0x000fe200078e00ff */
[----:B------:R-:W-:Y:S01]  /*0400*/  LOP3.LUT R4, R0, 0x8, R4, 0xf8, !PT ;  /* 0x0000000800047812 */ /* 0x000fe200078ef804 */
[----:B------:R-:W-:Y:S01]  /*0410*/  IMAD R135, R135, 0x200, R11 ;  /* 0x0000020087877824 */ /* 0x000fe200078e020b */
[----:B------:R-:W-:-:S02]  /*0420*/  SHF.R.U32.HI R218, RZ, 0x3, R0 ;  /* 0x00000003ffda7819 */ /* 0x000fc40000011600 */
[----:B------:R-:W-:Y:S02]  /*0430*/  LOP3.LUT R2, R2, 0xfffffe00, RZ, 0xc0, !PT ;  /* 0xfffffe0002027812 */ /* 0x000fe400078ec0ff */
[----:B------:R-:W-:Y:S02]  /*0440*/  SHF.R.S32.HI R0, RZ, 0x2, R6 ;  /* 0x00000002ff007819 */ /* 0x000fe40000011406 */
[----:B------:R-:W-:Y:S01]  /*0450*/  LOP3.LUT R218, R4, R218, RZ, 0x3c, !PT ;  /* 0x000000da04da7212 */ /* 0x000fe200078e3cff */
[----:B------:R-:W-:Y:S01]  /*0460*/  IMAD R3, R5, 0x400, R2 ;  /* 0x0000040005037824 */ /* 0x000fe200078e0202 */
[C---:B------:R-:W-:Y:S01]  /*0470*/  IADD3 R5, R18.reuse, 0x40, RZ ;  /* 0x0000004012057810 */ /* 0x040fe20007ffe0ff */
[----:B------:R-:W-:Y:S01]  /*0480*/  IMAD R16, R7, 0x10, R0 ;  /* 0x0000001007107824 */ /* 0x000fe200078e0200 */
[----:B------:R-:W-:Y:S01]  /*0490*/  IADD3 R4, R18, 0x80, RZ ;  /* 0x0000008012047810 */ /* 0x000fe20007ffe0ff */
[----:B------:R-:W-:Y:S01]  /*04a0*/  IMAD.IADD R0, R3, 0x1, R218 ;  /* 0x0000000103007824 */ /* 0x000fe200078e02da */
[----:B------:R-:W-:-:S02]  /*04b0*/  SHF.R.S32.HI R3, RZ, 0x1f, R18 ;  /* 0x0000001fff037819 */ /* 0x000fc40000011412 */
[----:B------:R-:W-:Y:S01]  /*04c0*/  LOP3.LUT R218, R218, R2, RZ, 0xfc, !PT ;  /* 0x00000002dada7212 */ /* 0x000fe200078efcff */
[----:B------:R-:W-:Y:S01]  /*04d0*/  STL [R1+0x194], R16 ;  /* 0x0001941001007387 */ /* 0x000fe20000100800 */
[----:B------:R-:W-:Y:S02]  /*04e0*/  LEA.HI R2, R14, R19, RZ, 0x7 ;  /* 0x000000130e027211 */ /* 0x000fe400078f38ff */
[----:B------:R-:W-:Y:S01]  /*04f0*/  LOP3.LUT R10, R12, 0x7ffffe00, R10, 0xf8, !PT ;  /* 0x7ffffe000c0a7812 */ /* 0x000fe200078ef80a */
[----:B------:R-:W-:Y:S01]  /*0500*/  STL [R1+0x80], R15 ;  /* 0x0000800f01007387 */ /* 0x000fe20000100800 */
[----:B------:R-:W-:Y:S02]  /*0510*/  SHF.R.S32.HI R2, RZ, 0x7, R2 ;  /* 0x00000007ff027819 */ /* 0x000fe40000011402 */
[----:B------:R-:W-:Y:S01]  /*0520*/  LOP3.LUT R2, R6, 0x7ffffffc, RZ, 0xc0, !PT ;  /* 0x7ffffffc06027812 */ /* 0x000fe200078ec0ff */
[----:B------:R1:W-:Y:S01]  /*0530*/  STL [R1+0x10c], R3 ;  /* 0x00010c0301007387 */ /* 0x0003e20000100800 */
[----:B------:R-:W-:Y:S01]  /*0540*/  IMAD.SHL.U32 R251, R10, 0x2, RZ ;  /* 0x000000020afb7824 */ /* 0x000fe200078e00ff */
[----:B------:R-:W-:-:S02]  /*0550*/  R2P PR, R8, 0x6 ;  /* 0x0000000608007804 */ /* 0x000fc40000000000 */
[----:B------:R2:W-:Y:S01]  /*0560*/  STL [R1+0x28], R5 ;  /* 0x0000280501007387 */ /* 0x0005e20000100800 */
[----:B------:R-:W-:Y:S01]  /*0570*/  IMAD.IADD R2, R17, 0x1, -R2 ;  /* 0x0000000111027824 */ /* 0x000fe200078e0a02 */
[----:B------:R-:W-:Y:S02]  /*0580*/  LEA R222, R0, 0x18100, 0x1 ;  /* 0x0001810000de7811 */ /* 0x000fe400078e08ff */
[----:B------:R3:W-:Y:S01]  /*0590*/  STL [R1+0x24], R4 ;  /* 0x0000240401007387 */ /* 0x0007e20000100800 */
[----:B------:R-:W-:Y:S01]  /*05a0*/  IMAD.SHL.U32 R2, R2, 0x2, RZ ;  /* 0x0000000202027824 */ /* 0x000fe200078e00ff */
[----:B------:R-:W-:Y:S02]  /*05b0*/  SEL R219, R219, 0xffffffe0, !P1 ;  /* 0xffffffe0dbdb7807 */ /* 0x000fe40004800000 */
[----:B------:R-:W-:Y:S02]  /*05c0*/  LEA R218, R218, 0x100, 0x1 ;  /* 0x00000100dada7811 */ /* 0x000fe400078e08ff */
[----:B------:R-:W-:Y:S01]  /*05d0*/  IADD3 R33, R2, 0x8, RZ ;  /* 0x0000000802217810 */ /* 0x000fe20007ffe0ff */
[----:B------:R-:W-:Y:S01]  /*05e0*/  IMAD.IADD R223, R222, 0x1, R219 ;  /* 0x00000001dedf7824 */ /* 0x000fe200078e02db */
[C---:B------:R-:W-:Y:S01]  /*05f0*/  IADD3 R32, R2.reuse, 0x10, RZ ;  /* 0x0000001002207810 */ /* 0x040fe20007ffe0ff */
[----:B------:R-:W-:Y:S01]  /*0600*/  IMAD.IADD R219, R219, 0x1, R218 ;  /* 0x00000001dbdb7824 */ /* 0x000fe200078e02da */
[----:B------:R-:W-:-:S02]  /*0610*/  IADD3 R31, R2, 0x18, RZ ;  /* 0x00000018021f7810 */ /* 0x000fc40007ffe0ff */
[C---:B------:R-:W-:Y:S02]  /*0620*/  IADD3 R30, R2.reuse, 0x20, RZ ;  /* 0x00000020021e7810 */ /* 0x040fe40007ffe0ff */
[C---:B------:R-:W-:Y:S02]  /*0630*/  IADD3 R29, R2.reuse, 0x28, RZ ;  /* 0x00000028021d7810 */ /* 0x040fe40007ffe0ff */
[----:B------:R-:W-:Y:S02]  /*0640*/  IADD3 R28, R2, 0x30, RZ ;  /* 0x00000030021c7810 */ /* 0x000fe40007ffe0ff */
[----:B-1----:R-:W-:Y:S02]  /*0650*/  IADD3 R3, R18, 0xc0, RZ ;  /* 0x000000c012037810 */ /* 0x002fe40007ffe0ff */
[----:B------:R-:W-:Y:S02]  /*0660*/  IADD3 R27, R2, 0x38, RZ ;  /* 0x00000038021b7810 */ /* 0x000fe40007ffe0ff */
[----:B--2---:R-:W-:-:S02]  /*0670*/  SHF.R.S32.HI R5, RZ, 0x1f, R5 ;  /* 0x0000001fff057819 */ /* 0x004fc40000011405 */
[C---:B------:R-:W-:Y:S02]  /*0680*/  IADD3 R26, R2.reuse, 0x40, RZ ;  /* 0x00000040021a7810 */ /* 0x040fe40007ffe0ff */
[----:B---3--:R-:W-:Y:S01]  /*0690*/  SHF.R.S32.HI R4, RZ, 0x1f, R4 ;  /* 0x0000001fff047819 */ /* 0x008fe20000011404 */
        /* <DEDUP_REMOVED lines=17> */
[----:B-1----:R-:W-:Y:S02]  /*07b0*/  SHF.R.S32.HI R3, RZ, 0x1f, R3 ;  /* 0x0000001fff037819 */ /* 0x002fe40000011403 */
[C---:B------:R-:W-:Y:S02]  /*07c0*/  IADD3 R9, R2.reuse, 0xc0, RZ ;  /* 0x000000c002097810 */ /* 0x040fe40007ffe0ff */
[C---:B------:R-:W-:Y:S01]  /*07d0*/  IADD3 R8, R2.reuse, 0xc8, RZ ;  /* 0x000000c802087810 */ /* 0x040fe20007ffe0ff */
[----:B------:R1:W-:Y:S01]  /*07e0*/  STL [R1+0x100], R3 ;  /* 0x0001000301007387 */ /* 0x0003e20000100800 */
[----:B------:R-:W-:-:S02]  /*07f0*/  IADD3 R7, R2, 0xd0, RZ ;  /* 0x000000d002077810 */ /* 0x000fc40007ffe0ff */
[C---:B------:R-:W-:Y:S02]  /*0800*/  IADD3 R6, R2.reuse, 0xd8, RZ ;  /* 0x000000d802067810 */ /* 0x040fe40007ffe0ff */
[C---:B------:R-:W-:Y:S02]  /*0810*/  IADD3 R5, R2.reuse, 0xe0, RZ ;  /* 0x000000e002057810 */ /* 0x040fe40007ffe0ff */
[----:B--2---:R-:W-:Y:S02]  /*0820*/  IADD3 R4, R2, 0xe8, RZ ;  /* 0x000000e802047810 */ /* 0x004fe40007ffe0ff */
[----:B------:R-:W-:Y:S02]  /*0830*/  SEL R220, R220, 0xffffffc0, !P2 ;  /* 0xffffffc0dcdc7807 */ /* 0x000fe40005000000 */
[----:B------:R-:W-:-:S03]  /*0840*/  LEA R135, R135, 0xc100, 0x1 ;  /* 0x0000c10087877811 */ /* 0x000fc600078e08ff */
[----:B------:R-:W-:Y:S02]  /*0850*/  IMAD.IADD R225, R222, 0x1, R220 ;  /* 0x00000001dee17824 */ /* 0x000fe400078e02dc */
[C---:B------:R-:W-:Y:S02]  /*0860*/  IMAD.IADD R221, R220.reuse, 0x1, R218 ;  /* 0x00000001dcdd7824 */ /* 0x040fe400078e02da */
[----:B------:R-:W-:Y:S02]  /*0870*/  IMAD.IADD R224, R223, 0x1, R220 ;  /* 0x00000001dfe07824 */ /* 0x000fe400078e02dc */
[----:B------:R-:W-:Y:S02]  /*0880*/  IMAD.IADD R220, R220, 0x1, R219 ;  /* 0x00000001dcdc7824 */ /* 0x000fe400078e02db */
[----:B-1----:R-:W-:Y:S01]  /*0890*/  IMAD R3, R13, 0x8, R16 ;  /* 0x000000080d037824 */ /* 0x002fe200078e0210 */
[----:B------:R-:W-:Y:S02]  /*08a0*/  IADD3 R16, R2, 0x90, RZ ;  /* 0x0000009002107810 */ /* 0x000fe40007ffe0ff */
[----:B------:R-:W-:-:S02]  /*08b0*/  SHF.R.S32.HI R13, RZ, 0x1f, R33 ;  /* 0x0000001fff0d7819 */ /* 0x000fc40000011421 */
[----:B------:R1:W-:Y:S04]  /*08c0*/  STL [R1+0x18c], R3 ;  /* 0x00018c0301007387 */ /* 0x0003e80000100800 */
[----:B------:R2:W-:Y:S04]  /*08d0*/  STL [R1+0x68], R2 ;  /* 0x0000680201007387 */ /* 0x0005e80000100800 */
[----:B------:R-:W-:Y:S04]  /*08e0*/  STL [R1+0xfc], R33 ;  /* 0x0000fc2101007387 */ /* 0x000fe80000100800 */
[----:B------:R3:W-:Y:S04]  /*08f0*/  STL [R1+0xf8], R32 ;  /* 0x0000f82001007387 */ /* 0x0007e80000100800 */
[----:B------:R-:W-:Y:S04]  /*0900*/  STL [R1+0xf4], R31 ;  /* 0x0000f41f01007387 */ /* 0x000fe80000100800 */
[----:B------:R4:W-:Y:S04]  /*0910*/  STL [R1+0xf0], R30 ;  /* 0x0000f01e01007387 */ /* 0x0009e80000100800 */
[----:B------:R-:W-:Y:S01]  /*0920*/  STL [R1+0xec], R29 ;  /* 0x0000ec1d01007387 */ /* 0x000fe20000100800 */
[----:B-1----:R-:W-:-:S03]  /*0930*/  IADD3 R3, R2, 0xf0, RZ ;  /* 0x000000f002037810 */ /* 0x002fc60007ffe0ff */
[----:B------:R1:W-:Y:S01]  /*0940*/  STL [R1+0xe8], R28 ;  /* 0x0000e81c01007387 */ /* 0x0003e20000100800 */
[----:B--2---:R-:W-:-:S03]  /*0950*/  IADD3 R2, R2, 0xf8, RZ ;  /* 0x000000f802027810 */ /* 0x004fc60007ffe0ff */
[----:B------:R2:W-:Y:S01]  /*0960*/  STL [R1+0xe4], R27 ;  /* 0x0000e41b01007387 */ /* 0x0005e20000100800 */
[----:B------:R-:W-:-:S03]  /*0970*/  SHF.R.S32.HI R0, RZ, 0x1f, R2 ;  /* 0x0000001fff007819 */ /* 0x000fc60000011402 */
[----:B------:R-:W-:Y:S01]  /*0980*/  STL [R1+0xe0], R26 ;  /* 0x0000e01a01007387 */ /* 0x000fe20000100800 */
[----:B---3--:R-:W-:-:S03]  /*0990*/  SHF.R.S32.HI R32, RZ, 0x1f, R32 ;  /* 0x0000001fff207819 */ /* 0x008fc60000011420 */
[----:B------:R3:W-:Y:S04]  /*09a0*/  STL [R1+0xdc], R25 ;  /* 0x0000dc1901007387 */ /* 0x0007e80000100800 */
[----:B------:R5:W-:Y:S01]  /*09b0*/  STL [R1+0xd8], R24 ;  /* 0x0000d81801007387 */ /* 0x000be20000100800 */
[----:B----4-:R-:W-:-:S03]  /*09c0*/  SHF.R.S32.HI R30, RZ, 0x1f, R30 ;  /* 0x0000001fff1e7819 */ /* 0x010fc6000001141e */
        /* <DEDUP_REMOVED lines=9> */
[----:B-----5:R-:W-:-:S03]  /*0a60*/  SHF.R.S32.HI R24, RZ, 0x1f, R24 ;  /* 0x0000001fff187819 */ /* 0x020fc60000011418 */
[----:B------:R-:W-:Y:S04]  /*0a70*/  STL [R1+0xbc], R17 ;  /* 0x0000bc1101007387 */ /* 0x000fe80000100800 */
[----:B------:R5:W-:Y:S01]  /*0a80*/  STL [R1+0xb8], R16 ;  /* 0x0000b81001007387 */ /* 0x000be20000100800 */
[----:B----4-:R-:W-:-:S03]  /*0a90*/  SHF.R.S32.HI R22, RZ, 0x1f, R22 ;  /* 0x0000001fff167819 */ /* 0x010fc60000011416 */
[----:B------:R4:W-:Y:S01]  /*0aa0*/  STL [R1+0xb4], R15 ;  /* 0x0000b40f01007387 */ /* 0x0009e20000100800 */
[----:B-1----:R-:W-:-:S03]  /*0ab0*/  SHF.R.S32.HI R21, RZ, 0x1f, R21 ;  /* 0x0000001fff157819 */ /* 0x002fc60000011415 */
[----:B------:R-:W-:Y:S04]  /*0ac0*/  STL [R1+0xb0], R14 ;  /* 0x0000b00e01007387 */ /* 0x000fe80000100800 */
[----:B------:R1:W-:Y:S01]  /*0ad0*/  STL [R1+0xac], R12 ;  /* 0x0000ac0c01007387 */ /* 0x0003e20000100800 */
[----:B--2---:R-:W-:-:S03]  /*0ae0*/  SHF.R.S32.HI R19, RZ, 0x1f, R19 ;  /* 0x0000001fff137819 */ /* 0x004fc60000011413 */
[----:B------:R2:W-:Y:S01]  /*0af0*/  STL [R1+0xa8], R11 ;  /* 0x0000a80b01007387 */ /* 0x0005e20000100800 */
[----:B---3--:R-:W-:-:S03]  /*0b00*/  SHF.R.S32.HI R18, RZ, 0x1f, R18 ;  /* 0x0000001fff127819 */ /* 0x008fc60000011412 */
[----:B------:R3:W-:Y:S04]  /*0b10*/  STL [R1+0xa4], R10 ;  /* 0x0000a40a01007387 */ /* 0x0007e80000100800 */
[----:B------:R3:W-:Y:S01]  /*0b20*/  STL [R1+0xa0], R9 ;  /* 0x0000a00901007387 */ /* 0x0007e20000100800 */
[----:B-----5:R-:W-:-:S03]  /*0b30*/  SHF.R.S32.HI R16, RZ, 0x1f, R16 ;  /* 0x0000001fff107819 */ /* 0x020fc60000011410 */
[----:B------:R5:W-:Y:S01]  /*0b40*/  STL [R1+0x9c], R8 ;  /* 0x00009c0801007387 */ /* 0x000be20000100800 */
[----:B----4-:R-:W-:-:S03]  /*0b50*/  SHF.R.S32.HI R15, RZ, 0x1f, R15 ;  /* 0x0000001fff0f7819 */ /* 0x010fc6000001140f */
[----:B------:R4:W-:Y:S04]  /*0b60*/  STL [R1+0x98], R7 ;  /* 0x0000980701007387 */ /* 0x0009e80000100800 */
[----:B------:R4:W-:Y:S01]  /*0b70*/  STL [R1+0x94], R6 ;  /* 0x0000940601007387 */ /* 0x0009e20000100800 */
[----:B-1----:R-:W-:-:S03]  /*0b80*/  SHF.R.S32.HI R12, RZ, 0x1f, R12 ;  /* 0x0000001fff0c7819 */ /* 0x002fc6000001140c */
[----:B------:R1:W-:Y:S01]  /*0b90*/  STL [R1+0x90], R5 ;  /* 0x0000900501007387 */ /* 0x0003e20000100800 */
[----:B--2---:R-:W-:-:S03]  /*0ba0*/  SHF.R.S32.HI R11, RZ, 0x1f, R11 ;  /* 0x0000001fff0b7819 */ /* 0x004fc6000001140b */
[----:B------:R2:W-:Y:S01]  /*0bb0*/  STL [R1+0x8c], R4 ;  /* 0x00008c0401007387 */ /* 0x0005e20000100800 */
[----:B---3--:R-:W-:-:S03]  /*0bc0*/  SHF.R.S32.HI R10, RZ, 0x1f, R10 ;  /* 0x0000001fff0a7819 */ /* 0x008fc6000001140a */
[----:B------:R3:W-:Y:S01]  /*0bd0*/  STL [R1+0x188], R13 ;  /* 0x0001880d01007387 */ /* 0x0007e20000100800 */
[----:B------:R-:W-:-:S03]  /*0be0*/  SHF.R.S32.HI R9, RZ, 0x1f, R9 ;  /* 0x0000001fff097819 */ /* 0x000fc60000011409 */
[----:B------:R3:W-:Y:S01]  /*0bf0*/  STL [R1+0x88], R3 ;  /* 0x0000880301007387 */ /* 0x0007e20000100800 */
[----:B-----5:R-:W-:-:S03]  /*0c00*/  SHF.R.S32.HI R8, RZ, 0x1f, R8 ;  /* 0x0000001fff087819 */ /* 0x020fc60000011408 */
[----:B------:R-:W-:Y:S01]  /*0c10*/  STL [R1+0x184], R32 ;  /* 0x0001842001007387 */ /* 0x000fe20000100800 */
[----:B----4-:R-:W-:-:S03]  /*0c20*/  SHF.R.S32.HI R7, RZ, 0x1f, R7 ;  /* 0x0000001fff077819 */ /* 0x010fc60000011407 */
[----:B------:R-:W-:Y:S01]  /*0c30*/  STL [R1+0x84], R2 ;  /* 0x0000840201007387 */ /* 0x000fe20000100800 */
[----:B------:R-:W-:Y:S02]  /*0c40*/  SHF.R.S32.HI R6, RZ, 0x1f, R6 ;  /* 0x0000001fff067819 */ /* 0x000fe40000011406 */
[----:B-1----:R-:W-:Y:S02]  /*0c50*/  SHF.R.S32.HI R5, RZ, 0x1f, R5 ;  /* 0x0000001fff057819 */ /* 0x002fe40000011405 */
[----:B--2---:R-:W-:Y:S02]  /*0c60*/  SHF.R.S32.HI R4, RZ, 0x1f, R4 ;  /* 0x0000001fff047819 */ /* 0x004fe40000011404 */
[----:B---3--:R-:W-:Y:S02]  /*0c70*/  SHF.R.S32.HI R13, RZ, 0x1f, R31 ;  /* 0x0000001fff0d7819 */ /* 0x008fe4000001141f */
[----:B------:R-:W-:-:S03]  /*0c80*/  SHF.R.S32.HI R3, RZ, 0x1f, R3 ;  /* 0x0000001fff037819 */ /* 0x000fc60000011403 */
[----:B------:R1:W-:Y:S04]  /*0c90*/  STL [R1+0x180], R13 ;  /* 0x0001800d01007387 */ /* 0x0003e80000100800 */
        /* <DEDUP_REMOVED lines=21> */
[----:B-1----:R-:W-:-:S05]  /*0df0*/  SHF.R.S32.HI R13, RZ, 0x1f, R14 ;  /* 0x0000001fff0d7819 */ /* 0x002fca000001140e */
[----:B------:R2:W-:Y:S04]  /*0e00*/  STL [R1+0x13c], R13 ;  /* 0x00013c0d01007387 */ /* 0x0005e80000100800 */
        /* <DEDUP_REMOVED lines=10> */
[----:B------:R2:W-:Y:S02]  /*0eb0*/  STL [R1+0x110], R0 ;  /* 0x0001100001007387 */ /* 0x0005e40000100800 */
.L_x_2731:
        /* <DEDUP_REMOVED lines=19> */
.L_x_2675:
[----:B------:R-:W-:-:S04]  /*0ff0*/  MOV R0, c[0x0][0x554] ;  /* 0x0001550000007a02 */ /* 0x000fc80000000f00 */
[----:B------:R-:W-:Y:S02]  /*1000*/  ISETP.NE.AND P0, PT, R0, 0x1, PT ;  /* 0x000000010000780c */ /* 0x000fe40003f05270 */
[----:B------:R-:W-:-:S11]  /*1010*/  MOV R0, R2 ;  /* 0x0000000200007202 */ /* 0x000fd60000000f00 */
[----:B------:R-:W-:-:S05]  /*1020*/  @P0 IMAD.HI.U32 R4, R2, c[0x0][0x558], RZ ;  /* 0x0001560002040a27 */ /* 0x000fca00078e00ff */
[----:B------:R-:W-:-:S05]  /*1030*/  @P0 SHF.R.U32.HI R0, RZ, c[0x0][0x55c], R4 ;  /* 0x00015700ff000a19 */ /* 0x000fca0000011604 */
[----:B------:R-:W-:Y:S02]  /*1040*/  IMAD R4, R0, c[0x0][0x554], RZ ;  /* 0x0001550000047a24 */ /* 0x000fe400078e02ff */
.L_x_2676:
[----:B------:R-:W-:Y:S05]  /*1050*/  BSYNC B0 ;  /* 0x0000000000007941 */ /* 0x000fea0003800000 */
.L_x_2674:
[----:B------:R-:W-:Y:S01]  /*1060*/  IMAD.MOV.U32 R5, RZ, RZ, c[0x0][0x548] ;  /* 0x00015200ff057624 */ /* 0x000fe200078e00ff */
[----:B------:R-:W-:Y:S01]  /*1070*/  ISETP.NE.U32.AND P0, PT, RZ, c[0x0][0x370], PT ;  /* 0x0000dc00ff007a0c */ /* 0x000fe20003f05070 */
[----:B------:R-:W2:Y:S01]  /*1080*/  LDL.LU R6, [R1+0x78] ;  /* 0x0000780001067983 */ /* 0x000ea20000300800 */
[----:B------:R-:W-:Y:S01]  /*1090*/  IMAD.IADD R4, R2, 0x1, -R4 ;  /* 0x0000000102047824 */ /* 0x000fe200078e0a04 */
[----:B------:R-:W-:Y:S02]  /*10a0*/  MOV R7, RZ ;  /* 0x000000ff00077202 */ /* 0x000fe40000000f00 */
[----:B------:R-:W-:Y:S01]  /*10b0*/  ISETP.NE.AND P1, PT, R5, 0x1, PT ;  /* 0x000000010500780c */ /* 0x000fe20003f25270 */
[----:B------:R-:W-:Y:S01]  /*10c0*/  IMAD R5, R3, c[0x0][0x554], R4 ;  /* 0x0001550003057a24 */ /* 0x000fe200078e0204 */
[----:B------:R-:W-:-:S03]  /*10d0*/  ISETP.NE.AND.EX P0, PT, RZ, c[0x0][0x374], PT, P0 ;  /* 0x0000dd00ff007a0c */ /* 0x000fc60003f05300 */
[----:B------:R-:W-:-:S08]  /*10e0*/  IMAD.MOV.U32 R11, RZ, RZ, R5 ;  /* 0x000000ffff0b7224 */ /* 0x000fd000078e0005 */
[----:B------:R-:W-:-:S04]  /*10f0*/  @P1 IMAD.HI.U32 R2, R5, c[0x0][0x54c], RZ ;  /* 0x0001530005021a27 */ /* 0x000fc800078e00ff */
[----:B------:R-:W-:Y:S01]  /*1100*/  @P0 IMAD.MOV.U32 R3, RZ, RZ, 0x4 ;  /* 0x00000004ff030424 */ /* 0x000fe200078e00ff */
[----:B------:R-:W-:-:S05]  /*1110*/  @P1 SHF.R.U32.HI R11, RZ, c[0x0][0x550], R2 ;  /* 0x00015400ff0b1a19 */ /* 0x000fca0000011602 */
[----:B------:R-:W-:Y:S01]  /*1120*/  @P0 IMAD.WIDE R2, R11, R3, c[0x0][0x370] ;  /* 0x0000dc000b020625 */ /* 0x000fe200078e0203 */
[----:B------:R-:W-:Y:S04]  /*1130*/  STL [R1+0x6c], R11 ;  /* 0x00006c0b01007387 */ /* 0x000fe80000100800 */
[----:B------:R1:W3:Y:S01]  /*1140*/  @P0 LDG.E R7, [R2.64] ;  /* 0x0000000602070981 */ /* 0x0002e2000c1e1900 */
[----:B------:R-:W-:Y:S01]  /*1150*/  IMAD.MOV.U32 R12, RZ, RZ, R0 ;  /* 0x000000ffff0c7224 */ /* 0x000fe200078e0000 */
[----:B------:R-:W-:Y:S01]  /*1160*/  BSSY B0, `(.L_x_2677) ;  /* 0x0000047000007945 */ /* 0x000fe20003800000 */
[----:B------:R-:W-:-:S05]  /*1170*/  IMAD.MOV.U32 R4, RZ, RZ, c[0x0][0x2c4] ;  /* 0x0000b100ff047624 */ /* 0x000fca00078e00ff */
[----:B------:R-:W-:Y:S01]  /*1180*/  ISETP.NE.AND P3, PT, R4, 0x1, PT ;  /* 0x000000010400780c */ /* 0x000fe20003f65270 */
[----:B------:R-:W-:-:S05]  /*1190*/  IMAD.MOV.U32 R4, RZ, RZ, c[0x0][0x168] ;  /* 0x00005a00ff047624 */ /* 0x000fca00078e00ff */
[----:B------:R-:W-:Y:S01]  /*11a0*/  IADD3 R4, -R4, 0x60, RZ ;  /* 0x0000006004047810 */ /* 0x000fe20007ffe1ff */
[----:B-1----:R-:W-:-:S05]  /*11b0*/  IMAD.MOV.U32 R2, RZ, RZ, c[0x0][0x53c] ;  /* 0x00014f00ff027624 */ /* 0x002fca00078e00ff */
        /* <DEDUP_REMOVED lines=8> */
[----:B------:R-:W-:Y:S01]  /*1240*/  STL [R1+0x74], R12 ;  /* 0x0000740c01007387 */ /* 0x000fe20000100800 */
[----:B------:R-:W-:-:S03]  /*1250*/  IMAD R2, R2, c[0x0][0x1d0], R4 ;  /* 0x0000740002027a24 */ /* 0x000fc600078e0204 */
[----:B------:R-:W-:-:S04]  /*1260*/  SHF.L.U32 R17, R0, 0x7, RZ ;  /* 0x0000000700117819 */ /* 0x000fc800000006ff */
[----:B------:R-:W-:Y:S01]  /*1270*/  IADD3 R0, R17, 0x7f, RZ ;  /* 0x0000007f11007810 */ /* 0x000fe20007ffe0ff */
[----:B------:R-:W-:Y:S04]  /*1280*/  STL [R1+0x7c], R17 ;  /* 0x00007c1101007387 */ /* 0x000fe80000100800 */
[----:B------:R-:W-:-:S05]  /*1290*/  @P3 IMAD.HI.U32 R3, R0, c[0x0][0x2c8], RZ ;  /* 0x0000b20000033a27 */ /* 0x000fca00078e00ff */
[----:B------:R-:W-:Y:S02]  /*12a0*/  @P3 SHF.R.U32.HI R0, RZ, c[0x0][0x2cc], R3 ;  /* 0x0000b300ff003a19 */ /* 0x000fe40000011603 */
[----:B------:R-:W-:-:S03]  /*12b0*/  IADD3 R3, R250, 0x5f, RZ ;  /* 0x0000005ffa037810 */ /* 0x000fc60007ffe0ff */
[----:B------:R-:W-:Y:S02]  /*12c0*/  IMAD.IADD R2, R2, 0x1, R0 ;  /* 0x0000000102027824 */ /* 0x000fe400078e0200 */
[----:B------:R-:W-:-:S04]  /*12d0*/  IMAD.HI R0, R3, 0x2aaaaaab, RZ ;  /* 0x2aaaaaab03007827 */ /* 0x000fc800078e02ff */
[----:B------:R-:W-:Y:S01]  /*12e0*/  IMAD.HI R3, R2, 0x2aaaaaab, RZ ;  /* 0x2aaaaaab02037827 */ /* 0x000fe200078e02ff */
[----:B------:R-:W-:-:S04]  /*12f0*/  SHF.R.U32.HI R2, RZ, 0x1f, R0 ;  /* 0x0000001fff027819 */ /* 0x000fc80000011600 */
[----:B------:R-:W-:Y:S02]  /*1300*/  SHF.R.U32.HI R4, RZ, 0x1f, R3 ;  /* 0x0000001fff047819 */ /* 0x000fe40000011603 */
[----:B------:R-:W-:Y:S02]  /*1310*/  LEA.HI.SX32 R0, R0, R2, 0x1c ;  /* 0x0000000200007211 */ /* 0x000fe400078fe2ff */
[----:B------:R-:W-:Y:S02]  /*1320*/  LEA.HI.SX32 R2, R3, R4, 0x1c ;  /* 0x0000000403027211 */ /* 0x000fe400078fe2ff */
[----:B--2---:R-:W-:-:S04]  /*1330*/  LOP3.LUT R6, R6, 0xfffffffd, RZ, 0xc0, !PT ;  /* 0xfffffffd06067812 */ /* 0x004fc800078ec0ff */
[----:B------:R-:W-:-:S05]  /*1340*/  @P3 LOP3.LUT R6, R6, 0x2, RZ, 0xfc, !PT ;  /* 0x0000000206063812 */ /* 0x000fca00078efcff */
[----:B------:R-:W-:Y:S04]  /*1350*/  STL [R1+0x78], R6 ;  /* 0x0000780601007387 */ /* 0x000fe80000100800 */
[----:B---3--:R1:W-:Y:S02]  /*1360*/  STL [R1+0x3c], R7 ;  /* 0x00003c0701007387 */ /* 0x0083e40000100800 */
[----:B-1----:R-:W-:Y:S01]  /*1370*/  IMNMX R7, R0, R2, PT ;  /* 0x0000000200077217 */ /* 0x002fe20003800200 */
[----:B------:R-:W-:Y:S01]  /*1380*/  IMAD.MOV.U32 R2, RZ, RZ, RZ ;  /* 0x000000ffff027224 */ /* 0x000fe200078e00ff */
[----:B------:R-:W-:Y:S02]  /*1390*/  IADD3 R0, -R11, RZ, RZ ;  /* 0x000000ff0b007210 */ /* 0x000fe40007ffe1ff */
[----:B------:R-:W-:-:S03]  /*13a0*/  ISETP.GE.AND P0, PT, R7, 0x1, PT ;  /* 0x000000010700780c */ /* 0x000fc60003f06270 */
[----:B------:R-:W-:-:S05]  /*13b0*/  IMAD R16, R0, c[0x0][0x548], R5 ;  /* 0x0001520000107a24 */ /* 0x000fca00078e0205 */
[----:B------:R1:W-:Y:S05]  /*13c0*/  STL [R1+0x70], R16 ;  /* 0x0000701001007387 */ /* 0x0003ea0000100800 */
        /* <DEDUP_REMOVED lines=32> */
.L_x_2678:
[----:B------:R-:W-:Y:S05]  /*15d0*/  BSYNC B0 ;  /* 0x0000000000007941 */ /* 0x000fea0003800000 */
.L_x_2677:
[----:B------:R-:W-:Y:S01]  /*15e0*/  LOP3.LUT R0, R12, 0xffff, RZ, 0xc0, !PT ;  /* 0x0000ffff0c007812 */ /* 0x000fe200078ec0ff */
[----:B------:R-:W-:Y:S01]  /*15f0*/  CS2R R128, SRZ ;  /* 0x0000000000807805 */ /* 0x000fe2000001ff00 */
[----:B------:R-:W-:Y:S01]  /*1600*/  CS2R R12, SRZ ;  /* 0x00000000000c7805 */ /* 0x000fe2000001ff00 */
        /* <DEDUP_REMOVED lines=70> */
[----:B--2---:R-:W2:Y:S01]  /*1a70*/  S2R R3, SR_TID.X ;  /* 0x0000000000037919 */ /* 0x004ea20000002100 */
[----:B------:R-:W-:-:S03]  /*1a80*/  ISETP.NE.U32.AND P0, PT, RZ, c[0x0][0x340], PT ;  /* 0x0000d000ff007a0c */ /* 0x000fc60003f05070 */
[----:B------:R-:W3:Y:S01]  /*1a90*/  LDL R12, [R1+0xc] ;  /* 0x00000c00010c7983 */ /* 0x000ee20000100800 */
[----:B------:R-:W-:-:S03]  /*1aa0*/  ISETP.NE.AND.EX P0, PT, RZ, c[0x0][0x344], PT, P0 ;  /* 0x0000d100ff007a0c */ /* 0x000fc60003f05300 */
[----:B------:R-:W4:Y:S04]  /*1ab0*/  LDL R10, [R1+0x28] ;  /* 0x00002800010a7983 */ /* 0x000f280000100800 */
[----:B------:R-:W4:Y:S04]  /*1ac0*/  LDL R9, [R1+0x24] ;  /* 0x0000240001097983 */ /* 0x000f280000100800 */
[----:B------:R-:W4:Y:S02]  /*1ad0*/  LDL R8, [R1+0x20] ;  /* 0x0000200001087983 */ /* 0x000f240000100800 */
[----:B------:R-:W-:Y:S01]  /*1ae0*/  @P0 IMAD.MOV.U32 R2, RZ, RZ, 0x4 ;  /* 0x00000004ff020424 */ /* 0x000fe200078e00ff */
[----:B--2---:R-:W-:-:S02]  /*1af0*/  SHF.R.S32.HI R4, RZ, 0x1f, R3 ;  /* 0x0000001fff047819 */ /* 0x004fc40000011403 */
[----:B------:R-:W-:Y:S02]  /*1b00*/  SHF.R.S32.HI R5, RZ, 0x1f, R3 ;  /* 0x0000001fff057819 */ /* 0x000fe40000011403 */
[-C--:B------:R-:W-:Y:S02]  /*1b10*/  LEA.HI R4, R4, R3.reuse, RZ, 0x3 ;  /* 0x0000000304047211 */ /* 0x080fe400078f18ff */
[----:B------:R-:W-:Y:S02]  /*1b20*/  LEA.HI R5, R5, R3, RZ, 0x3 ;  /* 0x0000000305057211 */ /* 0x000fe400078f18ff */
[----:B------:R-:W-:Y:S02]  /*1b30*/  LOP3.LUT R4, R4, 0xfffffff8, RZ, 0xc0, !PT ;  /* 0xfffffff804047812 */ /* 0x000fe400078ec0ff */
[----:B------:R-:W-:-:S03]  /*1b40*/  SHF.R.S32.HI R5, RZ, 0x3, R5 ;  /* 0x00000003ff057819 */ /* 0x000fc60000011405 */
[----:B------:R-:W-:Y:S02]  /*1b50*/  IMAD.IADD R4, R3, 0x1, -R4 ;  /* 0x0000000103047824 */ /* 0x000fe400078e0a04 */
[----:B------:R-:W-:-:S05]  /*1b60*/  @P0 IMAD.WIDE R2, R11, R2, c[0x0][0x340] ;  /* 0x0000d0000b020625 */ /* 0x000fca00078e0202 */
[----:B------:R2:W5:Y:S01]  /*1b70*/  @P0 LDG.E R14, [R2.64] ;  /* 0x00000006020e0981 */ /* 0x000562000c1e1900 */
[----:B------:R-:W-:Y:S02]  /*1b80*/  SHF.R.S32.HI R15, RZ, 0x1f, R16 ;  /* 0x0000001fff0f7819 */ /* 0x000fe40000011410 */
[----:B------:R-:W-:-:S03]  /*1b90*/  LEA R4, R4, R5, 0x5 ;  /* 0x0000000504047211 */ /* 0x000fc600078e28ff */
[----:B------:R-:W-:Y:S02]  /*1ba0*/  IMAD R0, R15, c[0x0][0x1b8], RZ ;  /* 0x00006e000f007a24 */ /* 0x000fe400078e02ff */
[----:B------:R-:W-:Y:S01]  /*1bb0*/  IMAD.IADD R4, R17, 0x1, R4 ;  /* 0x0000000111047824 */ /* 0x000fe200078e0204 */
[----:B------:R-:W-:Y:S01]  /*1bc0*/  SHF.R.S32.HI R6, RZ, 0x1f, R11 ;  /* 0x0000001fff067819 */ /* 0x000fe2000001140b */
[----:B------:R-:W-:Y:S02]  /*1bd0*/  IMAD R5, R16, c[0x0][0x1bc], R0 ;  /* 0x00006f0010057a24 */ /* 0x000fe400078e0200 */
[----:B------:R-:W-:-:S04]  /*1be0*/  @P3 IMAD.HI.U32 R7, R4, c[0x0][0x2c8], RZ ;  /* 0x0000b20004073a27 */ /* 0x000fc800078e00ff */
[----:B------:R-:W-:Y:S01]  /*1bf0*/  IMAD.MOV.U32 R0, RZ, RZ, R4 ;  /* 0x000000ffff007224 */ /* 0x000fe200078e0004 */
[----:B------:R-:W-:Y:S01]  /*1c00*/  @P3 SHF.R.U32.HI R0, RZ, c[0x0][0x2cc], R7 ;  /* 0x0000b300ff003a19 */ /* 0x000fe20000011607 */
[----:B--2---:R-:W-:-:S05]  /*1c10*/  IMAD.WIDE.U32 R2, R16, c[0x0][0x1b8], RZ ;  /* 0x00006e0010027a25 */ /* 0x004fca00078e00ff */
[----:B------:R-:W-:Y:S01]  /*1c20*/  IADD3 R3, R3, R5, RZ ;  /* 0x0000000503037210 */ /* 0x000fe20007ffe0ff */
[----:B------:R-:W-:Y:S01]  /*1c30*/  IMAD R5, R6, c[0x0][0x1c0], RZ ;  /* 0x0000700006057a24 */ /* 0x000fe200078e02ff */
[----:B------:R-:W-:-:S03]  /*1c40*/  SHF.R.S32.HI R7, RZ, 0x1f, R0 ;  /* 0x0000001fff077819 */ /* 0x000fc60000011400 */
[C---:B------:R-:W-:Y:S02]  /*1c50*/  IMAD R6, R11.reuse, c[0x0][0x1c4], R5 ;  /* 0x000071000b067a24 */ /* 0x040fe400078e0205 */
[----:B------:R-:W-:Y:S02]  /*1c60*/  IMAD.MOV R5, RZ, RZ, -R0 ;  /* 0x000000ffff057224 */ /* 0x000fe400078e0a00 */
[----:B------:R-:W-:-:S04]  /*1c70*/  IMAD.WIDE.U32 R2, R11, c[0x0][0x1c0], R2 ;  /* 0x000070000b027a25 */ /* 0x000fc800078e0002 */
[----:B------:R-:W-:Y:S02]  /*1c80*/  IMAD R4, R5, c[0x0][0x2c4], R4 ;  /* 0x0000b10005047a24 */ /* 0x000fe400078e0204 */
[----:B------:R-:W-:Y:S02]  /*1c90*/  IMAD.IADD R3, R3, 0x1, R6 ;  /* 0x0000000103037824 */ /* 0x000fe400078e0206 */
        /* <DEDUP_REMOVED lines=9> */
[----:B------:R-:W-:Y:S02]  /*1d30*/  LEA R13, P1, R2, c[0x0][0x160], 0x1 ;  /* 0x00005800020d7a11 */ /* 0x000fe400078208ff */
[----:B------:R-:W-:Y:S02]  /*1d40*/  IADD3 R136, R252, -0x1, RZ ;  /* 0xfffffffffc887810 */ /* 0x000fe40007ffe0ff */
[----:B------:R-:W-:Y:S02]  /*1d50*/  LEA.HI.X R5, R2, c[0x0][0x164], R0, 0x1, P1 ;  /* 0x0000590002057a11 */ /* 0x000fe400008f0c00 */
[----:B---3--:R-:W-:Y:S02]  /*1d60*/  ISETP.GE.AND P6, PT, R12, c[0x0][0x198], PT ;  /* 0x000066000c007a0c */ /* 0x008fe40003fc6270 */
[----:B----4-:R-:W-:Y:S02]  /*1d70*/  ISETP.GE.AND P5, PT, R10, c[0x0][0x198], PT ;  /* 0x000066000a007a0c */ /* 0x010fe40003fa6270 */
[----:B------:R-:W-:-:S02]  /*1d80*/  ISETP.GE.AND P4, PT, R9, c[0x0][0x198], PT ;  /* 0x0000660009007a0c */ /* 0x000fc40003f86270 */
[----:B------:R-:W-:Y:S02]  /*1d90*/  ISETP.GE.AND P3, PT, R8, c[0x0][0x198], PT ;  /* 0x0000660008007a0c */ /* 0x000fe40003f66270 */
[----:B------:R-:W-:Y:S01]  /*1da0*/  @!P0 MOV R14, R11 ;  /* 0x0000000b000e8202 */ /* 0x000fe20000000f00 */
[----:B------:R-:W-:Y:S08]  /*1db0*/  BRA.DIV ~URZ, `(.L_x_2680) ;  /* 0x00013c927f007947 */ /* 0x000ff0000b800000 */
[----:B------:R2:W3:Y:S02]  /*1dc0*/  SHFL.IDX PT, R4, R5, RZ, 0x181f ;  /* 0x00181fff05047589 */ /* 0x0004e400000e0000 */
.L_x_2732:
[----:B------:R-:W-:Y:S05]  /*1dd0*/  BRA.DIV ~URZ, `(.L_x_2681) ;  /* 0x00013ce27f007947 */ /* 0x000fea000b800000 */
[----:B------:R4:W1:Y:S02]  /*1de0*/  SHFL.IDX PT, R0, R13, RZ, 0x181f ;  /* 0x00181fff0d007589 */ /* 0x00086400000e0000 */
.L_x_2733:
[----:B--2---:R-:W2:Y:S04]  /*1df0*/  LDL R3, [R1+0x7c] ;  /* 0x00007c0001037983 */ /* 0x004ea80000100800 */
[----:B------:R-:W4:Y:S01]  /*1e00*/  S2R R6, SR_TID.X ;  /* 0x0000000000067919 */ /* 0x000f220000002100 */
[----:B-1----:R-:W-:-:S04]  /*1e10*/  IMAD.MOV.U32 R16, RZ, RZ, c[0x0][0x2c4] ;  /* 0x0000b100ff107624 */ /* 0x002fc800078e00ff */
[----:B------:R-:W-:Y:S01]  /*1e20*/  IMAD R16, R16, c[0x0][0x168], RZ ;  /* 0x00005a0010107a24 */ /* 0x000fe200078e02ff */
[----:B----4-:R-:W-:-:S04]  /*1e30*/  SHF.R.S32.HI R2, RZ, 0x1f, R6 ;  /* 0x0000001fff027819 */ /* 0x010fc80000011406 */
[----:B------:R-:W-:-:S04]  /*1e40*/  LEA.HI R2, R2, R6, RZ, 0x3 ;  /* 0x0000000602027211 */ /* 0x000fc800078f18ff */
[----:B------:R-:W-:Y:S01]  /*1e50*/  SHF.R.S32.HI R2, RZ, 0x3, R2 ;  /* 0x00000003ff027819 */ /* 0x000fe20000011402 */
[----:B------:R-:W-:Y:S04]  /*1e60*/  BSSY B0, `(.L_x_2682) ;  /* 0x000001b000007945 */ /* 0x000fe80003800000 */
[----:B--2---:R-:W-:-:S05]  /*1e70*/  IMAD.IADD R12, R2, 0x1, R3 ;  /* 0x00000001020c7824 */ /* 0x004fca00078e0203 */
[----:B------:R-:W-:-:S13]  /*1e80*/  ISETP.GE.AND P0, PT, R12, R16, PT ;  /* 0x000000100c00720c */ /* 0x000fda0003f06270 */
[----:B------:R-:W-:Y:S05]  /*1e90*/  @P0 BRA `(.L_x_2683) ;  /* 0x0000017000000947 */ /* 0x000fea0003800000 */
        /* <DEDUP_REMOVED lines=8> */
[----:B--2---:R-:W-:-:S02]  /*1f20*/  LEA R10, P0, R6, R0, 0x1 ;  /* 0x00000000060a7211 */ /* 0x004fc400078008ff */
[----:B----4-:R-:W-:Y:S02]  /*1f30*/  LEA R8, P2, R2, R0, 0x1 ;  /* 0x0000000002087211 */ /* 0x010fe400078408ff */
[-C--:B---3--:R-:W-:Y:S02]  /*1f40*/  LEA.HI.X R11, R6, R4.reuse, R7, 0x1, P0 ;  /* 0x00000004060b7211 */ /* 0x088fe400000f0c07 */
[----:B------:R-:W-:-:S03]  /*1f50*/  LEA.HI.X R9, R2, R4, R3, 0x1, P2 ;  /* 0x0000000402097211 */ /* 0x000fc600010f0c03 */
[----:B------:R-:W-:Y:S01]  /*1f60*/  @!PT LDS RZ, [RZ] ;  /* 0x00000000fffff984 */ /* 0x000fe20000000800 */
[----:B------:R-:W-:Y:S01]  /*1f70*/  @!PT LDS RZ, [RZ] ;  /* 0x00000000fffff984 */ /* 0x000fe20000000800 */
[----:B------:R-:W-:Y:S01]  /*1f80*/  @!PT LDS RZ, [RZ] ;  /* 0x00000000fffff984 */ /* 0x000fe20000000800 */
[----:B------:R1:W-:Y:S01]  /*1f90*/  LDGSTS.E.BYPASS.LTC128B.128 [R251+0x18100], [R10.64], !P6 ;  /* 0x181000000afb7fae */ /* 0x0003e2000f101d46 */
[----:B------:R-:W-:-:S03]  /*1fa0*/  LEA R6, P1, R19, R0, 0x1 ;  /* 0x0000000013067211 */ /* 0x000fc600078208ff */
[----:B------:R1:W-:Y:S01]  /*1fb0*/  LDGSTS.E.BYPASS.LTC128B.128 [R251+0x1c100], [R8.64], !P5 ;  /* 0x1c10000008fb7fae */ /* 0x0003e2000e901d46 */
[----:B------:R-:W-:Y:S02]  /*1fc0*/  LEA R2, P0, R17, R0, 0x1 ;  /* 0x0000000011027211 */ /* 0x000fe400078008ff */
[-C--:B------:R-:W-:Y:S02]  /*1fd0*/  LEA.HI.X R7, R19, R4.reuse, R20, 0x1, P1 ;  /* 0x0000000413077211 */ /* 0x080fe400008f0c14 */
[----:B------:R-:W-:-:S03]  /*1fe0*/  LEA.HI.X R3, R17, R4, R18, 0x1, P0 ;  /* 0x0000000411037211 */ /* 0x000fc600000f0c12 */
[----:B------:R1:W-:Y:S04]  /*1ff0*/  LDGSTS.E.BYPASS.LTC128B.128 [R251+0x20100], [R6.64], !P4 ;  /* 0x2010000006fb7fae */ /* 0x0003e8000e101d46 */
[----:B------:R1:W-:Y:S02]  /*2000*/  LDGSTS.E.BYPASS.LTC128B.128 [R251+0x24100], [R2.64], !P3 ;  /* 0x2410000002fb7fae */ /* 0x0003e4000d901d46 */
.L_x_2683:
[----:B------:R-:W-:Y:S05]  /*2010*/  BSYNC B0 ;  /* 0x0000000000007941 */ /* 0x000fea0003800000 */
.L_x_2682:
[----:B------:R-:W-:Y:S05]  /*2020*/  BRA.DIV ~URZ, `(.L_x_2684) ;  /* 0x00013af27f007947 */ /* 0x000fea000b800000 */
[----:B---3--:R2:W3:Y:S04]  /*2030*/  SHFL.IDX PT, R4, R5, 0x1, 0x181f ;  /* 0x00381f0005047f89 */ /* 0x0084e800000e0000 */
[----:B------:R2:W4:Y:S02]  /*2040*/  SHFL.IDX PT, R0, R13, 0x1, 0x181f ;  /* 0x00381f000d007f89 */ /* 0x00052400000e0000 */
.L_x_2734:
[----:B-1----:R-:W-:Y:S01]  /*2050*/  IADD3 R2, R12, 0x20, RZ ;  /* 0x000000200c027810 */ /* 0x002fe20007ffe0ff */
[----:B------:R-:W-:Y:S03]  /*2060*/  BSSY B0, `(.L_x_2685) ;  /* 0x000001a000007945 */ /* 0x000fe60003800000 */
[----:B------:R-:W-:-:S13]  /*2070*/  ISETP.GE.AND P0, PT, R2, R16, PT ;  /* 0x000000100200720c */ /* 0x000fda0003f06270 */
[----:B------:R-:W-:Y:S05]  /*2080*/  @P0 BRA `(.L_x_2686) ;  /* 0x0000017000000947 */ /* 0x000fea0003800000 */
        /* <DEDUP_REMOVED lines=8> */
[----:B--2---:R-:W-:-:S04]  /*2110*/  LEA R10, P0, R6, R0, 0x1 ;  /* 0x00000000060a7211 */ /* 0x004fc800078008ff */
[----:B----4-:R-:W-:Y:S02]  /*2120*/  LEA.HI.X R11, R6, R4, R7, 0x1, P0 ;  /* 0x00000004060b7211 */ /* 0x010fe400000f0c07 */
[----:B---3--:R-:W-:-:S03]  /*2130*/  LEA R8, P2, R3, R0, 0x1 ;  /* 0x0000000003087211 */ /* 0x008fc600078408ff */
[----:B------:R-:W-:Y:S01]  /*2140*/  @!PT LDS RZ, [RZ] ;  /* 0x00000000fffff984 */ /* 0x000fe20000000800 */
[----:B------:R-:W-:Y:S01]  /*2150*/  @!PT LDS RZ, [RZ] ;  /* 0x00000000fffff984 */ /* 0x000fe20000000800 */
[----:B------:R-:W-:Y:S01]  /*2160*/  @!PT LDS RZ, [RZ] ;  /* 0x00000000fffff984 */ /* 0x000fe20000000800 */
[----:B------:R1:W-:Y:S01]  /*2170*/  LDGSTS.E.BYPASS.LTC128B.128 [R251+0x19100], [R10.64], !P6 ;  /* 0x191000000afb7fae */ /* 0x0003e2000f101d46 */
[-C--:B------:R-:W-:Y:S02]  /*2180*/  LEA R6, P1, R19, R0.reuse, 0x1 ;  /* 0x0000000013067211 */ /* 0x080fe400078208ff */
[----:B------:R-:W-:Y:S02]  /*2190*/  LEA R2, P0, R17, R0, 0x1 ;  /* 0x0000000011027211 */ /* 0x000fe400078008ff */
[-C--:B------:R-:W-:Y:S02]  /*21a0*/  LEA.HI.X R9, R3, R4.reuse, R21, 0x1, P2 ;  /* 0x0000000403097211 */ /* 0x080fe400010f0c15 */
[----:B------:R-:W-:-:S03]  /*21b0*/  LEA.HI.X R7, R19, R4, R20, 0x1, P1 ;  /* 0x0000000413077211 */ /* 0x000fc600008f0c14 */
[----:B------:R1:W-:Y:S01]  /*21c0*/  LDGSTS.E.BYPASS.LTC128B.128 [R251+0x1d100], [R8.64], !P5 ;  /* 0x1d10000008fb7fae */ /* 0x0003e2000e901d46 */
[----:B------:R-:W-:-:S03]  /*21d0*/  LEA.HI.X R3, R17, R4, R18, 0x1, P0 ;  /* 0x0000000411037211 */ /* 0x000fc600000f0c12 */
[----:B------:R1:W-:Y:S04]  /*21e0*/  LDGSTS.E.BYPASS.LTC128B.128 [R251+0x21100], [R6.64], !P4 ;  /* 0x2110000006fb7fae */ /* 0x0003e8000e101d46 */
[----:B------:R1:W-:Y:S02]  /*21f0*/  LDGSTS.E.BYPASS.LTC128B.128 [R251+0x25100], [R2.64], !P3 ;  /* 0x2510000002fb7fae */ /* 0x0003e4000d901d46 */
.L_x_2686:
[----:B------:R-:W-:Y:S05]  /*2200*/  BSYNC B0 ;  /* 0x0000000000007941 */ /* 0x000fea0003800000 */
.L_x_2685:
[----:B------:R-:W-:Y:S05]  /*2210*/  BRA.DIV ~URZ, `(.L_x_2687) ;  /* 0x000139c27f007947 */ /* 0x000fea000b800000 */
[----:B---3--:R3:W1:Y:S02]  /*2220*/  SHFL.IDX PT, R4, R5, 0x2, 0x181f ;  /* 0x00581f0005047f89 */ /* 0x00866400000e0000 */
.L_x_2735:
[----:B------:R-:W-:Y:S05]  /*2230*/  BRA.DIV ~URZ, `(.L_x_2688) ;  /* 0x00013a127f007947 */ /* 0x000fea000b800000 */
[----:B----4-:R4:W2:Y:S02]  /*2240*/  SHFL.IDX PT, R0, R13, 0x2, 0x181f ;  /* 0x00581f000d007f89 */ /* 0x0108a400000e0000 */
.L_x_2736:
[----:B-1----:R-:W-:Y:S01]  /*2250*/  IADD3 R2, R12, 0x40, RZ ;  /* 0x000000400c027810 */ /* 0x002fe20007ffe0ff */
[----:B------:R-:W-:Y:S03]  /*2260*/  BSSY B0, `(.L_x_2689) ;  /* 0x000001a000007945 */ /* 0x000fe60003800000 */
[----:B------:R-:W-:-:S13]  /*2270*/  ISETP.GE.AND P0, PT, R2, R16, PT ;  /* 0x000000100200720c */ /* 0x000fda0003f06270 */
[----:B------:R-:W-:Y:S05]  /*2280*/  @P0 BRA `(.L_x_2690) ;  /* 0x0000017000000947 */ /* 0x000fea0003800000 */
        /* <DEDUP_REMOVED lines=8> */
[----:B---3--:R-:W-:-:S04]  /*2310*/  LEA R10, P0, R6, R0, 0x1 ;  /* 0x00000000060a7211 */ /* 0x008fc800078008ff */
[----:B----4-:R-:W-:Y:S02]  /*2320*/  LEA.HI.X R11, R6, R4, R7, 0x1, P0 ;  /* 0x00000004060b7211 */ /* 0x010fe400000f0c07 */
[----:B--2---:R-:W-:-:S03]  /*2330*/  LEA R8, P2, R3, R0, 0x1 ;  /* 0x0000000003087211 */ /* 0x004fc600078408ff */
        /* <DEDUP_REMOVED lines=12> */
.L_x_2690:
[----:B------:R-:W-:Y:S05]  /*2400*/  BSYNC B0 ;  /* 0x0000000000007941 */ /* 0x000fea0003800000 */
.L_x_2689:
[----:B------:R-:W-:Y:S05]  /*2410*/  BRA.DIV ~URZ, `(.L_x_2691) ;  /* 0x000138927f007947 */ /* 0x000fea000b800000 */
[----:B------:R1:W3:Y:S04]  /*2420*/  SHFL.IDX PT, R4, R5, 0x3, 0x181f ;  /* 0x00781f0005047f89 */ /* 0x0002e800000e0000 */
[----:B--2---:R1:W2:Y:S02]  /*2430*/  SHFL.IDX PT, R0, R13, 0x3, 0x181f ;  /* 0x00781f000d007f89 */ /* 0x0042a400000e0000 */
.L_x_2737:
[----:B----4-:R-:W4:Y:S04]  /*2440*/  LDL R20, [R1+0xc] ;  /* 0x00000c0001147983 */ /* 0x010f280000100800 */
[----:B---3--:R-:W3:Y:S04]  /*2450*/  LDL R21, [R1+0x10c] ;  /* 0x00010c0001157983 */ /* 0x008ee80000100800 */
[----:B--2---:R-:W2:Y:S04]  /*2460*/  LDL R30, [R1+0x28] ;  /* 0x00002800011e7983 */ /* 0x004ea80000100800 */
[----:B------:R-:W2:Y:S04]  /*2470*/  LDL R19, [R1+0x108] ;  /* 0x0001080001137983 */ /* 0x000ea80000100800 */
[----:B------:R-:W2:Y:S04]  /*2480*/  LDL R29, [R1+0x24] ;  /* 0x00002400011d7983 */ /* 0x000ea80000100800 */
[----:B------:R-:W2:Y:S04]  /*2490*/  LDL R18, [R1+0x104] ;  /* 0x0001040001127983 */ /* 0x000ea80000100800 */
[----:B------:R-:W2:Y:S04]  /*24a0*/  LDL R28, [R1+0x20] ;  /* 0x00002000011c7983 */ /* 0x000ea80000100800 */
[----:B------:R-:W2:Y:S01]  /*24b0*/  LDL R17, [R1+0x100] ;  /* 0x0001000001117983 */ /* 0x000ea20000100800 */
[----:B-1----:R-:W-:-:S04]  /*24c0*/  IADD3 R2, R12, 0x60, RZ ;  /* 0x000000600c027810 */ /* 0x002fc80007ffe0ff */
[----:B------:R-:W-:Y:S01]  /*24d0*/  ISETP.GE.AND P0, PT, R2, R16, PT ;  /* 0x000000100200720c */ /* 0x000fe20003f06270 */
[----:B------:R-:W1:Y:S01]  /*24e0*/  S2R R5, SR_TID.X ;  /* 0x0000000000057919 */ /* 0x000e620000002100 */
[----:B-----5:R-:W-:-:S05]  /*24f0*/  IMAD.WIDE.U32 R146, R14, c[0x0][0x2b0], RZ ;  /* 0x0000ac000e927a25 */ /* 0x020fca00078e00ff */
[----:B------:R2:W-:Y:S01]  /*2500*/  STL.64 [R1+0x50], R146 ;  /* 0x0000509201007387 */ /* 0x0005e20000100a00 */
[--C-:B-1----:R-:W-:Y:S02]  /*2510*/  SHF.R.S32.HI R22, RZ, 0x1f, R5.reuse ;  /* 0x0000001fff167819 */ /* 0x102fe40000011405 */
[----:B------:R-:W-:Y:S02]  /*2520*/  SHF.R.S32.HI R24, RZ, 0x1f, R5 ;  /* 0x0000001fff187819 */ /* 0x000fe40000011405 */
[-C--:B------:R-:W-:Y:S02]  /*2530*/  LEA.HI R22, R22, R5.reuse, RZ, 0x3 ;  /* 0x0000000516167211 */ /* 0x080fe400078f18ff */
[----:B------:R-:W-:Y:S02]  /*2540*/  LEA.HI R24, R24, R5, RZ, 0x3 ;  /* 0x0000000518187211 */ /* 0x000fe400078f18ff */
[----:B------:R-:W-:Y:S02]  /*2550*/  LOP3.LUT R22, R22, 0xfffffff8, RZ, 0xc0, !PT ;  /* 0xfffffff816167812 */ /* 0x000fe400078ec0ff */
[----:B------:R-:W-:-:S03]  /*2560*/  SHF.R.S32.HI R24, RZ, 0x3, R24 ;  /* 0x00000003ff187819 */ /* 0x000fc60000011418 */
[----:B------:R-:W-:-:S04]  /*2570*/  IMAD.IADD R22, R5, 0x1, -R22 ;  /* 0x0000000105167824 */ /* 0x000fc800078e0a16 */
[----:B------:R-:W-:Y:S01]  /*2580*/  IMAD R133, R22, 0x20, R24 ;  /* 0x0000002016857824 */ /* 0x000fe200078e0218 */
[----:B----4-:R-:W-:-:S04]  /*2590*/  @!P0 LEA R10, P1, R20, R0, 0x1 ;  /* 0x00000000140a8211 */ /* 0x010fc800078208ff */
[----:B---3--:R-:W-:Y:S02]  /*25a0*/  @!P0 LEA.HI.X R11, R20, R4, R21, 0x1, P1 ;  /* 0x00000004140b8211 */ /* 0x008fe400008f0c15 */
[----:B--2---:R-:W-:-:S03]  /*25b0*/  @!P0 LEA R8, P1, R30, R0, 0x1 ;  /* 0x000000001e088211 */ /* 0x004fc600078208ff */
        /* <DEDUP_REMOVED lines=8> */
[----:B------:R-:W-:-:S03]  /*2640*/  @!P0 LEA R2, P1, R28, R0, 0x1 ;  /* 0x000000001c028211 */ /* 0x000fc600078208ff */
[----:B------:R1:W-:Y:S01]  /*2650*/  @!P0 LDGSTS.E.BYPASS.LTC128B.128 [R251+0x23100], [R6.64], !P4 ;  /* 0x2310000006fb8fae */ /* 0x0003e2000e101d46 */
[----:B------:R-:W-:-:S05]  /*2660*/  SHF.R.S32.HI R0, RZ, 0x1f, R14 ;  /* 0x0000001fff007819 */ /* 0x000fca000001140e */
[----:B------:R-:W-:-:S04]  /*2670*/  IMAD R0, R0, c[0x0][0x2b0], RZ ;  /* 0x0000ac0000007a24 */ /* 0x000fc800078e02ff */
[----:B------:R-:W-:-:S04]  /*2680*/  IMAD R0, R14, c[0x0][0x2b4], R0 ;  /* 0x0000ad000e007a24 */ /* 0x000fc800078e0200 */
[----:B------:R-:W-:-:S05]  /*2690*/  IMAD.IADD R144, R147, 0x1, R0 ;  /* 0x0000000193907824 */ /* 0x000fca00078e0200 */
[----:B------:R1:W-:Y:S01]  /*26a0*/  STL [R1+0x60], R144 ;  /* 0x0000609001007387 */ /* 0x0003e20000100800 */
[----:B------:R-:W-:-:S05]  /*26b0*/  @!P0 LEA.HI.X R3, R28, R4, R17, 0x1, P1 ;  /* 0x000000041c038211 */ /* 0x000fca00008f0c11 */
[----:B------:R1:W-:Y:S04]  /*26c0*/  @!P0 LDGSTS.E.BYPASS.LTC128B.128 [R251+0x27100], [R2.64], !P3 ;  /* 0x2710000002fb8fae */ /* 0x0003e8000d901d46 */
[----:B------:R-:W0:Y:S01]  /*26d0*/  LDGDEPBAR ;  /* 0x00000000000079af */ /* 0x000e220000000000 */
[----:B------:R-:W-:Y:S02]  /*26e0*/  WARPSYNC 0xffffffff ;  /* 0xffffffff00007948 */ /* 0x000fe40003800000 */
[----:B------:R-:W2:Y:S04]  /*26f0*/  LDL.LU R5, [R1+0x78] ;  /* 0x0000780001057983 */ /* 0x000ea80000300800 */
[----:B------:R-:W3:Y:S01]  /*2700*/  LDL R145, [R1+0x3c] ;  /* 0x00003c0001917983 */ /* 0x000ee20000100800 */
[----:B-1----:R-:W-:-:S02]  /*2710*/  IMAD.MOV.U32 R6, RZ, RZ, 0x60 ;  /* 0x00000060ff067424 */ /* 0x002fc400078e00ff */
[----:B------:R-:W-:Y:S01]  /*2720*/  IMAD.MOV.U32 R148, RZ, RZ, c[0x0][0x2b8] ;  /* 0x0000ae00ff947624 */ /* 0x000fe200078e00ff */
[----:B------:R-:W4:Y:S01]  /*2730*/  LDL R16, [R1+0x70] ;  /* 0x0000700001107983 */ /* 0x000f220000100800 */
[----:B------:R-:W-:-:S03]  /*2740*/  IMAD R134, R252, R6, -0x60 ;  /* 0xffffffa0fc867424 */ /* 0x000fc600078e0206 */
[----:B------:R-:W-:Y:S01]  /*2750*/  ISETP.NE.AND P1, PT, R148, 0x1, PT ;  /* 0x000000019400780c */ /* 0x000fe20003f25270 */
[----:B------:R-:W-:-:S05]  /*2760*/  IMAD.IADD R2, R133, 0x1, R134 ;  /* 0x0000000185027824 */ /* 0x000fca00078e0286 */
[----:B------:R-:W-:-:S04]  /*2770*/  ISETP.GE.AND P0, PT, R2, R250, PT ;  /* 0x000000fa0200720c */ /* 0x000fc80003f06270 */
[----:B------:R-:W-:Y:S01]  /*2780*/  ISETP.GT.OR P0, PT, R133, 0x5f, P0 ;  /* 0x0000005f8500780c */ /* 0x000fe20000704670 */
[----:B------:R-:W-:Y:S01]  /*2790*/  IMAD.MOV.U32 R14, RZ, RZ, RZ ;  /* 0x000000ffff0e7224 */ /* 0x000fe200078e00ff */
[----:B------:R-:W-:Y:S01]  /*27a0*/  BAR.SYNC.DEFER_BLOCKING 0x0 ;  /* 0x0000000000007b1d */ /* 0x000fe20000010000 */
[----:B---3--:R-:W-:Y:S01]  /*27b0*/  IMAD.IADD R2, R2, 0x1, R145 ;  /* 0x0000000102027824 */ /* 0x008fe200078e0291 */
[----:B--2---:R-:W-:-:S03]  /*27c0*/  LOP3.LUT R5, R5, 0xfffffffe, RZ, 0xc0, !PT ;  /* 0xfffffffe05057812 */ /* 0x004fc600078ec0ff */
[----:B------:R-:W-:Y:S01]  /*27d0*/  @P1 IMAD.HI.U32 R3, R2, c[0x0][0x2bc], RZ ;  /* 0x0000af0002031a27 */ /* 0x000fe200078e00ff */
[----:B------:R-:W-:-:S03]  /*27e0*/  @P1 LOP3.LUT R5, R5, 0x1, RZ, 0xfc, !PT ;  /* 0x0000000105051812 */ /* 0x000fc600078efcff */
[----:B------:R-:W-:Y:S01]  /*27f0*/  IMAD.MOV.U32 R0, RZ, RZ, R2 ;  /* 0x000000ffff007224 */ /* 0x000fe200078e0002 */
[----:B------:R-:W-:Y:S01]  /*2800*/  @P1 SHF.R.U32.HI R0, RZ, c[0x0][0x2c0], R3 ;  /* 0x0000b000ff001a19 */ /* 0x000fe20000011603 */
[----:B------:R1:W-:Y:S03]  /*2810*/  STL [R1+0x78], R5 ;  /* 0x0000780501007387 */ /* 0x0003e60000100800 */
[----:B------:R-:W-:-:S04]  /*2820*/  @!P0 IADD3 R3, P1, R0, R146, RZ ;  /* 0x0000009200038210 */ /* 0x000fc80007f3e0ff */
[----:B-1----:R-:W-:Y:S02]  /*2830*/  @!P0 LEA.HI.X.SX32 R5, R0, R144, 0x1, P1 ;  /* 0x0000009000058211 */ /* 0x002fe400008f0eff */
[----:B------:R-:W-:-:S04]  /*2840*/  @!P0 LEA R4, P1, R3, c[0x0][0x2a0], 0x2 ;  /* 0x0000a80003048a11 */ /* 0x000fc800078210ff */
[----:B------:R-:W-:-:S05]  /*2850*/  @!P0 LEA.HI.X R5, R3, c[0x0][0x2a4], R5, 0x2, P1 ;  /* 0x0000a90003058a11 */ /* 0x000fca00008f1405 */
[----:B------:R1:W2:Y:S01]  /*2860*/  @!P0 LDG.E R14, [R4.64] ;  /* 0x00000006040e8981 */ /* 0x0002a2000c1e1900 */
[----:B------:R-:W-:-:S04]  /*2870*/  IMAD.MOV R0, RZ, RZ, -R0 ;  /* 0x000000ffff007224 */ /* 0x000fc800078e0a00 */
[----:B------:R-:W-:-:S05]  /*2880*/  IMAD R23, R0, c[0x0][0x2b8], R2 ;  /* 0x0000ae0000177a24 */ /* 0x000fca00078e0202 */
[----:B------:R-:W-:Y:S01]  /*2890*/  SHF.R.S32.HI R10, RZ, 0x1f, R23 ;  /* 0x0000001fff0a7819 */ /* 0x000fe20000011417 */
[----:B------:R-:W-:-:S04]  /*28a0*/  IMAD.WIDE.U32 R2, R23, c[0x0][0x1e0], RZ ;  /* 0x0000780017027a25 */ /* 0x000fc800078e00ff */
[----:B------:R-:W-:-:S04]  /*28b0*/  IMAD R0, R10, c[0x0][0x1e0], RZ ;  /* 0x000078000a007a24 */ /* 0x000fc800078e02ff */
[----:B------:R-:W-:-:S04]  /*28c0*/  IMAD R0, R23, c[0x0][0x1e4], R0 ;  /* 0x0000790017007a24 */ /* 0x000fc800078e0200 */
[----:B------:R-:W-:Y:S02]  /*28d0*/  IMAD.IADD R3, R3, 0x1, R0 ;  /* 0x0000000103037824 */ /* 0x000fe400078e0200 */
[----:B------:R-:W-:Y:S02]  /*28e0*/  IMAD R0, R15, c[0x0][0x1e8], RZ ;  /* 0x00007a000f007a24 */ /* 0x000fe400078e02ff */
[----:B----4-:R-:W-:-:S04]  /*28f0*/  IMAD.WIDE.U32 R142, R16, c[0x0][0x1e8], RZ ;  /* 0x00007a00108e7a25 */ /* 0x010fc800078e00ff */
[----:B------:R-:W-:-:S04]  /*2900*/  IMAD R0, R16, c[0x0][0x1ec], R0 ;  /* 0x00007b0010007a24 */ /* 0x000fc800078e0200 */
[----:B------:R-:W-:Y:S02]  /*2910*/  IMAD.IADD R141, R143, 0x1, R0 ;  /* 0x000000018f8d7824 */ /* 0x000fe400078e0200 */
[----:B------:R-:W-:Y:S02]  /*2920*/  IMAD.MOV.U32 R132, RZ, RZ, c[0x0][0x2ac] ;  /* 0x0000ab00ff847624 */ /* 0x000fe400078e00ff */
[----:B-1----:R-:W-:-:S04]  /*2930*/  IMAD R5, R252, -0x60, R6 ;  /* 0xffffffa0fc057824 */ /* 0x002fc800078e0206 */
[----:B------:R-:W-:-:S04]  /*2940*/  IMAD R132, R132, c[0x0][0x1d0], R5 ;  /* 0x0000740084847a24 */ /* 0x000fc800078e0205 */
[----:B------:R-:W-:Y:S02]  /*2950*/  IMAD.IADD R26, R132, 0x1, -R24 ;  /* 0x00000001841a7824 */ /* 0x000fe400078e0a18 */
[----:B------:R-:W-:Y:S01]  /*2960*/  IMAD.WIDE.U32 R24, R16, c[0x0][0x210], RZ ;  /* 0x0000840010187a25 */ /* 0x000fe200078e00ff */
[----:B------:R-:W-:Y:S03]  /*2970*/  STL [R1+0x14], R23 ;  /* 0x0000141701007387 */ /* 0x000fe60000100800 */
[----:B------:R-:W-:Y:S02]  /*2980*/  IMAD.SHL.U32 R138, R30, 0x2, RZ ;  /* 0x000000021e8a7824 */ /* 0x000fe400078e00ff */
[----:B------:R-:W-:Y:S01]  /*2990*/  IMAD.SHL.U32 R139, R29, 0x2, RZ ;  /* 0x000000021d8b7824 */ /* 0x000fe200078e00ff */
[C---:B------:R-:W-:Y:S01]  /*29a0*/  SHF.L.U64.HI R128, R20.reuse, 0x1, R21 ;  /* 0x0000000114807819 */ /* 0x040fe20000010215 */
[----:B------:R-:W-:Y:S01]  /*29b0*/  IMAD.SHL.U32 R137, R20, 0x2, RZ ;  /* 0x0000000214897824 */ /* 0x000fe200078e00ff */
[----:B------:R-:W-:-:S02]  /*29c0*/  SHF.L.U64.HI R129, R30, 0x1, R19 ;  /* 0x000000011e817819 */ /* 0x000fc40000010213 */
[----:B------:R-:W-:Y:S02]  /*29d0*/  SHF.L.U64.HI R130, R29, 0x1, R18 ;  /* 0x000000011d827819 */ /* 0x000fe40000010212 */
[----:B------:R-:W-:Y:S01]  /*29e0*/  IADD3 R226, R135, 0x20, RZ ;  /* 0x0000002087e27810 */ /* 0x000fe20007ffe0ff */
[C---:B------:R-:W-:Y:S01]  /*29f0*/  IMAD.SHL.U32 R140, R28.reuse, 0x2, RZ ;  /* 0x000000021c8c7824 */ /* 0x040fe200078e00ff */
[----:B------:R-:W-:Y:S02]  /*2a00*/  SHF.L.U64.HI R131, R28, 0x1, R17 ;  /* 0x000000011c837819 */ /* 0x000fe40000010211 */
[----:B--2---:R-:W-:Y:S01]  /*2a10*/  SHF.R.S32.HI R12, RZ, 0x1f, R14 ;  /* 0x0000001fff0c7819 */ /* 0x004fe2000001140e */
[----:B------:R-:W-:-:S04]  /*2a20*/  IMAD.WIDE.U32 R2, R14, c[0x0][0x1f0], R2 ;  /* 0x00007c000e027a25 */ /* 0x000fc800078e0002 */
[----:B------:R-:W-:Y:S01]  /*2a30*/  IMAD R4, R12, c[0x0][0x1f0], RZ ;  /* 0x00007c000c047a24 */ /* 0x000fe200078e02ff */
[----:B------:R-:W-:-:S03]  /*2a40*/  IADD3 R0, P0, R2, R142, RZ ;  /* 0x0000008e02007210 */ /* 0x000fc60007f1e0ff */
[----:B------:R-:W-:-:S05]  /*2a50*/  IMAD R4, R14, c[0x0][0x1f4], R4 ;  /* 0x00007d000e047a24 */ /* 0x000fca00078e0204 */
[----:B------:R-:W-:Y:S02]  /*2a60*/  IADD3.X R2, R141, R3, R4, P0, !PT ;  /* 0x000000038d027210 */ /* 0x000fe400007fe404 */
[----:B------:R-:W-:-:S04]  /*2a70*/  LEA R9, P0, R0, c[0x0][0x1c8], 0x1 ;  /* 0x0000720000097a11 */ /* 0x000fc800078008ff */
[----:B------:R-:W-:Y:S02]  /*2a80*/  LEA.HI.X R13, R0, c[0x0][0x1cc], R2, 0x1, P0 ;  /* 0x00007300000d7a11 */ /* 0x000fe400000f0c02 */
[----:B------:R-:W1:Y:S01]  /*2a90*/  SHFL.IDX PT, R0, R9, RZ, 0x181f ;  /* 0x00181fff09007589 */ /* 0x000e6200000e0000 */
[----:B------:R-:W-:-:S03]  /*2aa0*/  ISETP.GE.AND P0, PT, R26, 0x1, PT ;  /* 0x000000011a00780c */ /* 0x000fc60003f06270 */
[----:B------:R-:W2:Y:S04]  /*2ab0*/  SHFL.IDX PT, R2, R13, RZ, 0x181f ;  /* 0x00181fff0d027589 */ /* 0x000ea800000e0000 */
[----:B------:R-:W3:Y:S06]  /*2ac0*/  SHFL.IDX PT, R8, R9, 0x1, 0x181f ;  /* 0x00381f0009087f89 */ /* 0x000eec00000e0000 */
[----:B------:R-:W-:-:S02]  /*2ad0*/  @P0 ISETP.GE.AND P3, PT, R20, c[0x0][0x1d4], PT ;  /* 0x0000750014000a0c */ /* 0x000fc40003f66270 */
[----:B------:R-:W-:Y:S01]  /*2ae0*/  @P0 ISETP.GE.AND P4, PT, R30, c[0x0][0x1d4], PT ;  /* 0x000075001e000a0c */ /* 0x000fe20003f86270 */
[----:B------:R-:W4:Y:S01]  /*2af0*/  SHFL.IDX PT, R11, R13, 0x1, 0x181f ;  /* 0x00381f000d0b7f89 */ /* 0x000f2200000e0000 */
[-C--:B-1----:R-:W-:Y:S02]  /*2b00*/  @P0 LEA R4, P2, R20, R0.reuse, 0x1 ;  /* 0x0000000014040211 */ /* 0x082fe400078408ff */
[----:B------:R-:W-:Y:S02]  /*2b10*/  @P0 LEA R6, P1, R30, R0, 0x1 ;  /* 0x000000001e060211 */ /* 0x000fe400078208ff */
[-C--:B--2---:R-:W-:Y:S02]  /*2b20*/  @P0 LEA.HI.X R5, R20, R2.reuse, R21, 0x1, P2 ;  /* 0x0000000214050211 */ /* 0x084fe400010f0c15 */
[----:B------:R-:W-:Y:S02]  /*2b30*/  @P0 LEA.HI.X R7, R30, R2, R19, 0x1, P1 ;  /* 0x000000021e070211 */ /* 0x000fe400008f0c13 */
[----:B------:R-:W-:Y:S01]  /*2b40*/  ISETP.GE.AND P1, PT, R26, 0x21, PT ;  /* 0x000000211a00780c */ /* 0x000fe20003f26270 */
[----:B------:R1:W-:Y:S01]  /*2b50*/  @P0 LDGSTS.E.BYPASS.LTC128B.128 [R251+0xc100], [R4.64], !P3 ;  /* 0x0c10000004fb0fae */ /* 0x0003e2000d901d46 */
[----:B------:R-:W-:-:S03]  /*2b60*/  @P0 ISETP.GE.AND P5, PT, R29, c[0x0][0x1d4], PT ;  /* 0x000075001d000a0c */ /* 0x000fc60003fa6270 */
[----:B------:R2:W-:Y:S01]  /*2b70*/  @P0 LDGSTS.E.BYPASS.LTC128B.128 [R251+0xf100], [R6.64], !P4 ;  /* 0x0f10000006fb0fae */ /* 0x0005e2000e101d46 */
[----:B------:R-:W-:Y:S02]  /*2b80*/  @P0 ISETP.GE.AND P4, PT, R28, c[0x0][0x1d4], PT ;  /* 0x000075001c000a0c */ /* 0x000fe40003f86270 */
[----:B-1----:R-:W-:-:S04]  /*2b90*/  @P0 LEA R4, P2, R29, R0, 0x1 ;  /* 0x000000001d040211 */ /* 0x002fc800078408ff */
[----:B------:R-:W-:Y:S02]  /*2ba0*/  @P0 LEA.HI.X R5, R29, R2, R18, 0x1, P2 ;  /* 0x000000021d050211 */ /* 0x000fe400010f0c12 */
[----:B--2---:R-:W-:-:S03]  /*2bb0*/  @P0 LEA R6, P2, R28, R0, 0x1 ;  /* 0x000000001c060211 */ /* 0x004fc600078408ff */
[----:B------:R3:W-:Y:S01]  /*2bc0*/  @P0 LDGSTS.E.BYPASS.LTC128B.128 [R251+0x12100], [R4.64], !P5 ;  /* 0x1210000004fb0fae */ /* 0x0007e2000e901d46 */
[----:B------:R-:W-:Y:S02]  /*2bd0*/  @P0 LEA.HI.X R7, R28, R2, R17, 0x1, P2 ;  /* 0x000000021c070211 */ /* 0x000fe400010f0c11 */
[----:B------:R-:W-:Y:S01]  /*2be0*/  @P1 ISETP.GE.AND P2, PT, R20, c[0x0][0x1d4], PT ;  /* 0x0000750014001a0c */ /* 0x000fe20003f46270 */
[----:B------:R-:W-:Y:S02]  /*2bf0*/  IMAD R0, R10, c[0x0][0x208], RZ ;  /* 0x000082000a007a24 */ /* 0x000fe400078e02ff */
[----:B------:R1:W-:Y:S01]  /*2c00*/  @P0 LDGSTS.E.BYPASS.LTC128B.128 [R251+0x15100], [R6.64], !P4 ;  /* 0x1510000006fb0fae */ /* 0x0003e2000e101d46 */
[----:B------:R-:W-:Y:S01]  /*2c10*/  @P1 ISETP.GE.AND P4, PT, R30, c[0x0][0x1d4], PT ;  /* 0x000075001e001a0c */ /* 0x000fe20003f86270 */
[----:B------:R-:W-:Y:S02]  /*2c20*/  IMAD.WIDE.U32 R2, R23, c[0x0][0x208], RZ ;  /* 0x0000820017027a25 */ /* 0x000fe400078e00ff */
[----:B------:R-:W-:Y:S01]  /*2c30*/  SHFL.IDX PT, R10, R13, 0x2, 0x181f ;  /* 0x00581f000d0a7f89 */ /* 0x000fe200000e0000 */
[----:B---3--:R-:W-:-:S04]  /*2c40*/  @P1 LEA R4, P3, R20, R8, 0x1 ;  /* 0x0000000814041211 */ /* 0x008fc800078608ff */
[----:B----4-:R-:W-:Y:S01]  /*2c50*/  @P1 LEA.HI.X R5, R20, R11, R21, 0x1, P3 ;  /* 0x0000000b14051211 */ /* 0x010fe200018f0c15 */
[----:B-1----:R-:W-:Y:S02]  /*2c60*/  IMAD R7, R23, c[0x0][0x20c], R0 ;  /* 0x0000830017077a24 */ /* 0x002fe400078e0200 */
[----:B------:R-:W1:Y:S01]  /*2c70*/  SHFL.IDX PT, R0, R9, 0x2, 0x181f ;  /* 0x00581f0009007f89 */ /* 0x000e6200000e0000 */
[----:B------:R-:W-:-:S03]  /*2c80*/  @P1 LEA R6, P0, R30, R8, 0x1 ;  /* 0x000000081e061211 */ /* 0x000fc600078008ff */
[----:B------:R2:W-:Y:S01]  /*2c90*/  @P1 LDGSTS.E.BYPASS.LTC128B.128 [R251+0xd100], [R4.64], !P2 ;  /* 0x0d10000004fb1fae */ /* 0x0005e2000d101d46 */
[----:B------:R-:W-:Y:S01]  /*2ca0*/  @P1 ISETP.GE.AND P2, PT, R29, c[0x0][0x1d4], PT ;  /* 0x000075001d001a0c */ /* 0x000fe20003f46270 */
[----:B------:R-:W-:Y:S01]  /*2cb0*/  IMAD.IADD R3, R3, 0x1, R7 ;  /* 0x0000000103037824 */ /* 0x000fe200078e0207 */
[----:B------:R-:W-:Y:S02]  /*2cc0*/  @P1 LEA.HI.X R7, R30, R11, R19, 0x1, P0 ;  /* 0x0000000b1e071211 */ /* 0x000fe400000f0c13 */
[----:B------:R-:W-:-:S03]  /*2cd0*/  ISETP.GE.AND P0, PT, R26, 0x41, PT ;  /* 0x000000411a00780c */ /* 0x000fc60003f06270 */
[----:B------:R3:W-:Y:S01]  /*2ce0*/  @P1 LDGSTS.E.BYPASS.LTC128B.128 [R251+0x10100], [R6.64], !P4 ;  /* 0x1010000006fb1fae */ /* 0x0007e2000e101d46 */
[----:B------:R-:W-:Y:S01]  /*2cf0*/  @P1 ISETP.GE.AND P4, PT, R28, c[0x0][0x1d4], PT ;  /* 0x000075001c001a0c */ /* 0x000fe20003f86270 */
[----:B------:R-:W-:Y:S01]  /*2d00*/  IMAD.WIDE.U32 R2, R14, c[0x0][0x218], R2 ;  /* 0x000086000e027a25 */ /* 0x000fe200078e0002 */
[----:B--2---:R-:W-:-:S04]  /*2d10*/  @P1 LEA R4, P3, R29, R8, 0x1 ;  /* 0x000000081d041211 */ /* 0x004fc800078608ff */
[----:B------:R-:W-:Y:S01]  /*2d20*/  @P1 LEA.HI.X R5, R29, R11, R18, 0x1, P3 ;  /* 0x0000000b1d051211 */ /* 0x000fe200018f0c12 */
[----:B---3--:R-:W-:-:S04]  /*2d30*/  IMAD R6, R15, c[0x0][0x210], RZ ;  /* 0x000084000f067a24 */ /* 0x008fc800078e02ff */
[----:B------:R2:W-:Y:S04]  /*2d40*/  @P1 LDGSTS.E.BYPASS.LTC128B.128 [R251+0x13100], [R4.64], !P2 ;  /* 0x1310000004fb1fae */ /* 0x0005e8000d101d46 */
[----:B------:R-:W-:Y:S04]  /*2d50*/  STL [R1+0x10], R14 ;  /* 0x0000100e01007387 */ /* 0x000fe80000100800 */
[----:B------:R-:W-:Y:S01]  /*2d60*/  STL.64 [R1+0x48], R142 ;  /* 0x0000488e01007387 */ /* 0x000fe20000100a00 */
[----:B--2---:R-:W-:Y:S01]  /*2d70*/  IMAD R5, R16, c[0x0][0x214], R6 ;  /* 0x0000850010057a24 */ /* 0x004fe200078e0206 */
[----:B------:R-:W-:Y:S01]  /*2d80*/  @P1 LEA R6, P3, R28, R8, 0x1 ;  /* 0x000000081c061211 */ /* 0x000fe200078608ff */
[----:B------:R-:W-:Y:S01]  /*2d90*/  IMAD R8, R12, c[0x0][0x218], RZ ;  /* 0x000086000c087a24 */ /* 0x000fe200078e02ff */
[----:B-1----:R-:W-:-:S02]  /*2da0*/  @P0 LEA R4, P2, R20, R0, 0x1 ;  /* 0x0000000014040211 */ /* 0x002fc400078408ff */
[----:B------:R-:W-:Y:S02]  /*2db0*/  @P1 LEA.HI.X R7, R28, R11, R17, 0x1, P3 ;  /* 0x0000000b1c071211 */ /* 0x000fe400018f0c11 */
[C---:B------:R-:W-:Y:S01]  /*2dc0*/  @P0 ISETP.GE.AND P3, PT, R20.reuse, c[0x0][0x1d4], PT ;  /* 0x0000750014000a0c */ /* 0x040fe20003f66270 */
[----:B------:R-:W-:Y:S01]  /*2dd0*/  IMAD.IADD R9, R25, 0x1, R5 ;  /* 0x0000000119097824 */ /* 0x000fe200078e0205 */
[----:B------:R-:W-:Y:S01]  /*2de0*/  @P0 LEA.HI.X R5, R20, R10, R21, 0x1, P2 ;  /* 0x0000000a14050211 */ /* 0x000fe200010f0c15 */
[----:B------:R-:W-:Y:S01]  /*2df0*/  IMAD R8, R14, c[0x0][0x21c], R8 ;  /* 0x000087000e087a24 */ /* 0x000fe200078e0208 */
[----:B------:R-:W-:Y:S01]  /*2e00*/  IADD3 R2, P2, R2, R24, RZ ;  /* 0x0000001802027210 */ /* 0x000fe20007f5e0ff */
[----:B------:R1:W-:Y:S03]  /*2e10*/  @P1 LDGSTS.E.BYPASS.LTC128B.128 [R251+0x16100], [R6.64], !P4 ;  /* 0x1610000006fb1fae */ /* 0x0003e6000e101d46 */
[----:B------:R-:W-:Y:S01]  /*2e20*/  IADD3.X R3, R9, R3, R8, P2, !PT ;  /* 0x0000000309037210 */ /* 0x000fe200017fe408 */
[----:B------:R-:W-:Y:S01]  /*2e30*/  STL [R1+0x40], R141 ;  /* 0x0000408d01007387 */ /* 0x000fe20000100800 */
[----:B------:R-:W-:-:S02]  /*2e40*/  @P0 LEA R8, P2, R30, R0, 0x1 ;  /* 0x000000001e080211 */ /* 0x000fc400078408ff */
[----:B------:R-:W-:Y:S01]  /*2e50*/  LEA R13, P1, R2, c[0x0][0x1f8], 0x1 ;  /* 0x00007e00020d7a11 */ /* 0x000fe200078208ff */
[----:B------:R-:W-:Y:S01]  /*2e60*/  STL.64 [R1+0x58], R24 ;  /* 0x0000581801007387 */ /* 0x000fe20000100a00 */
[----:B------:R-:W-:-:S03]  /*2e70*/  @P0 ISETP.GE.AND P4, PT, R30, c[0x0][0x1d4], PT ;  /* 0x000075001e000a0c */ /* 0x000fc60003f86270 */
[----:B------:R2:W-:Y:S01]  /*2e80*/  STL [R1+0x64], R9 ;  /* 0x0000640901007387 */ /* 0x0005e20000100800 */
[----:B------:R-:W-:-:S03]  /*2e90*/  LEA.HI.X R27, R2, c[0x0][0x1fc], R3, 0x1, P1 ;  /* 0x00007f00021b7a11 */ /* 0x000fc600008f0c03 */
[----:B------:R3:W-:Y:S01]  /*2ea0*/  @P0 LDGSTS.E.BYPASS.LTC128B.128 [R251+0xe100], [R4.64], !P3 ;  /* 0x0e10000004fb0fae */ /* 0x0007e2000d901d46 */
[----:B------:R-:W-:-:S03]  /*2eb0*/  @P0 ISETP.GE.AND P1, PT, R28, c[0x0][0x1d4], PT ;  /* 0x000075001c000a0c */ /* 0x000fc60003f26270 */
[----:B------:R-:W-:Y:S04]  /*2ec0*/  SHFL.IDX PT, R12, R13, 0x1, 0x181f ;  /* 0x00381f000d0c7f89 */ /* 0x000fe800000e0000 */
[----:B------:R-:W4:Y:S01]  /*2ed0*/  LDL R149, [R1+0x34] ;  /* 0x0000340001957983 */ /* 0x000f220000100800 */
[----:B-1----:R-:W-:-:S04]  /*2ee0*/  @P0 LEA R6, P3, R29, R0, 0x1 ;  /* 0x000000001d060211 */ /* 0x002fc800078608ff */
[CC--:B------:R-:W-:Y:S02]  /*2ef0*/  @P0 LEA.HI.X R7, R29.reuse, R10.reuse, R18, 0x1, P3 ;  /* 0x0000000a1d070211 */ /* 0x0c0fe400018f0c12 */
[----:B--2---:R-:W-:Y:S02]  /*2f00*/  @P0 LEA.HI.X R9, R30, R10, R19, 0x1, P2 ;  /* 0x0000000a1e090211 */ /* 0x004fe400010f0c13 */
[----:B------:R-:W-:-:S03]  /*2f10*/  @P0 ISETP.GE.AND P2, PT, R29, c[0x0][0x1d4], PT ;  /* 0x000075001d000a0c */ /* 0x000fc60003f46270 */
[----:B------:R1:W-:Y:S01]  /*2f20*/  @P0 LDGSTS.E.BYPASS.LTC128B.128 [R251+0x11100], [R8.64], !P4 ;  /* 0x1110000008fb0fae */ /* 0x0003e2000e101d46 */
[----:B---3--:R-:W-:-:S04]  /*2f30*/  @P0 LEA R4, P3, R28, R0, 0x1 ;  /* 0x000000001c040211 */ /* 0x008fc800078608ff */
[----:B------:R-:W-:-:S05]  /*2f40*/  @P0 LEA.HI.X R5, R28, R10, R17, 0x1, P3 ;  /* 0x0000000a1c050211 */ /* 0x000fca00018f0c11 */
[----:B------:R2:W-:Y:S04]  /*2f50*/  @P0 LDGSTS.E.BYPASS.LTC128B.128 [R251+0x14100], [R6.64], !P2 ;  /* 0x1410000006fb0fae */ /* 0x0005e8000d101d46 */
[----:B------:R2:W-:Y:S04]  /*2f60*/  @P0 LDGSTS.E.BYPASS.LTC128B.128 [R251+0x17100], [R4.64], !P1 ;  /* 0x1710000004fb0fae */ /* 0x0005e8000c901d46 */
[----:B------:R-:W0:Y:S04]  /*2f70*/  LDGDEPBAR ;  /* 0x00000000000079af */ /* 0x000e280000000000 */
[----:B------:R-:W3:Y:S04]  /*2f80*/  SHFL.IDX PT, R0, R13, RZ, 0x181f ;  /* 0x00181fff0d007589 */ /* 0x000ee800000e0000 */
[----:B------:R-:W5:Y:S04]  /*2f90*/  SHFL.IDX PT, R2, R27, RZ, 0x181f ;  /* 0x00181fff1b027589 */ /* 0x000f6800000e0000 */
[----:B------:R-:W1:Y:S01]  /*2fa0*/  SHFL.IDX PT, R3, R27, 0x1, 0x181f ;  /* 0x00381f001b037f89 */ /* 0x000e6200000e0000 */
[----:B------:R-:W-:-:S02]  /*2fb0*/  R2P PR, R22, 0x6 ;  /* 0x0000000616007804 */ /* 0x000fc40000000000 */
[----:B------:R-:W-:Y:S01]  /*2fc0*/  ISETP.GE.AND P5, PT, R20, c[0x0][0x1d4], PT ;  /* 0x0000750014007a0c */ /* 0x000fe20003fa6270 */
[----:B------:R-:W-:-:S04]  /*2fd0*/  DEPBAR.LE SB0, 0x1 ;  /* 0x000080400000791a */ /* 0x000fc80000000000 */
[----:B------:R-:W-:-:S04]  /*2fe0*/  DEPBAR.LE SB0, 0x0 ;  /* 0x000080000000791a */ /* 0x000fc80000000000 */
[----:B------:R-:W-:Y:S01]  /*2ff0*/  BAR.SYNC.DEFER_BLOCKING 0x0 ;  /* 0x0000000000007b1d */ /* 0x000fe20000010000 */
[CC--:B---3--:R-:W-:Y:S02]  /*3000*/  IADD3 R20, P0, R0.reuse, R138.reuse, RZ ;  /* 0x0000008a00147210 */ /* 0x0c8fe40007f1e0ff */
[----:B------:R-:W-:Y:S02]  /*3010*/  IADD3 R18, P4, R0, R139, RZ ;  /* 0x0000008b00127210 */ /* 0x000fe40007f9e0ff */
[----:B------:R-:W-:Y:S01]  /*3020*/  @P1 IADD3 R226, R135, -0x20, RZ ;  /* 0xffffffe087e21810 */ /* 0x000fe20007ffe0ff */
[--C-:B-----5:R-:W-:Y:S01]  /*3030*/  IMAD.X R21, R2, 0x1, R129.reuse, P0 ;  /* 0x0000000102157824 */ /* 0x120fe200000e0681 */
[-C--:B------:R-:W-:Y:S01]  /*3040*/  IADD3 R14, P1, R12, R137.reuse, RZ ;  /* 0x000000890c0e7210 */ /* 0x080fe20007f3e0ff */
[----:B------:R-:W-:Y:S01]  /*3050*/  IMAD.X R19, R2, 0x1, R130, P4 ;  /* 0x0000000102137824 */ /* 0x000fe200020e0682 */
[----:B------:R-:W-:Y:S02]  /*3060*/  IADD3 R24, P0, R12, R138, RZ ;  /* 0x0000008a0c187210 */ /* 0x000fe40007f1e0ff */
[----:B------:R-:W-:Y:S01]  /*3070*/  ISETP.GE.AND P4, PT, R30, c[0x0][0x1d4], PT ;  /* 0x000075001e007a0c */ /* 0x000fe20003f86270 */
[C---:B-1----:R-:W-:Y:S01]  /*3080*/  IMAD.X R15, R3.reuse, 0x1, R128, P1 ;  /* 0x00000001030f7824 */ /* 0x042fe200008e0680 */
[----:B------:R-:W-:Y:S01]  /*3090*/  IADD3 R22, P3, R0, R137, RZ ;  /* 0x0000008900167210 */ /* 0x000fe20007f7e0ff */
[----:B------:R-:W-:Y:S01]  /*30a0*/  IMAD.X R25, R3, 0x1, R129, P0 ;  /* 0x0000000103197824 */ /* 0x000fe200000e0681 */
[----:B------:R-:W-:-:S02]  /*30b0*/  ISETP.LT.OR P1, PT, R26, 0x1, P5 ;  /* 0x000000011a00780c */ /* 0x000fc40002f21670 */
[----:B------:R-:W-:Y:S01]  /*30c0*/  ISETP.LT.OR P0, PT, R26, 0x1, P4 ;  /* 0x000000011a00780c */ /* 0x000fe20002701670 */
[----:B------:R-:W-:Y:S01]  /*30d0*/  IMAD.X R23, R2, 0x1, R128, P3 ;  /* 0x0000000102177824 */ /* 0x000fe200018e0680 */
[----:B------:R-:W-:-:S05]  /*30e0*/  IADD3 R16, P3, R0, R140, RZ ;  /* 0x0000008c00107210 */ /* 0x000fca0007f7e0ff */
[----:B------:R-:W-:Y:S01]  /*30f0*/  IMAD.X R17, R2, 0x1, R131, P3 ;  /* 0x0000000102117824 */ /* 0x000fe200018e0683 */
[----:B------:R-:W-:Y:S01]  /*3100*/  ISETP.GE.AND P3, PT, R29, c[0x0][0x1d4], PT ;  /* 0x000075001d007a0c */ /* 0x000fe20003f66270 */
[----:B------:R-:W-:Y:S04]  /*3110*/  LDSM.16.M88.4 R8, [R222] ;  /* 0x00000000de08783b */ /* 0x000fe80000000200 */
[----:B------:R-:W-:Y:S04]  /*3120*/  LDSM.16.M88.4 R32, [R135] ;  /* 0x000000008720783b */ /* 0x000fe80000000200 */
[----:B------:R-:W-:Y:S04]  /*3130*/  LDSM.16.M88.4 R40, [R135+0x800] ;  /* 0x000800008728783b */ /* 0x000fe80000000200 */
[----:B------:R-:W-:Y:S04]  /*3140*/  LDSM.16.M88.4 R48, [R135+0x1000] ;  /* 0x001000008730783b */ /* 0x000fe80000000200 */
[----:B------:R-:W-:Y:S04]  /*3150*/  LDSM.16.M88.4 R52, [R135+0x1800] ;  /* 0x001800008734783b */ /* 0x000fe80000000200 */
[----:B------:R-:W-:Y:S04]  /*3160*/  LDSM.16.M88.4 R44, [R135+0x2000] ;  /* 0x00200000872c783b */ /* 0x000fe80000000200 */
[----:B------:R-:W-:Y:S04]  /*3170*/  LDSM.16.M88.4 R56, [R135+0x2800] ;  /* 0x002800008738783b */ /* 0x000fe80000000200 */
[----:B--2---:R-:W-:Y:S04]  /*3180*/  LDSM.16.M88.4 R4, [R223] ;  /* 0x00000000df04783b */ /* 0x004fe80000000200 */
[----:B------:R-:W-:Y:S04]  /*3190*/  LDSM.16.M88.4 R92, [R226] ;  /* 0x00000000e25c783b */ /* 0x000fe80000000200 */
[----:B------:R-:W-:Y:S04]  /*31a0*/  LDSM.16.M88.4 R96, [R226+0x800] ;  /* 0x00080000e260783b */ /* 0x000fe80000000200 */
[----:B------:R-:W-:Y:S04]  /*31b0*/  LDSM.16.M88.4 R100, [R226+0x1000] ;  /* 0x00100000e264783b */ /* 0x000fe80000000200 */
[----:B------:R-:W-:Y:S04]  /*31c0*/  LDSM.16.M88.4 R104, [R226+0x1800] ;  /* 0x00180000e268783b */ /* 0x000fe80000000200 */
[----:B------:R-:W-:Y:S04]  /*31d0*/  LDSM.16.M88.4 R108, [R226+0x2000] ;  /* 0x00200000e26c783b */ /* 0x000fe80000000200 */
[----:B------:R-:W-:Y:S04]  /*31e0*/  LDSM.16.M88.4 R112, [R226+0x2800] ;  /* 0x00280000e270783b */ /* 0x000fe80000000200 */
[----:B------:R-:W-:Y:S01]  /*31f0*/  @!PT LDS RZ, [RZ] ;  /* 0x00000000fffff984 */ /* 0x000fe20000000800 */
[----:B------:R-:W-:Y:S01]  /*3200*/  @!PT LDS RZ, [RZ] ;  /* 0x00000000fffff984 */ /* 0x000fe20000000800 */
[----:B------:R-:W-:Y:S01]  /*3210*/  @!PT LDS RZ, [RZ] ;  /* 0x00000000fffff984 */ /* 0x000fe20000000800 */
[----:B------:R1:W-:Y:S04]  /*3220*/  LDGSTS.E.BYPASS.LTC128B.128 [R251+0x100], [R22.64], !P1 ;  /* 0x0010000016fb7fae */ /* 0x0003e8000c901d46 */
[----:B------:R1:W-:Y:S01]  /*3230*/  LDGSTS.E.BYPASS.LTC128B.128 [R251+0x3100], [R20.64], !P0 ;  /* 0x0310000014fb7fae */ /* 0x0003e2000c101d46 */
[----:B------:R-:W-:-:S02]  /*3240*/  ISETP.LT.OR P0, PT, R26, 0x1, P3 ;  /* 0x000000011a00780c */ /* 0x000fc40001f01670 */
[----:B------:R-:W-:-:S11]  /*3250*/  ISETP.GE.AND P1, PT, R28, c[0x0][0x1d4], PT ;  /* 0x000075001c007a0c */ /* 0x000fd60003f26270 */
[----:B------:R2:W-:Y:S01]  /*3260*/  LDGSTS.E.BYPASS.LTC128B.128 [R251+0x6100], [R18.64], !P0 ;  /* 0x0610000012fb7fae */ /* 0x0005e2000c101d46 */
[----:B------:R-:W-:-:S13]  /*3270*/  ISETP.LT.OR P0, PT, R26, 0x1, P1 ;  /* 0x000000011a00780c */ /* 0x000fda0000f01670 */
[----:B------:R3:W-:Y:S04]  /*3280*/  LDGSTS.E.BYPASS.LTC128B.128 [R251+0x9100], [R16.64], !P0 ;  /* 0x0910000010fb7fae */ /* 0x0007e8000c101d46 */
[----:B------:R-:W5:Y:S01]  /*3290*/  SHFL.IDX PT, R0, R13, 0x2, 0x181f ;  /* 0x00581f000d007f89 */ /* 0x000f6200000e0000 */
[----:B---3--:R-:W-:-:S05]  /*32a0*/  IADD3 R16, P0, R12, R139, RZ ;  /* 0x0000008b0c107210 */ /* 0x008fca0007f1e0ff */
[----:B------:R-:W-:Y:S01]  /*32b0*/  IMAD.X R17, R3, 0x1, R130, P0 ;  /* 0x0000000103117824 */ /* 0x000fe200000e0682 */
[----:B------:R-:W-:Y:S01]  /*32c0*/  ISETP.LT.OR P0, PT, R26, 0x21, P5 ;  /* 0x000000211a00780c */ /* 0x000fe20002f01670 */
[----:B------:R-:W3:-:S12]  /*32d0*/  SHFL.IDX PT, R2, R27, 0x2, 0x181f ;  /* 0x00581f001b027f89 */ /* 0x000ed800000e0000 */
[----:B------:R1:W-:Y:S02]  /*32e0*/  LDGSTS.E.BYPASS.LTC128B.128 [R251+0x1100], [R14.64], !P0 ;  /* 0x011000000efb7fae */ /* 0x0003e4000c101d46 */
[----:B-1----:R-:W-:-:S05]  /*32f0*/  IADD3 R14, P0, R12, R140, RZ ;  /* 0x0000008c0c0e7210 */ /* 0x002fca0007f1e0ff */
[----:B------:R-:W-:Y:S01]  /*3300*/  IMAD.X R15, R3, 0x1, R131, P0 ;  /* 0x00000001030f7824 */ /* 0x000fe200000e0683 */
[----:B------:R-:W-:-:S13]  /*3310*/  ISETP.LT.OR P0, PT, R26, 0x21, P4 ;  /* 0x000000211a00780c */ /* 0x000fda0002701670 */
[----:B------:R1:W-:Y:S01]  /*3320*/  LDGSTS.E.BYPASS.LTC128B.128 [R251+0x4100], [R24.64], !P0 ;  /* 0x0410000018fb7fae */ /* 0x0003e2000c101d46 */
[----:B-----5:R-:W-:-:S05]  /*3330*/  IADD3 R12, P0, R0, R137, RZ ;  /* 0x00000089000c7210 */ /* 0x020fca0007f1e0ff */
[----:B---3--:R-:W-:Y:S01]  /*3340*/  IMAD.X R13, R2, 0x1, R128, P0 ;  /* 0x00000001020d7824 */ /* 0x008fe200000e0680 */
[----:B------:R-:W-:-:S13]  /*3350*/  ISETP.LT.OR P0, PT, R26, 0x21, P3 ;  /* 0x000000211a00780c */ /* 0x000fda0001f01670 */
[----:B------:R3:W-:Y:S02]  /*3360*/  LDGSTS.E.BYPASS.LTC128B.128 [R251+0x7100], [R16.64], !P0 ;  /* 0x0710000010fb7fae */ /* 0x0007e4000c101d46 */
[----:B---3--:R-:W-:-:S05]  /*3370*/  IADD3 R16, P0, R0, R138, RZ ;  /* 0x0000008a00107210 */ /* 0x008fca0007f1e0ff */
[----:B------:R-:W-:Y:S01]  /*3380*/  IMAD.X R17, R2, 0x1, R129, P0 ;  /* 0x0000000102117824 */ /* 0x000fe200000e0681 */
[----:B------:R-:W-:-:S13]  /*3390*/  ISETP.LT.OR P0, PT, R26, 0x21, P1 ;  /* 0x000000211a00780c */ /* 0x000fda0000f01670 */
[----:B------:R3:W-:Y:S01]  /*33a0*/  LDGSTS.E.BYPASS.LTC128B.128 [R251+0xa100], [R14.64], !P0 ;  /* 0x0a1000000efb7fae */ /* 0x0007e2000c101d46 */
[C---:B------:R-:W-:Y:S01]  /*33b0*/  ISETP.LT.OR P4, PT, R26.reuse, 0x41, P4 ;  /* 0x000000411a00780c */ /* 0x040fe20002781670 */
[----:B------:R-:W-:Y:S01]  /*33c0*/  IMAD.MOV.U32 R3, RZ, RZ, 0x40 ;  /* 0x00000040ff037424 */ /* 0x000fe200078e00ff */
[C---:B------:R-:W-:Y:S02]  /*33d0*/  ISETP.LT.OR P3, PT, R26.reuse, 0x41, P3 ;  /* 0x000000411a00780c */ /* 0x040fe40001f61670 */
[----:B------:R-:W-:Y:S02]  /*33e0*/  ISETP.LT.OR P1, PT, R26, 0x41, P1 ;  /* 0x000000411a00780c */ /* 0x000fe40000f21670 */
[----:B---3--:R-:W-:-:S05]  /*33f0*/  IADD3 R14, P0, R0, R139, RZ ;  /* 0x0000008b000e7210 */ /* 0x008fca0007f1e0ff */
[----:B------:R-:W-:Y:S01]  /*3400*/  IMAD.X R15, R2, 0x1, R130, P0 ;  /* 0x00000001020f7824 */ /* 0x000fe200000e0682 */
[----:B------:R-:W-:Y:S01]  /*3410*/  ISETP.LT.OR P0, PT, R26, 0x41, P5 ;  /* 0x000000411a00780c */ /* 0x000fe20002f01670 */
[C---:B------:R-:W-:Y:S08]  /*3420*/  HMMA.16816.F32 R28, R8.reuse, R40, RZ ;  /* 0x00000028081c723c */ /* 0x040ff000000018ff */
[C---:B------:R-:W-:Y:S04]  /*3430*/  HMMA.16816.F32 R20, R8.reuse, R42, RZ ;  /* 0x0000002a0814723c */ /* 0x040fe800000018ff */
[----:B------:R3:W-:Y:S04]  /*3440*/  LDGSTS.E.BYPASS.LTC128B.128 [R251+0x2100], [R12.64], !P0 ;  /* 0x021000000cfb7fae */ /* 0x0007e8000c101d46 */
[----:B------:R-:W-:Y:S01]  /*3450*/  HMMA.16816.F32 R40, R8, R48, RZ ;  /* 0x000000300828723c */ /* 0x000fe200000018ff */
[----:B------:R2:W-:Y:S04]  /*3460*/  LDGSTS.E.BYPASS.LTC128B.128 [R251+0x5100], [R16.64], !P4 ;  /* 0x0510000010fb7fae */ /* 0x0005e8000e101d46 */
[----:B------:R5:W-:Y:S01]  /*3470*/  LDGSTS.E.BYPASS.LTC128B.128 [R251+0x8100], [R14.64], !P3 ;  /* 0x081000000efb7fae */ /* 0x000be2000d901d46 */
[----:B---3--:R-:W-:-:S02]  /*3480*/  IADD3 R12, P0, R0, R140, RZ ;  /* 0x0000008c000c7210 */ /* 0x008fc40007f1e0ff */
[----:B------:R-:W-:-:S03]  /*3490*/  SEL R0, R3, 0xffffffc0, !P2 ;  /* 0xffffffc003007807 */ /* 0x000fc60005000000 */
[----:B------:R-:W-:Y:S02]  /*34a0*/  IMAD.X R13, R2, 0x1, R131, P0 ;  /* 0x00000001020d7824 */ /* 0x000fe400000e0683 */
[----:B------:R-:W-:-:S03]  /*34b0*/  IMAD.IADD R217, R135, 0x1, R0 ;  /* 0x0000000187d97824 */ /* 0x000fc600078e0200 */
[----:B------:R5:W-:Y:S04]  /*34c0*/  LDGSTS.E.BYPASS.LTC128B.128 [R251+0xb100], [R12.64], !P1 ;  /* 0x0b1000000cfb7fae */ /* 0x000be8000c901d46 */
[----:B------:R-:W-:Y:S01]  /*34d0*/  LDSM.16.M88.4 R64, [R217+0x1000] ;  /* 0x00100000d940783b */ /* 0x000fe20000000200 */
[C---:B------:R-:W-:Y:S03]  /*34e0*/  HMMA.16816.F32 R36, R8.reuse, R32, RZ ;  /* 0x000000200824723c */ /* 0x040fe600000018ff */
[----:B------:R-:W-:Y:S04]  /*34f0*/  LDSM.16.M88.4 R72, [R217] ;  /* 0x00000000d948783b */ /* 0x000fe80000000200 */
[----:B------:R-:W-:Y:S01]  /*3500*/  LDSM.16.M88.4 R68, [R217+0x800] ;  /* 0x00080000d944783b */ /* 0x000fe20000000200 */
[----:B------:R-:W-:Y:S01]  /*3510*/  HMMA.16816.F32 R32, R8, R34, RZ ;  /* 0x000000220820723c */ /* 0x000fe200000018ff */
[----:B------:R-:W-:-:S02]  /*3520*/  IADD3 R227, R226, 0x9000, RZ ;  /* 0x00009000e2e37810 */ /* 0x000fc40007ffe0ff */
[C---:B------:R-:W-:Y:S01]  /*3530*/  IADD3 R233, R226.reuse, 0x3000, RZ ;  /* 0x00003000e2e97810 */ /* 0x040fe20007ffe0ff */
[----:B------:R-:W-:Y:S04]  /*3540*/  LDSM.16.M88.4 R124, [R217+0x3000] ;  /* 0x00300000d97c783b */ /* 0x000fe80000000200 */
[C---:B------:R-:W-:Y:S01]  /*3550*/  HMMA.16816.F32 R48, R8.reuse, R50, RZ ;  /* 0x000000320830723c */ /* 0x040fe200000018ff */
[C---:B------:R-:W-:Y:S01]  /*3560*/  IADD3 R228, R226.reuse, 0x3800, RZ ;  /* 0x00003800e2e47810 */ /* 0x040fe20007ffe0ff */
[----:B------:R-:W-:Y:S04]  /*3570*/  LDSM.16.M88.4 R116, [R217+0x5800] ;  /* 0x00580000d974783b */ /* 0x000fe80000000200 */
[----:B-----5:R-:W3:Y:S02]  /*3580*/  LDSM.16.M88.4 R12, [R225] ;  /* 0x00000000e10c783b */ /* 0x020ee40000000200 */
[C---:B------:R-:W-:Y:S08]  /*3590*/  HMMA.16816.F32 R60, R8.reuse, R52, RZ ;  /* 0x00000034083c723c */ /* 0x040ff000000018ff */
[C---:B------:R-:W-:Y:S01]  /*35a0*/  HMMA.16816.F32 R80, R8.reuse, R54, RZ ;  /* 0x000000360850723c */ /* 0x040fe200000018ff */
[----:B------:R-:W-:Y:S01]  /*35b0*/  IADD3 R229, R226, 0x4000, RZ ;  /* 0x00004000e2e57810 */ /* 0x000fe20007ffe0ff */
[----:B------:R-:W0:Y:S06]  /*35c0*/  LDGDEPBAR ;  /* 0x00000000000079af */ /* 0x000e2c0000000000 */
[C---:B------:R-:W-:Y:S08]  /*35d0*/  HMMA.16816.F32 R88, R8.reuse, R44, RZ ;  /* 0x0000002c0858723c */ /* 0x040ff000000018ff */
[C---:B------:R-:W-:Y:S08]  /*35e0*/  HMMA.16816.F32 R84, R8.reuse, R46, RZ ;  /* 0x0000002e0854723c */ /* 0x040ff000000018ff */
[C---:B------:R-:W-:Y:S08]  /*35f0*/  HMMA.16816.F32 R76, R8.reuse, R56, RZ ;  /* 0x00000038084c723c */ /* 0x040ff000000018ff */
[----:B-1----:R-:W-:Y:S08]  /*3600*/  HMMA.16816.F32 R24, R8, R58, RZ ;  /* 0x0000003a0818723c */ /* 0x002ff000000018ff */
[C---:B------:R-:W-:Y:S01]  /*3610*/  HMMA.16816.F32 R8, R4.reuse, R100, R40 ;  /* 0x000000640408723c */ /* 0x040fe20000001828 */
[----:B------:R-:W1:Y:S07]  /*3620*/  LDSM.16.M88.4 R40, [R217+0x1800] ;  /* 0x00180000d928783b */ /* 0x000e6e0000000200 */
[C---:B------:R-:W-:Y:S08]  /*3630*/  HMMA.16816.F32 R56, R4.reuse, R92, R36 ;  /* 0x0000005c0438723c */ /* 0x040ff00000001824 */
[C---:B------:R-:W-:Y:S08]  /*3640*/  HMMA.16816.F32 R52, R4.reuse, R94, R32 ;  /* 0x0000005e0434723c */ /* 0x040ff00000001820 */
[C---:B--2---:R-:W-:Y:S08]  /*3650*/  HMMA.16816.F32 R16, R4.reuse, R98, R20 ;  /* 0x000000620410723c */ /* 0x044ff00000001814 */
[C---:B------:R-:W-:Y:S08]  /*3660*/  HMMA.16816.F32 R20, R4.reuse, R102, R48 ;  /* 0x000000660414723c */ /* 0x040ff00000001830 */
[C---:B------:R-:W-:Y:S08]  /*3670*/  HMMA.16816.F32 R44, R4.reuse, R96, R28 ;  /* 0x00000060042c723c */ /* 0x040ff0000000181c */
[C---:B------:R-:W-:Y:S08]  /*3680*/  HMMA.16816.F32 R36, R4.reuse, R104, R60 ;  /* 0x000000680424723c */ /* 0x040ff0000000183c */
[C---:B------:R-:W-:Y:S08]  /*3690*/  HMMA.16816.F32 R32, R4.reuse, R106, R80 ;  /* 0x0000006a0420723c */ /* 0x040ff00000001850 */
[C---:B------:R-:W-:Y:S08]  /*36a0*/  HMMA.16816.F32 R96, R4.reuse, R112, R76 ;  /* 0x000000700460723c */ /* 0x040ff0000000184c */
[----:B------:R-:W-:Y:S01]  /*36b0*/  HMMA.16816.F32 R104, R4, R114, R24 ;  /* 0x000000720468723c */ /* 0x000fe20000001818 */
[----:B------:R-:W2:Y:S07]  /*36c0*/  LDSM.16.M88.4 R24, [R217+0x2000] ;  /* 0x00200000d918783b */ /* 0x000eae0000000200 */
[----:B---3--:R-:W-:Y:S01]  /*36d0*/  HMMA.16816.F32 R76, R12, R64, R8 ;  /* 0x000000400c4c723c */ /* 0x008fe20000001808 */
[----:B------:R-:W3:Y:S01]  /*36e0*/  LDSM.16.M88.4 R8, [R217+0x2800] ;  /* 0x00280000d908783b */ /* 0x000ee20000000200 */
[----:B------:R-:W-:-:S05]  /*36f0*/  IMAD.IADD R216, R227, 0x1, R0 ;  /* 0x00000001e3d87824 */ /* 0x000fca00078e0200 */
[----:B------:R-:W-:Y:S01]  /*3700*/  LDSM.16.M88.4 R48, [R216+-0x7800] ;  /* 0xff880000d830783b */ /* 0x000fe20000000200 */
[----:B------:R-:W-:Y:S08]  /*3710*/  HMMA.16816.F32 R28, R4, R108, R88 ;  /* 0x0000006c041c723c */ /* 0x000ff00000001858 */
[C---:B------:R-:W-:Y:S08]  /*3720*/  HMMA.16816.F32 R100, R12.reuse, R72, R56 ;  /* 0x000000480c64723c */ /* 0x040ff00000001838 */
[----:B------:R-:W-:Y:S01]  /*3730*/  HMMA.16816.F32 R92, R12, R74, R52 ;  /* 0x0000004a0c5c723c */ /* 0x000fe20000001834 */
[----:B------:R-:W-:Y:S07]  /*3740*/  LDSM.16.M88.4 R52, [R216+-0x9000] ;  /* 0xff700000d834783b */ /* 0x000fee0000000200 */
[----:B------:R-:W-:Y:S01]  /*3750*/  HMMA.16816.F32 R84, R4, R110, R84 ;  /* 0x0000006e0454723c */ /* 0x000fe20000001854 */
[----:B------:R-:W5:Y:S04]  /*3760*/  LDSM.16.M88.4 R4, [R224] ;  /* 0x00000000e004783b */ /* 0x000f680000000200 */
[----:B------:R-:W-:Y:S03]  /*3770*/  LDSM.16.M88.4 R108, [R135+0x3800] ;  /* 0x00380000876c783b */ /* 0x000fe60000000200 */
[C---:B------:R-:W-:Y:S01]  /*3780*/  HMMA.16816.F32 R72, R12.reuse, R66, R20 ;  /* 0x000000420c48723c */ /* 0x040fe20000001814 */
[----:B------:R-:W3:Y:S07]  /*3790*/  LDSM.16.M88.4 R64, [R216+-0x8000] ;  /* 0xff800000d840783b */ /* 0x000eee0000000200 */
[C---:B------:R-:W-:Y:S01]  /*37a0*/  HMMA.16816.F32 R88, R12.reuse, R68, R44 ;  /* 0x000000440c58723c */ /* 0x040fe2000000182c */
[----:B------:R-:W-:Y:S07]  /*37b0*/  LDSM.16.M88.4 R44, [R216+-0x7000] ;  /* 0xff900000d82c783b */ /* 0x000fee0000000200 */
[C---:B------:R-:W-:Y:S01]  /*37c0*/  HMMA.16816.F32 R80, R12.reuse, R70, R16 ;  /* 0x000000460c50723c */ /* 0x040fe20000001810 */
[----:B------:R-:W4:Y:S04]  /*37d0*/  LDSM.16.M88.4 R68, [R216+-0x8800] ;  /* 0xff780000d844783b */ /* 0x000f280000000200 */
[----:B------:R-:W-:Y:S03]  /*37e0*/  LDSM.16.M88.4 R16, [R222+0x4000] ;  /* 0x00400000de10783b */ /* 0x000fe60000000200 */
[C---:B-1----:R-:W-:Y:S01]  /*37f0*/  HMMA.16816.F32 R60, R12.reuse, R40, R36 ;  /* 0x000000280c3c723c */ /* 0x042fe20000001824 */
[----:B------:R-:W1:Y:S07]  /*3800*/  LDSM.16.M88.4 R36, [R216+-0x6800] ;  /* 0xff980000d824783b */ /* 0x000e6e0000000200 */
[C---:B------:R-:W-:Y:S08]  /*3810*/  HMMA.16816.F32 R56, R12.reuse, R42, R32 ;  /* 0x0000002a0c38723c */ /* 0x040ff00000001820 */
[C---:B--2---:R-:W-:Y:S08]  /*3820*/  HMMA.16816.F32 R40, R12.reuse, R24, R28 ;  /* 0x000000180c28723c */ /* 0x044ff0000000181c */
[C---:B---3--:R-:W-:Y:S08]  /*3830*/  HMMA.16816.F32 R28, R12.reuse, R8, R96 ;  /* 0x000000080c1c723c */ /* 0x048ff00000001860 */
[C---:B------:R-:W-:Y:S08]  /*3840*/  HMMA.16816.F32 R20, R12.reuse, R10, R104 ;  /* 0x0000000a0c14723c */ /* 0x040ff00000001868 */
[----:B------:R-:W-:Y:S01]  /*3850*/  HMMA.16816.F32 R32, R12, R26, R84 ;  /* 0x0000001a0c20723c */ /* 0x000fe20000001854 */
[----:B------:R-:W2:Y:S07]  /*3860*/  LDSM.16.M88.4 R24, [R135+0x3000] ;  /* 0x003000008718783b */ /* 0x000eae0000000200 */
[C---:B-----5:R-:W-:Y:S08]  /*3870*/  HMMA.16816.F32 R8, R4.reuse, R54, R92 ;  /* 0x000000360408723c */ /* 0x060ff0000000185c */
[C---:B------:R-:W-:Y:S01]  /*3880*/  HMMA.16816.F32 R84, R4.reuse, R64, R76 ;  /* 0x000000400454723c */ /* 0x040fe2000000184c */
[----:B------:R-:W3:Y:S07]  /*3890*/  LDSM.16.M88.4 R76, [R135+0x4000] ;  /* 0x00400000874c783b */ /* 0x000eee0000000200 */
[C---:B------:R-:W-:Y:S08]  /*38a0*/  HMMA.16816.F32 R12, R4.reuse, R52, R100 ;  /* 0x00000034040c723c */ /* 0x040ff00000001864 */
[C---:B------:R-:W-:Y:S08]  /*38b0*/  HMMA.16816.F32 R92, R4.reuse, R48, R60 ;  /* 0x00000030045c723c */ /* 0x040ff0000000183c */
[C---:B------:R-:W-:Y:S01]  /*38c0*/  HMMA.16816.F32 R96, R4.reuse, R50, R56 ;  /* 0x000000320460723c */ /* 0x040fe20000001838 */
[----:B------:R-:W5:Y:S07]  /*38d0*/  LDSM.16.M88.4 R48, [R135+0x4800] ;  /* 0x004800008730783b */ /* 0x000f6e0000000200 */
[C---:B----4-:R-:W-:Y:S08]  /*38e0*/  HMMA.16816.F32 R52, R4.reuse, R68, R88 ;  /* 0x000000440434723c */ /* 0x050ff00000001858 */
[C---:B------:R-:W-:Y:S08]  /*38f0*/  HMMA.16816.F32 R80, R4.reuse, R70, R80 ;  /* 0x000000460450723c */ /* 0x040ff00000001850 */
[C---:B------:R-:W-:Y:S01]  /*3900*/  HMMA.16816.F32 R100, R4.reuse, R44, R40 ;  /* 0x0000002c0464723c */ /* 0x040fe20000001828 */
[----:B------:R-:W4:Y:S07]  /*3910*/  LDSM.16.M88.4 R40, [R135+0x5000] ;  /* 0x005000008728783b */ /* 0x000f2e0000000200 */
[C---:B-1----:R-:W-:Y:S01]  /*3920*/  HMMA.16816.F32 R68, R4.reuse, R36, R28 ;  /* 0x000000240444723c */ /* 0x042fe2000000181c */
[----:B------:R-:W-:Y:S07]  /*3930*/  LDSM.16.M88.4 R28, [R228] ;  /* 0x00000000e41c783b */ /* 0x000fee0000000200 */
[C---:B------:R-:W-:Y:S01]  /*3940*/  HMMA.16816.F32 R56, R4.reuse, R38, R20 ;  /* 0x000000260438723c */ /* 0x040fe20000001814 */
[----:B------:R-:W1:Y:S07]  /*3950*/  LDSM.16.M88.4 R36, [R135+0x5800] ;  /* 0x005800008724783b */ /* 0x000e6e0000000200 */
[----:B------:R-:W-:Y:S01]  /*3960*/  HMMA.16816.F32 R88, R4, R66, R72 ;  /* 0x000000420458723c */ /* 0x000fe20000001848 */
[C---:B------:R-:W-:Y:S01]  /*3970*/  IADD3 R230, R226.reuse, 0x4800, RZ ;  /* 0x00004800e2e67810 */ /* 0x040fe20007ffe0ff */
[----:B------:R-:W-:Y:S01]  /*3980*/  LDSM.16.M88.4 R64, [R229] ;  /* 0x00000000e540783b */ /* 0x000fe20000000200 */
[----:B------:R-:W-:-:S02]  /*3990*/  IADD3 R231, R226, 0x5000, RZ ;  /* 0x00005000e2e77810 */ /* 0x000fc40007ffe0ff */
[C---:B------:R-:W-:Y:S01]  /*39a0*/  IADD3 R232, R226.reuse, 0x5800, RZ ;  /* 0x00005800e2e87810 */ /* 0x040fe20007ffe0ff */
[----:B------:R-:W-:Y:S02]  /*39b0*/  LDSM.16.M88.4 R104, [R230] ;  /* 0x00000000e668783b */ /* 0x000fe40000000200 */
[----:B------:R-:W-:Y:S02]  /*39c0*/  HMMA.16816.F32 R72, R4, R46, R32 ;  /* 0x0000002e0448723c */ /* 0x000fe40000001820 */
[----:B------:R-:W-:Y:S04]  /*39d0*/  LDSM.16.M88.4 R4, [R223+0x4000] ;  /* 0x00400000df04783b */ /* 0x000fe80000000200 */
[----:B------:R-:W1:Y:S02]  /*39e0*/  LDSM.16.M88.4 R32, [R233] ;  /* 0x00000000e920783b */ /* 0x000e640000000200 */
[C---:B--2---:R-:W-:Y:S02]  /*39f0*/  HMMA.16816.F32 R44, R16.reuse, R24, R12 ;  /* 0x00000018102c723c */ /* 0x044fe4000000180c */
[----:B------:R-:W2:Y:S04]  /*3a00*/  LDSM.16.M88.4 R112, [R231] ;  /* 0x00000000e770783b */ /* 0x000ea80000000200 */
[----:B------:R-:W1:Y:S02]  /*3a10*/  LDSM.16.M88.4 R120, [R232] ;  /* 0x00000000e878783b */ /* 0x000e640000000200 */
[C---:B------:R-:W-:Y:S02]  /*3a20*/  HMMA.16816.F32 R24, R16.reuse, R26, R8 ;  /* 0x0000001a1018723c */ /* 0x040fe40000001808 */
[----:B------:R-:W1:Y:S06]  /*3a30*/  LDSM.16.M88.4 R8, [R225+0x4000] ;  /* 0x00400000e108783b */ /* 0x000e6c0000000200 */
[C---:B------:R-:W-:Y:S01]  /*3a40*/  HMMA.16816.F32 R20, R16.reuse, R108, R52 ;  /* 0x0000006c1014723c */ /* 0x040fe20000001834 */
[----:B------:R-:W1:Y:S07]  /*3a50*/  LDSM.16.M88.4 R52, [R217+0x3800] ;  /* 0x00380000d934783b */ /* 0x000e6e0000000200 */
[C---:B------:R-:W-:Y:S01]  /*3a60*/  HMMA.16816.F32 R12, R16.reuse, R110, R80 ;  /* 0x0000006e100c723c */ /* 0x040fe20000001850 */
[----:B------:R-:W-:Y:S07]  /*3a70*/  LDSM.16.M88.4 R108, [R217+0x5000] ;  /* 0x00500000d96c783b */ /* 0x000fee0000000200 */
[C---:B---3--:R-:W-:Y:S08]  /*3a80*/  HMMA.16816.F32 R80, R16.reuse, R78, R88 ;  /* 0x0000004e1050723c */ /* 0x048ff00000001858 */
[C---:B-----5:R-:W-:Y:S08]  /*3a90*/  HMMA.16816.F32 R88, R16.reuse, R48, R92 ;  /* 0x000000301058723c */ /* 0x060ff0000000185c */
[C---:B------:R-:W-:Y:S08]  /*3aa0*/  HMMA.16816.F32 R60, R16.reuse, R76, R84 ;  /* 0x0000004c103c723c */ /* 0x040ff00000001854 */
[C---:B------:R-:W-:Y:S01]  /*3ab0*/  HMMA.16816.F32 R96, R16.reuse, R50, R96 ;  /* 0x000000321060723c */ /* 0x040fe20000001860 */
[----:B------:R-:W3:Y:S07]  /*3ac0*/  LDSM.16.M88.4 R48, [R217+0x4000] ;  /* 0x00400000d930783b */ /* 0x000eee0000000200 */
[C---:B----4-:R-:W-:Y:S08]  /*3ad0*/  HMMA.16816.F32 R92, R16.reuse, R42, R72 ;  /* 0x0000002a105c723c */ /* 0x050ff00000001848 */
[C---:B------:R-:W-:Y:S08]  /*3ae0*/  HMMA.16816.F32 R100, R16.reuse, R40, R100 ;  /* 0x000000281064723c */ /* 0x040ff00000001864 */
[C---:B-1----:R-:W-:Y:S08]  /*3af0*/  HMMA.16816.F32 R84, R16.reuse, R36, R68 ;  /* 0x000000241054723c */ /* 0x042ff00000001844 */
[----:B------:R-:W-:Y:S08]  /*3b00*/  HMMA.16816.F32 R72, R16, R38, R56 ;  /* 0x000000261048723c */ /* 0x000ff00000001838 */
[C---:B------:R-:W-:Y:S01]  /*3b10*/  HMMA.16816.F32 R68, R4.reuse, R32, R44 ;  /* 0x000000200444723c */ /* 0x040fe2000000182c */
[----:B------:R-:W1:Y:S07]  /*3b20*/  LDSM.16.M88.4 R44, [R217+0x4800] ;  /* 0x00480000d92c783b */ /* 0x000e6e0000000200 */
[C---:B------:R-:W-:Y:S08]  /*3b30*/  HMMA.16816.F32 R76, R4.reuse, R34, R24 ;  /* 0x00000022044c723c */ /* 0x040ff00000001818 */
[C---:B------:R-:W-:Y:S08]  /*3b40*/  HMMA.16816.F32 R56, R4.reuse, R28, R20 ;  /* 0x0000001c0438723c */ /* 0x040ff00000001814 */
[C---:B------:R-:W-:Y:S08]  /*3b50*/  HMMA.16816.F32 R40, R4.reuse, R30, R12 ;  /* 0x0000001e0428723c */ /* 0x040ff0000000180c */
[C---:B------:R-:W-:Y:S08]  /*3b60*/  HMMA.16816.F32 R36, R4.reuse, R64, R60 ;  /* 0x000000400424723c */ /* 0x040ff0000000183c */
[C---:B------:R-:W-:Y:S08]  /*3b70*/  HMMA.16816.F32 R32, R4.reuse, R66, R80 ;  /* 0x000000420420723c */ /* 0x040ff00000001850 */
[C---:B------:R-:W-:Y:S08]  /*3b80*/  HMMA.16816.F32 R28, R4.reuse, R104, R88 ;  /* 0x00000068041c723c */ /* 0x040ff00000001858 */
[C---:B------:R-:W-:Y:S08]  /*3b90*/  HMMA.16816.F32 R24, R4.reuse, R106, R96 ;  /* 0x0000006a0418723c */ /* 0x040ff00000001860 */
[C---:B--2---:R-:W-:Y:S08]  /*3ba0*/  HMMA.16816.F32 R20, R4.reuse, R112, R100 ;  /* 0x000000700414723c */ /* 0x044ff00000001864 */
[C---:B------:R-:W-:Y:S01]  /*3bb0*/  HMMA.16816.F32 R16, R4.reuse, R114, R92 ;  /* 0x000000720410723c */ /* 0x040fe2000000185c */
[----:B------:R-:W-:Y:S07]  /*3bc0*/  LDSM.16.M88.4 R112, [R216+-0x5800] ;  /* 0xffa80000d870783b */ /* 0x000fee0000000200 */
[C---:B------:R-:W-:Y:S08]  /*3bd0*/  HMMA.16816.F32 R12, R4.reuse, R120, R84 ;  /* 0x00000078040c723c */ /* 0x040ff00000001854 */
[----:B------:R-:W-:Y:S01]  /*3be0*/  HMMA.16816.F32 R64, R4, R122, R72 ;  /* 0x0000007a0440723c */ /* 0x000fe20000001848 */
[----:B------:R-:W-:Y:S04]  /*3bf0*/  LDSM.16.M88.4 R4, [R224+0x4000] ;  /* 0x00400000e004783b */ /* 0x000fe80000000200 */
[----:B------:R-:W2:Y:S03]  /*3c00*/  LDSM.16.M88.4 R72, [R216+-0x6000] ;  /* 0xffa00000d848783b */ /* 0x000ea60000000200 */
[C---:B------:R-:W-:Y:S01]  /*3c10*/  HMMA.16816.F32 R68, R8.reuse, R124, R68 ;  /* 0x0000007c0844723c */ /* 0x040fe20000001844 */
[C---:B------:R-:W-:Y:S01]  /*3c20*/  IADD3 R239, R226.reuse, 0x6000, RZ ;  /* 0x00006000e2ef7810 */ /* 0x040fe20007ffe0ff */
[----:B------:R-:W-:Y:S06]  /*3c30*/  LDSM.16.M88.4 R120, [R135+0x9000] ;  /* 0x009000008778783b */ /* 0x000fec0000000200 */
[C---:B------:R-:W-:Y:S08]  /*3c40*/  HMMA.16816.F32 R76, R8.reuse, R126, R76 ;  /* 0x0000007e084c723c */ /* 0x040ff0000000184c */
[C---:B------:R-:W-:Y:S01]  /*3c50*/  HMMA.16816.F32 R100, R8.reuse, R52, R56 ;  /* 0x000000340864723c */ /* 0x040fe20000001838 */
[----:B------:R-:W4:Y:S07]  /*3c60*/  LDSM.16.M88.4 R56, [R216+-0x5000] ;  /* 0xffb00000d838783b */ /* 0x000f2e0000000200 */
[C---:B------:R-:W-:Y:S01]  /*3c70*/  HMMA.16816.F32 R104, R8.reuse, R54, R40 ;  /* 0x000000360868723c */ /* 0x040fe20000001828 */
[----:B------:R-:W5:Y:S04]  /*3c80*/  LDSM.16.M88.4 R52, [R216+-0x4800] ;  /* 0xffb80000d834783b */ /* 0x000f680000000200 */
[----:B------:R-:W-:Y:S03]  /*3c90*/  LDSM.16.M88.4 R40, [R216+-0x3800] ;  /* 0xffc80000d828783b */ /* 0x000fe60000000200 */
[C---:B---3--:R-:W-:Y:S08]  /*3ca0*/  HMMA.16816.F32 R96, R8.reuse, R48, R36 ;  /* 0x000000300860723c */ /* 0x048ff00000001824 */
[C---:B------:R-:W-:Y:S01]  /*3cb0*/  HMMA.16816.F32 R92, R8.reuse, R50, R32 ;  /* 0x00000032085c723c */ /* 0x040fe20000001820 */
[----:B------:R-:W-:Y:S07]  /*3cc0*/  LDSM.16.M88.4 R32, [R135+0x6000] ;  /* 0x006000008720783b */ /* 0x000fee0000000200 */
[C---:B-1----:R-:W-:Y:S01]  /*3cd0*/  HMMA.16816.F32 R88, R8.reuse, R44, R28 ;  /* 0x0000002c0858723c */ /* 0x042fe2000000181c */
[----:B------:R-:W-:Y:S07]  /*3ce0*/  LDSM.16.M88.4 R28, [R135+0x6800] ;  /* 0x00680000871c783b */ /* 0x000fee0000000200 */
[C---:B------:R-:W-:Y:S01]  /*3cf0*/  HMMA.16816.F32 R84, R8.reuse, R46, R24 ;  /* 0x0000002e0854723c */ /* 0x040fe20000001818 */
[----:B------:R-:W1:Y:S07]  /*3d00*/  LDSM.16.M88.4 R44, [R216+-0x4000] ;  /* 0xffc00000d82c783b */ /* 0x000e6e0000000200 */
[C---:B------:R-:W-:Y:S01]  /*3d10*/  HMMA.16816.F32 R48, R8.reuse, R116, R12 ;  /* 0x000000740830723c */ /* 0x040fe2000000180c */
[----:B------:R-:W3:Y:S07]  /*3d20*/  LDSM.16.M88.4 R12, [R222+0x8000] ;  /* 0x00800000de0c783b */ /* 0x000eee0000000200 */
[C---:B------:R-:W-:Y:S08]  /*3d30*/  HMMA.16816.F32 R80, R8.reuse, R108, R20 ;  /* 0x0000006c0850723c */ /* 0x040ff00000001814 */
[C---:B------:R-:W-:Y:S08]  /*3d40*/  HMMA.16816.F32 R60, R8.reuse, R110, R16 ;  /* 0x0000006e083c723c */ /* 0x040ff00000001810 */
[----:B------:R-:W-:Y:S01]  /*3d50*/  HMMA.16816.F32 R36, R8, R118, R64 ;  /* 0x000000760824723c */ /* 0x000fe20000001840 */
[C---:B------:R-:W-:Y:S01]  /*3d60*/  IADD3 R234, R226.reuse, 0x6800, RZ ;  /* 0x00006800e2ea7810 */ /* 0x040fe20007ffe0ff */
[----:B------:R-:W-:Y:S06]  /*3d70*/  LDSM.16.M88.4 R116, [R217+0x6000] ;  /* 0x00600000d974783b */ /* 0x000fec0000000200 */
[C---:B--2---:R-:W-:Y:S01]  /*3d80*/  HMMA.16816.F32 R24, R4.reuse, R72, R68 ;  /* 0x000000480418723c */ /* 0x044fe20000001844 */
[----:B------:R-:W2:Y:S07]  /*3d90*/  LDSM.16.M88.4 R68, [R135+0x7000] ;  /* 0x007000008744783b */ /* 0x000eae0000000200 */
[C---:B------:R-:W-:Y:S08]  /*3da0*/  HMMA.16816.F32 R20, R4.reuse, R74, R76 ;  /* 0x0000004a0414723c */ /* 0x040ff0000000184c */
[C---:B------:R-:W-:Y:S01]  /*3db0*/  HMMA.16816.F32 R16, R4.reuse, R112, R100 ;  /* 0x000000700410723c */ /* 0x040fe20000001864 */
[----:B------:R-:W-:Y:S07]  /*3dc0*/  LDSM.16.M88.4 R100, [R135+0x7800] ;  /* 0x007800008764783b */ /* 0x000fee0000000200 */
[C---:B------:R-:W-:Y:S01]  /*3dd0*/  HMMA.16816.F32 R8, R4.reuse, R114, R104 ;  /* 0x000000720408723c */ /* 0x040fe20000001868 */
[C---:B------:R-:W-:Y:S01]  /*3de0*/  IADD3 R235, R226.reuse, 0x7000, RZ ;  /* 0x00007000e2eb7810 */ /* 0x040fe20007ffe0ff */
[----:B------:R-:W-:Y:S06]  /*3df0*/  LDSM.16.M88.4 R112, [R216+-0x3000] ;  /* 0xffd00000d870783b */ /* 0x000fec0000000200 */
[C---:B----4-:R-:W-:Y:S08]  /*3e00*/  HMMA.16816.F32 R64, R4.reuse, R56, R96 ;  /* 0x000000380440723c */ /* 0x050ff00000001860 */
[C---:B------:R-:W-:Y:S01]  /*3e10*/  HMMA.16816.F32 R56, R4.reuse, R58, R92 ;  /* 0x0000003a0438723c */ /* 0x040fe2000000185c */
[----:B------:R-:W4:Y:S07]  /*3e20*/  LDSM.16.M88.4 R92, [R135+0x8000] ;  /* 0x00800000875c783b */ /* 0x000f2e0000000200 */
[C---:B-----5:R-:W-:Y:S08]  /*3e30*/  HMMA.16816.F32 R72, R4.reuse, R52, R88 ;  /* 0x000000340448723c */ /* 0x060ff00000001858 */
[C---:B------:R-:W-:Y:S08]  /*3e40*/  HMMA.16816.F32 R84, R4.reuse, R54, R84 ;  /* 0x000000360454723c */ /* 0x040ff00000001854 */
[C---:B-1----:R-:W-:Y:S08]  /*3e50*/  HMMA.16816.F32 R76, R4.reuse, R44, R80 ;  /* 0x0000002c044c723c */ /* 0x042ff00000001850 */
[C---:B------:R-:W-:Y:S08]  /*3e60*/  HMMA.16816.F32 R96, R4.reuse, R40, R48 ;  /* 0x000000280460723c */ /* 0x040ff00000001830 */
[----:B------:R-:W-:Y:S01]  /*3e70*/  HMMA.16816.F32 R80, R4, R42, R36 ;  /* 0x0000002a0450723c */ /* 0x000fe20000001824 */
[----:B------:R-:W-:Y:S07]  /*3e80*/  LDSM.16.M88.4 R36, [R235] ;  /* 0x00000000eb24783b */ /* 0x000fee0000000200 */
[C---:B---3--:R-:W-:Y:S01]  /*3e90*/  HMMA.16816.F32 R52, R12.reuse, R32, R24 ;  /* 0x000000200c34723c */ /* 0x048fe20000001818 */
[----:B------:R-:W-:Y:S07]  /*3ea0*/  LDSM.16.M88.4 R24, [R234] ;  /* 0x00000000ea18783b */ /* 0x000fee0000000200 */
[C---:B------:R-:W-:Y:S01]  /*3eb0*/  HMMA.16816.F32 R48, R12.reuse, R34, R20 ;  /* 0x000000220c30723c */ /* 0x040fe20000001814 */
[----:B------:R-:W1:Y:S07]  /*3ec0*/  LDSM.16.M88.4 R32, [R135+0x8800] ;  /* 0x008800008720783b */ /* 0x000e6e0000000200 */
[C---:B------:R-:W-:Y:S08]  /*3ed0*/  HMMA.16816.F32 R40, R12.reuse, R28, R16 ;  /* 0x0000001c0c28723c */ /* 0x040ff00000001810 */
[----:B------:R-:W-:Y:S01]  /*3ee0*/  HMMA.16816.F32 R20, R12, R30, R8 ;  /* 0x0000001e0c14723c */ /* 0x000fe20000001808 */
[----:B------:R-:W-:Y:S04]  /*3ef0*/  LDSM.16.M88.4 R8, [R223+0x8000] ;  /* 0x00800000df08783b */ /* 0x000fe80000000200 */
[----:B------:R-:W3:Y:S03]  /*3f00*/  LDSM.16.M88.4 R28, [R239] ;  /* 0x00000000ef1c783b */ /* 0x000ee60000000200 */
[----:B------:R-:W-:Y:S01]  /*3f10*/  HMMA.16816.F32 R88, R4, R46, R60 ;  /* 0x0000002e0458723c */ /* 0x000fe2000000183c */
[C---:B------:R-:W-:Y:S01]  /*3f20*/  IADD3 R236, R226.reuse, 0x7800, RZ ;  /* 0x00007800e2ec7810 */ /* 0x040fe20007ffe0ff */
[----:B------:R-:W-:Y:S06]  /*3f30*/  LDSM.16.M88.4 R4, [R225+0x8000] ;  /* 0x00800000e104783b */ /* 0x000fec0000000200 */
[C---:B--2---:R-:W-:Y:S08]  /*3f40*/  HMMA.16816.F32 R16, R12.reuse, R68, R64 ;  /* 0x000000440c10723c */ /* 0x044ff00000001840 */
[----:B------:R-:W-:Y:S01]  /*3f50*/  HMMA.16816.F32 R44, R12, R70, R56 ;  /* 0x000000460c2c723c */ /* 0x000fe20000001838 */
[----:B------:R-:W2:Y:S01]  /*3f60*/  LDSM.16.M88.4 R68, [R236] ;  /* 0x00000000ec44783b */ /* 0x000ea20000000200 */
[----:B------:R-:W-:-:S06]  /*3f70*/  IADD3 R237, R226, 0x8000, RZ ;  /* 0x00008000e2ed7810 */ /* 0x000fcc0007ffe0ff */
[C---:B----4-:R-:W-:Y:S01]  /*3f80*/  HMMA.16816.F32 R60, R12.reuse, R92, R76 ;  /* 0x0000005c0c3c723c */ /* 0x050fe2000000184c */
[----:B------:R-:W4:Y:S07]  /*3f90*/  LDSM.16.M88.4 R76, [R237] ;  /* 0x00000000ed4c783b */ /* 0x000f2e0000000200 */
[C---:B------:R-:W-:Y:S08]  /*3fa0*/  HMMA.16816.F32 R56, R12.reuse, R94, R88 ;  /* 0x0000005e0c38723c */ /* 0x040ff00000001858 */
[C---:B------:R-:W-:Y:S08]  /*3fb0*/  HMMA.16816.F32 R72, R12.reuse, R100, R72 ;  /* 0x000000640c48723c */ /* 0x040ff00000001848 */
[C---:B------:R-:W-:Y:S01]  /*3fc0*/  HMMA.16816.F32 R64, R12.reuse, R102, R84 ;  /* 0x000000660c40723c */ /* 0x040fe20000001854 */
[C---:B------:R-:W-:Y:S01]  /*3fd0*/  IADD3 R238, R226.reuse, 0x8800, RZ ;  /* 0x00008800e2ee7810 */ /* 0x040fe20007ffe0ff */
[----:B------:R-:W-:Y:S04]  /*3fe0*/  LDSM.16.M88.4 R100, [R217+0x7800] ;  /* 0x00780000d964783b */ /* 0x000fe80000000200 */
[----:B------:R-:W-:Y:S02]  /*3ff0*/  LDSM.16.M88.4 R108, [R238] ;  /* 0x00000000ee6c783b */ /* 0x000fe40000000200 */
[C---:B-1----:R-:W-:Y:S08]  /*4000*/  HMMA.16816.F32 R92, R12.reuse, R32, R96 ;  /* 0x000000200c5c723c */ /* 0x042ff00000001860 */
[----:B------:R-:W-:Y:S01]  /*4010*/  HMMA.16816.F32 R104, R12, R34, R80 ;  /* 0x000000220c68723c */ /* 0x000fe20000001850 */
[----:B------:R-:W-:Y:S04]  /*4020*/  LDSM.16.M88.4 R32, [R217+0x7000] ;  /* 0x00700000d920783b */ /* 0x000fe80000000200 */
[----:B------:R-:W-:Y:S03]  /*4030*/  LDSM.16.M88.4 R80, [R217+0x8800] ;  /* 0x00880000d950783b */ /* 0x000fe60000000200 */
[C---:B---3--:R-:W-:Y:S08]  /*4040*/  HMMA.16816.F32 R12, R8.reuse, R28, R52 ;  /* 0x0000001c080c723c */ /* 0x048ff00000001834 */
[C---:B------:R-:W-:Y:S08]  /*4050*/  HMMA.16816.F32 R52, R8.reuse, R30, R48 ;  /* 0x0000001e0834723c */ /* 0x040ff00000001830 */
[C---:B------:R-:W-:Y:S08]  /*4060*/  HMMA.16816.F32 R48, R8.reuse, R24, R40 ;  /* 0x000000180830723c */ /* 0x040ff00000001828 */
[C---:B------:R-:W-:Y:S01]  /*4070*/  HMMA.16816.F32 R40, R8.reuse, R26, R20 ;  /* 0x0000001a0828723c */ /* 0x040fe20000001814 */
[----:B------:R-:W-:Y:S07]  /*4080*/  LDSM.16.M88.4 R20, [R222+0xc000] ;  /* 0x00c00000de14783b */ /* 0x000fee0000000200 */
[C---:B------:R-:W-:Y:S01]  /*4090*/  HMMA.16816.F32 R28, R8.reuse, R36, R16 ;  /* 0x00000024081c723c */ /* 0x040fe20000001810 */
[----:B------:R-:W-:Y:S07]  /*40a0*/  LDSM.16.M88.4 R16, [R224+0x8000] ;  /* 0x00800000e010783b */ /* 0x000fee0000000200 */
[C---:B------:R-:W-:Y:S01]  /*40b0*/  HMMA.16816.F32 R24, R8.reuse, R38, R44 ;  /* 0x000000260818723c */ /* 0x040fe2000000182c */
[----:B------:R-:W1:Y:S07]  /*40c0*/  LDSM.16.M88.4 R36, [R217+0x6800] ;  /* 0x00680000d924783b */ /* 0x000e6e0000000200 */
[----:B--2---:R-:W-:Y:S01]  /*40d0*/  HMMA.16816.F32 R88, R8, R68, R72 ;  /* 0x000000440858723c */ /* 0x004fe20000001848 */
[----:B------:R-:W2:Y:S07]  /*40e0*/  LDSM.16.M88.4 R72, [R217+0x8000] ;  /* 0x00800000d948783b */ /* 0x000eae0000000200 */
[----:B------:R-:W-:Y:S08]  /*40f0*/  HMMA.16816.F32 R12, R4, R116, R12 ;  /* 0x00000074040c723c */ /* 0x000ff0000000180c */
[----:B------:R-:W-:Y:S08]  /*4100*/  HMMA.16816.F32 R96, R8, R70, R64 ;  /* 0x000000460860723c */ /* 0x000ff00000001840 */
[----:B------:R-:W-:Y:S01]  /*4110*/  HMMA.16816.F32 R44, R4, R118, R52 ;  /* 0x00000076042c723c */ /* 0x000fe20000001834 */
[----:B------:R-:W-:Y:S07]  /*4120*/  LDSM.16.M88.4 R52, [R216+-0x1800] ;  /* 0xffe80000d834783b */ /* 0x000fee0000000200 */
[C---:B----4-:R-:W-:Y:S08]  /*4130*/  HMMA.16816.F32 R84, R8.reuse, R76, R60 ;  /* 0x0000004c0854723c */ /* 0x050ff0000000183c */
[----:B------:R-:W-:Y:S08]  /*4140*/  HMMA.16816.F32 R76, R8, R78, R56 ;  /* 0x0000004e084c723c */ /* 0x000ff00000001838 */
[----:B-1----:R-:W-:Y:S01]  /*4150*/  HMMA.16816.F32 R60, R4, R38, R40 ;  /* 0x00000026043c723c */ /* 0x002fe20000001828 */
[----:B------:R-:W1:Y:S07]  /*4160*/  LDSM.16.M88.4 R40, [R216+-0x2800] ;  /* 0xffd80000d828783b */ /* 0x000e6e0000000200 */
[----:B------:R-:W-:Y:S08]  /*4170*/  HMMA.16816.F32 R68, R8, R108, R92 ;  /* 0x0000006c0844723c */ /* 0x000ff0000000185c */
[----:B------:R-:W-:Y:S01]  /*4180*/  HMMA.16816.F32 R64, R4, R36, R48 ;  /* 0x000000240440723c */ /* 0x000fe20000001830 */
[----:B------:R-:W3:Y:S07]  /*4190*/  LDSM.16.M88.4 R36, [R216+-0x2000] ;  /* 0xffe00000d824783b */ /* 0x000eee0000000200 */
[----:B------:R-:W-:Y:S01]  /*41a0*/  HMMA.16816.F32 R92, R8, R110, R104 ;  /* 0x0000006e085c723c */ /* 0x000fe20000001868 */
[----:B------:R-:W-:Y:S07]  /*41b0*/  LDSM.16.M88.4 R104, [R227] ;  /* 0x00000000e368783b */ /* 0x000fee0000000200 */
[----:B------:R-:W-:Y:S01]  /*41c0*/  HMMA.16816.F32 R8, R16, R112, R12 ;  /* 0x000000701008723c */ /* 0x000fe2000000180c */
[----:B------:R-:W4:Y:S07]  /*41d0*/  LDSM.16.M88.4 R12, [R223+0xc000] ;  /* 0x00c00000df0c783b */ /* 0x000f2e0000000200 */
[C---:B------:R-:W-:Y:S08]  /*41e0*/  HMMA.16816.F32 R56, R4.reuse, R32, R28 ;  /* 0x000000200438723c */ /* 0x040ff0000000181c */
[C---:B------:R-:W-:Y:S08]  /*41f0*/  HMMA.16816.F32 R48, R4.reuse, R34, R24 ;  /* 0x000000220430723c */ /* 0x040ff00000001818 */
[C---:B------:R-:W-:Y:S08]  /*4200*/  HMMA.16816.F32 R32, R4.reuse, R100, R88 ;  /* 0x000000640420723c */ /* 0x040ff00000001858 */
[----:B------:R-:W-:Y:S08]  /*4210*/  HMMA.16816.F32 R88, R4, R102, R96 ;  /* 0x000000660458723c */ /* 0x000ff00000001860 */
[----:B------:R-:W-:Y:S08]  /*4220*/  HMMA.16816.F32 R28, R16, R114, R44 ;  /* 0x00000072101c723c */ /* 0x000ff0000000182c */
[C---:B--2---:R-:W-:Y:S08]  /*4230*/  HMMA.16816.F32 R96, R4.reuse, R72, R84 ;  /* 0x000000480460723c */ /* 0x044ff00000001854 */
[C---:B------:R-:W-:Y:S01]  /*4240*/  HMMA.16816.F32 R72, R4.reuse, R74, R76 ;  /* 0x0000004a0448723c */ /* 0x040fe2000000184c */
[----:B------:R-:W2:Y:S07]  /*4250*/  LDSM.16.M88.4 R76, [R135+0x9800] ;  /* 0x00980000874c783b */ /* 0x000eae0000000200 */
[----:B------:R-:W-:Y:S01]  /*4260*/  HMMA.16816.F32 R108, R4, R80, R68 ;  /* 0x00000050046c723c */ /* 0x000fe20000001844 */
[----:B------:R-:W5:Y:S07]  /*4270*/  LDSM.16.M88.4 R68, [R216+-0x1000] ;  /* 0xfff00000d844783b */ /* 0x000f6e0000000200 */
[----:B------:R-:W-:Y:S01]  /*4280*/  HMMA.16816.F32 R24, R20, R120, R8 ;  /* 0x000000781418723c */ /* 0x000fe20000001808 */
[----:B------:R-:W-:Y:S01]  /*4290*/  LDSM.16.M88.4 R8, [R225+0xc000] ;  /* 0x00c00000e108783b */ /* 0x000fe20000000200 */
[----:B------:R-:W-:-:S06]  /*42a0*/  IADD3 R240, R226, 0x9800, RZ ;  /* 0x00009800e2f07810 */ /* 0x000fcc0007ffe0ff */
[----:B-1----:R-:W-:Y:S08]  /*42b0*/  HMMA.16816.F32 R44, R16, R40, R64 ;  /* 0x00000028102c723c */ /* 0x002ff00000001840 */
[----:B------:R-:W-:Y:S01]  /*42c0*/  HMMA.16816.F32 R112, R4, R82, R92 ;  /* 0x000000520470723c */ /* 0x000fe2000000185c */
[----:B------:R-:W1:Y:S04]  /*42d0*/  LDSM.16.M88.4 R80, [R217+0x9000] ;  /* 0x00900000d950783b */ /* 0x000e680000000200 */
[----:B------:R-:W-:Y:S03]  /*42e0*/  LDSM.16.M88.4 R4, [R224+0xc000] ;  /* 0x00c00000e004783b */ /* 0x000fe60000000200 */
[----:B------:R-:W-:Y:S08]  /*42f0*/  HMMA.16816.F32 R28, R20, R122, R28 ;  /* 0x0000007a141c723c */ /* 0x000ff0000000181c */
[C---:B---3--:R-:W-:Y:S01]  /*4300*/  HMMA.16816.F32 R100, R16.reuse, R36, R56 ;  /* 0x000000241064723c */ /* 0x048fe20000001838 */
[----:B------:R-:W3:Y:S07]  /*4310*/  LDSM.16.M88.4 R56, [R240] ;  /* 0x00000000f038783b */ /* 0x000eee0000000200 */
[----:B------:R-:W-:Y:S01]  /*4320*/  HMMA.16816.F32 R92, R16, R38, R48 ;  /* 0x00000026105c723c */ /* 0x000fe20000001830 */
[----:B------:R-:W1:Y:S04]  /*4330*/  LDSM.16.M88.4 R48, [R216+-0x800] ;  /* 0xfff80000d830783b */ /* 0x000e680000000200 */
[----:B------:R-:W-:Y:S03]  /*4340*/  LDSM.16.M88.4 R36, [R135+0xa000] ;  /* 0x00a000008724783b */ /* 0x000fe60000000200 */
[----:B----4-:R-:W-:Y:S08]  /*4350*/  HMMA.16816.F32 R24, R12, R104, R24 ;  /* 0x000000680c18723c */ /* 0x010ff00000001818 */
[----:B------:R-:W-:Y:S08]  /*4360*/  HMMA.16816.F32 R84, R16, R52, R32 ;  /* 0x000000341054723c */ /* 0x000ff00000001820 */
[----:B--2---:R-:W-:Y:S08]  /*4370*/  HMMA.16816.F32 R32, R20, R76, R44 ;  /* 0x0000004c1420723c */ /* 0x004ff0000000182c */
[----:B------:R-:W-:Y:S01]  /*4380*/  HMMA.16816.F32 R40, R16, R42, R60 ;  /* 0x0000002a1028723c */ /* 0x000fe2000000183c */
[----:B------:R-:W2:Y:S07]  /*4390*/  LDSM.16.M88.4 R60, [R216] ;  /* 0x00000000d83c783b */ /* 0x000eae0000000200 */
[----:B------:R-:W-:Y:S08]  /*43a0*/  HMMA.16816.F32 R28, R12, R106, R28 ;  /* 0x0000006a0c1c723c */ /* 0x000ff0000000181c */
[----:B-----5:R-:W-:Y:S01]  /*43b0*/  HMMA.16816.F32 R104, R16, R70, R72 ;  /* 0x000000461068723c */ /* 0x020fe20000001848 */
[----:B------:R-:W4:Y:S01]  /*43c0*/  LDSM.16.M88.4 R72, [R217+0x9800] ;  /* 0x00980000d948783b */ /* 0x000f220000000200 */
[----:B------:R-:W-:-:S05]  /*43d0*/  IADD3 R241, R226, 0xa000, RZ ;  /* 0x0000a000e2f17810 */ /* 0x000fca0007ffe0ff */
[----:B------:R-:W5:Y:S01]  /*43e0*/  LDSM.16.M88.4 R64, [R241] ;  /* 0x00000000f140783b */ /* 0x000f620000000200 */
[----:B-1----:R-:W-:Y:S08]  /*43f0*/  HMMA.16816.F32 R24, R8, R80, R24 ;  /* 0x000000500818723c */ /* 0x002ff00000001818 */
[----:B---3--:R-:W-:Y:S08]  /*4400*/  HMMA.16816.F32 R32, R12, R56, R32 ;  /* 0x000000380c20723c */ /* 0x008ff00000001820 */
[----:B------:R-:W-:Y:S08]  /*4410*/  HMMA.16816.F32 R40, R20, R78, R40 ;  /* 0x0000004e1428723c */ /* 0x000ff00000001828 */
[----:B------:R-:W-:Y:S08]  /*4420*/  HMMA.16816.F32 R28, R8, R82, R28 ;  /* 0x00000052081c723c */ /* 0x000ff0000000181c */
[C---:B------:R-:W-:Y:S08]  /*4430*/  HMMA.16816.F32 R108, R16.reuse, R48, R108 ;  /* 0x00000030106c723c */ /* 0x040ff0000000186c */
[C---:B------:R-:W-:Y:S01]  /*4440*/  HMMA.16816.F32 R112, R16.reuse, R50, R112 ;  /* 0x000000321070723c */ /* 0x040fe20000001870 */
[----:B------:R-:W1:Y:S07]  /*4450*/  LDSM.16.M88.4 R48, [R216+0x800] ;  /* 0x00080000d830783b */ /* 0x000e6e0000000200 */
[----:B------:R-:W-:Y:S01]  /*4460*/  HMMA.16816.F32 R88, R16, R54, R88 ;  /* 0x000000361058723c */ /* 0x000fe20000001858 */
[----:B------:R-:W3:Y:S07]  /*4470*/  LDSM.16.M88.4 R52, [R135+0xa800] ;  /* 0x00a800008734783b */ /* 0x000eee0000000200 */
[----:B--2---:R-:W-:Y:S08]  /*4480*/  HMMA.16816.F32 R44, R4, R60, R24 ;  /* 0x0000003c042c723c */ /* 0x004ff00000001818 */
[----:B------:R-:W-:Y:S08]  /*4490*/  HMMA.16816.F32 R24, R20, R36, R100 ;  /* 0x000000241418723c */ /* 0x000ff00000001864 */
[----:B------:R-:W-:Y:S08]  /*44a0*/  HMMA.16816.F32 R96, R16, R68, R96 ;  /* 0x000000441060723c */ /* 0x000ff00000001860 */
[----:B------:R-:W-:Y:S08]  /*44b0*/  HMMA.16816.F32 R68, R20, R38, R92 ;  /* 0x000000261444723c */ /* 0x000ff0000000185c */
[----:B----4-:R-:W-:Y:S08]  /*44c0*/  HMMA.16816.F32 R16, R8, R72, R32 ;  /* 0x000000480810723c */ /* 0x010ff00000001820 */
[----:B------:R-:W-:Y:S08]  /*44d0*/  HMMA.16816.F32 R36, R12, R58, R40 ;  /* 0x0000003a0c24723c */ /* 0x000ff00000001828 */
[----:B------:R-:W-:Y:S01]  /*44e0*/  HMMA.16816.F32 R28, R4, R62, R28 ;  /* 0x0000003e041c723c */ /* 0x000fe2000000181c */
[----:B------:R-:W2:Y:S01]  /*44f0*/  LDSM.16.M88.4 R60, [R217+0xa000] ;  /* 0x00a00000d93c783b */ /* 0x000ea20000000200 */
[----:B------:R-:W-:Y:S01]  /*4500*/  FMUL.FTZ R0, R44, c[0x0][0x320] ;  /* 0x0000c8002c007a20 */ /* 0x000fe20000410000 */
[----:B------:R-:W-:-:S02]  /*4510*/  IADD3 R242, R226, 0xa800, RZ ;  /* 0x0000a800e2f27810 */ /* 0x000fc40007ffe0ff */
[----:B------:R-:W4:Y:S01]  /*4520*/  LDSM.16.M88.4 R40, [R135+0xb000] ;  /* 0x00b000008728783b */ /* 0x000f220000000200 */
[----:B------:R3:W2:Y:S02]  /*4530*/  MUFU.TANH R116, R0 ;  /* 0x0000000000747308 */ /* 0x0006a40000002400 */
[----:B-----5:R-:W-:Y:S08]  /*4540*/  HMMA.16816.F32 R24, R12, R64, R24 ;  /* 0x000000400c18723c */ /* 0x020ff00000001818 */
[----:B-1----:R-:W-:Y:S01]  /*4550*/  HMMA.16816.F32 R32, R4, R48, R16 ;  /* 0x000000300420723c */ /* 0x002fe20000001810 */
[----:B---3--:R-:W-:-:S07]  /*4560*/  FMUL.FTZ R0, R45, c[0x0][0x320] ;  /* 0x0000c8002d007a20 */ /* 0x008fce0000410000 */
[----:B------:R-:W-:Y:S01]  /*4570*/  HMMA.16816.F32 R16, R8, R74, R36 ;  /* 0x0000004a0810723c */ /* 0x000fe20000001824 */
[----:B------:R-:W1:Y:S01]  /*4580*/  LDSM.16.M88.4 R36, [R242] ;  /* 0x00000000f224783b */ /* 0x000e620000000200 */
[----:B------:R3:W1:Y:S06]  /*4590*/  MUFU.TANH R95, R0 ;  /* 0x00000000005f7308 */ /* 0x00066c0000002400 */
[C---:B------:R-:W-:Y:S08]  /*45a0*/  HMMA.16816.F32 R84, R20.reuse, R52, R84 ;  /* 0x000000341454723c */ /* 0x040ff00000001854 */
[----:B------:R-:W-:Y:S01]  /*45b0*/  HMMA.16816.F32 R80, R20, R54, R88 ;  /* 0x000000361450723c */ /* 0x000fe20000001858 */
[----:B------:R-:W5:Y:S01]  /*45c0*/  LDSM.16.M88.4 R52, [R216+0x1000] ;  /* 0x00100000d834783b */ /* 0x000f620000000200 */
[----:B---3--:R-:W-:-:S04]  /*45d0*/  FMUL.FTZ R0, R46, c[0x0][0x320] ;  /* 0x0000c8002e007a20 */ /* 0x008fc80000410000 */
[----:B------:R3:W1:Y:S02]  /*45e0*/  MUFU.TANH R121, R0 ;  /* 0x0000000000797308 */ /* 0x0006640000002400 */
[----:B--2---:R-:W-:Y:S01]  /*45f0*/  HMMA.16816.F32 R24, R8, R60, R24 ;  /* 0x0000003c0818723c */ /* 0x004fe20000001818 */
[----:B---3--:R-:W-:-:S05]  /*4600*/  FMUL.FTZ R0, R47, c[0x0][0x320] ;  /* 0x0000c8002f007a20 */ /* 0x008fca0000410000 */
[----:B------:R2:W3:Y:S02]  /*4610*/  MUFU.TANH R120, R0 ;  /* 0x0000000000787308 */ /* 0x0004e40000002400 */
[----:B------:R-:W-:Y:S01]  /*4620*/  HMMA.16816.F32 R44, R12, R66, R68 ;  /* 0x000000420c2c723c */ /* 0x000fe20000001844 */
[----:B------:R-:W-:Y:S01]  /*4630*/  LDSM.16.M88.4 R68, [R135+0xb800] ;  /* 0x00b800008744783b */ /* 0x000fe20000000200 */
[----:B--2---:R-:W-:-:S04]  /*4640*/  FMUL.FTZ R0, R28, c[0x0][0x320] ;  /* 0x0000c8001c007a20 */ /* 0x004fc80000410000 */
[----:B------:R2:W1:Y:S02]  /*4650*/  MUFU.TANH R92, R0 ;  /* 0x00000000005c7308 */ /* 0x0004640000002400 */
[----:B------:R-:W-:Y:S01]  /*4660*/  HMMA.16816.F32 R16, R4, R50, R16 ;  /* 0x000000320410723c */ /* 0x000fe20000001810 */
[----:B------:R-:W1:Y:S01]  /*4670*/  LDSM.16.M88.4 R48, [R217+0xa800] ;  /* 0x00a80000d930783b */ /* 0x000e620000000200 */
[----:B--2---:R-:W-:-:S04]  /*4680*/  FMUL.FTZ R0, R29, c[0x0][0x320] ;  /* 0x0000c8001d007a20 */ /* 0x004fc80000410000 */
[----:B------:R2:W1:Y:S02]  /*4690*/  MUFU.TANH R91, R0 ;  /* 0x00000000005b7308 */ /* 0x0004640000002400 */
[----:B--2---:R-:W-:-:S06]  /*46a0*/  FMUL.FTZ R0, R30, c[0x0][0x320] ;  /* 0x0000c8001e007a20 */ /* 0x004fcc0000410000 */
[----:B------:R2:W1:Y:S01]  /*46b0*/  MUFU.TANH R94, R0 ;  /* 0x00000000005e7308 */ /* 0x0004620000002400 */
[----:B----4-:R-:W-:Y:S01]  /*46c0*/  HMMA.16816.F32 R76, R20, R40, R96 ;  /* 0x00000028144c723c */ /* 0x010fe20000001860 */
[----:B--2---:R-:W-:-:S06]  /*46d0*/  FMUL.FTZ R0, R31, c[0x0][0x320] ;  /* 0x0000c8001f007a20 */ /* 0x004fcc0000410000 */
[----:B------:R2:W4:Y:S01]  /*46e0*/  MUFU.TANH R93, R0 ;  /* 0x00000000005d7308 */ /* 0x0005220000002400 */
[----:B-1----:R-:W-:Y:S01]  /*46f0*/  HMMA.16816.F32 R28, R12, R36, R84 ;  /* 0x000000240c1c723c */ /* 0x002fe20000001854 */
[----:B--2---:R-:W-:-:S06]  /*4700*/  FMUL.FTZ R0, R32, c[0x0][0x320] ;  /* 0x0000c80020007a20 */ /* 0x004fcc0000410000 */
[----:B------:R1:W2:Y:S01]  /*4710*/  MUFU.TANH R89, R0 ;  /* 0x0000000000597308 */ /* 0x0002a20000002400 */
[----:B------:R-:W-:Y:S08]  /*4720*/  HMMA.16816.F32 R64, R20, R42, R104 ;  /* 0x0000002a1440723c */ /* 0x000ff00000001868 */
[----:B-----5:R-:W-:Y:S01]  /*4730*/  HMMA.16816.F32 R40, R4, R52, R24 ;  /* 0x000000340428723c */ /* 0x020fe20000001818 */
[----:B-1----:R-:W-:-:S07]  /*4740*/  FMUL.FTZ R0, R33, c[0x0][0x320] ;  /* 0x0000c80021007a20 */ /* 0x002fce0000410000 */
[----:B------:R-:W-:Y:S01]  /*4750*/  HMMA.16816.F32 R24, R8, R62, R44 ;  /* 0x0000003e0818723c */ /* 0x000fe2000000182c */
[----:B------:R-:W1:Y:S01]  /*4760*/  LDSM.16.M88.4 R60, [R216+0x1800] ;  /* 0x00180000d83c783b */ /* 0x000e620000000200 */
[----:B------:R5:W1:Y:S01]  /*4770*/  MUFU.TANH R88, R0 ;  /* 0x0000000000587308 */ /* 0x000a620000002400 */
[C---:B------:R-:W-:Y:S02]  /*4780*/  IADD3 R243, R226.reuse, 0xb000, RZ ;  /* 0x0000b000e2f37810 */ /* 0x040fe40007ffe0ff */
[----:B------:R-:W-:Y:S01]  /*4790*/  LDSM.16.M88.4 R44, [R217+0xb000] ;  /* 0x00b00000d92c783b */ /* 0x000fe20000000200 */
[----:B------:R-:W-:Y:S02]  /*47a0*/  IADD3 R244, R226, 0xb800, RZ ;  /* 0x0000b800e2f47810 */ /* 0x000fe40007ffe0ff */
[----:B------:R-:W-:Y:S01]  /*47b0*/  HMMA.16816.F32 R36, R12, R38, R80 ;  /* 0x000000260c24723c */ /* 0x000fe20000001850 */
[----:B------:R-:W1:Y:S01]  /*47c0*/  LDSM.16.M88.4 R56, [R243] ;  /* 0x00000000f338783b */ /* 0x000e620000000200 */
[----:B-----5:R-:W-:-:S04]  /*47d0*/  FMUL.FTZ R0, R34, c[0x0][0x320] ;  /* 0x0000c80022007a20 */ /* 0x020fc80000410000 */
[----:B------:R5:W1:Y:S02]  /*47e0*/  MUFU.TANH R90, R0 ;  /* 0x00000000005a7308 */ /* 0x000a640000002400 */
[----:B-----5:R-:W-:-:S06]  /*47f0*/  FMUL.FTZ R0, R35, c[0x0][0x320] ;  /* 0x0000c80023007a20 */ /* 0x020fcc0000410000 */
[----:B------:R5:W1:Y:S01]  /*4800*/  MUFU.TANH R86, R0 ;  /* 0x0000000000567308 */ /* 0x000a620000002400 */
[----:B------:R-:W-:Y:S01]  /*4810*/  HMMA.16816.F32 R32, R8, R48, R28 ;  /* 0x000000300820723c */ /* 0x000fe2000000181c */
[----:B-----5:R-:W-:-:S06]  /*4820*/  FMUL.FTZ R0, R16, c[0x0][0x320] ;  /* 0x0000c80010007a20 */ /* 0x020fcc0000410000 */
[----:B------:R5:W1:Y:S01]  /*4830*/  MUFU.TANH R85, R0 ;  /* 0x0000000000557308 */ /* 0x000a620000002400 */
[----:B------:R-:W-:Y:S01]  /*4840*/  HMMA.16816.F32 R72, R20, R68, R108 ;  /* 0x000000441448723c */ /* 0x000fe2000000186c */
[----:B-----5:R-:W-:-:S06]  /*4850*/  FMUL.FTZ R0, R17, c[0x0][0x320] ;  /* 0x0000c80011007a20 */ /* 0x020fcc0000410000 */
[----:B------:R5:W1:Y:S02]  /*4860*/  MUFU.TANH R84, R0 ;  /* 0x0000000000547308 */ /* 0x000a640000002400 */
[----:B-----5:R-:W-:-:S06]  /*4870*/  FMUL.FTZ R0, R18, c[0x0][0x320] ;  /* 0x0000c80012007a20 */ /* 0x020fcc0000410000 */
[----:B------:R5:W1:Y:S02]  /*4880*/  MUFU.TANH R69, R0 ;  /* 0x0000000000457308 */ /* 0x000a640000002400 */
[----:B-----5:R-:W-:Y:S02]  /*4890*/  FMUL.FTZ R0, R19, c[0x0][0x320] ;  /* 0x0000c80013007a20 */ /* 0x020fe40000410000 */
[----:B------:R-:W-:Y:S01]  /*48a0*/  HMMA.16816.F32 R16, R4, R54, R24 ;  /* 0x000000360410723c */ /* 0x000fe20000001818 */
[----:B------:R-:W5:Y:S03]  /*48b0*/  LDSM.16.M88.4 R52, [R244] ;  /* 0x00000000f434783b */ /* 0x000f660000000200 */
[----:B------:R1:W1:Y:S02]  /*48c0*/  MUFU.TANH R68, R0 ;  /* 0x0000000000447308 */ /* 0x0002640000002400 */
[----:B-1----:R-:W-:-:S06]  /*48d0*/  FMUL.FTZ R0, R40, c[0x0][0x320] ;  /* 0x0000c80028007a20 */ /* 0x002fcc0000410000 */
[----:B------:R1:W1:Y:S01]  /*48e0*/  MUFU.TANH R100, R0 ;  /* 0x0000000000647308 */ /* 0x0002620000002400 */
[----:B------:R-:W-:Y:S01]  /*48f0*/  HMMA.16816.F32 R24, R8, R50, R36 ;  /* 0x000000320818723c */ /* 0x000fe20000001824 */
[----:B------:R-:W-:Y:S01]  /*4900*/  LDSM.16.M88.4 R48, [R216+0x2000] ;  /* 0x00200000d830783b */ /* 0x000fe20000000200 */
[----:B-1----:R-:W-:-:S05]  /*4910*/  FMUL.FTZ R0, R41, c[0x0][0x320] ;  /* 0x0000c80029007a20 */ /* 0x002fca0000410000 */
[----:B------:R1:W1:Y:S01]  /*4920*/  MUFU.TANH R103, R0 ;  /* 0x0000000000677308 */ /* 0x0002620000002400 */
[----:B------:R-:W-:Y:S08]  /*4930*/  HMMA.16816.F32 R20, R20, R70, R112 ;  /* 0x000000461414723c */ /* 0x000ff00000001870 */
[----:B------:R-:W-:Y:S01]  /*4940*/  HMMA.16816.F32 R36, R4, R60, R32 ;  /* 0x0000003c0424723c */ /* 0x000fe20000001820 */
[----:B-1----:R-:W-:-:S04]  /*4950*/  FMUL.FTZ R0, R42, c[0x0][0x320] ;  /* 0x0000c8002a007a20 */ /* 0x002fc80000410000 */
[----:B------:R1:W1:Y:S03]  /*4960*/  MUFU.TANH R105, R0 ;  /* 0x0000000000697308 */ /* 0x0002660000002400 */
[C---:B------:R-:W-:Y:S01]  /*4970*/  HMMA.16816.F32 R32, R12.reuse, R58, R64 ;  /* 0x0000003a0c20723c */ /* 0x040fe20000001840 */
[----:B-1----:R-:W-:Y:S02]  /*4980*/  FMUL.FTZ R0, R43, c[0x0][0x320] ;  /* 0x0000c8002b007a20 */ /* 0x002fe40000410000 */
[----:B------:R-:W1:Y:S02]  /*4990*/  LDSM.16.M88.4 R40, [R217+0xb800] ;  /* 0x00b80000d928783b */ /* 0x000e640000000200 */
[----:B------:R2:W1:Y:S03]  /*49a0*/  MUFU.TANH R104, R0 ;  /* 0x0000000000687308 */ /* 0x0004660000002400 */
[----:B------:R-:W-:Y:S01]  /*49b0*/  HMMA.16816.F32 R28, R12, R56, R76 ;  /* 0x000000380c1c723c */ /* 0x000fe2000000184c */
[----:B--2---:R-:W-:-:S04]  /*49c0*/  FMUL.FTZ R0, R16, c[0x0][0x320] ;  /* 0x0000c80010007a20 */ /* 0x004fc80000410000 */
[----:B------:R2:W1:Y:S03]  /*49d0*/  MUFU.TANH R60, R0 ;  /* 0x00000000003c7308 */ /* 0x0004660000002400 */
[----:B------:R-:W-:Y:S02]  /*49e0*/  FMUL.FTZ R37, R37, c[0x0][0x320] ;  /* 0x0000c80025257a20 */ /* 0x000fe40000410000 */
[----:B------:R-:W-:Y:S02]  /*49f0*/  FMUL.FTZ R38, R38, c[0x0][0x320] ;  /* 0x0000c80026267a20 */ /* 0x000fe40000410000 */
[----:B--2---:R-:W-:-:S04]  /*4a00*/  FMUL.FTZ R0, R17, c[0x0][0x320] ;  /* 0x0000c80011007a20 */ /* 0x004fc80000410000 */
[----:B------:R2:W1:Y:S01]  /*4a10*/  MUFU.TANH R58, R0 ;  /* 0x00000000003a7308 */ /* 0x0004620000002400 */
[----:B------:R-:W-:Y:S02]  /*4a20*/  FMUL.FTZ R39, R39, c[0x0][0x320] ;  /* 0x0000c80027277a20 */ /* 0x000fe40000410000 */
[----:B--2---:R-:W-:-:S05]  /*4a30*/  FMUL.FTZ R0, R18, c[0x0][0x320] ;  /* 0x0000c80012007a20 */ /* 0x004fca0000410000 */
[----:B------:R2:W1:Y:S08]  /*4a40*/  MUFU.TANH R102, R0 ;  /* 0x0000000000667308 */ /* 0x0004700000002400 */
[----:B------:R-:W1:Y:S01]  /*4a50*/  MUFU.TANH R56, R37 ;  /* 0x0000002500387308 */ /* 0x000e620000002400 */
[----:B--2---:R-:W-:Y:S02]  /*4a60*/  FMUL.FTZ R0, R19, c[0x0][0x320] ;  /* 0x0000c80013007a20 */ /* 0x004fe40000410000 */
[C---:B-----5:R-:W-:Y:S05]  /*4a70*/  HMMA.16816.F32 R16, R12.reuse, R52, R72 ;  /* 0x000000340c10723c */ /* 0x060fea0000001848 */
[----:B------:R-:W2:Y:S03]  /*4a80*/  MUFU.TANH R99, R38 ;  /* 0x0000002600637308 */ /* 0x000ea60000002400 */
[----:B------:R-:W-:Y:S05]  /*4a90*/  HMMA.16816.F32 R12, R12, R54, R20 ;  /* 0x000000360c0c723c */ /* 0x000fea0000001814 */
[----:B------:R5:W1:Y:S08]  /*4aa0*/  MUFU.TANH R101, R0 ;  /* 0x0000000000657308 */ /* 0x000a700000002400 */
[----:B------:R1:W1:Y:S01]  /*4ab0*/  MUFU.TANH R98, R39 ;  /* 0x0000002700627308 */ /* 0x0002620000002400 */
[----:B-----5:R-:W-:-:S02]  /*4ac0*/  FMUL.FTZ R0, R36, c[0x0][0x320] ;  /* 0x0000c80024007a20 */ /* 0x020fc40000410000 */
[----:B-1----:R-:W1:Y:S01]  /*4ad0*/  LDSM.16.M88.4 R36, [R216+0x2800] ;  /* 0x00280000d824783b */ /* 0x002e620000000200 */
[C---:B------:R-:W-:Y:S08]  /*4ae0*/  HMMA.16816.F32 R28, R8.reuse, R44, R28 ;  /* 0x0000002c081c723c */ /* 0x040ff0000000181c */
[C---:B------:R-:W-:Y:S08]  /*4af0*/  HMMA.16816.F32 R32, R8.reuse, R46, R32 ;  /* 0x0000002e0820723c */ /* 0x040ff00000001820 */
[----:B------:R-:W-:Y:S08]  /*4b00*/  HMMA.16816.F32 R16, R8, R40, R16 ;  /* 0x000000280810723c */ /* 0x000ff00000001810 */
[----:B------:R-:W-:Y:S01]  /*4b10*/  HMMA.16816.F32 R24, R4, R62, R24 ;  /* 0x0000003e0418723c */ /* 0x000fe20000001818 */
[----:B------:R-:W-:Y:S01]  /*4b20*/  ISETP.GT.AND P0, PT, R136, R149, PT ;  /* 0x000000958800720c */ /* 0x000fe20003f04270 */
[----:B------:R1:W1:Y:S01]  /*4b30*/  MUFU.TANH R57, R0 ;  /* 0x0000000000397308 */ /* 0x0002620000002400 */
[----:B------:R-:W-:-:S05]  /*4b40*/  DEPBAR.LE SB0, 0x0 ;  /* 0x000080000000791a */ /* 0x000fca0000000000 */
[----:B------:R-:W-:Y:S08]  /*4b50*/  HMMA.16816.F32 R8, R8, R42, R12 ;  /* 0x0000002a0808723c */ /* 0x000ff0000000180c */
[C---:B------:R-:W-:Y:S08]  /*4b60*/  HMMA.16816.F32 R28, R4.reuse, R48, R28 ;  /* 0x00000030041c723c */ /* 0x040ff0000000181c */
[C---:B------:R-:W-:Y:S08]  /*4b70*/  HMMA.16816.F32 R20, R4.reuse, R50, R32 ;  /* 0x000000320414723c */ /* 0x040ff00000001820 */
[C---:B-1----:R-:W-:Y:S08]  /*4b80*/  HMMA.16816.F32 R12, R4.reuse, R36, R16 ;  /* 0x00000024040c723c */ /* 0x042ff00000001810 */
[----:B------:R-:W-:Y:S01]  /*4b90*/  HMMA.16816.F32 R4, R4, R38, R8 ;  /* 0x000000260404723c */ /* 0x000fe20000001808 */
        /* <DEDUP_REMOVED lines=42> */
[----:B------:R-:W-:-:S02]  /*4e40*/  ISETP.GT.AND P6, PT, R133, 0x5f, PT ;  /* 0x0000005f8500780c */ /* 0x000fc40003fc4270 */
[C---:B------:R-:W-:Y:S02]  /*4e50*/  IADD3 R249, R226.reuse, 0x2800, RZ ;  /* 0x00002800e2f97810 */ /* 0x040fe40007ffe0ff */
[C---:B------:R-:W-:Y:S02]  /*4e60*/  IADD3 R248, R226.reuse, 0x2000, RZ ;  /* 0x00002000e2f87810 */ /* 0x040fe40007ffe0ff */
[C---:B------:R-:W-:Y:S02]  /*4e70*/  IADD3 R247, R226.reuse, 0x1800, RZ ;  /* 0x00001800e2f77810 */ /* 0x040fe40007ffe0ff */
[C---:B------:R-:W-:Y:S02]  /*4e80*/  IADD3 R246, R226.reuse, 0x1000, RZ ;  /* 0x00001000e2f67810 */ /* 0x040fe40007ffe0ff */
[----:B------:R-:W-:Y:S01]  /*4e90*/  IADD3 R245, R226, 0x800, RZ ;  /* 0x00000800e2f57810 */ /* 0x000fe20007ffe0ff */
[----:B------:R-:W-:Y:S05]  /*4ea0*/  @!P0 BRA `(.L_x_2693) ;  /* 0x0000064000008947 */ /* 0x000fea0003800000 */
[----:B--234-:R-:W-:Y:S01]  /*4eb0*/  ISETP.NE.AND P5, PT, R148, 0x1, PT ;  /* 0x000000019400780c */ /* 0x01cfe20003fa5270 */
[----:B-1----:R-:W-:Y:S01]  /*4ec0*/  IMAD.MOV.U32 R6, RZ, RZ, RZ ;  /* 0x000000ffff067224 */ /* 0x002fe200078e00ff */
[----:B------:R-:W-:-:S04]  /*4ed0*/  IADD3 R2, R133, R134, R145 ;  /* 0x0000008685027210 */ /* 0x000fc80007ffe091 */
[----:B------:R-:W-:-:S05]  /*4ee0*/  IADD3 R2, R2, -0x60, RZ ;  /* 0xffffffa002027810 */ /* 0x000fca0007ffe0ff */
        /* <DEDUP_REMOVED lines=11> */
[----:B------:R-:W-:Y:S01]  /*4fa0*/  SHF.R.S32.HI R0, RZ, 0x1f, R7 ;  /* 0x0000001fff007819 */ /* 0x000fe20000011407 */
[----:B------:R1:W-:Y:S04]  /*4fb0*/  STL [R1+0x14], R7 ;  /* 0x0000140701007387 */ /* 0x0003e80000100800 */
[----:B------:R-:W-:-:S04]  /*4fc0*/  IMAD R0, R0, c[0x0][0x1e0], RZ ;  /* 0x0000780000007a24 */ /* 0x000fc800078e02ff */
[----:B------:R-:W-:-:S04]  /*4fd0*/  IMAD R0, R7, c[0x0][0x1e4], R0 ;  /* 0x0000790007007a24 */ /* 0x000fc800078e0200 */
[----:B------:R-:W-:Y:S01]  /*4fe0*/  IMAD.IADD R3, R3, 0x1, R0 ;  /* 0x0000000103037824 */ /* 0x000fe200078e0200 */
[----:B--2---:R1:W-:Y:S01]  /*4ff0*/  STL [R1+0x10], R6 ;  /* 0x0000100601007387 */ /* 0x0043e20000100800 */
[----:B------:R-:W-:Y:S02]  /*5000*/  SHF.R.S32.HI R0, RZ, 0x1f, R6 ;  /* 0x0000001fff007819 */ /* 0x000fe40000011406 */
        /* <DEDUP_REMOVED lines=8> */
[----:B------:R2:W3:Y:S02]  /*5090*/  SHFL.IDX PT, R4, R5, RZ, 0x181f ;  /* 0x00181fff05047589 */ /* 0x0004e400000e0000 */
.L_x_2738:
[----:B------:R-:W-:Y:S05]  /*50a0*/  BRA.DIV ~URZ, `(.L_x_2695) ;  /* 0x00010d327f007947 */ /* 0x000fea000b800000 */
[----:B-1----:R-:W4:Y:S04]  /*50b0*/  LDL R6, [R1+0xc] ;  /* 0x00000c0001067983 */ /* 0x002f280000100800 */
[----:B------:R-:W5:Y:S04]  /*50c0*/  LDL R39, [R1+0x28] ;  /* 0x0000280001277983 */ /* 0x000f680000100800 */
[----:B--2---:R-:W2:Y:S04]  /*50d0*/  LDL R38, [R1+0x24] ;  /* 0x0000240001267983 */ /* 0x004ea80000100800 */
[----:B---3--:R-:W3:Y:S04]  /*50e0*/  LDL R37, [R1+0x20] ;  /* 0x0000200001257983 */ /* 0x008ee80000100800 */
[----:B------:R-:W1:Y:S04]  /*50f0*/  SHFL.IDX PT, R3, R22, RZ, 0x181f ;  /* 0x00181fff16037589 */ /* 0x000e6800000e0000 */
[----:B------:R-:W1:Y:S04]  /*5100*/  SHFL.IDX PT, R0, R22, 0x1, 0x181f ;  /* 0x00381f0016007f89 */ /* 0x000e6800000e0000 */
[----:B------:R-:W1:Y:S02]  /*5110*/  SHFL.IDX PT, R2, R5, 0x1, 0x181f ;  /* 0x00381f0005027f89 */ /* 0x000e6400000e0000 */
[----:B-1----:R-:W-:-:S02]  /*5120*/  IADD3 R20, P0, R3, R137, RZ ;  /* 0x0000008903147210 */ /* 0x002fc40007f1e0ff */
[C---:B------:R-:W-:Y:S02]  /*5130*/  IADD3 R18, P2, R3.reuse, R138, RZ ;  /* 0x0000008a03127210 */ /* 0x040fe40007f5e0ff */
[C---:B------:R-:W-:Y:S01]  /*5140*/  IADD3 R14, P1, R3.reuse, R140, RZ ;  /* 0x0000008c030e7210 */ /* 0x040fe20007f3e0ff */
[--C-:B------:R-:W-:Y:S01]  /*5150*/  IMAD.X R21, R4, 0x1, R128.reuse, P0 ;  /* 0x0000000104157824 */ /* 0x100fe200000e0680 */
[----:B------:R-:W-:Y:S01]  /*5160*/  IADD3 R12, P0, R0, R137, RZ ;  /* 0x00000089000c7210 */ /* 0x000fe20007f1e0ff */
[C---:B------:R-:W-:Y:S01]  /*5170*/  IMAD.X R19, R4.reuse, 0x1, R129, P2 ;  /* 0x0000000104137824 */ /* 0x040fe200010e0681 */
[-C--:B------:R-:W-:Y:S01]  /*5180*/  IADD3 R16, P4, R3, R139.reuse, RZ ;  /* 0x0000008b03107210 */ /* 0x080fe20007f9e0ff */
[----:B------:R-:W-:Y:S01]  /*5190*/  IMAD.X R15, R4, 0x1, R131, P1 ;  /* 0x00000001040f7824 */ /* 0x000fe200008e0683 */
[----:B------:R-:W-:Y:S01]  /*51a0*/  IADD3 R10, P2, R0, R138, RZ ;  /* 0x0000008a000a7210 */ /* 0x000fe20007f5e0ff */
[----:B------:R-:W-:Y:S01]  /*51b0*/  IMAD.X R13, R2, 0x1, R128, P0 ;  /* 0x00000001020d7824 */ /* 0x000fe200000e0680 */
[----:B------:R-:W-:Y:S01]  /*51c0*/  IADD3 R8, P1, R0, R139, RZ ;  /* 0x0000008b00087210 */ /* 0x000fe20007f3e0ff */
[----:B------:R-:W-:-:S02]  /*51d0*/  IMAD.X R17, R4, 0x1, R130, P4 ;  /* 0x0000000104117824 */ /* 0x000fc400020e0682 */
[C---:B------:R-:W-:Y:S01]  /*51e0*/  IMAD.X R11, R2.reuse, 0x1, R129, P2 ;  /* 0x00000001020b7824 */ /* 0x040fe200010e0681 */
[----:B------:R1:W1:Y:S01]  /*51f0*/  SHFL.IDX PT, R4, R5, 0x2, 0x181f ;  /* 0x00581f0005047f89 */ /* 0x00026200000e0000 */
[----:B------:R-:W-:Y:S01]  /*5200*/  IMAD.X R9, R2, 0x1, R130, P1 ;  /* 0x0000000102097824 */ /* 0x000fe200008e0682 */
[----:B----4-:R-:W-:Y:S02]  /*5210*/  ISETP.GE.AND P3, PT, R6, c[0x0][0x1d4], PT ;  /* 0x0000750006007a0c */ /* 0x010fe40003f66270 */
[----:B------:R-:W-:Y:S02]  /*5220*/  IADD3 R6, P0, R0, R140, RZ ;  /* 0x0000008c00067210 */ /* 0x000fe40007f1e0ff */
[----:B-----5:R-:W-:Y:S01]  /*5230*/  ISETP.GE.AND P2, PT, R39, c[0x0][0x1d4], PT ;  /* 0x0000750027007a0c */ /* 0x020fe20003f46270 */
[----:B------:R4:W1:Y:S02]  /*5240*/  SHFL.IDX PT, R0, R22, 0x2, 0x181f ;  /* 0x00581f0016007f89 */ /* 0x00086400000e0000 */
[----:B------:R-:W-:Y:S01]  /*5250*/  IMAD.X R7, R2, 0x1, R131, P0 ;  /* 0x0000000102077824 */ /* 0x000fe200000e0683 */
[----:B--2---:R-:W-:-:S02]  /*5260*/  ISETP.GE.AND P1, PT, R38, c[0x0][0x1d4], PT ;  /* 0x0000750026007a0c */ /* 0x004fc40003f26270 */
[----:B---3--:R-:W-:-:S03]  /*5270*/  ISETP.GE.AND P0, PT, R37, c[0x0][0x1d4], PT ;  /* 0x0000750025007a0c */ /* 0x008fc60003f06270 */
[----:B------:R4:W-:Y:S04]  /*5280*/  LDGSTS.E.BYPASS.LTC128B.128 [R251+0xc100], [R20.64], !P3 ;  /* 0x0c10000014fb7fae */ /* 0x0009e8000d901d46 */
[----:B------:R4:W-:Y:S04]  /*5290*/  LDGSTS.E.BYPASS.LTC128B.128 [R251+0xf100], [R18.64], !P2 ;  /* 0x0f10000012fb7fae */ /* 0x0009e8000d101d46 */
[----:B------:R4:W-:Y:S04]  /*52a0*/  LDGSTS.E.BYPASS.LTC128B.128 [R251+0x12100], [R16.64], !P1 ;  /* 0x1210000010fb7fae */ /* 0x0009e8000c901d46 */
[----:B------:R2:W-:Y:S04]  /*52b0*/  LDGSTS.E.BYPASS.LTC128B.128 [R251+0x15100], [R14.64], !P0 ;  /* 0x151000000efb7fae */ /* 0x0005e8000c101d46 */
[----:B------:R3:W-:Y:S04]  /*52c0*/  LDGSTS.E.BYPASS.LTC128B.128 [R251+0xd100], [R12.64], !P3 ;  /* 0x0d1000000cfb7fae */ /* 0x0007e8000d901d46 */
[----:B------:R4:W-:Y:S04]  /*52d0*/  LDGSTS.E.BYPASS.LTC128B.128 [R251+0x10100], [R10.64], !P2 ;  /* 0x101000000afb7fae */ /* 0x0009e8000d101d46 */
[----:B------:R4:W-:Y:S04]  /*52e0*/  LDGSTS.E.BYPASS.LTC128B.128 [R251+0x13100], [R8.64], !P1 ;  /* 0x1310000008fb7fae */ /* 0x0009e8000c901d46 */
[----:B------:R5:W-:Y:S01]  /*52f0*/  LDGSTS.E.BYPASS.LTC128B.128 [R251+0x16100], [R6.64], !P0 ;  /* 0x1610000006fb7fae */ /* 0x000be2000c101d46 */
[----:B--2---:R-:W-:-:S02]  /*5300*/  SEL R14, RZ, 0x10, P2 ;  /* 0x00000010ff0e7807 */ /* 0x004fc40001000000 */
[----:B---3--:R-:W-:Y:S02]  /*5310*/  SEL R13, RZ, 0x10, P1 ;  /* 0x00000010ff0d7807 */ /* 0x008fe40000800000 */
[----:B------:R-:W-:Y:S02]  /*5320*/  SEL R12, RZ, 0x10, P0 ;  /* 0x00000010ff0c7807 */ /* 0x000fe40000000000 */
[----:B-----5:R-:W-:-:S04]  /*5330*/  SEL R7, RZ, 0x10, P3 ;  /* 0x00000010ff077807 */ /* 0x020fc80001800000 */
.L_x_2739:
[----:B-1--4-:R-:W-:Y:S02]  /*5340*/  IADD3 R10, -R7, 0x10, RZ ;  /* 0x00000010070a7810 */ /* 0x012fe40007ffe1ff */
[----:B------:R-:W-:Y:S02]  /*5350*/  IADD3 R2, -R14, 0x10, RZ ;  /* 0x000000100e027810 */ /* 0x000fe40007ffe1ff */
[----:B------:R-:W-:Y:S02]  /*5360*/  LOP3.LUT R10, R10, 0xf, RZ, 0xc0, !PT ;  /* 0x0000000f0a0a7812 */ /* 0x000fe400078ec0ff */
[----:B------:R-:W-:-:S02]  /*5370*/  IADD3 R6, -R13, 0x10, RZ ;  /* 0x000000100d067810 */ /* 0x000fc40007ffe1ff */
[----:B------:R-:W-:Y:S02]  /*5380*/  LOP3.LUT R2, R2, 0xf, RZ, 0xc0, !PT ;  /* 0x0000000f02027812 */ /* 0x000fe400078ec0ff */
[-C--:B------:R-:W-:Y:S02]  /*5390*/  IADD3 R10, P1, P0, R10, R0.reuse, R137 ;  /* 0x000000000a0a7210 */ /* 0x080fe4000783e089 */
[----:B------:R-:W-:Y:S02]  /*53a0*/  LOP3.LUT R6, R6, 0xf, RZ, 0xc0, !PT ;  /* 0x0000000f06067812 */ /* 0x000fe400078ec0ff */
[----:B------:R-:W-:Y:S02]  /*53b0*/  IADD3 R3, -R12, 0x10, RZ ;  /* 0x000000100c037810 */ /* 0x000fe40007ffe1ff */
[----:B------:R-:W-:Y:S02]  /*53c0*/  IADD3 R8, P3, P2, R2, R0, R138 ;  /* 0x0000000002087210 */ /* 0x000fe40007a7e08a */
[----:B------:R-:W-:-:S02]  /*53d0*/  IADD3.X R11, RZ, R4, R128, P1, P0 ;  /* 0x00000004ff0b7210 */ /* 0x000fc40000fe0480 */
[----:B------:R-:W-:Y:S02]  /*53e0*/  IADD3 R6, P1, P0, R6, R0, R139 ;  /* 0x0000000006067210 */ /* 0x000fe4000783e08b */
[----:B------:R-:W-:Y:S02]  /*53f0*/  LOP3.LUT R2, R3, 0xf, RZ, 0xc0, !PT ;  /* 0x0000000f03027812 */ /* 0x000fe400078ec0ff */
[-C--:B------:R-:W-:Y:S02]  /*5400*/  IADD3.X R9, RZ, R4.reuse, R129, P3, P2 ;  /* 0x00000004ff097210 */ /* 0x080fe40001fe4481 */
[----:B------:R-:W-:Y:S02]  /*5410*/  ISETP.NE.U32.AND P3, PT, R7, RZ, PT ;  /* 0x000000ff0700720c */ /* 0x000fe40003f65070 */
[----:B------:R-:W-:Y:S02]  /*5420*/  IADD3.X R7, RZ, R4, R130, P1, P0 ;  /* 0x00000004ff077210 */ /* 0x000fe40000fe0482 */
[----:B------:R-:W-:-:S02]  /*5430*/  IADD3 R2, P1, P0, R2, R0, R140 ;  /* 0x0000000002027210 */ /* 0x000fc4000783e08c */
[----:B------:R-:W-:Y:S02]  /*5440*/  ISETP.NE.U32.AND P2, PT, R14, RZ, PT ;  /* 0x000000ff0e00720c */ /* 0x000fe40003f45070 */
[----:B------:R-:W-:Y:S02]  /*5450*/  IADD3.X R3, RZ, R4, R131, P1, P0 ;  /* 0x00000004ff037210 */ /* 0x000fe40000fe0483 */
[----:B------:R-:W-:Y:S02]  /*5460*/  ISETP.NE.U32.AND P1, PT, R13, RZ, PT ;  /* 0x000000ff0d00720c */ /* 0x000fe40003f25070 */
[----:B------:R-:W-:Y:S01]  /*5470*/  ISETP.NE.U32.AND P0, PT, R12, RZ, PT ;  /* 0x000000ff0c00720c */ /* 0x000fe20003f05070 */
[----:B------:R-:W-:Y:S01]  /*5480*/  @!PT LDS RZ, [RZ] ;  /* 0x00000000fffff984 */ /* 0x000fe20000000800 */
[----:B------:R-:W-:Y:S01]  /*5490*/  @!PT LDS RZ, [RZ] ;  /* 0x00000000fffff984 */ /* 0x000fe20000000800 */
[----:B------:R-:W-:Y:S01]  /*54a0*/  @!PT LDS RZ, [RZ] ;  /* 0x00000000fffff984 */ /* 0x000fe20000000800 */
[----:B------:R1:W-:Y:S06]  /*54b0*/  LDGSTS.E.BYPASS.LTC128B.128.ZFILL [R251+0xe100], [R10.64], P3 ;  /* 0x0e1000000afb7fae */ /* 0x0003ec0009941d46 */
[----:B------:R1:W-:Y:S04]  /*54c0*/  LDGSTS.E.BYPASS.LTC128B.128.ZFILL [R251+0x11100], [R8.64], P2 ;  /* 0x1110000008fb7fae */ /* 0x0003e80009141d46 */
[----:B------:R1:W-:Y:S04]  /*54d0*/  LDGSTS.E.BYPASS.LTC128B.128.ZFILL [R251+0x14100], [R6.64], P1 ;  /* 0x1410000006fb7fae */ /* 0x0003e80008941d46 */
[----:B------:R1:W-:Y:S02]  /*54e0*/  LDGSTS.E.BYPASS.LTC128B.128.ZFILL [R251+0x17100], [R2.64], P0 ;  /* 0x1710000002fb7fae */ /* 0x0003e40008141d46 */
.L_x_2693:
[----:B--234-:R-:W-:Y:S05]  /*54f0*/  BSYNC B0 ;  /* 0x0000000000007941 */ /* 0x01cfea0003800000 */
.L_x_2692:
[----:B-1----:R-:W2:Y:S01]  /*5500*/  LDL R3, [R1+0x7c] ;  /* 0x00007c0001037983 */ /* 0x002ea20000100800 */
[----:B------:R-:W-:-:S03]  /*5510*/  IMAD.MOV.U32 R4, RZ, RZ, c[0x0][0x2c4] ;  /* 0x0000b100ff047624 */ /* 0x000fc600078e00ff */
[----:B------:R-:W2:Y:S04]  /*5520*/  LDL R0, [R1+0x18c] ;  /* 0x00018c0001007983 */ /* 0x000ea80000100800 */
[----:B------:R-:W3:Y:S01]  /*5530*/  LDL R2, [R1+0x68] ;  /* 0x0000680001027983 */ /* 0x000ee20000100800 */
[----:B------:R-:W-:-:S03]  /*5540*/  ISETP.NE.AND P0, PT, R4, 0x1, PT ;  /* 0x000000010400780c */ /* 0x000fc60003f05270 */
[----:B------:R-:W0:Y:S01]  /*5550*/  LDGDEPBAR ;  /* 0x00000000000079af */ /* 0x000e220000000000 */
[----:B--2---:R-:W-:-:S05]  /*5560*/  IMAD.IADD R3, R0, 0x1, R3 ;  /* 0x0000000100037824 */ /* 0x004fca00078e0203 */
[----:B------:R1:W-:Y:S04]  /*5570*/  STL [R1+0x30], R3 ;  /* 0x0000300301007387 */ /* 0x0003e80000100800 */
[----:B------:R-:W-:Y:S01]  /*5580*/  @P0 IMAD.HI.U32 R0, R3, c[0x0][0x2c8], RZ ;  /* 0x0000b20003000a27 */ /* 0x000fe200078e00ff */
[----:B---3--:R-:W-:Y:S02]  /*5590*/  IADD3 R5, -R2, 0x1, R132 ;  /* 0x0000000102057810 */ /* 0x008fe40007ffe184 */
[----:B------:R-:W-:Y:S01]  /*55a0*/  MOV R4, R3 ;  /* 0x0000000300047202 */ /* 0x000fe20000000f00 */
[----:B------:R-:W-:Y:S01]  /*55b0*/  IMAD.IADD R6, R132, 0x1, -R2 ;  /* 0x0000000184067824 */ /* 0x000fe200078e0a02 */
[----:B------:R-:W-:Y:S02]  /*55c0*/  @P0 SHF.R.U32.HI R4, RZ, c[0x0][0x2cc], R0 ;  /* 0x0000b300ff040a19 */ /* 0x000fe40000011600 */
[----:B------:R-:W-:Y:S01]  /*55d0*/  IADD3 R5, R5, -c[0x0][0x168], RZ ;  /* 0x80005a0005057a10 */ /* 0x000fe20007ffe0ff */
[----:B------:R-:W-:Y:S05]  /*55e0*/  BRA.DIV ~URZ, `(.L_x_2696) ;  /* 0x00010d127f007947 */ /* 0x000fea000b800000 */
[----:B------:R2:W3:Y:S02]  /*55f0*/  SHFL.IDX PT, R0, R4, RZ, 0x1c1f ;  /* 0x001c1fff04007589 */ /* 0x0004e400000e0000 */
.L_x_2740:
[----:B---3--:R-:W-:-:S05]  /*5600*/  IMAD.IADD R0, R5, 0x1, R0 ;  /* 0x0000000105007824 */ /* 0x008fca00078e0200 */
[----:B------:R-:W-:-:S04]  /*5610*/  IMNMX R0, R6, R0, PT ;  /* 0x0000000006007217 */ /* 0x000fc80003800200 */
[C---:B------:R-:W-:Y:S02]  /*5620*/  ISETP.GT.AND P0, PT, R0.reuse, RZ, PT ;  /* 0x000000ff0000720c */ /* 0x040fe40003f04270 */
[----:B------:R-:W-:Y:S02]  /*5630*/  ISETP.GT.AND P1, PT, R0, 0x1, PT ;  /* 0x000000010000780c */ /* 0x000fe40003f24270 */
[----:B------:R-:W-:Y:S02]  /*5640*/  FSEL R7, R116, -INF , P0 ;  /* 0xff80000074077808 */ /* 0x000fe40000000000 */
[C---:B------:R-:W-:Y:S02]  /*5650*/  ISETP.GT.AND P4, PT, R0.reuse, 0x9, PT ;  /* 0x000000090000780c */ /* 0x040fe40003f84270 */
[----:B------:R-:W-:Y:S02]  /*5660*/  ISETP.GT.AND P0, PT, R0, 0x10, PT ;  /* 0x000000100000780c */ /* 0x000fe40003f04270 */
        /* <DEDUP_REMOVED lines=44> */
[----:B------:R-:W3:Y:S01]  /*5930*/  SHFL.IDX PT, R0, R4, 0x1, 0x1c1f ;  /* 0x003c1f0004007f89 */ /* 0x000ee200000e0000 */
[----:B------:R-:W-:-:S04]  /*5940*/  FMNMX.FTZ R2, R7, R8, !PT ;  /* 0x0000000807027209 */ /* 0x000fc80007810000 */
[----:B------:R-:W-:-:S04]  /*5950*/  FMNMX.FTZ R2, R12, R2, !PT ;  /* 0x000000020c027209 */ /* 0x000fc80007810000 */
[----:B------:R-:W-:-:S04]  /*5960*/  FMNMX.FTZ R2, R14, R2, !PT ;  /* 0x000000020e027209 */ /* 0x000fc80007810000 */
[----:B------:R-:W-:-:S04]  /*5970*/  FMNMX.FTZ R2, R15, R2, !PT ;  /* 0x000000020f027209 */ /* 0x000fc80007810000 */
[----:B------:R-:W-:-:S04]  /*5980*/  FMNMX.FTZ R2, R16, R2, !PT ;  /* 0x0000000210027209 */ /* 0x000fc80007810000 */
[----:B------:R-:W-:Y:S01]  /*5990*/  FMNMX.FTZ R2, R18, R2, !PT ;  /* 0x0000000212027209 */ /* 0x000fe20007810000 */
[----:B---3--:R-:W-:-:S03]  /*59a0*/  IMAD.IADD R0, R5, 0x1, R0 ;  /* 0x0000000105007824 */ /* 0x008fc600078e0200 */
        /* <DEDUP_REMOVED lines=10> */
[----:B-1----:R-:W-:Y:S02]  /*5a50*/  FMNMX.FTZ R3, R5, R6, !PT ;  /* 0x0000000605037209 */ /* 0x002fe40007810000 */
        /* <DEDUP_REMOVED lines=31> */
[C---:B------:R-:W-:Y:S02]  /*5c50*/  ISETP.GT.AND P0, PT, R0.reuse, 0x31, PT ;  /* 0x000000310000780c */ /* 0x040fe40003f04270 */
        /* <DEDUP_REMOVED lines=43> */
[----:B------:R-:W-:Y:S02]  /*5f10*/  FSEL R88, R30, -INF , P0 ;  /* 0xff8000001e587808 */ /* 0x000fe40000000000 */
[----:B------:R-:W-:Y:S02]  /*5f20*/  FMNMX.FTZ R2, R89, R3, !PT ;  /* 0x0000000359027209 */ /* 0x000fe40007810000 */
[----:B------:R-:W1:Y:S02]  /*5f30*/  SHFL.BFLY PT, R3, R0, 0x2, 0x1f ;  /* 0x0c401f0000037f89 */ /* 0x000e6400000e0000 */
[----:B------:R-:W-:-:S05]  /*5f40*/  FMNMX.FTZ R2, R88, R2, !PT ;  /* 0x0000000258027209 */ /* 0x000fca0007810000 */
[----:B------:R-:W3:Y:S01]  /*5f50*/  SHFL.BFLY PT, R24, R2, 0x2, 0x1f ;  /* 0x0c401f0002187f89 */ /* 0x000ee200000e0000 */
[----:B-1----:R-:W-:-:S05]  /*5f60*/  FMNMX.FTZ R0, R3, R0, !PT ;  /* 0x0000000003007209 */ /* 0x002fca0007810000 */
[----:B------:R-:W1:Y:S01]  /*5f70*/  SHFL.BFLY PT, R132, R0, 0x1, 0x1f ;  /* 0x0c201f0000847f89 */ /* 0x000e6200000e0000 */
[----:B---3--:R-:W-:-:S05]  /*5f80*/  FMNMX.FTZ R24, R2, R24, !PT ;  /* 0x0000001802187209 */ /* 0x008fca0007810000 */
[----:B------:R3:W4:Y:S01]  /*5f90*/  SHFL.BFLY PT, R3, R24, 0x1, 0x1f ;  /* 0x0c201f0018037f89 */ /* 0x00072200000e0000 */
[----:B-1----:R-:W-:-:S05]  /*5fa0*/  FMNMX.FTZ R132, R0, R132, !PT ;  /* 0x0000008400847209 */ /* 0x002fca0007810000 */
.L_x_2741:
[C---:B------:R-:W-:Y:S01]  /*5fb0*/  FMUL.FTZ R2, R132.reuse, c[0x0][0x2d0] ;  /* 0x0000b40084027a20 */ /* 0x040fe20000410000 */
[----:B------:R-:W-:Y:S01]  /*5fc0*/  FSETP.NEU.FTZ.AND P0, PT, R132, -INF , PT ;  /* 0xff8000008400780b */ /* 0x000fe20003f1d000 */
[----:B------:R-:W-:Y:S01]  /*5fd0*/  WARPSYNC 0xffffffff ;  /* 0xffffffff00007948 */ /* 0x000fe20003800000 */
[----:B---34-:R-:W-:Y:S01]  /*5fe0*/  FMNMX.FTZ R24, R3, R24, !PT ;  /* 0x0000001803187209 */ /* 0x018fe20007810000 */
[----:B------:R-:W-:Y:S01]  /*5ff0*/  LDSM.16.MT88.4 R36, [R218+0x800] ;  /* 0x00080000da24783b */ /* 0x000fe20000004200 */
[----:B------:R-:W-:Y:S02]  /*6000*/  FSEL R2, R2, RZ, P0 ;  /* 0x000000ff02027208 */ /* 0x000fe40000000000 */
[----:B------:R-:W-:Y:S01]  /*6010*/  FSETP.NEU.FTZ.AND P0, PT, R24, -INF , PT ;  /* 0xff8000001800780b */ /* 0x000fe20003f1d000 */
[----:B------:R-:W-:Y:S02]  /*6020*/  LDSM.16.MT88.4 R32, [R219] ;  /* 0x00000000db20783b */ /* 0x000fe40000004200 */
[----:B------:R-:W-:-:S02]  /*6030*/  FFMA.FTZ R0, R7, c[0x0][0x2d0], -R2 ;  /* 0x0000b40007007a23 */ /* 0x000fc40000010802 */
[--C-:B------:R-:W-:Y:S01]  /*6040*/  FFMA.FTZ R3, R18, c[0x0][0x2d0], -R2.reuse ;  /* 0x0000b40012037a23 */ /* 0x100fe20000010802 */
[----:B------:R-:W-:Y:S01]  /*6050*/  LDSM.16.MT88.4 R60, [R219+0x800] ;  /* 0x00080000db3c783b */ /* 0x000fe20000004200 */
[----:B------:R1:W-:Y:S03]  /*6060*/  MUFU.EX2 R120, R0 ;  /* 0x0000000000787308 */ /* 0x0003e60000000800 */
[----:B------:R-:W-:Y:S04]  /*6070*/  LDSM.16.MT88.4 R72, [R218+0x3000] ;  /* 0x00300000da48783b */ /* 0x000fe80000004200 */
[----:B------:R-:W-:Y:S01]  /*6080*/  LDSM.16.MT88.4 R56, [R220] ;  /* 0x00000000dc38783b */ /* 0x000fe20000004200 */
        /* <DEDUP_REMOVED lines=9> */
[----:B------:R-:W3:Y:S03]  /*6120*/  MUFU.EX2 R134, R3 ;  /* 0x0000000300867308 */ /* 0x000ee60000000800 */
[----:B------:R-:W-:Y:S04]  /*6130*/  LDSM.16.MT88.4 R80, [R219+0x3800] ;  /* 0x00380000db50783b */ /* 0x000fe80000004200 */
[----:B------:R-:W-:Y:S01]  /*6140*/  LDSM.16.MT88.4 R84, [R220+0x3000] ;  /* 0x00300000dc54783b */ /* 0x000fe20000004200 */
[----:B-1----:R-:W-:Y:S01]  /*6150*/  FFMA.FTZ R0, R12, c[0x0][0x2d0], -R2 ;  /* 0x0000b4000c007a23 */ /* 0x002fe20000010802 */
[----:B----4-:R-:W-:-:S03]  /*6160*/  F2FP.PACK_AB R20, R27, R120 ;  /* 0x000000781b14723e */ /* 0x010fc600000000ff */
[----:B------:R1:W-:Y:S01]  /*6170*/  MUFU.EX2 R125, R0 ;  /* 0x00000000007d7308 */ /* 0x0003e20000000800 */
[----:B---3--:R-:W-:Y:S01]  /*6180*/  F2FP.PACK_AB R18, R134, R131 ;  /* 0x000000838612723e */ /* 0x008fe200000000ff */
[----:B-1----:R-:W-:-:S06]  /*6190*/  FFMA.FTZ R0, R14, c[0x0][0x2d0], -R2 ;  /* 0x0000b4000e007a23 */ /* 0x002fcc0000010802 */
[----:B------:R1:W3:Y:S02]  /*61a0*/  MUFU.EX2 R127, R0 ;  /* 0x00000000007f7308 */ /* 0x0002e40000000800 */
[----:B-1----:R-:W-:Y:S01]  /*61b0*/  FFMA.FTZ R0, R15, c[0x0][0x2d0], -R2 ;  /* 0x0000b4000f007a23 */ /* 0x002fe20000010802 */
[----:B---3--:R-:W-:-:S05]  /*61c0*/  F2FP.PACK_AB R22, R127, R125 ;  /* 0x0000007d7f16723e */ /* 0x008fca00000000ff */
[----:B------:R1:W-:Y:S02]  /*61d0*/  MUFU.EX2 R128, R0 ;  /* 0x0000000000807308 */ /* 0x0003e40000000800 */
[----:B-1----:R-:W-:-:S06]  /*61e0*/  FFMA.FTZ R0, R16, c[0x0][0x2d0], -R2 ;  /* 0x0000b40010007a23 */ /* 0x002fcc0000010802 */
[----:B------:R1:W3:Y:S02]  /*61f0*/  MUFU.EX2 R129, R0 ;  /* 0x0000000000817308 */ /* 0x0002e40000000800 */
[----:B-1----:R-:W-:Y:S01]  /*6200*/  FMUL.FTZ R0, R24, c[0x0][0x2d0] ;  /* 0x0000b40018007a20 */ /* 0x002fe20000410000 */
[----:B---3--:R-:W-:-:S04]  /*6210*/  F2FP.PACK_AB R16, R129, R128 ;  /* 0x000000808110723e */ /* 0x008fc800000000ff */
[----:B------:R-:W-:-:S05]  /*6220*/  FSEL R0, R0, RZ, P0 ;  /* 0x000000ff00007208 */ /* 0x000fca0000000000 */
[----:B------:R-:W-:-:S04]  /*6230*/  FFMA.FTZ R3, R5, c[0x0][0x2d0], -R0 ;  /* 0x0000b40005037a23 */ /* 0x000fc80000010800 */
[----:B------:R1:W-:Y:S02]  /*6240*/  MUFU.EX2 R26, R3 ;  /* 0x00000003001a7308 */ /* 0x0003e40000000800 */
[--C-:B-1----:R-:W-:Y:S02]  /*6250*/  FFMA.FTZ R3, R6, c[0x0][0x2d0], -R0.reuse ;  /* 0x0000b40006037a23 */ /* 0x102fe40000010800 */
[----:B--2---:R-:W1:Y:S04]  /*6260*/  LDSM.16.MT88.4 R4, [R218] ;  /* 0x00000000da04783b */ /* 0x004e680000004200 */
        /* <DEDUP_REMOVED lines=9> */
[C---:B-1----:R-:W-:Y:S08]  /*6300*/  HMMA.16816.F32 R28, R20.reuse, R4, RZ ;  /* 0x00000004141c723c */ /* 0x042ff000000018ff */
[----:B------:R-:W-:Y:S01]  /*6310*/  HMMA.16816.F32 R8, R20, R6, RZ ;  /* 0x000000061408723c */ /* 0x000fe200000018ff */
[----:B--2---:R-:W-:-:S02]  /*6320*/  FFMA.FTZ R3, R13, c[0x0][0x2d0], -R0 ;  /* 0x0000b4000d037a23 */ /* 0x004fc40000010800 */
[----:B------:R-:W1:Y:S02]  /*6330*/  LDSM.16.MT88.4 R12, [R221] ;  /* 0x00000000dd0c783b */ /* 0x000e640000004200 */
[----:B------:R2:W3:Y:S03]  /*6340*/  MUFU.EX2 R133, R3 ;  /* 0x0000000300857308 */ /* 0x0004e60000000800 */
[C---:B------:R-:W-:Y:S08]  /*6350*/  HMMA.16816.F32 R4, R20.reuse, R32, RZ ;  /* 0x000000201404723c */ /* 0x040ff000000018ff */
[----:B------:R-:W-:Y:S01]  /*6360*/  HMMA.16816.F32 R52, R20, R34, RZ ;  /* 0x000000221434723c */ /* 0x000fe200000018ff */
[----:B--2---:R-:W-:Y:S01]  /*6370*/  FFMA.FTZ R3, R17, c[0x0][0x2d0], -R0 ;  /* 0x0000b40011037a23 */ /* 0x004fe20000010800 */
[----:B---3--:R-:W-:-:S06]  /*6380*/  F2FP.PACK_AB R17, R133, R130 ;  /* 0x000000828511723e */ /* 0x008fcc00000000ff */
[----:B------:R-:W-:Y:S01]  /*6390*/  HMMA.16816.F32 R32, R20, R56, RZ ;  /* 0x000000381420723c */ /* 0x000fe200000018ff */
[----:B------:R2:W-:Y:S02]  /*63a0*/  MUFU.EX2 R136, R3 ;  /* 0x0000000300887308 */ /* 0x0005e40000000800 */
[----:B--2---:R-:W-:-:S06]  /*63b0*/  FFMA.FTZ R3, R19, c[0x0][0x2d0], -R0 ;  /* 0x0000b40013037a23 */ /* 0x004fcc0000010800 */
[----:B------:R-:W2:Y:S02]  /*63c0*/  MUFU.EX2 R137, R3 ;  /* 0x0000000300897308 */ /* 0x000ea40000000800 */
[----:B--2---:R-:W-:-:S07]  /*63d0*/  F2FP.PACK_AB R19, R137, R136 ;  /* 0x000000888913723e */ /* 0x004fce00000000ff */
[C---:B------:R-:W-:Y:S08]  /*63e0*/  HMMA.16816.F32 R40, R16.reuse, R36, R28 ;  /* 0x000000241028723c */ /* 0x040ff0000000181c */
[C---:B------:R-:W-:Y:S08]  /*63f0*/  HMMA.16816.F32 R8, R16.reuse, R38, R8 ;  /* 0x000000261008723c */ /* 0x040ff00000001808 */
[----:B------:R-:W-:Y:S08]  /*6400*/  HMMA.16816.F32 R4, R16, R60, R4 ;  /* 0x0000003c1004723c */ /* 0x000ff00000001804 */
[----:B------:R-:W-:Y:S01]  /*6410*/  MOV R146, R41 ;  /* 0x0000002900927202 */ /* 0x000fe20000000f00 */
[----:B-1----:R-:W-:Y:S01]  /*6420*/  HMMA.16816.F32 R36, R20, R14, RZ ;  /* 0x0000000e1424723c */ /* 0x002fe200000018ff */
[----:B------:R-:W-:-:S02]  /*6430*/  MOV R145, R42 ;  /* 0x0000002a00917202 */ /* 0x000fc40000000f00 */
[----:B------:R-:W-:Y:S02]  /*6440*/  MOV R144, R43 ;  /* 0x0000002b00907202 */ /* 0x000fe40000000f00 */
[----:B------:R-:W-:Y:S02]  /*6450*/  MOV R143, R40 ;  /* 0x00000028008f7202 */ /* 0x000fe40000000f00 */
[----:B------:R-:W-:Y:S01]  /*6460*/  MOV R142, R9 ;  /* 0x00000009008e7202 */ /* 0x000fe20000000f00 */
[----:B------:R-:W-:Y:S01]  /*6470*/  HMMA.16816.F32 R40, R20, R12, RZ ;  /* 0x0000000c1428723c */ /* 0x000fe200000018ff */
[----:B------:R-:W-:Y:S02]  /*6480*/  MOV R141, R10 ;  /* 0x0000000a008d7202 */ /* 0x000fe40000000f00 */
[----:B------:R-:W-:Y:S02]  /*6490*/  MOV R140, R11 ;  /* 0x0000000b008c7202 */ /* 0x000fe40000000f00 */
[----:B------:R-:W-:-:S02]  /*64a0*/  MOV R139, R8 ;  /* 0x00000008008b7202 */ /* 0x000fc40000000f00 */
[----:B------:R-:W-:Y:S01]  /*64b0*/  MOV R138, R5 ;  /* 0x00000005008a7202 */ /* 0x000fe20000000f00 */
[----:B------:R-:W-:Y:S01]  /*64c0*/  HMMA.16816.F32 R12, R20, R72, RZ ;  /* 0x00000048140c723c */ /* 0x000fe200000018ff */
[----:B------:R-:W-:Y:S02]  /*64d0*/  MOV R123, R6 ;  /* 0x00000006007b7202 */ /* 0x000fe40000000f00 */
[----:B------:R-:W-:Y:S02]  /*64e0*/  MOV R122, R7 ;  /* 0x00000007007a7202 */ /* 0x000fe40000000f00 */
[----:B------:R-:W-:-:S03]  /*64f0*/  MOV R121, R4 ;  /* 0x0000000400797202 */ /* 0x000fc60000000f00 */
[----:B------:R-:W-:Y:S08]  /*6500*/  HMMA.16816.F32 R8, R20, R74, RZ ;  /* 0x0000004a1408723c */ /* 0x000ff000000018ff */
[C---:B------:R-:W-:Y:S01]  /*6510*/  HMMA.16816.F32 R60, R16.reuse, R62, R52 ;  /* 0x0000003e103c723c */ /* 0x040fe20000001834 */
[----:B------:R-:W1:Y:S07]  /*6520*/  LDSM.16.MT88.4 R52, [R221+0x3800] ;  /* 0x00380000dd34783b */ /* 0x000e6e0000004200 */
[----:B------:R-:W-:Y:S01]  /*6530*/  HMMA.16816.F32 R148, R16, R68, R40 ;  /* 0x000000441094723c */ /* 0x000fe20000001828 */
[----:B------:R-:W2:Y:S07]  /*6540*/  LDSM.16.MT88.4 R40, [R218+0x6000] ;  /* 0x00600000da28783b */ /* 0x000eae0000004200 */
[C---:B------:R-:W-:Y:S08]  /*6550*/  HMMA.16816.F32 R4, R20.reuse, R76, RZ ;  /* 0x0000004c1404723c */ /* 0x040ff000000018ff */
[----:B------:R-:W-:Y:S01]  /*6560*/  HMMA.16816.F32 R28, R20, R58, RZ ;  /* 0x0000003a141c723c */ /* 0x000fe200000018ff */
[----:B------:R-:W3:Y:S07]  /*6570*/  LDSM.16.MT88.4 R56, [R220+0x3800] ;  /* 0x00380000dc38783b */ /* 0x000eee0000004200 */
[----:B------:R-:W-:Y:S01]  /*6580*/  HMMA.16816.F32 R208, R16, R44, R12 ;  /* 0x0000002c10d0723c */ /* 0x000fe2000000180c */
[----:B------:R-:W-:-:S02]  /*6590*/  MOV R68, R150 ;  /* 0x0000009600447202 */ /* 0x000fc40000000f00 */
[----:B------:R-:W-:Y:S02]  /*65a0*/  MOV R3, R151 ;  /* 0x0000009700037202 */ /* 0x000fe40000000f00 */
[----:B------:R-:W-:Y:S02]  /*65b0*/  MOV R76, R148 ;  /* 0x00000094004c7202 */ /* 0x000fe40000000f00 */
[----:B------:R-:W-:Y:S01]  /*65c0*/  MOV R77, R149 ;  /* 0x00000095004d7202 */ /* 0x000fe20000000f00 */
[----:B------:R-:W-:Y:S01]  /*65d0*/  HMMA.16816.F32 R188, R16, R46, R8 ;  /* 0x0000002e10bc723c */ /* 0x000fe20000001808 */
[----:B------:R-:W4:Y:S07]  /*65e0*/  LDSM.16.MT88.4 R44, [R219+0x6000] ;  /* 0x00600000db2c783b */ /* 0x000f2e0000004200 */
[C---:B------:R-:W-:Y:S07]  /*65f0*/  HMMA.16816.F32 R12, R20.reuse, R64, RZ ;  /* 0x00000040140c723c */ /* 0x040fee00000018ff */
[----:B------:R-:W-:Y:S01]  /*6600*/  MOV R65, R146 ;  /* 0x0000009200417202 */ /* 0x000fe20000000f00 */
[----:B------:R-:W-:Y:S01]  /*6610*/  HMMA.16816.F32 R8, R20, R66, RZ ;  /* 0x000000421408723c */ /* 0x000fe200000018ff */
[----:B------:R-:W-:-:S06]  /*6620*/  MOV R64, R143 ;  /* 0x0000008f00407202 */ /* 0x000fcc0000000f00 */
[----:B------:R-:W-:Y:S01]  /*6630*/  MOV R66, R145 ;  /* 0x0000009100427202 */ /* 0x000fe20000000f00 */
[----:B------:R-:W-:Y:S01]  /*6640*/  HMMA.16816.F32 R212, R16, R48, R32 ;  /* 0x0000003010d4723c */ /* 0x000fe20000001820 */
[----:B------:R-:W5:Y:S01]  /*6650*/  LDSM.16.MT88.4 R32, [R218+0x6800] ;  /* 0x00680000da20783b */ /* 0x000f620000004200 */
[----:B------:R-:W-:-:S05]  /*6660*/  MOV R67, R144 ;  /* 0x0000009000437202 */ /* 0x000fca0000000f00 */
[--C-:B------:R-:W-:Y:S01]  /*6670*/  FFMA.FTZ R48, R95, c[0x0][0x2d0], -R0.reuse ;  /* 0x0000b4005f307a23 */ /* 0x100fe20000010800 */
[----:B------:R-:W-:Y:S01]  /*6680*/  HMMA.16816.F32 R204, R16, R80, R4 ;  /* 0x0000005010cc723c */ /* 0x000fe20000001804 */
[----:B------:R-:W-:-:S06]  /*6690*/  FFMA.FTZ R49, R94, c[0x0][0x2d0], -R0 ;  /* 0x0000b4005e317a23 */ /* 0x000fcc0000010800 */
[----:B------:R-:W-:Y:S01]  /*66a0*/  MOV R80, R121 ;  /* 0x0000007900507202 */ /* 0x000fe20000000f00 */
[----:B------:R-:W-:Y:S01]  /*66b0*/  HMMA.16816.F32 R4, R20, R84, RZ ;  /* 0x000000541404723c */ /* 0x000fe200000018ff */
[----:B------:R-:W-:-:S06]  /*66c0*/  MOV R81, R138 ;  /* 0x0000008a00517202 */ /* 0x000fcc0000000f00 */
[----:B------:R-:W-:Y:S01]  /*66d0*/  MOV R85, R142 ;  /* 0x0000008e00557202 */ /* 0x000fe20000000f00 */
[----:B------:R-:W-:Y:S01]  /*66e0*/  HMMA.16816.F32 R200, R16, R70, R36 ;  /* 0x0000004610c8723c */ /* 0x000fe20000001824 */
[----:B------:R-:W3:Y:S01]  /*66f0*/  LDSM.16.MT88.4 R36, [R219+0x6800] ;  /* 0x00680000db24783b */ /* 0x000ee20000004200 */
[----:B------:R-:W-:-:S06]  /*6700*/  MOV R84, R139 ;  /* 0x0000008b00547202 */ /* 0x000fcc0000000f00 */
[C---:B-1----:R-:W-:Y:S07]  /*6710*/  HMMA.16816.F32 R184, R16.reuse, R52, R12 ;  /* 0x0000003410b8723c */ /* 0x042fee000000180c */
[--C-:B------:R-:W-:Y:S01]  /*6720*/  FFMA.FTZ R52, R91, c[0x0][0x2d0], -R0.reuse ;  /* 0x0000b4005b347a23 */ /* 0x100fe20000010800 */
[----:B------:R-:W-:Y:S01]  /*6730*/  HMMA.16816.F32 R176, R16, R54, R8 ;  /* 0x0000003610b0723c */ /* 0x000fe20000001808 */
[----:B------:R-:W-:-:S06]  /*6740*/  FFMA.FTZ R53, R90, c[0x0][0x2d0], -R0 ;  /* 0x0000b4005a357a23 */ /* 0x000fcc0000010800 */
[--C-:B------:R-:W-:Y:S01]  /*6750*/  FFMA.FTZ R55, R89, c[0x0][0x2d0], -R0.reuse ;  /* 0x0000b40059377a23 */ /* 0x100fe20000010800 */
[----:B------:R-:W-:Y:S01]  /*6760*/  HMMA.16816.F32 R192, R16, R50, R28 ;  /* 0x0000003210c0723c */ /* 0x000fe2000000181c */
[----:B------:R-:W-:-:S06]  /*6770*/  FFMA.FTZ R54, R88, c[0x0][0x2d0], -R0 ;  /* 0x0000b40058367a23 */ /* 0x000fcc0000010800 */
[--C-:B------:R-:W-:Y:S01]  /*6780*/  FFMA.FTZ R50, R93, c[0x0][0x2d0], -R0.reuse ;  /* 0x0000b4005d327a23 */ /* 0x100fe20000010800 */
[----:B--2---:R-:W-:Y:S01]  /*6790*/  HMMA.16816.F32 R12, R20, R40, RZ ;  /* 0x00000028140c723c */ /* 0x004fe200000018ff */
[----:B------:R-:W-:-:S07]  /*67a0*/  FFMA.FTZ R51, R92, c[0x0][0x2d0], -R0 ;  /* 0x0000b4005c337a23 */ /* 0x000fce0000010800 */
[C---:B------:R-:W-:Y:S01]  /*67b0*/  HMMA.16816.F32 R8, R20.reuse, R42, RZ ;  /* 0x0000002a1408723c */ /* 0x040fe200000018ff */
[----:B------:R-:W1:Y:S07]  /*67c0*/  LDSM.16.MT88.4 R40, [R221+0x6000] ;  /* 0x00600000dd28783b */ /* 0x000e6e0000004200 */
[----:B------:R-:W-:Y:S07]  /*67d0*/  HMMA.16816.F32 R28, R20, R78, RZ ;  /* 0x0000004e141c723c */ /* 0x000fee00000018ff */
[----:B------:R-:W-:Y:S01]  /*67e0*/  MOV R78, R68 ;  /* 0x00000044004e7202 */ /* 0x000fe20000000f00 */
[----:B---3--:R-:W-:Y:S01]  /*67f0*/  HMMA.16816.F32 R180, R16, R56, R4 ;  /* 0x0000003810b4723c */ /* 0x008fe20000001804 */
[----:B------:R-:W-:Y:S01]  /*6800*/  MOV R79, R3 ;  /* 0x00000003004f7202 */ /* 0x000fe20000000f00 */
[----:B------:R-:W-:-:S02]  /*6810*/  FADD.FTZ R3, R120, R27 ;  /* 0x0000001b78037221 */ /* 0x000fc40000010000 */
[----:B------:R-:W-:Y:S02]  /*6820*/  FFMA.FTZ R27, R103, c[0x0][0x2d0], -R2 ;  /* 0x0000b400671b7a23 */ /* 0x000fe40000010802 */
[----:B------:R-:W-:Y:S01]  /*6830*/  FADD.FTZ R3, R125, R3 ;  /* 0x000000037d037221 */ /* 0x000fe20000010000 */
[----:B------:R-:W-:Y:S01]  /*6840*/  MOV R56, R141 ;  /* 0x0000008d00387202 */ /* 0x000fe20000000f00 */
[----:B----4-:R-:W-:Y:S01]  /*6850*/  HMMA.16816.F32 R4, R20, R44, RZ ;  /* 0x0000002c1404723c */ /* 0x010fe200000018ff */
[----:B------:R-:W-:Y:S01]  /*6860*/  MOV R57, R140 ;  /* 0x0000008c00397202 */ /* 0x000fe20000000f00 */
[----:B------:R-:W-:-:S04]  /*6870*/  FADD.FTZ R3, R127, R3 ;  /* 0x000000037f037221 */ /* 0x000fc80000010000 */
[----:B------:R-:W-:Y:S02]  /*6880*/  FADD.FTZ R3, R128, R3 ;  /* 0x0000000380037221 */ /* 0x000fe40000010000 */
[C---:B-----5:R-:W-:Y:S01]  /*6890*/  HMMA.16816.F32 R172, R16.reuse, R32, R12 ;  /* 0x0000002010ac723c */ /* 0x060fe2000000180c */
[----:B------:R-:W2:Y:S01]  /*68a0*/  LDSM.16.MT88.4 R12, [R221+0x6800] ;  /* 0x00680000dd0c783b */ /* 0x000ea20000004200 */
[----:B------:R-:W-:Y:S02]  /*68b0*/  FADD.FTZ R3, R129, R3 ;  /* 0x0000000381037221 */ /* 0x000fe40000010000 */
[--C-:B------:R-:W-:Y:S02]  /*68c0*/  FFMA.FTZ R45, R116, c[0x0][0x2d0], -R2.reuse ;  /* 0x0000b400742d7a23 */ /* 0x100fe40000010802 */
[----:B------:R-:W-:Y:S02]  /*68d0*/  FFMA.FTZ R44, R115, c[0x0][0x2d0], -R2 ;  /* 0x0000b400732c7a23 */ /* 0x000fe40000010802 */
[----:B------:R-:W-:Y:S07]  /*68e0*/  HMMA.16816.F32 R72, R16, R82, R28 ;  /* 0x000000521048723c */ /* 0x000fee000000181c */
[----:B------:R-:W-:Y:S01]  /*68f0*/  MOV R82, R123 ;  /* 0x0000007b00527202 */ /* 0x000fe20000000f00 */
[----:B------:R-:W-:Y:S01]  /*6900*/  HMMA.16816.F32 R28, R20, R86, RZ ;  /* 0x00000056141c723c */ /* 0x000fe200000018ff */
[----:B------:R-:W-:-:S06]  /*6910*/  MOV R83, R122 ;  /* 0x0000007a00537202 */ /* 0x000fcc0000000f00 */
[----:B------:R-:W-:Y:S01]  /*6920*/  MOV R86, R56 ;  /* 0x0000003800567202 */ /* 0x000fe20000000f00 */
[----:B------:R-:W-:Y:S01]  /*6930*/  HMMA.16816.F32 R168, R16, R36, R4 ;  /* 0x0000002410a8723c */ /* 0x000fe20000001804 */
[----:B------:R-:W-:-:S06]  /*6940*/  IMAD.MOV.U32 R87, RZ, RZ, R57 ;  /* 0x000000ffff577224 */ /* 0x000fcc00078e0039 */
[--C-:B------:R-:W-:Y:S01]  /*6950*/  FFMA.FTZ R37, R108, c[0x0][0x2d0], -R2.reuse ;  /* 0x0000b4006c257a23 */ /* 0x100fe20000010802 */
[----:B-1----:R-:W-:Y:S01]  /*6960*/  HMMA.16816.F32 R4, R20, R40, RZ ;  /* 0x000000281404723c */ /* 0x002fe200000018ff */
[----:B------:R-:W-:-:S06]  /*6970*/  FFMA.FTZ R36, R107, c[0x0][0x2d0], -R2 ;  /* 0x0000b4006b247a23 */ /* 0x000fcc0000010802 */
[--C-:B------:R-:W-:Y:S01]  /*6980*/  FFMA.FTZ R41, R112, c[0x0][0x2d0], -R2.reuse ;  /* 0x0000b40070297a23 */ /* 0x100fe20000010802 */
[----:B------:R-:W-:Y:S01]  /*6990*/  HMMA.16816.F32 R160, R16, R34, R8 ;  /* 0x0000002210a0723c */ /* 0x000fe20000001808 */
[----:B------:R-:W-:Y:S01]  /*69a0*/  LDSM.16.MT88.4 R32, [R219+0x9000] ;  /* 0x00900000db20783b */ /* 0x000fe20000004200 */
[----:B------:R-:W-:-:S06]  /*69b0*/  FFMA.FTZ R40, R111, c[0x0][0x2d0], -R2 ;  /* 0x0000b4006f287a23 */ /* 0x000fcc0000010802 */
[----:B------:R-:W-:Y:S01]  /*69c0*/  HMMA.16816.F32 R68, R16, R58, R28 ;  /* 0x0000003a1044723c */ /* 0x000fe2000000181c */
[----:B------:R-:W1:Y:S07]  /*69d0*/  LDSM.16.MT88.4 R28, [R220+0x6000] ;  /* 0x00600000dc1c783b */ /* 0x000e6e0000004200 */
[----:B------:R-:W-:Y:S07]  /*69e0*/  HMMA.16816.F32 R8, R20, R46, RZ ;  /* 0x0000002e1408723c */ /* 0x000fee00000018ff */
[--C-:B------:R-:W-:Y:S01]  /*69f0*/  FFMA.FTZ R46, R97, c[0x0][0x2d0], -R0.reuse ;  /* 0x0000b400612e7a23 */ /* 0x100fe20000010800 */
[----:B--2---:R-:W-:Y:S01]  /*6a00*/  HMMA.16816.F32 R152, R16, R12, R4 ;  /* 0x0000000c1098723c */ /* 0x004fe20000001804 */
[----:B------:R-:W-:-:S06]  /*6a10*/  FFMA.FTZ R47, R96, c[0x0][0x2d0], -R0 ;  /* 0x0000b400602f7a23 */ /* 0x000fcc0000010800 */
[----:B------:R-:W-:Y:S01]  /*6a20*/  FADD.FTZ R12, R26, R25 ;  /* 0x000000191a0c7221 */ /* 0x000fe20000010000 */
[----:B------:R-:W-:Y:S01]  /*6a30*/  HMMA.16816.F32 R4, R20, R42, RZ ;  /* 0x0000002a1404723c */ /* 0x000fe200000018ff */
[--C-:B------:R-:W-:Y:S02]  /*6a40*/  FFMA.FTZ R26, R106, c[0x0][0x2d0], -R2.reuse ;  /* 0x0000b4006a1a7a23 */ /* 0x100fe40000010802 */
[----:B------:R-:W-:-:S04]  /*6a50*/  FFMA.FTZ R25, R119, c[0x0][0x2d0], -R2 ;  /* 0x0000b40077197a23 */ /* 0x000fc80000010802 */
[--C-:B------:R-:W-:Y:S01]  /*6a60*/  FFMA.FTZ R43, R114, c[0x0][0x2d0], -R2.reuse ;  /* 0x0000b400722b7a23 */ /* 0x100fe20000010802 */
[----:B------:R-:W-:Y:S01]  /*6a70*/  HMMA.16816.F32 R148, R16, R38, R8 ;  /* 0x000000261094723c */ /* 0x000fe20000001808 */
[----:B------:R-:W2:Y:S01]  /*6a80*/  LDSM.16.MT88.4 R8, [R220+0x6800] ;  /* 0x00680000dc08783b */ /* 0x000ea20000004200 */
[--C-:B------:R-:W-:Y:S01]  /*6a90*/  FFMA.FTZ R42, R113, c[0x0][0x2d0], -R2.reuse ;  /* 0x0000b400712a7a23 */ /* 0x100fe20000010802 */
[----:B------:R-:W-:Y:S04]  /*6aa0*/  MUFU.EX2 R26, R26 ;  /* 0x0000001a001a7308 */ /* 0x000fe80000000800 */
[--C-:B------:R-:W-:Y:S02]  /*6ab0*/  FFMA.FTZ R39, R110, c[0x0][0x2d0], -R2.reuse ;  /* 0x0000b4006e277a23 */ /* 0x100fe40000010802 */
[----:B------:R-:W-:-:S07]  /*6ac0*/  FFMA.FTZ R38, R109, c[0x0][0x2d0], -R2 ;  /* 0x0000b4006d267a23 */ /* 0x000fce0000010802 */
[----:B------:R-:W-:Y:S08]  /*6ad0*/  HMMA.16816.F32 R120, R16, R14, R4 ;  /* 0x0000000e1078723c */ /* 0x000ff00000001804 */
[----:B-1----:R-:W-:Y:S07]  /*6ae0*/  HMMA.16816.F32 R4, R20, R28, RZ ;  /* 0x0000001c1404723c */ /* 0x002fee00000018ff */
[----:B------:R-:W-:-:S06]  /*6af0*/  FFMA.FTZ R28, R100, c[0x0][0x2d0], -R2 ;  /* 0x0000b400641c7a23 */ /* 0x000fcc0000010802 */
[----:B------:R-:W-:Y:S11]  /*6b00*/  MUFU.EX2 R28, R28 ;  /* 0x0000001c001c7308 */ /* 0x000ff60000000800 */
[----:B--2---:R-:W-:Y:S07]  /*6b10*/  HMMA.16816.F32 R144, R16, R8, R4 ;  /* 0x000000081090723c */ /* 0x004fee0000001804 */
[----:B------:R-:W-:Y:S01]  /*6b20*/  FADD.FTZ R8, R124, R12 ;  /* 0x0000000c7c087221 */ /* 0x000fe20000010000 */
[----:B------:R-:W-:Y:S01]  /*6b30*/  HMMA.16816.F32 R4, R20, R30, RZ ;  /* 0x0000001e1404723c */ /* 0x000fe200000018ff */
[----:B------:R-:W-:Y:S06]  /*6b40*/  LDSM.16.MT88.4 R12, [R218+0x9800] ;  /* 0x00980000da0c783b */ /* 0x000fec0000004200 */
[----:B------:R-:W-:-:S02]  /*6b50*/  FFMA.FTZ R30, R118, c[0x0][0x2d0], -R2 ;  /* 0x0000b400761e7a23 */ /* 0x000fc40000010802 */
[----:B------:R-:W-:Y:S02]  /*6b60*/  FFMA.FTZ R31, R117, c[0x0][0x2d0], -R2 ;  /* 0x0000b400751f7a23 */ /* 0x000fe40000010802 */
[----:B------:R-:W-:-:S04]  /*6b70*/  FADD.FTZ R2, R131, R3 ;  /* 0x0000000383027221 */ /* 0x000fc80000010000 */
[----:B------:R-:W-:-:S09]  /*6b80*/  FADD.FTZ R2, R134, R2 ;  /* 0x0000000286027221 */ /* 0x000fd20000010000 */
[----:B------:R-:W-:Y:S07]  /*6b90*/  HMMA.16816.F32 R156, R16, R10, R4 ;  /* 0x0000000a109c723c */ /* 0x000fee0000001804 */
[----:B------:R-:W-:Y:S02]  /*6ba0*/  FADD.FTZ R4, R126, R8 ;  /* 0x000000087e047221 */ /* 0x000fe40000010000 */
[----:B------:R-:W1:Y:S02]  /*6bb0*/  LDSM.16.MT88.4 R8, [R218+0x9000] ;  /* 0x00900000da08783b */ /* 0x000e640000004200 */
[----:B------:R-:W-:-:S04]  /*6bc0*/  FADD.FTZ R29, R130, R4 ;  /* 0x00000004821d7221 */ /* 0x000fc80000010000 */
[----:B------:R-:W-:-:S04]  /*6bd0*/  FADD.FTZ R3, R133, R29 ;  /* 0x0000001d85037221 */ /* 0x000fc80000010000 */
[----:B------:R-:W-:Y:S01]  /*6be0*/  FADD.FTZ R3, R136, R3 ;  /* 0x0000000388037221 */ /* 0x000fe20000010000 */
[----:B-1----:R-:W-:Y:S01]  /*6bf0*/  HMMA.16816.F32 R4, R20, R8, RZ ;  /* 0x000000081404723c */ /* 0x002fe200000018ff */
[----:B------:R1:W2:Y:S06]  /*6c00*/  MUFU.EX2 R8, R25 ;  /* 0x0000001900087308 */ /* 0x0002ac0000000800 */
[--C-:B------:R-:W-:Y:S02]  /*6c10*/  FFMA.FTZ R9, R105, c[0x0][0x2d0], -R0.reuse ;  /* 0x0000b40069097a23 */ /* 0x100fe40000010800 */
[--C-:B-1----:R-:W-:Y:S11]  /*6c20*/  FFMA.FTZ R25, R98, c[0x0][0x2d0], -R0.reuse ;  /* 0x0000b40062197a23 */ /* 0x102ff60000010800 */
[----:B------:R-:W-:Y:S04]  /*6c30*/  @!UPT UIADD3 URZ, URZ, URZ, URZ ;  /* 0x0000003f3f3ff290 */ /* 0x000fe8000fffe03f */
[----:B------:R-:W-:Y:S01]  /*6c40*/  HMMA.16816.F32 R164, R16, R12, R4 ;  /* 0x0000000c10a4723c */ /* 0x000fe20000001804 */
[----:B------:R-:W1:Y:S06]  /*6c50*/  MUFU.EX2 R12, R27 ;  /* 0x0000001b000c7308 */ /* 0x000e6c0000000800 */
[--C-:B------:R-:W-:Y:S01]  /*6c60*/  FFMA.FTZ R13, R101, c[0x0][0x2d0], -R0.reuse ;  /* 0x0000b400650d7a23 */ /* 0x100fe20000010800 */
[----:B------:R-:W-:Y:S01]  /*6c70*/  HMMA.16816.F32 R4, R20, R10, RZ ;  /* 0x0000000a1404723c */ /* 0x000fe200000018ff */
[----:B------:R-:W-:Y:S06]  /*6c80*/  MUFU.EX2 R27, R45 ;  /* 0x0000002d001b7308 */ /* 0x000fec0000000800 */
[----:B------:R-:W-:-:S02]  /*6c90*/  FFMA.FTZ R10, R104, c[0x0][0x2d0], -R0 ;  /* 0x0000b400680a7a23 */ /* 0x000fc40000010800 */
[----:B------:R-:W-:-:S06]  /*6ca0*/  FFMA.FTZ R11, R102, c[0x0][0x2d0], -R0 ;  /* 0x0000b400660b7a23 */ /* 0x000fcc0000010800 */
[----:B------:R-:W-:Y:S09]  /*6cb0*/  MUFU.EX2 R11, R11 ;  /* 0x0000000b000b7308 */ /* 0x000ff20000000800 */
[----:B------:R-:W-:Y:S01]  /*6cc0*/  HMMA.16816.F32 R196, R16, R14, R4 ;  /* 0x0000000e10c4723c */ /* 0x000fe20000001804 */
[----:B------:R-:W3:Y:S06]  /*6cd0*/  MUFU.EX2 R5, R30 ;  /* 0x0000001e00057308 */ /* 0x000eec0000000800 */
[----:B------:R-:W-:Y:S01]  /*6ce0*/  FFMA.FTZ R15, R99, c[0x0][0x2d0], -R0 ;  /* 0x0000b400630f7a23 */ /* 0x000fe20000010800 */
[----:B--2---:R-:W-:Y:S01]  /*6cf0*/  F2FP.PACK_AB R14, R8, R26 ;  /* 0x0000001a080e723e */ /* 0x004fe200000000ff */
[----:B------:R-:W-:Y:S01]  /*6d00*/  FADD.FTZ R0, R28, R2 ;  /* 0x000000021c007221 */ /* 0x000fe20000010000 */
[----:B------:R2:W4:Y:S01]  /*6d10*/  MUFU.EX2 R4, R31 ;  /* 0x0000001f00047308 */ /* 0x0005220000000800 */
[----:B------:R-:W-:-:S02]  /*6d20*/  FADD.FTZ R2, R137, R3 ;  /* 0x0000000389027221 */ /* 0x000fc40000010000 */
[C---:B-1----:R-:W-:Y:S01]  /*6d30*/  FADD.FTZ R0, R12.reuse, R0 ;  /* 0x000000000c007221 */ /* 0x042fe20000010000 */
[----:B------:R-:W-:-:S03]  /*6d40*/  F2FP.PACK_AB R12, R12, R28 ;  /* 0x0000001c0c0c723e */ /* 0x000fc600000000ff */
[----:B------:R-:W-:Y:S01]  /*6d50*/  FADD.FTZ R0, R26, R0 ;  /* 0x000000001a007221 */ /* 0x000fe20000010000 */
[----:B------:R-:W1:Y:S03]  /*6d60*/  MUFU.EX2 R3, R44 ;  /* 0x0000002c00037308 */ /* 0x000e660000000800 */
[----:B------:R-:W-:-:S04]  /*6d70*/  FADD.FTZ R0, R8, R0 ;  /* 0x0000000008007221 */ /* 0x000fc80000010000 */
[----:B---3--:R-:W-:Y:S01]  /*6d80*/  FADD.FTZ R0, R5, R0 ;  /* 0x0000000005007221 */ /* 0x008fe20000010000 */
[----:B--2---:R-:W2:Y:S01]  /*6d90*/  LDSM.16.MT88.4 R28, [R219+0x9800] ;  /* 0x00980000db1c783b */ /* 0x004ea20000004200 */
[C---:B----4-:R-:W-:Y:S01]  /*6da0*/  F2FP.PACK_AB R8, R4.reuse, R5 ;  /* 0x000000050408723e */ /* 0x050fe200000000ff */
[----:B------:R-:W-:Y:S01]  /*6db0*/  MUFU.EX2 R26, R42 ;  /* 0x0000002a001a7308 */ /* 0x000fe20000000800 */
[----:B------:R-:W-:Y:S02]  /*6dc0*/  FADD.FTZ R0, R4, R0 ;  /* 0x0000000004007221 */ /* 0x000fe40000010000 */
[----:B------:R-:W-:Y:S02]  /*6dd0*/  HMMA.16816.F32 R4, R20, R32, RZ ;  /* 0x000000201404723c */ /* 0x000fe400000018ff */
[----:B------:R-:W-:-:S03]  /*6de0*/  FADD.FTZ R0, R27, R0 ;  /* 0x000000001b007221 */ /* 0x000fc60000010000 */
[----:B------:R-:W-:Y:S01]  /*6df0*/  MUFU.EX2 R32, R41 ;  /* 0x0000002900207308 */ /* 0x000fe20000000800 */
[----:B-1----:R-:W-:-:S07]  /*6e00*/  FADD.FTZ R0, R3, R0 ;  /* 0x0000000003007221 */ /* 0x002fce0000010000 */
[----:B------:R-:W-:Y:S08]  /*6e10*/  MUFU.EX2 R33, R38 ;  /* 0x0000002600217308 */ /* 0x000ff00000000800 */
[----:B------:R-:W-:Y:S03]  /*6e20*/  MUFU.EX2 R41, R37 ;  /* 0x0000002500297308 */ /* 0x000fe60000000800 */
[----:B--2---:R-:W-:Y:S05]  /*6e30*/  HMMA.16816.F32 R140, R16, R28, R4 ;  /* 0x0000001c108c723c */ /* 0x004fea0000001804 */
[----:B------:R-:W1:Y:S03]  /*6e40*/  MUFU.EX2 R28, R43 ;  /* 0x0000002b001c7308 */ /* 0x000e660000000800 */
[----:B------:R-:W-:Y:S05]  /*6e50*/  HMMA.16816.F32 R4, R20, R34, RZ ;  /* 0x000000221404723c */ /* 0x000fea00000018ff */
[----:B------:R-:W2:Y:S08]  /*6e60*/  MUFU.EX2 R29, R40 ;  /* 0x00000028001d7308 */ /* 0x000eb00000000800 */
[----:B------:R-:W3:Y:S01]  /*6e70*/  MUFU.EX2 R34, R39 ;  /* 0x0000002700227308 */ /* 0x000ee20000000800 */
[----:B-1----:R-:W-:-:S04]  /*6e80*/  FADD.FTZ R0, R28, R0 ;  /* 0x000000001c007221 */ /* 0x002fc80000010000 */
[----:B------:R-:W-:-:S03]  /*6e90*/  FADD.FTZ R0, R26, R0 ;  /* 0x000000001a007221 */ /* 0x000fc60000010000 */
[----:B------:R1:W4:Y:S01]  /*6ea0*/  MUFU.EX2 R35, R36 ;  /* 0x0000002400237308 */ /* 0x0003220000000800 */
[----:B------:R-:W-:-:S04]  /*6eb0*/  FADD.FTZ R0, R32, R0 ;  /* 0x0000000020007221 */ /* 0x000fc80000010000 */
[----:B--2---:R-:W-:Y:S01]  /*6ec0*/  FADD.FTZ R0, R29, R0 ;  /* 0x000000001d007221 */ /* 0x004fe20000010000 */
[----:B------:R-:W-:Y:S01]  /*6ed0*/  HMMA.16816.F32 R136, R16, R30, R4 ;  /* 0x0000001e1088723c */ /* 0x000fe20000001804 */
[C---:B---3--:R-:W-:Y:S02]  /*6ee0*/  F2FP.PACK_AB R128, R33.reuse, R34 ;  /* 0x000000222180723e */ /* 0x048fe400000000ff */
[----:B------:R-:W-:Y:S01]  /*6ef0*/  FADD.FTZ R0, R34, R0 ;  /* 0x0000000022007221 */ /* 0x000fe20000010000 */
[----:B------:R-:W2:Y:S03]  /*6f00*/  MUFU.EX2 R40, R9 ;  /* 0x0000000900287308 */ /* 0x000ea60000000800 */
[----:B------:R-:W-:Y:S01]  /*6f10*/  FADD.FTZ R0, R33, R0 ;  /* 0x0000000021007221 */ /* 0x000fe20000010000 */
[----:B------:R-:W-:Y:S01]  /*6f20*/  F2FP.PACK_AB R6, R29, R32 ;  /* 0x000000201d06723e */ /* 0x000fe200000000ff */
[----:B-1----:R-:W1:Y:S02]  /*6f30*/  LDSM.16.MT88.4 R36, [R221+0x9000] ;  /* 0x00900000dd24783b */ /* 0x002e640000004200 */
[----:B------:R-:W-:Y:S01]  /*6f40*/  FADD.FTZ R0, R41, R0 ;  /* 0x0000000029007221 */ /* 0x000fe20000010000 */
[C---:B----4-:R-:W-:Y:S01]  /*6f50*/  F2FP.PACK_AB R130, R35.reuse, R41 ;  /* 0x000000292382723e */ /* 0x050fe200000000ff */
[----:B------:R3:W4:Y:S01]  /*6f60*/  MUFU.EX2 R9, R10 ;  /* 0x0000000a00097308 */ /* 0x0007220000000800 */
[----:B------:R-:W-:Y:S01]  /*6f70*/  F2FP.PACK_AB R4, R26, R28 ;  /* 0x0000001c1a04723e */ /* 0x000fe200000000ff */
[----:B------:R-:W-:-:S02]  /*6f80*/  FADD.FTZ R0, R35, R0 ;  /* 0x0000000023007221 */ /* 0x000fc40000010000 */
[----:B------:R-:W5:Y:S01]  /*6f90*/  LDSM.16.MT88.4 R32, [R221+0x9800] ;  /* 0x00980000dd20783b */ /* 0x000f620000004200 */
[----:B--2---:R-:W-:-:S03]  /*6fa0*/  FADD.FTZ R2, R40, R2 ;  /* 0x0000000228027221 */ /* 0x004fc60000010000 */
[----:B------:R2:W2:Y:S01]  /*6fb0*/  MUFU.EX2 R7, R13 ;  /* 0x0000000d00077308 */ /* 0x0004a20000000800 */
[----:B------:R1:W-:Y:S01]  /*6fc0*/  STL [R1+0x1c], R0 ;  /* 0x00001c0001007387 */ /* 0x0003e20000100800 */
[----:B---3--:R-:W-:-:S06]  /*6fd0*/  F2FP.PACK_AB R10, R3, R27 ;  /* 0x0000001b030a723e */ /* 0x008fcc00000000ff */
[----:B------:R3:W1:Y:S01]  /*6fe0*/  MUFU.EX2 R5, R15 ;  /* 0x0000000f00057308 */ /* 0x0006620000000800 */
[----:B----4-:R-:W-:-:S04]  /*6ff0*/  FADD.FTZ R2, R9, R2 ;  /* 0x0000000209027221 */ /* 0x010fc80000010000 */
[----:B------:R-:W-:Y:S01]  /*7000*/  FADD.FTZ R2, R11, R2 ;  /* 0x000000020b027221 */ /* 0x000fe20000010000 */
[----:B--2---:R-:W-:Y:S02]  /*7010*/  F2FP.PACK_AB R13, R9, R40 ;  /* 0x00000028090d723e */ /* 0x004fe400000000ff */
[----:B------:R-:W2:Y:S01]  /*7020*/  MUFU.EX2 R3, R25 ;  /* 0x0000001900037308 */ /* 0x000ea20000000800 */
[C---:B---3--:R-:W-:Y:S01]  /*7030*/  F2FP.PACK_AB R15, R7.reuse, R11 ;  /* 0x0000000b070f723e */ /* 0x048fe200000000ff */
[----:B-1----:R-:W-:-:S06]  /*7040*/  FADD.FTZ R0, R7, R2 ;  /* 0x0000000207007221 */ /* 0x002fcc0000010000 */
[----:B------:R-:W-:Y:S01]  /*7050*/  MUFU.EX2 R26, R48 ;  /* 0x00000030001a7308 */ /* 0x000fe20000000800 */
[----:B------:R-:W-:Y:S01]  /*7060*/  HMMA.16816.F32 R28, R20, R36, RZ ;  /* 0x00000024141c723c */ /* 0x000fe200000018ff */
[----:B------:R-:W-:Y:S01]  /*7070*/  FADD.FTZ R0, R5, R0 ;  /* 0x0000000005007221 */ /* 0x000fe20000010000 */
[----:B--2---:R-:W-:-:S03]  /*7080*/  F2FP.PACK_AB R9, R3, R5 ;  /* 0x000000050309723e */ /* 0x004fc600000000ff */
[----:B------:R-:W-:Y:S02]  /*7090*/  FADD.FTZ R0, R3, R0 ;  /* 0x0000000003007221 */ /* 0x000fe40000010000 */
[----:B------:R-:W1:Y:S08]  /*70a0*/  MUFU.EX2 R7, R46 ;  /* 0x0000002e00077308 */ /* 0x000e700000000800 */
[----:B------:R-:W2:Y:S08]  /*70b0*/  MUFU.EX2 R5, R47 ;  /* 0x0000002f00057308 */ /* 0x000eb00000000800 */
[----:B------:R-:W3:Y:S01]  /*70c0*/  MUFU.EX2 R25, R49 ;  /* 0x0000003100197308 */ /* 0x000ee20000000800 */
[----:B-1----:R-:W-:Y:S01]  /*70d0*/  FADD.FTZ R0, R7, R0 ;  /* 0x0000000007007221 */ /* 0x002fe20000010000 */
[----:B-----5:R-:W-:Y:S06]  /*70e0*/  HMMA.16816.F32 R124, R16, R32, R28 ;  /* 0x00000020107c723c */ /* 0x020fec000000181c */
[----:B------:R-:W1:Y:S01]  /*70f0*/  MUFU.EX2 R32, R50 ;  /* 0x0000003200207308 */ /* 0x000e620000000800 */
[C---:B--2---:R-:W-:Y:S01]  /*7100*/  FADD.FTZ R0, R5.reuse, R0 ;  /* 0x0000000005007221 */ /* 0x044fe20000010000 */
[----:B------:R-:W-:Y:S01]  /*7110*/  HMMA.16816.F32 R28, R20, R38, RZ ;  /* 0x00000026141c723c */ /* 0x000fe200000018ff */
[----:B------:R-:W-:-:S02]  /*7120*/  F2FP.PACK_AB R11, R5, R7 ;  /* 0x00000007050b723e */ /* 0x000fc400000000ff */
[----:B------:R-:W-:-:S03]  /*7130*/  FADD.FTZ R0, R26, R0 ;  /* 0x000000001a007221 */ /* 0x000fc60000010000 */
[----:B------:R-:W2:Y:S01]  /*7140*/  MUFU.EX2 R27, R51 ;  /* 0x00000033001b7308 */ /* 0x000ea20000000800 */
[C---:B---3--:R-:W-:Y:S01]  /*7150*/  FADD.FTZ R0, R25.reuse, R0 ;  /* 0x0000000019007221 */ /* 0x048fe20000010000 */
[----:B------:R-:W-:-:S03]  /*7160*/  F2FP.PACK_AB R5, R25, R26 ;  /* 0x0000001a1905723e */ /* 0x000fc600000000ff */
[----:B-1----:R-:W-:-:S03]  /*7170*/  FADD.FTZ R0, R32, R0 ;  /* 0x0000000020007221 */ /* 0x002fc60000010000 */
[----:B------:R-:W1:Y:S01]  /*7180*/  MUFU.EX2 R3, R52 ;  /* 0x0000003400037308 */ /* 0x000e620000000800 */
[----:B--2---:R-:W-:-:S07]  /*7190*/  F2FP.PACK_AB R7, R27, R32 ;  /* 0x000000201b07723e */ /* 0x004fce00000000ff */
[----:B------:R-:W2:Y:S02]  /*71a0*/  MUFU.EX2 R2, R53 ;  /* 0x0000003500027308 */ /* 0x000ea40000000800 */
[----:B------:R-:W-:Y:S01]  /*71b0*/  HMMA.16816.F32 R116, R16, R34, R28 ;  /* 0x000000221074723c */ /* 0x000fe2000000181c */
[----:B------:R-:W3:Y:S01]  /*71c0*/  LDSM.16.MT88.4 R28, [R220+0x9000] ;  /* 0x00900000dc1c783b */ /* 0x000ee20000004200 */
[----:B------:R-:W-:-:S04]  /*71d0*/  FADD.FTZ R0, R27, R0 ;  /* 0x000000001b007221 */ /* 0x000fc80000010000 */
[----:B-1----:R-:W-:-:S04]  /*71e0*/  FADD.FTZ R0, R3, R0 ;  /* 0x0000000003007221 */ /* 0x002fc80000010000 */
[C---:B--2---:R-:W-:Y:S01]  /*71f0*/  FADD.FTZ R0, R2.reuse, R0 ;  /* 0x0000000002007221 */ /* 0x044fe20000010000 */
[----:B------:R-:W-:Y:S02]  /*7200*/  F2FP.PACK_AB R129, R2, R3 ;  /* 0x000000030281723e */ /* 0x000fe400000000ff */
[----:B------:R-:W1:Y:S08]  /*7210*/  MUFU.EX2 R3, R55 ;  /* 0x0000003700037308 */ /* 0x000e700000000800 */
[----:B------:R-:W2:Y:S01]  /*7220*/  MUFU.EX2 R2, R54 ;  /* 0x0000003600027308 */ /* 0x000ea20000000800 */
[----:B-1----:R-:W-:Y:S01]  /*7230*/  FADD.FTZ R0, R3, R0 ;  /* 0x0000000003007221 */ /* 0x002fe20000010000 */
[----:B---3--:R-:W-:Y:S03]  /*7240*/  HMMA.16816.F32 R32, R20, R28, RZ ;  /* 0x0000001c1420723c */ /* 0x008fe600000018ff */
[C---:B--2---:R-:W-:Y:S01]  /*7250*/  FADD.FTZ R0, R2.reuse, R0 ;  /* 0x0000000002007221 */ /* 0x044fe20000010000 */
[----:B------:R-:W-:-:S04]  /*7260*/  F2FP.PACK_AB R131, R2, R3 ;  /* 0x000000030283723e */ /* 0x000fc800000000ff */
[----:B------:R-:W-:Y:S01]  /*7270*/  STL [R1+0x2c], R0 ;  /* 0x00002c0001007387 */ /* 0x000fe20000100800 */
[----:B------:R-:W-:Y:S03]  /*7280*/  HMMA.16816.F32 R20, R20, R30, RZ ;  /* 0x0000001e1414723c */ /* 0x000fe600000018ff */
[----:B------:R-:W1:Y:S11]  /*7290*/  LDSM.16.MT88.4 R28, [R220+0x9800] ;  /* 0x00980000dc1c783b */ /* 0x000e760000004200 */
[----:B------:R-:W-:Y:S01]  /*72a0*/  @!UPT UIADD3 URZ, URZ, URZ, URZ ;  /* 0x0000003f3f3ff290 */ /* 0x000fe2000fffe03f */
[C---:B-1----:R-:W-:Y:S09]  /*72b0*/  HMMA.16816.F32 R100, R16.reuse, R28, R32 ;  /* 0x0000001c1064723c */ /* 0x042ff20000001820 */
        /* <DEDUP_REMOVED lines=43> */
[----:B------:R-:W1:Y:S11]  /*7570*/  LDSM.16.MT88.4 R16, [R221+0xa000] ;  /* 0x00a00000dd10783b */ /* 0x000e760000004200 */
[----:B------:R-:W-:Y:S04]  /*7580*/  @!UPT UIADD3 URZ, URZ, URZ, URZ ;  /* 0x0000003f3f3ff290 */ /* 0x000fe8000fffe03f */
[----:B------:R-:W-:Y:S02]  /*7590*/  MOV R25, R140 ;  /* 0x0000008c00197202 */ /* 0x000fe40000000f00 */
[----:B------:R-:W-:Y:S02]  /*75a0*/  MOV R3, R141 ;  /* 0x0000008d00037202 */ /* 0x000fe40000000f00 */
[----:B------:R-:W-:Y:S02]  /*75b0*/  MOV R2, R142 ;  /* 0x0000008e00027202 */ /* 0x000fe40000000f00 */
[----:B------:R-:W-:Y:S01]  /*75c0*/  MOV R0, R143 ;  /* 0x0000008f00007202 */ /* 0x000fe20000000f00 */
[C---:B-1----:R-:W-:Y:S08]  /*75d0*/  HMMA.16816.F32 R208, R12.reuse, R16, R124 ;  /* 0x000000100cd0723c */ /* 0x042ff0000000187c */
[C---:B------:R-:W-:Y:S01]  /*75e0*/  HMMA.16816.F32 R192, R12.reuse, R18, R116 ;  /* 0x000000120cc0723c */ /* 0x040fe20000001874 */
[----:B------:R-:W1:Y:S07]  /*75f0*/  LDSM.16.MT88.4 R16, [R220+0xa000] ;  /* 0x00a00000dc10783b */ /* 0x000e6e0000004200 */
[C---:B-1----:R-:W-:Y:S08]  /*7600*/  HMMA.16816.F32 R140, R12.reuse, R16, R100 ;  /* 0x000000100c8c723c */ /* 0x042ff00000001864 */
[----:B------:R-:W-:Y:S01]  /*7610*/  HMMA.16816.F32 R188, R12, R18, R44 ;  /* 0x000000120cbc723c */ /* 0x000fe2000000182c */
[----:B------:R-:W1:Y:S04]  /*7620*/  LDSM.16.MT88.4 R12, [R218+0x1800] ;  /* 0x00180000da0c783b */ /* 0x000e680000004200 */
[----:B------:R-:W2:Y:S11]  /*7630*/  LDSM.16.MT88.4 R16, [R219+0x1800] ;  /* 0x00180000db10783b */ /* 0x000eb60000004200 */
[----:B------:R-:W-:-:S02]  /*7640*/  MOV R101, R140 ;  /* 0x0000008c00657202 */ /* 0x000fc40000000f00 */
[----:B------:R-:W-:Y:S02]  /*7650*/  MOV R100, R141 ;  /* 0x0000008d00647202 */ /* 0x000fe40000000f00 */
[----:B------:R-:W-:Y:S02]  /*7660*/  MOV R27, R142 ;  /* 0x0000008e001b7202 */ /* 0x000fe40000000f00 */
[----:B------:R-:W-:Y:S01]  /*7670*/  MOV R26, R143 ;  /* 0x0000008f001a7202 */ /* 0x000fe20000000f00 */
        /* <DEDUP_REMOVED lines=8> */
[----:B------:R-:W-:Y:S01]  /*7700*/  HMMA.16816.F32 R176, R8, R14, R36 ;  /* 0x0000000e08b0723c */ /* 0x000fe20000001824 */
[----:B------:R-:W1:Y:S01]  /*7710*/  LDSM.16.MT88.4 R12, [R218+0x4800] ;  /* 0x00480000da0c783b */ /* 0x000e620000004200 */
[----:B------:R-:W-:-:S02]  /*7720*/  MOV R61, R3 ;  /* 0x00000003003d7202 */ /* 0x000fc40000000f00 */
[----:B------:R-:W-:Y:S02]  /*7730*/  MOV R62, R2 ;  /* 0x00000002003e7202 */ /* 0x000fe40000000f00 */
[----:B------:R-:W-:Y:S02]  /*7740*/  MOV R63, R0 ;  /* 0x00000000003f7202 */ /* 0x000fe40000000f00 */
[C---:B--2---:R-:W-:Y:S01]  /*7750*/  HMMA.16816.F32 R160, R8.reuse, R16, R92 ;  /* 0x0000001008a0723c */ /* 0x044fe2000000185c */
[----:B------:R-:W-:Y:S02]  /*7760*/  MOV R36, R101 ;  /* 0x0000006500247202 */ /* 0x000fe40000000f00 */
[----:B------:R-:W-:Y:S02]  /*7770*/  MOV R37, R100 ;  /* 0x0000006400257202 */ /* 0x000fe40000000f00 */
[----:B------:R-:W-:Y:S02]  /*7780*/  MOV R38, R27 ;  /* 0x0000001b00267202 */ /* 0x000fe40000000f00 */
[----:B------:R-:W-:Y:S01]  /*7790*/  MOV R39, R26 ;  /* 0x0000001a00277202 */ /* 0x000fe20000000f00 */
        /* <DEDUP_REMOVED lines=31> */
[----:B------:R-:W2:Y:S11]  /*7990*/  LDSM.16.MT88.4 R16, [R220+0xa800] ;  /* 0x00a80000dc10783b */ /* 0x000eb60000004200 */
[----:B------:R-:W-:Y:S04]  /*79a0*/  @!UPT UIADD3 URZ, URZ, URZ, URZ ;  /* 0x0000003f3f3ff290 */ /* 0x000fe8000fffe03f */
[----:B------:R-:W-:Y:S01]  /*79b0*/  IMAD.MOV.U32 R25, RZ, RZ, R60 ;  /* 0x000000ffff197224 */ /* 0x000fe200078e003c */
[----:B------:R-:W-:Y:S02]  /*79c0*/  MOV R3, R61 ;  /* 0x0000003d00037202 */ /* 0x000fe40000000f00 */
[----:B------:R-:W-:Y:S02]  /*79d0*/  MOV R2, R62 ;  /* 0x0000003e00027202 */ /* 0x000fe40000000f00 */
[----:B------:R-:W-:Y:S02]  /*79e0*/  MOV R0, R63 ;  /* 0x0000003f00007202 */ /* 0x000fe40000000f00 */
[C---:B-1----:R-:W-:Y:S08]  /*79f0*/  HMMA.16816.F32 R60, R8.reuse, R12, R208 ;  /* 0x0000000c083c723c */ /* 0x042ff000000018d0 */
[C---:B------:R-:W-:Y:S01]  /*7a00*/  HMMA.16816.F32 R48, R8.reuse, R14, R192 ;  /* 0x0000000e0830723c */ /* 0x040fe200000018c0 */
[----:B------:R-:W1:Y:S07]  /*7a10*/  LDSM.16.MT88.4 R12, [R218+0x2000] ;  /* 0x00200000da0c783b */ /* 0x000e6e0000004200 */
[C---:B--2---:R-:W-:Y:S08]  /*7a20*/  HMMA.16816.F32 R36, R8.reuse, R16, R36 ;  /* 0x000000100824723c */ /* 0x044ff00000001824 */
[----:B------:R-:W-:Y:S01]  /*7a30*/  HMMA.16816.F32 R20, R8, R18, R188 ;  /* 0x000000120814723c */ /* 0x000fe200000018bc */
[----:B------:R-:W2:Y:S04]  /*7a40*/  LDSM.16.MT88.4 R16, [R219+0x2000] ;  /* 0x00200000db10783b */ /* 0x000ea80000004200 */
[----:B------:R-:W3:Y:S03]  /*7a50*/  LDSM.16.MT88.4 R8, [R220+0x2000] ;  /* 0x00200000dc08783b */ /* 0x000ee60000004200 */
[C---:B-1----:R-:W-:Y:S08]  /*7a60*/  HMMA.16816.F32 R144, R4.reuse, R12, R172 ;  /* 0x0000000c0490723c */ /* 0x042ff000000018ac */
[C---:B------:R-:W-:Y:S01]  /*7a70*/  HMMA.16816.F32 R84, R4.reuse, R14, R152 ;  /* 0x0000000e0454723c */ /* 0x040fe20000001898 */
[----:B------:R-:W1:Y:S06]  /*7a80*/  LDSM.16.MT88.4 R12, [R221+0x2000] ;  /* 0x00200000dd0c783b */ /* 0x000e6c0000004200 */
[----:B------:R-:W-:Y:S01]  /*7a90*/  MOV R155, R0 ;  /* 0x00000000009b7202 */ /* 0x000fe20000000f00 */
[----:B--2---:R-:W-:Y:S01]  /*7aa0*/  HMMA.16816.F32 R172, R4, R16, R204 ;  /* 0x0000001004ac723c */ /* 0x004fe200000018cc */
[----:B------:R-:W-:-:S02]  /*7ab0*/  MOV R153, R3 ;  /* 0x0000000300997202 */ /* 0x000fc40000000f00 */
[----:B------:R-:W-:Y:S02]  /*7ac0*/  MOV R154, R2 ;  /* 0x00000002009a7202 */ /* 0x000fe40000000f00 */
[----:B------:R-:W-:-:S03]  /*7ad0*/  MOV R152, R25 ;  /* 0x0000001900987202 */ /* 0x000fc60000000f00 */
[C---:B------:R-:W-:Y:S01]  /*7ae0*/  HMMA.16816.F32 R88, R4.reuse, R18, R184 ;  /* 0x000000120458723c */ /* 0x040fe200000018b8 */
[----:B------:R-:W2:Y:S07]  /*7af0*/  LDSM.16.MT88.4 R16, [R218+0x5000] ;  /* 0x00500000da10783b */ /* 0x000eae0000004200 */
[C---:B---3--:R-:W-:Y:S01]  /*7b00*/  HMMA.16816.F32 R156, R4.reuse, R8, R160 ;  /* 0x00000008049c723c */ /* 0x048fe200000018a0 */
[----:B------:R-:W-:Y:S07]  /*7b10*/  LDSM.16.MT88.4 R160, [R221+0x2800] ;  /* 0x00280000dda0783b */ /* 0x000fee0000004200 */
[C---:B------:R-:W-:Y:S01]  /*7b20*/  HMMA.16816.F32 R96, R4.reuse, R10, R96 ;  /* 0x0000000a0460723c */ /* 0x040fe20000001860 */
[----:B------:R-:W3:Y:S07]  /*7b30*/  LDSM.16.MT88.4 R8, [R221+0x5000] ;  /* 0x00500000dd08783b */ /* 0x000eee0000004200 */
[C---:B-1----:R-:W-:Y:S08]  /*7b40*/  HMMA.16816.F32 R164, R4.reuse, R12, R180 ;  /* 0x0000000c04a4723c */ /* 0x042ff000000018b4 */
[C---:B------:R-:W-:Y:S01]  /*7b50*/  HMMA.16816.F32 R92, R4.reuse, R14, R176 ;  /* 0x0000000e045c723c */ /* 0x040fe200000018b0 */
[----:B------:R-:W1:Y:S04]  /*7b60*/  LDSM.16.MT88.4 R12, [R219+0x5000] ;  /* 0x00500000db0c783b */ /* 0x000e680000004200 */
[----:B------:R-:W-:Y:S03]  /*7b70*/  LDSM.16.MT88.4 R176, [R218+0x2800] ;  /* 0x00280000dab0783b */ /* 0x000fe60000004200 */
[C---:B--2---:R-:W-:Y:S08]  /*7b80*/  HMMA.16816.F32 R104, R4.reuse, R16, R200 ;  /* 0x000000100468723c */ /* 0x044ff000000018c8 */
[C---:B------:R-:W-:Y:S01]  /*7b90*/  HMMA.16816.F32 R200, R4.reuse, R18, R168 ;  /* 0x0000001204c8723c */ /* 0x040fe200000018a8 */
[----:B------:R-:W2:Y:S07]  /*7ba0*/  LDSM.16.MT88.4 R168, [R219+0x2800] ;  /* 0x00280000dba8783b */ /* 0x000eae0000004200 */
[C---:B---3--:R-:W-:Y:S01]  /*7bb0*/  HMMA.16816.F32 R112, R4.reuse, R8, R136 ;  /* 0x000000080470723c */ /* 0x048fe20000001888 */
[----:B------:R-:W-:Y:S07]  /*7bc0*/  LDSM.16.MT88.4 R136, [R219+0x5800] ;  /* 0x00580000db88783b */ /* 0x000fee0000004200 */
[----:B------:R-:W-:Y:S01]  /*7bd0*/  MOV R0, R107 ;  /* 0x0000006b00007202 */ /* 0x000fe20000000f00 */
[----:B------:R-:W-:Y:S01]  /*7be0*/  HMMA.16816.F32 R116, R4, R10, R116 ;  /* 0x0000000a0474723c */ /* 0x000fe20000001874 */
[----:B------:R-:W-:Y:S01]  /*7bf0*/  MOV R3, R105 ;  /* 0x0000006900037202 */ /* 0x000fe20000000f00 */
[----:B------:R-:W3:Y:S01]  /*7c00*/  LDSM.16.MT88.4 R8, [R219+0x8000] ;  /* 0x00800000db08783b */ /* 0x000ee20000004200 */
[----:B------:R-:W-:-:S02]  /*7c10*/  MOV R16, R104 ;  /* 0x0000006800107202 */ /* 0x000fc40000000f00 */
[----:B------:R-:W-:-:S03]  /*7c20*/  MOV R2, R106 ;  /* 0x0000006a00027202 */ /* 0x000fc60000000f00 */
[C---:B-1----:R-:W-:Y:S07]  /*7c30*/  HMMA.16816.F32 R192, R4.reuse, R12, R148 ;  /* 0x0000000c04c0723c */ /* 0x042fee0000001894 */
[----:B------:R-:W-:Y:S01]  /*7c40*/  MOV R151, R0 ;  /* 0x0000000000977202 */ /* 0x000fe20000000f00 */
[----:B------:R-:W-:Y:S01]  /*7c50*/  HMMA.16816.F32 R184, R4, R14, R140 ;  /* 0x0000000e04b8723c */ /* 0x000fe2000000188c */
[----:B------:R-:W4:Y:S01]  /*7c60*/  LDL R0, [R1+0x7c] ;  /* 0x00007c0001007983 */ /* 0x000f220000100800 */
[----:B------:R-:W-:-:S02]  /*7c70*/  MOV R149, R3 ;  /* 0x0000000300957202 */ /* 0x000fc40000000f00 */
[----:B------:R-:W-:Y:S01]  /*7c80*/  MOV R148, R16 ;  /* 0x0000001000947202 */ /* 0x000fe20000000f00 */
[----:B------:R-:W5:Y:S01]  /*7c90*/  LDL R3, [R1+0x34] ;  /* 0x0000340001037983 */ /* 0x000f620000100800 */
[----:B------:R-:W-:Y:S02]  /*7ca0*/  MOV R150, R2 ;  /* 0x0000000200967202 */ /* 0x000fe40000000f00 */
[C---:B--2---:R-:W-:Y:S01]  /*7cb0*/  HMMA.16816.F32 R172, R128.reuse, R168, R172 ;  /* 0x000000a880ac723c */ /* 0x044fe200000018ac */
[----:B------:R-:W1:Y:S04]  /*7cc0*/  LDSM.16.MT88.4 R16, [R220+0x5000] ;  /* 0x00500000dc10783b */ /* 0x000e680000004200 */
[----:B------:R-:W2:Y:S03]  /*7cd0*/  LDSM.16.MT88.4 R12, [R218+0x8000] ;  /* 0x00800000da0c783b */ /* 0x000ea60000004200 */
[C---:B------:R-:W-:Y:S01]  /*7ce0*/  HMMA.16816.F32 R168, R128.reuse, R170, R88 ;  /* 0x000000aa80a8723c */ /* 0x040fe20000001858 */
[----:B------:R-:W-:Y:S07]  /*7cf0*/  LDSM.16.MT88.4 R88, [R221+0x8800] ;  /* 0x00880000dd58783b */ /* 0x000fee0000004200 */
[----:B------:R-:W-:Y:S08]  /*7d00*/  HMMA.16816.F32 R180, R128, R176, R144 ;  /* 0x000000b080b4723c */ /* 0x000ff00000001890 */
[C---:B---3--:R-:W-:Y:S08]  /*7d10*/  HMMA.16816.F32 R188, R4.reuse, R8, R44 ;  /* 0x0000000804bc723c */ /* 0x048ff0000000182c */
[----:B------:R-:W-:Y:S01]  /*7d20*/  HMMA.16816.F32 R120, R4, R10, R32 ;  /* 0x0000000a0478723c */ /* 0x000fe20000001820 */
[----:B------:R-:W3:Y:S01]  /*7d30*/  LDSM.16.MT88.4 R8, [R218+0xb000] ;  /* 0x00b00000da08783b */ /* 0x000ee20000004200 */
[----:B------:R-:W-:-:S03]  /*7d40*/  MOV R2, c[0x0][0x2c4] ;  /* 0x0000b10000027a02 */ /* 0x000fc60000000f00 */
[----:B------:R-:W-:Y:S01]  /*7d50*/  LDSM.16.MT88.4 R144, [R218+0x5800] ;  /* 0x00580000da90783b */ /* 0x000fe20000004200 */
[----:B------:R-:W-:Y:S02]  /*7d60*/  IADD3 R252, R252, -0x2, RZ ;  /* 0xfffffffefcfc7810 */ /* 0x000fe40007ffe0ff */
[----:B------:R-:W-:Y:S08]  /*7d70*/  HMMA.16816.F32 R164, R128, R160, R164 ;  /* 0x000000a080a4723c */ /* 0x000ff000000018a4 */
[C---:B-1----:R-:W-:Y:S08]  /*7d80*/  HMMA.16816.F32 R124, R4.reuse, R16, R124 ;  /* 0x00000010047c723c */ /* 0x042ff0000000187c */
[C---:B------:R-:W-:Y:S01]  /*7d90*/  HMMA.16816.F32 R100, R4.reuse, R18, R100 ;  /* 0x000000120464723c */ /* 0x040fe20000001864 */
[----:B------:R-:W1:Y:S07]  /*7da0*/  LDSM.16.MT88.4 R16, [R221+0x8000] ;  /* 0x00800000dd10783b */ /* 0x000e6e0000004200 */
[C---:B--2---:R-:W-:Y:S01]  /*7db0*/  HMMA.16816.F32 R212, R4.reuse, R12, R80 ;  /* 0x0000000c04d4723c */ /* 0x044fe20000001850 */
[----:B------:R-:W-:Y:S07]  /*7dc0*/  LDSM.16.MT88.4 R80, [R219+0x8800] ;  /* 0x00880000db50783b */ /* 0x000fee0000004200 */
[C---:B------:R-:W-:Y:S01]  /*7dd0*/  HMMA.16816.F32 R196, R4.reuse, R14, R56 ;  /* 0x0000000e04c4723c */ /* 0x040fe20000001838 */
[----:B------:R-:W2:Y:S04]  /*7de0*/  LDSM.16.MT88.4 R12, [R220+0x8000] ;  /* 0x00800000dc0c783b */ /* 0x000ea80000004200 */
[----:B------:R-:W-:Y:S03]  /*7df0*/  LDSM.16.MT88.4 R56, [R221+0x5800] ;  /* 0x00580000dd38783b */ /* 0x000fe60000004200 */
[C---:B---3--:R-:W-:Y:S08]  /*7e00*/  HMMA.16816.F32 R208, R4.reuse, R8, R40 ;  /* 0x0000000804d0723c */ /* 0x048ff00000001828 */
[----:B------:R-:W-:Y:S01]  /*7e10*/  HMMA.16816.F32 R40, R4, R10, R28 ;  /* 0x0000000a0428723c */ /* 0x000fe2000000181c */
[----:B------:R-:W3:Y:S01]  /*7e20*/  LDSM.16.MT88.4 R8, [R220+0xb000] ;  /* 0x00b00000dc08783b */ /* 0x000ee20000004200 */
[----:B------:R-:W-:-:S06]  /*7e30*/  ISETP.NE.AND P1, PT, R2, 0x1, PT ;  /* 0x000000010200780c */ /* 0x000fcc0003f25270 */
[----:B------:R-:W-:Y:S08]  /*7e40*/  HMMA.16816.F32 R176, R128, R178, R84 ;  /* 0x000000b280b0723c */ /* 0x000ff00000001854 */
[C---:B-1----:R-:W-:Y:S08]  /*7e50*/  HMMA.16816.F32 R108, R4.reuse, R16, R76 ;  /* 0x00000010046c723c */ /* 0x042ff0000000184c */
[C---:B------:R-:W-:Y:S01]  /*7e60*/  HMMA.16816.F32 R104, R4.reuse, R18, R72 ;  /* 0x000000120468723c */ /* 0x040fe20000001848 */
[----:B------:R-:W1:Y:S04]  /*7e70*/  LDSM.16.MT88.4 R16, [R219+0xb000] ;  /* 0x00b00000db10783b */ /* 0x000e680000004200 */
[----:B------:R-:W-:Y:S03]  /*7e80*/  LDSM.16.MT88.4 R72, [R218+0x8800] ;  /* 0x00880000da48783b */ /* 0x000fe60000004200 */
[C---:B--2---:R-:W-:Y:S01]  /*7e90*/  HMMA.16816.F32 R44, R4.reuse, R12, R64 ;  /* 0x0000000c042c723c */ /* 0x044fe20000001840 */
[----:B------:R-:W-:Y:S07]  /*7ea0*/  LDSM.16.MT88.4 R64, [R220+0x5800] ;  /* 0x00580000dc40783b */ /* 0x000fee0000004200 */
[C---:B------:R-:W-:Y:S01]  /*7eb0*/  HMMA.16816.F32 R32, R4.reuse, R14, R52 ;  /* 0x0000000e0420723c */ /* 0x040fe20000001834 */
[----:B------:R-:W-:Y:S07]  /*7ec0*/  LDSM.16.MT88.4 R12, [R221+0xb000] ;  /* 0x00b00000dd0c783b */ /* 0x000fee0000004200 */
[C---:B---3--:R-:W-:Y:S08]  /*7ed0*/  HMMA.16816.F32 R36, R4.reuse, R8, R36 ;  /* 0x000000080424723c */ /* 0x048ff00000001824 */
[----:B------:R-:W-:Y:S08]  /*7ee0*/  HMMA.16816.F32 R20, R4, R10, R20 ;  /* 0x0000000a0414723c */ /* 0x000ff00000001814 */
[----:B------:R-:W-:Y:S08]  /*7ef0*/  HMMA.16816.F32 R160, R128, R162, R92 ;  /* 0x000000a280a0723c */ /* 0x000ff0000000185c */
[----:B-1----:R-:W-:Y:S01]  /*7f00*/  HMMA.16816.F32 R204, R4, R16, R152 ;  /* 0x0000001004cc723c */ /* 0x002fe20000001898 */
[----:B------:R-:W1:Y:S07]  /*7f10*/  LDSM.16.MT88.4 R152, [R220+0x2800] ;  /* 0x00280000dc98783b */ /* 0x000e6e0000004200 */
[C---:B------:R-:W-:Y:S08]  /*7f20*/  HMMA.16816.F32 R76, R128.reuse, R80, R188 ;  /* 0x00000050804c723c */ /* 0x040ff000000018bc */
[----:B------:R-:W-:Y:S08]  /*7f30*/  HMMA.16816.F32 R84, R128, R88, R108 ;  /* 0x000000588054723c */ /* 0x000ff0000000186c */
[----:B------:R-:W-:Y:S08]  /*7f40*/  HMMA.16816.F32 R28, R4, R18, R68 ;  /* 0x00000012041c723c */ /* 0x000ff00000001844 */
[C---:B------:R-:W-:Y:S01]  /*7f50*/  HMMA.16816.F32 R52, R128.reuse, R56, R112 ;  /* 0x000000388034723c */ /* 0x040fe20000001870 */
[----:B------:R-:W-:Y:S07]  /*7f60*/  LDSM.16.MT88.4 R112, [R219+0xb800] ;  /* 0x00b80000db70783b */ /* 0x000fee0000004200 */
[C---:B------:R-:W-:Y:S01]  /*7f70*/  HMMA.16816.F32 R80, R128.reuse, R82, R120 ;  /* 0x000000528050723c */ /* 0x040fe20000001878 */
[----:B------:R-:W-:Y:S07]  /*7f80*/  LDSM.16.MT88.4 R120, [R221+0xb800] ;  /* 0x00b80000dd78783b */ /* 0x000fee0000004200 */
[C---:B-1----:R-:W-:Y:S08]  /*7f90*/  HMMA.16816.F32 R156, R128.reuse, R152, R156 ;  /* 0x00000098809c723c */ /* 0x042ff0000000189c */
[C---:B------:R-:W-:Y:S01]  /*7fa0*/  HMMA.16816.F32 R152, R128.reuse, R154, R96 ;  /* 0x0000009a8098723c */ /* 0x040fe20000001860 */
[----:B------:R-:W1:Y:S07]  /*7fb0*/  LDSM.16.MT88.4 R96, [R220+0x8800] ;  /* 0x00880000dc60783b */ /* 0x000e6e0000004200 */
[----:B------:R-:W-:Y:S01]  /*7fc0*/  HMMA.16816.F32 R88, R128, R90, R104 ;  /* 0x0000005a8058723c */ /* 0x000fe20000001868 */
[----:B------:R-:W2:Y:S07]  /*7fd0*/  LDSM.16.MT88.4 R104, [R218+0xb800] ;  /* 0x00b80000da68783b */ /* 0x000eae0000004200 */
[C---:B------:R-:W-:Y:S08]  /*7fe0*/  HMMA.16816.F32 R16, R4.reuse, R12, R60 ;  /* 0x0000000c0410723c */ /* 0x040ff0000000183c */
[----:B------:R-:W-:Y:S01]  /*7ff0*/  HMMA.16816.F32 R48, R4, R14, R48 ;  /* 0x0000000e0430723c */ /* 0x000fe20000001830 */
[----:B------:R-:W3:Y:S07]  /*8000*/  LDSM.16.MT88.4 R4, [R220+0xb800] ;  /* 0x00b80000dc04783b */ /* 0x000eee0000004200 */
[C---:B------:R-:W-:Y:S08]  /*8010*/  HMMA.16816.F32 R60, R128.reuse, R64, R124 ;  /* 0x00000040803c723c */ /* 0x040ff0000000187c */
[----:B------:R-:W-:Y:S01]  /*8020*/  HMMA.16816.F32 R148, R128, R144, R148 ;  /* 0x000000908094723c */ /* 0x000fe20000001894 */
[----:B----4-:R-:W-:-:S05]  /*8030*/  @P1 IMAD.HI.U32 R2, R0, c[0x0][0x2c8], RZ ;  /* 0x0000b20000021a27 */ /* 0x010fca00078e00ff */
[----:B------:R-:W-:-:S04]  /*8040*/  @P1 SHF.R.U32.HI R0, RZ, c[0x0][0x2cc], R2 ;  /* 0x0000b300ff001a19 */ /* 0x000fc80000011602 */
[----:B------:R-:W-:-:S05]  /*8050*/  IADD3 R0, R0, -c[0x0][0x168], R250 ;  /* 0x80005a0000007a10 */ /* 0x000fca0007ffe0fa */
[----:B------:R-:W-:-:S05]  /*8060*/  IMAD.HI R0, R0, 0x2aaaaaab, RZ ;  /* 0x2aaaaaab00007827 */ /* 0x000fca00078e02ff */
[----:B------:R-:W-:-:S04]  /*8070*/  SHF.R.U32.HI R2, RZ, 0x1f, R0 ;  /* 0x0000001fff027819 */ /* 0x000fc80000011600 */
[----:B------:R-:W-:-:S04]  /*8080*/  LEA.HI.SX32 R0, R0, R2, 0x1c ;  /* 0x0000000200007211 */ /* 0x000fc800078fe2ff */
[----:B-----5:R-:W-:-:S05]  /*8090*/  IMNMX R3, R3, R0, !PT ;  /* 0x0000000003037217 */ /* 0x020fca0007800200 */
[----:B------:R4:W-:Y:S01]  /*80a0*/  STL [R1+0x38], R3 ;  /* 0x0000380301007387 */ /* 0x0009e20000100800 */
[----:B------:R-:W-:Y:S01]  /*80b0*/  ISETP.GE.AND P0, PT, R252, R3, PT ;  /* 0x00000003fc00720c */ /* 0x000fe20003f06270 */
[C---:B------:R-:W-:Y:S08]  /*80c0*/  HMMA.16816.F32 R56, R128.reuse, R58, R116 ;  /* 0x0000003a8038723c */ /* 0x040ff00000001874 */
[C---:B------:R-:W-:Y:S08]  /*80d0*/  HMMA.16816.F32 R64, R128.reuse, R66, R100 ;  /* 0x000000428040723c */ /* 0x040ff00000001864 */
[C---:B------:R-:W-:Y:S08]  /*80e0*/  HMMA.16816.F32 R140, R128.reuse, R136, R192 ;  /* 0x00000088808c723c */ /* 0x040ff000000018c0 */
[C---:B------:R-:W-:Y:S08]  /*80f0*/  HMMA.16816.F32 R68, R128.reuse, R72, R212 ;  /* 0x000000488044723c */ /* 0x040ff000000018d4 */
[C---:B-1----:R-:W-:Y:S08]  /*8100*/  HMMA.16816.F32 R92, R128.reuse, R96, R44 ;  /* 0x00000060805c723c */ /* 0x042ff0000000182c */
[C---:B--2---:R-:W-:Y:S08]  /*8110*/  HMMA.16816.F32 R100, R128.reuse, R104, R208 ;  /* 0x000000688064723c */ /* 0x044ff000000018d0 */
[C---:B------:R-:W-:Y:S08]  /*8120*/  HMMA.16816.F32 R108, R128.reuse, R112, R204 ;  /* 0x00000070806c723c */ /* 0x040ff000000018cc */
        /* <DEDUP_REMOVED lines=8> */
[C---:B---3--:R-:W-:Y:S08]  /*81b0*/  HMMA.16816.F32 R124, R128.reuse, R4, R36 ;  /* 0x00000004807c723c */ /* 0x048ff00000001824 */
[----:B------:R-:W-:Y:S01]  /*81c0*/  HMMA.16816.F32 R128, R128, R6, R20 ;  /* 0x000000068080723c */ /* 0x000fe20000001814 */
[----:B------:R-:W-:Y:S02]  /*81d0*/  @!UPT UIADD3 URZ, URZ, URZ, URZ ;  /* 0x0000003f3f3ff290 */ /* 0x000fe4000fffe03f */
[----:B------:R-:W-:Y:S11]  /*81e0*/  @!P0 BRA `(.L_x_2698) ;  /* 0x00005ba000008947 */ /* 0x000ff60003800000 */
[----:B----4-:R1:W-:Y:S01]  /*81f0*/  STL [R1+0x18], R252 ;  /* 0x000018fc01007387 */ /* 0x0103e20000100800 */
[----:B------:R-:W-:-:S02]  /*8200*/  MOV R134, R24 ;  /* 0x0000001800867202 */ /* 0x000fc40000000f00 */
[----:B------:R-:W-:-:S07]  /*8210*/  MOV R133, R132 ;  /* 0x0000008400857202 */ /* 0x000fce0000000f00 */
.L_x_2709:
[----:B------:R-:W2:Y:S01]  /*8220*/  LDL R2, [R1+0x18] ;  /* 0x0000180001027983 */ /* 0x000ea20000100800 */
[----:B------:R-:W-:Y:S04]  /*8230*/  DEPBAR.LE SB0, 0x0 ;  /* 0x000080000000791a */ /* 0x000fe80000000000 */
[----:B------:R-:W2:Y:S01]  /*8240*/  LDL R0, [R1+0x34] ;  /* 0x0000340001007983 */ /* 0x000ea20000100800 */
[----:B------:R-:W-:Y:S01]  /*8250*/  WARPSYNC 0xffffffff ;  /* 0xffffffff00007948 */ /* 0x000fe20003800000 */
[----:B------:R-:W-:Y:S02]  /*8260*/  BSSY B0, `(.L_x_2699) ;  /* 0x000007c000007945 */ /* 0x000fe40003800000 */
[----:B------:R-:W-:Y:S06]  /*8270*/  BAR.SYNC.DEFER_BLOCKING 0x0 ;  /* 0x0000000000007b1d */ /* 0x000fec0000010000 */
[----:B------:R3:W4:Y:S04]  /*8280*/  LDSM.16.M88.4 R48, [R222] ;  /* 0x00000000de30783b */ /* 0x0007280000000200 */
[----:B------:R3:W1:Y:S04]  /*8290*/  LDSM.16.M88.4 R8, [R135] ;  /* 0x000000008708783b */ /* 0x0006680000000200 */
[----:B------:R3:W1:Y:S04]  /*82a0*/  LDSM.16.M88.4 R16, [R135+0x800] ;  /* 0x000800008710783b */ /* 0x0006680000000200 */
[----:B------:R3:W1:Y:S04]  /*82b0*/  LDSM.16.M88.4 R24, [R135+0x1000] ;  /* 0x001000008718783b */ /* 0x0006680000000200 */
[----:B------:R3:W1:Y:S04]  /*82c0*/  LDSM.16.M88.4 R32, [R135+0x1800] ;  /* 0x001800008720783b */ /* 0x0006680000000200 */
[----:B------:R3:W1:Y:S04]  /*82d0*/  LDSM.16.M88.4 R40, [R135+0x2000] ;  /* 0x002000008728783b */ /* 0x0006680000000200 */
[----:B------:R3:W1:Y:S04]  /*82e0*/  LDSM.16.M88.4 R184, [R135+0x2800] ;  /* 0x0028000087b8783b */ /* 0x0006680000000200 */
[----:B------:R3:W1:Y:S04]  /*82f0*/  LDSM.16.M88.4 R188, [R223] ;  /* 0x00000000dfbc783b */ /* 0x0006680000000200 */
[----:B------:R3:W1:Y:S04]  /*8300*/  LDSM.16.M88.4 R192, [R226] ;  /* 0x00000000e2c0783b */ /* 0x0006680000000200 */
[----:B------:R3:W1:Y:S04]  /*8310*/  LDSM.16.M88.4 R196, [R245] ;  /* 0x00000000f5c4783b */ /* 0x0006680000000200 */
[----:B------:R3:W1:Y:S04]  /*8320*/  LDSM.16.M88.4 R200, [R246] ;  /* 0x00000000f6c8783b */ /* 0x0006680000000200 */
[----:B------:R3:W1:Y:S04]  /*8330*/  LDSM.16.M88.4 R204, [R247] ;  /* 0x00000000f7cc783b */ /* 0x0006680000000200 */
[----:B------:R3:W1:Y:S04]  /*8340*/  LDSM.16.M88.4 R208, [R248] ;  /* 0x00000000f8d0783b */ /* 0x0006680000000200 */
[----:B------:R3:W1:Y:S01]  /*8350*/  LDSM.16.M88.4 R212, [R249] ;  /* 0x00000000f9d4783b */ /* 0x0006620000000200 */
[----:B--2---:R-:W-:Y:S11]  /*8360*/  ISETP.GT.AND P0, PT, R0, R2, PT ;  /* 0x000000020000720c */ /* 0x004ff60003f04270 */
[----:B------:R-:W-:Y:S02]  /*8370*/  @!UPT UIADD3 URZ, URZ, URZ, URZ ;  /* 0x0000003f3f3ff290 */ /* 0x000fe4000fffe03f */
[----:B------:R-:W-:-:S05]  /*8380*/  @P0 BRA `(.L_x_2700) ;  /* 0x0000069000000947 */ /* 0x000fca0003800000 */
[----:B-1-34-:R-:W2:Y:S04]  /*8390*/  LDL R4, [R1+0x14] ;  /* 0x0000140001047983 */ /* 0x01aea80000100800 */
[----:B------:R-:W3:Y:S04]  /*83a0*/  LDL R5, [R1+0x10] ;  /* 0x0000100001057983 */ /* 0x000ee80000100800 */
[----:B------:R-:W4:Y:S04]  /*83b0*/  LDL.64 R28, [R1+0x58] ;  /* 0x00005800011c7983 */ /* 0x000f280000100a00 */
[----:B------:R-:W5:Y:S04]  /*83c0*/  LDL R6, [R1+0x64] ;  /* 0x0000640001067983 */ /* 0x000f680000100800 */
[----:B------:R-:W4:Y:S04]  /*83d0*/  LDL R14, [R1+0x100] ;  /* 0x00010000010e7983 */ /* 0x000f280000100800 */
[----:B------:R-:W4:Y:S04]  /*83e0*/  LDL R22, [R1+0x20] ;  /* 0x0000200001167983 */ /* 0x000f280000100800 */
[----:B------:R-:W5:Y:S04]  /*83f0*/  LDL R13, [R1+0x104] ;  /* 0x00010400010d7983 */ /* 0x000f680000100800 */
[----:B------:R-:W5:Y:S04]  /*8400*/  LDL R21, [R1+0x24] ;  /* 0x0000240001157983 */ /* 0x000f680000100800 */
[----:B------:R-:W5:Y:S04]  /*8410*/  LDL R12, [R1+0x108] ;  /* 0x00010800010c7983 */ /* 0x000f680000100800 */
[----:B------:R-:W5:Y:S04]  /*8420*/  LDL R20, [R1+0x28] ;  /* 0x0000280001147983 */ /* 0x000f680000100800 */
[----:B------:R-:W5:Y:S04]  /*8430*/  LDL R7, [R1+0x10c] ;  /* 0x00010c0001077983 */ /* 0x000f680000100800 */
[----:B------:R-:W5:Y:S01]  /*8440*/  LDL R15, [R1+0xc] ;  /* 0x00000c00010f7983 */ /* 0x000f620000100800 */
[----:B--2---:R-:W-:Y:S01]  /*8450*/  SHF.R.S32.HI R0, RZ, 0x1f, R4 ;  /* 0x0000001fff007819 */ /* 0x004fe20000011404 */
[----:B------:R-:W-:Y:S04]  /*8460*/  IMAD.WIDE.U32 R2, R4, c[0x0][0x208], RZ ;  /* 0x0000820004027a25 */ /* 0x000fe800078e00ff */
[----:B------:R-:W-:Y:S04]  /*8470*/  IMAD R0, R0, c[0x0][0x208], RZ ;  /* 0x0000820000007a24 */ /* 0x000fe800078e02ff */
[----:B------:R-:W-:Y:S01]  /*8480*/  IMAD R0, R4, c[0x0][0x20c], R0 ;  /* 0x0000830004007a24 */ /* 0x000fe200078e0200 */
[----:B---3--:R-:W-:Y:S03]  /*8490*/  SHF.R.S32.HI R4, RZ, 0x1f, R5 ;  /* 0x0000001fff047819 */ /* 0x008fe60000011405 */
[----:B------:R-:W-:Y:S02]  /*84a0*/  IMAD.IADD R3, R3, 0x1, R0 ;  /* 0x0000000103037824 */ /* 0x000fe400078e0200 */
[----:B------:R-:W-:Y:S02]  /*84b0*/  IMAD R0, R4, c[0x0][0x218], RZ ;  /* 0x0000860004007a24 */ /* 0x000fe400078e02ff */
[C---:B------:R-:W-:Y:S01]  /*84c0*/  IMAD.WIDE.U32 R2, R5.reuse, c[0x0][0x218], R2 ;  /* 0x0000860005027a25 */ /* 0x040fe200078e0002 */
[----:B----4-:R-:W-:Y:S03]  /*84d0*/  SHF.L.U64.HI R14, R22, 0x1, R14 ;  /* 0x00000001160e7819 */ /* 0x010fe6000001020e */
[----:B------:R-:W-:Y:S01]  /*84e0*/  IMAD R0, R5, c[0x0][0x21c], R0 ;  /* 0x0000870005007a24 */ /* 0x000fe200078e0200 */
[----:B------:R-:W-:Y:S01]  /*84f0*/  IADD3 R5, P0, R28, R2, RZ ;  /* 0x000000021c057210 */ /* 0x000fe20007f1e0ff */
[----:B------:R-:W-:Y:S03]  /*8500*/  IMAD.SHL.U32 R36, R22, 0x2, RZ ;  /* 0x0000000216247824 */ /* 0x000fe600078e00ff */
[----:B-----5:R-:W-:Y:S02]  /*8510*/  IADD3.X R0, R6, R3, R0, P0, !PT ;  /* 0x0000000306007210 */ /* 0x020fe400007fe400 */
[----:B------:R-:W-:Y:S02]  /*8520*/  LEA R6, P0, R5, c[0x0][0x1f8], 0x1 ;  /* 0x00007e0005067a11 */ /* 0x000fe400078008ff */
        /* <DEDUP_REMOVED lines=8> */
[----:B------:R1:W2:Y:S02]  /*85b0*/  SHFL.IDX PT, R4, R5, RZ, 0x181f ;  /* 0x00181fff05047589 */ /* 0x0002a400000e0000 */
.L_x_2742:
[----:B------:R-:W-:-:S05]  /*85c0*/  BRA.DIV ~URZ, `(.L_x_2702) ;  /* 0x0000e5a27f007947 */ /* 0x000fca000b800000 */
[----:B------:R-:W3:Y:S04]  /*85d0*/  LDL R20, [R1+0xc] ;  /* 0x00000c0001147983 */ /* 0x000ee80000100800 */
[----:B------:R-:W4:Y:S04]  /*85e0*/  LDL R38, [R1+0x28] ;  /* 0x0000280001267983 */ /* 0x000f280000100800 */
[----:B------:R-:W5:Y:S04]  /*85f0*/  LDL R2, [R1+0x24] ;  /* 0x0000240001027983 */ /* 0x000f680000100800 */
[----:B--2---:R-:W2:Y:S04]  /*8600*/  LDL R37, [R1+0x20] ;  /* 0x0000200001257983 */ /* 0x004ea80000100800 */
[----:B------:R-:W1:Y:S04]  /*8610*/  SHFL.IDX PT, R3, R6, RZ, 0x181f ;  /* 0x00181fff06037589 */ /* 0x000e6800000e0000 */
[----:B------:R-:W1:Y:S01]  /*8620*/  SHFL.IDX PT, R0, R6, 0x1, 0x181f ;  /* 0x00381f0006007f89 */ /* 0x000e6200000e0000 */
[----:B--2---:R-:W-:Y:S02]  /*8630*/  ISETP.GE.AND P1, PT, R37, c[0x0][0x1d4], PT ;  /* 0x0000750025007a0c */ /* 0x004fe40003f26270 */
[----:B---3--:R-:W-:Y:S02]  /*8640*/  ISETP.GE.AND P4, PT, R20, c[0x0][0x1d4], PT ;  /* 0x0000750014007a0c */ /* 0x008fe40003f86270 */
[C---:B-1----:R-:W-:Y:S02]  /*8650*/  IADD3 R20, P0, R3.reuse, R29, RZ ;  /* 0x0000001d03147210 */ /* 0x042fe40007f1e0ff */
[----:B----4-:R-:W-:Y:S02]  /*8660*/  ISETP.GE.AND P3, PT, R38, c[0x0][0x1d4], PT ;  /* 0x0000750026007a0c */ /* 0x010fe40003f66270 */
[----:B-----5:R-:W-:Y:S01]  /*8670*/  ISETP.GE.AND P2, PT, R2, c[0x0][0x1d4], PT ;  /* 0x0000750002007a0c */ /* 0x020fe20003f46270 */
[C---:B------:R-:W-:Y:S01]  /*8680*/  IMAD.X R21, R4.reuse, 0x1, R7, P0 ;  /* 0x0000000104157824 */ /* 0x040fe200000e0607 */
[----:B------:R-:W1:Y:S01]  /*8690*/  SHFL.IDX PT, R2, R5, 0x1, 0x181f ;  /* 0x00381f0005027f89 */ /* 0x000e6200000e0000 */
[C---:B------:R-:W-:Y:S02]  /*86a0*/  IADD3 R22, P0, R3.reuse, R30, RZ ;  /* 0x0000001e03167210 */ /* 0x040fe40007f1e0ff */
[----:B------:R-:W-:Y:S02]  /*86b0*/  SEL R15, RZ, 0x10, P4 ;  /* 0x00000010ff0f7807 */ /* 0x000fe40002000000 */
[----:B------:R2:W-:Y:S01]  /*86c0*/  LDGSTS.E.BYPASS.LTC128B.128 [R251+0x100], [R20.64], !P4 ;  /* 0x0010000014fb7fae */ /* 0x0005e2000e101d46 */
[C---:B------:R-:W-:Y:S01]  /*86d0*/  IMAD.X R23, R4.reuse, 0x1, R12, P0 ;  /* 0x0000000104177824 */ /* 0x040fe200000e060c */
[----:B------:R-:W-:Y:S04]  /*86e0*/  SEL R28, RZ, 0x10, P3 ;  /* 0x00000010ff1c7807 */ /* 0x000fe80001800000 */
[----:B------:R3:W-:Y:S01]  /*86f0*/  LDGSTS.E.BYPASS.LTC128B.128 [R251+0x3100], [R22.64], !P3 ;  /* 0x0310000016fb7fae */ /* 0x0007e2000d901d46 */
[C---:B--2---:R-:W-:Y:S05]  /*8700*/  IADD3 R20, P0, R3.reuse, R31, RZ ;  /* 0x0000001f03147210 */ /* 0x044fea0007f1e0ff */
[C---:B------:R-:W-:Y:S01]  /*8710*/  IMAD.X R21, R4.reuse, 0x1, R13, P0 ;  /* 0x0000000104157824 */ /* 0x040fe200000e060d */
[----:B---3--:R-:W-:Y:S04]  /*8720*/  IADD3 R22, P0, R3, R36, RZ ;  /* 0x0000002403167210 */ /* 0x008fe80007f1e0ff */
[----:B------:R2:W-:Y:S01]  /*8730*/  LDGSTS.E.BYPASS.LTC128B.128 [R251+0x6100], [R20.64], !P2 ;  /* 0x0610000014fb7fae */ /* 0x0005e2000d101d46 */
[----:B------:R-:W-:Y:S03]  /*8740*/  IMAD.X R23, R4, 0x1, R14, P0 ;  /* 0x0000000104177824 */ /* 0x000fe600000e060e */
[----:B------:R3:W4:Y:S04]  /*8750*/  SHFL.IDX PT, R4, R5, 0x2, 0x181f ;  /* 0x00581f0005047f89 */ /* 0x00072800000e0000 */
[----:B------:R5:W-:Y:S01]  /*8760*/  LDGSTS.E.BYPASS.LTC128B.128 [R251+0x9100], [R22.64], !P1 ;  /* 0x0910000016fb7fae */ /* 0x000be2000c901d46 */
[----:B--2---:R-:W-:Y:S05]  /*8770*/  IADD3 R20, P0, R0, R29, RZ ;  /* 0x0000001d00147210 */ /* 0x004fea0007f1e0ff */
[----:B-1----:R-:W-:Y:S05]  /*8780*/  IMAD.X R21, R2, 0x1, R7, P0 ;  /* 0x0000000102157824 */ /* 0x002fea00000e0607 */
[----:B------:R1:W-:Y:S02]  /*8790*/  LDGSTS.E.BYPASS.LTC128B.128 [R251+0x1100], [R20.64], !P4 ;  /* 0x0110000014fb7fae */ /* 0x0003e4000e101d46 */
[----:B-1----:R-:W-:Y:S05]  /*87a0*/  IADD3 R20, P0, R0, R30, RZ ;  /* 0x0000001e00147210 */ /* 0x002fea0007f1e0ff */
[----:B------:R-:W-:Y:S01]  /*87b0*/  IMAD.X R21, R2, 0x1, R12, P0 ;  /* 0x0000000102157824 */ /* 0x000fe200000e060c */
[----:B-----5:R-:W-:Y:S04]  /*87c0*/  IADD3 R22, P0, R0, R31, RZ ;  /* 0x0000001f00167210 */ /* 0x020fe80007f1e0ff */
[----:B------:R1:W-:Y:S01]  /*87d0*/  LDGSTS.E.BYPASS.LTC128B.128 [R251+0x4100], [R20.64], !P3 ;  /* 0x0410000014fb7fae */ /* 0x0003e2000d901d46 */
[----:B------:R-:W-:Y:S05]  /*87e0*/  IMAD.X R23, R2, 0x1, R13, P0 ;  /* 0x0000000102177824 */ /* 0x000fea00000e060d */
[----:B------:R2:W-:Y:S01]  /*87f0*/  LDGSTS.E.BYPASS.LTC128B.128 [R251+0x7100], [R22.64], !P2 ;  /* 0x0710000016fb7fae */ /* 0x0005e2000d101d46 */
[----:B-1----:R-:W-:Y:S03]  /*8800*/  IADD3 R20, P0, R0, R36, RZ ;  /* 0x0000002400147210 */ /* 0x002fe60007f1e0ff */
[----:B------:R3:W1:Y:S02]  /*8810*/  SHFL.IDX PT, R0, R6, 0x2, 0x181f ;  /* 0x00581f0006007f89 */ /* 0x00066400000e0000 */
[----:B------:R-:W-:Y:S01]  /*8820*/  IMAD.X R21, R2, 0x1, R14, P0 ;  /* 0x0000000102157824 */ /* 0x000fe200000e060e */
[----:B--2---:R-:W-:Y:S02]  /*8830*/  SEL R23, RZ, 0x10, P2 ;  /* 0x00000010ff177807 */ /* 0x004fe40001000000 */
[----:B------:R-:W-:Y:S02]  /*8840*/  SEL R22, RZ, 0x10, P1 ;  /* 0x00000010ff167807 */ /* 0x000fe40000800000 */
[----:B------:R3:W-:Y:S04]  /*8850*/  LDGSTS.E.BYPASS.LTC128B.128 [R251+0xa100], [R20.64], !P1 ;  /* 0x0a10000014fb7fae */ /* 0x0007e8000c901d46 */
.L_x_2743:
[C---:B----4-:R-:W-:Y:S02]  /*8860*/  ISETP.NE.U32.AND P2, PT, R15.reuse, RZ, PT ;  /* 0x000000ff0f00720c */ /* 0x050fe40003f45070 */
[----:B------:R-:W-:Y:S02]  /*8870*/  IADD3 R15, -R15, 0x10, RZ ;  /* 0x000000100f0f7810 */ /* 0x000fe40007ffe1ff */
[----:B---3--:R-:W-:Y:S02]  /*8880*/  IADD3 R6, -R23, 0x10, RZ ;  /* 0x0000001017067810 */ /* 0x008fe40007ffe1ff */
[----:B------:R-:W-:Y:S02]  /*8890*/  LOP3.LUT R15, R15, 0xf, RZ, 0xc0, !PT ;  /* 0x0000000f0f0f7812 */ /* 0x000fe400078ec0ff */
[----:B------:R-:W-:Y:S02]  /*88a0*/  IADD3 R20, -R28, 0x10, RZ ;  /* 0x000000101c147810 */ /* 0x000fe40007ffe1ff */
[----:B-1----:R-:W-:Y:S02]  /*88b0*/  IADD3 R2, P1, P0, R15, R0, R29 ;  /* 0x000000000f027210 */ /* 0x002fe4000783e01d */
[----:B------:R-:W-:Y:S02]  /*88c0*/  LOP3.LUT R6, R6, 0xf, RZ, 0xc0, !PT ;  /* 0x0000000f06067812 */ /* 0x000fe400078ec0ff */
[----:B------:R-:W-:Y:S02]  /*88d0*/  IADD3.X R3, RZ, R4, R7, P1, P0 ;  /* 0x00000004ff037210 */ /* 0x000fe40000fe0407 */
[----:B------:R-:W-:Y:S03]  /*88e0*/  LOP3.LUT R20, R20, 0xf, RZ, 0xc0, !PT ;  /* 0x0000000f14147812 */ /* 0x000fe600078ec0ff */
[----:B------:R-:W-:Y:S01]  /*88f0*/  @!PT LDS RZ, [RZ] ;  /* 0x00000000fffff984 */ /* 0x000fe20000000800 */
[----:B------:R-:W-:Y:S01]  /*8900*/  @!PT LDS RZ, [RZ] ;  /* 0x00000000fffff984 */ /* 0x000fe20000000800 */
[----:B------:R-:W-:Y:S01]  /*8910*/  @!PT LDS RZ, [RZ] ;  /* 0x00000000fffff984 */ /* 0x000fe20000000800 */
[----:B------:R1:W-:Y:S01]  /*8920*/  LDGSTS.E.BYPASS.LTC128B.128.ZFILL [R251+0x2100], [R2.64], P2 ;  /* 0x0210000002fb7fae */ /* 0x0003e20009141d46 */
[-C--:B------:R-:W-:Y:S02]  /*8930*/  IADD3 R6, P3, P2, R6, R0.reuse, R31 ;  /* 0x0000000006067210 */ /* 0x080fe40007a7e01f */
[----:B------:R-:W-:Y:S02]  /*8940*/  IADD3 R20, P1, P0, R20, R0, R30 ;  /* 0x0000000014147210 */ /* 0x000fe4000783e01e */
[-C--:B------:R-:W-:Y:S02]  /*8950*/  IADD3.X R7, RZ, R4.reuse, R13, P3, P2 ;  /* 0x00000004ff077210 */ /* 0x080fe40001fe440d */
[----:B------:R-:W-:Y:S02]  /*8960*/  ISETP.NE.U32.AND P3, PT, R28, RZ, PT ;  /* 0x000000ff1c00720c */ /* 0x000fe40003f65070 */
[----:B------:R-:W-:Y:S02]  /*8970*/  IADD3.X R21, RZ, R4, R12, P1, P0 ;  /* 0x00000004ff157210 */ /* 0x000fe40000fe040c */
[----:B------:R-:W-:Y:S09]  /*8980*/  ISETP.NE.U32.AND P2, PT, R23, RZ, PT ;  /* 0x000000ff1700720c */ /* 0x000ff20003f45070 */
        /* <DEDUP_REMOVED lines=9> */
.L_x_2700:
[----:B-1-34-:R-:W-:Y:S05]  /*8a20*/  BSYNC B0 ;  /* 0x0000000000007941 */ /* 0x01afea0003800000 */
.L_x_2699:
[----:B------:R-:W0:Y:S01]  /*8a30*/  LDGDEPBAR ;  /* 0x00000000000079af */ /* 0x000e220000000000 */
[----:B------:R-:W-:Y:S01]  /*8a40*/  WARPSYNC 0xffffffff ;  /* 0xffffffff00007948 */ /* 0x000fe20003800000 */
[C---:B--2---:R-:W-:Y:S01]  /*8a50*/  HMMA.16816.F32 R4, R48.reuse, R8, RZ ;  /* 0x000000083004723c */ /* 0x044fe200000018ff */
[----:B------:R-:W-:Y:S07]  /*8a60*/  BSSY B0, `(.L_x_2703) ;  /* 0x0000210000007945 */ /* 0x000fee0003800000 */
        /* <DEDUP_REMOVED lines=29> */
[----:B------:R-:W5:Y:S07]  /*8c40*/  LDSM.16.M88.4 R188, [R217+0x2000] ;  /* 0x00200000d9bc783b */ /* 0x000f6e0000000200 */
        /* <DEDUP_REMOVED lines=8> */
[----:B------:R-:W-:Y:S07]  /*8cd0*/  LDSM.16.M88.4 R200, [R216+-0x8000] ;  /* 0xff800000d8c8783b */ /* 0x000fee0000000200 */
[C---:B----4-:R-:W-:Y:S08]  /*8ce0*/  HMMA.16816.F32 R28, R184.reuse, R204, R28 ;  /* 0x000000ccb81c723c */ /* 0x050ff0000000181c */
[C---:B------:R-:W-:Y:S01]  /*8cf0*/  HMMA.16816.F32 R32, R184.reuse, R206, R32 ;  /* 0x000000ceb820723c */ /* 0x040fe20000001820 */
[----:B------:R-:W-:Y:S07]  /*8d00*/  LDSM.16.M88.4 R204, [R216+-0x7800] ;  /* 0xff880000d8cc783b */ /* 0x000fee0000000200 */
[C---:B-----5:R-:W-:Y:S08]  /*8d10*/  HMMA.16816.F32 R36, R184.reuse, R188, R36 ;  /* 0x000000bcb824723c */ /* 0x060ff00000001824 */
        /* <DEDUP_REMOVED lines=42> */
[----:B------:R-:W2:Y:S08]  /*8fc0*/  LDSM.16.M88.4 R184, [R231] ;  /* 0x00000000e7b8783b */ /* 0x000eb00000000200 */
[----:B------:R-:W3:Y:S01]  /*8fd0*/  LDSM.16.M88.4 R208, [R232] ;  /* 0x00000000e8d0783b */ /* 0x000ee20000000200 */
        /* <DEDUP_REMOVED lines=113> */
[----:B------:R-:W-:Y:S01]  /*96f0*/  LDSM.16.M88.4 R208, [R135+0xa000] ;  /* 0x00a0000087d0783b */ /* 0x000fe20000000200 */
[C---:B-1----:R-:W-:Y:S08]  /*9700*/  HMMA.16816.F32 R4, R188.reuse, R192, R4 ;  /* 0x000000c0bc04723c */ /* 0x042ff00000001804 */
[C---:B------:R-:W-:Y:S01]  /*9710*/  HMMA.16816.F32 R8, R188.reuse, R194, R8 ;  /* 0x000000c2bc08723c */ /* 0x040fe20000001808 */
[----:B------:R-:W1:Y:S07]  /*9720*/  LDSM.16.M88.4 R192, [R216+-0x800] ;  /* 0xfff80000d8c0783b */ /* 0x000e6e0000000200 */
        /* <DEDUP_REMOVED lines=18> */
[----:B------:R-:W-:Y:S07]  /*9850*/  LDSM.16.M88.4 R200, [R223+0xc000] ;  /* 0x00c00000dfc8783b */ /* 0x000fee0000000200 */
[C---:B----4-:R-:W-:Y:S08]  /*9860*/  HMMA.16816.F32 R12, R196.reuse, R204, R12 ;  /* 0x000000ccc40c723c */ /* 0x050ff0000000180c */
[C---:B------:R-:W-:Y:S01]  /*9870*/  HMMA.16816.F32 R16, R196.reuse, R206, R16 ;  /* 0x000000cec410723c */ /* 0x040fe20000001810 */
[----:B------:R-:W4:Y:S07]  /*9880*/  LDSM.16.M88.4 R204, [R227] ;  /* 0x00000000e3cc783b */ /* 0x000f2e0000000200 */
[C---:B------:R-:W-:Y:S08]  /*9890*/  HMMA.16816.F32 R20, R196.reuse, R208, R20 ;  /* 0x000000d0c414723c */ /* 0x040ff00000001814 */
[C---:B------:R-:W-:Y:S01]  /*98a0*/  HMMA.16816.F32 R24, R196.reuse, R210, R24 ;  /* 0x000000d2c418723c */ /* 0x040fe20000001818 */
[----:B------:R-:W5:Y:S07]  /*98b0*/  LDSM.16.M88.4 R208, [R240] ;  /* 0x00000000f0d0783b */ /* 0x000f6e0000000200 */
[C---:B--2---:R-:W-:Y:S08]  /*98c0*/  HMMA.16816.F32 R28, R196.reuse, R184, R28 ;  /* 0x000000b8c41c723c */ /* 0x044ff0000000181c */
[C---:B------:R-:W-:Y:S01]  /*98d0*/  HMMA.16816.F32 R32, R196.reuse, R186, R32 ;  /* 0x000000bac420723c */ /* 0x040fe20000001820 */
[----:B------:R-:W2:Y:S07]  /*98e0*/  LDSM.16.M88.4 R184, [R241] ;  /* 0x00000000f1b8783b */ /* 0x000eae0000000200 */
[C---:B-1----:R-:W-:Y:S08]  /*98f0*/  HMMA.16816.F32 R36, R196.reuse, R188, R36 ;  /* 0x000000bcc424723c */ /* 0x042ff00000001824 */
[C---:B------:R-:W-:Y:S01]  /*9900*/  HMMA.16816.F32 R40, R196.reuse, R190, R40 ;  /* 0x000000bec428723c */ /* 0x040fe20000001828 */
[----:B------:R-:W1:Y:S07]  /*9910*/  LDSM.16.M88.4 R188, [R242] ;  /* 0x00000000f2bc783b */ /* 0x000e6e0000000200 */
[C---:B---3--:R-:W-:Y:S08]  /*9920*/  HMMA.16816.F32 R44, R196.reuse, R192, R44 ;  /* 0x000000c0c42c723c */ /* 0x048ff0000000182c */
[----:B------:R-:W-:Y:S01]  /*9930*/  HMMA.16816.F32 R48, R196, R194, R48 ;  /* 0x000000c2c430723c */ /* 0x000fe20000001830 */
[----:B------:R-:W3:Y:S07]  /*9940*/  LDSM.16.M88.4 R192, [R243] ;  /* 0x00000000f3c0783b */ /* 0x000eee0000000200 */
[C---:B----4-:R-:W-:Y:S01]  /*9950*/  HMMA.16816.F32 R4, R200.reuse, R204, R4 ;  /* 0x000000ccc804723c */ /* 0x050fe20000001804 */
[----:B------:R-:W4:Y:S07]  /*9960*/  LDSM.16.M88.4 R196, [R244] ;  /* 0x00000000f4c4783b */ /* 0x000f2e0000000200 */
[C---:B------:R-:W-:Y:S01]  /*9970*/  HMMA.16816.F32 R8, R200.reuse, R206, R8 ;  /* 0x000000cec808723c */ /* 0x040fe20000001808 */
[----:B------:R-:W-:Y:S07]  /*9980*/  LDSM.16.M88.4 R204, [R225+0xc000] ;  /* 0x00c00000e1cc783b */ /* 0x000fee0000000200 */
[C---:B-----5:R-:W-:Y:S08]  /*9990*/  HMMA.16816.F32 R12, R200.reuse, R208, R12 ;  /* 0x000000d0c80c723c */ /* 0x060ff0000000180c */
[C---:B------:R-:W-:Y:S01]  /*99a0*/  HMMA.16816.F32 R16, R200.reuse, R210, R16 ;  /* 0x000000d2c810723c */ /* 0x040fe20000001810 */
[----:B------:R-:W5:Y:S07]  /*99b0*/  LDSM.16.M88.4 R208, [R217+0x9000] ;  /* 0x00900000d9d0783b */ /* 0x000f6e0000000200 */
[C---:B--2---:R-:W-:Y:S08]  /*99c0*/  HMMA.16816.F32 R20, R200.reuse, R184, R20 ;  /* 0x000000b8c814723c */ /* 0x044ff00000001814 */
[C---:B------:R-:W-:Y:S01]  /*99d0*/  HMMA.16816.F32 R24, R200.reuse, R186, R24 ;  /* 0x000000bac818723c */ /* 0x040fe20000001818 */
[----:B------:R-:W2:Y:S07]  /*99e0*/  LDSM.16.M88.4 R184, [R217+0x9800] ;  /* 0x00980000d9b8783b */ /* 0x000eae0000000200 */
        /* <DEDUP_REMOVED lines=9> */
[C---:B-----5:R-:W-:Y:S01]  /*9a80*/  HMMA.16816.F32 R4, R204.reuse, R208, R4 ;  /* 0x000000d0cc04723c */ /* 0x060fe20000001804 */
[----:B------:R-:W-:Y:S07]  /*9a90*/  LDSM.16.M88.4 R200, [R224+0xc000] ;  /* 0x00c00000e0c8783b */ /* 0x000fee0000000200 */
[C---:B------:R-:W-:Y:S01]  /*9aa0*/  HMMA.16816.F32 R8, R204.reuse, R210, R8 ;  /* 0x000000d2cc08723c */ /* 0x040fe20000001808 */
[----:B------:R-:W-:Y:S07]  /*9ab0*/  LDSM.16.M88.4 R208, [R216] ;  /* 0x00000000d8d0783b */ /* 0x000fee0000000200 */
[C---:B--2---:R-:W-:Y:S08]  /*9ac0*/  HMMA.16816.F32 R12, R204.reuse, R184, R12 ;  /* 0x000000b8cc0c723c */ /* 0x044ff0000000180c */
[C---:B------:R-:W-:Y:S01]  /*9ad0*/  HMMA.16816.F32 R16, R204.reuse, R186, R16 ;  /* 0x000000bacc10723c */ /* 0x040fe20000001810 */
[----:B------:R-:W2:Y:S07]  /*9ae0*/  LDSM.16.M88.4 R184, [R217+0xb800] ;  /* 0x00b80000d9b8783b */ /* 0x000eae0000000200 */
[C---:B-1----:R-:W-:Y:S08]  /*9af0*/  HMMA.16816.F32 R20, R204.reuse, R188, R20 ;  /* 0x000000bccc14723c */ /* 0x042ff00000001814 */
[C---:B------:R-:W-:Y:S08]  /*9b00*/  HMMA.16816.F32 R24, R204.reuse, R190, R24 ;  /* 0x000000becc18723c */ /* 0x040ff00000001818 */
[C---:B---3--:R-:W-:Y:S08]  /*9b10*/  HMMA.16816.F32 R28, R204.reuse, R192, R28 ;  /* 0x000000c0cc1c723c */ /* 0x048ff0000000181c */
[C---:B------:R-:W-:Y:S08]  /*9b20*/  HMMA.16816.F32 R32, R204.reuse, R194, R32 ;  /* 0x000000c2cc20723c */ /* 0x040ff00000001820 */
[C---:B----4-:R-:W-:Y:S08]  /*9b30*/  HMMA.16816.F32 R36, R204.reuse, R196, R36 ;  /* 0x000000c4cc24723c */ /* 0x050ff00000001824 */
        /* <DEDUP_REMOVED lines=19> */
[----:B------:R-:W-:Y:S01]  /*9c70*/  MUFU.TANH R250, R4 ;  /* 0x0000000400fa7308 */ /* 0x000fe20000002400 */
[----:B--2---:R2:W-:Y:S09]  /*9c80*/  STL [R1+0x8], R2 ;  /* 0x0000080201007387 */ /* 0x0045f20000100800 */
[----:B------:R3:W-:Y:S01]  /*9c90*/  MUFU.TANH R215, R5 ;  /* 0x0000000500d77308 */ /* 0x0007e20000002400 */
        /* <DEDUP_REMOVED lines=8> */
[----:B------:R-:W-:Y:S02]  /*9d20*/  FMUL.FTZ R19, R19, c[0x0][0x320] ;  /* 0x0000c80013137a20 */ /* 0x000fe40000410000 */
[----:B------:R-:W-:Y:S01]  /*9d30*/  FMUL.FTZ R16, R16, c[0x0][0x320] ;  /* 0x0000c80010107a20 */ /* 0x000fe20000410000 */
[----:B--2---:R-:W2:Y:S04]  /*9d40*/  LDL R2, [R1+0x18] ;  /* 0x0000180001027983 */ /* 0x004ea80000100800 */
[----:B------:R-:W-:Y:S01]  /*9d50*/  MUFU.TANH R211, R9 ;  /* 0x0000000900d37308 */ /* 0x000fe20000002400 */
[----:B---3--:R-:W3:Y:S09]  /*9d60*/  LDSM.16.M88.4 R4, [R216+0x1000] ;  /* 0x00100000d804783b */ /* 0x008ef20000000200 */
[----:B------:R-:W4:Y:S01]  /*9d70*/  MUFU.TANH R3, R10 ;  /* 0x0000000a00037308 */ /* 0x000f220000002400 */
[----:B-1----:R-:W2:Y:S09]  /*9d80*/  LDL R0, [R1+0x34] ;  /* 0x0000340001007983 */ /* 0x002eb20000100800 */
[----:B------:R1:W1:Y:S10]  /*9d90*/  MUFU.TANH R252, R11 ;  /* 0x0000000b00fc7308 */ /* 0x0002740000002400 */
[----:B------:R-:W2:Y:S01]  /*9da0*/  MUFU.TANH R199, R17 ;  /* 0x0000001100c77308 */ /* 0x000ea20000002400 */
[----:B----4-:R-:W-:Y:S09]  /*9db0*/  STL [R1], R3 ;  /* 0x0000000301007387 */ /* 0x010ff20000100800 */
[----:B------:R-:W4:Y:S01]  /*9dc0*/  MUFU.TANH R210, R18 ;  /* 0x0000001200d27308 */ /* 0x000f220000002400 */
[----:B-1----:R-:W1:Y:S01]  /*9dd0*/  LDSM.16.M88.4 R8, [R216+0x1800] ;  /* 0x00180000d808783b */ /* 0x002e620000000200 */
[C---:B---3--:R-:W-:Y:S08]  /*9de0*/  HMMA.16816.F32 R20, R200.reuse, R4, R20 ;  /* 0x00000004c814723c */ /* 0x048ff00000001814 */
[----:B------:R-:W3:Y:S01]  /*9df0*/  MUFU.TANH R209, R19 ;  /* 0x0000001300d17308 */ /* 0x000ee20000002400 */
[C---:B------:R-:W-:Y:S01]  /*9e00*/  HMMA.16816.F32 R24, R200.reuse, R6, R24 ;  /* 0x00000006c818723c */ /* 0x040fe20000001818 */
[----:B------:R-:W5:Y:S08]  /*9e10*/  LDSM.16.M88.4 R4, [R216+0x2000] ;  /* 0x00200000d804783b */ /* 0x000f700000000200 */
[----:B------:R-:W1:Y:S06]  /*9e20*/  MUFU.TANH R208, R12 ;  /* 0x0000000c00d07308 */ /* 0x000e6c0000002400 */
[----:B------:R-:W-:Y:S04]  /*9e30*/  FMUL.FTZ R20, R20, c[0x0][0x320] ;  /* 0x0000c80014147a20 */ /* 0x000fe80000410000 */
[----:B------:R-:W2:Y:S01]  /*9e40*/  MUFU.TANH R207, R13 ;  /* 0x0000000d00cf7308 */ /* 0x000ea20000002400 */
[----:B------:R-:W-:Y:S02]  /*9e50*/  FMUL.FTZ R21, R21, c[0x0][0x320] ;  /* 0x0000c80015157a20 */ /* 0x000fe40000410000 */
[----:B------:R-:W-:Y:S02]  /*9e60*/  FMUL.FTZ R22, R22, c[0x0][0x320] ;  /* 0x0000c80016167a20 */ /* 0x000fe40000410000 */
[----:B------:R-:W-:Y:S02]  /*9e70*/  FMUL.FTZ R23, R23, c[0x0][0x320] ;  /* 0x0000c80017177a20 */ /* 0x000fe40000410000 */
[----:B------:R-:W-:Y:S02]  /*9e80*/  FMUL.FTZ R24, R24, c[0x0][0x320] ;  /* 0x0000c80018187a20 */ /* 0x000fe40000410000 */
[----:B------:R-:W-:Y:S01]  /*9e90*/  FMUL.FTZ R25, R25, c[0x0][0x320] ;  /* 0x0000c80019197a20 */ /* 0x000fe20000410000 */
[----:B------:R-:W2:Y:S01]  /*9ea0*/  MUFU.TANH R196, R20 ;  /* 0x0000001400c47308 */ /* 0x000ea20000002400 */
[----:B------:R-:W-:Y:S02]  /*9eb0*/  FMUL.FTZ R26, R26, c[0x0][0x320] ;  /* 0x0000c8001a1a7a20 */ /* 0x000fe40000410000 */
[----:B------:R-:W-:Y:S01]  /*9ec0*/  FMUL.FTZ R27, R27, c[0x0][0x320] ;  /* 0x0000c8001b1b7a20 */ /* 0x000fe20000410000 */
[C---:B-1----:R-:W-:Y:S06]  /*9ed0*/  HMMA.16816.F32 R28, R200.reuse, R8, R28 ;  /* 0x00000008c81c723c */ /* 0x042fec000000181c */
[----:B------:R1:W1:Y:S02]  /*9ee0*/  MUFU.TANH R185, R21 ;  /* 0x0000001500b97308 */ /* 0x0002640000002400 */
[C---:B------:R-:W-:Y:S01]  /*9ef0*/  HMMA.16816.F32 R32, R200.reuse, R10, R32 ;  /* 0x0000000ac820723c */ /* 0x040fe20000001820 */
[----:B------:R-:W3:Y:S01]  /*9f00*/  LDSM.16.M88.4 R8, [R216+0x2800] ;  /* 0x00280000d808783b */ /* 0x000ee20000000200 */
[----:B------:R-:W-:Y:S06]  /*9f10*/  DEPBAR.LE SB0, 0x0 ;  /* 0x000080000000791a */ /* 0x000fec0000000000 */
[----:B------:R4:W2:Y:S01]  /*9f20*/  MUFU.TANH R206, R22 ;  /* 0x0000001600ce7308 */ /* 0x0008a20000002400 */
[----:B------:R-:W-:Y:S01]  /*9f30*/  BAR.SYNC.DEFER_BLOCKING 0x0 ;  /* 0x0000000000007b1d */ /* 0x000fe20000010000 */
[C---:B-----5:R-:W-:Y:S06]  /*9f40*/  HMMA.16816.F32 R36, R200.reuse, R4, R36 ;  /* 0x00000004c824723c */ /* 0x060fec0000001824 */
[----:B------:R-:W-:Y:S02]  /*9f50*/  FMUL.FTZ R30, R30, c[0x0][0x320] ;  /* 0x0000c8001e1e7a20 */ /* 0x000fe40000410000 */
[----:B------:R-:W2:Y:S01]  /*9f60*/  MUFU.TANH R214, R14 ;  /* 0x0000000e00d67308 */ /* 0x000ea20000002400 */
[C---:B------:R-:W-:Y:S03]  /*9f70*/  HMMA.16816.F32 R40, R200.reuse, R6, R40 ;  /* 0x00000006c828723c */ /* 0x040fe60000001828 */
[----:B-1----:R-:W-:Y:S02]  /*9f80*/  FMUL.FTZ R21, R29, c[0x0][0x320] ;  /* 0x0000c8001d157a20 */ /* 0x002fe40000410000 */
[----:B------:R-:W-:Y:S02]  /*9f90*/  FMUL.FTZ R34, R34, c[0x0][0x320] ;  /* 0x0000c80022227a20 */ /* 0x000fe40000410000 */
[----:B------:R-:W-:Y:S02]  /*9fa0*/  FMUL.FTZ R35, R35, c[0x0][0x320] ;  /* 0x0000c80023237a20 */ /* 0x000fe40000410000 */
[----:B------:R-:W1:Y:S03]  /*9fb0*/  MUFU.TANH R189, R34 ;  /* 0x0000002200bd7308 */ /* 0x000e660000002400 */
[----:B------:R-:W-:Y:S02]  /*9fc0*/  FMUL.FTZ R20, R32, c[0x0][0x320] ;  /* 0x0000c80020147a20 */ /* 0x000fe40000410000 */
[----:B----4-:R-:W-:Y:S02]  /*9fd0*/  FMUL.FTZ R22, R28, c[0x0][0x320] ;  /* 0x0000c8001c167a20 */ /* 0x010fe40000410000 */
[----:B------:R-:W-:Y:S02]  /*9fe0*/  FMUL.FTZ R38, R38, c[0x0][0x320] ;  /* 0x0000c80026267a20 */ /* 0x000fe40000410000 */
[----:B------:R-:W-:Y:S01]  /*9ff0*/  FMUL.FTZ R39, R39, c[0x0][0x320] ;  /* 0x0000c80027277a20 */ /* 0x000fe20000410000 */
[----:B------:R-:W4:Y:S01]  /*a000*/  MUFU.TANH R188, R35 ;  /* 0x0000002300bc7308 */ /* 0x000f220000002400 */
[----:B------:R-:W-:Y:S01]  /*a010*/  FMUL.FTZ R19, R33, c[0x0][0x320] ;  /* 0x0000c80021137a20 */ /* 0x000fe20000410000 */
[C---:B---3--:R-:W-:Y:S03]  /*a020*/  HMMA.16816.F32 R44, R200.reuse, R8, R44 ;  /* 0x00000008c82c723c */ /* 0x048fe6000000182c */
[----:B------:R-:W-:Y:S02]  /*a030*/  FMUL.FTZ R18, R36, c[0x0][0x320] ;  /* 0x0000c80024127a20 */ /* 0x000fe40000410000 */
[----:B------:R-:W-:Y:S03]  /*a040*/  FMUL.FTZ R17, R37, c[0x0][0x320] ;  /* 0x0000c80025117a20 */ /* 0x000fe60000410000 */
[----:B------:R3:W1:Y:S01]  /*a050*/  MUFU.TANH R187, R38 ;  /* 0x0000002600bb7308 */ /* 0x0006620000002400 */
[----:B------:R-:W-:Y:S03]  /*a060*/  HMMA.16816.F32 R48, R200, R10, R48 ;  /* 0x0000000ac830723c */ /* 0x000fe60000001830 */
[----:B------:R-:W-:Y:S02]  /*a070*/  FMUL.FTZ R31, R31, c[0x0][0x320] ;  /* 0x0000c8001f1f7a20 */ /* 0x000fe40000410000 */
[----:B------:R-:W-:Y:S02]  /*a080*/  FMUL.FTZ R42, R42, c[0x0][0x320] ;  /* 0x0000c8002a2a7a20 */ /* 0x000fe40000410000 */
[----:B------:R-:W-:Y:S02]  /*a090*/  FMUL.FTZ R43, R43, c[0x0][0x320] ;  /* 0x0000c8002b2b7a20 */ /* 0x000fe40000410000 */
[----:B------:R5:W1:Y:S06]  /*a0a0*/  MUFU.TANH R186, R39 ;  /* 0x0000002700ba7308 */ /* 0x000a6c0000002400 */
[----:B------:R-:W-:Y:S02]  /*a0b0*/  FMUL.FTZ R37, R44, c[0x0][0x320] ;  /* 0x0000c8002c257a20 */ /* 0x000fe40000410000 */
[----:B------:R-:W-:Y:S02]  /*a0c0*/  FMUL.FTZ R36, R45, c[0x0][0x320] ;  /* 0x0000c8002d247a20 */ /* 0x000fe40000410000 */
[----:B------:R1:W1:Y:S01]  /*a0d0*/  MUFU.TANH R213, R15 ;  /* 0x0000000f00d57308 */ /* 0x0002620000002400 */
[----:B------:R-:W-:Y:S02]  /*a0e0*/  FMUL.FTZ R46, R46, c[0x0][0x320] ;  /* 0x0000c8002e2e7a20 */ /* 0x000fe40000410000 */
[----:B------:R-:W-:Y:S02]  /*a0f0*/  FMUL.FTZ R47, R47, c[0x0][0x320] ;  /* 0x0000c8002f2f7a20 */ /* 0x000fe40000410000 */
[----:B---3--:R-:W-:Y:S02]  /*a100*/  FMUL.FTZ R38, R41, c[0x0][0x320] ;  /* 0x0000c80029267a20 */ /* 0x008fe40000410000 */
[----:B------:R-:W-:Y:S02]  /*a110*/  FMUL.FTZ R35, R48, c[0x0][0x320] ;  /* 0x0000c80030237a20 */ /* 0x000fe40000410000 */
[----:B------:R-:W-:Y:S01]  /*a120*/  FMUL.FTZ R34, R49, c[0x0][0x320] ;  /* 0x0000c80031227a20 */ /* 0x000fe20000410000 */
[----:B------:R3:W1:Y:S01]  /*a130*/  MUFU.TANH R204, R16 ;  /* 0x0000001000cc7308 */ /* 0x0006620000002400 */
[----:B------:R-:W-:Y:S02]  /*a140*/  FMUL.FTZ R50, R50, c[0x0][0x320] ;  /* 0x0000c80032327a20 */ /* 0x000fe40000410000 */
[----:B------:R-:W-:Y:S02]  /*a150*/  FMUL.FTZ R51, R51, c[0x0][0x320] ;  /* 0x0000c80033337a20 */ /* 0x000fe40000410000 */
[----:B-----5:R-:W-:Y:S05]  /*a160*/  FMUL.FTZ R39, R40, c[0x0][0x320] ;  /* 0x0000c80028277a20 */ /* 0x020fea0000410000 */
[----:B------:R3:W1:Y:S10]  /*a170*/  MUFU.TANH R205, R23 ;  /* 0x0000001700cd7308 */ /* 0x0006740000002400 */
[----:B------:R-:W1:Y:S10]  /*a180*/  MUFU.TANH R24, R24 ;  /* 0x0000001800187308 */ /* 0x000e740000002400 */
[----:B------:R3:W1:Y:S10]  /*a190*/  MUFU.TANH R23, R25 ;  /* 0x0000001900177308 */ /* 0x0006740000002400 */
[----:B------:R3:W1:Y:S10]  /*a1a0*/  MUFU.TANH R198, R26 ;  /* 0x0000001a00c67308 */ /* 0x0006740000002400 */
[----:B------:R3:W1:Y:S10]  /*a1b0*/  MUFU.TANH R197, R27 ;  /* 0x0000001b00c57308 */ /* 0x0006740000002400 */
[----:B------:R-:W1:Y:S10]  /*a1c0*/  MUFU.TANH R22, R22 ;  /* 0x0000001600167308 */ /* 0x000e740000002400 */
[----:B------:R-:W1:Y:S10]  /*a1d0*/  MUFU.TANH R21, R21 ;  /* 0x0000001500157308 */ /* 0x000e740000002400 */
[----:B------:R3:W1:Y:S10]  /*a1e0*/  MUFU.TANH R195, R30 ;  /* 0x0000001e00c37308 */ /* 0x0006740000002400 */
[----:B------:R3:W1:Y:S10]  /*a1f0*/  MUFU.TANH R194, R31 ;  /* 0x0000001f00c27308 */ /* 0x0006740000002400 */
[----:B------:R-:W1:Y:S10]  /*a200*/  MUFU.TANH R20, R20 ;  /* 0x0000001400147308 */ /* 0x000e740000002400 */
[----:B------:R-:W1:Y:S10]  /*a210*/  MUFU.TANH R19, R19 ;  /* 0x0000001300137308 */ /* 0x000e740000002400 */
[----:B------:R-:W1:Y:S10]  /*a220*/  MUFU.TANH R18, R18 ;  /* 0x0000001200127308 */ /* 0x000e740000002400 */
[----:B------:R-:W1:Y:S10]  /*a230*/  MUFU.TANH R17, R17 ;  /* 0x0000001100117308 */ /* 0x000e740000002400 */
[----:B------:R-:W1:Y:S01]  /*a240*/  MUFU.TANH R39, R39 ;  /* 0x0000002700277308 */ /* 0x000e620000002400 */
[----:B--2---:R-:W-:Y:S09]  /*a250*/  ISETP.GT.AND P0, PT, R2, R0, PT ;  /* 0x000000000200720c */ /* 0x004ff20003f04270 */
[----:B------:R-:W2:Y:S10]  /*a260*/  MUFU.TANH R38, R38 ;  /* 0x0000002600267308 */ /* 0x000eb40000002400 */
        /* <DEDUP_REMOVED lines=11> */
[----:B--2-4-:R-:W2:Y:S01]  /*a320*/  LDL R12, [R1+0x3c] ;  /* 0x00003c00010c7983 */ /* 0x014ea20000100800 */
[----:B------:R-:W-:Y:S02]  /*a330*/  IMAD.MOV.U32 R13, RZ, RZ, c[0x0][0x2b8] ;  /* 0x0000ae00ff0d7624 */ /* 0x000fe400078e00ff */
[----:B------:R-:W-:Y:S01]  /*a340*/  IMAD.MOV.U32 R11, RZ, RZ, RZ ;  /* 0x000000ffff0b7224 */ /* 0x000fe200078e00ff */
[----:B------:R-:W4:Y:S02]  /*a350*/  LDL.64 R28, [R1+0x50] ;  /* 0x00005000011c7983 */ /* 0x000f240000100a00 */
[----:B------:R-:W-:Y:S02]  /*a360*/  ISETP.NE.AND P1, PT, R13, 0x1, PT ;  /* 0x000000010d00780c */ /* 0x000fe40003f25270 */
[----:B---3--:R-:W3:Y:S04]  /*a370*/  LDL R16, [R1+0x60] ;  /* 0x0000600001107983 */ /* 0x008ee80000100800 */
[----:B------:R-:W5:Y:S04]  /*a380*/  S2R R14, SR_TID.X ;  /* 0x00000000000e7919 */ /* 0x000f680000002100 */
[----:B------:R-:W3:Y:S04]  /*a390*/  LDL.64 R26, [R1+0x48] ;  /* 0x00004800011a7983 */ /* 0x000ee80000100a00 */
[----:B------:R-:W3:Y:S04]  /*a3a0*/  LDL R6, [R1+0x40] ;  /* 0x0000400001067983 */ /* 0x000ee80000100800 */
[----:B------:R-:W3:Y:S04]  /*a3b0*/  LDL R10, [R1+0x100] ;  /* 0x00010000010a7983 */ /* 0x000ee80000100800 */
[----:B-1----:R-:W3:Y:S04]  /*a3c0*/  LDL R15, [R1+0x20] ;  /* 0x00002000010f7983 */ /* 0x002ee80000100800 */
[----:B------:R-:W3:Y:S01]  /*a3d0*/  LDL R9, [R1+0x104] ;  /* 0x0001040001097983 */ /* 0x000ee20000100800 */
[--C-:B-----5:R-:W-:Y:S03]  /*a3e0*/  SHF.R.S32.HI R0, RZ, 0x1f, R14.reuse ;  /* 0x0000001fff007819 */ /* 0x120fe6000001140e */
        /* <DEDUP_REMOVED lines=8> */
[----:B------:R-:W-:Y:S02]  /*a470*/  IMAD.IADD R0, R14, 0x1, -R0 ;  /* 0x000000010e007824 */ /* 0x000fe400078e0a00 */
[----:B------:R-:W5:Y:S02]  /*a480*/  LDL R14, [R1+0x24] ;  /* 0x00002400010e7983 */ /* 0x000f640000100800 */
[----:B------:R-:W-:Y:S02]  /*a490*/  IMAD R0, R0, 0x20, R3 ;  /* 0x0000002000007824 */ /* 0x000fe400078e0203 */
[----:B--2---:R-:W-:Y:S02]  /*a4a0*/  IMAD R2, R2, 0x60, R12 ;  /* 0x0000006002027824 */ /* 0x004fe400078e020c */
[----:B------:R-:W2:Y:S03]  /*a4b0*/  LDL R12, [R1+0xc] ;  /* 0x00000c00010c7983 */ /* 0x000ea60000100800 */
[----:B------:R-:W-:Y:S05]  /*a4c0*/  IADD3 R2, R2, -0x60, R0 ;  /* 0xffffffa002027810 */ /* 0x000fea0007ffe000 */
[----:B------:R-:W-:Y:S04]  /*a4d0*/  @P1 IMAD.HI.U32 R3, R2, c[0x0][0x2bc], RZ ;  /* 0x0000af0002031a27 */ /* 0x000fe800078e00ff */
[----:B------:R-:W-:Y:S01]  /*a4e0*/  IMAD.MOV.U32 R0, RZ, RZ, R2 ;  /* 0x000000ffff007224 */ /* 0x000fe200078e0002 */
[----:B------:R-:W-:Y:S04]  /*a4f0*/  @P1 SHF.R.U32.HI R0, RZ, c[0x0][0x2c0], R3 ;  /* 0x0000b000ff001a19 */ /* 0x000fe80000011603 */
[C---:B----4-:R-:W-:Y:S04]  /*a500*/  @!P6 IADD3 R3, P0, R0.reuse, R28, RZ ;  /* 0x0000001c0003e210 */ /* 0x050fe80007f1e0ff */
[----:B---3--:R-:W-:Y:S01]  /*a510*/  @!P6 LEA.HI.X.SX32 R5, R0, R16, 0x1, P0 ;  /* 0x000000100005e211 */ /* 0x008fe200000f0eff */
[----:B------:R-:W-:Y:S01]  /*a520*/  IMAD.MOV R0, RZ, RZ, -R0 ;  /* 0x000000ffff007224 */ /* 0x000fe200078e0a00 */
[C---:B------:R-:W-:Y:S03]  /*a530*/  @!P6 LEA R4, P0, R3.reuse, c[0x0][0x2a0], 0x2 ;  /* 0x0000a8000304ea11 */ /* 0x040fe600078010ff */
[----:B------:R-:W-:Y:S01]  /*a540*/  IMAD R16, R0, c[0x0][0x2b8], R2 ;  /* 0x0000ae0000107a24 */ /* 0x000fe200078e0202 */
[----:B------:R-:W-:Y:S01]  /*a550*/  @!P6 LEA.HI.X R5, R3, c[0x0][0x2a4], R5, 0x2, P0 ;  /* 0x0000a9000305ea11 */ /* 0x000fe200000f1405 */
[C---:B------:R-:W-:Y:S01]  /*a560*/  IMAD.SHL.U32 R28, R15.reuse, 0x2, RZ ;  /* 0x000000020f1c7824 */ /* 0x040fe200078e00ff */
[----:B------:R-:W-:Y:S01]  /*a570*/  SHF.L.U64.HI R10, R15, 0x1, R10 ;  /* 0x000000010f0a7819 */ /* 0x000fe2000001020a */
[----:B------:R-:W-:Y:S01]  /*a580*/  IMAD.WIDE.U32 R2, R16, c[0x0][0x1e0], RZ ;  /* 0x0000780010027a25 */ /* 0x000fe200078e00ff */
[----:B------:R-:W-:Y:S01]  /*a590*/  SHF.R.S32.HI R0, RZ, 0x1f, R16 ;  /* 0x0000001fff007819 */ /* 0x000fe20000011410 */
[----:B------:R-:W3:Y:S04]  /*a5a0*/  @!P6 LDG.E R11, [R4.64] ;  /* 0x00000006040be981 */ /* 0x000ee8000c1e1900 */
[----:B------:R-:W-:Y:S01]  /*a5b0*/  IMAD R0, R0, c[0x0][0x1e0], RZ ;  /* 0x0000780000007a24 */ /* 0x000fe200078e02ff */
[----:B------:R1:W-:Y:S01]  /*a5c0*/  STL [R1+0x14], R16 ;  /* 0x0000141001007387 */ /* 0x0003e20000100800 */
[----:B-----5:R-:W-:Y:S02]  /*a5d0*/  SHF.L.U64.HI R8, R13, 0x1, R8 ;  /* 0x000000010d087819 */ /* 0x020fe40000010208 */
[----:B------:R-:W-:Y:S04]  /*a5e0*/  IMAD R0, R16, c[0x0][0x1e4], R0 ;  /* 0x0000790010007a24 */ /* 0x000fe800078e0200 */
[----:B------:R-:W-:Y:S01]  /*a5f0*/  IMAD.IADD R3, R3, 0x1, R0 ;  /* 0x0000000103037824 */ /* 0x000fe200078e0200 */
[C---:B------:R-:W-:Y:S01]  /*a600*/  SHF.L.U64.HI R9, R14.reuse, 0x1, R9 ;  /* 0x000000010e097819 */ /* 0x040fe20000010209 */
[----:B------:R-:W-:Y:S01]  /*a610*/  IMAD.SHL.U32 R27, R14, 0x2, RZ ;  /* 0x000000020e1b7824 */ /* 0x000fe200078e00ff */
[C---:B--2---:R-:W-:Y:S01]  /*a620*/  SHF.L.U64.HI R7, R12.reuse, 0x1, R7 ;  /* 0x000000010c077819 */ /* 0x044fe20000010207 */
[----:B------:R-:W-:Y:S01]  /*a630*/  IMAD.SHL.U32 R25, R12, 0x2, RZ ;  /* 0x000000020c197824 */ /* 0x000fe200078e00ff */
[----:B---3--:R-:W-:Y:S01]  /*a640*/  SHF.R.S32.HI R0, RZ, 0x1f, R11 ;  /* 0x0000001fff007819 */ /* 0x008fe2000001140b */
[----:B------:R-:W-:Y:S01]  /*a650*/  IMAD.WIDE.U32 R2, R11, c[0x0][0x1f0], R2 ;  /* 0x00007c000b027a25 */ /* 0x000fe200078e0002 */
[----:B------:R1:W-:Y:S03]  /*a660*/  STL [R1+0x10], R11 ;  /* 0x0000100b01007387 */ /* 0x0003e60000100800 */
[----:B------:R-:W-:Y:S01]  /*a670*/  IMAD R0, R0, c[0x0][0x1f0], RZ ;  /* 0x00007c0000007a24 */ /* 0x000fe200078e02ff */
[----:B------:R-:W-:Y:S01]  /*a680*/  IADD3 R5, P0, R26, R2, RZ ;  /* 0x000000021a057210 */ /* 0x000fe20007f1e0ff */
[----:B------:R-:W-:Y:S02]  /*a690*/  IMAD.SHL.U32 R26, R13, 0x2, RZ ;  /* 0x000000020d1a7824 */ /* 0x000fe400078e00ff */
[----:B------:R-:W-:Y:S05]  /*a6a0*/  IMAD R0, R11, c[0x0][0x1f4], R0 ;  /* 0x00007d000b007a24 */ /* 0x000fea00078e0200 */
[----:B------:R-:W-:Y:S02]  /*a6b0*/  IADD3.X R2, R6, R3, R0, P0, !PT ;  /* 0x0000000306027210 */ /* 0x000fe400007fe400 */
[C---:B------:R-:W-:Y:S04]  /*a6c0*/  LEA R6, P0, R5.reuse, c[0x0][0x1c8], 0x1 ;  /* 0x0000720005067a11 */ /* 0x040fe800078008ff */
[----:B------:R-:W-:Y:S01]  /*a6d0*/  LEA.HI.X R5, R5, c[0x0][0x1cc], R2, 0x1, P0 ;  /* 0x0000730005057a11 */ /* 0x000fe200000f0c02 */
[----:B------:R-:W-:-:S06]  /*a6e0*/  BRA.DIV ~URZ, `(.L_x_2705) ;  /* 0x0000c9a27f007947 */ /* 0x000fcc000b800000 */
[----:B------:R2:W3:Y:S02]  /*a6f0*/  SHFL.IDX PT, R4, R5, RZ, 0x181f ;  /* 0x00181fff05047589 */ /* 0x0004e400000e0000 */
.L_x_2744:
[----:B------:R-:W-:-:S05]  /*a700*/  BRA.DIV ~URZ, `(.L_x_2706) ;  /* 0x0000c9f27f007947 */ /* 0x000fca000b800000 */
[----:B------:R-:W4:Y:S04]  /*a710*/  LDL R12, [R1+0xc] ;  /* 0x00000c00010c7983 */ /* 0x000f280000100800 */
[----:B------:R-:W5:Y:S04]  /*a720*/  LDL R30, [R1+0x28] ;  /* 0x00002800011e7983 */ /* 0x000f680000100800 */
[----:B--2---:R-:W2:Y:S04]  /*a730*/  LDL R2, [R1+0x24] ;  /* 0x0000240001027983 */ /* 0x004ea80000100800 */
[----:B---3--:R-:W3:Y:S04]  /*a740*/  LDL R29, [R1+0x20] ;  /* 0x00002000011d7983 */ /* 0x008ee80000100800 */
[----:B------:R-:W1:Y:S04]  /*a750*/  SHFL.IDX PT, R3, R6, RZ, 0x181f ;  /* 0x00181fff06037589 */ /* 0x000e6800000e0000 */
[----:B------:R-:W1:Y:S01]  /*a760*/  SHFL.IDX PT, R0, R6, 0x1, 0x181f ;  /* 0x00381f0006007f89 */ /* 0x000e6200000e0000 */
[----:B---3--:R-:W-:Y:S02]  /*a770*/  ISETP.GE.AND P1, PT, R29, c[0x0][0x1d4], PT ;  /* 0x000075001d007a0c */ /* 0x008fe40003f26270 */
[----:B----4-:R-:W-:Y:S02]  /*a780*/  ISETP.GE.AND P4, PT, R12, c[0x0][0x1d4], PT ;  /* 0x000075000c007a0c */ /* 0x010fe40003f86270 */
[C---:B-1----:R-:W-:Y:S02]  /*a790*/  IADD3 R12, P0, R3.reuse, R25, RZ ;  /* 0x00000019030c7210 */ /* 0x042fe40007f1e0ff */
[----:B-----5:R-:W-:Y:S02]  /*a7a0*/  ISETP.GE.AND P3, PT, R30, c[0x0][0x1d4], PT ;  /* 0x000075001e007a0c */ /* 0x020fe40003f66270 */
[----:B--2---:R-:W-:Y:S01]  /*a7b0*/  ISETP.GE.AND P2, PT, R2, c[0x0][0x1d4], PT ;  /* 0x0000750002007a0c */ /* 0x004fe20003f46270 */
        /* <DEDUP_REMOVED lines=30> */
.L_x_2745:
        /* <DEDUP_REMOVED lines=28> */
.L_x_2704:
[----:B--2-4-:R-:W-:Y:S05]  /*ab60*/  BSYNC B0 ;  /* 0x0000000000007941 */ /* 0x014fea0003800000 */
.L_x_2703:
[----:B------:R-:W2:Y:S01]  /*ab70*/  LDL R4, [R1+0x30] ;  /* 0x0000300001047983 */ /* 0x000ea20000100800 */
[----:B------:R-:W-:Y:S03]  /*ab80*/  IMAD.MOV.U32 R0, RZ, RZ, c[0x0][0x2c4] ;  /* 0x0000b100ff007624 */ /* 0x000fe600078e00ff */
[----:B------:R-:W4:Y:S02]  /*ab90*/  LDL R3, [R1+0x18] ;  /* 0x0000180001037983 */ /* 0x000f240000100800 */
[----:B------:R-:W-:Y:S02]  /*aba0*/  ISETP.NE.AND P0, PT, R0, 0x1, PT ;  /* 0x000000010000780c */ /* 0x000fe40003f05270 */
[----:B------:R-:W5:Y:S04]  /*abb0*/  LDL R2, [R1+0x68] ;  /* 0x0000680001027983 */ /* 0x000f680000100800 */
[----:B------:R-:W0:Y:S07]  /*abc0*/  LDGDEPBAR ;  /* 0x00000000000079af */ /* 0x000e2e0000000000 */
[----:B--2---:R-:W-:Y:S04]  /*abd0*/  @P0 IMAD.HI.U32 R0, R4, c[0x0][0x2c8], RZ ;  /* 0x0000b20004000a27 */ /* 0x004fe800078e00ff */
[----:B----4-:R-:W-:Y:S01]  /*abe0*/  IMAD R5, R3, -0x60, RZ ;  /* 0xffffffa003057824 */ /* 0x010fe200078e02ff */
[----:B------:R-:W-:Y:S02]  /*abf0*/  @P0 SHF.R.U32.HI R4, RZ, c[0x0][0x2cc], R0 ;  /* 0x0000b300ff040a19 */ /* 0x000fe40000011600 */
[----:B------:R-:W-:Y:S02]  /*ac00*/  MOV R0, c[0x0][0x2ac] ;  /* 0x0000ab0000007a02 */ /* 0x000fe40000000f00 */
[----:B-----5:R-:W-:Y:S05]  /*ac10*/  IADD3 R5, -R2, 0x1, R5 ;  /* 0x0000000102057810 */ /* 0x020fea0007ffe105 */
[----:B------:R-:W-:Y:S05]  /*ac20*/  IMAD R5, R0, c[0x0][0x1d0], R5 ;  /* 0x0000740000057a24 */ /* 0x000fea00078e0205 */
[----:B------:R-:W-:Y:S01]  /*ac30*/  IADD3 R5, R5, -c[0x0][0x168], RZ ;  /* 0x80005a0005057a10 */ /* 0x000fe20007ffe0ff */
[----:B------:R-:W-:-:S05]  /*ac40*/  BRA.DIV ~URZ, `(.L_x_2707) ;  /* 0x0000c9d27f007947 */ /* 0x000fca000b800000 */
[----:B------:R2:W4:Y:S02]  /*ac50*/  SHFL.IDX PT, R0, R4, RZ, 0x1c1f ;  /* 0x001c1fff04007589 */ /* 0x00052400000e0000 */
.L_x_2746:
[----:B----4-:R-:W-:Y:S05]  /*ac60*/  IMAD.IADD R0, R5, 0x1, R0 ;  /* 0x0000000105007824 */ /* 0x010fea00078e0200 */
[C---:B------:R-:W-:Y:S02]  /*ac70*/  ISETP.GT.AND P0, PT, R0.reuse, RZ, PT ;  /* 0x000000ff0000720c */ /* 0x040fe40003f04270 */
[C---:B------:R-:W-:Y:S02]  /*ac80*/  ISETP.GT.AND P1, PT, R0.reuse, 0x1, PT ;  /* 0x000000010000780c */ /* 0x040fe40003f24270 */
[----:B------:R-:W-:Y:S02]  /*ac90*/  ISETP.GT.AND P4, PT, R0, 0x9, PT ;  /* 0x000000090000780c */ /* 0x000fe40003f84270 */
[----:B------:R-:W-:Y:S02]  /*aca0*/  FSEL R6, R250, -INF , P0 ;  /* 0xff800000fa067808 */ /* 0x000fe40000000000 */
[C---:B------:R-:W-:Y:S02]  /*acb0*/  ISETP.GT.AND P0, PT, R0.reuse, 0x10, PT ;  /* 0x000000100000780c */ /* 0x040fe40003f04270 */
[C---:B------:R-:W-:Y:S02]  /*acc0*/  ISETP.GT.AND P2, PT, R0.reuse, 0x8, PT ;  /* 0x000000080000780c */ /* 0x040fe40003f44270 */
[----:B------:R-:W-:Y:S02]  /*acd0*/  FSEL R33, R215, -INF , P1 ;  /* 0xff800000d7217808 */ /* 0x000fe40000800000 */
[C---:B------:R-:W-:Y:S02]  /*ace0*/  ISETP.GT.AND P1, PT, R0.reuse, 0x11, PT ;  /* 0x000000110000780c */ /* 0x040fe40003f24270 */
[C---:B------:R-:W-:Y:S02]  /*acf0*/  ISETP.GT.AND P3, PT, R0.reuse, 0x18, PT ;  /* 0x000000180000780c */ /* 0x040fe40003f64270 */
[----:B---3--:R-:W-:Y:S02]  /*ad00*/  FSEL R31, R211, -INF , P4 ;  /* 0xff800000d31f7808 */ /* 0x008fe40002000000 */
[----:B------:R-:W-:Y:S02]  /*ad10*/  ISETP.GT.AND P4, PT, R0, 0x19, PT ;  /* 0x000000190000780c */ /* 0x000fe40003f84270 */
[----:B------:R-:W-:Y:S02]  /*ad20*/  FSEL R30, R208, -INF , P0 ;  /* 0xff800000d01e7808 */ /* 0x000fe40000000000 */
[----:B------:R-:W-:Y:S02]  /*ad30*/  ISETP.GT.AND P0, PT, R0, 0x20, PT ;  /* 0x000000200000780c */ /* 0x000fe40003f04270 */
[----:B------:R-:W-:Y:S02]  /*ad40*/  FSEL R32, R212, -INF , P2 ;  /* 0xff800000d4207808 */ /* 0x000fe40001000000 */
[----:B------:R-:W-:Y:S02]  /*ad50*/  FSEL R29, R207, -INF , P1 ;  /* 0xff800000cf1d7808 */ /* 0x000fe40000800000 */
[----:B------:R-:W-:Y:S02]  /*ad60*/  ISETP.GT.AND P2, PT, R0, 0x21, PT ;  /* 0x000000210000780c */ /* 0x000fe40003f44270 */
[----:B-1----:R-:W-:Y:S02]  /*ad70*/  FSEL R28, R204, -INF , P3 ;  /* 0xff800000cc1c7808 */ /* 0x002fe40001800000 */
        /* <DEDUP_REMOVED lines=12> */
[C---:B------:R-:W-:Y:S02]  /*ae40*/  ISETP.GT.AND P2, PT, R0.reuse, 0x40, PT ;  /* 0x000000400000780c */ /* 0x040fe40003f44270 */
[----:B------:R-:W-:Y:S02]  /*ae50*/  FSEL R21, R21, -INF , P0 ;  /* 0xff80000015157808 */ /* 0x000fe40000000000 */
[C---:B------:R-:W-:Y:S02]  /*ae60*/  ISETP.GT.AND P1, PT, R0.reuse, 0x41, PT ;  /* 0x000000410000780c */ /* 0x040fe40003f24270 */
[----:B------:R-:W-:Y:S02]  /*ae70*/  ISETP.GT.AND P0, PT, R0, 0x48, PT ;  /* 0x000000480000780c */ /* 0x000fe40003f04270 */
[----:B------:R-:W-:Y:S02]  /*ae80*/  FSEL R20, R20, -INF , P3 ;  /* 0xff80000014147808 */ /* 0x000fe40001800000 */
[----:B------:R-:W-:Y:S02]  /*ae90*/  FSEL R19, R19, -INF , P4 ;  /* 0xff80000013137808 */ /* 0x000fe40002000000 */
[----:B------:R-:W-:Y:S02]  /*aea0*/  ISETP.GT.AND P4, PT, R0, 0x49, PT ;  /* 0x000000490000780c */ /* 0x000fe40003f84270 */
[----:B------:R-:W-:Y:S02]  /*aeb0*/  FSEL R18, R18, -INF , P2 ;  /* 0xff80000012127808 */ /* 0x000fe40001000000 */
[C---:B------:R-:W-:Y:S02]  /*aec0*/  ISETP.GT.AND P3, PT, R0.reuse, 0x50, PT ;  /* 0x000000500000780c */ /* 0x040fe40003f64270 */
[----:B------:R-:W-:Y:S02]  /*aed0*/  FSEL R17, R17, -INF , P1 ;  /* 0xff80000011117808 */ /* 0x000fe40000800000 */
[C---:B------:R-:W-:Y:S02]  /*aee0*/  ISETP.GT.AND P2, PT, R0.reuse, 0x51, PT ;  /* 0x000000510000780c */ /* 0x040fe40003f44270 */
        /* <DEDUP_REMOVED lines=9> */
[----:B------:R-:W3:Y:S04]  /*af80*/  LDL.LU R196, [R1+0x8] ;  /* 0x0000080001c47983 */ /* 0x000ee80000300800 */
[----:B------:R-:W4:Y:S04]  /*af90*/  LDL.LU R3, [R1+0x4] ;  /* 0x0000040001037983 */ /* 0x000f280000300800 */
[----:B------:R-:W5:Y:S04]  /*afa0*/  LDL.LU R2, [R1] ;  /* 0x0000000001027983 */ /* 0x000f680000300800 */
[----:B------:R-:W1:Y:S02]  /*afb0*/  SHFL.IDX PT, R0, R4, 0x1, 0x1c1f ;  /* 0x003c1f0004007f89 */ /* 0x000e6400000e0000 */
[----:B-1----:R-:W-:Y:S05]  /*afc0*/  IMAD.IADD R0, R5, 0x1, R0 ;  /* 0x0000000105007824 */ /* 0x002fea00078e0200 */
[C---:B------:R-:W-:Y:S02]  /*afd0*/  ISETP.GT.AND P0, PT, R0.reuse, RZ, PT ;  /* 0x000000ff0000720c */ /* 0x040fe40003f04270 */
[C---:B------:R-:W-:Y:S02]  /*afe0*/  ISETP.GT.AND P1, PT, R0.reuse, 0x1, PT ;  /* 0x000000010000780c */ /* 0x040fe40003f24270 */
[C---:B------:R-:W-:Y:S02]  /*aff0*/  ISETP.GT.AND P4, PT, R0.reuse, 0x9, PT ;  /* 0x000000090000780c */ /* 0x040fe40003f84270 */
[C---:B------:R-:W-:Y:S02]  /*b000*/  ISETP.GT.AND P2, PT, R0.reuse, 0x8, PT ;  /* 0x000000080000780c */ /* 0x040fe40003f44270 */
[----:B------:R-:W-:Y:S02]  /*b010*/  ISETP.GT.AND P3, PT, R0, 0x18, PT ;  /* 0x000000180000780c */ /* 0x000fe40003f64270 */
        /* <DEDUP_REMOVED lines=11> */
[----:B------:R-:W-:Y:S02]  /*b0d0*/  FSEL R38, R188, -INF , P4 ;  /* 0xff800000bc267808 */ /* 0x000fe40002000000 */
[C---:B------:R-:W-:Y:S02]  /*b0e0*/  ISETP.GT.AND P4, PT, R0.reuse, 0x49, PT ;  /* 0x000000490000780c */ /* 0x040fe40003f84270 */
[----:B------:R-:W-:Y:S02]  /*b0f0*/  ISETP.GT.AND P3, PT, R0, 0x50, PT ;  /* 0x000000500000780c */ /* 0x000fe40003f64270 */
[----:B------:R-:W-:Y:S02]  /*b100*/  FSEL R34, R132, -INF , P4 ;  /* 0xff80000084227808 */ /* 0x000fe40002000000 */
[----:B------:R-:W-:Y:S02]  /*b110*/  FSEL R10, R193, -INF , P3 ;  /* 0xff800000c10a7808 */ /* 0x000fe40001800000 */
[----:B---3--:R-:W-:Y:S02]  /*b120*/  FSEL R5, R196, -INF , P0 ;  /* 0xff800000c4057808 */ /* 0x008fe40000000000 */
[C---:B------:R-:W-:Y:S02]  /*b130*/  ISETP.GT.AND P0, PT, R0.reuse, 0x10, PT ;  /* 0x000000100000780c */ /* 0x040fe40003f04270 */
[----:B----4-:R-:W-:Y:S02]  /*b140*/  FSEL R185, R3, -INF , P1 ;  /* 0xff80000003b97808 */ /* 0x010fe40000800000 */
[----:B------:R-:W-:Y:S02]  /*b150*/  ISETP.GT.AND P1, PT, R0, 0x11, PT ;  /* 0x000000110000780c */ /* 0x000fe40003f24270 */
[----:B------:R-:W-:Y:S02]  /*b160*/  FSEL R49, R214, -INF , P0 ;  /* 0xff800000d6317808 */ /* 0x000fe40000000000 */
[----:B------:R-:W-:Y:S02]  /*b170*/  ISETP.GT.AND P0, PT, R0, 0x20, PT ;  /* 0x000000200000780c */ /* 0x000fe40003f04270 */
[----:B-----5:R-:W-:Y:S02]  /*b180*/  FSEL R51, R2, -INF , P2 ;  /* 0xff80000002337808 */ /* 0x020fe40001000000 */
[----:B------:R-:W-:Y:S02]  /*b190*/  FSEL R48, R213, -INF , P1 ;  /* 0xff800000d5307808 */ /* 0x000fe40000800000 */
[----:B------:R-:W-:Y:S02]  /*b1a0*/  ISETP.GT.AND P2, PT, R0, 0x21, PT ;  /* 0x000000210000780c */ /* 0x000fe40003f44270 */
[----:B------:R-:W-:Y:S02]  /*b1b0*/  FSEL R45, R206, -INF , P0 ;  /* 0xff800000ce2d7808 */ /* 0x000fe40000000000 */
[C---:B------:R-:W-:Y:S02]  /*b1c0*/  ISETP.GT.AND P1, PT, R0.reuse, 0x30, PT ;  /* 0x000000300000780c */ /* 0x040fe40003f24270 */
[C---:B------:R-:W-:Y:S02]  /*b1d0*/  ISETP.GT.AND P0, PT, R0.reuse, 0x31, PT ;  /* 0x000000310000780c */ /* 0x040fe40003f04270 */
[----:B------:R-:W-:Y:S02]  /*b1e0*/  FSEL R44, R205, -INF , P2 ;  /* 0xff800000cd2c7808 */ /* 0x000fe40001000000 */
[----:B------:R-:W-:Y:S02]  /*b1f0*/  FSEL R41, R195, -INF , P1 ;  /* 0xff800000c3297808 */ /* 0x000fe40000800000 */
[----:B------:R-:W-:Y:S02]  /*b200*/  ISETP.GT.AND P2, PT, R0, 0x40, PT ;  /* 0x000000400000780c */ /* 0x000fe40003f44270 */
        /* <DEDUP_REMOVED lines=62> */
[----:B--2---:R-:W-:Y:S04]  /*b5f0*/  FMNMX.FTZ R4, R8, R0, !PT ;  /* 0x0000000008047209 */ /* 0x004fe80007810000 */
[----:B------:R-:W-:Y:S05]  /*b600*/  FMNMX.FTZ R4, R7, R4, !PT ;  /* 0x0000000407047209 */ /* 0x000fea0007810000 */
[----:B------:R-:W1:Y:S02]  /*b610*/  SHFL.BFLY PT, R0, R4, 0x2, 0x1f ;  /* 0x0c401f0004007f89 */ /* 0x000e6400000e0000 */
[----:B-1----:R-:W-:Y:S06]  /*b620*/  FMNMX.FTZ R4, R4, R0, !PT ;  /* 0x0000000004047209 */ /* 0x002fec0007810000 */
[----:B------:R1:W2:Y:S02]  /*b630*/  SHFL.BFLY PT, R0, R4, 0x1, 0x1f ;  /* 0x0c201f0004007f89 */ /* 0x0002a400000e0000 */
.L_x_2747:
        /* <DEDUP_REMOVED lines=39> */
[----:B------:R-:W-:Y:S02]  /*b8b0*/  FFMA.FTZ R32, R32, c[0x0][0x2d0], -R2 ;  /* 0x0000b40020207a23 */ /* 0x000fe40000010802 */
[--C-:B------:R-:W-:Y:S02]  /*b8c0*/  FFMA.FTZ R133, R51, c[0x0][0x2d0], -R4.reuse ;  /* 0x0000b40033857a23 */ /* 0x100fe40000010804 */
        /* <DEDUP_REMOVED lines=39> */
[C---:B------:R-:W-:Y:S02]  /*bb40*/  FMUL.FTZ R48, R0.reuse, R136 ;  /* 0x0000008800307220 */ /* 0x040fe40000410000 */
[----:B------:R-:W-:Y:S02]  /*bb50*/  FMUL.FTZ R49, R0, R137 ;  /* 0x0000008900317220 */ /* 0x000fe40000410000 */
[----:B------:R-:W-:Y:S02]  /*bb60*/  FADD.FTZ R2, -R2, R134 ;  /* 0x0000008602027221 */ /* 0x000fe40000010100 */
[----:B------:R-:W-:Y:S02]  /*bb70*/  FFMA.FTZ R134, R50, c[0x0][0x2d0], -R4 ;  /* 0x0000b40032867a23 */ /* 0x000fe40000010804 */
[----:B------:R-:W-:Y:S02]  /*bb80*/  FMUL.FTZ R2, R2, c[0x0][0x2d0] ;  /* 0x0000b40002027a20 */ /* 0x000fe40000410000 */
[C---:B------:R-:W-:Y:S01]  /*bb90*/  FMUL.FTZ R21, R0.reuse, R165 ;  /* 0x000000a500157220 */ /* 0x040fe20000410000 */
[----:B------:R-:W-:Y:S01]  /*bba0*/  MOV R165, R28 ;  /* 0x0000001c00a57202 */ /* 0x000fe20000000f00 */
[C---:B------:R-:W-:Y:S02]  /*bbb0*/  FMUL.FTZ R12, R0.reuse, R172 ;  /* 0x000000ac000c7220 */ /* 0x040fe40000410000 */
[----:B------:R-:W1:Y:S01]  /*bbc0*/  MUFU.EX2 R2, R2 ;  /* 0x0000000200027308 */ /* 0x000e620000000800 */
[C---:B------:R-:W-:Y:S01]  /*bbd0*/  FMUL.FTZ R17, R0.reuse, R169 ;  /* 0x000000a900117220 */ /* 0x040fe20000410000 */
[----:B------:R-:W-:Y:S01]  /*bbe0*/  MOV R169, R29 ;  /* 0x0000001d00a97202 */ /* 0x000fe20000000f00 */
[----:B------:R-:W-:Y:S01]  /*bbf0*/  FMUL.FTZ R29, R0, R157 ;  /* 0x0000009d001d7220 */ /* 0x000fe20000410000 */
[----:B------:R-:W-:Y:S01]  /*bc00*/  MOV R157, R165 ;  /* 0x000000a5009d7202 */ /* 0x000fe20000000f00 */
[----:B------:R-:W-:Y:S02]  /*bc10*/  FADD.FTZ R4, R32, R6 ;  /* 0x0000000620047221 */ /* 0x000fe40000010000 */
[C---:B----4-:R-:W-:Y:S01]  /*bc20*/  FMUL.FTZ R5, R0.reuse, R181 ;  /* 0x000000b500057220 */ /* 0x050fe20000410000 */
[----:B------:R-:W-:Y:S01]  /*bc30*/  MOV R181, R18 ;  /* 0x0000001200b57202 */ /* 0x000fe20000000f00 */
[----:B------:R-:W-:Y:S01]  /*bc40*/  FADD.FTZ R188, R31, R4 ;  /* 0x000000041fbc7221 */ /* 0x000fe20000010000 */
[----:B------:R-:W3:Y:S01]  /*bc50*/  MUFU.EX2 R172, R185 ;  /* 0x000000b900ac7308 */ /* 0x000ee20000000800 */
        /* <DEDUP_REMOVED lines=12> */
[----:B------:R-:W-:Y:S01]  /*bd20*/  FMUL.FTZ R24, R0, R160 ;  /* 0x000000a000187220 */ /* 0x000fe20000410000 */
[----:B------:R-:W-:Y:S01]  /*bd30*/  MOV R173, R26 ;  /* 0x0000001a00ad7202 */ /* 0x000fe20000000f00 */
[C---:B-1----:R-:W-:Y:S01]  /*bd40*/  FMUL.FTZ R50, R2.reuse, R138 ;  /* 0x0000008a02327220 */ /* 0x042fe20000410000 */
[----:B------:R-:W-:Y:S01]  /*bd50*/  MOV R160, R30 ;  /* 0x0000001e00a07202 */ /* 0x000fe20000000f00 */
[C---:B------:R-:W-:Y:S02]  /*bd60*/  FMUL.FTZ R51, R2.reuse, R139 ;  /* 0x0000008b02337220 */ /* 0x040fe40000410000 */
[----:B------:R-:W1:Y:S01]  /*bd70*/  LDSM.16.MT88.4 R136, [R218] ;  /* 0x00000000da88783b */ /* 0x000e620000004200 */
[C---:B------:R-:W-:Y:S01]  /*bd80*/  FMUL.FTZ R22, R2.reuse, R166 ;  /* 0x000000a602167220 */ /* 0x040fe20000410000 */
[----:B------:R-:W-:Y:S01]  /*bd90*/  MUFU.EX2 R133, R196 ;  /* 0x000000c400857308 */ /* 0x000fe20000000800 */
[C---:B------:R-:W-:Y:S01]  /*bda0*/  FMUL.FTZ R6, R2.reuse, R182 ;  /* 0x000000b602067220 */ /* 0x040fe20000410000 */
[----:B------:R-:W-:Y:S01]  /*bdb0*/  MOV R182, R173 ;  /* 0x000000ad00b67202 */ /* 0x000fe20000000f00 */
[----:B------:R-:W-:Y:S01]  /*bdc0*/  FMUL.FTZ R7, R2, R183 ;  /* 0x000000b702077220 */ /* 0x000fe20000410000 */
[----:B---3--:R-:W-:Y:S01]  /*bdd0*/  F2FP.PACK_AB R185, R172, R187 ;  /* 0x000000bbacb9723e */ /* 0x008fe200000000ff */
        /* <DEDUP_REMOVED lines=8> */
[----:B------:R-:W-:Y:S01]  /*be60*/  FMUL.FTZ R26, R2, R162 ;  /* 0x000000a2021a7220 */ /* 0x000fe20000410000 */
[----:B------:R-:W-:Y:S01]  /*be70*/  MUFU.EX2 R134, R193 ;  /* 0x000000c100867308 */ /* 0x000fe20000000800 */
[----:B------:R-:W-:Y:S01]  /*be80*/  FMUL.FTZ R28, R0, R156 ;  /* 0x0000009c001c7220 */ /* 0x000fe20000410000 */
[----:B------:R-:W-:Y:S01]  /*be90*/  MOV R156, R27 ;  /* 0x0000001b009c7202 */ /* 0x000fe20000000f00 */
[C---:B------:R-:W-:Y:S02]  /*bea0*/  FMUL.FTZ R27, R2.reuse, R163 ;  /* 0x000000a3021b7220 */ /* 0x040fe40000410000 */
[C---:B------:R-:W-:Y:S02]  /*beb0*/  FMUL.FTZ R30, R2.reuse, R158 ;  /* 0x0000009e021e7220 */ /* 0x040fe40000410000 */
[----:B------:R-:W-:Y:S02]  /*bec0*/  FMUL.FTZ R31, R2, R159 ;  /* 0x0000009f021f7220 */ /* 0x000fe40000410000 */
        /* <DEDUP_REMOVED lines=15> */
[C---:B------:R-:W-:Y:S02]  /*bfc0*/  FMUL.FTZ R44, R0.reuse, R140 ;  /* 0x0000008c002c7220 */ /* 0x040fe40000410000 */
[----:B------:R-:W-:Y:S02]  /*bfd0*/  FMUL.FTZ R45, R0, R141 ;  /* 0x0000008d002d7220 */ /* 0x000fe40000410000 */
[C---:B------:R-:W-:Y:S02]  /*bfe0*/  FMUL.FTZ R46, R2.reuse, R142 ;  /* 0x0000008e022e7220 */ /* 0x040fe40000410000 */
[----:B------:R-:W-:Y:S01]  /*bff0*/  FMUL.FTZ R47, R2, R143 ;  /* 0x0000008f022f7220 */ /* 0x000fe20000410000 */
[----:B------:R-:W-:Y:S01]  /*c000*/  MUFU.EX2 R144, R194 ;  /* 0x000000c200907308 */ /* 0x000fe20000000800 */
[C---:B------:R-:W-:Y:S01]  /*c010*/  FMUL.FTZ R52, R0.reuse, R52 ;  /* 0x0000003400347220 */ /* 0x040fe20000410000 */
[----:B------:R-:W-:Y:S01]  /*c020*/  LDSM.16.MT88.4 R140, [R218+0x800] ;  /* 0x00080000da8c783b */ /* 0x000fe20000004200 */
        /* <DEDUP_REMOVED lines=19> */
[----:B---3--:R-:W-:Y:S01]  /*c160*/  MOV R202, R166 ;  /* 0x000000a600ca7202 */ /* 0x008fe20000000f00 */
        /* <DEDUP_REMOVED lines=24> */
[----:B---3--:R-:W-:Y:S01]  /*c2f0*/  LDSM.16.MT88.4 R176, [R218+0x2800] ;  /* 0x00280000dab0783b */ /* 0x008fe20000004200 */
        /* <DEDUP_REMOVED lines=44> */
[----:B------:R-:W-:Y:S02]  /*c5c0*/  FADD.FTZ R0, R133, R188 ;  /* 0x000000bc85007221 */ /* 0x000fe40000010000 */
[----:B------:R-:W-:Y:S01]  /*c5d0*/  MUFU.EX2 R188, R181 ;  /* 0x000000b500bc7308 */ /* 0x000fe20000000800 */
[----:B--2---:R-:W-:Y:S01]  /*c5e0*/  FFMA.FTZ R164, R2, R164, R187 ;  /* 0x000000a402a47223 */ /* 0x004fe200000100bb */
[----:B------:R-:W-:Y:S08]  /*c5f0*/  F2FP.PACK_AB R187, R166, R165 ;  /* 0x000000a5a6bb723e */ /* 0x000ff000000000ff */
[----:B------:R-:W2:Y:S01]  /*c600*/  MUFU.EX2 R2, R195 ;  /* 0x000000c300027308 */ /* 0x000ea20000000800 */
[C---:B-1----:R-:W-:Y:S09]  /*c610*/  HMMA.16816.F32 R4, R184.reuse, R136, R4 ;  /* 0x00000088b804723c */ /* 0x042ff20000001804 */
[----:B------:R-:W1:Y:S01]  /*c620*/  MUFU.EX2 R195, R192 ;  /* 0x000000c000c37308 */ /* 0x000e620000000800 */
[C---:B------:R-:W-:Y:S01]  /*c630*/  HMMA.16816.F32 R8, R184.reuse, R138, R8 ;  /* 0x0000008ab808723c */ /* 0x040fe20000001808 */
[----:B------:R-:W3:Y:S08]  /*c640*/  LDSM.16.MT88.4 R136, [R219] ;  /* 0x00000000db88783b */ /* 0x000ef00000004200 */
[----:B------:R-:W-:Y:S03]  /*c650*/  MUFU.EX2 R192, R215 ;  /* 0x000000d700c07308 */ /* 0x000fe60000000800 */
[----:B--2---:R-:W-:Y:S04]  /*c660*/  FADD.FTZ R0, R2, R0 ;  /* 0x0000000002007221 */ /* 0x004fe80000010000 */
[----:B------:R-:W-:Y:S04]  /*c670*/  FADD.FTZ R0, R144, R0 ;  /* 0x0000000090007221 */ /* 0x000fe80000010000 */
[----:B------:R-:W-:Y:S01]  /*c680*/  FADD.FTZ R0, R134, R0 ;  /* 0x0000000086007221 */ /* 0x000fe20000010000 */
[C---:B---3--:R-:W-:Y:S08]  /*c690*/  HMMA.16816.F32 R12, R184.reuse, R136, R12 ;  /* 0x00000088b80c723c */ /* 0x048ff0000000180c */
[C---:B------:R-:W-:Y:S01]  /*c6a0*/  HMMA.16816.F32 R16, R184.reuse, R138, R16 ;  /* 0x0000008ab810723c */ /* 0x040fe20000001810 */
[----:B------:R-:W2:Y:S07]  /*c6b0*/  LDSM.16.MT88.4 R136, [R221] ;  /* 0x00000000dd88783b */ /* 0x000eae0000004200 */
[C---:B--2---:R-:W-:Y:S08]  /*c6c0*/  HMMA.16816.F32 R20, R184.reuse, R136, R20 ;  /* 0x00000088b814723c */ /* 0x044ff00000001814 */
[C---:B------:R-:W-:Y:S01]  /*c6d0*/  HMMA.16816.F32 R24, R184.reuse, R138, R24 ;  /* 0x0000008ab818723c */ /* 0x040fe20000001818 */
[----:B------:R-:W2:Y:S07]  /*c6e0*/  LDSM.16.MT88.4 R136, [R220] ;  /* 0x00000000dc88783b */ /* 0x000eae0000004200 */
        /* <DEDUP_REMOVED lines=38> */
[----:B------:R-:W-:Y:S01]  /*c950*/  HMMA.16816.F32 R128, R184, R138, R128 ;  /* 0x0000008ab880723c */ /* 0x000fe20000001880 */
[----:B------:R2:W3:Y:S03]  /*c960*/  MUFU.EX2 R133, R204 ;  /* 0x000000cc00857308 */ /* 0x0004e60000000800 */
[----:B------:R-:W-:Y:S03]  /*c970*/  F2FP.PACK_AB R137, R173, R167 ;  /* 0x000000a7ad89723e */ /* 0x000fe600000000ff */
[----:B------:R-:W-:Y:S02]  /*c980*/  F2FP.PACK_AB R138, R134, R144 ;  /* 0x00000090868a723e */ /* 0x000fe400000000ff */
[----:B------:R-:W4:Y:S02]  /*c990*/  LDSM.16.MT88.4 R144, [R219+0x800] ;  /* 0x00080000db90783b */ /* 0x000f240000004200 */
[----:B------:R-:W5:Y:S01]  /*c9a0*/  MUFU.EX2 R2, R203 ;  /* 0x000000cb00027308 */ /* 0x000f620000000800 */
[----:B-1----:R-:W-:Y:S02]  /*c9b0*/  F2FP.PACK_AB R139, R195, R196 ;  /* 0x000000c4c38b723e */ /* 0x002fe400000000ff */
[----:B------:R-:W-:Y:S05]  /*c9c0*/  F2FP.PACK_AB R185, R189, R190 ;  /* 0x000000bebdb9723e */ /* 0x000fea00000000ff */
[C---:B------:R-:W-:Y:S02]  /*c9d0*/  HMMA.16816.F32 R4, R136.reuse, R140, R4 ;  /* 0x0000008c8804723c */ /* 0x040fe40000001804 */
[----:B------:R-:W-:Y:S03]  /*c9e0*/  MUFU.EX2 R186, R168 ;  /* 0x000000a800ba7308 */ /* 0x000fe60000000800 */
[----:B--2---:R-:W-:Y:S01]  /*c9f0*/  MOV R204, R173 ;  /* 0x000000ad00cc7202 */ /* 0x004fe20000000f00 */
[----:B---3--:R-:W-:Y:S02]  /*ca00*/  FADD.FTZ R0, R133, R0 ;  /* 0x0000000085007221 */ /* 0x008fe40000010000 */
[C---:B------:R-:W-:Y:S01]  /*ca10*/  HMMA.16816.F32 R8, R136.reuse, R142, R8 ;  /* 0x0000008e8808723c */ /* 0x040fe20000001808 */
[----:B------:R-:W1:Y:S03]  /*ca20*/  LDSM.16.MT88.4 R140, [R221+0x800] ;  /* 0x00080000dd8c783b */ /* 0x000e660000004200 */
[----:B------:R-:W-:Y:S01]  /*ca30*/  MUFU.EX2 R184, R160 ;  /* 0x000000a000b87308 */ /* 0x000fe20000000800 */
[----:B-----5:R-:W-:Y:S01]  /*ca40*/  FADD.FTZ R0, R2, R0 ;  /* 0x0000000002007221 */ /* 0x020fe20000010000 */
[----:B------:R-:W-:Y:S03]  /*ca50*/  MOV R203, R167 ;  /* 0x000000a700cb7202 */ /* 0x000fe60000000f00 */
[----:B------:R-:W-:Y:S05]  /*ca60*/  FADD.FTZ R0, R148, R0 ;  /* 0x0000000094007221 */ /* 0x000fea0000010000 */
[----:B------:R-:W2:Y:S01]  /*ca70*/  MUFU.EX2 R134, R201 ;  /* 0x000000c900867308 */ /* 0x000ea20000000800 */
[C---:B----4-:R-:W-:Y:S08]  /*ca80*/  HMMA.16816.F32 R12, R136.reuse, R144, R12 ;  /* 0x00000090880c723c */ /* 0x050ff0000000180c */
[C---:B------:R-:W-:Y:S01]  /*ca90*/  HMMA.16816.F32 R16, R136.reuse, R146, R16 ;  /* 0x000000928810723c */ /* 0x040fe20000001810 */
[----:B------:R-:W3:Y:S03]  /*caa0*/  LDSM.16.MT88.4 R144, [R220+0x800] ;  /* 0x00080000dc90783b */ /* 0x000ee60000004200 */
[C---:B--2---:R-:W-:Y:S04]  /*cab0*/  FADD.FTZ R0, R134.reuse, R0 ;  /* 0x0000000086007221 */ /* 0x044fe80000010000 */
        /* <DEDUP_REMOVED lines=58> */
[----:B------:R-:W-:Y:S04]  /*ce60*/  FADD.FTZ R0, R2, R0 ;  /* 0x0000000002007221 */ /* 0x000fe80000010000 */
[C---:B------:R-:W-:Y:S01]  /*ce70*/  HMMA.16816.F32 R24, R136.reuse, R150, R24 ;  /* 0x000000968818723c */ /* 0x040fe20000001818 */
[----:B------:R-:W1:Y:S03]  /*ce80*/  LDSM.16.MT88.4 R148, [R219+0x4000] ;  /* 0x00400000db94783b */ /* 0x000e660000004200 */
[----:B------:R-:W-:Y:S04]  /*ce90*/  FADD.FTZ R0, R152, R0 ;  /* 0x0000000098007221 */ /* 0x000fe80000010000 */
[C---:B----4-:R-:W-:Y:S04]  /*cea0*/  HMMA.16816.F32 R28, R136.reuse, R140, R28 ;  /* 0x0000008c881c723c */ /* 0x050fe8000000181c */
[C---:B------:R-:W-:Y:S04]  /*ceb0*/  FADD.FTZ R0, R134.reuse, R0 ;  /* 0x0000000086007221 */ /* 0x040fe80000010000 */
        /* <DEDUP_REMOVED lines=39> */
[----:B------:R-:W-:Y:S01]  /*d130*/  F2FP.PACK_AB R136, R2, R133 ;  /* 0x000000850288723e */ /* 0x000fe200000000ff */
[----:B------:R-:W4:Y:S01]  /*d140*/  LDSM.16.MT88.4 R152, [R220+0x1800] ;  /* 0x00180000dc98783b */ /* 0x000f220000004200 */
[----:B------:R-:W-:Y:S01]  /*d150*/  MUFU.EX2 R2, R157 ;  /* 0x0000009d00027308 */ /* 0x000fe20000000800 */
[----:B------:R-:W-:Y:S02]  /*d160*/  F2FP.PACK_AB R137, R205, R206 ;  /* 0x000000cecd89723e */ /* 0x000fe400000000ff */
[----:B------:R-:W-:Y:S07]  /*d170*/  F2FP.PACK_AB R139, R208, R207 ;  /* 0x000000cfd08b723e */ /* 0x000fee00000000ff */
[C---:B--2---:R-:W-:Y:S01]  /*d180*/  HMMA.16816.F32 R4, R136.reuse, R144, R4 ;  /* 0x000000908804723c */ /* 0x044fe20000001804 */
[----:B------:R-:W2:Y:S07]  /*d190*/  MUFU.EX2 R133, R182 ;  /* 0x000000b600857308 */ /* 0x000eae0000000800 */
[C---:B------:R-:W-:Y:S01]  /*d1a0*/  HMMA.16816.F32 R8, R136.reuse, R146, R8 ;  /* 0x000000928808723c */ /* 0x040fe20000001808 */
[----:B------:R-:W5:Y:S02]  /*d1b0*/  LDSM.16.MT88.4 R144, [R218+0x4800] ;  /* 0x00480000da90783b */ /* 0x000f640000004200 */
[----:B------:R-:W4:Y:S05]  /*d1c0*/  MUFU.EX2 R134, R252 ;  /* 0x000000fc00867308 */ /* 0x000f2a0000000800 */
[C---:B-1----:R-:W-:Y:S08]  /*d1d0*/  HMMA.16816.F32 R12, R136.reuse, R148, R12 ;  /* 0x00000094880c723c */ /* 0x042ff0000000180c */
[C---:B------:R-:W-:Y:S01]  /*d1e0*/  HMMA.16816.F32 R16, R136.reuse, R150, R16 ;  /* 0x000000968810723c */ /* 0x040fe20000001810 */
[----:B------:R-:W1:Y:S03]  /*d1f0*/  LDSM.16.MT88.4 R148, [R219+0x4800] ;  /* 0x00480000db94783b */ /* 0x000e660000004200 */
[----:B--2---:R-:W-:Y:S04]  /*d200*/  FADD.FTZ R0, R133, R0 ;  /* 0x0000000085007221 */ /* 0x004fe80000010000 */
[C---:B---3--:R-:W-:Y:S04]  /*d210*/  HMMA.16816.F32 R20, R136.reuse, R140, R20 ;  /* 0x0000008c8814723c */ /* 0x048fe80000001814 */
[----:B------:R-:W-:Y:S04]  /*d220*/  FADD.FTZ R0, R2, R0 ;  /* 0x0000000002007221 */ /* 0x000fe80000010000 */
[C---:B------:R-:W-:Y:S01]  /*d230*/  HMMA.16816.F32 R24, R136.reuse, R142, R24 ;  /* 0x0000008e8818723c */ /* 0x040fe20000001818 */
[----:B------:R-:W2:Y:S03]  /*d240*/  LDSM.16.MT88.4 R140, [R221+0x4800] ;  /* 0x00480000dd8c783b */ /* 0x000ea60000004200 */
[----:B------:R-:W-:Y:S04]  /*d250*/  FADD.FTZ R0, R156, R0 ;  /* 0x000000009c007221 */ /* 0x000fe80000010000 */
[C---:B----4-:R-:W-:Y:S04]  /*d260*/  HMMA.16816.F32 R28, R136.reuse, R152, R28 ;  /* 0x00000098881c723c */ /* 0x050fe8000000181c */
[----:B------:R-:W-:Y:S04]  /*d270*/  FADD.FTZ R0, R134, R0 ;  /* 0x0000000086007221 */ /* 0x000fe80000010000 */
[C---:B------:R-:W-:Y:S01]  /*d280*/  HMMA.16816.F32 R32, R136.reuse, R154, R32 ;  /* 0x0000009a8820723c */ /* 0x040fe20000001820 */
[----:B------:R-:W-:Y:S07]  /*d290*/  LDSM.16.MT88.4 R152, [R218+0x7800] ;  /* 0x00780000da98783b */ /* 0x000fee0000004200 */
[C---:B-----5:R-:W-:Y:S08]  /*d2a0*/  HMMA.16816.F32 R36, R136.reuse, R144, R36 ;  /* 0x000000908824723c */ /* 0x060ff00000001824 */
        /* <DEDUP_REMOVED lines=16> */
[----:B------:R-:W-:Y:S07]  /*d3b0*/  LDSM.16.MT88.4 R148, [R221+0xa800] ;  /* 0x00a80000dd94783b */ /* 0x000fee0000004200 */
        /* <DEDUP_REMOVED lines=15> */
[C---:B--2---:R-:W-:Y:S08]  /*d4b0*/  HMMA.16816.F32 R124, R136.reuse, R144, R124 ;  /* 0x00000090887c723c */ /* 0x044ff0000000187c */
[----:B------:R-:W-:Y:S01]  /*d4c0*/  HMMA.16816.F32 R128, R136, R146, R128 ;  /* 0x000000928880723c */ /* 0x000fe20000001880 */
[----:B------:R-:W2:Y:S06]  /*d4d0*/  LDSM.16.MT88.4 R144, [R220+0x2000] ;  /* 0x00200000dc90783b */ /* 0x000eac0000004200 */
[----:B------:R-:W-:Y:S02]  /*d4e0*/  F2FP.PACK_AB R136, R2, R133 ;  /* 0x000000850288723e */ /* 0x000fe400000000ff */
[----:B------:R-:W-:Y:S01]  /*d4f0*/  F2FP.PACK_AB R138, R134, R156 ;  /* 0x0000009c868a723e */ /* 0x000fe200000000ff */
[----:B------:R4:W-:Y:S01]  /*d500*/  MUFU.EX2 R133, R169 ;  /* 0x000000a900857308 */ /* 0x0009e20000000800 */
[----:B------:R-:W-:Y:S01]  /*d510*/  LDSM.16.MT88.4 R156, [R219+0x5000] ;  /* 0x00500000db9c783b */ /* 0x000fe20000004200 */
[----:B------:R-:W-:Y:S02]  /*d520*/  F2FP.PACK_AB R137, R193, R194 ;  /* 0x000000c2c189723e */ /* 0x000fe400000000ff */
[----:B------:R-:W-:Y:S06]  /*d530*/  F2FP.PACK_AB R139, R191, R192 ;  /* 0x000000c0bf8b723e */ /* 0x000fec00000000ff */
[----:B------:R-:W5:Y:S01]  /*d540*/  MUFU.EX2 R2, R161 ;  /* 0x000000a100027308 */ /* 0x000f620000000800 */
[C---:B-1----:R-:W-:Y:S08]  /*d550*/  HMMA.16816.F32 R4, R136.reuse, R140, R4 ;  /* 0x0000008c8804723c */ /* 0x042ff00000001804 */
[C---:B------:R-:W-:Y:S01]  /*d560*/  HMMA.16816.F32 R8, R136.reuse, R142, R8 ;  /* 0x0000008e8808723c */ /* 0x040fe20000001808 */
[----:B------:R-:W1:Y:S01]  /*d570*/  LDSM.16.MT88.4 R140, [R218+0x5000] ;  /* 0x00500000da8c783b */ /* 0x000e620000004200 */
[----:B------:R-:W2:Y:S06]  /*d580*/  MUFU.EX2 R134, R180 ;  /* 0x000000b400867308 */ /* 0x000eac0000000800 */
[C---:B------:R-:W-:Y:S01]  /*d590*/  HMMA.16816.F32 R12, R136.reuse, R152, R12 ;  /* 0x00000098880c723c */ /* 0x040fe2000000180c */
[----:B----4-:R-:W-:Y:S03]  /*d5a0*/  LDSM.16.MT88.4 R168, [R219+0x2800] ;  /* 0x00280000dba8783b */ /* 0x010fe60000004200 */
[----:B-----5:R-:W-:Y:S04]  /*d5b0*/  FADD.FTZ R0, R2, R0 ;  /* 0x0000000002007221 */ /* 0x020fe80000010000 */
[C---:B------:R-:W-:Y:S01]  /*d5c0*/  HMMA.16816.F32 R16, R136.reuse, R154, R16 ;  /* 0x0000009a8810723c */ /* 0x040fe20000001810 */
[----:B------:R-:W4:Y:S03]  /*d5d0*/  LDSM.16.MT88.4 R152, [R221+0x5000] ;  /* 0x00500000dd98783b */ /* 0x000f260000004200 */
[C---:B------:R-:W-:Y:S01]  /*d5e0*/  FADD.FTZ R0, R184.reuse, R0 ;  /* 0x00000000b8007221 */ /* 0x040fe20000010000 */
[----:B------:R-:W-:Y:S01]  /*d5f0*/  F2FP.PACK_AB R184, R184, R2 ;  /* 0x00000002b8b8723e */ /* 0x000fe200000000ff */
[----:B------:R-:W-:Y:S02]  /*d600*/  FADD.FTZ R2, R172, R164 ;  /* 0x000000a4ac027221 */ /* 0x000fe40000010000 */
[C---:B---3--:R-:W-:Y:S01]  /*d610*/  HMMA.16816.F32 R20, R136.reuse, R148, R20 ;  /* 0x000000948814723c */ /* 0x048fe20000001814 */
[----:B------:R-:W-:Y:S03]  /*d620*/  LDSM.16.MT88.4 R160, [R221+0x2800] ;  /* 0x00280000dda0783b */ /* 0x000fe60000004200 */
[----:B------:R-:W-:Y:S01]  /*d630*/  FADD.FTZ R0, R133, R0 ;  /* 0x0000000085007221 */ /* 0x000fe20000010000 */
[----:B--2---:R-:W-:Y:S03]  /*d640*/  F2FP.PACK_AB R187, R134, R188 ;  /* 0x000000bc86bb723e */ /* 0x004fe600000000ff */
[C---:B------:R-:W-:Y:S01]  /*d650*/  HMMA.16816.F32 R24, R136.reuse, R150, R24 ;  /* 0x000000968818723c */ /* 0x040fe20000001818 */
[----:B------:R-:W2:Y:S03]  /*d660*/  LDSM.16.MT88.4 R148, [R220+0x5000] ;  /* 0x00500000dc94783b */ /* 0x000ea60000004200 */
[C---:B------:R-:W-:Y:S01]  /*d670*/  FADD.FTZ R0, R186.reuse, R0 ;  /* 0x00000000ba007221 */ /* 0x040fe20000010000 */
[----:B------:R-:W-:Y:S02]  /*d680*/  F2FP.PACK_AB R186, R186, R133 ;  /* 0x00000085baba723e */ /* 0x000fe400000000ff */
[----:B------:R-:W-:Y:S01]  /*d690*/  MOV R133, R132 ;  /* 0x0000008400857202 */ /* 0x000fe20000000f00 */
[C---:B------:R-:W-:Y:S01]  /*d6a0*/  HMMA.16816.F32 R28, R136.reuse, R144, R28 ;  /* 0x00000090881c723c */ /* 0x040fe2000000181c */
[----:B------:R3:W-:Y:S07]  /*d6b0*/  STL [R1+0x1c], R0 ;  /* 0x00001c0001007387 */ /* 0x0007ee0000100800 */
[C---:B------:R-:W-:Y:S01]  /*d6c0*/  HMMA.16816.F32 R32, R136.reuse, R146, R32 ;  /* 0x000000928820723c */ /* 0x040fe20000001820 */
[----:B------:R-:W-:Y:S07]  /*d6d0*/  LDSM.16.MT88.4 R144, [R219+0x8000] ;  /* 0x00800000db90783b */ /* 0x000fee0000004200 */
[C---:B-1----:R-:W-:Y:S08]  /*d6e0*/  HMMA.16816.F32 R36, R136.reuse, R140, R36 ;  /* 0x0000008c8824723c */ /* 0x042ff00000001824 */
[C---:B------:R-:W-:Y:S01]  /*d6f0*/  HMMA.16816.F32 R40, R136.reuse, R142, R40 ;  /* 0x0000008e8828723c */ /* 0x040fe20000001828 */
[----:B------:R-:W1:Y:S03]  /*d700*/  LDSM.16.MT88.4 R140, [R218+0x8000] ;  /* 0x00800000da8c783b */ /* 0x000e660000004200 */
[----:B---3--:R-:W-:Y:S04]  /*d710*/  FADD.FTZ R0, R165, R2 ;  /* 0x00000002a5007221 */ /* 0x008fe80000010000 */
[C---:B------:R-:W-:Y:S04]  /*d720*/  HMMA.16816.F32 R44, R136.reuse, R156, R44 ;  /* 0x0000009c882c723c */ /* 0x040fe8000000182c */
[----:B------:R-:W-:Y:S04]  /*d730*/  FADD.FTZ R0, R202, R0 ;  /* 0x00000000ca007221 */ /* 0x000fe80000010000 */
[C---:B------:R-:W-:Y:S01]  /*d740*/  HMMA.16816.F32 R48, R136.reuse, R158, R48 ;  /* 0x0000009e8830723c */ /* 0x040fe20000001830 */
[----:B------:R-:W3:Y:S03]  /*d750*/  LDSM.16.MT88.4 R156, [R221+0x8000] ;  /* 0x00800000dd9c783b */ /* 0x000ee60000004200 */
[----:B------:R-:W-:Y:S04]  /*d760*/  FADD.FTZ R0, R203, R0 ;  /* 0x00000000cb007221 */ /* 0x000fe80000010000 */
        /* <DEDUP_REMOVED lines=8> */
[----:B------:R-:W-:Y:S03]  /*d7f0*/  LDSM.16.MT88.4 R148, [R221+0xb000] ;  /* 0x00b00000dd94783b */ /* 0x000fe60000004200 */
[----:B------:R-:W-:Y:S04]  /*d800*/  FADD.FTZ R0, R198, R0 ;  /* 0x00000000c6007221 */ /* 0x000fe80000010000 */
        /* <DEDUP_REMOVED lines=8> */
[----:B------:R-:W2:Y:S03]  /*d890*/  LDSM.16.MT88.4 R144, [R219+0xb000] ;  /* 0x00b00000db90783b */ /* 0x000ea60000004200 */
[----:B------:R-:W-:Y:S04]  /*d8a0*/  FADD.FTZ R0, R206, R0 ;  /* 0x00000000ce007221 */ /* 0x000fe80000010000 */
[C---:B---3--:R-:W-:Y:S04]  /*d8b0*/  HMMA.16816.F32 R84, R136.reuse, R156, R84 ;  /* 0x0000009c8854723c */ /* 0x048fe80000001854 */
        /* <DEDUP_REMOVED lines=15> */
[C---:B------:R-:W-:Y:S01]  /*d9b0*/  HMMA.16816.F32 R112, R136.reuse, R146, R112 ;  /* 0x000000928870723c */ /* 0x040fe20000001870 */
[----:B------:R-:W1:Y:S03]  /*d9c0*/  LDSM.16.MT88.4 R144, [R218+0x5800] ;  /* 0x00580000da90783b */ /* 0x000e660000004200 */
[----:B------:R-:W-:Y:S04]  /*d9d0*/  FADD.FTZ R0, R190, R0 ;  /* 0x00000000be007221 */ /* 0x000fe80000010000 */
[C---:B------:R-:W-:Y:S04]  /*d9e0*/  HMMA.16816.F32 R116, R136.reuse, R148, R116 ;  /* 0x000000948874723c */ /* 0x040fe80000001874 */
[----:B------:R-:W-:Y:S04]  /*d9f0*/  FADD.FTZ R0, R189, R0 ;  /* 0x00000000bd007221 */ /* 0x000fe80000010000 */
[C---:B------:R-:W-:Y:S04]  /*da00*/  HMMA.16816.F32 R120, R136.reuse, R150, R120 ;  /* 0x000000968878723c */ /* 0x040fe80000001878 */
[----:B------:R-:W-:Y:S04]  /*da10*/  FADD.FTZ R0, R188, R0 ;  /* 0x00000000bc007221 */ /* 0x000fe80000010000 */
[C---:B---3--:R-:W-:Y:S04]  /*da20*/  HMMA.16816.F32 R124, R136.reuse, R156, R124 ;  /* 0x0000009c887c723c */ /* 0x048fe8000000187c */
[----:B------:R-:W-:Y:S01]  /*da30*/  FADD.FTZ R0, R134, R0 ;  /* 0x0000000086007221 */ /* 0x000fe20000010000 */
[-C--:B------:R-:W-:Y:S03]  /*da40*/  MOV R134, R3.reuse ;  /* 0x0000000300867202 */ /* 0x080fe60000000f00 */
[----:B------:R-:W-:Y:S01]  /*da50*/  HMMA.16816.F32 R128, R136, R158, R128 ;  /* 0x0000009e8880723c */ /* 0x000fe20000001880 */
[----:B------:R-:W2:Y:S07]  /*da60*/  LDSM.16.MT88.4 R136, [R219+0x5800] ;  /* 0x00580000db88783b */ /* 0x000eae0000004200 */
[C---:B------:R-:W-:Y:S01]  /*da70*/  HMMA.16816.F32 R180, R184.reuse, R176, R4 ;  /* 0x000000b0b8b4723c */ /* 0x040fe20000001804 */
[----:B------:R-:W3:Y:S07]  /*da80*/  LDSM.16.MT88.4 R4, [R221+0x5800] ;  /* 0x00580000dd04783b */ /* 0x000eee0000004200 */
[C---:B------:R-:W-:Y:S01]  /*da90*/  HMMA.16816.F32 R176, R184.reuse, R178, R8 ;  /* 0x000000b2b8b0723c */ /* 0x040fe20000001808 */
[----:B------:R-:W5:Y:S07]  /*daa0*/  LDSM.16.MT88.4 R8, [R220+0x5800] ;  /* 0x00580000dc08783b */ /* 0x000f6e0000004200 */
[C---:B------:R-:W-:Y:S01]  /*dab0*/  HMMA.16816.F32 R172, R184.reuse, R168, R12 ;  /* 0x000000a8b8ac723c */ /* 0x040fe2000000180c */
[----:B------:R-:W1:Y:S07]  /*dac0*/  LDSM.16.MT88.4 R12, [R218+0x8800] ;  /* 0x00880000da0c783b */ /* 0x000e6e0000004200 */
[C---:B------:R-:W-:Y:S01]  /*dad0*/  HMMA.16816.F32 R168, R184.reuse, R170, R16 ;  /* 0x000000aab8a8723c */ /* 0x040fe20000001810 */
[----:B------:R-:W2:Y:S07]  /*dae0*/  LDSM.16.MT88.4 R16, [R219+0x8800] ;  /* 0x00880000db10783b */ /* 0x000eae0000004200 */
[C---:B------:R-:W-:Y:S01]  /*daf0*/  HMMA.16816.F32 R164, R184.reuse, R160, R20 ;  /* 0x000000a0b8a4723c */ /* 0x040fe20000001814 */
[----:B------:R-:W2:Y:S07]  /*db00*/  LDSM.16.MT88.4 R20, [R221+0x8800] ;  /* 0x00880000dd14783b */ /* 0x000eae0000004200 */
[C---:B------:R-:W-:Y:S01]  /*db10*/  HMMA.16816.F32 R160, R184.reuse, R162, R24 ;  /* 0x000000a2b8a0723c */ /* 0x040fe20000001818 */
[----:B------:R-:W3:Y:S07]  /*db20*/  LDSM.16.MT88.4 R24, [R220+0x8800] ;  /* 0x00880000dc18783b */ /* 0x000eee0000004200 */
[C---:B----4-:R-:W-:Y:S08]  /*db30*/  HMMA.16816.F32 R156, R184.reuse, R152, R28 ;  /* 0x00000098b89c723c */ /* 0x050ff0000000181c */
[C---:B------:R-:W-:Y:S08]  /*db40*/  HMMA.16816.F32 R152, R184.reuse, R154, R32 ;  /* 0x0000009ab898723c */ /* 0x040ff00000001820 */
[C---:B-1----:R-:W-:Y:S08]  /*db50*/  HMMA.16816.F32 R148, R184.reuse, R144, R36 ;  /* 0x00000090b894723c */ /* 0x042ff00000001824 */
[C---:B------:R-:W-:Y:S08]  /*db60*/  HMMA.16816.F32 R144, R184.reuse, R146, R40 ;  /* 0x00000092b890723c */ /* 0x040ff00000001828 */
[C---:B--2---:R-:W-:Y:S08]  /*db70*/  HMMA.16816.F32 R140, R184.reuse, R136, R44 ;  /* 0x00000088b88c723c */ /* 0x044ff0000000182c */
[C---:B------:R-:W-:Y:S08]  /*db80*/  HMMA.16816.F32 R136, R184.reuse, R138, R48 ;  /* 0x0000008ab888723c */ /* 0x040ff00000001830 */
[C---:B---3--:R-:W-:Y:S08]  /*db90*/  HMMA.16816.F32 R52, R184.reuse, R4, R52 ;  /* 0x00000004b834723c */ /* 0x048ff00000001834 */
[C---:B------:R-:W-:Y:S01]  /*dba0*/  HMMA.16816.F32 R56, R184.reuse, R6, R56 ;  /* 0x00000006b838723c */ /* 0x040fe20000001838 */
[----:B------:R-:W1:Y:S07]  /*dbb0*/  LDSM.16.MT88.4 R4, [R218+0xb800] ;  /* 0x00b80000da04783b */ /* 0x000e6e0000004200 */
[C---:B-----5:R-:W-:Y:S08]  /*dbc0*/  HMMA.16816.F32 R60, R184.reuse, R8, R60 ;  /* 0x00000008b83c723c */ /* 0x060ff0000000183c */
[C---:B------:R-:W-:Y:S01]  /*dbd0*/  HMMA.16816.F32 R64, R184.reuse, R10, R64 ;  /* 0x0000000ab840723c */ /* 0x040fe20000001840 */
[----:B------:R-:W2:Y:S07]  /*dbe0*/  LDSM.16.MT88.4 R8, [R219+0xb800] ;  /* 0x00b80000db08783b */ /* 0x000eae0000004200 */
[C---:B------:R-:W-:Y:S08]  /*dbf0*/  HMMA.16816.F32 R68, R184.reuse, R12, R68 ;  /* 0x0000000cb844723c */ /* 0x040ff00000001844 */
[C---:B------:R-:W-:Y:S01]  /*dc00*/  HMMA.16816.F32 R72, R184.reuse, R14, R72 ;  /* 0x0000000eb848723c */ /* 0x040fe20000001848 */
[----:B------:R-:W3:Y:S07]  /*dc10*/  LDSM.16.MT88.4 R12, [R221+0xb800] ;  /* 0x00b80000dd0c783b */ /* 0x000eee0000004200 */
[C---:B------:R-:W-:Y:S01]  /*dc20*/  HMMA.16816.F32 R76, R184.reuse, R16, R76 ;  /* 0x00000010b84c723c */ /* 0x040fe2000000184c */
[----:B------:R-:W4:Y:S04]  /*dc30*/  LDL R16, [R1+0x38] ;  /* 0x0000380001107983 */ /* 0x000f280000100800 */
[----:B------:R-:W5:Y:S03]  /*dc40*/  LDL.LU R2, [R1+0x18] ;  /* 0x0000180001027983 */ /* 0x000f660000300800 */
[C---:B------:R-:W-:Y:S01]  /*dc50*/  HMMA.16816.F32 R80, R184.reuse, R18, R80 ;  /* 0x00000012b850723c */ /* 0x040fe20000001850 */
[----:B------:R-:W-:Y:S07]  /*dc60*/  STL [R1+0x2c], R0 ;  /* 0x00002c0001007387 */ /* 0x000fee0000100800 */
[C---:B------:R-:W-:Y:S08]  /*dc70*/  HMMA.16816.F32 R84, R184.reuse, R20, R84 ;  /* 0x00000014b854723c */ /* 0x040ff00000001854 */
[C---:B------:R-:W-:Y:S08]  /*dc80*/  HMMA.16816.F32 R88, R184.reuse, R22, R88 ;  /* 0x00000016b858723c */ /* 0x040ff00000001858 */
[C---:B------:R-:W-:Y:S07]  /*dc90*/  HMMA.16816.F32 R92, R184.reuse, R24, R92 ;  /* 0x00000018b85c723c */ /* 0x040fee000000185c */
[----:B------:R-:W-:Y:S01]  /*dca0*/  MOV R24, R3 ;  /* 0x0000000300187202 */ /* 0x000fe20000000f00 */
[C---:B------:R-:W-:Y:S08]  /*dcb0*/  HMMA.16816.F32 R96, R184.reuse, R26, R96 ;  /* 0x0000001ab860723c */ /* 0x040ff00000001860 */
[C---:B-1----:R-:W-:Y:S08]  /*dcc0*/  HMMA.16816.F32 R100, R184.reuse, R4, R100 ;  /* 0x00000004b864723c */ /* 0x042ff00000001864 */
[C---:B------:R-:W-:Y:S01]  /*dcd0*/  HMMA.16816.F32 R104, R184.reuse, R6, R104 ;  /* 0x00000006b868723c */ /* 0x040fe20000001868 */
[----:B------:R-:W1:Y:S07]  /*dce0*/  LDSM.16.MT88.4 R4, [R220+0xb800] ;  /* 0x00b80000dc04783b */ /* 0x000e6e0000004200 */
[C---:B--2---:R-:W-:Y:S08]  /*dcf0*/  HMMA.16816.F32 R108, R184.reuse, R8, R108 ;  /* 0x00000008b86c723c */ /* 0x044ff0000000186c */
[C---:B------:R-:W-:Y:S08]  /*dd00*/  HMMA.16816.F32 R112, R184.reuse, R10, R112 ;  /* 0x0000000ab870723c */ /* 0x040ff00000001870 */
[C---:B---3--:R-:W-:Y:S08]  /*dd10*/  HMMA.16816.F32 R116, R184.reuse, R12, R116 ;  /* 0x0000000cb874723c */ /* 0x048ff00000001874 */
[C---:B------:R-:W-:Y:S08]  /*dd20*/  HMMA.16816.F32 R120, R184.reuse, R14, R120 ;  /* 0x0000000eb878723c */ /* 0x040ff00000001878 */
[C---:B-1----:R-:W-:Y:S08]  /*dd30*/  HMMA.16816.F32 R124, R184.reuse, R4, R124 ;  /* 0x00000004b87c723c */ /* 0x042ff0000000187c */
[----:B------:R-:W-:Y:S04]  /*dd40*/  HMMA.16816.F32 R128, R184, R6, R128 ;  /* 0x00000006b880723c */ /* 0x000fe80000001880 */
[C---:B-----5:R-:W-:Y:S02]  /*dd50*/  IADD3 R252, R2.reuse, -0x1, RZ ;  /* 0xffffffff02fc7810 */ /* 0x060fe40007ffe0ff */
[----:B----4-:R-:W-:Y:S03]  /*dd60*/  ISETP.GT.AND P0, PT, R2, R16, PT ;  /* 0x000000100200720c */ /* 0x010fe60003f04270 */
[----:B------:R1:W-:Y:S10]  /*dd70*/  STL [R1+0x18], R252 ;  /* 0x000018fc01007387 */ /* 0x0003f40000100800 */
[----:B-1----:R-:W-:-:S05]  /*dd80*/  @P0 BRA `(.L_x_2709) ;  /* 0xffffa49000000947 */ /* 0x002fca000383ffff */
.L_x_2698:
[----:B----4-:R-:W2:Y:S02]  /*dd90*/  LDL R0, [R1+0x34] ;  /* 0x0000340001007983 */ /* 0x010ea40000100800 */
[----:B--2---:R-:W-:-:S13]  /*dda0*/  ISETP.GE.AND P0, PT, R252, R0, PT ;  /* 0x00000000fc00720c */ /* 0x004fda0003f06270 */
[----:B------:R-:W-:Y:S05]  /*ddb0*/  @!P0 BRA `(.L_x_2710) ;  /* 0x000051c000008947 */ /* 0x000fea0003800000 */
[----:B------:R-:W-:Y:S02]  /*ddc0*/  MOV R134, R24 ;  /* 0x0000001800867202 */ /* 0x000fe40000000f00 */
[----:B------:R-:W-:Y:S02]  /*ddd0*/  MOV R133, R132 ;  /* 0x0000008400857202 */ /* 0x000fe40000000f00 */
.L_x_2717:
[----:B------:R-:W2:Y:S01]  /*dde0*/  LDL R4, [R1+0x14] ;  /* 0x0000140001047983 */ /* 0x000ea20000100800 */
[----:B------:R-:W-:Y:S04]  /*ddf0*/  DEPBAR.LE SB0, 0x0 ;  /* 0x000080000000791a */ /* 0x000fe80000000000 */
[----:B------:R-:W3:Y:S01]  /*de00*/  LDL R6, [R1+0x10] ;  /* 0x0000100001067983 */ /* 0x000ee20000100800 */
[----:B------:R-:W-:Y:S03]  /*de10*/  WARPSYNC 0xffffffff ;  /* 0xffffffff00007948 */ /* 0x000fe60003800000 */
        /* <DEDUP_REMOVED lines=9> */
[----:B------:R-:W-:Y:S06]  /*deb0*/  BAR.SYNC.DEFER_BLOCKING 0x0 ;  /* 0x0000000000007b1d */ /* 0x000fec0000010000 */
[----:B------:R1:W1:Y:S04]  /*dec0*/  LDSM.16.M88.4 R48, [R222] ;  /* 0x00000000de30783b */ /* 0x0002680000000200 */
        /* <DEDUP_REMOVED lines=13> */
[----:B--2---:R-:W-:Y:S01]  /*dfa0*/  SHF.R.S32.HI R0, RZ, 0x1f, R4 ;  /* 0x0000001fff007819 */ /* 0x004fe20000011404 */
[----:B------:R-:W-:Y:S04]  /*dfb0*/  IMAD.WIDE.U32 R2, R4, c[0x0][0x208], RZ ;  /* 0x0000820004027a25 */ /* 0x000fe800078e00ff */
[----:B------:R-:W-:Y:S04]  /*dfc0*/  IMAD R0, R0, c[0x0][0x208], RZ ;  /* 0x0000820000007a24 */ /* 0x000fe800078e02ff */
[----:B------:R-:W-:Y:S02]  /*dfd0*/  IMAD R0, R4, c[0x0][0x20c], R0 ;  /* 0x0000830004007a24 */ /* 0x000fe400078e0200 */
[----:B------:R-:W2:Y:S02]  /*dfe0*/  LDL R4, [R1+0xc] ;  /* 0x00000c0001047983 */ /* 0x000ea40000100800 */
[----:B------:R-:W-:Y:S01]  /*dff0*/  IMAD.IADD R3, R3, 0x1, R0 ;  /* 0x0000000103037824 */ /* 0x000fe200078e0200 */
[----:B---3--:R-:W-:Y:S03]  /*e000*/  SHF.R.S32.HI R0, RZ, 0x1f, R6 ;  /* 0x0000001fff007819 */ /* 0x008fe60000011406 */
[----:B------:R-:W-:Y:S01]  /*e010*/  IMAD.WIDE.U32 R2, R6, c[0x0][0x218], R2 ;  /* 0x0000860006027a25 */ /* 0x000fe200078e0002 */
[C---:B----4-:R-:W-:Y:S03]  /*e020*/  SHF.L.U64.HI R14, R21.reuse, 0x1, R14 ;  /* 0x00000001150e7819 */ /* 0x050fe6000001020e */
[----:B------:R-:W-:Y:S02]  /*e030*/  IMAD R0, R0, c[0x0][0x218], RZ ;  /* 0x0000860000007a24 */ /* 0x000fe400078e02ff */
[----:B------:R-:W-:Y:S02]  /*e040*/  IMAD.SHL.U32 R47, R21, 0x2, RZ ;  /* 0x00000002152f7824 */ /* 0x000fe400078e00ff */
[----:B------:R-:W-:Y:S01]  /*e050*/  IMAD R0, R6, c[0x0][0x21c], R0 ;  /* 0x0000870006007a24 */ /* 0x000fe200078e0200 */
[----:B------:R-:W-:Y:S02]  /*e060*/  IADD3 R6, P0, R22, R2, RZ ;  /* 0x0000000216067210 */ /* 0x000fe40007f1e0ff */
[----:B-----5:R-:W-:Y:S02]  /*e070*/  SHF.L.U64.HI R13, R20, 0x1, R13 ;  /* 0x00000001140d7819 */ /* 0x020fe4000001020d */
[----:B------:R-:W-:Y:S02]  /*e080*/  IADD3.X R2, R5, R3, R0, P0, !PT ;  /* 0x0000000305027210 */ /* 0x000fe400007fe400 */
[----:B------:R-:W-:Y:S02]  /*e090*/  LEA R5, P0, R6, c[0x0][0x1f8], 0x1 ;  /* 0x00007e0006057a11 */ /* 0x000fe400078008ff */
[----:B------:R-:W-:Y:S02]  /*e0a0*/  SHF.L.U32 R46, R20, 0x1, RZ ;  /* 0x00000001142e7819 */ /* 0x000fe400000006ff */
[----:B------:R-:W-:Y:S01]  /*e0b0*/  LEA.HI.X R6, R6, c[0x0][0x1fc], R2, 0x1, P0 ;  /* 0x00007f0006067a11 */ /* 0x000fe200000f0c02 */
[C---:B------:R-:W-:Y:S01]  /*e0c0*/  IMAD.SHL.U32 R39, R15.reuse, 0x2, RZ ;  /* 0x000000020f277824 */ /* 0x040fe200078e00ff */
[----:B------:R-:W-:Y:S02]  /*e0d0*/  SHF.L.U64.HI R12, R15, 0x1, R12 ;  /* 0x000000010f0c7819 */ /* 0x000fe4000001020c */
[C---:B--2---:R-:W-:Y:S02]  /*e0e0*/  SHF.L.U64.HI R7, R4.reuse, 0x1, R7 ;  /* 0x0000000104077819 */ /* 0x044fe40000010207 */
[----:B------:R-:W-:Y:S01]  /*e0f0*/  SHF.L.U32 R37, R4, 0x1, RZ ;  /* 0x0000000104257819 */ /* 0x000fe200000006ff */
[----:B------:R-:W-:-:S05]  /*e100*/  BRA.DIV ~URZ, `(.L_x_2711) ;  /* 0x00009d127f007947 */ /* 0x000fca000b800000 */
[----:B-1----:R1:W2:Y:S02]  /*e110*/  SHFL.IDX PT, R0, R6, RZ, 0x181f ;  /* 0x00181fff06007589 */ /* 0x0022a400000e0000 */
.L_x_2748:
[----:B------:R-:W3:Y:S01]  /*e120*/  LDL R20, [R1+0xc] ;  /* 0x00000c0001147983 */ /* 0x000ee20000100800 */
[----:B------:R-:W-:Y:S05]  /*e130*/  BSSY B0, `(.L_x_2712) ;  /* 0x000023d000007945 */ /* 0x000fea0003800000 */
[----:B------:R-:W4:Y:S06]  /*e140*/  LDL R23, [R1+0x28] ;  /* 0x0000280001177983 */ /* 0x000f2c0000100800 */
[----:B------:R-:W5:Y:S06]  /*e150*/  LDL R22, [R1+0x24] ;  /* 0x0000240001167983 */ /* 0x000f6c0000100800 */
[----:B--2---:R-:W2:Y:S06]  /*e160*/  LDL R15, [R1+0x20] ;  /* 0x00002000010f7983 */ /* 0x004eac0000100800 */
[----:B------:R-:W1:Y:S06]  /*e170*/  SHFL.IDX PT, R2, R5, RZ, 0x181f ;  /* 0x00181fff05027589 */ /* 0x000e6c00000e0000 */
[----:B------:R-:W2:Y:S06]  /*e180*/  SHFL.IDX PT, R3, R5, 0x1, 0x181f ;  /* 0x00381f0005037f89 */ /* 0x000eac00000e0000 */
[----:B------:R-:W2:Y:S01]  /*e190*/  SHFL.IDX PT, R4, R6, 0x1, 0x181f ;  /* 0x00381f0006047f89 */ /* 0x000ea200000e0000 */
[C---:B-1----:R-:W-:Y:S02]  /*e1a0*/  IADD3 R28, P2, R2.reuse, R39, RZ ;  /* 0x00000027021c7210 */ /* 0x042fe40007f5e0ff */
[----:B------:R-:W-:Y:S02]  /*e1b0*/  IADD3 R30, P0, R2, R46, RZ ;  /* 0x0000002e021e7210 */ /* 0x000fe40007f1e0ff */
[C---:B------:R-:W-:Y:S02]  /*e1c0*/  IADD3.X R29, R0.reuse, R12, RZ, P2, !PT ;  /* 0x0000000c001d7210 */ /* 0x040fe400017fe4ff */
[----:B------:R-:W-:Y:S02]  /*e1d0*/  IADD3.X R31, R0, R13, RZ, P0, !PT ;  /* 0x0000000d001f7210 */ /* 0x000fe400007fe4ff */
[----:B---3--:R-:W-:Y:S02]  /*e1e0*/  ISETP.GE.AND P1, PT, R20, c[0x0][0x1d4], PT ;  /* 0x0000750014007a0c */ /* 0x008fe40003f26270 */
[----:B------:R-:W-:Y:S02]  /*e1f0*/  IADD3 R20, P3, R2, R37, RZ ;  /* 0x0000002502147210 */ /* 0x000fe40007f7e0ff */
[----:B------:R-:W-:Y:S02]  /*e200*/  SEL R132, RZ, 0x10, P1 ;  /* 0x00000010ff847807 */ /* 0x000fe40000800000 */
[----:B------:R-:W-:Y:S02]  /*e210*/  IADD3.X R21, R0, R7, RZ, P3, !PT ;  /* 0x0000000700157210 */ /* 0x000fe40001ffe4ff */
[----:B----4-:R-:W-:Y:S02]  /*e220*/  ISETP.GE.AND P5, PT, R23, c[0x0][0x1d4], PT ;  /* 0x0000750017007a0c */ /* 0x010fe40003fa6270 */
[----:B------:R-:W-:Y:S02]  /*e230*/  IADD3 R36, -R132, 0x10, RZ ;  /* 0x0000001084247810 */ /* 0x000fe40007ffe1ff */
[----:B-----5:R-:W-:Y:S01]  /*e240*/  ISETP.GE.AND P4, PT, R22, c[0x0][0x1d4], PT ;  /* 0x0000750016007a0c */ /* 0x020fe20003f86270 */
[----:B------:R1:W-:Y:S01]  /*e250*/  LDGSTS.E.BYPASS.LTC128B.128 [R251+0x100], [R20.64], !P1 ;  /* 0x0010000014fb7fae */ /* 0x0003e2000c901d46 */
[----:B------:R-:W-:Y:S02]  /*e260*/  IADD3 R22, P0, R2, R47, RZ ;  /* 0x0000002f02167210 */ /* 0x000fe40007f1e0ff */
[----:B------:R-:W-:Y:S02]  /*e270*/  SEL R44, RZ, 0x10, P4 ;  /* 0x00000010ff2c7807 */ /* 0x000fe40002000000 */
[----:B--2---:R-:W-:Y:S01]  /*e280*/  ISETP.GE.AND P3, PT, R15, c[0x0][0x1d4], PT ;  /* 0x000075000f007a0c */ /* 0x004fe20003f66270 */
[----:B------:R-:W2:Y:S01]  /*e290*/  SHFL.IDX PT, R2, R5, 0x2, 0x181f ;  /* 0x00581f0005027f89 */ /* 0x000ea200000e0000 */
[----:B------:R-:W-:Y:S02]  /*e2a0*/  IADD3.X R23, R0, R14, RZ, P0, !PT ;  /* 0x0000000e00177210 */ /* 0x000fe400007fe4ff */
[----:B------:R-:W-:Y:S02]  /*e2b0*/  SEL R15, RZ, 0x10, P5 ;  /* 0x00000010ff0f7807 */ /* 0x000fe40002800000 */
[----:B------:R-:W-:Y:S01]  /*e2c0*/  LOP3.LUT R36, R36, 0xf, RZ, 0xc0, !PT ;  /* 0x0000000f24247812 */ /* 0x000fe200078ec0ff */
[----:B------:R3:W-:Y:S01]  /*e2d0*/  LDGSTS.E.BYPASS.LTC128B.128 [R251+0x3100], [R28.64], !P5 ;  /* 0x031000001cfb7fae */ /* 0x0007e2000e901d46 */
[----:B------:R-:W-:Y:S02]  /*e2e0*/  IADD3 R38, -R44, 0x10, RZ ;  /* 0x000000102c267810 */ /* 0x000fe40007ffe1ff */
[----:B------:R-:W-:Y:S02]  /*e2f0*/  SEL R45, RZ, 0x10, P3 ;  /* 0x00000010ff2d7807 */ /* 0x000fe40001800000 */
[----:B------:R-:W-:Y:S01]  /*e300*/  LOP3.LUT R38, R38, 0xf, RZ, 0xc0, !PT ;  /* 0x0000000f26267812 */ /* 0x000fe200078ec0ff */
[----:B------:R4:W-:Y:S01]  /*e310*/  LDGSTS.E.BYPASS.LTC128B.128 [R251+0x6100], [R30.64], !P4 ;  /* 0x061000001efb7fae */ /* 0x0009e2000e101d46 */
[----:B------:R-:W-:Y:S05]  /*e320*/  ISETP.NE.U32.AND P2, PT, R15, RZ, PT ;  /* 0x000000ff0f00720c */ /* 0x000fea0003f45070 */
[----:B------:R5:W-:Y:S01]  /*e330*/  LDGSTS.E.BYPASS.LTC128B.128 [R251+0x9100], [R22.64], !P3 ;  /* 0x0910000016fb7fae */ /* 0x000be2000d901d46 */
[----:B-1----:R-:W-:Y:S05]  /*e340*/  IADD3 R20, P0, R3, R37, RZ ;  /* 0x0000002503147210 */ /* 0x002fea0007f1e0ff */
[----:B------:R-:W1:Y:S01]  /*e350*/  SHFL.IDX PT, R0, R6, 0x2, 0x181f ;  /* 0x00581f0006007f89 */ /* 0x000e6200000e0000 */
[----:B------:R-:W-:Y:S05]  /*e360*/  IADD3.X R21, R4, R7, RZ, P0, !PT ;  /* 0x0000000704157210 */ /* 0x000fea00007fe4ff */
[----:B------:R1:W-:Y:S01]  /*e370*/  LDGSTS.E.BYPASS.LTC128B.128 [R251+0x1100], [R20.64], !P1 ;  /* 0x0110000014fb7fae */ /* 0x0003e2000c901d46 */
[----:B----4-:R-:W-:Y:S04]  /*e380*/  IADD3 R30, -R15, 0x10, RZ ;  /* 0x000000100f1e7810 */ /* 0x010fe80007ffe1ff */
[----:B------:R-:W-:Y:S02]  /*e390*/  LOP3.LUT R30, R30, 0xf, RZ, 0xc0, !PT ;  /* 0x0000000f1e1e7812 */ /* 0x000fe400078ec0ff */
[C---:B-----5:R-:W-:Y:S04]  /*e3a0*/  IADD3 R22, P1, R3.reuse, R46, RZ ;  /* 0x0000002e03167210 */ /* 0x060fe80007f3e0ff */
[C---:B------:R-:W-:Y:S02]  /*e3b0*/  IADD3.X R23, R4.reuse, R13, RZ, P1, !PT ;  /* 0x0000000d04177210 */ /* 0x040fe40000ffe4ff */
[C---:B-1----:R-:W-:Y:S04]  /*e3c0*/  IADD3 R20, P0, R3.reuse, R39, RZ ;  /* 0x0000002703147210 */ /* 0x042fe80007f1e0ff */
[C---:B------:R-:W-:Y:S02]  /*e3d0*/  IADD3.X R21, R4.reuse, R12, RZ, P0, !PT ;  /* 0x0000000c04157210 */ /* 0x040fe400007fe4ff */
[----:B---3--:R-:W-:Y:S02]  /*e3e0*/  IADD3 R28, P0, R3, R47, RZ ;  /* 0x0000002f031c7210 */ /* 0x008fe40007f1e0ff */
[----:B------:R-:W-:Y:S01]  /*e3f0*/  IADD3 R3, -R45, 0x10, RZ ;  /* 0x000000102d037810 */ /* 0x000fe20007ffe1ff */
[----:B------:R1:W-:Y:S01]  /*e400*/  LDGSTS.E.BYPASS.LTC128B.128 [R251+0x4100], [R20.64], !P5 ;  /* 0x0410000014fb7fae */ /* 0x0003e2000e901d46 */
[----:B------:R-:W-:Y:S02]  /*e410*/  IADD3.X R29, R4, R14, RZ, P0, !PT ;  /* 0x0000000e041d7210 */ /* 0x000fe400007fe4ff */
[----:B--2---:R-:W-:Y:S02]  /*e420*/  IADD3 R36, P1, P0, R36, R2, R37 ;  /* 0x0000000224247210 */ /* 0x004fe4000783e025 */
[----:B------:R-:W-:Y:S01]  /*e430*/  LOP3.LUT R3, R3, 0xf, RZ, 0xc0, !PT ;  /* 0x0000000f03037812 */ /* 0x000fe200078ec0ff */
[----:B------:R1:W-:Y:S01]  /*e440*/  LDGSTS.E.BYPASS.LTC128B.128 [R251+0x7100], [R22.64], !P4 ;  /* 0x0710000016fb7fae */ /* 0x0003e2000e101d46 */
[----:B------:R-:W-:Y:S02]  /*e450*/  IADD3.X R37, RZ, R0, R7, P1, P0 ;  /* 0x00000000ff257210 */ /* 0x000fe40000fe0407 */
[C---:B------:R-:W-:Y:S03]  /*e460*/  HMMA.16816.F32 R4, R48.reuse, R8, RZ ;  /* 0x000000083004723c */ /* 0x040fe600000018ff */
[----:B------:R-:W-:Y:S01]  /*e470*/  IADD3 R30, P1, P0, R30, R2, R39 ;  /* 0x000000021e1e7210 */ /* 0x000fe2000783e027 */
[----:B------:R2:W-:Y:S03]  /*e480*/  LDGSTS.E.BYPASS.LTC128B.128 [R251+0xa100], [R28.64], !P3 ;  /* 0x0a1000001cfb7fae */ /* 0x0005e6000d901d46 */
[----:B------:R-:W-:Y:S01]  /*e490*/  IADD3.X R31, RZ, R0, R12, P1, P0 ;  /* 0x00000000ff1f7210 */ /* 0x000fe20000fe040c */
[C---:B------:R-:W-:Y:S01]  /*e4a0*/  HMMA.16816.F32 R8, R48.reuse, R10, RZ ;  /* 0x0000000a3008723c */ /* 0x040fe200000018ff */
[----:B------:R-:W-:Y:S04]  /*e4b0*/  IADD3 R38, P1, P0, R38, R2, R46 ;  /* 0x0000000226267210 */ /* 0x000fe8000783e02e */
[----:B------:R-:W-:Y:S02]  /*e4c0*/  IADD3.X R39, RZ, R0, R13, P1, P0 ;  /* 0x00000000ff277210 */ /* 0x000fe40000fe040d */
[----:B------:R-:W-:Y:S05]  /*e4d0*/  IADD3 R2, P1, P0, R3, R2, R47 ;  /* 0x0000000203027210 */ /* 0x000fea000783e02f */
[----:B------:R-:W-:Y:S02]  /*e4e0*/  IADD3.X R3, RZ, R0, R14, P1, P0 ;  /* 0x00000000ff037210 */ /* 0x000fe40000fe040e */
[C---:B------:R-:W-:Y:S01]  /*e4f0*/  HMMA.16816.F32 R12, R48.reuse, R16, RZ ;  /* 0x00000010300c723c */ /* 0x040fe200000018ff */
[----:B------:R-:W-:Y:S01]  /*e500*/  ISETP.NE.U32.AND P0, PT, R132, RZ, PT ;  /* 0x000000ff8400720c */ /* 0x000fe20003f05070 */
[----:B------:R-:W3:Y:S01]  /*e510*/  LDL R0, [R1+0x34] ;  /* 0x0000340001007983 */ /* 0x000ee20000100800 */
[----:B------:R-:W-:Y:S05]  /*e520*/  ISETP.NE.U32.AND P1, PT, R44, RZ, PT ;  /* 0x000000ff2c00720c */ /* 0x000fea0003f25070 */
[C---:B------:R-:W-:Y:S06]  /*e530*/  HMMA.16816.F32 R16, R48.reuse, R18, RZ ;  /* 0x000000123010723c */ /* 0x040fec00000018ff */
[----:B------:R4:W-:Y:S01]  /*e540*/  LDGSTS.E.BYPASS.LTC128B.128.ZFILL [R251+0x2100], [R36.64], P0 ;  /* 0x0210000024fb7fae */ /* 0x0009e20008141d46 */
[----:B------:R-:W-:Y:S01]  /*e550*/  ISETP.NE.U32.AND P0, PT, R45, RZ, PT ;  /* 0x000000ff2d00720c */ /* 0x000fe20003f05070 */
[C---:B-1----:R-:W-:Y:S04]  /*e560*/  HMMA.16816.F32 R20, R48.reuse, R24, RZ ;  /* 0x000000183014723c */ /* 0x042fe800000018ff */
[----:B------:R2:W-:Y:S04]  /*e570*/  LDGSTS.E.BYPASS.LTC128B.128.ZFILL [R251+0x5100], [R30.64], P2 ;  /* 0x051000001efb7fae */ /* 0x0005e80009141d46 */
[C---:B------:R-:W-:Y:S02]  /*e580*/  HMMA.16816.F32 R24, R48.reuse, R26, RZ ;  /* 0x0000001a3018723c */ /* 0x040fe400000018ff */
[----:B------:R4:W-:Y:S06]  /*e590*/  LDGSTS.E.BYPASS.LTC128B.128.ZFILL [R251+0x8100], [R38.64], P1 ;  /* 0x0810000026fb7fae */ /* 0x0009ec0008941d46 */
[----:B------:R1:W-:Y:S06]  /*e5a0*/  LDGSTS.E.BYPASS.LTC128B.128.ZFILL [R251+0xb100], [R2.64], P0 ;  /* 0x0b10000002fb7fae */ /* 0x0003ec0008141d46 */
[----:B------:R-:W0:Y:S01]  /*e5b0*/  LDGDEPBAR ;  /* 0x00000000000079af */ /* 0x000e220000000000 */
[C---:B--2---:R-:W-:Y:S08]  /*e5c0*/  HMMA.16816.F32 R28, R48.reuse, R32, RZ ;  /* 0x00000020301c723c */ /* 0x044ff000000018ff */
[C---:B------:R-:W-:Y:S08]  /*e5d0*/  HMMA.16816.F32 R32, R48.reuse, R34, RZ ;  /* 0x000000223020723c */ /* 0x040ff000000018ff */
[C---:B----4-:R-:W-:Y:S08]  /*e5e0*/  HMMA.16816.F32 R36, R48.reuse, R40, RZ ;  /* 0x000000283024723c */ /* 0x050ff000000018ff */
[C---:B------:R-:W-:Y:S08]  /*e5f0*/  HMMA.16816.F32 R40, R48.reuse, R42, RZ ;  /* 0x0000002a3028723c */ /* 0x040ff000000018ff */
[C---:B------:R-:W-:Y:S08]  /*e600*/  HMMA.16816.F32 R44, R48.reuse, R184, RZ ;  /* 0x000000b8302c723c */ /* 0x040ff000000018ff */
[----:B------:R-:W-:Y:S01]  /*e610*/  HMMA.16816.F32 R48, R48, R186, RZ ;  /* 0x000000ba3030723c */ /* 0x000fe200000018ff */
[----:B------:R-:W-:Y:S07]  /*e620*/  LDSM.16.M88.4 R184, [R225] ;  /* 0x00000000e1b8783b */ /* 0x000fee0000000200 */
[C---:B------:R-:W-:Y:S08]  /*e630*/  HMMA.16816.F32 R4, R188.reuse, R192, R4 ;  /* 0x000000c0bc04723c */ /* 0x040ff00000001804 */
[C---:B------:R-:W-:Y:S01]  /*e640*/  HMMA.16816.F32 R8, R188.reuse, R194, R8 ;  /* 0x000000c2bc08723c */ /* 0x040fe20000001808 */
[----:B------:R-:W2:Y:S07]  /*e650*/  LDSM.16.M88.4 R192, [R217] ;  /* 0x00000000d9c0783b */ /* 0x000eae0000000200 */
[C---:B------:R-:W-:Y:S08]  /*e660*/  HMMA.16816.F32 R12, R188.reuse, R196, R12 ;  /* 0x000000c4bc0c723c */ /* 0x040ff0000000180c */
[C---:B------:R-:W-:Y:S01]  /*e670*/  HMMA.16816.F32 R16, R188.reuse, R198, R16 ;  /* 0x000000c6bc10723c */ /* 0x040fe20000001810 */
[----:B------:R-:W4:Y:S07]  /*e680*/  LDSM.16.M88.4 R196, [R217+0x800] ;  /* 0x00080000d9c4783b */ /* 0x000f2e0000000200 */
[C---:B------:R-:W-:Y:S08]  /*e690*/  HMMA.16816.F32 R20, R188.reuse, R200, R20 ;  /* 0x000000c8bc14723c */ /* 0x040ff00000001814 */
[C---:B------:R-:W-:Y:S01]  /*e6a0*/  HMMA.16816.F32 R24, R188.reuse, R202, R24 ;  /* 0x000000cabc18723c */ /* 0x040fe20000001818 */
[----:B------:R-:W5:Y:S07]  /*e6b0*/  LDSM.16.M88.4 R200, [R217+0x1000] ;  /* 0x00100000d9c8783b */ /* 0x000f6e0000000200 */
[C---:B------:R-:W-:Y:S08]  /*e6c0*/  HMMA.16816.F32 R28, R188.reuse, R204, R28 ;  /* 0x000000ccbc1c723c */ /* 0x040ff0000000181c */
[C---:B------:R-:W-:Y:S01]  /*e6d0*/  HMMA.16816.F32 R32, R188.reuse, R206, R32 ;  /* 0x000000cebc20723c */ /* 0x040fe20000001820 */
[----:B------:R-:W1:Y:S07]  /*e6e0*/  LDSM.16.M88.4 R204, [R217+0x1800] ;  /* 0x00180000d9cc783b */ /* 0x000e6e0000000200 */
[C---:B------:R-:W-:Y:S08]  /*e6f0*/  HMMA.16816.F32 R36, R188.reuse, R208, R36 ;  /* 0x000000d0bc24723c */ /* 0x040ff00000001824 */
[C---:B------:R-:W-:Y:S01]  /*e700*/  HMMA.16816.F32 R40, R188.reuse, R210, R40 ;  /* 0x000000d2bc28723c */ /* 0x040fe20000001828 */
[----:B------:R-:W-:Y:S07]  /*e710*/  LDSM.16.M88.4 R208, [R217+0x2800] ;  /* 0x00280000d9d0783b */ /* 0x000fee0000000200 */
[C---:B------:R-:W-:Y:S08]  /*e720*/  HMMA.16816.F32 R44, R188.reuse, R212, R44 ;  /* 0x000000d4bc2c723c */ /* 0x040ff0000000182c */
[----:B------:R-:W-:Y:S01]  /*e730*/  HMMA.16816.F32 R48, R188, R214, R48 ;  /* 0x000000d6bc30723c */ /* 0x000fe20000001830 */
[----:B------:R-:W1:Y:S07]  /*e740*/  LDSM.16.M88.4 R188, [R217+0x2000] ;  /* 0x00200000d9bc783b */ /* 0x000e6e0000000200 */
[C---:B--2---:R-:W-:Y:S08]  /*e750*/  HMMA.16816.F32 R4, R184.reuse, R192, R4 ;  /* 0x000000c0b804723c */ /* 0x044ff00000001804 */
[C---:B------:R-:W-:Y:S01]  /*e760*/  HMMA.16816.F32 R8, R184.reuse, R194, R8 ;  /* 0x000000c2b808723c */ /* 0x040fe20000001808 */
[----:B------:R-:W-:Y:S07]  /*e770*/  LDSM.16.M88.4 R192, [R216+-0x9000] ;  /* 0xff700000d8c0783b */ /* 0x000fee0000000200 */
[C---:B----4-:R-:W-:Y:S08]  /*e780*/  HMMA.16816.F32 R12, R184.reuse, R196, R12 ;  /* 0x000000c4b80c723c */ /* 0x050ff0000000180c */
[C---:B------:R-:W-:Y:S01]  /*e790*/  HMMA.16816.F32 R16, R184.reuse, R198, R16 ;  /* 0x000000c6b810723c */ /* 0x040fe20000001810 */
[----:B------:R-:W-:Y:S07]  /*e7a0*/  LDSM.16.M88.4 R196, [R216+-0x8800] ;  /* 0xff780000d8c4783b */ /* 0x000fee0000000200 */
[C---:B-----5:R-:W-:Y:S08]  /*e7b0*/  HMMA.16816.F32 R20, R184.reuse, R200, R20 ;  /* 0x000000c8b814723c */ /* 0x060ff00000001814 */
[C---:B------:R-:W-:Y:S01]  /*e7c0*/  HMMA.16816.F32 R24, R184.reuse, R202, R24 ;  /* 0x000000cab818723c */ /* 0x040fe20000001818 */
[----:B------:R-:W-:Y:S07]  /*e7d0*/  LDSM.16.M88.4 R200, [R216+-0x8000] ;  /* 0xff800000d8c8783b */ /* 0x000fee0000000200 */
[C---:B-1----:R-:W-:Y:S08]  /*e7e0*/  HMMA.16816.F32 R28, R184.reuse, R204, R28 ;  /* 0x000000ccb81c723c */ /* 0x042ff0000000181c */
[C---:B------:R-:W-:Y:S01]  /*e7f0*/  HMMA.16816.F32 R32, R184.reuse, R206, R32 ;  /* 0x000000ceb820723c */ /* 0x040fe20000001820 */
[----:B------:R-:W-:Y:S07]  /*e800*/  LDSM.16.M88.4 R204, [R216+-0x7800] ;  /* 0xff880000d8cc783b */ /* 0x000fee0000000200 */
[C---:B------:R-:W-:Y:S08]  /*e810*/  HMMA.16816.F32 R36, R184.reuse, R188, R36 ;  /* 0x000000bcb824723c */ /* 0x040ff00000001824 */
[C---:B------:R-:W-:Y:S01]  /*e820*/  HMMA.16816.F32 R40, R184.reuse, R190, R40 ;  /* 0x000000beb828723c */ /* 0x040fe20000001828 */
[----:B------:R-:W1:Y:S07]  /*e830*/  LDSM.16.M88.4 R188, [R224] ;  /* 0x00000000e0bc783b */ /* 0x000e6e0000000200 */
[C---:B------:R-:W-:Y:S08]  /*e840*/  HMMA.16816.F32 R44, R184.reuse, R208, R44 ;  /* 0x000000d0b82c723c */ /* 0x040ff0000000182c */
[----:B------:R-:W-:Y:S01]  /*e850*/  HMMA.16816.F32 R48, R184, R210, R48 ;  /* 0x000000d2b830723c */ /* 0x000fe20000001830 */
[----:B------:R-:W2:Y:S06]  /*e860*/  LDSM.16.M88.4 R184, [R216+-0x7000] ;  /* 0xff900000d8b8783b */ /* 0x000eac0000000200 */
[----:B------:R-:W4:Y:S01]  /*e870*/  LDSM.16.M88.4 R208, [R216+-0x6800] ;  /* 0xff980000d8d0783b */ /* 0x000f220000000200 */
[----:B---3--:R-:W-:Y:S01]  /*e880*/  ISETP.GT.AND P0, PT, R252, R0, PT ;  /* 0x00000000fc00720c */ /* 0x008fe20003f04270 */
        /* <DEDUP_REMOVED lines=36> */
[----:B------:R-:W2:Y:S06]  /*ead0*/  LDSM.16.M88.4 R184, [R231] ;  /* 0x00000000e7b8783b */ /* 0x000eac0000000200 */
        /* <DEDUP_REMOVED lines=18> */
[----:B------:R-:W2:Y:S06]  /*ec00*/  LDSM.16.M88.4 R188, [R217+0x5000] ;  /* 0x00500000d9bc783b */ /* 0x000eac0000000200 */
        /* <DEDUP_REMOVED lines=18> */
[----:B------:R-:W2:Y:S06]  /*ed30*/  LDSM.16.M88.4 R184, [R216+-0x4000] ;  /* 0xffc00000d8b8783b */ /* 0x000eac0000000200 */
        /* <DEDUP_REMOVED lines=94> */
[----:B------:R-:W1:Y:S06]  /*f320*/  LDSM.16.M88.4 R188, [R135+0xb000] ;  /* 0x00b0000087bc783b */ /* 0x000e6c0000000200 */
[----:B------:R-:W5:Y:S01]  /*f330*/  LDSM.16.M88.4 R192, [R135+0xb800] ;  /* 0x00b8000087c0783b */ /* 0x000f620000000200 */
        /* <DEDUP_REMOVED lines=15> */
[C---:B-----5:R-:W-:Y:S08]  /*f430*/  HMMA.16816.F32 R44, R196.reuse, R192, R44 ;  /* 0x000000c0c42c723c */ /* 0x060ff0000000182c */
[----:B------:R-:W-:Y:S01]  /*f440*/  HMMA.16816.F32 R48, R196, R194, R48 ;  /* 0x000000c2c430723c */ /* 0x000fe20000001830 */
[----:B------:R-:W5:Y:S06]  /*f450*/  LDSM.16.M88.4 R192, [R243] ;  /* 0x00000000f3c0783b */ /* 0x000f6c0000000200 */
[----:B------:R-:W1:Y:S01]  /*f460*/  LDSM.16.M88.4 R196, [R244] ;  /* 0x00000000f4c4783b */ /* 0x000e620000000200 */
        /* <DEDUP_REMOVED lines=12> */
[C---:B-----5:R-:W-:Y:S08]  /*f530*/  HMMA.16816.F32 R36, R200.reuse, R192, R36 ;  /* 0x000000c0c824723c */ /* 0x060ff00000001824 */
[C---:B------:R-:W-:Y:S01]  /*f540*/  HMMA.16816.F32 R40, R200.reuse, R194, R40 ;  /* 0x000000c2c828723c */ /* 0x040fe20000001828 */
[----:B------:R-:W4:Y:S07]  /*f550*/  LDSM.16.M88.4 R192, [R217+0xa800] ;  /* 0x00a80000d9c0783b */ /* 0x000f2e0000000200 */
[C---:B------:R-:W-:Y:S08]  /*f560*/  HMMA.16816.F32 R44, R200.reuse, R196, R44 ;  /* 0x000000c4c82c723c */ /* 0x040ff0000000182c */
[----:B------:R-:W-:Y:S01]  /*f570*/  HMMA.16816.F32 R48, R200, R198, R48 ;  /* 0x000000c6c830723c */ /* 0x000fe20000001830 */
[----:B------:R-:W5:Y:S06]  /*f580*/  LDSM.16.M88.4 R196, [R217+0xb000] ;  /* 0x00b00000d9c4783b */ /* 0x000f6c0000000200 */
[----:B------:R-:W-:Y:S01]  /*f590*/  LDSM.16.M88.4 R200, [R224+0xc000] ;  /* 0x00c00000e0c8783b */ /* 0x000fe20000000200 */
[C---:B---3--:R-:W-:Y:S08]  /*f5a0*/  HMMA.16816.F32 R4, R204.reuse, R208, R4 ;  /* 0x000000d0cc04723c */ /* 0x048ff00000001804 */
[C---:B------:R-:W-:Y:S01]  /*f5b0*/  HMMA.16816.F32 R8, R204.reuse, R210, R8 ;  /* 0x000000d2cc08723c */ /* 0x040fe20000001808 */
[----:B------:R-:W-:Y:S07]  /*f5c0*/  LDSM.16.M88.4 R208, [R216] ;  /* 0x00000000d8d0783b */ /* 0x000fee0000000200 */
[C---:B--2---:R-:W-:Y:S08]  /*f5d0*/  HMMA.16816.F32 R12, R204.reuse, R184, R12 ;  /* 0x000000b8cc0c723c */ /* 0x044ff0000000180c */
[C---:B------:R-:W-:Y:S01]  /*f5e0*/  HMMA.16816.F32 R16, R204.reuse, R186, R16 ;  /* 0x000000bacc10723c */ /* 0x040fe20000001810 */
[----:B------:R-:W2:Y:S07]  /*f5f0*/  LDSM.16.M88.4 R184, [R217+0xb800] ;  /* 0x00b80000d9b8783b */ /* 0x000eae0000000200 */
[C---:B-1----:R-:W-:Y:S08]  /*f600*/  HMMA.16816.F32 R20, R204.reuse, R188, R20 ;  /* 0x000000bccc14723c */ /* 0x042ff00000001814 */
[C---:B------:R-:W-:Y:S08]  /*f610*/  HMMA.16816.F32 R24, R204.reuse, R190, R24 ;  /* 0x000000becc18723c */ /* 0x040ff00000001818 */
[C---:B----4-:R-:W-:Y:S08]  /*f620*/  HMMA.16816.F32 R28, R204.reuse, R192, R28 ;  /* 0x000000c0cc1c723c */ /* 0x050ff0000000181c */
[C---:B------:R-:W-:Y:S08]  /*f630*/  HMMA.16816.F32 R32, R204.reuse, R194, R32 ;  /* 0x000000c2cc20723c */ /* 0x040ff00000001820 */
[C---:B-----5:R-:W-:Y:S08]  /*f640*/  HMMA.16816.F32 R36, R204.reuse, R196, R36 ;  /* 0x000000c4cc24723c */ /* 0x060ff00000001824 */
        /* <DEDUP_REMOVED lines=29> */
[----:B------:R-:W-:Y:S05]  /*f820*/  FMUL.FTZ R19, R19, c[0x0][0x320] ;  /* 0x0000c80013137a20 */ /* 0x000fea0000410000 */
[----:B------:R-:W1:Y:S01]  /*f830*/  MUFU.TANH R210, R9 ;  /* 0x0000000900d27308 */ /* 0x000e620000002400 */
[----:B----4-:R-:W4:Y:S09]  /*f840*/  LDSM.16.M88.4 R4, [R216+0x1000] ;  /* 0x00100000d804783b */ /* 0x010f320000000200 */
[----:B------:R-:W1:Y:S10]  /*f850*/  MUFU.TANH R215, R10 ;  /* 0x0000000a00d77308 */ /* 0x000e740000002400 */
[----:B------:R5:W1:Y:S10]  /*f860*/  MUFU.TANH R213, R11 ;  /* 0x0000000b00d57308 */ /* 0x000a740000002400 */
[----:B------:R-:W1:Y:S10]  /*f870*/  MUFU.TANH R199, R16 ;  /* 0x0000001000c77308 */ /* 0x000e740000002400 */
[----:B------:R-:W1:Y:S01]  /*f880*/  MUFU.TANH R197, R17 ;  /* 0x0000001100c57308 */ /* 0x000e620000002400 */
[----:B-----5:R-:W5:Y:S01]  /*f890*/  LDSM.16.M88.4 R8, [R216+0x1800] ;  /* 0x00180000d808783b */ /* 0x020f620000000200 */
[C---:B----4-:R-:W-:Y:S08]  /*f8a0*/  HMMA.16816.F32 R20, R200.reuse, R4, R20 ;  /* 0x00000004c814723c */ /* 0x050ff00000001814 */
[----:B------:R-:W4:Y:S01]  /*f8b0*/  MUFU.TANH R204, R18 ;  /* 0x0000001200cc7308 */ /* 0x000f220000002400 */
[C---:B------:R-:W-:Y:S01]  /*f8c0*/  HMMA.16816.F32 R24, R200.reuse, R6, R24 ;  /* 0x00000006c818723c */ /* 0x040fe20000001818 */
[----:B------:R-:W1:Y:S08]  /*f8d0*/  LDSM.16.M88.4 R4, [R216+0x2000] ;  /* 0x00200000d804783b */ /* 0x000e700000000200 */
[----:B------:R-:W1:Y:S06]  /*f8e0*/  MUFU.TANH R198, R19 ;  /* 0x0000001300c67308 */ /* 0x000e6c0000002400 */
[----:B------:R-:W-:Y:S04]  /*f8f0*/  FMUL.FTZ R20, R20, c[0x0][0x320] ;  /* 0x0000c80014147a20 */ /* 0x000fe80000410000 */
[----:B------:R-:W1:Y:S01]  /*f900*/  MUFU.TANH R206, R12 ;  /* 0x0000000c00ce7308 */ /* 0x000e620000002400 */
        /* <DEDUP_REMOVED lines=8> */
[C---:B-----5:R-:W-:Y:S06]  /*f990*/  HMMA.16816.F32 R28, R200.reuse, R8, R28 ;  /* 0x00000008c81c723c */ /* 0x060fec000000181c */
[----:B------:R-:W2:Y:S02]  /*f9a0*/  MUFU.TANH R193, R21 ;  /* 0x0000001500c17308 */ /* 0x000ea40000002400 */
[C---:B------:R-:W-:Y:S01]  /*f9b0*/  HMMA.16816.F32 R32, R200.reuse, R10, R32 ;  /* 0x0000000ac820723c */ /* 0x040fe20000001820 */
[----:B------:R-:W5:Y:S01]  /*f9c0*/  LDSM.16.M88.4 R8, [R216+0x2800] ;  /* 0x00280000d808783b */ /* 0x000f620000000200 */
[----:B------:R-:W-:Y:S06]  /*f9d0*/  DEPBAR.LE SB0, 0x0 ;  /* 0x000080000000791a */ /* 0x000fec0000000000 */
[----:B------:R-:W2:Y:S01]  /*f9e0*/  MUFU.TANH R196, R22 ;  /* 0x0000001600c47308 */ /* 0x000ea20000002400 */
[----:B------:R-:W-:Y:S01]  /*f9f0*/  BAR.SYNC.DEFER_BLOCKING 0x0 ;  /* 0x0000000000007b1d */ /* 0x000fe20000010000 */
[C---:B-1----:R-:W-:Y:S06]  /*fa00*/  HMMA.16816.F32 R36, R200.reuse, R4, R36 ;  /* 0x00000004c824723c */ /* 0x042fec0000001824 */
[----:B------:R-:W-:Y:S02]  /*fa10*/  FMUL.FTZ R28, R28, c[0x0][0x320] ;  /* 0x0000c8001c1c7a20 */ /* 0x000fe40000410000 */
[----:B------:R1:W1:Y:S01]  /*fa20*/  MUFU.TANH R195, R23 ;  /* 0x0000001700c37308 */ /* 0x0002620000002400 */
[C---:B------:R-:W-:Y:S03]  /*fa30*/  HMMA.16816.F32 R40, R200.reuse, R6, R40 ;  /* 0x00000006c828723c */ /* 0x040fe60000001828 */
[----:B------:R-:W-:Y:S02]  /*fa40*/  FMUL.FTZ R29, R29, c[0x0][0x320] ;  /* 0x0000c8001d1d7a20 */ /* 0x000fe40000410000 */
[----:B------:R-:W-:Y:S02]  /*fa50*/  FMUL.FTZ R30, R30, c[0x0][0x320] ;  /* 0x0000c8001e1e7a20 */ /* 0x000fe40000410000 */
[----:B------:R-:W-:Y:S02]  /*fa60*/  FMUL.FTZ R31, R31, c[0x0][0x320] ;  /* 0x0000c8001f1f7a20 */ /* 0x000fe40000410000 */
[----:B------:R2:W2:Y:S03]  /*fa70*/  MUFU.TANH R191, R24 ;  /* 0x0000001800bf7308 */ /* 0x0004a60000002400 */
[----:B------:R-:W-:Y:S07]  /*fa80*/  FMUL.FTZ R32, R32, c[0x0][0x320] ;  /* 0x0000c80020207a20 */ /* 0x000fee0000410000 */
[----:B------:R3:W3:Y:S01]  /*fa90*/  MUFU.TANH R189, R25 ;  /* 0x0000001900bd7308 */ /* 0x0006e20000002400 */
[C---:B-----5:R-:W-:Y:S04]  /*faa0*/  HMMA.16816.F32 R44, R200.reuse, R8, R44 ;  /* 0x00000008c82c723c */ /* 0x060fe8000000182c */
[----:B-1----:R-:W-:Y:S05]  /*fab0*/  FMUL.FTZ R23, R41, c[0x0][0x320] ;  /* 0x0000c80029177a20 */ /* 0x002fea0000410000 */
[----:B------:R1:W1:Y:S01]  /*fac0*/  MUFU.TANH R192, R26 ;  /* 0x0000001a00c07308 */ /* 0x0002620000002400 */
[----:B------:R-:W-:Y:S03]  /*fad0*/  HMMA.16816.F32 R48, R200, R10, R48 ;  /* 0x0000000ac830723c */ /* 0x000fe60000001830 */
[----:B--2---:R-:W-:Y:S06]  /*fae0*/  FMUL.FTZ R24, R40, c[0x0][0x320] ;  /* 0x0000c80028187a20 */ /* 0x004fec0000410000 */
[----:B------:R2:W2:Y:S03]  /*faf0*/  MUFU.TANH R190, R27 ;  /* 0x0000001b00be7308 */ /* 0x0004a60000002400 */
[----:B---3--:R-:W-:Y:S02]  /*fb00*/  FMUL.FTZ R25, R43, c[0x0][0x320] ;  /* 0x0000c8002b197a20 */ /* 0x008fe40000410000 */
[----:B------:R-:W-:Y:S02]  /*fb10*/  FMUL.FTZ R22, R44, c[0x0][0x320] ;  /* 0x0000c8002c167a20 */ /* 0x000fe40000410000 */
[----:B------:R-:W-:Y:S03]  /*fb20*/  FMUL.FTZ R17, R45, c[0x0][0x320] ;  /* 0x0000c8002d117a20 */ /* 0x000fe60000410000 */
[----:B------:R3:W3:Y:S01]  /*fb30*/  MUFU.TANH R186, R28 ;  /* 0x0000001c00ba7308 */ /* 0x0006e20000002400 */
[----:B------:R-:W-:Y:S02]  /*fb40*/  FMUL.FTZ R21, R46, c[0x0][0x320] ;  /* 0x0000c8002e157a20 */ /* 0x000fe40000410000 */
[----:B------:R-:W-:Y:S02]  /*fb50*/  FMUL.FTZ R20, R47, c[0x0][0x320] ;  /* 0x0000c8002f147a20 */ /* 0x000fe40000410000 */
[----:B-1----:R-:W-:Y:S02]  /*fb60*/  FMUL.FTZ R26, R42, c[0x0][0x320] ;  /* 0x0000c8002a1a7a20 */ /* 0x002fe40000410000 */
[----:B------:R-:W-:Y:S02]  /*fb70*/  FMUL.FTZ R16, R48, c[0x0][0x320] ;  /* 0x0000c80030107a20 */ /* 0x000fe40000410000 */
[----:B------:R-:W-:Y:S01]  /*fb80*/  FMUL.FTZ R11, R49, c[0x0][0x320] ;  /* 0x0000c800310b7a20 */ /* 0x000fe20000410000 */
[----:B------:R1:W1:Y:S01]  /*fb90*/  MUFU.TANH R185, R29 ;  /* 0x0000001d00b97308 */ /* 0x0002620000002400 */
[----:B------:R-:W-:Y:S02]  /*fba0*/  FMUL.FTZ R19, R50, c[0x0][0x320] ;  /* 0x0000c80032137a20 */ /* 0x000fe40000410000 */
[----:B------:R-:W-:Y:S02]  /*fbb0*/  FMUL.FTZ R18, R51, c[0x0][0x320] ;  /* 0x0000c80033127a20 */ /* 0x000fe40000410000 */
[----:B--2---:R-:W-:Y:S05]  /*fbc0*/  FMUL.FTZ R27, R37, c[0x0][0x320] ;  /* 0x0000c800251b7a20 */ /* 0x004fea0000410000 */
[----:B------:R2:W2:Y:S01]  /*fbd0*/  MUFU.TANH R188, R30 ;  /* 0x0000001e00bc7308 */ /* 0x0004a20000002400 */
[----:B---3--:R-:W-:Y:S09]  /*fbe0*/  FMUL.FTZ R28, R39, c[0x0][0x320] ;  /* 0x0000c800271c7a20 */ /* 0x008ff20000410000 */
[----:B------:R3:W3:Y:S01]  /*fbf0*/  MUFU.TANH R187, R31 ;  /* 0x0000001f00bb7308 */ /* 0x0006e20000002400 */
[----:B-1----:R-:W-:Y:S09]  /*fc00*/  FMUL.FTZ R29, R38, c[0x0][0x320] ;  /* 0x0000c800261d7a20 */ /* 0x002ff20000410000 */
[----:B------:R1:W1:Y:S01]  /*fc10*/  MUFU.TANH R184, R32 ;  /* 0x0000002000b87308 */ /* 0x0002620000002400 */
[----:B--2---:R-:W-:Y:S09]  /*fc20*/  FMUL.FTZ R30, R36, c[0x0][0x320] ;  /* 0x0000c800241e7a20 */ /* 0x004ff20000410000 */
[----:B------:R2:W2:Y:S01]  /*fc30*/  MUFU.TANH R205, R13 ;  /* 0x0000000d00cd7308 */ /* 0x0004a20000002400 */
[----:B---3--:R-:W-:Y:S02]  /*fc40*/  FMUL.FTZ R31, R33, c[0x0][0x320] ;  /* 0x0000c800211f7a20 */ /* 0x008fe40000410000 */
[----:B------:R-:W-:Y:S07]  /*fc50*/  FMUL.FTZ R33, R34, c[0x0][0x320] ;  /* 0x0000c80022217a20 */ /* 0x000fee0000410000 */
[----:B------:R3:W2:Y:S01]  /*fc60*/  MUFU.TANH R209, R14 ;  /* 0x0000000e00d17308 */ /* 0x0006a20000002400 */
[----:B-1----:R-:W-:Y:S09]  /*fc70*/  FMUL.FTZ R32, R35, c[0x0][0x320] ;  /* 0x0000c80023207a20 */ /* 0x002ff20000410000 */
[----:B------:R3:W1:Y:S10]  /*fc80*/  MUFU.TANH R207, R15 ;  /* 0x0000000f00cf7308 */ /* 0x0006740000002400 */
        /* <DEDUP_REMOVED lines=20> */
[----:B--234-:R-:W2:Y:S01]  /*fdd0*/  LDL R2, [R1+0x3c] ;  /* 0x00003c0001027983 */ /* 0x01cea20000100800 */
[----:B------:R-:W-:Y:S03]  /*fde0*/  IMAD.MOV.U32 R12, RZ, RZ, c[0x0][0x2b8] ;  /* 0x0000ae00ff0c7624 */ /* 0x000fe600078e00ff */
[----:B------:R-:W3:Y:S02]  /*fdf0*/  LDL.64 R36, [R1+0x50] ;  /* 0x0000500001247983 */ /* 0x000ee40000100a00 */
[----:B------:R-:W-:Y:S02]  /*fe00*/  ISETP.NE.AND P2, PT, R12, 0x1, PT ;  /* 0x000000010c00780c */ /* 0x000fe40003f45270 */
[----:B------:R-:W4:Y:S04]  /*fe10*/  LDL R5, [R1+0x60] ;  /* 0x0000600001057983 */ /* 0x000f280000100800 */
[----:B------:R-:W5:Y:S04]  /*fe20*/  S2R R13, SR_TID.X ;  /* 0x00000000000d7919 */ /* 0x000f680000002100 */
[----:B------:R-:W3:Y:S04]  /*fe30*/  LDL.64 R34, [R1+0x48] ;  /* 0x0000480001227983 */ /* 0x000ee80000100a00 */
[----:B------:R-:W4:Y:S04]  /*fe40*/  LDL R6, [R1+0x40] ;  /* 0x0000400001067983 */ /* 0x000f280000100800 */
[----:B------:R-:W4:Y:S04]  /*fe50*/  LDL R10, [R1+0x100] ;  /* 0x00010000010a7983 */ /* 0x000f280000100800 */
[----:B------:R-:W4:Y:S04]  /*fe60*/  LDL R15, [R1+0x20] ;  /* 0x00002000010f7983 */ /* 0x000f280000100800 */
[----:B------:R-:W4:Y:S01]  /*fe70*/  LDL R9, [R1+0x104] ;  /* 0x0001040001097983 */ /* 0x000f220000100800 */
        /* <DEDUP_REMOVED lines=10> */
[----:B------:R-:W5:Y:S03]  /*ff20*/  LDL R12, [R1+0xc] ;  /* 0x00000c00010c7983 */ /* 0x000f660000100800 */
[----:B------:R-:W-:Y:S01]  /*ff30*/  IMAD R0, R0, 0x20, R3 ;  /* 0x0000002000007824 */ /* 0x000fe200078e0203 */
[----:B------:R-:W5:Y:S01]  /*ff40*/  LDL R13, [R1+0x28] ;  /* 0x00002800010d7983 */ /* 0x000f620000100800 */
[----:B--2---:R-:W-:Y:S05]  /*ff50*/  IMAD R2, R252, 0x60, R2 ;  /* 0x00000060fc027824 */ /* 0x004fea00078e0202 */
[----:B------:R-:W-:Y:S05]  /*ff60*/  IADD3 R2, R2, -0x60, R0 ;  /* 0xffffffa002027810 */ /* 0x000fea0007ffe000 */
[----:B------:R-:W-:Y:S04]  /*ff70*/  @P2 IMAD.HI.U32 R3, R2, c[0x0][0x2bc], RZ ;  /* 0x0000af0002032a27 */ /* 0x000fe800078e00ff */
[----:B------:R-:W-:Y:S01]  /*ff80*/  IMAD.MOV.U32 R0, RZ, RZ, R2 ;  /* 0x000000ffff007224 */ /* 0x000fe200078e0002 */
[----:B------:R-:W-:Y:S04]  /*ff90*/  @P2 SHF.R.U32.HI R0, RZ, c[0x0][0x2c0], R3 ;  /* 0x0000b000ff002a19 */ /* 0x000fe80000011603 */
[C---:B---3--:R-:W-:Y:S01]  /*ffa0*/  @!P6 IADD3 R3, P0, R0.reuse, R36, RZ ;  /* 0x000000240003e210 */ /* 0x048fe20007f1e0ff */
[----:B------:R-:W-:Y:S03]  /*ffb0*/  IMAD.MOV.U32 R36, RZ, RZ, RZ ;  /* 0x000000ffff247224 */ /* 0x000fe600078e00ff */
[----:B----4-:R-:W-:Y:S01]  /*ffc0*/  @!P6 LEA.HI.X.SX32 R5, R0, R5, 0x1, P0 ;  /* 0x000000050005e211 */ /* 0x010fe200000f0eff */
[----:B------:R-:W-:Y:S01]  /*ffd0*/  IMAD.MOV R0, RZ, RZ, -R0 ;  /* 0x000000ffff007224 */ /* 0x000fe200078e0a00 */
[C---:B------:R-:W-:Y:S03]  /*ffe0*/  @!P6 LEA R4, P0, R3.reuse, c[0x0][0x2a0], 0x2 ;  /* 0x0000a8000304ea11 */ /* 0x040fe600078010ff */
[----:B------:R-:W-:Y:S01]  /*fff0*/  IMAD R37, R0, c[0x0][0x2b8], R2 ;  /* 0x0000ae0000257a24 */ /* 0x000fe200078e0202 */
[----:B------:R-:W-:Y:S02]  /*10000*/  @!P6 LEA.HI.X R5, R3, c[0x0][0x2a4], R5, 0x2, P0 ;  /* 0x0000a9000305ea11 */ /* 0x000fe400000f1405 */
[----:B------:R-:W-:Y:S01]  /*10010*/  SHF.L.U64.HI R10, R15, 0x1, R10 ;  /* 0x000000010f0a7819 */ /* 0x000fe2000001020a */
[C---:B------:R-:W-:Y:S01]  /*10020*/  IMAD.WIDE.U32 R2, R37.reuse, c[0x0][0x1e0], RZ ;  /* 0x0000780025027a25 */ /* 0x040fe200078e00ff */
[----:B------:R-:W-:Y:S01]  /*10030*/  SHF.R.S32.HI R0, RZ, 0x1f, R37 ;  /* 0x0000001fff007819 */ /* 0x000fe20000011425 */
[----:B------:R-:W2:Y:S01]  /*10040*/  @!P6 LDG.E R36, [R4.64] ;  /* 0x000000060424e981 */ /* 0x000ea2000c1e1900 */
[----:B-----5:R-:W-:Y:S03]  /*10050*/  SHF.L.U64.HI R9, R14, 0x1, R9 ;  /* 0x000000010e097819 */ /* 0x020fe60000010209 */
[----:B------:R-:W-:Y:S01]  /*10060*/  IMAD R0, R0, c[0x0][0x1e0], RZ ;  /* 0x0000780000007a24 */ /* 0x000fe200078e02ff */
[----:B------:R3:W-:Y:S03]  /*10070*/  STL [R1+0x14], R37 ;  /* 0x0000142501007387 */ /* 0x0007e60000100800 */
[----:B------:R-:W-:Y:S04]  /*10080*/  IMAD R0, R37, c[0x0][0x1e4], R0 ;  /* 0x0000790025007a24 */ /* 0x000fe800078e0200 */
[----:B------:R-:W-:Y:S01]  /*10090*/  IMAD.IADD R3, R3, 0x1, R0 ;  /* 0x0000000103037824 */ /* 0x000fe200078e0200 */
[----:B------:R-:W-:Y:S01]  /*100a0*/  SHF.L.U64.HI R7, R12, 0x1, R7 ;  /* 0x000000010c077819 */ /* 0x000fe20000010207 */
[C---:B------:R-:W-:Y:S01]  /*100b0*/  IMAD.SHL.U32 R35, R13.reuse, 0x2, RZ ;  /* 0x000000020d237824 */ /* 0x040fe200078e00ff */
[----:B------:R-:W-:Y:S01]  /*100c0*/  SHF.L.U64.HI R8, R13, 0x1, R8 ;  /* 0x000000010d087819 */ /* 0x000fe20000010208 */
[----:B---3--:R-:W-:Y:S02]  /*100d0*/  IMAD.SHL.U32 R37, R15, 0x2, RZ ;  /* 0x000000020f257824 */ /* 0x008fe400078e00ff */
[----:B--2---:R-:W-:Y:S01]  /*100e0*/  IMAD.WIDE.U32 R2, R36, c[0x0][0x1f0], R2 ;  /* 0x00007c0024027a25 */ /* 0x004fe200078e0002 */
[----:B------:R-:W-:Y:S01]  /*100f0*/  SHF.R.S32.HI R0, RZ, 0x1f, R36 ;  /* 0x0000001fff007819 */ /* 0x000fe20000011424 */
[----:B------:R2:W-:Y:S03]  /*10100*/  STL [R1+0x10], R36 ;  /* 0x0000102401007387 */ /* 0x0005e60000100800 */
[----:B------:R-:W-:Y:S01]  /*10110*/  IADD3 R5, P0, R34, R2, RZ ;  /* 0x0000000222057210 */ /* 0x000fe20007f1e0ff */
[----:B------:R-:W-:Y:S02]  /*10120*/  IMAD R0, R0, c[0x0][0x1f0], RZ ;  /* 0x00007c0000007a24 */ /* 0x000fe400078e02ff */
[----:B------:R-:W-:Y:S02]  /*10130*/  IMAD.SHL.U32 R34, R12, 0x2, RZ ;  /* 0x000000020c227824 */ /* 0x000fe400078e00ff */
[----:B------:R-:W-:Y:S05]  /*10140*/  IMAD R0, R36, c[0x0][0x1f4], R0 ;  /* 0x00007d0024007a24 */ /* 0x000fea00078e0200 */
[----:B------:R-:W-:Y:S02]  /*10150*/  IADD3.X R2, R6, R3, R0, P0, !PT ;  /* 0x0000000306027210 */ /* 0x000fe400007fe400 */
[C---:B------:R-:W-:Y:S04]  /*10160*/  LEA R6, P0, R5.reuse, c[0x0][0x1c8], 0x1 ;  /* 0x0000720005067a11 */ /* 0x040fe800078008ff */
[----:B------:R-:W-:Y:S01]  /*10170*/  LEA.HI.X R5, R5, c[0x0][0x1cc], R2, 0x1, P0 ;  /* 0x0000730005057a11 */ /* 0x000fe200000f0c02 */
[----:B--2---:R-:W-:Y:S01]  /*10180*/  IMAD.SHL.U32 R36, R14, 0x2, RZ ;  /* 0x000000020e247824 */ /* 0x004fe200078e00ff */
[----:B------:R-:W-:-:S05]  /*10190*/  BRA.DIV ~URZ, `(.L_x_2714) ;  /* 0x00007ce27f007947 */ /* 0x000fca000b800000 */
[----:B------:R2:W3:Y:S02]  /*101a0*/  SHFL.IDX PT, R4, R5, RZ, 0x181f ;  /* 0x00181fff05047589 */ /* 0x0004e400000e0000 */
.L_x_2749:
[----:B------:R-:W-:-:S05]  /*101b0*/  BRA.DIV ~URZ, `(.L_x_2715) ;  /* 0x00007d327f007947 */ /* 0x000fca000b800000 */
[----:B------:R-:W4:Y:S01]  /*101c0*/  SHFL.IDX PT, R0, R6, RZ, 0x181f ;  /* 0x00181fff06007589 */ /* 0x000f2200000e0000 */
[C---:B------:R-:W-:Y:S02]  /*101d0*/  IADD3 R12, -R132.reuse, 0x10, RZ ;  /* 0x00000010840c7810 */ /* 0x040fe40007ffe1ff */
[----:B------:R-:W-:Y:S02]  /*101e0*/  ISETP.NE.U32.AND P2, PT, R132, RZ, PT ;  /* 0x000000ff8400720c */ /* 0x000fe40003f45070 */
[----:B------:R-:W-:Y:S04]  /*101f0*/  LOP3.LUT R12, R12, 0xf, RZ, 0xc0, !PT ;  /* 0x0000000f0c0c7812 */ /* 0x000fe800078ec0ff */
[----:B----4-:R-:W-:Y:S04]  /*10200*/  IADD3 R2, P1, P0, R12, R0, R34 ;  /* 0x000000000c027210 */ /* 0x010fe8000783e022 */
[----:B---3--:R-:W-:Y:S02]  /*10210*/  IADD3.X R3, RZ, R4, R7, P1, P0 ;  /* 0x00000004ff037210 */ /* 0x008fe40000fe0407 */
[----:B------:R-:W-:Y:S03]  /*10220*/  IADD3 R14, P0, R0, R35, RZ ;  /* 0x00000023000e7210 */ /* 0x000fe60007f1e0ff */
[----:B------:R-:W-:Y:S01]  /*10230*/  @!PT LDS RZ, [RZ] ;  /* 0x00000000fffff984 */ /* 0x000fe20000000800 */
[----:B------:R-:W-:Y:S01]  /*10240*/  @!PT LDS RZ, [RZ] ;  /* 0x00000000fffff984 */ /* 0x000fe20000000800 */
[----:B------:R3:W-:Y:S02]  /*10250*/  LDGSTS.E.BYPASS.LTC128B.128.ZFILL [R251+0xc100], [R2.64], P2 ;  /* 0x0c10000002fb7fae */ /* 0x0007e40009141d46 */
[----:B------:R-:W-:Y:S05]  /*10260*/  IMAD.X R15, R4, 0x1, R8, P0 ;  /* 0x00000001040f7824 */ /* 0x000fea00000e0608 */
[----:B------:R4:W-:Y:S01]  /*10270*/  LDGSTS.E.BYPASS.LTC128B.128 [R251+0xf100], [R14.64], !P5 ;  /* 0x0f1000000efb7fae */ /* 0x0009e2000e901d46 */
[----:B---3--:R-:W-:Y:S05]  /*10280*/  IADD3 R2, P0, R0, R36, RZ ;  /* 0x0000002400027210 */ /* 0x008fea0007f1e0ff */
[----:B------:R-:W-:Y:S05]  /*10290*/  IMAD.X R3, R4, 0x1, R9, P0 ;  /* 0x0000000104037824 */ /* 0x000fea00000e0609 */
[----:B------:R3:W-:Y:S02]  /*102a0*/  LDGSTS.E.BYPASS.LTC128B.128 [R251+0x12100], [R2.64], !P4 ;  /* 0x1210000002fb7fae */ /* 0x0007e4000e101d46 */
[----:B---3--:R-:W-:Y:S02]  /*102b0*/  IADD3 R2, P0, R0, R37, RZ ;  /* 0x0000002500027210 */ /* 0x008fe40007f1e0ff */
[----:B------:R-:W3:Y:S03]  /*102c0*/  SHFL.IDX PT, R0, R6, 0x1, 0x181f ;  /* 0x00381f0006007f89 */ /* 0x000ee600000e0000 */
[----:B------:R-:W-:Y:S02]  /*102d0*/  IMAD.X R3, R4, 0x1, R10, P0 ;  /* 0x0000000104037824 */ /* 0x000fe400000e060a */
[----:B------:R-:W-:Y:S04]  /*102e0*/  SHFL.IDX PT, R4, R5, 0x2, 0x181f ;  /* 0x00581f0005047f89 */ /* 0x000fe800000e0000 */
[----:B------:R5:W-:Y:S01]  /*102f0*/  LDGSTS.E.BYPASS.LTC128B.128 [R251+0x15100], [R2.64], !P3 ;  /* 0x1510000002fb7fae */ /* 0x000be2000d901d46 */
[----:B---3--:R-:W-:Y:S03]  /*10300*/  IADD3 R12, P1, P0, R12, R0, R34 ;  /* 0x000000000c0c7210 */ /* 0x008fe6000783e022 */
[----:B-----5:R-:W3:Y:S02]  /*10310*/  SHFL.IDX PT, R2, R5, 0x1, 0x181f ;  /* 0x00381f0005027f89 */ /* 0x020ee400000e0000 */
[----:B---3--:R-:W-:Y:S05]  /*10320*/  IADD3.X R13, RZ, R2, R7, P1, P0 ;  /* 0x00000002ff0d7210 */ /* 0x008fea0000fe0407 */
[----:B------:R3:W-:Y:S02]  /*10330*/  LDGSTS.E.BYPASS.LTC128B.128.ZFILL [R251+0xd100], [R12.64], P2 ;  /* 0x0d1000000cfb7fae */ /* 0x0007e40009141d46 */
[----:B---3--:R-:W-:Y:S05]  /*10340*/  IADD3 R12, P0, R0, R35, RZ ;  /* 0x00000023000c7210 */ /* 0x008fea0007f1e0ff */
[----:B------:R-:W-:Y:S05]  /*10350*/  IMAD.X R13, R2, 0x1, R8, P0 ;  /* 0x00000001020d7824 */ /* 0x000fea00000e0608 */
[----:B------:R3:W-:Y:S02]  /*10360*/  LDGSTS.E.BYPASS.LTC128B.128 [R251+0x10100], [R12.64], !P5 ;  /* 0x101000000cfb7fae */ /* 0x0007e4000e901d46 */
[----:B---3--:R-:W-:Y:S05]  /*10370*/  IADD3 R12, P0, R0, R36, RZ ;  /* 0x00000024000c7210 */ /* 0x008fea0007f1e0ff */
[----:B------:R-:W-:Y:S01]  /*10380*/  IMAD.X R13, R2, 0x1, R9, P0 ;  /* 0x00000001020d7824 */ /* 0x000fe200000e0609 */
[----:B----4-:R-:W-:Y:S02]  /*10390*/  IADD3 R14, P0, R0, R37, RZ ;  /* 0x00000025000e7210 */ /* 0x010fe40007f1e0ff */
[----:B------:R3:W4:Y:S03]  /*103a0*/  SHFL.IDX PT, R0, R6, 0x2, 0x181f ;  /* 0x00581f0006007f89 */ /* 0x00072600000e0000 */
[----:B------:R-:W-:Y:S01]  /*103b0*/  IMAD.X R15, R2, 0x1, R10, P0 ;  /* 0x00000001020f7824 */ /* 0x000fe200000e060a */
[----:B------:R3:W-:Y:S04]  /*103c0*/  LDGSTS.E.BYPASS.LTC128B.128 [R251+0x13100], [R12.64], !P4 ;  /* 0x131000000cfb7fae */ /* 0x0007e8000e101d46 */
[----:B------:R3:W-:Y:S03]  /*103d0*/  LDGSTS.E.BYPASS.LTC128B.128 [R251+0x16100], [R14.64], !P3 ;  /* 0x161000000efb7fae */ /* 0x0007e6000d901d46 */
.L_x_2750:
[C---:B------:R-:W-:Y:S02]  /*103e0*/  IADD3 R2, -R132.reuse, 0x10, RZ ;  /* 0x0000001084027810 */ /* 0x040fe40007ffe1ff */
[----:B------:R-:W-:Y:S02]  /*103f0*/  ISETP.NE.U32.AND P0, PT, R132, RZ, PT ;  /* 0x000000ff8400720c */ /* 0x000fe40003f05070 */
[----:B------:R-:W-:Y:S04]  /*10400*/  LOP3.LUT R2, R2, 0xf, RZ, 0xc0, !PT ;  /* 0x0000000f02027812 */ /* 0x000fe800078ec0ff */
[----:B----4-:R-:W-:Y:S04]  /*10410*/  IADD3 R2, P2, P1, R2, R0, R34 ;  /* 0x0000000002027210 */ /* 0x010fe8000795e022 */
[----:B------:R-:W-:Y:S02]  /*10420*/  IADD3.X R3, RZ, R4, R7, P2, P1 ;  /* 0x00000004ff037210 */ /* 0x000fe400017e2407 */
[C---:B---3--:R-:W-:Y:S03]  /*10430*/  IADD3 R6, P1, R0.reuse, R36, RZ ;  /* 0x0000002400067210 */ /* 0x048fe60007f3e0ff */
        /* <DEDUP_REMOVED lines=9> */
[----:B---3--:R-:W-:Y:S05]  /*104d0*/  IADD3 R2, P0, R0, R37, RZ ;  /* 0x0000002500027210 */ /* 0x008fea0007f1e0ff */
[----:B------:R-:W-:Y:S05]  /*104e0*/  IMAD.X R3, R4, 0x1, R10, P0 ;  /* 0x0000000104037824 */ /* 0x000fea00000e060a */
[----:B------:R4:W-:Y:S03]  /*104f0*/  LDGSTS.E.BYPASS.LTC128B.128 [R251+0x17100], [R2.64], !P3 ;  /* 0x1710000002fb7fae */ /* 0x0009e6000d901d46 */
.L_x_2713:
[----:B--234-:R-:W-:Y:S05]  /*10500*/  BSYNC B0 ;  /* 0x0000000000007941 */ /* 0x01cfea0003800000 */
.L_x_2712:
        /* <DEDUP_REMOVED lines=57> */
.L_x_2751:
        /* <DEDUP_REMOVED lines=34> */
[----:B------:R-:W-:Y:S02]  /*10ac0*/  FFMA.FTZ R15, R16, c[0x0][0x2d0], -R4 ;  /* 0x0000b400100f7a23 */ /* 0x000fe40000010804 */
[C---:B-1----:R-:W-:Y:S01]  /*10ad0*/  FADD.FTZ R0, -R3.reuse, R134 ;  /* 0x0000008603007221 */ /* 0x042fe20000010100 */
[----:B------:R-:W-:Y:S03]  /*10ae0*/  MOV R134, R12 ;  /* 0x0000000c00867202 */ /* 0x000fe60000000f00 */
[----:B------:R-:W-:Y:S03]  /*10af0*/  FMUL.FTZ R0, R0, c[0x0][0x2d0] ;  /* 0x0000b40000007a20 */ /* 0x000fe60000410000 */
[----:B------:R-:W-:Y:S10]  /*10b00*/  MUFU.EX2 R133, R133 ;  /* 0x0000008500857308 */ /* 0x000ff40000000800 */
[----:B------:R-:W1:Y:S01]  /*10b10*/  MUFU.EX2 R0, R0 ;  /* 0x0000000000007308 */ /* 0x000e620000000800 */
[C---:B---3--:R-:W-:Y:S02]  /*10b20*/  FFMA.FTZ R4, R2.reuse, R13, R7 ;  /* 0x0000000d02047223 */ /* 0x048fe40000010007 */
[----:B------:R-:W-:Y:S02]  /*10b30*/  FMUL.FTZ R48, R2, R136 ;  /* 0x0000008802307220 */ /* 0x000fe40000410000 */
[C---:B--2---:R-:W-:Y:S01]  /*10b40*/  FADD.FTZ R6, R184.reuse, R4 ;  /* 0x00000004b8067221 */ /* 0x044fe20000010000 */
[----:B------:R-:W-:Y:S01]  /*10b50*/  F2FP.PACK_AB R184, R184, R7 ;  /* 0x00000007b8b8723e */ /* 0x000fe200000000ff */
[----:B------:R-:W-:Y:S02]  /*10b60*/  FMUL.FTZ R4, R3, c[0x0][0x2d0] ;  /* 0x0000b40003047a20 */ /* 0x000fe40000410000 */
[----:B------:R-:W-:Y:S02]  /*10b70*/  FMUL.FTZ R49, R2, R137 ;  /* 0x0000008902317220 */ /* 0x000fe40000410000 */
[--C-:B------:R-:W-:Y:S02]  /*10b80*/  FFMA.FTZ R23, R20, c[0x0][0x2d0], -R4.reuse ;  /* 0x0000b40014177a23 */ /* 0x100fe40000010804 */
[----:B------:R-:W-:Y:S02]  /*10b90*/  FMUL.FTZ R20, R2, R164 ;  /* 0x000000a402147220 */ /* 0x000fe40000410000 */
[----:B------:R-:W2:Y:S01]  /*10ba0*/  LDL.LU R164, [R1+0x2c] ;  /* 0x00002c0001a47983 */ /* 0x000ea20000300800 */
[C---:B-1----:R-:W-:Y:S02]  /*10bb0*/  FMUL.FTZ R50, R0.reuse, R138 ;  /* 0x0000008a00327220 */ /* 0x042fe40000410000 */
[----:B------:R-:W-:Y:S02]  /*10bc0*/  FMUL.FTZ R51, R0, R139 ;  /* 0x0000008b00337220 */ /* 0x000fe40000410000 */
[----:B------:R-:W1:Y:S01]  /*10bd0*/  LDSM.16.MT88.4 R136, [R218] ;  /* 0x00000000da88783b */ /* 0x000e620000004200 */
[--C-:B------:R-:W-:Y:S02]  /*10be0*/  FFMA.FTZ R215, R215, c[0x0][0x2d0], -R4.reuse ;  /* 0x0000b400d7d77a23 */ /* 0x100fe40000010804 */
[--C-:B------:R-:W-:Y:S02]  /*10bf0*/  FFMA.FTZ R213, R213, c[0x0][0x2d0], -R4.reuse ;  /* 0x0000b400d5d57a23 */ /* 0x100fe40000010804 */
[--C-:B------:R-:W-:Y:S02]  /*10c00*/  FFMA.FTZ R5, R212, c[0x0][0x2d0], -R4.reuse ;  /* 0x0000b400d4057a23 */ /* 0x100fe40000010804 */
[--C-:B------:R-:W-:Y:S01]  /*10c10*/  FFMA.FTZ R7, R250, c[0x0][0x2d0], -R4.reuse ;  /* 0x0000b400fa077a23 */ /* 0x100fe20000010804 */
[----:B------:R-:W-:Y:S01]  /*10c20*/  MUFU.EX2 R215, R215 ;  /* 0x000000d700d77308 */ /* 0x000fe20000000800 */
[--C-:B------:R-:W-:Y:S02]  /*10c30*/  FFMA.FTZ R22, R21, c[0x0][0x2d0], -R4.reuse ;  /* 0x0000b40015167a23 */ /* 0x100fe40000010804 */
[----:B------:R-:W-:Y:S02]  /*10c40*/  FMUL.FTZ R21, R2, R165 ;  /* 0x000000a502157220 */ /* 0x000fe40000410000 */
[----:B------:R-:W-:Y:S01]  /*10c50*/  FFMA.FTZ R200, R187, c[0x0][0x2d0], -R4 ;  /* 0x0000b400bbc87a23 */ /* 0x000fe20000010804 */
[----:B------:R-:W-:Y:S01]  /*10c60*/  MOV R187, R9 ;  /* 0x0000000900bb7202 */ /* 0x000fe20000000f00 */
[----:B------:R-:W-:Y:S01]  /*10c70*/  FADD.FTZ R6, R186, R6 ;  /* 0x00000006ba067221 */ /* 0x000fe20000010000 */
[----:B------:R-:W-:Y:S01]  /*10c80*/  F2FP.PACK_AB R186, R8, R186 ;  /* 0x000000ba08ba723e */ /* 0x000fe200000000ff */
[--C-:B------:R-:W-:Y:S01]  /*10c90*/  FFMA.FTZ R190, R190, c[0x0][0x2d0], -R4.reuse ;  /* 0x0000b400bebe7a23 */ /* 0x100fe20000010804 */
[----:B------:R3:W-:Y:S01]  /*10ca0*/  MUFU.EX2 R165, R7 ;  /* 0x0000000700a57308 */ /* 0x0007e20000000800 */
        /* <DEDUP_REMOVED lines=11> */
[----:B------:R-:W5:Y:S01]  /*10d60*/  MUFU.EX2 R213, R213 ;  /* 0x000000d500d57308 */ /* 0x000f620000000800 */
[--C-:B------:R-:W-:Y:S02]  /*10d70*/  FFMA.FTZ R195, R195, c[0x0][0x2d0], -R4.reuse ;  /* 0x0000b400c3c37a23 */ /* 0x100fe40000010804 */
[--C-:B------:R-:W-:Y:S02]  /*10d80*/  FFMA.FTZ R192, R192, c[0x0][0x2d0], -R4.reuse ;  /* 0x0000b400c0c07a23 */ /* 0x100fe40000010804 */
[----:B---3--:R-:W-:Y:S02]  /*10d90*/  FMUL.FTZ R7, R0, R183 ;  /* 0x000000b700077220 */ /* 0x008fe40000410000 */
[--C-:B------:R-:W-:Y:S02]  /*10da0*/  FFMA.FTZ R201, R188, c[0x0][0x2d0], -R4.reuse ;  /* 0x0000b400bcc97a23 */ /* 0x100fe40000010804 */
[--C-:B------:R-:W-:Y:S01]  /*10db0*/  FFMA.FTZ R203, R32, c[0x0][0x2d0], -R4.reuse ;  /* 0x0000b40020cb7a23 */ /* 0x100fe20000010804 */
[----:B------:R-:W-:Y:S01]  /*10dc0*/  MUFU.EX2 R209, R209 ;  /* 0x000000d100d17308 */ /* 0x000fe20000000800 */
[--C-:B------:R-:W-:Y:S02]  /*10dd0*/  FFMA.FTZ R212, R29, c[0x0][0x2d0], -R4.reuse ;  /* 0x0000b4001dd47a23 */ /* 0x100fe40000010804 */
[C---:B------:R-:W-:Y:S01]  /*10de0*/  FMUL.FTZ R29, R2.reuse, R157 ;  /* 0x0000009d021d7220 */ /* 0x040fe20000410000 */
[----:B------:R-:W-:Y:S01]  /*10df0*/  MOV R157, R187 ;  /* 0x000000bb009d7202 */ /* 0x000fe20000000f00 */
[----:B----4-:R-:W-:Y:S01]  /*10e00*/  FMUL.FTZ R5, R2, R181 ;  /* 0x000000b502057220 */ /* 0x010fe20000410000 */
[----:B------:R-:W-:Y:S01]  /*10e10*/  MOV R181, R19 ;  /* 0x0000001300b57202 */ /* 0x000fe20000000f00 */
[----:B------:R-:W-:Y:S02]  /*10e20*/  FFMA.FTZ R214, R28, c[0x0][0x2d0], -R4 ;  /* 0x0000b4001cd67a23 */ /* 0x000fe40000010804 */
[----:B------:R-:W-:Y:S01]  /*10e30*/  FMUL.FTZ R4, R2, R180 ;  /* 0x000000b402047220 */ /* 0x000fe20000410000 */
[----:B------:R-:W-:Y:S01]  /*10e40*/  MOV R180, R18 ;  /* 0x0000001200b47202 */ /* 0x000fe20000000f00 */
[----:B------:R-:W-:Y:S01]  /*10e50*/  FADD.FTZ R188, R8, R6 ;  /* 0x0000000608bc7221 */ /* 0x000fe20000010000 */
[----:B------:R-:W-:Y:S01]  /*10e60*/  MUFU.EX2 R207, R207 ;  /* 0x000000cf00cf7308 */ /* 0x000fe20000000800 */
[----:B------:R-:W-:Y:S01]  /*10e70*/  FMUL.FTZ R6, R0, R182 ;  /* 0x000000b600067220 */ /* 0x000fe20000410000 */
[----:B-----5:R-:W-:Y:S01]  /*10e80*/  F2FP.PACK_AB R187, R213, R215 ;  /* 0x000000d7d5bb723e */ /* 0x020fe200000000ff */
[C---:B------:R-:W-:Y:S01]  /*10e90*/  FMUL.FTZ R8, R2.reuse, R176 ;  /* 0x000000b002087220 */ /* 0x040fe20000410000 */
[----:B------:R-:W-:Y:S01]  /*10ea0*/  MOV R176, R23 ;  /* 0x0000001700b07202 */ /* 0x000fe20000000f00 */
[C---:B------:R-:W-:Y:S01]  /*10eb0*/  FMUL.FTZ R9, R2.reuse, R177 ;  /* 0x000000b102097220 */ /* 0x040fe20000410000 */
[----:B------:R-:W-:Y:S01]  /*10ec0*/  MOV R177, R22 ;  /* 0x0000001600b17202 */ /* 0x000fe20000000f00 */
[----:B------:R-:W-:Y:S01]  /*10ed0*/  FMUL.FTZ R12, R2, R172 ;  /* 0x000000ac020c7220 */ /* 0x000fe20000410000 */
[----:B------:R-:W-:Y:S01]  /*10ee0*/  MOV R172, R11 ;  /* 0x0000000b00ac7202 */ /* 0x000fe20000000f00 */
[----:B------:R-:W-:Y:S01]  /*10ef0*/  FMUL.FTZ R11, R0, R179 ;  /* 0x000000b3000b7220 */ /* 0x000fe20000410000 */
[----:B------:R-:W-:Y:S01]  /*10f00*/  MOV R182, R134 ;  /* 0x0000008600b67202 */ /* 0x000fe20000000f00 */
[----:B------:R-:W-:Y:S01]  /*10f10*/  FMUL.FTZ R17, R2, R169 ;  /* 0x000000a902117220 */ /* 0x000fe20000410000 */
[----:B------:R-:W-:Y:S01]  /*10f20*/  MOV R169, R10 ;  /* 0x0000000a00a97202 */ /* 0x000fe20000000f00 */
[----:B------:R-:W-:Y:S01]  /*10f30*/  FMUL.FTZ R10, R0, R178 ;  /* 0x000000b2000a7220 */ /* 0x000fe20000410000 */
[----:B------:R-:W-:Y:S01]  /*10f40*/  MUFU.EX2 R134, R197 ;  /* 0x000000c500867308 */ /* 0x000fe20000000800 */
[C---:B------:R-:W-:Y:S01]  /*10f50*/  FMUL.FTZ R13, R2.reuse, R173 ;  /* 0x000000ad020d7220 */ /* 0x040fe20000410000 */
[----:B------:R-:W-:Y:S01]  /*10f60*/  MOV R173, R15 ;  /* 0x0000000f00ad7202 */ /* 0x000fe20000000f00 */
[----:B------:R-:W-:Y:S01]  /*10f70*/  FMUL.FTZ R16, R2, R168 ;  /* 0x000000a802107220 */ /* 0x000fe20000410000 */
[----:B------:R-:W-:Y:S01]  /*10f80*/  MOV R168, R14 ;  /* 0x0000000e00a87202 */ /* 0x000fe20000000f00 */
[C---:B------:R-:W-:Y:S02]  /*10f90*/  FMUL.FTZ R14, R0.reuse, R174 ;  /* 0x000000ae000e7220 */ /* 0x040fe40000410000 */
[C---:B------:R-:W-:Y:S02]  /*10fa0*/  FMUL.FTZ R15, R0.reuse, R175 ;  /* 0x000000af000f7220 */ /* 0x040fe40000410000 */
[C---:B------:R-:W-:Y:S01]  /*10fb0*/  FMUL.FTZ R18, R0.reuse, R170 ;  /* 0x000000aa00127220 */ /* 0x040fe20000410000 */
[----:B------:R-:W-:Y:S01]  /*10fc0*/  MUFU.EX2 R204, R204 ;  /* 0x000000cc00cc7308 */ /* 0x000fe20000000800 */
[C---:B------:R-:W-:Y:S02]  /*10fd0*/  FMUL.FTZ R19, R0.reuse, R171 ;  /* 0x000000ab00137220 */ /* 0x040fe40000410000 */
[C---:B------:R-:W-:Y:S02]  /*10fe0*/  FMUL.FTZ R22, R0.reuse, R166 ;  /* 0x000000a600167220 */ /* 0x040fe40000410000 */
[C---:B------:R-:W-:Y:S02]  /*10ff0*/  FMUL.FTZ R23, R0.reuse, R167 ;  /* 0x000000a700177220 */ /* 0x040fe40000410000 */
[----:B------:R-:W-:Y:S02]  /*11000*/  FMUL.FTZ R26, R0, R162 ;  /* 0x000000a2001a7220 */ /* 0x000fe40000410000 */
[----:B------:R-:W-:Y:S01]  /*11010*/  FMUL.FTZ R24, R2, R160 ;  /* 0x000000a002187220 */ /* 0x000fe20000410000 */
[----:B------:R-:W-:Y:S01]  /*11020*/  MOV R160, R27 ;  /* 0x0000001b00a07202 */ /* 0x000fe20000000f00 */
[----:B------:R-:W-:Y:S01]  /*11030*/  FMUL.FTZ R27, R0, R163 ;  /* 0x000000a3001b7220 */ /* 0x000fe20000410000 */
[----:B------:R-:W-:Y:S01]  /*11040*/  MUFU.EX2 R197, R195 ;  /* 0x000000c300c57308 */ /* 0x000fe20000000800 */
[----:B------:R-:W-:Y:S01]  /*11050*/  FMUL.FTZ R25, R2, R161 ;  /* 0x000000a102197220 */ /* 0x000fe20000410000 */
[----:B------:R-:W-:Y:S01]  /*11060*/  MOV R161, R34 ;  /* 0x0000002200a17202 */ /* 0x000fe20000000f00 */
[C---:B------:R-:W-:Y:S02]  /*11070*/  FMUL.FTZ R30, R0.reuse, R158 ;  /* 0x0000009e001e7220 */ /* 0x040fe40000410000 */
[----:B------:R-:W-:Y:S02]  /*11080*/  FMUL.FTZ R31, R0, R159 ;  /* 0x0000009f001f7220 */ /* 0x000fe40000410000 */
[C---:B------:R-:W-:Y:S01]  /*11090*/  FMUL.FTZ R28, R2.reuse, R156 ;  /* 0x0000009c021c7220 */ /* 0x040fe20000410000 */
[----:B------:R-:W-:Y:S01]  /*110a0*/  MOV R156, R35 ;  /* 0x00000023009c7202 */ /* 0x000fe20000000f00 */
        /* <DEDUP_REMOVED lines=112> */
[C---:B--2---:R-:W-:Y:S01]  /*117b0*/  FFMA.FTZ R164, R0.reuse, R164, R185 ;  /* 0x000000a400a47223 */ /* 0x044fe200000100b9 */
[----:B------:R-:W-:Y:S01]  /*117c0*/  F2FP.PACK_AB R185, R165, R185 ;  /* 0x000000b9a5b9723e */ /* 0x000fe200000000ff */
[----:B------:R-:W-:Y:S02]  /*117d0*/  FMUL.FTZ R131, R0, R131 ;  /* 0x0000008300837220 */ /* 0x000fe40000410000 */
[----:B------:R-:W-:Y:S02]  /*117e0*/  FADD.FTZ R0, R133, R188 ;  /* 0x000000bc85007221 */ /* 0x000fe40000010000 */
[----:B------:R-:W-:Y:S02]  /*117f0*/  MUFU.EX2 R188, R181 ;  /* 0x000000b500bc7308 */ /* 0x000fe40000000800 */
[C---:B-1----:R-:W-:Y:S08]  /*11800*/  HMMA.16816.F32 R4, R184.reuse, R136, R4 ;  /* 0x00000088b804723c */ /* 0x042ff00000001804 */
[C---:B------:R-:W-:Y:S01]  /*11810*/  HMMA.16816.F32 R8, R184.reuse, R138, R8 ;  /* 0x0000008ab808723c */ /* 0x040fe20000001808 */
[----:B------:R-:W1:Y:S03]  /*11820*/  LDSM.16.MT88.4 R136, [R219] ;  /* 0x00000000db88783b */ /* 0x000e660000004200 */
[----:B---3--:R-:W-:Y:S04]  /*11830*/  FADD.FTZ R0, R2, R0 ;  /* 0x0000000002007221 */ /* 0x008fe80000010000 */
[----:B------:R-:W-:Y:S01]  /*11840*/  FADD.FTZ R0, R144, R0 ;  /* 0x0000000090007221 */ /* 0x000fe20000010000 */
[----:B------:R-:W2:Y:S03]  /*11850*/  LDL R205, [R1+0x34] ;  /* 0x0000340001cd7983 */ /* 0x000ea60000100800 */
        /* <DEDUP_REMOVED lines=18> */
[----:B------:R-:W1:Y:S02]  /*11980*/  LDSM.16.MT88.4 R136, [R220+0x3000] ;  /* 0x00300000dc88783b */ /* 0x000e640000004200 */
[----:B--2---:R-:W-:Y:S05]  /*11990*/  ISETP.GT.AND P0, PT, R252, R205, PT ;  /* 0x000000cdfc00720c */ /* 0x004fea0003f04270 */
        /* <DEDUP_REMOVED lines=27> */
[----:B------:R-:W-:Y:S03]  /*11b50*/  MUFU.EX2 R184, R168 ;  /* 0x000000a800b87308 */ /* 0x000fe60000000800 */
[----:B------:R-:W-:Y:S03]  /*11b60*/  F2FP.PACK_AB R137, R207, R209 ;  /* 0x000000d1cf89723e */ /* 0x000fe600000000ff */
[----:B------:R-:W-:Y:S02]  /*11b70*/  F2FP.PACK_AB R138, R134, R144 ;  /* 0x00000090868a723e */ /* 0x000fe400000000ff */
[----:B------:R-:W1:Y:S02]  /*11b80*/  LDSM.16.MT88.4 R144, [R219+0x800] ;  /* 0x00080000db90783b */ /* 0x000e640000004200 */
[----:B------:R-:W-:Y:S01]  /*11b90*/  MUFU.EX2 R134, R189 ;  /* 0x000000bd00867308 */ /* 0x000fe20000000800 */
[----:B------:R-:W-:Y:S07]  /*11ba0*/  F2FP.PACK_AB R139, R199, R204 ;  /* 0x000000ccc78b723e */ /* 0x000fee00000000ff */
[C---:B------:R-:W-:Y:S02]  /*11bb0*/  HMMA.16816.F32 R4, R136.reuse, R140, R4 ;  /* 0x0000008c8804723c */ /* 0x040fe40000001804 */
[----:B------:R2:W3:Y:S06]  /*11bc0*/  MUFU.EX2 R189, R176 ;  /* 0x000000b000bd7308 */ /* 0x0004ec0000000800 */
[C---:B------:R-:W-:Y:S01]  /*11bd0*/  HMMA.16816.F32 R8, R136.reuse, R142, R8 ;  /* 0x0000008e8808723c */ /* 0x040fe20000001808 */
[----:B------:R-:W4:Y:S03]  /*11be0*/  LDSM.16.MT88.4 R140, [R221+0x800] ;  /* 0x00080000dd8c783b */ /* 0x000f260000004200 */
[----:B------:R-:W-:Y:S10]  /*11bf0*/  MUFU.EX2 R186, R172 ;  /* 0x000000ac00ba7308 */ /* 0x000ff40000000800 */
[----:B------:R-:W5:Y:S01]  /*11c00*/  MUFU.EX2 R133, R194 ;  /* 0x000000c200857308 */ /* 0x000f620000000800 */
[----:B--2---:R-:W-:Y:S01]  /*11c10*/  LDSM.16.MT88.4 R176, [R218+0x2800] ;  /* 0x00280000dab0783b */ /* 0x004fe20000004200 */
[----:B---3--:R-:W-:Y:S01]  /*11c20*/  F2FP.PACK_AB R185, R189, R190 ;  /* 0x000000bebdb9723e */ /* 0x008fe200000000ff */
[C---:B-1----:R-:W-:Y:S07]  /*11c30*/  HMMA.16816.F32 R12, R136.reuse, R144, R12 ;  /* 0x00000090880c723c */ /* 0x042fee000000180c */
[----:B------:R-:W-:Y:S01]  /*11c40*/  MUFU.EX2 R194, R212 ;  /* 0x000000d400c27308 */ /* 0x000fe20000000800 */
[C---:B------:R-:W-:Y:S01]  /*11c50*/  HMMA.16816.F32 R16, R136.reuse, R146, R16 ;  /* 0x000000928810723c */ /* 0x040fe20000001810 */
[----:B------:R-:W1:Y:S08]  /*11c60*/  LDSM.16.MT88.4 R144, [R220+0x800] ;  /* 0x00080000dc90783b */ /* 0x000e700000004200 */
[----:B------:R-:W2:Y:S03]  /*11c70*/  MUFU.EX2 R2, R193 ;  /* 0x000000c100027308 */ /* 0x000ea60000000800 */
[----:B-----5:R-:W-:Y:S01]  /*11c80*/  FADD.FTZ R0, R133, R0 ;  /* 0x0000000085007221 */ /* 0x020fe20000010000 */
[C---:B----4-:R-:W-:Y:S06]  /*11c90*/  HMMA.16816.F32 R20, R136.reuse, R140, R20 ;  /* 0x0000008c8814723c */ /* 0x050fec0000001814 */
[----:B------:R-:W-:Y:S02]  /*11ca0*/  MUFU.EX2 R193, R214 ;  /* 0x000000d600c17308 */ /* 0x000fe40000000800 */
[C---:B------:R-:W-:Y:S01]  /*11cb0*/  HMMA.16816.F32 R24, R136.reuse, R142, R24 ;  /* 0x0000008e8818723c */ /* 0x040fe20000001818 */
[----:B------:R-:W3:Y:S03]  /*11cc0*/  LDSM.16.MT88.4 R140, [R218+0x3800] ;  /* 0x00380000da8c783b */ /* 0x000ee60000004200 */
[----:B--2---:R-:W-:Y:S04]  /*11cd0*/  FADD.FTZ R0, R2, R0 ;  /* 0x0000000002007221 */ /* 0x004fe80000010000 */
[----:B------:R-:W-:Y:S04]  /*11ce0*/  FADD.FTZ R0, R148, R0 ;  /* 0x0000000094007221 */ /* 0x000fe80000010000 */
[C---:B------:R-:W-:Y:S01]  /*11cf0*/  FADD.FTZ R0, R134.reuse, R0 ;  /* 0x0000000086007221 */ /* 0x040fe20000010000 */
        /* <DEDUP_REMOVED lines=60> */
[C---:B------:R-:W-:Y:S04]  /*120c0*/  FADD.FTZ R0, R134.reuse, R0 ;  /* 0x0000000086007221 */ /* 0x040fe80000010000 */
        /* <DEDUP_REMOVED lines=44> */
[C---:B-1----:R-:W-:Y:S01]  /*12390*/  HMMA.16816.F32 R4, R136.reuse, R144, R4 ;  /* 0x000000908804723c */ /* 0x042fe20000001804 */
[----:B------:R1:W-:Y:S07]  /*123a0*/  MUFU.EX2 R134, R161 ;  /* 0x000000a100867308 */ /* 0x0003ee0000000800 */
[C---:B------:R-:W-:Y:S01]  /*123b0*/  HMMA.16816.F32 R8, R136.reuse, R146, R8 ;  /* 0x000000928808723c */ /* 0x040fe20000001808 */
[----:B------:R-:W5:Y:S02]  /*123c0*/  LDSM.16.MT88.4 R144, [R218+0x4800] ;  /* 0x00480000da90783b */ /* 0x000f640000004200 */
[----:B------:R-:W4:Y:S05]  /*123d0*/  MUFU.EX2 R133, R182 ;  /* 0x000000b600857308 */ /* 0x000f2a0000000800 */
[C---:B--2---:R-:W-:Y:S08]  /*123e0*/  HMMA.16816.F32 R12, R136.reuse, R148, R12 ;  /* 0x00000094880c723c */ /* 0x044ff0000000180c */
[C---:B------:R-:W-:Y:S01]  /*123f0*/  HMMA.16816.F32 R16, R136.reuse, R150, R16 ;  /* 0x000000968810723c */ /* 0x040fe20000001810 */
[----:B------:R-:W2:Y:S07]  /*12400*/  LDSM.16.MT88.4 R148, [R219+0x4800] ;  /* 0x00480000db94783b */ /* 0x000eae0000004200 */
[C---:B---3--:R-:W-:Y:S01]  /*12410*/  HMMA.16816.F32 R20, R136.reuse, R140, R20 ;  /* 0x0000008c8814723c */ /* 0x048fe20000001814 */
[----:B-1----:R-:W-:Y:S03]  /*12420*/  LDSM.16.MT88.4 R160, [R221+0x2800] ;  /* 0x00280000dda0783b */ /* 0x002fe60000004200 */
[----:B----4-:R-:W-:Y:S04]  /*12430*/  FADD.FTZ R0, R133, R0 ;  /* 0x0000000085007221 */ /* 0x010fe80000010000 */
[C---:B------:R-:W-:Y:S01]  /*12440*/  HMMA.16816.F32 R24, R136.reuse, R142, R24 ;  /* 0x0000008e8818723c */ /* 0x040fe20000001818 */
[----:B------:R-:W1:Y:S03]  /*12450*/  LDSM.16.MT88.4 R140, [R221+0x4800] ;  /* 0x00480000dd8c783b */ /* 0x000e660000004200 */
[----:B------:R-:W-:Y:S04]  /*12460*/  FADD.FTZ R0, R2, R0 ;  /* 0x0000000002007221 */ /* 0x000fe80000010000 */
[C---:B------:R-:W-:Y:S04]  /*12470*/  HMMA.16816.F32 R28, R136.reuse, R152, R28 ;  /* 0x00000098881c723c */ /* 0x040fe8000000181c */
[----:B------:R-:W-:Y:S04]  /*12480*/  FADD.FTZ R0, R156, R0 ;  /* 0x000000009c007221 */ /* 0x000fe80000010000 */
[C---:B------:R-:W-:Y:S01]  /*12490*/  HMMA.16816.F32 R32, R136.reuse, R154, R32 ;  /* 0x0000009a8820723c */ /* 0x040fe20000001820 */
[----:B------:R-:W-:Y:S03]  /*124a0*/  LDSM.16.MT88.4 R152, [R218+0x7800] ;  /* 0x00780000da98783b */ /* 0x000fe60000004200 */
[----:B------:R-:W-:Y:S04]  /*124b0*/  FADD.FTZ R0, R134, R0 ;  /* 0x0000000086007221 */ /* 0x000fe80000010000 */
[C---:B-----5:R-:W-:Y:S08]  /*124c0*/  HMMA.16816.F32 R36, R136.reuse, R144, R36 ;  /* 0x000000908824723c */ /* 0x060ff00000001824 */
        /* <DEDUP_REMOVED lines=11> */
[C---:B------:R-:W-:Y:S08]  /*12580*/  HMMA.16816.F32 R68, R136.reuse, R152, R68 ;  /* 0x000000988844723c */ /* 0x040ff00000001844 */
[C---:B------:R-:W-:Y:S01]  /*12590*/  HMMA.16816.F32 R72, R136.reuse, R154, R72 ;  /* 0x0000009a8848723c */ /* 0x040fe20000001848 */
[----:B------:R-:W4:Y:S07]  /*125a0*/  LDSM.16.MT88.4 R152, [R218+0xa800] ;  /* 0x00a80000da98783b */ /* 0x000f2e0000004200 */
[C---:B--2---:R-:W-:Y:S08]  /*125b0*/  HMMA.16816.F32 R76, R136.reuse, R148, R76 ;  /* 0x00000094884c723c */ /* 0x044ff0000000184c */
[C---:B------:R-:W-:Y:S01]  /*125c0*/  HMMA.16816.F32 R80, R136.reuse, R150, R80 ;  /* 0x000000968850723c */ /* 0x040fe20000001850 */
[----:B------:R-:W-:Y:S07]  /*125d0*/  LDSM.16.MT88.4 R148, [R221+0xa800] ;  /* 0x00a80000dd94783b */ /* 0x000fee0000004200 */
        /* <DEDUP_REMOVED lines=20> */
[----:B------:R-:W4:Y:S01]  /*12720*/  MUFU.EX2 R2, R169 ;  /* 0x000000a900027308 */ /* 0x000f220000000800 */
[----:B------:R-:W-:Y:S01]  /*12730*/  LDSM.16.MT88.4 R156, [R219+0x5000] ;  /* 0x00500000db9c783b */ /* 0x000fe20000004200 */
[----:B------:R-:W-:Y:S02]  /*12740*/  F2FP.PACK_AB R137, R193, R194 ;  /* 0x000000c2c189723e */ /* 0x000fe400000000ff */
[----:B------:R-:W-:Y:S06]  /*12750*/  F2FP.PACK_AB R139, R191, R192 ;  /* 0x000000c0bf8b723e */ /* 0x000fec00000000ff */
[----:B------:R-:W5:Y:S01]  /*12760*/  MUFU.EX2 R133, R173 ;  /* 0x000000ad00857308 */ /* 0x000f620000000800 */
[C---:B-1----:R-:W-:Y:S08]  /*12770*/  HMMA.16816.F32 R4, R136.reuse, R140, R4 ;  /* 0x0000008c8804723c */ /* 0x042ff00000001804 */
[C---:B------:R-:W-:Y:S01]  /*12780*/  HMMA.16816.F32 R8, R136.reuse, R142, R8 ;  /* 0x0000008e8808723c */ /* 0x040fe20000001808 */
[----:B------:R-:W1:Y:S01]  /*12790*/  LDSM.16.MT88.4 R140, [R218+0x5000] ;  /* 0x00500000da8c783b */ /* 0x000e620000004200 */
[----:B------:R-:W2:Y:S02]  /*127a0*/  MUFU.EX2 R134, R180 ;  /* 0x000000b400867308 */ /* 0x000ea40000000800 */
[----:B----4-:R-:W-:Y:S04]  /*127b0*/  FADD.FTZ R0, R2, R0 ;  /* 0x0000000002007221 */ /* 0x010fe80000010000 */
[C---:B------:R-:W-:Y:S01]  /*127c0*/  HMMA.16816.F32 R12, R136.reuse, R152, R12 ;  /* 0x00000098880c723c */ /* 0x040fe2000000180c */
[----:B------:R-:W-:Y:S03]  /*127d0*/  LDSM.16.MT88.4 R168, [R219+0x2800] ;  /* 0x00280000dba8783b */ /* 0x000fe60000004200 */
[C---:B------:R-:W-:Y:S01]  /*127e0*/  FADD.FTZ R0, R184.reuse, R0 ;  /* 0x00000000b8007221 */ /* 0x040fe20000010000 */
[----:B------:R-:W-:Y:S01]  /*127f0*/  F2FP.PACK_AB R184, R184, R2 ;  /* 0x00000002b8b8723e */ /* 0x000fe200000000ff */
[----:B------:R-:W-:Y:S02]  /*12800*/  FADD.FTZ R2, R165, R164 ;  /* 0x000000a4a5027221 */ /* 0x000fe40000010000 */
[C---:B------:R-:W-:Y:S01]  /*12810*/  HMMA.16816.F32 R16, R136.reuse, R154, R16 ;  /* 0x0000009a8810723c */ /* 0x040fe20000001810 */
[----:B------:R-:W4:Y:S03]  /*12820*/  LDSM.16.MT88.4 R152, [R221+0x5000] ;  /* 0x00500000dd98783b */ /* 0x000f260000004200 */
[----:B-----5:R-:W-:Y:S04]  /*12830*/  FADD.FTZ R0, R133, R0 ;  /* 0x0000000085007221 */ /* 0x020fe80000010000 */
[C---:B---3--:R-:W-:Y:S04]  /*12840*/  HMMA.16816.F32 R20, R136.reuse, R148, R20 ;  /* 0x000000948814723c */ /* 0x048fe80000001814 */
[C---:B------:R-:W-:Y:S01]  /*12850*/  FADD.FTZ R0, R186.reuse, R0 ;  /* 0x00000000ba007221 */ /* 0x040fe20000010000 */
[----:B------:R-:W-:Y:S02]  /*12860*/  F2FP.PACK_AB R186, R186, R133 ;  /* 0x00000085baba723e */ /* 0x000fe400000000ff */
[----:B--2---:R-:W-:Y:S01]  /*12870*/  F2FP.PACK_AB R187, R134, R188 ;  /* 0x000000bc86bb723e */ /* 0x004fe200000000ff */
[C---:B------:R-:W-:Y:S01]  /*12880*/  HMMA.16816.F32 R24, R136.reuse, R150, R24 ;  /* 0x000000968818723c */ /* 0x040fe20000001818 */
[----:B------:R-:W2:Y:S03]  /*12890*/  LDSM.16.MT88.4 R148, [R220+0x5000] ;  /* 0x00500000dc94783b */ /* 0x000ea60000004200 */
[----:B------:R-:W-:Y:S04]  /*128a0*/  MOV R133, R132 ;  /* 0x0000008400857202 */ /* 0x000fe80000000f00 */
        /* <DEDUP_REMOVED lines=55> */
[----:B------:R-:W-:Y:S01]  /*12c20*/  FADD.FTZ R2, R188, R0 ;  /* 0x00000000bc027221 */ /* 0x000fe20000010000 */
[----:B------:R-:W-:Y:S03]  /*12c30*/  IADD3 R0, R252, -0x1, RZ ;  /* 0xfffffffffc007810 */ /* 0x000fe60007ffe0ff */
[C---:B---3--:R-:W-:Y:S04]  /*12c40*/  HMMA.16816.F32 R124, R136.reuse, R156, R124 ;  /* 0x0000009c887c723c */ /* 0x048fe8000000187c */
[----:B------:R-:W-:Y:S01]  /*12c50*/  FADD.FTZ R2, R134, R2 ;  /* 0x0000000286027221 */ /* 0x000fe20000010000 */
[----:B------:R-:W-:Y:S02]  /*12c60*/  MOV R252, R0 ;  /* 0x0000000000fc7202 */ /* 0x000fe40000000f00 */
[-C--:B------:R-:W-:Y:S01]  /*12c70*/  MOV R134, R3.reuse ;  /* 0x0000000300867202 */ /* 0x080fe20000000f00 */
        /* <DEDUP_REMOVED lines=14> */
[C---:B----4-:R-:W-:Y:S01]  /*12d60*/  HMMA.16816.F32 R156, R184.reuse, R152, R28 ;  /* 0x00000098b89c723c */ /* 0x050fe2000000181c */
[----:B------:R-:W-:Y:S07]  /*12d70*/  STL [R1+0x2c], R2 ;  /* 0x00002c0201007387 */ /* 0x000fee0000100800 */
        /* <DEDUP_REMOVED lines=14> */
[C---:B------:R-:W-:Y:S08]  /*12e60*/  HMMA.16816.F32 R76, R184.reuse, R16, R76 ;  /* 0x00000010b84c723c */ /* 0x040ff0000000184c */
[C---:B------:R-:W-:Y:S08]  /*12e70*/  HMMA.16816.F32 R80, R184.reuse, R18, R80 ;  /* 0x00000012b850723c */ /* 0x040ff00000001850 */
        /* <DEDUP_REMOVED lines=13> */
[----:B------:R-:W-:Y:S01]  /*12f50*/  HMMA.16816.F32 R128, R184, R6, R128 ;  /* 0x00000006b880723c */ /* 0x000fe20000001880 */
[----:B------:R-:W-:Y:S07]  /*12f60*/  @!UPT UIADD3 URZ, URZ, URZ, URZ ;  /* 0x0000003f3f3ff290 */ /* 0x000fee000fffe03f */
[----:B------:R-:W-:-:S11]  /*12f70*/  @P0 BRA `(.L_x_2717) ;  /* 0xffffae6000000947 */ /* 0x000fd6000383ffff */
.L_x_2710:
[----:B------:R-:W-:Y:S05]  /*12f80*/  BRA.DIV ~URZ, `(.L_x_2718) ;  /* 0x000054927f007947 */ /* 0x000fea000b800000 */
[----:B------:R-:W2:Y:S04]  /*12f90*/  LDL R0, [R1+0x1c] ;  /* 0x00001c0001007983 */ /* 0x000ea80000100800 */
[----:B--2---:R1:W2:Y:S02]  /*12fa0*/  SHFL.BFLY PT, R5, R0, 0x2, 0x1f ;  /* 0x0c401f0000057f89 */ /* 0x0042a400000e0000 */
.L_x_2752:
        /* <DEDUP_REMOVED lines=9> */
.L_x_2753:
        /* <DEDUP_REMOVED lines=149> */
.L_x_2679:
[----:B--2---:R-:W2:Y:S04]  /*13990*/  LDL.LU R2, [R1+0x78] ;  /* 0x0000780001027983 */ /* 0x004ea80000300800 */
[----:B------:R-:W3:Y:S04]  /*139a0*/  S2R R6, SR_TID.X ;  /* 0x0000000000067919 */ /* 0x000ee80000002100 */
[----:B------:R4:W5:Y:S01]  /*139b0*/  LDL R7, [R1+0x80] ;  /* 0x0000800001077983 */ /* 0x0009620000100800 */
[----:B------:R-:W-:Y:S01]  /*139c0*/  BSSY B0, `(.L_x_2720) ;  /* 0x0000014000007945 */ /* 0x000fe20003800000 */
[----:B---3--:R-:W-:-:S02]  /*139d0*/  LOP3.LUT P0, RZ, R6, 0xff, RZ, 0xc0, !PT ;  /* 0x000000ff06ff7812 */ /* 0x008fc4000780c0ff */
[----:B--2---:R-:W-:-:S11]  /*139e0*/  LOP3.LUT R2, R2, 0xfffffffd, RZ, 0xc0, !PT ;  /* 0xfffffffd02027812 */ /* 0x004fd600078ec0ff */
[----:B------:R-:W-:-:S05]  /*139f0*/  @P0 LOP3.LUT R2, R2, 0x2, RZ, 0xfc, !PT ;  /* 0x0000000202020812 */ /* 0x000fca00078efcff */
[----:B------:R4:W-:Y:S01]  /*13a00*/  STL [R1+0x78], R2 ;  /* 0x0000780201007387 */ /* 0x0009e20000100800 */
[----:B------:R-:W-:Y:S05]  /*13a10*/  @P0 BRA `(.L_x_2721) ;  /* 0x000000e000000947 */ /* 0x000fea0003800000 */
[----:B------:R-:W2:Y:S01]  /*13a20*/  S2R R4, SR_LANEID ;  /* 0x0000000000047919 */ /* 0x000ea20000000000 */
[----:B------:R-:W-:Y:S01]  /*13a30*/  VOTEU.ANY UR4, UPT, PT ;  /* 0x0000000000047886 */ /* 0x000fe200038e0100 */
[----:B------:R-:W-:Y:S01]  /*13a40*/  IMAD.MOV.U32 R5, RZ, RZ, c[0x0][0x584] ;  /* 0x00016100ff057624 */ /* 0x000fe200078e00ff */
[----:B------:R-:W2:Y:S08]  /*13a50*/  FLO.U32 R3, UR4 ;  /* 0x0000000400037d00 */ /* 0x000eb000080e0000 */
[----:B----4-:R-:W3:Y:S01]  /*13a60*/  POPC R2, UR4 ;  /* 0x0000000400027d09 */ /* 0x010ee20008000000 */
[----:B--2---:R-:W-:Y:S01]  /*13a70*/  ISETP.EQ.U32.AND P0, PT, R3, R4, PT ;  /* 0x000000040300720c */ /* 0x004fe20003f02070 */
[----:B------:R-:W-:-:S12]  /*13a80*/  IMAD.MOV.U32 R4, RZ, RZ, c[0x0][0x580] ;  /* 0x00016000ff047624 */ /* 0x000fd800078e00ff */
[----:B---3--:R2:W3:Y:S04]  /*13a90*/  @P0 ATOMG.E.ADD.STRONG.GPU PT, R2, [R4.64], R2 ;  /* 0x00000002040209a8 */ /* 0x0084e800081ee1c6 */
[----:B--2---:R-:W2:Y:S04]  /*13aa0*/  S2R R4, SR_LTMASK ;  /* 0x0000000000047919 */ /* 0x004ea80000003900 */
[----:B---3--:R2:W3:Y:S02]  /*13ab0*/  SHFL.IDX PT, R3, R2, R3, 0x1f ;  /* 0x00001f0302037589 */ /* 0x0084e400000e0000 */
[----:B--2---:R-:W-:-:S06]  /*13ac0*/  LOP3.LUT R2, R4, UR4, RZ, 0xc0, !PT ;  /* 0x0000000404027c12 */ /* 0x004fcc000f8ec0ff */
[----:B------:R-:W3:Y:S02]  /*13ad0*/  POPC R2, R2 ;  /* 0x0000000200027309 */ /* 0x000ee40000000000 */
[----:B---3-5:R-:W-:-:S05]  /*13ae0*/  IADD3 R7, R3, c[0x0][0xc], R2 ;  /* 0x0000030003077a10 */ /* 0x028fca0007ffe002 */
[----:B------:R2:W-:Y:S02]  /*13af0*/  STL [R1+0x80], R7 ;  /* 0x0000800701007387 */ /* 0x0005e40000100800 */
.L_x_2721:
[----:B------:R-:W-:Y:S05]  /*13b00*/  BSYNC B0 ;  /* 0x0000000000007941 */ /* 0x000fea0003800000 */
.L_x_2720:
        /* <DEDUP_REMOVED lines=8> */
[----:B----4-:R-:W-:Y:S01]  /*13b90*/  SHF.R.S32.HI R2, RZ, 0x1f, R6 ;  /* 0x0000001fff027819 */ /* 0x010fe20000011406 */
[----:B------:R-:W-:Y:S02]  /*13ba0*/  IMAD.MOV.U32 R44, RZ, RZ, RZ ;  /* 0x000000ffff2c7224 */ /* 0x000fe400078e00ff */
[----:B------:R-:W-:Y:S01]  /*13bb0*/  IMAD.MOV.U32 R3, RZ, RZ, 0x1f ;  /* 0x0000001fff037424 */ /* 0x000fe200078e00ff */
[----:B------:R-:W-:-:S04]  /*13bc0*/  LEA.HI R2, R2, R6, RZ, 0x7 ;  /* 0x0000000602027211 */ /* 0x000fc800078f38ff */
[----:B------:R-:W-:-:S05]  /*13bd0*/  SHF.R.S32.HI R2, RZ, 0x7, R2 ;  /* 0x00000007ff027819 */ /* 0x000fca0000011402 */
[----:B------:R-:W-:Y:S01]  /*13be0*/  IMAD.MOV.U32 R0, RZ, RZ, R2 ;  /* 0x000000ffff007224 */ /* 0x000fe200078e0002 */
[----:B------:R-:W-:Y:S02]  /*13bf0*/  MOV R2, 0x13c10 ;  /* 0x00013c1000027802 */ /* 0x000fe40000000f00 */
[----:B-12---:R-:W-:Y:S05]  /*13c00*/  CALL.REL.NOINC `($__internal_44_$__cuda_sm70_shflsync_idx_p) ;  /* 0x00004a3000007944 */ /* 0x006fea0003c00000 */
.L_x_2724:
[----:B------:R-:W3:Y:S04]  /*13c10*/  LDL R5, [R1+0x18c] ;  /* 0x00018c0001057983 */ /* 0x000ee80000100800 */
[----:B--2---:R-:W2:Y:S04]  /*13c20*/  LDL.LU R18, [R1+0x70] ;  /* 0x0000700001127983 */ /* 0x004ea80000300800 */
[----:B-1--4-:R-:W4:Y:S04]  /*13c30*/  LDL.LU R16, [R1+0x6c] ;  /* 0x00006c0001107983 */ /* 0x012f280000300800 */
[----:B------:R-:W3:Y:S04]  /*13c40*/  LDL.LU R15, [R1+0x74] ;  /* 0x00007400010f7983 */ /* 0x000ee80000300800 */
[----:B------:R-:W3:Y:S01]  /*13c50*/  LDL.LU R17, [R1+0x7c] ;  /* 0x00007c0001117983 */ /* 0x000ee20000300800 */
[----:B-----5:R-:W-:-:S03]  /*13c60*/  MOV R4, 0x1 ;  /* 0x0000000100047802 */ /* 0x020fc60000000f00 */
        /* <DEDUP_REMOVED lines=59> */
[----:B------:R1:W5:Y:S01]  /*14020*/  LDL R19, [R1+0x8c] ;  /* 0x00008c0001137983 */ /* 0x0003620000100800 */
[----:B--2---:R-:W-:Y:S01]  /*14030*/  SHF.R.S32.HI R7, RZ, 0x1f, R18 ;  /* 0x0000001fff077819 */ /* 0x004fe20000011412 */
[----:B------:R-:W-:Y:S01]  /*14040*/  IMAD.WIDE.U32 R2, R18, c[0x0][0x4d0], RZ ;  /* 0x0001340012027a25 */ /* 0x000fe200078e00ff */
[----:B----4-:R-:W-:-:S03]  /*14050*/  SHF.R.S32.HI R10, RZ, 0x1f, R16 ;  /* 0x0000001fff0a7819 */ /* 0x010fc60000011410 */
[----:B------:R-:W-:Y:S01]  /*14060*/  IMAD R0, R7, c[0x0][0x4d0], RZ ;  /* 0x0001340007007a24 */ /* 0x000fe200078e02ff */
[----:B---3--:R-:W-:-:S03]  /*14070*/  SHF.R.S32.HI R11, RZ, 0x1f, R15 ;  /* 0x0000001fff0b7819 */ /* 0x008fc6000001140f */
[----:B------:R-:W-:Y:S02]  /*14080*/  IMAD R0, R18, c[0x0][0x4d4], R0 ;  /* 0x0001350012007a24 */ /* 0x000fe400078e0200 */
[----:B------:R-:W-:-:S03]  /*14090*/  IMAD.IADD R6, R5, 0x1, R17 ;  /* 0x0000000105067824 */ /* 0x000fc600078e0211 */
[----:B------:R-:W-:Y:S01]  /*140a0*/  IADD3 R3, R3, R0, RZ ;  /* 0x0000000003037210 */ /* 0x000fe20007ffe0ff */
[----:B------:R-:W-:Y:S02]  /*140b0*/  IMAD R0, R10, c[0x0][0x4d8], RZ ;  /* 0x000136000a007a24 */ /* 0x000fe400078e02ff */
[----:B------:R-:W-:-:S04]  /*140c0*/  @P0 IMAD.HI.U32 R5, R6, c[0x0][0x4ec], RZ ;  /* 0x00013b0006050a27 */ /* 0x000fc800078e00ff */
[C---:B------:R-:W-:Y:S01]  /*140d0*/  IMAD R4, R16.reuse, c[0x0][0x4dc], R0 ;  /* 0x0001370010047a24 */ /* 0x040fe200078e0200 */
[----:B------:R-:W-:Y:S01]  /*140e0*/  MOV R0, R6 ;  /* 0x0000000600007202 */ /* 0x000fe20000000f00 */
[----:B------:R-:W-:Y:S01]  /*140f0*/  IMAD.WIDE.U32 R2, R16, c[0x0][0x4d8], R2 ;  /* 0x0001360010027a25 */ /* 0x000fe200078e0002 */
[----:B------:R-:W-:-:S03]  /*14100*/  @P0 SHF.R.U32.HI R0, RZ, c[0x0][0x4f0], R5 ;  /* 0x00013c00ff000a19 */ /* 0x000fc60000011605 */
[----:B------:R-:W-:Y:S01]  /*14110*/  IMAD.IADD R3, R3, 0x1, R4 ;  /* 0x0000000103037824 */ /* 0x000fe200078e0204 */
[----:B------:R-:W-:Y:S01]  /*14120*/  SHF.R.S32.HI R5, RZ, 0x1f, R0 ;  /* 0x0000001fff057819 */ /* 0x000fe20000011400 */
[----:B------:R-:W-:Y:S02]  /*14130*/  IMAD R4, R11, c[0x0][0x4e0], RZ ;  /* 0x000138000b047a24 */ /* 0x000fe400078e02ff */
[----:B------:R-:W-:-:S04]  /*14140*/  IMAD.WIDE.U32 R2, R15, c[0x0][0x4e0], R2 ;  /* 0x000138000f027a25 */ /* 0x000fc800078e0002 */
[----:B------:R-:W-:Y:S01]  /*14150*/  IMAD R4, R15, c[0x0][0x4e4], R4 ;  /* 0x000139000f047a24 */ /* 0x000fe200078e0204 */
[----:B------:R-:W-:Y:S01]  /*14160*/  IADD3 R8, P1, R0, R2, RZ ;  /* 0x0000000200087210 */ /* 0x000fe20007f3e0ff */
[----:B------:R-:W-:-:S03]  /*14170*/  IMAD R2, R7, c[0x0][0x438], RZ ;  /* 0x00010e0007027a24 */ /* 0x000fc600078e02ff */
[----:B------:R-:W-:Y:S01]  /*14180*/  IADD3.X R9, R5, R3, R4, P1, !PT ;  /* 0x0000000305097210 */ /* 0x000fe20000ffe404 */
[C---:B------:R-:W-:Y:S02]  /*14190*/  IMAD R4, R18.reuse, c[0x0][0x43c], R2 ;  /* 0x00010f0012047a24 */ /* 0x040fe400078e0202 */
[----:B------:R-:W-:-:S04]  /*141a0*/  IMAD.WIDE.U32 R2, R18, c[0x0][0x438], RZ ;  /* 0x00010e0012027a25 */ /* 0x000fc800078e00ff */
[----:B------:R-:W-:Y:S01]  /*141b0*/  IMAD R5, R10, c[0x0][0x440], RZ ;  /* 0x000110000a057a24 */ /* 0x000fe200078e02ff */
[----:B------:R-:W-:Y:S01]  /*141c0*/  IADD3 R3, R3, R4, RZ ;  /* 0x0000000403037210 */ /* 0x000fe20007ffe0ff */
[----:B------:R-:W2:Y:S01]  /*141d0*/  S2R R18, SR_TID.X ;  /* 0x0000000000127919 */ /* 0x000ea20000002100 */
[----:B------:R-:W-:Y:S01]  /*141e0*/  IADD3 R4, -R0, RZ, RZ ;  /* 0x000000ff00047210 */ /* 0x000fe20007ffe1ff */
[C---:B------:R-:W-:Y:S02]  /*141f0*/  IMAD R7, R16.reuse, c[0x0][0x444], R5 ;  /* 0x0001110010077a24 */ /* 0x040fe400078e0205 */
[----:B------:R-:W-:Y:S02]  /*14200*/  IMAD.WIDE.U32 R2, R16, c[0x0][0x440], R2 ;  /* 0x0001100010027a25 */ /* 0x000fe400078e0002 */
[----:B------:R-:W3:Y:S02]  /*14210*/  LDL R16, [R1+0x194] ;  /* 0x0001940001107983 */ /* 0x000ee40000100800 */
[----:B------:R-:W-:Y:S01]  /*14220*/  IMAD R4, R4, c[0x0][0x4e8], R6 ;  /* 0x00013a0004047a24 */ /* 0x000fe200078e0206 */
[----:B------:R-:W-:Y:S01]  /*14230*/  IADD3 R3, R3, R7, RZ ;  /* 0x0000000703037210 */ /* 0x000fe20007ffe0ff */
[----:B------:R-:W-:-:S03]  /*14240*/  @P0 IMAD.HI.U32 R5, R6, c[0x0][0x4ec], RZ ;  /* 0x00013b0006050a27 */ /* 0x000fc600078e00ff */
[----:B------:R-:W-:Y:S01]  /*14250*/  SHF.R.S32.HI R10, RZ, 0x1f, R4 ;  /* 0x0000001fff0a7819 */ /* 0x000fe20000011404 */
[----:B------:R-:W-:Y:S02]  /*14260*/  IMAD R7, R11, c[0x0][0x448], RZ ;  /* 0x000112000b077a24 */ /* 0x000fe400078e02ff */
[----:B------:R-:W-:Y:S01]  /*14270*/  IMAD.MOV.U32 R0, RZ, RZ, R6 ;  /* 0x000000ffff007224 */ /* 0x000fe200078e0006 */
[----:B------:R-:W-:Y:S01]  /*14280*/  @P0 SHF.R.U32.HI R0, RZ, c[0x0][0x4f0], R5 ;  /* 0x00013c00ff000a19 */ /* 0x000fe20000011605 */
[C---:B------:R-:W-:Y:S02]  /*14290*/  IMAD R11, R15.reuse, c[0x0][0x44c], R7 ;  /* 0x000113000f0b7a24 */ /* 0x040fe400078e0207 */
[----:B------:R-:W-:Y:S01]  /*142a0*/  IMAD.WIDE.U32 R2, R15, c[0x0][0x448], R2 ;  /* 0x000112000f027a25 */ /* 0x000fe200078e0002 */
[----:B--2---:R-:W-:-:S03]  /*142b0*/  SHF.R.S32.HI R15, RZ, 0x1f, R18 ;  /* 0x0000001fff0f7819 */ /* 0x004fc60000011412 */
[----:B------:R-:W-:Y:S01]  /*142c0*/  IMAD R5, R10, c[0x0][0x4c8], RZ ;  /* 0x000132000a057a24 */ /* 0x000fe200078e02ff */
[----:B------:R-:W-:-:S03]  /*142d0*/  LEA.HI R15, R15, R18, RZ, 0x5 ;  /* 0x000000120f0f7211 */ /* 0x000fc600078f28ff */
[C---:B------:R-:W-:Y:S01]  /*142e0*/  IMAD R7, R4.reuse, c[0x0][0x4cc], R5 ;  /* 0x0001330004077a24 */ /* 0x040fe200078e0205 */
[----:B------:R-:W-:Y:S01]  /*142f0*/  SHF.R.S32.HI R10, RZ, 0x1f, R0 ;  /* 0x0000001fff0a7819 */ /* 0x000fe20000011400 */
[----:B------:R-:W-:Y:S01]  /*14300*/  IMAD.WIDE.U32 R4, R4, c[0x0][0x4c8], R8 ;  /* 0x0001320004047a25 */ /* 0x000fe200078e0008 */
[----:B------:R-:W-:-:S03]  /*14310*/  LOP3.LUT R15, R15, 0xffffffe0, RZ, 0xc0, !PT ;  /* 0xffffffe00f0f7812 */ /* 0x000fc600078ec0ff */
[----:B------:R-:W-:Y:S01]  /*14320*/  IMAD.IADD R3, R3, 0x1, R11 ;  /* 0x0000000103037824 */ /* 0x000fe200078e020b */
[----:B------:R-:W-:Y:S01]  /*14330*/  IADD3 R7, R5, R7, RZ ;  /* 0x0000000705077210 */ /* 0x000fe20007ffe0ff */
[----:B------:R-:W-:Y:S01]  /*14340*/  IMAD R5, R10, c[0x0][0x430], RZ ;  /* 0x00010c000a057a24 */ /* 0x000fe200078e02ff */
[----:B------:R-:W-:Y:S02]  /*14350*/  LEA R9, P0, R4, c[0x0][0x4a8], 0x2 ;  /* 0x00012a0004097a11 */ /* 0x000fe400078010ff */
[----:B------:R-:W-:Y:S01]  /*14360*/  IADD3 R15, -R15, R18, RZ ;  /* 0x000000120f0f7210 */ /* 0x000fe20007ffe1ff */
[C---:B------:R-:W-:Y:S01]  /*14370*/  IMAD R10, R0.reuse, c[0x0][0x434], R5 ;  /* 0x00010d00000a7a24 */ /* 0x040fe200078e0205 */
[C---:B------:R-:W-:Y:S01]  /*14380*/  IADD3 R8, -R0.reuse, RZ, RZ ;  /* 0x000000ff00087210 */ /* 0x040fe20007ffe1ff */
[----:B------:R-:W-:Y:S01]  /*14390*/  IMAD.WIDE.U32 R2, R0, c[0x0][0x430], R2 ;  /* 0x00010c0000027a25 */ /* 0x000fe200078e0002 */
[----:B------:R-:W-:Y:S01]  /*143a0*/  LEA.HI.X R7, R4, c[0x0][0x4ac], R7, 0x2, P0 ;  /* 0x00012b0004077a11 */ /* 0x000fe200000f1407 */
[----:B------:R1:W5:Y:S01]  /*143b0*/  LDL R18, [R1+0x114] ;  /* 0x0001140001127983 */ /* 0x0003620000100800 */
[----:B------:R-:W-:-:S03]  /*143c0*/  LOP3.LUT P0, RZ, R15, 0x3, RZ, 0xc0, !PT ;  /* 0x000000030fff7812 */ /* 0x000fc6000780c0ff */
[----:B------:R1:W5:Y:S01]  /*143d0*/  LDL R15, [R1+0x84] ;  /* 0x00008400010f7983 */ /* 0x0003620000100800 */
[----:B---3--:R-:W-:-:S03]  /*143e0*/  IADD3 R0, R16, R17, RZ ;  /* 0x0000001110007210 */ /* 0x008fc60007ffe0ff */
[----:B------:R1:W5:Y:S04]  /*143f0*/  LDL R17, [R1+0x88] ;  /* 0x0000880001117983 */ /* 0x0003680000100800 */
[----:B------:R1:W5:Y:S01]  /*14400*/  LDL R16, [R1+0x110] ;  /* 0x0001100001107983 */ /* 0x0003620000100800 */
[----:B------:R-:W-:-:S03]  /*14410*/  IMAD R8, R8, c[0x0][0x4e8], R6 ;  /* 0x00013a0008087a24 */ /* 0x000fc600078e0206 */
[----:B------:R-:W-:Y:S04]  /*14420*/  SHFL.IDX PT, R4, R9, RZ, 0x1c1f ;  /* 0x001c1fff09047589 */ /* 0x000fe800000e0000 */
[----:B------:R2:W-:Y:S01]  /*14430*/  SHFL.IDX PT, R6, R9, 0x1, 0x1c1f ;  /* 0x003c1f0009067f89 */ /* 0x0005e200000e0000 */
[----:B------:R-:W-:Y:S01]  /*14440*/  IMAD.IADD R3, R3, 0x1, R10 ;  /* 0x0000000103037824 */ /* 0x000fe200078e020a */
[----:B------:R-:W-:Y:S02]  /*14450*/  ULDC UR5, c[0x0][0x4e8] ;  /* 0x00013a0000057ab9 */ /* 0x000fe40000000800 */
[----:B------:R-:W3:Y:S01]  /*14460*/  SHFL.IDX PT, R5, R7, RZ, 0x1c1f ;  /* 0x001c1fff07057589 */ /* 0x000ee200000e0000 */
[----:B------:R-:W-:-:S03]  /*14470*/  ULDC UR4, c[0x0][0x388] ;  /* 0x0000e20000047ab9 */ /* 0x000fc60000000800 */
[----:B------:R-:W4:Y:S01]  /*14480*/  SHFL.IDX PT, R7, R7, 0x1, 0x1c1f ;  /* 0x003c1f0007077f89 */ /* 0x000f2200000e0000 */
[----:B------:R-:W-:Y:S01]  /*14490*/  UIMAD UR4, UR5, UR4, URZ ;  /* 0x00000004050472a4 */ /* 0x000fe2000f8e023f */
[----:B------:R-:W-:Y:S01]  /*144a0*/  IMAD.WIDE.U32 R2, R8, c[0x0][0x428], R2 ;  /* 0x00010a0008027a25 */ /* 0x000fe200078e0002 */
[----:B--2---:R-:W-:-:S05]  /*144b0*/  SHF.R.S32.HI R9, RZ, 0x1f, R8 ;  /* 0x0000001fff097819 */ /* 0x004fca0000011408 */
[----:B------:R-:W-:Y:S01]  /*144c0*/  IMAD R10, R9, c[0x0][0x428], RZ ;  /* 0x00010a00090a7a24 */ /* 0x000fe200078e02ff */
[----:B------:R-:W-:-:S03]  /*144d0*/  IADD3 R9, R0, 0x8, RZ ;  /* 0x0000000800097810 */ /* 0x000fc60007ffe0ff */
[----:B------:R-:W-:Y:S01]  /*144e0*/  IMAD R10, R8, c[0x0][0x42c], R10 ;  /* 0x00010b00080a7a24 */ /* 0x000fe200078e020a */
[----:B------:R-:W-:Y:S02]  /*144f0*/  ISETP.GE.OR P2, PT, R0, UR4, P0 ;  /* 0x0000000400007c0c */ /* 0x000fe40008746670 */
[----:B------:R-:W-:Y:S02]  /*14500*/  ISETP.GE.OR P1, PT, R9, UR4, P0 ;  /* 0x0000000409007c0c */ /* 0x000fe40008726670 */
[----:B------:R-:W-:Y:S02]  /*14510*/  IADD3 R3, R3, R10, RZ ;  /* 0x0000000a03037210 */ /* 0x000fe40007ffe0ff */
[----:B------:R-:W-:-:S04]  /*14520*/  LEA R11, P0, R2, c[0x0][0x400], 0x2 ;  /* 0x00010000020b7a11 */ /* 0x000fc800078010ff */
[----:B------:R-:W-:Y:S02]  /*14530*/  LEA.HI.X R10, R2, c[0x0][0x404], R3, 0x2, P0 ;  /* 0x00010100020a7a11 */ /* 0x000fe400000f1403 */
[----:B------:R-:W-:Y:S01]  /*14540*/  ISETP.GE.AND P0, PT, R0, UR4, PT ;  /* 0x0000000400007c0c */ /* 0x000fe2000bf06270 */
[----:B---3--:R1:W-:Y:S01]  /*14550*/  @!P2 ST.E [R4.64], R13 ;  /* 0x0000000d0400a985 */ /* 0x0083e2000c101906 */
[----:B------:R-:W-:Y:S03]  /*14560*/  BSSY B0, `(.L_x_2725) ;  /* 0x0000086000007945 */ /* 0x000fe60003800000 */
[----:B----4-:R1:W-:Y:S01]  /*14570*/  @!P1 ST.E [R6.64], R12 ;  /* 0x0000000c06009985 */ /* 0x0103e2000c101906 */
[----:B------:R-:W-:-:S03]  /*14580*/  ISETP.GE.AND P1, PT, R9, UR4, PT ;  /* 0x0000000409007c0c */ /* 0x000fc6000bf26270 */
[----:B------:R1:W2:Y:S01]  /*14590*/  SHFL.IDX PT, R2, R11, RZ, 0x1c1f ;  /* 0x001c1fff0b027589 */ /* 0x0002a200000e0000 */
[----:B------:R-:W-:-:S03]  /*145a0*/  P2R R0, PR, RZ, 0x2 ;  /* 0x00000002ff007803 */ /* 0x000fc60000000000 */
[----:B------:R1:W3:Y:S01]  /*145b0*/  SHFL.IDX PT, R3, R10, RZ, 0x1c1f ;  /* 0x001c1fff0a037589 */ /* 0x0002e200000e0000 */
[----:B------:R-:W-:Y:S05]  /*145c0*/  @P0 BRA `(.L_x_2726) ;  /* 0x000007f000000947 */ /* 0x000fea0003800000 */
[----:B-----5:R-:W-:Y:S02]  /*145d0*/  ISETP.GE.AND P1, PT, R204, c[0x0][0x3c8], PT ;  /* 0x0000f200cc007a0c */ /* 0x020fe40003f26270 */
        /* <DEDUP_REMOVED lines=126> */
.L_x_2726:
[----:B------:R-:W-:Y:S05]  /*14dc0*/  BSYNC B0 ;  /* 0x0000000000007941 */ /* 0x000fea0003800000 */
.L_x_2725:
[----:B------:R-:W-:Y:S01]  /*14dd0*/  ISETP.NE.AND P0, PT, R0, RZ, PT ;  /* 0x000000ff0000720c */ /* 0x000fe20003f05270 */
[----:B---3--:R3:W4:Y:S04]  /*14de0*/  SHFL.IDX PT, R3, R10, 0x1, 0x1c1f ;  /* 0x003c1f000a037f89 */ /* 0x00872800000e0000 */
[----:B--2---:R3:W2:Y:S08]  /*14df0*/  SHFL.IDX PT, R2, R11, 0x1, 0x1c1f ;  /* 0x003c1f000b027f89 */ /* 0x0046b000000e0000 */
[----:B------:R-:W-:Y:S05]  /*14e00*/  @P0 BRA `(.L_x_2727) ;  /* 0x00000ad000000947 */ /* 0x000fea0003800000 */
[----:B-----5:R-:W-:Y:S02]  /*14e10*/  ISETP.GE.AND P0, PT, R206, c[0x0][0x3c8], PT ;  /* 0x0000f200ce007a0c */ /* 0x020fe40003f06270 */
        /* <DEDUP_REMOVED lines=45> */
[C---:B--2---:R-:W-:Y:S01]  /*150f0*/  @!P4 LEA R4, P5, R184.reuse, R2, 0x2 ;  /* 0x00000002b804c211 */ /* 0x044fe200078a10ff */
        /* <DEDUP_REMOVED lines=32> */
[-C--:B--2---:R-:W-:Y:S01]  /*15300*/  @!P4 LEA R4, P5, R39, R2.reuse, 0x2 ;  /* 0x000000022704c211 */ /* 0x084fe200078a10ff */
[----:B------:R1:W-:Y:S01]  /*15310*/  @!P0 ST.E.64 [R6.64], R78 ;  /* 0x0000004e06008985 */ /* 0x0003e2000c101b06 */
[----:B------:R-:W-:Y:S02]  /*15320*/  @!P3 LEA R8, P0, R37, R2, 0x2 ;  /* 0x000000022508b211 */ /* 0x000fe400078010ff */
        /* <DEDUP_REMOVED lines=17> */
[----:B------:R-:W-:Y:S02]  /*15440*/  ISETP.GE.AND P0, PT, R17, c[0x0][0x3c8], PT ;  /* 0x0000f20011007a0c */ /* 0x000fe40003f06270 */
        /* <DEDUP_REMOVED lines=29> */
.L_x_2723:
[----:B------:R-:W3:Y:S02]  /*15620*/  S2R R4, SR_TID.X ;  /* 0x0000000000047919 */ /* 0x000ee40000002100 */
[----:B---3--:R-:W-:-:S13]  /*15630*/  ISETP.GT.AND P0, PT, R4, 0x7f, PT ;  /* 0x0000007f0400780c */ /* 0x008fda0003f04270 */
[----:B------:R-:W-:Y:S05]  /*15640*/  @P0 BRA `(.L_x_2727) ;  /* 0x0000029000000947 */ /* 0x000fea0003800000 */
[----:B------:R-:W3:Y:S01]  /*15650*/  LDL.LU R3, [R1+0x7c] ;  /* 0x00007c0001037983 */ /* 0x000ee20000300800 */
[----:B----4-:R-:W-:-:S05]  /*15660*/  MOV R2, c[0x0][0x4e8] ;  /* 0x00013a0000027a02 */ /* 0x010fca0000000f00 */
[----:B------:R-:W-:Y:S01]  /*15670*/  IMAD R0, R2, c[0x0][0x388], RZ ;  /* 0x0000e20002007a24 */ /* 0x000fe200078e02ff */
[----:B---3--:R-:W-:-:S04]  /*15680*/  IADD3 R6, R3, R4, RZ ;  /* 0x0000000403067210 */ /* 0x008fc80007ffe0ff */
[----:B------:R-:W-:-:S13]  /*15690*/  ISETP.GE.AND P0, PT, R6, R0, PT ;  /* 0x000000000600720c */ /* 0x000fda0003f06270 */
[----:B------:R-:W-:Y:S05]  /*156a0*/  @P0 BRA `(.L_x_2727) ;  /* 0x0000023000000947 */ /* 0x000fea0003800000 */
[----:B------:R-:W3:Y:S04]  /*156b0*/  LDL.LU R3, [R1+0x70] ;  /* 0x0000700001037983 */ /* 0x000ee80000300800 */
[----:B------:R-:W4:Y:S04]  /*156c0*/  LDL.LU R9, [R1+0x6c] ;  /* 0x00006c0001097983 */ /* 0x000f280000300800 */
[----:B------:R-:W5:Y:S01]  /*156d0*/  LDL.LU R8, [R1+0x74] ;  /* 0x0000740001087983 */ /* 0x000f620000300800 */
[----:B------:R-:W-:-:S13]  /*156e0*/  ISETP.NE.AND P0, PT, R2, 0x1, PT ;  /* 0x000000010200780c */ /* 0x000fda0003f05270 */
[----:B--2---:R-:W-:Y:S01]  /*156f0*/  @P0 IMAD.HI.U32 R7, R6, c[0x0][0x4ec], RZ ;  /* 0x00013b0006070a27 */ /* 0x004fe200078e00ff */
[----:B---3--:R-:W-:Y:S02]  /*15700*/  SHF.R.S32.HI R0, RZ, 0x1f, R3 ;  /* 0x0000001fff007819 */ /* 0x008fe40000011403 */
[----:B----4-:R-:W-:-:S03]  /*15710*/  SHF.R.S32.HI R5, RZ, 0x1f, R9 ;  /* 0x0000001fff057819 */ /* 0x010fc60000011409 */
[----:B------:R-:W-:-:S04]  /*15720*/  IMAD R0, R0, c[0x0][0x4d0], RZ ;  /* 0x0001340000007a24 */ /* 0x000fc800078e02ff */
[C---:B------:R-:W-:Y:S01]  /*15730*/  IMAD R4, R3.reuse, c[0x0][0x4d4], R0 ;  /* 0x0001350003047a24 */ /* 0x040fe200078e0200 */
[----:B------:R-:W-:Y:S01]  /*15740*/  MOV R0, R6 ;  /* 0x0000000600007202 */ /* 0x000fe20000000f00 */
[----:B------:R-:W-:Y:S01]  /*15750*/  IMAD.WIDE.U32 R2, R3, c[0x0][0x4d0], RZ ;  /* 0x0001340003027a25 */ /* 0x000fe200078e00ff */
[----:B------:R-:W-:-:S03]  /*15760*/  @P0 SHF.R.U32.HI R0, RZ, c[0x0][0x4f0], R7 ;  /* 0x00013c00ff000a19 */ /* 0x000fc60000011607 */
[----:B------:R-:W-:Y:S01]  /*15770*/  IMAD R5, R5, c[0x0][0x4d8], RZ ;  /* 0x0001360005057a24 */ /* 0x000fe200078e02ff */
[----:B------:R-:W-:Y:S02]  /*15780*/  IADD3 R3, R3, R4, RZ ;  /* 0x0000000403037210 */ /* 0x000fe40007ffe0ff */
[----:B-----5:R-:W-:Y:S01]  /*15790*/  SHF.R.S32.HI R4, RZ, 0x1f, R8 ;  /* 0x0000001fff047819 */ /* 0x020fe20000011408 */
        /* <DEDUP_REMOVED lines=20> */
.L_x_2727:
[----:B------:R-:W-:Y:S05]  /*158e0*/  BSYNC B1 ;  /* 0x0000000000017941 */ /* 0x000fea0003800000 */
.L_x_2722:
[----:B--2---:R-:W2:Y:S02]  /*158f0*/  LDL R0, [R1+0x190] ;  /* 0x0001900001007983 */ /* 0x004ea40000100800 */
[----:B--2---:R-:W-:-:S13]  /*15900*/  ISETP.NE.AND P0, PT, R0, RZ, PT ;  /* 0x000000ff0000720c */ /* 0x004fda0003f05270 */
[----:B------:R-:W-:Y:S01]  /*15910*/  @P0 WARPSYNC 0xffffffff ;  /* 0xffffffff00000948 */ /* 0x000fe20003800000 */
[----:B------:R-:W-:Y:S06]  /*15920*/  @P0 BAR.SYNC.DEFER_BLOCKING 0x5, 0x100 ;  /* 0x0144000000000b1d */ /* 0x000fec0000010000 */
[----:B------:R-:W2:Y:S04]  /*15930*/  @P0 LDS R0, [0x28100] ;  /* 0x02810000ff000984 */ /* 0x000ea80000000800 */
[----:B--2---:R2:W-:Y:S04]  /*15940*/  @P0 STL [R1+0x80], R0 ;  /* 0x0000800001000387 */ /* 0x0045e80000100800 */
[----:B------:R-:W-:Y:S06]  /*15950*/  @P0 BAR.ARV 0x4, 0x100 ;  /* 0x0104000000000b1d */ /* 0x000fec0000002000 */
[----:B------:R-:W-:Y:S05]  /*15960*/  @P0 BRA `(.L_x_2728) ;  /* 0x0000009000000947 */ /* 0x000fea0003800000 */
[----:B------:R-:W-:Y:S05]  /*15970*/  BRA.DIV ~URZ, `(.L_x_2729) ;  /* 0x00002c027f007947 */ /* 0x000fea000b800000 */
[----:B--2---:R2:W1:Y:S02]  /*15980*/  SHFL.IDX PT, R0, R14, RZ, 0x1f ;  /* 0x00001fff0e007589 */ /* 0x00446400000e0000 */
.L_x_2754:
[----:B-1--4-:R-:W1:Y:S01]  /*15990*/  S2R R2, SR_TID.X ;  /* 0x0000000000027919 */ /* 0x012e620000002100 */
[----:B------:R-:W-:Y:S03]  /*159a0*/  WARPSYNC 0xffffffff ;  /* 0xffffffff00007948 */ /* 0x000fe60003800000 */
[----:B------:R-:W-:Y:S06]  /*159b0*/  BAR.SYNC.DEFER_BLOCKING 0x4, 0x100 ;  /* 0x0104000000007b1d */ /* 0x000fec0000010000 */
[----:B------:R4:W-:Y:S01]  /*159c0*/  STL [R1+0x80], R0 ;  /* 0x0000800001007387 */ /* 0x0009e20000100800 */
[----:B-1----:R-:W-:-:S13]  /*159d0*/  LOP3.LUT P0, RZ, R2, 0xff, RZ, 0xc0, !PT ;  /* 0x000000ff02ff7812 */ /* 0x002fda000780c0ff */
[----:B------:R4:W-:Y:S04]  /*159e0*/  @!P0 STS [0x28100], R14 ;  /* 0x0281000eff008388 */ /* 0x0009e80000000800 */
[----:B------:R-:W-:Y:S06]  /*159f0*/  BAR.ARV 0x5, 0x100 ;  /* 0x0144000000007b1d */ /* 0x000fec0000002000 */
.L_x_2728:
[----:B--2-4-:R-:W2:Y:S02]  /*15a00*/  LDL R0, [R1+0x80] ;  /* 0x0000800001007983 */ /* 0x014ea40000100800 */
[----:B--2---:R-:W-:-:S13]  /*15a10*/  ISETP.GE.AND P0, PT, R0, c[0x0][0x538], PT ;  /* 0x00014e0000007a0c */ /* 0x004fda0003f06270 */
[----:B-1-3-5:R-:W-:Y:S01]  /*15a20*/  @P0 CALL.REL.NOINC `(.L_x_2730) ;  /* 0x0000001000000944 */ /* 0x02afe20003c00000 */
[----:B------:R-:W-:Y:S05]  /*15a30*/  BRA `(.L_x_2731) ;  /* 0xfffeb48000007947 */ /* 0x000fea000383ffff */
.L_x_2730:
[----:B------:R-:W-:Y:S05]  /*15a40*/  EXIT ;  /* 0x000000000000794d */ /* 0x000fea0003800000 */
.L_x_2680:
[----:B------:R-:W-:Y:S01]  /*15a50*/  IMAD.MOV.U32 R0, RZ, RZ, R5 ;  /* 0x000000ffff007224 */ /* 0x000fe200078e0005 */
[----:B------:R-:W-:Y:S01]  /*15a60*/  MOV R44, RZ ;  /* 0x000000ff002c7202 */ /* 0x000fe20000000f00 */
[----:B------:R-:W-:Y:S01]  /*15a70*/  IMAD.MOV.U32 R3, RZ, RZ, 0x181f ;  /* 0x0000181fff037424 */ /* 0x000fe200078e00ff */
[----:B------:R-:W-:Y:S02]  /*15a80*/  MOV R2, 0x15aa0 ;  /* 0x00015aa000027802 */ /* 0x000fe40000000f00 */
[----:B-1---5:R-:W-:Y:S05]  /*15a90*/  CALL.REL.NOINC `($__internal_44_$__cuda_sm70_shflsync_idx_p) ;  /* 0x00002ba000007944 */ /* 0x022fea0003c00000 */
[----:B-----5:R-:W-:Y:S01]  /*15aa0*/  MOV R4, R0 ;  /* 0x0000000000047202 */ /* 0x020fe20000000f00 */
[----:B-1----:R-:W-:Y:S05]  /*15ab0*/  BRA `(.L_x_2732) ;  /* 0xfffec31000007947 */ /* 0x002fea000383ffff */
.L_x_2681:
[----:B------:R-:W-:Y:S01]  /*15ac0*/  IMAD.MOV.U32 R0, RZ, RZ, R13 ;  /* 0x000000ffff007224 */ /* 0x000fe200078e000d */
[----:B------:R-:W-:Y:S01]  /*15ad0*/  MOV R44, RZ ;  /* 0x000000ff002c7202 */ /* 0x000fe20000000f00 */
[----:B------:R-:W-:Y:S01]  /*15ae0*/  IMAD.MOV.U32 R3, RZ, RZ, 0x181f ;  /* 0x0000181fff037424 */ /* 0x000fe200078e00ff */
[----:B------:R-:W-:Y:S02]  /*15af0*/  MOV R2, 0x15b10 ;  /* 0x00015b1000027802 */ /* 0x000fe40000000f00 */
[----:B-123-5:R-:W-:Y:S05]  /*15b00*/  CALL.REL.NOINC `($__internal_44_$__cuda_sm70_shflsync_idx_p) ;  /* 0x00002b3000007944 */ /* 0x02efea0003c00000 */
[----:B-1---5:R-:W-:Y:S05]  /*15b10*/  BRA `(.L_x_2733) ;  /* 0xfffec2d000007947 */ /* 0x022fea000383ffff */
.L_x_2684:
[----:B------:R-:W-:Y:S01]  /*15b20*/  IMAD.MOV.U32 R0, RZ, RZ, R5 ;  /* 0x000000ffff007224 */ /* 0x000fe200078e0005 */
[----:B------:R-:W-:Y:S01]  /*15b30*/  MOV R44, 0x1 ;  /* 0x00000001002c7802 */ /* 0x000fe20000000f00 */
[----:B-1----:R-:W-:Y:S01]  /*15b40*/  IMAD.MOV.U32 R3, RZ, RZ, 0x181f ;  /* 0x0000181fff037424 */ /* 0x002fe200078e00ff */
[----:B------:R-:W-:-:S02]  /*15b50*/  MOV R2, 0x15b70 ;  /* 0x00015b7000027802 */ /* 0x000fc40000000f00 */
[----:B---3-5:R-:W-:Y:S05]  /*15b60*/  CALL.REL.NOINC `($__internal_44_$__cuda_sm70_shflsync_idx_p) ;  /* 0x00002ad000007944 */ /* 0x028fea0003c00000 */
[----:B-----5:R-:W-:Y:S01]  /*15b70*/  IMAD.MOV.U32 R4, RZ, RZ, R0 ;  /* 0x000000ffff047224 */ /* 0x020fe200078e0000 */
[----:B------:R-:W-:Y:S01]  /*15b80*/  MOV R44, 0x1 ;  /* 0x00000001002c7802 */ /* 0x000fe20000000f00 */
[----:B------:R-:W-:Y:S01]  /*15b90*/  IMAD.MOV.U32 R0, RZ, RZ, R13 ;  /* 0x000000ffff007224 */ /* 0x000fe200078e000d */
[----:B------:R-:W-:-:S02]  /*15ba0*/  MOV R3, 0x181f ;  /* 0x0000181f00037802 */ /* 0x000fc40000000f00 */
[----:B------:R-:W-:Y:S02]  /*15bb0*/  MOV R2, 0x15bd0 ;  /* 0x00015bd000027802 */ /* 0x000fe40000000f00 */
[----:B-1----:R-:W-:Y:S05]  /*15bc0*/  CALL.REL.NOINC `($__internal_44_$__cuda_sm70_shflsync_idx_p) ;  /* 0x00002a7000007944 */ /* 0x002fea0003c00000 */
[----:B-1---5:R-:W-:Y:S05]  /*15bd0*/  BRA `(.L_x_2734) ;  /* 0xfffec47000007947 */ /* 0x022fea000383ffff */
.L_x_2687:
[----:B----4-:R-:W-:Y:S01]  /*15be0*/  IMAD.MOV.U32 R0, RZ, RZ, R5 ;  /* 0x000000ffff007224 */ /* 0x010fe200078e0005 */
[----:B------:R-:W-:Y:S01]  /*15bf0*/  MOV R44, 0x2 ;  /* 0x00000002002c7802 */ /* 0x000fe20000000f00 */
[----:B-1----:R-:W-:Y:S01]  /*15c00*/  IMAD.MOV.U32 R3, RZ, RZ, 0x181f ;  /* 0x0000181fff037424 */ /* 0x002fe200078e00ff */
[----:B------:R-:W-:Y:S02]  /*15c10*/  MOV R2, 0x15c30 ;  /* 0x00015c3000027802 */ /* 0x000fe40000000f00 */
[----:B--23-5:R-:W-:Y:S05]  /*15c20*/  CALL.REL.NOINC `($__internal_44_$__cuda_sm70_shflsync_idx_p) ;  /* 0x00002a1000007944 */ /* 0x02cfea0003c00000 */
[----:B-----5:R-:W-:Y:S01]  /*15c30*/  MOV R4, R0 ;  /* 0x0000000000047202 */ /* 0x020fe20000000f00 */
[----:B-1----:R-:W-:Y:S05]  /*15c40*/  BRA `(.L_x_2735) ;  /* 0xfffec5e000007947 */ /* 0x002fea000383ffff */
.L_x_2688:
[----:B----4-:R-:W-:Y:S01]  /*15c50*/  IMAD.MOV.U32 R0, RZ, RZ, R13 ;  /* 0x000000ffff007224 */ /* 0x010fe200078e000d */
[----:B------:R-:W-:Y:S01]  /*15c60*/  MOV R44, 0x2 ;  /* 0x00000002002c7802 */ /* 0x000fe20000000f00 */
[----:B-1----:R-:W-:Y:S01]  /*15c70*/  IMAD.MOV.U32 R3, RZ, RZ, 0x181f ;  /* 0x0000181fff037424 */ /* 0x002fe200078e00ff */
[----:B------:R-:W-:Y:S02]  /*15c80*/  MOV R2, 0x15ca0 ;  /* 0x00015ca000027802 */ /* 0x000fe40000000f00 */
[----:B--23-5:R-:W-:Y:S05]  /*15c90*/  CALL.REL.NOINC `($__internal_44_$__cuda_sm70_shflsync_idx_p) ;  /* 0x000029a000007944 */ /* 0x02cfea0003c00000 */
[----:B-1---5:R-:W-:Y:S05]  /*15ca0*/  BRA `(.L_x_2736) ;  /* 0xfffec5a000007947 */ /* 0x022fea000383ffff */
.L_x_2691:
[----:B--2---:R-:W-:Y:S01]  /*15cb0*/  IMAD.MOV.U32 R0, RZ, RZ, R5 ;  /* 0x000000ffff007224 */ /* 0x004fe200078e0005 */
[----:B------:R-:W-:Y:S01]  /*15cc0*/  MOV R44, 0x3 ;  /* 0x00000003002c7802 */ /* 0x000fe20000000f00 */
[----:B-1----:R-:W-:Y:S01]  /*15cd0*/  IMAD.MOV.U32 R3, RZ, RZ, 0x181f ;  /* 0x0000181fff037424 */ /* 0x002fe200078e00ff */
[----:B------:R-:W-:-:S02]  /*15ce0*/  MOV R2, 0x15d00 ;  /* 0x00015d0000027802 */ /* 0x000fc40000000f00 */
[----:B---345:R-:W-:Y:S05]  /*15cf0*/  CALL.REL.NOINC `($__internal_44_$__cuda_sm70_shflsync_idx_p) ;  /* 0x0000294000007944 */ /* 0x038fea0003c00000 */
[----:B-----5:R-:W-:Y:S01]  /*15d00*/  IMAD.MOV.U32 R4, RZ, RZ, R0 ;  /* 0x000000ffff047224 */ /* 0x020fe200078e0000 */
[----:B------:R-:W-:Y:S01]  /*15d10*/  MOV R44, 0x3 ;  /* 0x00000003002c7802 */ /* 0x000fe20000000f00 */
[----:B------:R-:W-:Y:S01]  /*15d20*/  IMAD.MOV.U32 R0, RZ, RZ, R13 ;  /* 0x000000ffff007224 */ /* 0x000fe200078e000d */
[----:B------:R-:W-:-:S02]  /*15d30*/  MOV R3, 0x181f ;  /* 0x0000181f00037802 */ /* 0x000fc40000000f00 */
[----:B------:R-:W-:Y:S02]  /*15d40*/  MOV R2, 0x15d60 ;  /* 0x00015d6000027802 */ /* 0x000fe40000000f00 */
[----:B-1----:R-:W-:Y:S05]  /*15d50*/  CALL.REL.NOINC `($__internal_44_$__cuda_sm70_shflsync_idx_p) ;  /* 0x000028e000007944 */ /* 0x002fea0003c00000 */
[----:B-1---5:R-:W-:Y:S05]  /*15d60*/  BRA `(.L_x_2737) ;  /* 0xfffec6d000007947 */ /* 0x022fea000383ffff */
.L_x_2694:
[----:B------:R-:W-:Y:S01]  /*15d70*/  IMAD.MOV.U32 R0, RZ, RZ, R5 ;  /* 0x000000ffff007224 */ /* 0x000fe200078e0005 */
[----:B------:R-:W-:Y:S01]  /*15d80*/  MOV R44, RZ ;  /* 0x000000ff002c7202 */ /* 0x000fe20000000f00 */
[----:B------:R-:W-:Y:S01]  /*15d90*/  IMAD.MOV.U32 R3, RZ, RZ, 0x181f ;  /* 0x0000181fff037424 */ /* 0x000fe200078e00ff */
[----:B------:R-:W-:Y:S02]  /*15da0*/  MOV R2, 0x15dc0 ;  /* 0x00015dc000027802 */ /* 0x000fe40000000f00 */
[----:B-1----:R-:W-:Y:S05]  /*15db0*/  CALL.REL.NOINC `($__internal_44_$__cuda_sm70_shflsync_idx_p) ;  /* 0x0000288000007944 */ /* 0x002fea0003c00000 */
[----:B-----5:R-:W-:Y:S01]  /*15dc0*/  MOV R4, R0 ;  /* 0x0000000000047202 */ /* 0x020fe20000000f00 */
[----:B-1----:R-:W-:Y:S05]  /*15dd0*/  BRA `(.L_x_2738) ;  /* 0xfffef2c000007947 */ /* 0x002fea000383ffff */
.L_x_2695:
[----:B------:R-:W-:Y:S01]  /*15de0*/  IMAD.MOV.U32 R0, RZ, RZ, R22 ;  /* 0x000000ffff007224 */ /* 0x000fe200078e0016 */
[----:B------:R-:W-:Y:S01]  /*15df0*/  MOV R44, RZ ;  /* 0x000000ff002c7202 */ /* 0x000fe20000000f00 */
[----:B------:R-:W-:Y:S01]  /*15e00*/  IMAD.MOV.U32 R3, RZ, RZ, 0x181f ;  /* 0x0000181fff037424 */ /* 0x000fe200078e00ff */
[----:B------:R-:W-:Y:S02]  /*15e10*/  MOV R2, 0x15e30 ;  /* 0x00015e3000027802 */ /* 0x000fe40000000f00 */
[----:B-123--:R-:W-:Y:S05]  /*15e20*/  CALL.REL.NOINC `($__internal_44_$__cuda_sm70_shflsync_idx_p) ;  /* 0x0000281000007944 */ /* 0x00efea0003c00000 */
[----:B------:R-:W2:Y:S04]  /*15e30*/  LDL R2, [R1+0xc] ;  /* 0x00000c0001027983 */ /* 0x000ea80000100800 */
[----:B------:R-:W3:Y:S04]  /*15e40*/  LDL R14, [R1+0x28] ;  /* 0x00002800010e7983 */ /* 0x000ee80000100800 */
[----:B------:R-:W4:Y:S04]  /*15e50*/  LDL R13, [R1+0x24] ;  /* 0x00002400010d7983 */ /* 0x000f280000100800 */
[----:B------:R-:W4:Y:S01]  /*15e60*/  LDL R12, [R1+0x20] ;  /* 0x00002000010c7983 */ /* 0x000f220000100800 */
[C---:B------:R-:W-:Y:S01]  /*15e70*/  IADD3 R10, P1, R0.reuse, R137, RZ ;  /* 0x00000089000a7210 */ /* 0x040fe20007f3e0ff */
[----:B------:R-:W-:Y:S01]  /*15e80*/  IMAD.MOV.U32 R44, RZ, RZ, 0x1 ;  /* 0x00000001ff2c7424 */ /* 0x000fe200078e00ff */
[----:B------:R-:W-:-:S02]  /*15e90*/  IADD3 R8, P0, R0, R138, RZ ;  /* 0x0000008a00087210 */ /* 0x000fc40007f1e0ff */
[----:B------:R-:W-:Y:S01]  /*15ea0*/  IADD3 R6, P5, R0, R139, RZ ;  /* 0x0000008b00067210 */ /* 0x000fe20007fbe0ff */
[C---:B-----5:R-:W-:Y:S02]  /*15eb0*/  IMAD.X R11, R4.reuse, 0x1, R128, P1 ;  /* 0x00000001040b7824 */ /* 0x060fe400008e0680 */
[C---:B------:R-:W-:Y:S02]  /*15ec0*/  IMAD.X R9, R4.reuse, 0x1, R129, P0 ;  /* 0x0000000104097824 */ /* 0x040fe400000e0681 */
[----:B------:R-:W-:Y:S01]  /*15ed0*/  IMAD.X R7, R4, 0x1, R130, P5 ;  /* 0x0000000104077824 */ /* 0x000fe200028e0682 */
[----:B--2---:R-:W-:Y:S02]  /*15ee0*/  ISETP.GE.AND P3, PT, R2, c[0x0][0x1d4], PT ;  /* 0x0000750002007a0c */ /* 0x004fe40003f66270 */
[----:B------:R-:W-:Y:S01]  /*15ef0*/  IADD3 R2, P4, R0, R140, RZ ;  /* 0x0000008c00027210 */ /* 0x000fe20007f9e0ff */
[----:B------:R-:W-:Y:S01]  /*15f00*/  IMAD.MOV.U32 R0, RZ, RZ, R5 ;  /* 0x000000ffff007224 */ /* 0x000fe200078e0005 */
[----:B---3--:R-:W-:-:S03]  /*15f10*/  ISETP.GE.AND P2, PT, R14, c[0x0][0x1d4], PT ;  /* 0x000075000e007a0c */ /* 0x008fc60003f46270 */
[----:B------:R-:W-:Y:S01]  /*15f20*/  IMAD.X R3, R4, 0x1, R131, P4 ;  /* 0x0000000104037824 */ /* 0x000fe200020e0683 */
[----:B----4-:R-:W-:Y:S02]  /*15f30*/  ISETP.GE.AND P1, PT, R13, c[0x0][0x1d4], PT ;  /* 0x000075000d007a0c */ /* 0x010fe40003f26270 */
[----:B------:R-:W-:Y:S02]  /*15f40*/  SEL R14, RZ, 0x10, P2 ;  /* 0x00000010ff0e7807 */ /* 0x000fe40001000000 */
[----:B------:R-:W-:Y:S01]  /*15f50*/  ISETP.GE.AND P0, PT, R12, c[0x0][0x1d4], PT ;  /* 0x000075000c007a0c */ /* 0x000fe20003f06270 */
[----:B------:R-:W-:Y:S01]  /*15f60*/  @!PT LDS RZ, [RZ] ;  /* 0x00000000fffff984 */ /* 0x000fe20000000800 */
[----:B------:R-:W-:Y:S01]  /*15f70*/  @!PT LDS RZ, [RZ] ;  /* 0x00000000fffff984 */ /* 0x000fe20000000800 */
[----:B------:R-:W-:Y:S01]  /*15f80*/  @!PT LDS RZ, [RZ] ;  /* 0x00000000fffff984 */ /* 0x000fe20000000800 */
[----:B------:R2:W-:Y:S01]  /*15f90*/  LDGSTS.E.BYPASS.LTC128B.128 [R251+0xc100], [R10.64], !P3 ;  /* 0x0c1000000afb7fae */ /* 0x0005e2000d901d46 */
[----:B------:R-:W-:Y:S02]  /*15fa0*/  SEL R13, RZ, 0x10, P1 ;  /* 0x00000010ff0d7807 */ /* 0x000fe40000800000 */
[----:B------:R-:W-:Y:S01]  /*15fb0*/  SEL R12, RZ, 0x10, P0 ;  /* 0x00000010ff0c7807 */ /* 0x000fe20000000000 */
[----:B------:R2:W-:Y:S04]  /*15fc0*/  LDGSTS.E.BYPASS.LTC128B.128 [R251+0xf100], [R8.64], !P2 ;  /* 0x0f10000008fb7fae */ /* 0x0005e8000d101d46 */
[----:B------:R3:W-:Y:S04]  /*15fd0*/  LDGSTS.E.BYPASS.LTC128B.128 [R251+0x12100], [R6.64], !P1 ;  /* 0x1210000006fb7fae */ /* 0x0007e8000c901d46 */
[----:B------:R4:W-:Y:S01]  /*15fe0*/  LDGSTS.E.BYPASS.LTC128B.128 [R251+0x15100], [R2.64], !P0 ;  /* 0x1510000002fb7fae */ /* 0x0009e2000c101d46 */
[----:B---3--:R-:W-:Y:S01]  /*15ff0*/  SEL R7, RZ, 0x10, P3 ;  /* 0x00000010ff077807 */ /* 0x008fe20001800000 */
[----:B----4-:R-:W-:Y:S01]  /*16000*/  IMAD.MOV.U32 R3, RZ, RZ, 0x181f ;  /* 0x0000181fff037424 */ /* 0x010fe200078e00ff */
[----:B------:R-:W-:-:S02]  /*16010*/  MOV R2, 0x16030 ;  /* 0x0001603000027802 */ /* 0x000fc40000000f00 */
[----:B-12---:R-:W-:Y:S05]  /*16020*/  CALL.REL.NOINC `($__internal_44_$__cuda_sm70_shflsync_idx_p) ;  /* 0x0000261000007944 */ /* 0x006fea0003c00000 */
[----:B-----5:R-:W-:Y:S01]  /*16030*/  IMAD.MOV.U32 R4, RZ, RZ, R0 ;  /* 0x000000ffff047224 */ /* 0x020fe200078e0000 */
[----:B------:R-:W-:Y:S01]  /*16040*/  MOV R44, 0x1 ;  /* 0x00000001002c7802 */ /* 0x000fe20000000f00 */
[----:B------:R-:W-:Y:S01]  /*16050*/  IMAD.MOV.U32 R0, RZ, RZ, R22 ;  /* 0x000000ffff007224 */ /* 0x000fe200078e0016 */
[----:B------:R-:W-:-:S02]  /*16060*/  MOV R3, 0x181f ;  /* 0x0000181f00037802 */ /* 0x000fc40000000f00 */
[----:B------:R-:W-:Y:S02]  /*16070*/  MOV R2, 0x16090 ;  /* 0x0001609000027802 */ /* 0x000fe40000000f00 */
[----:B-1----:R-:W-:Y:S05]  /*16080*/  CALL.REL.NOINC `($__internal_44_$__cuda_sm70_shflsync_idx_p) ;  /* 0x000025b000007944 */ /* 0x002fea0003c00000 */
[C---:B------:R-:W-:Y:S01]  /*16090*/  IADD3 R2, -R7.reuse, 0x10, RZ ;  /* 0x0000001007027810 */ /* 0x040fe20007ffe1ff */
[----:B------:R-:W-:Y:S01]  /*160a0*/  IMAD.MOV.U32 R44, RZ, RZ, 0x2 ;  /* 0x00000002ff2c7424 */ /* 0x000fe200078e00ff */
[----:B------:R-:W-:Y:S02]  /*160b0*/  ISETP.NE.U32.AND P2, PT, R7, RZ, PT ;  /* 0x000000ff0700720c */ /* 0x000fe40003f45070 */
[----:B------:R-:W-:Y:S02]  /*160c0*/  LOP3.LUT R2, R2, 0xf, RZ, 0xc0, !PT ;  /* 0x0000000f02027812 */ /* 0x000fe400078ec0ff */
[----:B------:R-:W-:Y:S02]  /*160d0*/  IADD3 R8, -R13, 0x10, RZ ;  /* 0x000000100d087810 */ /* 0x000fe40007ffe1ff */
[----:B------:R-:W-:Y:S02]  /*160e0*/  IADD3 R2, P1, P0, R2, R0, R137 ;  /* 0x0000000002027210 */ /* 0x000fe4000783e089 */
[----:B------:R-:W-:-:S02]  /*160f0*/  LOP3.LUT R8, R8, 0xf, RZ, 0xc0, !PT ;  /* 0x0000000f08087812 */ /* 0x000fc400078ec0ff */
[----:B-----5:R-:W-:Y:S02]  /*16100*/  IADD3.X R3, RZ, R4, R128, P1, P0 ;  /* 0x00000004ff037210 */ /* 0x020fe40000fe0480 */
[----:B------:R-:W-:Y:S02]  /*16110*/  IADD3 R6, -R12, 0x10, RZ ;  /* 0x000000100c067810 */ /* 0x000fe40007ffe1ff */
[----:B------:R-:W-:Y:S01]  /*16120*/  ISETP.NE.U32.AND P3, PT, R13, RZ, PT ;  /* 0x000000ff0d00720c */ /* 0x000fe20003f65070 */
[----:B------:R-:W-:Y:S01]  /*16130*/  @!PT LDS RZ, [RZ] ;  /* 0x00000000fffff984 */ /* 0x000fe20000000800 */
[----:B------:R-:W-:Y:S01]  /*16140*/  @!PT LDS RZ, [RZ] ;  /* 0x00000000fffff984 */ /* 0x000fe20000000800 */
[----:B------:R-:W-:Y:S01]  /*16150*/  @!PT LDS RZ, [RZ] ;  /* 0x00000000fffff984 */ /* 0x000fe20000000800 */
[----:B------:R2:W-:Y:S01]  /*16160*/  LDGSTS.E.BYPASS.LTC128B.128.ZFILL [R251+0xd100], [R2.64], P2 ;  /* 0x0d10000002fb7fae */ /* 0x0005e20009141d46 */
[C---:B------:R-:W-:Y:S02]  /*16170*/  ISETP.NE.U32.AND P2, PT, R14.reuse, RZ, PT ;  /* 0x000000ff0e00720c */ /* 0x040fe40003f45070 */
[----:B--2---:R-:W-:-:S04]  /*16180*/  IADD3 R2, -R14, 0x10, RZ ;  /* 0x000000100e027810 */ /* 0x004fc80007ffe1ff */
[----:B------:R-:W-:-:S04]  /*16190*/  LOP3.LUT R2, R2, 0xf, RZ, 0xc0, !PT ;  /* 0x0000000f02027812 */ /* 0x000fc800078ec0ff */
[----:B------:R-:W-:-:S04]  /*161a0*/  IADD3 R2, P1, P0, R2, R0, R138 ;  /* 0x0000000002027210 */ /* 0x000fc8000783e08a */
[----:B------:R-:W-:Y:S02]  /*161b0*/  IADD3.X R3, RZ, R4, R129, P1, P0 ;  /* 0x00000004ff037210 */ /* 0x000fe40000fe0481 */
[----:B------:R-:W-:-:S03]  /*161c0*/  IADD3 R8, P1, P0, R8, R0, R139 ;  /* 0x0000000008087210 */ /* 0x000fc6000783e08b */
[----:B------:R2:W-:Y:S01]  /*161d0*/  LDGSTS.E.BYPASS.LTC128B.128.ZFILL [R251+0x10100], [R2.64], P2 ;  /* 0x1010000002fb7fae */ /* 0x0005e20009141d46 */
[----:B------:R-:W-:Y:S02]  /*161e0*/  ISETP.NE.U32.AND P2, PT, R12, RZ, PT ;  /* 0x000000ff0c00720c */ /* 0x000fe40003f45070 */
[----:B------:R-:W-:-:S05]  /*161f0*/  IADD3.X R9, RZ, R4, R130, P1, P0 ;  /* 0x00000004ff097210 */ /* 0x000fca0000fe0482 */
[----:B------:R3:W-:Y:S01]  /*16200*/  LDGSTS.E.BYPASS.LTC128B.128.ZFILL [R251+0x13100], [R8.64], P3 ;  /* 0x1310000008fb7fae */ /* 0x0007e20009941d46 */
[----:B--2---:R-:W-:-:S04]  /*16210*/  LOP3.LUT R2, R6, 0xf, RZ, 0xc0, !PT ;  /* 0x0000000f06027812 */ /* 0x004fc800078ec0ff */
[----:B------:R-:W-:Y:S01]  /*16220*/  IADD3 R2, P1, P0, R2, R0, R140 ;  /* 0x0000000002027210 */ /* 0x000fe2000783e08c */
[----:B------:R-:W-:-:S03]  /*16230*/  IMAD.MOV.U32 R0, RZ, RZ, R5 ;  /* 0x000000ffff007224 */ /* 0x000fc600078e0005 */
[----:B------:R-:W-:-:S05]  /*16240*/  IADD3.X R3, RZ, R4, R131, P1, P0 ;  /* 0x00000004ff037210 */ /* 0x000fca0000fe0483 */
[----:B------:R2:W-:Y:S02]  /*16250*/  LDGSTS.E.BYPASS.LTC128B.128.ZFILL [R251+0x16100], [R2.64], P2 ;  /* 0x1610000002fb7fae */ /* 0x0005e40009141d46 */
[----:B--2---:R-:W-:Y:S01]  /*16260*/  IMAD.MOV.U32 R3, RZ, RZ, 0x181f ;  /* 0x0000181fff037424 */ /* 0x004fe200078e00ff */
[----:B------:R-:W-:Y:S02]  /*16270*/  MOV R2, 0x16290 ;  /* 0x0001629000027802 */ /* 0x000fe40000000f00 */
[----:B-1-3--:R-:W-:Y:S05]  /*16280*/  CALL.REL.NOINC `($__internal_44_$__cuda_sm70_shflsync_idx_p) ;  /* 0x000023b000007944 */ /* 0x00afea0003c00000 */
[----:B-----5:R-:W-:Y:S01]  /*16290*/  IMAD.MOV.U32 R4, RZ, RZ, R0 ;  /* 0x000000ffff047224 */ /* 0x020fe200078e0000 */
[----:B------:R-:W-:Y:S01]  /*162a0*/  MOV R44, 0x2 ;  /* 0x00000002002c7802 */ /* 0x000fe20000000f00 */
[----:B------:R-:W-:Y:S01]  /*162b0*/  IMAD.MOV.U32 R0, RZ, RZ, R22 ;  /* 0x000000ffff007224 */ /* 0x000fe200078e0016 */
[----:B------:R-:W-:Y:S02]  /*162c0*/  MOV R3, 0x181f ;  /* 0x0000181f00037802 */ /* 0x000fe40000000f00 */
[----:B------:R-:W-:Y:S02]  /*162d0*/  MOV R2, 0x162f0 ;  /* 0x000162f000027802 */ /* 0x000fe40000000f00 */
[----:B-1----:R-:W-:Y:S05]  /*162e0*/  CALL.REL.NOINC `($__internal_44_$__cuda_sm70_shflsync_idx_p) ;  /* 0x0000235000007944 */ /* 0x002fea0003c00000 */
[----:B-1---5:R-:W-:Y:S05]  /*162f0*/  BRA `(.L_x_2739) ;  /* 0xfffef04000007947 */ /* 0x022fea000383ffff */
.L_x_2696:
[----:B------:R-:W-:Y:S01]  /*16300*/  IMAD.MOV.U32 R0, RZ, RZ, R4 ;  /* 0x000000ffff007224 */ /* 0x000fe200078e0004 */
[----:B------:R-:W-:Y:S01]  /*16310*/  MOV R44, RZ ;  /* 0x000000ff002c7202 */ /* 0x000fe20000000f00 */
[----:B-1----:R-:W-:Y:S01]  /*16320*/  IMAD.MOV.U32 R3, RZ, RZ, 0x1c1f ;  /* 0x00001c1fff037424 */ /* 0x002fe200078e00ff */
[----:B------:R-:W-:-:S02]  /*16330*/  MOV R2, 0x16350 ;  /* 0x0001635000027802 */ /* 0x000fc40000000f00 */
[----:B------:R-:W-:Y:S05]  /*16340*/  CALL.REL.NOINC `($__internal_44_$__cuda_sm70_shflsync_idx_p) ;  /* 0x000022f000007944 */ /* 0x000fea0003c00000 */
[----:B-1---5:R-:W-:Y:S05]  /*16350*/  BRA `(.L_x_2740) ;  /* 0xfffef2a000007947 */ /* 0x022fea000383ffff */
.L_x_2697:
[----:B------:R-:W-:Y:S01]  /*16360*/  IMAD.MOV.U32 R0, RZ, RZ, R4 ;  /* 0x000000ffff007224 */ /* 0x000fe200078e0004 */
[----:B------:R-:W-:Y:S01]  /*16370*/  MOV R44, 0x1 ;  /* 0x00000001002c7802 */ /* 0x000fe20000000f00 */
[----:B-1----:R-:W-:Y:S01]  /*16380*/  IMAD.MOV.U32 R3, RZ, RZ, 0x1c1f ;  /* 0x00001c1fff037424 */ /* 0x002fe200078e00ff */
[----:B------:R-:W-:-:S02]  /*16390*/  MOV R2, 0x163b0 ;  /* 0x000163b000027802 */ /* 0x000fc40000000f00 */
[----:B--2---:R-:W-:Y:S05]  /*163a0*/  CALL.REL.NOINC `($__internal_44_$__cuda_sm70_shflsync_idx_p) ;  /* 0x0000229000007944 */ /* 0x004fea0003c00000 */
        /* <DEDUP_REMOVED lines=33> */
[C---:B------:R-:W-:Y:S02]  /*165c0*/  ISETP.GT.AND P0, PT, R0.reuse, 0x21, PT ;  /* 0x000000210000780c */ /* 0x040fe40003f04270 */
        /* <DEDUP_REMOVED lines=55> */
[----:B------:R-:W-:Y:S01]  /*16940*/  ISETP.GT.AND P0, PT, R0, 0x59, PT ;  /* 0x000000590000780c */ /* 0x000fe20003f04270 */
[----:B------:R-:W-:Y:S01]  /*16950*/  IMAD.MOV.U32 R0, RZ, RZ, 0x2 ;  /* 0x00000002ff007424 */ /* 0x000fe200078e00ff */
[----:B------:R-:W-:Y:S02]  /*16960*/  FSEL R89, R31, -INF , P1 ;  /* 0xff8000001f597808 */ /* 0x000fe40000800000 */
[----:B------:R-:W-:-:S02]  /*16970*/  FMNMX.FTZ R24, R90, R24, !PT ;  /* 0x000000185a187209 */ /* 0x000fc40007810000 */
[----:B------:R-:W-:Y:S02]  /*16980*/  FMNMX.FTZ R132, R107, R132, !PT ;  /* 0x000000846b847209 */ /* 0x000fe40007810000 */
[----:B------:R-:W-:Y:S02]  /*16990*/  FSEL R88, R30, -INF , P0 ;  /* 0xff8000001e587808 */ /* 0x000fe40000000000 */
[----:B------:R-:W-:Y:S01]  /*169a0*/  FMNMX.FTZ R24, R89, R24, !PT ;  /* 0x0000001859187209 */ /* 0x000fe20007810000 */
[----:B-----5:R-:W-:Y:S01]  /*169b0*/  IMAD.MOV.U32 R4, RZ, RZ, R132 ;  /* 0x000000ffff047224 */ /* 0x020fe200078e0084 */
[----:B------:R-:W-:Y:S02]  /*169c0*/  MOV R2, 0x169f0 ;  /* 0x000169f000027802 */ /* 0x000fe40000000f00 */
[----:B------:R-:W-:Y:S02]  /*169d0*/  FMNMX.FTZ R24, R88, R24, !PT ;  /* 0x0000001858187209 */ /* 0x000fe40007810000 */
[----:B-1----:R-:W-:Y:S05]  /*169e0*/  CALL.REL.NOINC `($__internal_43_$__cuda_sm70_shflsync_bfly_p) ;  /* 0x00001bf000007944 */ /* 0x002fea0003c00000 */
[----:B------:R-:W-:Y:S01]  /*169f0*/  FMNMX.FTZ R132, R132, R0, !PT ;  /* 0x0000000084847209 */ /* 0x000fe20007810000 */
[----:B------:R-:W-:Y:S01]  /*16a00*/  IMAD.MOV.U32 R0, RZ, RZ, 0x1 ;  /* 0x00000001ff007424 */ /* 0x000fe200078e00ff */
[----:B------:R-:W-:-:S03]  /*16a10*/  MOV R2, 0x16a40 ;  /* 0x00016a4000027802 */ /* 0x000fc60000000f00 */
[----:B------:R-:W-:Y:S02]  /*16a20*/  IMAD.MOV.U32 R4, RZ, RZ, R132 ;  /* 0x000000ffff047224 */ /* 0x000fe400078e0084 */
[----:B------:R-:W-:Y:S05]  /*16a30*/  CALL.REL.NOINC `($__internal_43_$__cuda_sm70_shflsync_bfly_p) ;  /* 0x00001ba000007944 */ /* 0x000fea0003c00000 */
[----:B------:R-:W-:Y:S01]  /*16a40*/  FMNMX.FTZ R132, R132, R0, !PT ;  /* 0x0000000084847209 */ /* 0x000fe20007810000 */
[----:B------:R-:W-:Y:S01]  /*16a50*/  IMAD.MOV.U32 R4, RZ, RZ, R24 ;  /* 0x000000ffff047224 */ /* 0x000fe200078e0018 */
[----:B------:R-:W-:Y:S01]  /*16a60*/  MOV R2, 0x16a90 ;  /* 0x00016a9000027802 */ /* 0x000fe20000000f00 */
[----:B------:R-:W-:Y:S02]  /*16a70*/  IMAD.MOV.U32 R0, RZ, RZ, 0x2 ;  /* 0x00000002ff007424 */ /* 0x000fe400078e00ff */
[----:B------:R-:W-:Y:S05]  /*16a80*/  CALL.REL.NOINC `($__internal_43_$__cuda_sm70_shflsync_bfly_p) ;  /* 0x00001b5000007944 */ /* 0x000fea0003c00000 */
[----:B------:R-:W-:Y:S01]  /*16a90*/  FMNMX.FTZ R24, R24, R0, !PT ;  /* 0x0000000018187209 */ /* 0x000fe20007810000 */
[----:B------:R-:W-:Y:S01]  /*16aa0*/  IMAD.MOV.U32 R0, RZ, RZ, 0x1 ;  /* 0x00000001ff007424 */ /* 0x000fe200078e00ff */
[----:B------:R-:W-:-:S03]  /*16ab0*/  MOV R2, 0x16ae0 ;  /* 0x00016ae000027802 */ /* 0x000fc60000000f00 */
[----:B------:R-:W-:Y:S02]  /*16ac0*/  IMAD.MOV.U32 R4, RZ, RZ, R24 ;  /* 0x000000ffff047224 */ /* 0x000fe400078e0018 */
[----:B------:R-:W-:Y:S05]  /*16ad0*/  CALL.REL.NOINC `($__internal_43_$__cuda_sm70_shflsync_bfly_p) ;  /* 0x00001b0000007944 */ /* 0x000fea0003c00000 */
[----:B------:R-:W-:Y:S01]  /*16ae0*/  MOV R3, R0 ;  /* 0x0000000000037202 */ /* 0x000fe20000000f00 */
[----:B------:R-:W-:Y:S05]  /*16af0*/  BRA `(.L_x_2741) ;  /* 0xfffef4b000007947 */ /* 0x000fea000383ffff */
.L_x_2701:
[----:B------:R-:W-:Y:S01]  /*16b00*/  MOV R44, RZ ;  /* 0x000000ff002c7202 */ /* 0x000fe20000000f00 */
[----:B------:R-:W-:Y:S01]  /*16b10*/  IMAD.MOV.U32 R0, RZ, RZ, R5 ;  /* 0x000000ffff007224 */ /* 0x000fe200078e0005 */
[----:B------:R-:W-:Y:S01]  /*16b20*/  MOV R2, 0x16b50 ;  /* 0x00016b5000027802 */ /* 0x000fe20000000f00 */
[----:B------:R-:W-:Y:S02]  /*16b30*/  IMAD.MOV.U32 R3, RZ, RZ, 0x181f ;  /* 0x0000181fff037424 */ /* 0x000fe400078e00ff */
[----:B------:R-:W-:Y:S05]  /*16b40*/  CALL.REL.NOINC `($__internal_44_$__cuda_sm70_shflsync_idx_p) ;  /* 0x00001af000007944 */ /* 0x000fea0003c00000 */
[----:B-----5:R-:W-:Y:S01]  /*16b50*/  MOV R4, R0 ;  /* 0x0000000000047202 */ /* 0x020fe20000000f00 */
[----:B-1----:R-:W-:-:S05]  /*16b60*/  BRA `(.L_x_2742) ;  /* 0xffff1a5000007947 */ /* 0x002fca000383ffff */
.L_x_2702:
[----:B------:R-:W-:Y:S01]  /*16b70*/  MOV R44, RZ ;  /* 0x000000ff002c7202 */ /* 0x000fe20000000f00 */
[----:B------:R-:W-:Y:S01]  /*16b80*/  IMAD.MOV.U32 R0, RZ, RZ, R6 ;  /* 0x000000ffff007224 */ /* 0x000fe200078e0006 */
[----:B------:R-:W-:Y:S01]  /*16b90*/  MOV R2, 0x16bc0 ;  /* 0x00016bc000027802 */ /* 0x000fe20000000f00 */
[----:B------:R-:W-:Y:S02]  /*16ba0*/  IMAD.MOV.U32 R3, RZ, RZ, 0x181f ;  /* 0x0000181fff037424 */ /* 0x000fe400078e00ff */
[----:B-12---:R-:W-:Y:S05]  /*16bb0*/  CALL.REL.NOINC `($__internal_44_$__cuda_sm70_shflsync_idx_p) ;  /* 0x00001a8000007944 */ /* 0x006fea0003c00000 */
[----:B------:R-:W2:Y:S01]  /*16bc0*/  LDL R3, [R1+0xc] ;  /* 0x00000c0001037983 */ /* 0x000ea20000100800 */
[----:B------:R-:W-:Y:S01]  /*16bd0*/  IADD3 R20, P0, R0, R29, RZ ;  /* 0x0000001d00147210 */ /* 0x000fe20007f1e0ff */
[----:B------:R-:W-:Y:S02]  /*16be0*/  IMAD.MOV.U32 R44, RZ, RZ, 0x1 ;  /* 0x00000001ff2c7424 */ /* 0x000fe400078e00ff */
[----:B------:R-:W3:Y:S02]  /*16bf0*/  LDL R2, [R1+0x28] ;  /* 0x0000280001027983 */ /* 0x000ee40000100800 */
[----:B-----5:R-:W-:Y:S02]  /*16c00*/  IMAD.X R21, R4, 0x1, R7, P0 ;  /* 0x0000000104157824 */ /* 0x020fe400000e0607 */
[----:B------:R-:W4:Y:S04]  /*16c10*/  LDL R22, [R1+0x24] ;  /* 0x0000240001167983 */ /* 0x000f280000100800 */
[----:B------:R-:W4:Y:S01]  /*16c20*/  LDL R15, [R1+0x20] ;  /* 0x00002000010f7983 */ /* 0x000f220000100800 */
[----:B--2---:R-:W-:Y:S02]  /*16c30*/  ISETP.GE.AND P3, PT, R3, c[0x0][0x1d4], PT ;  /* 0x0000750003007a0c */ /* 0x004fe40003f66270 */
[----:B---3--:R-:W-:Y:S02]  /*16c40*/  ISETP.GE.AND P2, PT, R2, c[0x0][0x1d4], PT ;  /* 0x0000750002007a0c */ /* 0x008fe40003f46270 */
[----:B------:R-:W-:Y:S02]  /*16c50*/  IADD3 R2, P0, R0, R30, RZ ;  /* 0x0000001e00027210 */ /* 0x000fe40007f1e0ff */
[----:B----4-:R-:W-:Y:S02]  /*16c60*/  ISETP.GE.AND P1, PT, R22, c[0x0][0x1d4], PT ;  /* 0x0000750016007a0c */ /* 0x010fe40003f26270 */
[----:B------:R-:W-:Y:S01]  /*16c70*/  SEL R28, RZ, 0x10, P2 ;  /* 0x00000010ff1c7807 */ /* 0x000fe20001000000 */
[----:B------:R-:W-:Y:S01]  /*16c80*/  IMAD.X R3, R4, 0x1, R12, P0 ;  /* 0x0000000104037824 */ /* 0x000fe200000e060c */
[----:B------:R-:W-:Y:S03]  /*16c90*/  SEL R23, RZ, 0x10, P1 ;  /* 0x00000010ff177807 */ /* 0x000fe60000800000 */
        /* <DEDUP_REMOVED lines=8> */
[----:B---3--:R-:W-:Y:S01]  /*16d20*/  IADD3 R2, P0, R0, R36, RZ ;  /* 0x0000002400027210 */ /* 0x008fe20007f1e0ff */
[----:B------:R-:W-:Y:S04]  /*16d30*/  IMAD.MOV.U32 R0, RZ, RZ, R5 ;  /* 0x000000ffff007224 */ /* 0x000fe800078e0005 */
[----:B------:R-:W-:Y:S01]  /*16d40*/  IMAD.X R3, R4, 0x1, R14, P0 ;  /* 0x0000000104037824 */ /* 0x000fe200000e060e */
[----:B------:R-:W-:Y:S02]  /*16d50*/  ISETP.GE.AND P0, PT, R15, c[0x0][0x1d4], PT ;  /* 0x000075000f007a0c */ /* 0x000fe40003f06270 */
[----:B------:R-:W-:Y:S02]  /*16d60*/  SEL R15, RZ, 0x10, P3 ;  /* 0x00000010ff0f7807 */ /* 0x000fe40001800000 */
[----:B------:R-:W-:Y:S09]  /*16d70*/  SEL R22, RZ, 0x10, P0 ;  /* 0x00000010ff167807 */ /* 0x000ff20000000000 */
[----:B------:R3:W-:Y:S02]  /*16d80*/  LDGSTS.E.BYPASS.LTC128B.128 [R251+0x9100], [R2.64], !P0 ;  /* 0x0910000002fb7fae */ /* 0x0007e4000c101d46 */
[----:B---3--:R-:W-:Y:S01]  /*16d90*/  MOV R2, 0x16dc0 ;  /* 0x00016dc000027802 */ /* 0x008fe20000000f00 */
[----:B------:R-:W-:Y:S02]  /*16da0*/  IMAD.MOV.U32 R3, RZ, RZ, 0x181f ;  /* 0x0000181fff037424 */ /* 0x000fe400078e00ff */
[----:B-12---:R-:W-:Y:S05]  /*16db0*/  CALL.REL.NOINC `($__internal_44_$__cuda_sm70_shflsync_idx_p) ;  /* 0x0000188000007944 */ /* 0x006fea0003c00000 */
[----:B------:R-:W-:Y:S01]  /*16dc0*/  MOV R44, 0x1 ;  /* 0x00000001002c7802 */ /* 0x000fe20000000f00 */
[----:B-----5:R-:W-:Y:S01]  /*16dd0*/  IMAD.MOV.U32 R4, RZ, RZ, R0 ;  /* 0x000000ffff047224 */ /* 0x020fe200078e0000 */
[----:B------:R-:W-:Y:S01]  /*16de0*/  MOV R3, 0x181f ;  /* 0x0000181f00037802 */ /* 0x000fe20000000f00 */
[----:B------:R-:W-:Y:S01]  /*16df0*/  IMAD.MOV.U32 R0, RZ, RZ, R6 ;  /* 0x000000ffff007224 */ /* 0x000fe200078e0006 */
[----:B------:R-:W-:Y:S02]  /*16e00*/  MOV R2, 0x16e20 ;  /* 0x00016e2000027802 */ /* 0x000fe40000000f00 */
[----:B-1----:R-:W-:Y:S05]  /*16e10*/  CALL.REL.NOINC `($__internal_44_$__cuda_sm70_shflsync_idx_p) ;  /* 0x0000182000007944 */ /* 0x002fea0003c00000 */
[C---:B------:R-:W-:Y:S01]  /*16e20*/  IADD3 R2, -R15.reuse, 0x10, RZ ;  /* 0x000000100f027810 */ /* 0x040fe20007ffe1ff */
[----:B------:R-:W-:Y:S01]  /*16e30*/  IMAD.MOV.U32 R44, RZ, RZ, 0x2 ;  /* 0x00000002ff2c7424 */ /* 0x000fe200078e00ff */
[----:B------:R-:W-:Y:S02]  /*16e40*/  ISETP.NE.U32.AND P2, PT, R15, RZ, PT ;  /* 0x000000ff0f00720c */ /* 0x000fe40003f45070 */
[----:B------:R-:W-:Y:S04]  /*16e50*/  LOP3.LUT R2, R2, 0xf, RZ, 0xc0, !PT ;  /* 0x0000000f02027812 */ /* 0x000fe800078ec0ff */
[----:B------:R-:W-:Y:S04]  /*16e60*/  IADD3 R2, P1, P0, R2, R0, R29 ;  /* 0x0000000002027210 */ /* 0x000fe8000783e01d */
[----:B-----5:R-:W-:Y:S05]  /*16e70*/  IADD3.X R3, RZ, R4, R7, P1, P0 ;  /* 0x00000004ff037210 */ /* 0x020fea0000fe0407 */
[----:B------:R-:W-:Y:S01]  /*16e80*/  @!PT LDS RZ, [RZ] ;  /* 0x00000000fffff984 */ /* 0x000fe20000000800 */
[----:B------:R-:W-:Y:S01]  /*16e90*/  @!PT LDS RZ, [RZ] ;  /* 0x00000000fffff984 */ /* 0x000fe20000000800 */
[----:B------:R-:W-:Y:S01]  /*16ea0*/  @!PT LDS RZ, [RZ] ;  /* 0x00000000fffff984 */ /* 0x000fe20000000800 */
[----:B------:R2:W-:Y:S01]  /*16eb0*/  LDGSTS.E.BYPASS.LTC128B.128.ZFILL [R251+0x1100], [R2.64], P2 ;  /* 0x0110000002fb7fae */ /* 0x0005e20009141d46 */
[C---:B------:R-:W-:Y:S02]  /*16ec0*/  ISETP.NE.U32.AND P2, PT, R28.reuse, RZ, PT ;  /* 0x000000ff1c00720c */ /* 0x040fe40003f45070 */
[----:B--2---:R-:W-:Y:S04]  /*16ed0*/  IADD3 R2, -R28, 0x10, RZ ;  /* 0x000000101c027810 */ /* 0x004fe80007ffe1ff */
[----:B------:R-:W-:Y:S04]  /*16ee0*/  LOP3.LUT R2, R2, 0xf, RZ, 0xc0, !PT ;  /* 0x0000000f02027812 */ /* 0x000fe800078ec0ff */
[----:B------:R-:W-:Y:S04]  /*16ef0*/  IADD3 R2, P1, P0, R2, R0, R30 ;  /* 0x0000000002027210 */ /* 0x000fe8000783e01e */
[----:B------:R-:W-:Y:S05]  /*16f00*/  IADD3.X R3, RZ, R4, R12, P1, P0 ;  /* 0x00000004ff037210 */ /* 0x000fea0000fe040c */
        /* <DEDUP_REMOVED lines=10> */
[----:B------:R-:W-:Y:S01]  /*16fb0*/  IADD3 R2, P1, P0, R2, R0, R36 ;  /* 0x0000000002027210 */ /* 0x000fe2000783e024 */
[----:B------:R-:W-:Y:S03]  /*16fc0*/  IMAD.MOV.U32 R0, RZ, RZ, R5 ;  /* 0x000000ffff007224 */ /* 0x000fe600078e0005 */
[----:B------:R-:W-:Y:S05]  /*16fd0*/  IADD3.X R3, RZ, R4, R14, P1, P0 ;  /* 0x00000004ff037210 */ /* 0x000fea0000fe040e */
[----:B------:R2:W-:Y:S02]  /*16fe0*/  LDGSTS.E.BYPASS.LTC128B.128.ZFILL [R251+0xa100], [R2.64], P2 ;  /* 0x0a10000002fb7fae */ /* 0x0005e40009141d46 */
[----:B--2---:R-:W-:Y:S01]  /*16ff0*/  MOV R2, 0x17020 ;  /* 0x0001702000027802 */ /* 0x004fe20000000f00 */
[----:B------:R-:W-:Y:S02]  /*17000*/  IMAD.MOV.U32 R3, RZ, RZ, 0x181f ;  /* 0x0000181fff037424 */ /* 0x000fe400078e00ff */
[----:B-1----:R-:W-:Y:S05]  /*17010*/  CALL.REL.NOINC `($__internal_44_$__cuda_sm70_shflsync_idx_p) ;  /* 0x0000162000007944 */ /* 0x002fea0003c00000 */
[----:B------:R-:W-:Y:S01]  /*17020*/  MOV R44, 0x2 ;  /* 0x00000002002c7802 */ /* 0x000fe20000000f00 */
[----:B-----5:R-:W-:Y:S01]  /*17030*/  IMAD.MOV.U32 R4, RZ, RZ, R0 ;  /* 0x000000ffff047224 */ /* 0x020fe200078e0000 */
[----:B------:R-:W-:Y:S01]  /*17040*/  MOV R3, 0x181f ;  /* 0x0000181f00037802 */ /* 0x000fe20000000f00 */
[----:B------:R-:W-:Y:S01]  /*17050*/  IMAD.MOV.U32 R0, RZ, RZ, R6 ;  /* 0x000000ffff007224 */ /* 0x000fe200078e0006 */
[----:B------:R-:W-:Y:S02]  /*17060*/  MOV R2, 0x17080 ;  /* 0x0001708000027802 */ /* 0x000fe40000000f00 */
[----:B-1----:R-:W-:Y:S05]  /*17070*/  CALL.REL.NOINC `($__internal_44_$__cuda_sm70_shflsync_idx_p) ;  /* 0x000015c000007944 */ /* 0x002fea0003c00000 */
[----:B-1---5:R-:W-:-:S05]  /*17080*/  BRA `(.L_x_2743) ;  /* 0xffff17d000007947 */ /* 0x022fca000383ffff */
.L_x_2705:
[----:B------:R-:W-:Y:S01]  /*17090*/  MOV R44, RZ ;  /* 0x000000ff002c7202 */ /* 0x000fe20000000f00 */
[----:B------:R-:W-:Y:S01]  /*170a0*/  IMAD.MOV.U32 R0, RZ, RZ, R5 ;  /* 0x000000ffff007224 */ /* 0x000fe200078e0005 */
[----:B------:R-:W-:Y:S01]  /*170b0*/  MOV R2, 0x170e0 ;  /* 0x000170e000027802 */ /* 0x000fe20000000f00 */
[----:B------:R-:W-:Y:S02]  /*170c0*/  IMAD.MOV.U32 R3, RZ, RZ, 0x181f ;  /* 0x0000181fff037424 */ /* 0x000fe400078e00ff */
[----:B-1----:R-:W-:Y:S05]  /*170d0*/  CALL.REL.NOINC `($__internal_44_$__cuda_sm70_shflsync_idx_p) ;  /* 0x0000156000007944 */ /* 0x002fea0003c00000 */
[----:B-----5:R-:W-:Y:S01]  /*170e0*/  MOV R4, R0 ;  /* 0x0000000000047202 */ /* 0x020fe20000000f00 */
[----:B-1----:R-:W-:-:S05]  /*170f0*/  BRA `(.L_x_2744) ;  /* 0xffff360000007947 */ /* 0x002fca000383ffff */
.L_x_2706:
[----:B------:R-:W-:Y:S01]  /*17100*/  MOV R44, RZ ;  /* 0x000000ff002c7202 */ /* 0x000fe20000000f00 */
[----:B------:R-:W-:Y:S01]  /*17110*/  IMAD.MOV.U32 R0, RZ, RZ, R6 ;  /* 0x000000ffff007224 */ /* 0x000fe200078e0006 */
[----:B------:R-:W-:Y:S01]  /*17120*/  MOV R2, 0x17150 ;  /* 0x0001715000027802 */ /* 0x000fe20000000f00 */
[----:B------:R-:W-:Y:S02]  /*17130*/  IMAD.MOV.U32 R3, RZ, RZ, 0x181f ;  /* 0x0000181fff037424 */ /* 0x000fe400078e00ff */
[----:B-123--:R-:W-:Y:S05]  /*17140*/  CALL.REL.NOINC `($__internal_44_$__cuda_sm70_shflsync_idx_p) ;  /* 0x000014f000007944 */ /* 0x00efea0003c00000 */
        /* <DEDUP_REMOVED lines=77> */
.L_x_2707:
[----:B------:R-:W-:Y:S01]  /*17620*/  MOV R44, RZ ;  /* 0x000000ff002c7202 */ /* 0x000fe20000000f00 */
[----:B------:R-:W-:Y:S01]  /*17630*/  IMAD.MOV.U32 R0, RZ, RZ, R4 ;  /* 0x000000ffff007224 */ /* 0x000fe200078e0004 */
[----:B------:R-:W-:Y:S01]  /*17640*/  MOV R2, 0x17670 ;  /* 0x0001767000027802 */ /* 0x000fe20000000f00 */
[----:B------:R-:W-:Y:S02]  /*17650*/  IMAD.MOV.U32 R3, RZ, RZ, 0x1c1f ;  /* 0x00001c1fff037424 */ /* 0x000fe400078e00ff */
[----:B-1-3--:R-:W-:Y:S05]  /*17660*/  CALL.REL.NOINC `($__internal_44_$__cuda_sm70_shflsync_idx_p) ;  /* 0x00000fd000007944 */ /* 0x00afea0003c00000 */
[----:B-1---5:R-:W-:-:S05]  /*17670*/  BRA `(.L_x_2746) ;  /* 0xffff35e000007947 */ /* 0x022fca000383ffff */
.L_x_2708:
[----:B------:R-:W-:Y:S01]  /*17680*/  MOV R44, 0x1 ;  /* 0x00000001002c7802 */ /* 0x000fe20000000f00 */
[----:B------:R-:W-:Y:S01]  /*17690*/  IMAD.MOV.U32 R0, RZ, RZ, R4 ;  /* 0x000000ffff007224 */ /* 0x000fe200078e0004 */
[----:B------:R-:W-:Y:S01]  /*176a0*/  MOV R2, 0x176d0 ;  /* 0x000176d000027802 */ /* 0x000fe20000000f00 */
[----:B------:R-:W-:Y:S02]  /*176b0*/  IMAD.MOV.U32 R3, RZ, RZ, 0x1c1f ;  /* 0x00001c1fff037424 */ /* 0x000fe400078e00ff */
[----:B--2---:R-:W-:Y:S05]  /*176c0*/  CALL.REL.NOINC `($__internal_44_$__cuda_sm70_shflsync_idx_p) ;  /* 0x00000f7000007944 */ /* 0x004fea0003c00000 */
[----:B-----5:R-:W2:Y:S01]  /*176d0*/  LDL.LU R4, [R1+0x8] ;  /* 0x0000080001047983 */ /* 0x020ea20000300800 */
[----:B------:R-:W-:Y:S03]  /*176e0*/  IMAD.IADD R0, R5, 0x1, R0 ;  /* 0x0000000105007824 */ /* 0x000fe600078e0200 */
[----:B------:R-:W3:Y:S02]  /*176f0*/  LDL.LU R3, [R1+0x4] ;  /* 0x0000040001037983 */ /* 0x000ee40000300800 */
[C---:B------:R-:W-:Y:S02]  /*17700*/  ISETP.GT.AND P0, PT, R0.reuse, RZ, PT ;  /* 0x000000ff0000720c */ /* 0x040fe40003f04270 */
[C---:B------:R-:W-:Y:S01]  /*17710*/  ISETP.GT.AND P1, PT, R0.reuse, 0x1, PT ;  /* 0x000000010000780c */ /* 0x040fe20003f24270 */
[----:B------:R-:W4:Y:S01]  /*17720*/  LDL.LU R2, [R1] ;  /* 0x0000000001027983 */ /* 0x000f220000300800 */
        /* <DEDUP_REMOVED lines=19> */
[----:B--2---:R-:W-:Y:S02]  /*17860*/  FSEL R5, R4, -INF , P0 ;  /* 0xff80000004057808 */ /* 0x004fe40000000000 */
[C---:B------:R-:W-:Y:S02]  /*17870*/  ISETP.GT.AND P0, PT, R0.reuse, 0x10, PT ;  /* 0x000000100000780c */ /* 0x040fe40003f04270 */
[----:B---3--:R-:W-:Y:S02]  /*17880*/  FSEL R185, R3, -INF , P1 ;  /* 0xff80000003b97808 */ /* 0x008fe40000800000 */
[----:B------:R-:W-:Y:S02]  /*17890*/  ISETP.GT.AND P1, PT, R0, 0x11, PT ;  /* 0x000000110000780c */ /* 0x000fe40003f24270 */
[----:B------:R-:W-:Y:S02]  /*178a0*/  FSEL R49, R214, -INF , P0 ;  /* 0xff800000d6317808 */ /* 0x000fe40000000000 */
[----:B------:R-:W-:Y:S02]  /*178b0*/  ISETP.GT.AND P0, PT, R0, 0x20, PT ;  /* 0x000000200000780c */ /* 0x000fe40003f04270 */
[----:B----4-:R-:W-:Y:S02]  /*178c0*/  FSEL R51, R2, -INF , P2 ;  /* 0xff80000002337808 */ /* 0x010fe40001000000 */
        /* <DEDUP_REMOVED lines=70> */
[----:B-1----:R-:W-:Y:S05]  /*17d30*/  CALL.REL.NOINC `($__internal_43_$__cuda_sm70_shflsync_bfly_p) ;  /* 0x000008a000007944 */ /* 0x002fea0003c00000 */
[----:B------:R-:W-:Y:S01]  /*17d40*/  FMNMX.FTZ R4, R4, R0, !PT ;  /* 0x0000000004047209 */ /* 0x000fe20007810000 */
[----:B------:R-:W-:Y:S01]  /*17d50*/  IMAD.MOV.U32 R0, RZ, RZ, 0x1 ;  /* 0x00000001ff007424 */ /* 0x000fe200078e00ff */
[----:B------:R-:W-:Y:S02]  /*17d60*/  MOV R2, 0x17d80 ;  /* 0x00017d8000027802 */ /* 0x000fe40000000f00 */
        /* <DEDUP_REMOVED lines=8> */
[----:B------:R-:W-:Y:S02]  /*17df0*/  MOV R2, 0x17e10 ;  /* 0x00017e1000027802 */ /* 0x000fe40000000f00 */
[----:B------:R-:W-:Y:S05]  /*17e00*/  CALL.REL.NOINC `($__internal_43_$__cuda_sm70_shflsync_bfly_p) ;  /* 0x000007d000007944 */ /* 0x000fea0003c00000 */
[----:B------:R-:W-:-:S05]  /*17e10*/  BRA `(.L_x_2747) ;  /* 0xffff382000007947 */ /* 0x000fca000383ffff */
.L_x_2711:
[----:B-1----:R-:W-:Y:S01]  /*17e20*/  MOV R44, RZ ;  /* 0x000000ff002c7202 */ /* 0x002fe20000000f00 */
[----:B------:R-:W-:Y:S01]  /*17e30*/  IMAD.MOV.U32 R0, RZ, RZ, R6 ;  /* 0x000000ffff007224 */ /* 0x000fe200078e0006 */
[----:B------:R-:W-:Y:S01]  /*17e40*/  MOV R2, 0x17e70 ;  /* 0x00017e7000027802 */ /* 0x000fe20000000f00 */
[----:B------:R-:W-:Y:S02]  /*17e50*/  IMAD.MOV.U32 R3, RZ, RZ, 0x181f ;  /* 0x0000181fff037424 */ /* 0x000fe400078e00ff */
[----:B------:R-:W-:Y:S05]  /*17e60*/  CALL.REL.NOINC `($__internal_44_$__cuda_sm70_shflsync_idx_p) ;  /* 0x000007d000007944 */ /* 0x000fea0003c00000 */
[----:B-1---5:R-:W-:-:S05]  /*17e70*/  BRA `(.L_x_2748) ;  /* 0xffff62a000007947 */ /* 0x022fca000383ffff */
.L_x_2714:
[----:B------:R-:W-:Y:S01]  /*17e80*/  MOV R44, RZ ;  /* 0x000000ff002c7202 */ /* 0x000fe20000000f00 */
[----:B------:R-:W-:Y:S01]  /*17e90*/  IMAD.MOV.U32 R0, RZ, RZ, R5 ;  /* 0x000000ffff007224 */ /* 0x000fe200078e0005 */
[----:B------:R-:W-:Y:S01]  /*17ea0*/  MOV R2, 0x17ed0 ;  /* 0x00017ed000027802 */ /* 0x000fe20000000f00 */
[----:B------:R-:W-:Y:S02]  /*17eb0*/  IMAD.MOV.U32 R3, RZ, RZ, 0x181f ;  /* 0x0000181fff037424 */ /* 0x000fe400078e00ff */
[----:B-1----:R-:W-:Y:S05]  /*17ec0*/  CALL.REL.NOINC `($__internal_44_$__cuda_sm70_shflsync_idx_p) ;  /* 0x0000077000007944 */ /* 0x002fea0003c00000 */
[----:B-----5:R-:W-:Y:S01]  /*17ed0*/  MOV R4, R0 ;  /* 0x0000000000047202 */ /* 0x020fe20000000f00 */
[----:B-1----:R-:W-:-:S05]  /*17ee0*/  BRA `(.L_x_2749) ;  /* 0xffff82c000007947 */ /* 0x002fca000383ffff */
.L_x_2715:
[----:B------:R-:W-:Y:S01]  /*17ef0*/  MOV R44, RZ ;  /* 0x000000ff002c7202 */ /* 0x000fe20000000f00 */
[----:B------:R-:W-:Y:S01]  /*17f00*/  IMAD.MOV.U32 R0, RZ, RZ, R6 ;  /* 0x000000ffff007224 */ /* 0x000fe200078e0006 */
[----:B------:R-:W-:Y:S01]  /*17f10*/  MOV R2, 0x17f40 ;  /* 0x00017f4000027802 */ /* 0x000fe20000000f00 */
[----:B------:R-:W-:Y:S02]  /*17f20*/  IMAD.MOV.U32 R3, RZ, RZ, 0x181f ;  /* 0x0000181fff037424 */ /* 0x000fe400078e00ff */
[----:B-123--:R-:W-:Y:S05]  /*17f30*/  CALL.REL.NOINC `($__internal_44_$__cuda_sm70_shflsync_idx_p) ;  /* 0x0000070000007944 */ /* 0x00efea0003c00000 */
[----:B------:R-:W-:Y:S01]  /*17f40*/  IADD3 R2, -R132, 0x10, RZ ;  /* 0x0000001084027810 */ /* 0x000fe20007ffe1ff */
[----:B------:R-:W-:Y:S03]  /*17f50*/  IMAD.MOV.U32 R44, RZ, RZ, 0x1 ;  /* 0x00000001ff2c7424 */ /* 0x000fe600078e00ff */
        /* <DEDUP_REMOVED lines=17> */
[----:B------:R-:W-:Y:S05]  /*18070*/  IMAD.X R3, R4, 0x1, R10, P0 ;  /* 0x0000000104037824 */ /* 0x000fea00000e060a */
[----:B------:R2:W-:Y:S02]  /*18080*/  LDGSTS.E.BYPASS.LTC128B.128 [R251+0x15100], [R2.64], !P3 ;  /* 0x1510000002fb7fae */ /* 0x0005e4000d901d46 */
[----:B--2---:R-:W-:Y:S01]  /*18090*/  MOV R2, 0x180c0 ;  /* 0x000180c000027802 */ /* 0x004fe20000000f00 */
[----:B------:R-:W-:Y:S02]  /*180a0*/  IMAD.MOV.U32 R3, RZ, RZ, 0x181f ;  /* 0x0000181fff037424 */ /* 0x000fe400078e00ff */
[----:B-1-3--:R-:W-:Y:S05]  /*180b0*/  CALL.REL.NOINC `($__internal_44_$__cuda_sm70_shflsync_idx_p) ;  /* 0x0000058000007944 */ /* 0x00afea0003c00000 */
[----:B------:R-:W-:Y:S01]  /*180c0*/  MOV R44, 0x1 ;  /* 0x00000001002c7802 */ /* 0x000fe20000000f00 */
[----:B-----5:R-:W-:Y:S01]  /*180d0*/  IMAD.MOV.U32 R4, RZ, RZ, R0 ;  /* 0x000000ffff047224 */ /* 0x020fe200078e0000 */
[----:B------:R-:W-:Y:S01]  /*180e0*/  MOV R3, 0x181f ;  /* 0x0000181f00037802 */ /* 0x000fe20000000f00 */
[----:B------:R-:W-:Y:S01]  /*180f0*/  IMAD.MOV.U32 R0, RZ, RZ, R6 ;  /* 0x000000ffff007224 */ /* 0x000fe200078e0006 */
[----:B------:R-:W-:Y:S02]  /*18100*/  MOV R2, 0x18120 ;  /* 0x0001812000027802 */ /* 0x000fe40000000f00 */
[----:B-1----:R-:W-:Y:S05]  /*18110*/  CALL.REL.NOINC `($__internal_44_$__cuda_sm70_shflsync_idx_p) ;  /* 0x0000052000007944 */ /* 0x002fea0003c00000 */
        /* <DEDUP_REMOVED lines=30> */
[----:B-1---5:R-:W-:-:S05]  /*18300*/  BRA `(.L_x_2750) ;  /* 0xffff80d000007947 */ /* 0x022fca000383ffff */
.L_x_2716:
[----:B------:R-:W-:Y:S02]  /*18310*/  MOV R0, 0x2 ;  /* 0x0000000200007802 */ /* 0x000fe40000000f00 */
[----:B------:R-:W-:Y:S02]  /*18320*/  MOV R2, 0x18340 ;  /* 0x0001834000027802 */ /* 0x000fe40000000f00 */
[----:B------:R-:W-:Y:S05]  /*18330*/  CALL.REL.NOINC `($__internal_43_$__cuda_sm70_shflsync_bfly_p) ;  /* 0x000002a000007944 */ /* 0x000fea0003c00000 */
        /* <DEDUP_REMOVED lines=14> */
.L_x_2718:
[----:B------:R1:W5:Y:S01]  /*18420*/  LDL R4, [R1+0x1c] ;  /* 0x00001c0001047983 */ /* 0x0003620000100800 */
[----:B------:R-:W-:-:S02]  /*18430*/  MOV R0, 0x2 ;  /* 0x0000000200007802 */ /* 0x000fc40000000f00 */
[----:B------:R-:W-:Y:S02]  /*18440*/  MOV R2, 0x18460 ;  /* 0x0001846000027802 */ /* 0x000fe40000000f00 */
[----:B-1---5:R-:W-:Y:S05]  /*18450*/  CALL.REL.NOINC `($__internal_43_$__cuda_sm70_shflsync_bfly_p) ;  /* 0x0000018000007944 */ /* 0x022fea0003c00000 */
[----:B------:R-:W-:Y:S01]  /*18460*/  MOV R5, R0 ;  /* 0x0000000000057202 */ /* 0x000fe20000000f00 */
[----:B------:R-:W-:Y:S05]  /*18470*/  BRA `(.L_x_2752) ;  /* 0xffffab3000007947 */ /* 0x000fea000383ffff */
.L_x_2719:
[----:B------:R-:W-:Y:S01]  /*18480*/  IMAD.MOV.U32 R4, RZ, RZ, R5 ;  /* 0x000000ffff047224 */ /* 0x000fe200078e0005 */
[----:B------:R-:W-:Y:S02]  /*18490*/  MOV R0, 0x1 ;  /* 0x0000000100007802 */ /* 0x000fe40000000f00 */
[----:B------:R-:W-:Y:S02]  /*184a0*/  MOV R2, 0x184c0 ;  /* 0x000184c000027802 */ /* 0x000fe40000000f00 */
[----:B------:R-:W-:Y:S05]  /*184b0*/  CALL.REL.NOINC `($__internal_43_$__cuda_sm70_shflsync_bfly_p) ;  /* 0x0000012000007944 */ /* 0x000fea0003c00000 */
[----:B------:R1:W5:Y:S01]  /*184c0*/  LDL R4, [R1+0x2c] ;  /* 0x00002c0001047983 */ /* 0x0003620000100800 */
[----:B------:R-:W-:Y:S01]  /*184d0*/  FADD.FTZ R5, R5, R0 ;  /* 0x0000000005057221 */ /* 0x000fe20000010000 */
[----:B------:R-:W-:Y:S02]  /*184e0*/  MOV R0, 0x2 ;  /* 0x0000000200007802 */ /* 0x000fe40000000f00 */
[----:B------:R-:W-:Y:S02]  /*184f0*/  MOV R2, 0x18510 ;  /* 0x0001851000027802 */ /* 0x000fe40000000f00 */
[----:B-1---5:R-:W-:Y:S05]  /*18500*/  CALL.REL.NOINC `($__internal_43_$__cuda_sm70_shflsync_bfly_p) ;  /* 0x000000d000007944 */ /* 0x022fea0003c00000 */
[----:B------:R-:W2:Y:S02]  /*18510*/  LDL.LU R2, [R1+0x2c] ;  /* 0x00002c0001027983 */ /* 0x000ea40000300800 */
[----:B--2---:R-:W-:Y:S01]  /*18520*/  FADD.FTZ R4, R2, R0 ;  /* 0x0000000002047221 */ /* 0x004fe20000010000 */
[----:B------:R-:W-:-:S02]  /*18530*/  MOV R0, 0x1 ;  /* 0x0000000100007802 */ /* 0x000fc40000000f00 */
[----:B------:R-:W-:Y:S02]  /*18540*/  MOV R2, 0x18560 ;  /* 0x0001856000027802 */ /* 0x000fe40000000f00 */
[----:B------:R-:W-:Y:S05]  /*18550*/  CALL.REL.NOINC `($__internal_43_$__cuda_sm70_shflsync_bfly_p) ;  /* 0x0000008000007944 */ /* 0x000fea0003c00000 */
[----:B------:R-:W-:Y:S01]  /*18560*/  MOV R3, R0 ;  /* 0x0000000000037202 */ /* 0x000fe20000000f00 */
[----:B------:R-:W-:Y:S05]  /*18570*/  BRA `(.L_x_2753) ;  /* 0xffffaac000007947 */ /* 0x000fea000383ffff */
.L_x_2729:
[----:B--2---:R-:W-:Y:S01]  /*18580*/  IMAD.MOV.U32 R0, RZ, RZ, R14 ;  /* 0x000000ffff007224 */ /* 0x004fe200078e000e */
[----:B-----5:R-:W-:Y:S01]  /*18590*/  MOV R44, RZ ;  /* 0x000000ff002c7202 */ /* 0x020fe20000000f00 */
[----:B-1--4-:R-:W-:Y:S01]  /*185a0*/  IMAD.MOV.U32 R3, RZ, RZ, 0x1f ;  /* 0x0000001fff037424 */ /* 0x012fe200078e00ff */
[----:B------:R-:W-:Y:S02]  /*185b0*/  MOV R2, 0x185d0 ;  /* 0x000185d000027802 */ /* 0x000fe40000000f00 */
[----:B---3--:R-:W-:Y:S05]  /*185c0*/  CALL.REL.NOINC `($__internal_44_$__cuda_sm70_shflsync_idx_p) ;  /* 0x0000007000007944 */ /* 0x008fea0003c00000 */
[----:B-1---5:R-:W-:Y:S05]  /*185d0*/  BRA `(.L_x_2754) ;  /* 0xffffd3b000007947 */ /* 0x022fea000383ffff */
        .weak           $__internal_43_$__cuda_sm70_shflsync_bfly_p
        .type           $__internal_43_$__cuda_sm70_shflsync_bfly_p,@function
        .size           $__internal_43_$__cuda_sm70_shflsync_bfly_p,($__internal_44_$__cuda_sm70_shflsync_idx_p - $__internal_43_$__cuda_sm70_shflsync_bfly_p)
$__internal_43_$__cuda_sm70_shflsync_bfly_p:
[----:B------:R-:W-:Y:S02]  /*185e0*/  MOV R200, 0xffffffff ;  /* 0xffffffff00c87802 */ /* 0x000fe40000000f00 */
[----:B------:R-:W-:Y:S02]  /*185f0*/  MOV R3, 0x1f ;  /* 0x0000001f00037802 */ /* 0x000fe40000000f00 */
[----:B------:R-:W-:Y:S04]  /*18600*/  WARPSYNC R200 ;  /* 0x000000c800007348 */ /* 0x000fe80003800000 */
[----:B------:R1:W2:Y:S02]  /*18610*/  SHFL.BFLY PT, R0, R4, R0, R3 ;  /* 0x0c00000004007389 */ /* 0x0002a400000e0003 */
[----:B-1----:R-:W-:-:S04]  /*18620*/  MOV R3, 0x0 ;  /* 0x0000000000037802 */ /* 0x002fc80000000f00 */
[----:B--2---:R-:W-:Y:S05]  /*18630*/  RET.REL.NODEC R2 `(_ZN7cutlass13device_kernelIN5flash19enable_sm80_to_sm89INS1_16FlashAttnFwdSm80INS1_25CollectiveMainloopFwdSm80ILi8ELi1ELb0EN4cute5tupleIJNS5_1CILi128EEENS7_ILi96EEENS7_ILi256EEEEEELi256ENS_6half_tEfNS_4arch4Sm80ELb1ELb0ELb1ELb0ELb1ELb0ELb1ELb1EEENS1_21CollectiveEpilogueFwdINS6_IJS8_SA_S9_EEENS6_IJNS7_ILi1EEESI_SI_EEESC_SE_Li256ELb0ELb1ELb1ELb0EEENS1_30DynamicPersistentTileSchedulerILi256ELi256ELb1ELb1ELb0EEEEEEEEEvNT_6ParamsE) ;  /* 0xfffe79c002007950 */ /* 0x004fea0003c3ffff */
        .weak           $__internal_44_$__cuda_sm70_shflsync_idx_p
        .type           $__internal_44_$__cuda_sm70_shflsync_idx_p,@function
        .size           $__internal_44_$__cuda_sm70_shflsync_idx_p,(.L_x_6515 - $__internal_44_$__cuda_sm70_shflsync_idx_p)
$__internal_44_$__cuda_sm70_shflsync_idx_p:
[----:B------:R1:W-:Y:S02]  /*18640*/  STL [R1+0x198], R4 ;  /* 0x0001980401007387 */ /* 0x0003e40000100800 */
[----:B-1----:R-:W-:-:S04]  /*18650*/  MOV R4, 0xffffffff ;  /* 0xffffffff00047802 */ /* 0x002fc80000000f00 */
[----:B------:R-:W-:Y:S04]  /*18660*/  WARPSYNC R4 ;  /* 0x0000000400007348 */ /* 0x000fe80003800000 */
[----:B------:R1:W2:Y:S04]  /*18670*/  SHFL.IDX PT, R0, R0, R44, R3 ;  /* 0x0000002c00007389 */ /* 0x0002a800000e0003 */
[----:B-1----:R1:W5:Y:S01]  /*18680*/  LDL.LU R4, [R1+0x198] ;  /* 0x0001980001047983 */ /* 0x0023620000300800 */
[----:B------:R-:W-:-:S04]  /*18690*/  MOV R3, 0x0 ;  /* 0x0000000000037802 */ /* 0x000fc80000000f00 */
[----:B--2---:R-:W-:Y:S05]  /*186a0*/  RET.REL.NODEC R2 `(_ZN7cutlass13device_kernelIN5flash19enable_sm80_to_sm89INS1_16FlashAttnFwdSm80INS1_25CollectiveMainloopFwdSm80ILi8ELi1ELb0EN4cute5tupleIJNS5_1CILi128EEENS7_ILi96EEENS7_ILi256EEEEEELi256ENS_6half_tEfNS_4arch4Sm80ELb1ELb0ELb1ELb0ELb1ELb0ELb1ELb1EEENS1_21CollectiveEpilogueFwdINS6_IJS8_SA_S9_EEENS6_IJNS7_ILi1EEESI_SI_EEESC_SE_Li256ELb0ELb1ELb1ELb0EEENS1_30DynamicPersistentTileSchedulerILi256ELi256ELb1ELb1ELb0EEEEEEEEEvNT_6ParamsE) ;  /* 0xfffe795002007950 */ /* 0x004fea0003c3ffff */
.L_x_2755:
        /* <DEDUP_REMOVED lines=13> */
.L_x_6515:


//--------------------- .text._ZN7cutlass13device_kernelIN5flash19enable_sm80_to_sm89INS1_16FlashAttnFwdSm80INS1_25CollectiveMainloopFwdSm80ILi8ELi1ELb0EN4cute5tupleIJNS5_1CILi128EEENS7_ILi64EEENS7_ILi256EEEEEELi256ENS_6half_tEfNS_4arch4Sm80ELb1ELb0ELb1ELb1ELb1ELb0ELb1ELb1EEENS1_21CollectiveEpilogueFwdINS6_IJS8_SA_S9_EEENS6_IJNS7_ILi1EEESI_SI_EEESC_SE_Li256ELb1ELb1ELb1ELb0EEENS1_36VarlenDynamicPersistentTileSchedulerILi128ELi64ELi256ELi256ELb1ELb1ELb0ELb1ELb1ELb1EEEEEEEEEvNT_6ParamsE --------------------------
	.section	.text._ZN7cutlass13device_kernelIN5flash19enable_sm80_to_sm89INS1_16FlashAttnFwdSm80INS1_25CollectiveMainloopFwdSm80ILi8ELi1ELb0EN4cute5tupleIJNS5_1CILi128EEENS7_ILi64EEENS7_ILi256EEEEEELi256ENS_6half_tEfNS_4arch4Sm80ELb1ELb0ELb1ELb1ELb1ELb0ELb1ELb1EEENS1_21CollectiveEpilogueFwdINS6_IJS8_SA_S9_EEENS6_IJNS7_ILi1EEESI_SI_EEESC_SE_Li256ELb1ELb1ELb1ELb0EEENS1_36VarlenDynamicPersistentTileSchedulerILi128ELi64ELi256ELi256ELb1ELb1ELb0ELb1ELb1ELb1EEEEEEEEEvNT_6ParamsE,"ax",@progbits
	.sectioninfo	@"SHI_REGISTERS=255"
	.align	128
.text._ZN7cutlass13device_kernelIN5flash19enable_sm80_to_sm89INS1_16FlashAttnFwdSm80INS1_25CollectiveMainloopFwdSm80ILi8ELi1ELb0EN4cute5tupleIJNS5_1CILi128EEENS7_ILi64EEENS7_ILi256EEEEEELi256ENS_6half_tEfNS_4arch4Sm80ELb1ELb0ELb1ELb1ELb1ELb0ELb1ELb1EEENS1_21CollectiveEpilogueFwdINS6_IJS8_SA_S9_EEENS6_IJNS7_ILi1EEESI_SI_EEESC_SE_Li256ELb1ELb1ELb1ELb0EEENS1_36VarlenDynamicPersistentTileSchedulerILi128ELi64ELi256ELi256ELb1ELb1ELb0ELb1ELb1ELb1EEEEEEEEEvNT_6ParamsE:
        .type           _ZN7cutlass13device_kernelIN5flash19enable_sm80_to_sm89INS1_16FlashAttnFwdSm80INS1_25CollectiveMainloopFwdSm80ILi8ELi1ELb0EN4cute5tupleIJNS5_1CILi128EEENS7_ILi64EEENS7_ILi256EEEEEELi256ENS_6half_tEfNS_4arch4Sm80ELb1ELb0ELb1ELb1ELb1ELb0ELb1ELb1EEENS1_21CollectiveEpilogueFwdINS6_IJS8_SA_S9_EEENS6_IJNS7_ILi1EEESI_SI_EEESC_SE_Li256ELb1ELb1ELb1ELb0EEENS1_36VarlenDynamicPersistentTileSchedulerILi128ELi64ELi256ELi256ELb1ELb1ELb0ELb1ELb1ELb1EEEEEEEEEvNT_6ParamsE,@function
        .size           _ZN7cutlass13device_kernelIN5flash19enable_sm80_to_sm89INS1_16FlashAttnFwdSm80INS1_25CollectiveMainloopFwdSm80ILi8ELi1ELb0EN4cute5tupleIJNS5_1CILi128EEENS7_ILi64EEENS7_ILi256EEEEEELi256ENS_6half_tEfNS_4arch4Sm80ELb1ELb0ELb1ELb1ELb1ELb0ELb1ELb1EEENS1_21CollectiveEpilogueFwdINS6_IJS8_SA_S9_EEENS6_IJNS7_ILi1EEESI_SI_EEESC_SE_Li256ELb1ELb1ELb1ELb0EEENS1_36VarlenDynamicPersistentTileSchedulerILi128ELi64ELi256ELi256ELb1ELb1ELb0ELb1ELb1ELb1EEEEEEEEEvNT_6ParamsE,(.L_x_6518 - _ZN7cutlass13device_kernelIN5flash19enable_sm80_to_sm89INS1_16FlashAttnFwdSm80INS1_25CollectiveMainloopFwdSm80ILi8ELi1ELb0EN4cute5tupleIJNS5_1CILi128EEENS7_ILi64EEENS7_ILi256EEEEEELi256ENS_6half_tEfNS_4arch4Sm80ELb1ELb0ELb1ELb1ELb1ELb0ELb1ELb1EEENS1_21CollectiveEpilogueFwdINS6_IJS8_SA_S9_EEENS6_IJNS7_ILi1EEESI_SI_EEESC_SE_Li256ELb1ELb1ELb1ELb0EEENS1_36VarlenDynamicPersistentTileSchedulerILi128ELi64ELi256ELi256ELb1ELb1ELb0ELb1ELb1ELb1EEEEEEEEEvNT_6ParamsE)
        .other          _ZN7cutlass13device_kernelIN5flash19enable_sm80_to_sm89INS1_16FlashAttnFwdSm80INS1_25CollectiveMainloopFwdSm80ILi8ELi1ELb0EN4cute5tupleIJNS5_1CILi128EEENS7_ILi64EEENS7_ILi256EEEEEELi256ENS_6half_tEfNS_4arch4Sm80ELb1ELb0ELb1ELb1ELb1ELb0ELb1ELb1EEENS1_21CollectiveEpilogueFwdINS6_IJS8_SA_S9_EEENS6_IJNS7_ILi1EEESI_SI_EEESC_SE_Li256ELb1ELb1ELb1ELb0EEENS1_36VarlenDynamicPersistentTileSchedulerILi128ELi64ELi256ELi256ELb1ELb1ELb0ELb1ELb1ELb1EEEEEEEEEvNT_6ParamsE,@"STO_CUDA_ENTRY STV_DEFAULT"
_ZN7cutlass13device_kernelIN5flash19enable_sm80_to_sm89INS1_16FlashAttnFwdSm80INS1_25CollectiveMainloopFwdSm80ILi8ELi1ELb0EN4cute5tupleIJNS5_1CILi128EEENS7_ILi64EEENS7_ILi256EEEEEELi256ENS_6half_tEfNS_4arch4Sm80ELb1ELb0ELb1ELb1ELb1ELb0ELb1ELb1EEENS1_21CollectiveEpilogueFwdINS6_IJS8_SA_S9_EEENS6_IJNS7_ILi1EEESI_SI_EEESC_SE_Li256ELb1ELb1ELb1ELb0EEENS1_36VarlenDynamicPersistentTileSchedulerILi128ELi64ELi256ELi256ELb1ELb1ELb0ELb1ELb1ELb1EEEEEEEEEvNT_6ParamsE:
        /* <DEDUP_REMOVED lines=52> */
.L_x_2761:
        /* <DEDUP_REMOVED lines=16> */
.L_x_2878:
        /* <DEDUP_REMOVED lines=16> */
.L_x_2879:
[----:B---3--:R-:W-:-:S05]  /*0540*/  IMAD R0, R0, c[0x0][0x538], RZ ;  /* 0x00014e0000007a24 */ /* 0x008fca00078e02ff */
[----:B------:R-:W-:-:S04]  /*0550*/  IADD3 R6, R0, R6, RZ ;  /* 0x0000000600067210 */ /* 0x000fc80007ffe0ff */
[----:B------:R-:W-:-:S13]  /*0560*/  ISETP.GT.AND P0, PT, R6, UR4, PT ;  /* 0x0000000406007c0c */ /* 0x000fda000bf04270 */
[----:B-12---:R-:W-:Y:S05]  /*0570*/  @!P0 BRA `(.L_x_2761) ;  /* 0xfffffdc000008947 */ /* 0x006fea000383ffff */
.L_x_2757:
[----:B------:R-:W-:-:S05]  /*0580*/  IADD3 R10, -R0, R6, RZ ;  /* 0x00000006000a7210 */ /* 0x000fca0007ffe1ff */
[----:B------:R-:W-:-:S05]  /*0590*/  IMAD R0, R4, c[0x0][0x538], R10 ;  /* 0x00014e0004007a24 */ /* 0x000fca00078e020a */
[----:B------:R-:W-:Y:S01]  /*05a0*/  ISETP.GT.AND P0, PT, R0, UR4, PT ;  /* 0x0000000400007c0c */ /* 0x000fe2000bf04270 */
[----:B------:R-:W-:-:S12]  /*05b0*/  BRA.DIV ~URZ, `(.L_x_2762) ;  /* 0x000144d27f007947 */ /* 0x000fd8000b800000 */
[----:B------:R-:W-:-:S04]  /*05c0*/  VOTE.ANY R6, PT, !P0 ;  /* 0x0000000000067806 */ /* 0x000fc800040e0100 */
.L_x_2880:
[----:B------:R-:W1:Y:S02]  /*05d0*/  POPC R0, R6 ;  /* 0x0000000600007309 */ /* 0x000e640000000000 */
[----:B-12---:R-:W-:Y:S01]  /*05e0*/  IADD3 R243, R0, R7, RZ ;  /* 0x0000000700f37210 */ /* 0x006fe20007ffe0ff */
[----:B------:R-:W-:Y:S05]  /*05f0*/  BRA.DIV ~URZ, `(.L_x_2763) ;  /* 0x000144e27f007947 */ /* 0x000fea000b800000 */
[----:B------:R1:W2:Y:S01]  /*0600*/  SHFL.IDX PT, R12, R9, R0, 0x1f ;  /* 0x00001f00090c7589 */ /* 0x0002a200000e0000 */
[----:B------:R-:W-:-:S03]  /*0610*/  MOV R5, RZ ;  /* 0x000000ff00057202 */ /* 0x000fc60000000f00 */
[----:B------:R1:W3:Y:S04]  /*0620*/  SHFL.IDX PT, R9, R8, R0, 0x1f ;  /* 0x00001f0008097589 */ /* 0x0002e800000e0000 */
.L_x_2881:
[----:B------:R-:W-:Y:S01]  /*0630*/  ISETP.NE.AND P0, PT, R6, RZ, PT ;  /* 0x000000ff0600720c */ /* 0x000fe20003f05270 */
[----:B------:R-:W-:-:S12]  /*0640*/  BSSY B0, `(.L_x_2764) ;  /* 0x0000005000007945 */ /* 0x000fd80003800000 */
[----:B------:R-:W-:Y:S05]  /*0650*/  @!P0 BRA `(.L_x_2765) ;  /* 0x0000003000008947 */ /* 0x000fea0003800000 */
[----:B-1----:R-:W-:Y:S01]  /*0660*/  IADD3 R0, R0, -0x1, RZ ;  /* 0xffffffff00007810 */ /* 0x002fe20007ffe0ff */
[----:B------:R-:W-:Y:S05]  /*0670*/  BRA.DIV ~URZ, `(.L_x_2766) ;  /* 0x000145427f007947 */ /* 0x000fea000b800000 */
[----:B------:R1:W4:Y:S02]  /*0680*/  SHFL.IDX PT, R5, R4, R0, 0x1f ;  /* 0x00001f0004057589 */ /* 0x00032400000e0000 */
.L_x_2765:
[----:B------:R-:W-:Y:S05]  /*0690*/  BSYNC B0 ;  /* 0x0000000000007941 */ /* 0x000fea0003800000 */
.L_x_2764:
        /* <DEDUP_REMOVED lines=67> */
.L_x_2768:
        /* <DEDUP_REMOVED lines=68> */
.L_x_2769:
[----:B------:R-:W-:Y:S05]  /*0f10*/  BSYNC B0 ;  /* 0x0000000000007941 */ /* 0x000fea0003800000 */
.L_x_2767:
[----:B------:R-:W-:-:S04]  /*0f20*/  LOP3.LUT R0, RZ, R0, RZ, 0x33, !PT ;  /* 0x00000000ff007212 */ /* 0x000fc800078e33ff */
[----:B------:R-:W-:Y:S01]  /*0f30*/  IADD3 R241, R0, R12, RZ ;  /* 0x0000000c00f17210 */ /* 0x000fe20007ffe0ff */
[----:B------:R-:W-:Y:S05]  /*0f40*/  BRA `(.L_x_2770) ;  /* 0x0000004000007947 */ /* 0x000fea0003800000 */
.L_x_2758:
[----:B--2---:R-:W-:Y:S01]  /*0f50*/  IMAD.MOV.U32 R241, RZ, RZ, RZ ;  /* 0x000000fffff17224 */ /* 0x004fe200078e00ff */
[----:B------:R-:W-:Y:S01]  /*0f60*/  MOV R242, RZ ;  /* 0x000000ff00f27202 */ /* 0x000fe20000000f00 */
[----:B------:R-:W-:Y:S01]  /*0f70*/  IMAD.U32 R240, RZ, RZ, UR4 ;  /* 0x00000004fff07e24 */ /* 0x000fe2000f8e00ff */
[----:B------:R-:W-:Y:S02]  /*0f80*/  MOV R243, c[0x0][0x53c] ;  /* 0x00014f0000f37a02 */ /* 0x000fe40000000f00 */
.L_x_2770:
[----:B------:R-:W-:Y:S01]  /*0f90*/  ISETP.NE.AND P0, PT, R13, RZ, PT ;  /* 0x000000ff0d00720c */ /* 0x000fe20003f05270 */
[----:B------:R-:W-:-:S12]  /*0fa0*/  WARPSYNC 0xffffffff ;  /* 0xffffffff00007948 */ /* 0x000fd80003800000 */
[----:B------:R1:W-:Y:S04]  /*0fb0*/  @!P0 STS.128 [0x20100], R240 ;  /* 0x020100f0ff008388 */ /* 0x0003e80000000c00 */
[----:B------:R-:W-:Y:S06]  /*0fc0*/  BAR.ARV 0x5, 0x100 ;  /* 0x0144000000007b1d */ /* 0x000fec0000002000 */
.L_x_2756:
        /* <DEDUP_REMOVED lines=78> */
[----:B------:R-:W-:Y:S01]  /*14b0*/  IMAD.SHL.U32 R215, R11, 0x2, RZ ;  /* 0x000000020bd77824 */ /* 0x000fe200078e00ff */
[----:B------:R-:W-:Y:S01]  /*14c0*/  LOP3.LUT R2, R6, R2, RZ, 0x3c, !PT ;  /* 0x0000000206027212 */ /* 0x000fe200078e3cff */
[----:B------:R-:W-:Y:S01]  /*14d0*/  IMAD R250, R9, 0x8, R15 ;  /* 0x0000000809fa7824 */ /* 0x000fe200078e020f */
        /* <DEDUP_REMOVED lines=8> */
[----:B------:R-:W-:Y:S02]  /*1560*/  SHF.R.S32.HI R5, RZ, 0x1f, R217 ;  /* 0x0000001fff057819 */ /* 0x000fe400000114d9 */
[----:B------:R-:W-:Y:S01]  /*1570*/  SHF.R.S32.HI R5, RZ, 0x1f, R224 ;  /* 0x0000001fff057819 */ /* 0x000fe200000114e0 */
[----:B------:R-:W-:Y:S01]  /*1580*/  IMAD.IADD R2, R16, 0x1, -R2 ;  /* 0x0000000110027824 */ /* 0x000fe200078e0a02 */
[----:B------:R-:W-:Y:S02]  /*1590*/  SEL R5, R8, 0xffffffe0, !P1 ;  /* 0xffffffe008057807 */ /* 0x000fe40004800000 */
[----:B------:R-:W-:Y:S01]  /*15a0*/  LEA R11, R7, 0x80, 0x1 ;  /* 0x00000080070b7811 */ /* 0x000fe200078e08ff */
[----:B------:R-:W-:Y:S01]  /*15b0*/  IMAD.SHL.U32 R248, R2, 0x2, RZ ;  /* 0x0000000202f87824 */ /* 0x000fe200078e00ff */
[----:B------:R-:W-:-:S02]  /*15c0*/  SEL R2, R8, 0xffffffe0, !P4 ;  /* 0xffffffe008027807 */ /* 0x000fc40006000000 */
[----:B------:R-:W-:Y:S01]  /*15d0*/  IADD3 R225, R217, 0xc0, RZ ;  /* 0x000000c0d9e17810 */ /* 0x000fe20007ffe0ff */
[----:B------:R-:W-:Y:S01]  /*15e0*/  STL [R1+0x4], R11 ;  /* 0x0000040b01007387 */ /* 0x000fe20000100800 */
        /* <DEDUP_REMOVED lines=9> */
[----:B------:R-:W-:Y:S02]  /*1680*/  SHF.R.S32.HI R8, RZ, 0x1f, R42 ;  /* 0x0000001fff087819 */ /* 0x000fe4000001142a */
[----:B------:R-:W-:-:S02]  /*1690*/  IADD3 R30, R248, 0x68, RZ ;  /* 0x00000068f81e7810 */ /* 0x000fc40007ffe0ff */
[C---:B------:R-:W-:Y:S02]  /*16a0*/  IADD3 R29, R248.reuse, 0x70, RZ ;  /* 0x00000070f81d7810 */ /* 0x040fe40007ffe0ff */
[----:B------:R-:W-:Y:S02]  /*16b0*/  SHF.R.S32.HI R7, RZ, 0x1f, R41 ;  /* 0x0000001fff077819 */ /* 0x000fe40000011429 */
[----:B------:R-:W-:Y:S02]  /*16c0*/  SHF.R.S32.HI R8, RZ, 0x1f, R40 ;  /* 0x0000001fff087819 */ /* 0x000fe40000011428 */
[C---:B------:R-:W-:Y:S02]  /*16d0*/  IADD3 R27, R248.reuse, 0x80, RZ ;  /* 0x00000080f81b7810 */ /* 0x040fe40007ffe0ff */
[----:B------:R-:W-:Y:S02]  /*16e0*/  IADD3 R26, R248, 0x88, RZ ;  /* 0x00000088f81a7810 */ /* 0x000fe40007ffe0ff */
[----:B------:R-:W-:-:S02]  /*16f0*/  SHF.R.S32.HI R7, RZ, 0x1f, R39 ;  /* 0x0000001fff077819 */ /* 0x000fc40000011427 */
[----:B------:R-:W-:Y:S02]  /*1700*/  SHF.R.S32.HI R8, RZ, 0x1f, R38 ;  /* 0x0000001fff087819 */ /* 0x000fe40000011426 */
[C---:B------:R-:W-:Y:S02]  /*1710*/  IADD3 R37, R248.reuse, 0x30, RZ ;  /* 0x00000030f8257810 */ /* 0x040fe40007ffe0ff */
[C---:B------:R-:W-:Y:S02]  /*1720*/  IADD3 R24, R248.reuse, 0x98, RZ ;  /* 0x00000098f8187810 */ /* 0x040fe40007ffe0ff */
[----:B------:R-:W-:Y:S02]  /*1730*/  IADD3 R23, R248, 0xa0, RZ ;  /* 0x000000a0f8177810 */ /* 0x000fe40007ffe0ff */
[----:B------:R-:W-:Y:S02]  /*1740*/  SHF.R.S32.HI R7, RZ, 0x1f, R36 ;  /* 0x0000001fff077819 */ /* 0x000fe40000011424 */
[----:B------:R-:W-:-:S02]  /*1750*/  SHF.R.S32.HI R8, RZ, 0x1f, R35 ;  /* 0x0000001fff087819 */ /* 0x000fc40000011423 */
[C---:B------:R-:W-:Y:S02]  /*1760*/  IADD3 R34, R248.reuse, 0x48, RZ ;  /* 0x00000048f8227810 */ /* 0x040fe40007ffe0ff */
[C---:B------:R-:W-:Y:S02]  /*1770*/  IADD3 R21, R248.reuse, 0xb0, RZ ;  /* 0x000000b0f8157810 */ /* 0x040fe40007ffe0ff */
[C---:B------:R-:W-:Y:S02]  /*1780*/  IADD3 R20, R248.reuse, 0xb8, RZ ;  /* 0x000000b8f8147810 */ /* 0x040fe40007ffe0ff */
[----:B------:R-:W-:Y:S02]  /*1790*/  SHF.R.S32.HI R7, RZ, 0x1f, R33 ;  /* 0x0000001fff077819 */ /* 0x000fe40000011421 */
[----:B------:R-:W-:Y:S02]  /*17a0*/  SHF.R.S32.HI R8, RZ, 0x1f, R32 ;  /* 0x0000001fff087819 */ /* 0x000fe40000011420 */
[----:B------:R-:W-:-:S02]  /*17b0*/  IADD3 R31, R248, 0x60, RZ ;  /* 0x00000060f81f7810 */ /* 0x000fc40007ffe0ff */
[C---:B------:R-:W-:Y:S02]  /*17c0*/  IADD3 R18, R248.reuse, 0xc8, RZ ;  /* 0x000000c8f8127810 */ /* 0x040fe40007ffe0ff */
[C---:B------:R-:W-:Y:S02]  /*17d0*/  IADD3 R17, R248.reuse, 0xd0, RZ ;  /* 0x000000d0f8117810 */ /* 0x040fe40007ffe0ff */
[----:B------:R-:W-:Y:S02]  /*17e0*/  SHF.R.S32.HI R7, RZ, 0x1f, R30 ;  /* 0x0000001fff077819 */ /* 0x000fe4000001141e */
[----:B------:R-:W-:Y:S02]  /*17f0*/  SHF.R.S32.HI R8, RZ, 0x1f, R29 ;  /* 0x0000001fff087819 */ /* 0x000fe4000001141d */
[C---:B------:R-:W-:Y:S02]  /*1800*/  IADD3 R28, R248.reuse, 0x78, RZ ;  /* 0x00000078f81c7810 */ /* 0x040fe40007ffe0ff */
[----:B-1----:R-:W-:-:S02]  /*1810*/  IADD3 R15, R248, 0xe0, RZ ;  /* 0x000000e0f80f7810 */ /* 0x002fc40007ffe0ff */
[C---:B------:R-:W-:Y:S02]  /*1820*/  IADD3 R14, R248.reuse, 0xe8, RZ ;  /* 0x000000e8f80e7810 */ /* 0x040fe40007ffe0ff */
[----:B------:R-:W-:Y:S02]  /*1830*/  SHF.R.S32.HI R7, RZ, 0x1f, R27 ;  /* 0x0000001fff077819 */ /* 0x000fe4000001141b */
[----:B------:R-:W-:Y:S02]  /*1840*/  SHF.R.S32.HI R8, RZ, 0x1f, R26 ;  /* 0x0000001fff087819 */ /* 0x000fe4000001141a */
[----:B------:R-:W-:Y:S02]  /*1850*/  IADD3 R25, R248, 0x90, RZ ;  /* 0x00000090f8197810 */ /* 0x000fe40007ffe0ff */
[----:B------:R-:W-:Y:S02]  /*1860*/  SHF.R.S32.HI R9, RZ, 0x1f, R37 ;  /* 0x0000001fff097819 */ /* 0x000fe40000011425 */
[----:B------:R-:W-:-:S02]  /*1870*/  SHF.R.S32.HI R7, RZ, 0x1f, R24 ;  /* 0x0000001fff077819 */ /* 0x000fc40000011418 */
[----:B------:R-:W-:Y:S02]  /*1880*/  SHF.R.S32.HI R8, RZ, 0x1f, R23 ;  /* 0x0000001fff087819 */ /* 0x000fe40000011417 */
[C---:B------:R-:W-:Y:S02]  /*1890*/  IADD3 R22, R248.reuse, 0xa8, RZ ;  /* 0x000000a8f8167810 */ /* 0x040fe40007ffe0ff */
[----:B------:R-:W-:Y:S02]  /*18a0*/  SHF.R.S32.HI R9, RZ, 0x1f, R34 ;  /* 0x0000001fff097819 */ /* 0x000fe40000011422 */
[----:B------:R-:W-:Y:S02]  /*18b0*/  SHF.R.S32.HI R7, RZ, 0x1f, R21 ;  /* 0x0000001fff077819 */ /* 0x000fe40000011415 */
[----:B------:R-:W-:Y:S02]  /*18c0*/  SHF.R.S32.HI R8, RZ, 0x1f, R20 ;  /* 0x0000001fff087819 */ /* 0x000fe40000011414 */
[----:B------:R-:W-:-:S02]  /*18d0*/  IADD3 R19, R248, 0xc0, RZ ;  /* 0x000000c0f8137810 */ /* 0x000fc40007ffe0ff */
[----:B------:R-:W-:Y:S02]  /*18e0*/  SHF.R.S32.HI R9, RZ, 0x1f, R31 ;  /* 0x0000001fff097819 */ /* 0x000fe4000001141f */
[----:B------:R-:W-:Y:S02]  /*18f0*/  SHF.R.S32.HI R7, RZ, 0x1f, R18 ;  /* 0x0000001fff077819 */ /* 0x000fe40000011412 */
[----:B------:R-:W-:Y:S02]  /*1900*/  SHF.R.S32.HI R8, RZ, 0x1f, R17 ;  /* 0x0000001fff087819 */ /* 0x000fe40000011411 */
[----:B------:R-:W-:Y:S02]  /*1910*/  SHF.R.S32.HI R6, RZ, 0x1f, R225 ;  /* 0x0000001fff067819 */ /* 0x000fe400000114e1 */
[----:B------:R-:W-:Y:S02]  /*1920*/  IADD3 R16, R248, 0xd8, RZ ;  /* 0x000000d8f8107810 */ /* 0x000fe40007ffe0ff */
[----:B------:R-:W-:-:S02]  /*1930*/  SHF.R.S32.HI R9, RZ, 0x1f, R28 ;  /* 0x0000001fff097819 */ /* 0x000fc4000001141c */
[----:B------:R-:W-:Y:S02]  /*1940*/  SHF.R.S32.HI R7, RZ, 0x1f, R15 ;  /* 0x0000001fff077819 */ /* 0x000fe4000001140f */
[----:B------:R-:W-:Y:S01]  /*1950*/  SHF.R.S32.HI R8, RZ, 0x1f, R14 ;  /* 0x0000001fff087819 */ /* 0x000fe2000001140e */
[C---:B------:R-:W-:Y:S01]  /*1960*/  IMAD.IADD R8, R11.reuse, 0x1, R5 ;  /* 0x000000010b087824 */ /* 0x040fe200078e0205 */
[----:B------:R-:W-:Y:S02]  /*1970*/  SEL R6, R10, 0xffffffc0, !P2 ;  /* 0xffffffc00a067807 */ /* 0x000fe40005000000 */
[----:B------:R-:W-:Y:S02]  /*1980*/  IADD3 R13, R248, 0xf0, RZ ;  /* 0x000000f0f80d7810 */ /* 0x000fe40007ffe0ff */
[----:B------:R-:W-:Y:S01]  /*1990*/  SHF.R.S32.HI R9, RZ, 0x1f, R25 ;  /* 0x0000001fff097819 */ /* 0x000fe20000011419 */
[----:B------:R1:W-:Y:S01]  /*19a0*/  STL [R1+0x10], R8 ;  /* 0x0000100801007387 */ /* 0x0003e20000100800 */
[----:B------:R-:W-:-:S02]  /*19b0*/  IADD3 R7, R11, -0x10, RZ ;  /* 0xfffffff00b077810 */ /* 0x000fc40007ffe0ff */
[----:B------:R-:W-:Y:S02]  /*19c0*/  SHF.R.S32.HI R9, RZ, 0x1f, R22 ;  /* 0x0000001fff097819 */ /* 0x000fe40000011416 */
[----:B------:R-:W-:Y:S02]  /*19d0*/  @P0 IADD3 R7, R11, 0x10, RZ ;  /* 0x000000100b070810 */ /* 0x000fe40007ffe0ff */
[----:B------:R-:W-:Y:S02]  /*19e0*/  SHF.R.S32.HI R9, RZ, 0x1f, R19 ;  /* 0x0000001fff097819 */ /* 0x000fe40000011413 */
[----:B------:R-:W-:Y:S01]  /*19f0*/  SHF.R.S32.HI R9, RZ, 0x1f, R16 ;  /* 0x0000001fff097819 */ /* 0x000fe20000011410 */
[----:B------:R-:W-:Y:S01]  /*1a00*/  IMAD.IADD R5, R5, 0x1, R7 ;  /* 0x0000000105057824 */ /* 0x000fe200078e0207 */
[----:B------:R-:W-:Y:S01]  /*1a10*/  SHF.R.S32.HI R9, RZ, 0x1f, R13 ;  /* 0x0000001fff097819 */ /* 0x000fe2000001140d */
[----:B------:R-:W-:Y:S01]  /*1a20*/  IMAD.IADD R9, R11, 0x1, R6 ;  /* 0x000000010b097824 */ /* 0x000fe200078e0206 */
[----:B------:R-:W-:Y:S01]  /*1a30*/  LEA R208, R3, 0x10100, 0x1 ;  /* 0x0001010003d07811 */ /* 0x000fe200078e08ff */
[----:B------:R-:W-:Y:S01]  /*1a40*/  IMAD.IADD R3, R6, 0x1, R7 ;  /* 0x0000000106037824 */ /* 0x000fe200078e0207 */
[----:B------:R-:W-:-:S02]  /*1a50*/  LEA R203, R4, 0x100, 0x1 ;  /* 0x0000010004cb7811 */ /* 0x000fc400078e08ff */
[----:B------:R2:W-:Y:S01]  /*1a60*/  STL [R1+0x20], R9 ;  /* 0x0000200901007387 */ /* 0x0005e20000100800 */
[----:B------:R-:W-:Y:S01]  /*1a70*/  IMAD.IADD R209, R208, 0x1, R2 ;  /* 0x00000001d0d17824 */ /* 0x000fe200078e0202 */
[----:B------:R-:W-:Y:S01]  /*1a80*/  IADD3 R223, R217, 0x40, RZ ;  /* 0x00000040d9df7810 */ /* 0x000fe20007ffe0ff */
[----:B------:R-:W-:Y:S01]  /*1a90*/  IMAD.IADD R204, R2, 0x1, R203 ;  /* 0x0000000102cc7824 */ /* 0x000fe200078e02cb */
[----:B------:R-:W-:Y:S01]  /*1aa0*/  LEA R200, R0, 0x8100, 0x1 ;  /* 0x0000810000c87811 */ /* 0x000fe200078e08ff */
[--C-:B------:R-:W-:Y:S01]  /*1ab0*/  IMAD.IADD R2, R5, 0x1, R6.reuse ;  /* 0x0000000105027824 */ /* 0x100fe200078e0206 */
[----:B------:R-:W-:Y:S01]  /*1ac0*/  SHF.R.S32.HI R12, RZ, 0x1f, R223 ;  /* 0x0000001fff0c7819 */ /* 0x000fe200000114df */
[----:B-1----:R-:W-:Y:S01]  /*1ad0*/  IMAD.IADD R8, R8, 0x1, R6 ;  /* 0x0000000108087824 */ /* 0x002fe200078e0206 */
[----:B------:R-:W-:Y:S02]  /*1ae0*/  SEL R0, R10, 0xffffffc0, !P3 ;  /* 0xffffffc00a007807 */ /* 0x000fe40005800000 */
[----:B------:R-:W-:-:S02]  /*1af0*/  IADD3 R12, R248, 0xf8, RZ ;  /* 0x000000f8f80c7810 */ /* 0x000fc40007ffe0ff */
[----:B------:R2:W-:Y:S01]  /*1b00*/  STL [R1+0x1c], R8 ;  /* 0x00001c0801007387 */ /* 0x0005e20000100800 */
[----:B------:R-:W-:Y:S01]  /*1b10*/  IMAD.IADD R211, R208, 0x1, R0 ;  /* 0x00000001d0d37824 */ /* 0x000fe200078e0200 */
[----:B------:R-:W-:Y:S01]  /*1b20*/  SHF.R.S32.HI R10, RZ, 0x1f, R12 ;  /* 0x0000001fff0a7819 */ /* 0x000fe2000001140c */
[C---:B------:R-:W-:Y:S01]  /*1b30*/  IMAD.IADD R206, R0.reuse, 0x1, R203 ;  /* 0x0000000100ce7824 */ /* 0x040fe200078e02cb */
[----:B------:R2:W-:Y:S01]  /*1b40*/  STL [R1+0x8], R7 ;  /* 0x0000080701007387 */ /* 0x0005e20000100800 */
[----:B------:R-:W-:Y:S02]  /*1b50*/  IMAD.IADD R210, R209, 0x1, R0 ;  /* 0x00000001d1d27824 */ /* 0x000fe400078e0200 */
[----:B------:R-:W-:Y:S01]  /*1b60*/  IMAD.IADD R205, R0, 0x1, R204 ;  /* 0x0000000100cd7824 */ /* 0x000fe200078e02cc */
[----:B------:R2:W-:Y:S04]  /*1b70*/  STL [R1+0x18], R3 ;  /* 0x0000180301007387 */ /* 0x0005e80000100800 */
[----:B------:R2:W-:Y:S04]  /*1b80*/  STL [R1+0xc], R5 ;  /* 0x00000c0501007387 */ /* 0x0005e80000100800 */
[----:B------:R2:W-:Y:S02]  /*1b90*/  STL [R1+0x14], R2 ;  /* 0x0000140201007387 */ /* 0x0005e40000100800 */
.L_x_2877:
[----:B--2---:R-:W-:-:S04]  /*1ba0*/  IMAD.MOV.U32 R8, RZ, RZ, 0x4 ;  /* 0x00000004ff087424 */ /* 0x004fc800078e00ff */
[----:B------:R-:W-:-:S05]  /*1bb0*/  IMAD.WIDE R2, R243, R8, c[0x0][0x588] ;  /* 0x00016200f3027625 */ /* 0x000fca00078e0208 */
[----:B------:R-:W2:Y:S01]  /*1bc0*/  LDG.E R251, [R2.64] ;  /* 0x0000000602fb7981 */ /* 0x000ea2000c1e1900 */
[----:B------:R-:W-:Y:S01]  /*1bd0*/  ISETP.NE.U32.AND P4, PT, RZ, c[0x0][0x370], PT ;  /* 0x0000dc00ff007a0c */ /* 0x000fe20003f85070 */
[----:B------:R-:W-:Y:S01]  /*1be0*/  IMAD.MOV.U32 R229, RZ, RZ, RZ ;  /* 0x000000ffffe57224 */ /* 0x000fe200078e00ff */
[----:B------:R-:W-:Y:S01]  /*1bf0*/  ISETP.NE.U32.AND P3, PT, RZ, c[0x0][0x360], PT ;  /* 0x0000d800ff007a0c */ /* 0x000fe20003f65070 */
[----:B------:R-:W-:Y:S01]  /*1c00*/  IMAD.MOV.U32 R11, RZ, RZ, RZ ;  /* 0x000000ffff0b7224 */ /* 0x000fe200078e00ff */
[----:B------:R-:W-:Y:S02]  /*1c10*/  ISETP.NE.AND.EX P4, PT, RZ, c[0x0][0x374], PT, P4 ;  /* 0x0000dd00ff007a0c */ /* 0x000fe40003f85340 */
[----:B------:R-:W-:Y:S02]  /*1c20*/  ISETP.NE.AND.EX P3, PT, RZ, c[0x0][0x364], PT, P3 ;  /* 0x0000d900ff007a0c */ /* 0x000fe40003f65330 */
[----:B------:R-:W-:-:S04]  /*1c30*/  ISETP.NE.U32.AND P0, PT, RZ, c[0x0][0x348], PT ;  /* 0x0000d200ff007a0c */ /* 0x000fc80003f05070 */
[----:B------:R-:W-:Y:S02]  /*1c40*/  ISETP.NE.AND.EX P0, PT, RZ, c[0x0][0x34c], PT, P0 ;  /* 0x0000d300ff007a0c */ /* 0x000fe40003f05300 */
[----:B--2---:R-:W-:Y:S01]  /*1c50*/  SHF.R.S32.HI R12, RZ, 0x1f, R251 ;  /* 0x0000001fff0c7819 */ /* 0x004fe200000114fb */
[C---:B------:R-:W-:Y:S02]  /*1c60*/  IMAD.SHL.U32 R252, R251.reuse, 0x4, RZ ;  /* 0x00000004fbfc7824 */ /* 0x040fe400078e00ff */
[C---:B------:R-:W-:Y:S02]  /*1c70*/  @P4 LEA R6, P2, R251.reuse, c[0x0][0x370], 0x2 ;  /* 0x0000dc00fb064a11 */ /* 0x040fe400078410ff */
[C-C-:B------:R-:W-:Y:S01]  /*1c80*/  SHF.L.U64.HI R13, R251.reuse, 0x2, R12.reuse ;  /* 0x00000002fb0d7819 */ /* 0x140fe2000001020c */
[----:B------:R1:W-:Y:S01]  /*1c90*/  STL [R1+0x2c], R12 ;  /* 0x00002c0c01007387 */ /* 0x0003e20000100800 */
[----:B------:R-:W-:Y:S02]  /*1ca0*/  @P4 LEA.HI.X R7, R251, c[0x0][0x374], R12, 0x2, P2 ;  /* 0x0000dd00fb074a11 */ /* 0x000fe400010f140c */
[C---:B------:R-:W-:Y:S01]  /*1cb0*/  @P3 IADD3 R4, P1, R252.reuse, c[0x0][0x360], RZ ;  /* 0x0000d800fc043a10 */ /* 0x040fe20007f3e0ff */
[----:B------:R1:W-:Y:S01]  /*1cc0*/  STL [R1], R13 ;  /* 0x0000000d01007387 */ /* 0x0003e20000100800 */
[----:B------:R-:W-:-:S02]  /*1cd0*/  IADD3 R2, P2, R252, c[0x0][0x348], RZ ;  /* 0x0000d200fc027a10 */ /* 0x000fc40007f5e0ff */
[C---:B------:R-:W-:Y:S01]  /*1ce0*/  @P3 IADD3.X R5, R13.reuse, c[0x0][0x364], RZ, P1, !PT ;  /* 0x0000d9000d053a10 */ /* 0x040fe20000ffe4ff */
[----:B------:R1:W5:Y:S01]  /*1cf0*/  @P4 LDG.E R229, [R6.64] ;  /* 0x0000000606e54981 */ /* 0x000362000c1e1900 */
[----:B------:R-:W-:-:S03]  /*1d00*/  IADD3.X R3, R13, c[0x0][0x34c], RZ, P2, !PT ;  /* 0x0000d3000d037a10 */ /* 0x000fc600017fe4ff */
        /* <DEDUP_REMOVED lines=9> */
.L_x_2771:
[----:B------:R-:W-:-:S04]  /*1da0*/  ISETP.NE.U32.AND P1, PT, RZ, c[0x0][0x368], PT ;  /* 0x0000da00ff007a0c */ /* 0x000fc80003f25070 */
[----:B------:R-:W-:-:S13]  /*1db0*/  ISETP.NE.AND.EX P1, PT, RZ, c[0x0][0x36c], PT, P1 ;  /* 0x0000db00ff007a0c */ /* 0x000fda0003f25310 */
[----:B------:R-:W-:Y:S05]  /*1dc0*/  @!P1 BRA `(.L_x_2772) ;  /* 0x0000004000009947 */ /* 0x000fea0003800000 */
[----:B-1----:R-:W-:-:S04]  /*1dd0*/  IADD3 R2, P1, R252, c[0x0][0x368], RZ ;  /* 0x0000da00fc027a10 */ /* 0x002fc80007f3e0ff */
[----:B------:R-:W-:-:S05]  /*1de0*/  IADD3.X R3, R13, c[0x0][0x36c], RZ, P1, !PT ;  /* 0x0000db000d037a10 */ /* 0x000fca0000ffe4ff */
[----:B------:R1:W5:Y:S01]  /*1df0*/  LDG.E R0, [R2.64] ;  /* 0x0000000602007981 */ /* 0x000362000c1e1900 */
[----:B------:R-:W-:Y:S05]  /*1e00*/  BRA `(.L_x_2773) ;  /* 0x0000008000007947 */ /* 0x000fea0003800000 */
.L_x_2772:
        /* <DEDUP_REMOVED lines=8> */
.L_x_2773:
[----:B-1----:R-:W-:Y:S01]  /*1e90*/  IMAD.MOV.U32 R2, RZ, RZ, c[0x0][0x2c4] ;  /* 0x0000b100ff027624 */ /* 0x002fe200078e00ff */
[----:B------:R-:W-:Y:S01]  /*1ea0*/  BSSY B0, `(.L_x_2774) ;  /* 0x000003b000007945 */ /* 0x000fe20003800000 */
[----:B------:R-:W-:Y:S02]  /*1eb0*/  IMAD.SHL.U32 R239, R241, 0x80, RZ ;  /* 0x00000080f1ef7824 */ /* 0x000fe400078e00ff */
[----:B-----5:R-:W-:Y:S01]  /*1ec0*/  IMAD.IADD R212, R0, 0x1, -R229 ;  /* 0x0000000100d47824 */ /* 0x020fe200078e0ae5 */
[----:B------:R-:W-:-:S02]  /*1ed0*/  ISETP.NE.AND P4, PT, R2, 0x1, PT ;  /* 0x000000010200780c */ /* 0x000fc40003f85270 */
[----:B------:R-:W-:Y:S02]  /*1ee0*/  IADD3 R2, R239, 0x7f, RZ ;  /* 0x0000007fef027810 */ /* 0x000fe40007ffe0ff */
[----:B------:R-:W-:-:S03]  /*1ef0*/  IADD3 R3, R212, 0x40, -R213 ;  /* 0x00000040d4037810 */ /* 0x000fc60007ffe8d5 */
[----:B------:R-:W-:-:S06]  /*1f00*/  IMAD.MOV.U32 R0, RZ, RZ, R2 ;  /* 0x000000ffff007224 */ /* 0x000fcc00078e0002 */
[----:B------:R-:W-:Y:S01]  /*1f10*/  @P4 IMAD.HI.U32 R4, R2, c[0x0][0x2c8], RZ ;  /* 0x0000b20002044a27 */ /* 0x000fe200078e00ff */
[----:B------:R-:W-:-:S04]  /*1f20*/  IADD3 R2, R212, 0x3f, RZ ;  /* 0x0000003fd4027810 */ /* 0x000fc80007ffe0ff */
[----:B------:R-:W-:-:S05]  /*1f30*/  @P4 SHF.R.U32.HI R0, RZ, c[0x0][0x2cc], R4 ;  /* 0x0000b300ff004a19 */ /* 0x000fca0000011604 */
[----:B------:R-:W-:Y:S01]  /*1f40*/  IMAD.IADD R0, R3, 0x1, R0 ;  /* 0x0000000103007824 */ /* 0x000fe200078e0200 */
[----:B------:R-:W-:-:S04]  /*1f50*/  SHF.R.S32.HI R3, RZ, 0x1f, R2 ;  /* 0x0000001fff037819 */ /* 0x000fc80000011402 */
[----:B------:R-:W-:Y:S02]  /*1f60*/  SHF.R.S32.HI R4, RZ, 0x1f, R0 ;  /* 0x0000001fff047819 */ /* 0x000fe40000011400 */
[----:B------:R-:W-:Y:S02]  /*1f70*/  LEA.HI R2, R3, R2, RZ, 0x6 ;  /* 0x0000000203027211 */ /* 0x000fe400078f30ff */
[----:B------:R-:W-:Y:S02]  /*1f80*/  LEA.HI R0, R4, R0, RZ, 0x6 ;  /* 0x0000000004007211 */ /* 0x000fe400078f30ff */
[----:B------:R-:W-:Y:S02]  /*1f90*/  SHF.R.S32.HI R3, RZ, 0x6, R2 ;  /* 0x00000006ff037819 */ /* 0x000fe40000011402 */
[----:B------:R-:W-:Y:S02]  /*1fa0*/  SHF.R.S32.HI R0, RZ, 0x6, R0 ;  /* 0x00000006ff007819 */ /* 0x000fe40000011400 */
[----:B------:R-:W-:-:S02]  /*1fb0*/  LOP3.LUT R2, R242, 0xff000000, RZ, 0xc0, !PT ;  /* 0xff000000f2027812 */ /* 0x000fc400078ec0ff */
[----:B------:R-:W-:Y:S02]  /*1fc0*/  IMNMX R7, R3, R0, PT ;  /* 0x0000000003077217 */ /* 0x000fe40003800200 */
[----:B------:R-:W-:Y:S02]  /*1fd0*/  LOP3.LUT R4, R242, 0xff0000, RZ, 0xc0, !PT ;  /* 0x00ff0000f2047812 */ /* 0x000fe400078ec0ff */
        /* <DEDUP_REMOVED lines=39> */
.L_x_2775:
[----:B------:R-:W-:Y:S05]  /*2250*/  BSYNC B0 ;  /* 0x0000000000007941 */ /* 0x000fea0003800000 */
.L_x_2774:
[----:B------:R-:W-:Y:S01]  /*2260*/  IMAD R226, R14, R2, RZ ;  /* 0x000000020ee27224 */ /* 0x000fe200078e02ff */
        /* <DEDUP_REMOVED lines=76> */
[----:B-1----:R-:W-:Y:S01]  /*2730*/  IMAD.IADD R5, R227, 0x1, R239 ;  /* 0x00000001e3057824 */ /* 0x002fe200078e02ef */
[----:B------:R-:W-:Y:S02]  /*2740*/  LOP3.LUT R16, R242, 0xffff, RZ, 0xc0, !PT ;  /* 0x0000fffff2107812 */ /* 0x000fe400078ec0ff */
[----:B------:R-:W-:Y:S01]  /*2750*/  SEL R6, R12, RZ, !P0 ;  /* 0x000000ff0c067207 */ /* 0x000fe20004000000 */
[----:B------:R-:W-:Y:S01]  /*2760*/  IMAD R0, R0, c[0x0][0x178], RZ ;  /* 0x00005e0000007a24 */ /* 0x000fe200078e02ff */
[----:B------:R-:W-:Y:S01]  /*2770*/  SEL R4, R251, RZ, !P0 ;  /* 0x000000fffb047207 */ /* 0x000fe20004000000 */
[----:B------:R-:W-:Y:S01]  /*2780*/  @P4 IMAD.HI.U32 R7, R5, c[0x0][0x2c8], RZ ;  /* 0x0000b20005074a27 */ /* 0x000fe200078e00ff */
[----:B------:R-:W-:Y:S02]  /*2790*/  ISETP.GE.AND P6, PT, R217, c[0x0][0x198], PT ;  /* 0x00006600d9007a0c */ /* 0x000fe40003fc6270 */
[----:B------:R-:W-:Y:S01]  /*27a0*/  ISETP.GE.AND P5, PT, R223, c[0x0][0x198], PT ;  /* 0x00006600df007a0c */ /* 0x000fe20003fa6270 */
[----:B------:R-:W-:Y:S01]  /*27b0*/  IMAD R0, R11, c[0x0][0x17c], R0 ;  /* 0x00005f000b007a24 */ /* 0x000fe200078e0200 */
[----:B------:R-:W-:Y:S01]  /*27c0*/  ISETP.GE.AND P3, PT, R224, c[0x0][0x198], PT ;  /* 0x00006600e0007a0c */ /* 0x000fe20003f66270 */
[----:B------:R-:W-:Y:S01]  /*27d0*/  IMAD R6, R6, c[0x0][0x1c0], RZ ;  /* 0x0000700006067a24 */ /* 0x000fe200078e02ff */
[----:B------:R-:W-:-:S02]  /*27e0*/  ISETP.GE.AND P2, PT, R225, c[0x0][0x198], PT ;  /* 0x00006600e1007a0c */ /* 0x000fc40003f46270 */
[----:B------:R-:W-:Y:S01]  /*27f0*/  IADD3 R100, R241, -0x1, RZ ;  /* 0xfffffffff1647810 */ /* 0x000fe20007ffe0ff */
[----:B------:R-:W-:Y:S02]  /*2800*/  IMAD R6, R4, c[0x0][0x1c4], R6 ;  /* 0x0000710004067a24 */ /* 0x000fe400078e0206 */
[----:B--2---:R-:W-:-:S04]  /*2810*/  IMAD.WIDE.U32 R2, R11, c[0x0][0x178], RZ ;  /* 0x00005e000b027a25 */ /* 0x004fc800078e00ff */
[----:B------:R-:W-:Y:S01]  /*2820*/  IMAD.IADD R3, R3, 0x1, R0 ;  /* 0x0000000103037824 */ /* 0x000fe200078e0200 */
[----:B------:R-:W-:Y:S02]  /*2830*/  MOV R0, R5 ;  /* 0x0000000500007202 */ /* 0x000fe40000000f00 */
[----:B------:R-:W-:Y:S01]  /*2840*/  @P4 SHF.R.U32.HI R0, RZ, c[0x0][0x2cc], R7 ;  /* 0x0000b300ff004a19 */ /* 0x000fe20000011607 */
[----:B------:R-:W-:-:S03]  /*2850*/  IMAD.WIDE.U32 R2, R16, c[0x0][0x1b8], R2 ;  /* 0x00006e0010027a25 */ /* 0x000fc600078e0002 */
        /* <DEDUP_REMOVED lines=16> */
[----:B------:R-:W-:Y:S01]  /*2960*/  LEA.HI.X R5, R2, c[0x0][0x164], R0, 0x1, P0 ;  /* 0x0000590002057a11 */ /* 0x000fe200000f0c00 */
[----:B------:R-:W-:Y:S01]  /*2970*/  @!P1 IMAD.MOV.U32 R15, RZ, RZ, R251 ;  /* 0x000000ffff0f9224 */ /* 0x000fe200078e00fb */
[----:B------:R-:W-:Y:S05]  /*2980*/  BRA.DIV ~URZ, `(.L_x_2777) ;  /* 0x000122a27f007947 */ /* 0x000fea000b800000 */
[----:B------:R1:W2:Y:S02]  /*2990*/  SHFL.IDX PT, R4, R5, RZ, 0x181f ;  /* 0x00181fff05047589 */ /* 0x0002a400000e0000 */
.L_x_2882:
[----:B------:R-:W-:Y:S05]  /*29a0*/  BRA.DIV ~URZ, `(.L_x_2778) ;  /* 0x000122f27f007947 */ /* 0x000fea000b800000 */
[----:B------:R3:W4:Y:S02]  /*29b0*/  SHFL.IDX PT, R0, R14, RZ, 0x181f ;  /* 0x00181fff0e007589 */ /* 0x00072400000e0000 */
.L_x_2883:
[----:B------:R-:W-:Y:S01]  /*29c0*/  IMAD R13, R213, c[0x0][0x2c4], RZ ;  /* 0x0000b100d50d7a24 */ /* 0x000fe200078e02ff */
[----:B------:R-:W-:Y:S01]  /*29d0*/  IADD3 R12, R249, R239, RZ ;  /* 0x000000eff90c7210 */ /* 0x000fe20007ffe0ff */
[----:B------:R-:W-:Y:S03]  /*29e0*/  BSSY B0, `(.L_x_2779) ;  /* 0x0000016000007945 */ /* 0x000fe60003800000 */
[----:B------:R-:W-:-:S13]  /*29f0*/  ISETP.GE.AND P0, PT, R12, R13, PT ;  /* 0x0000000d0c00720c */ /* 0x000fda0003f06270 */
[----:B------:R-:W-:Y:S05]  /*2a00*/  @P0 BRA `(.L_x_2780) ;  /* 0x0000013000000947 */ /* 0x000fea0003800000 */
[----:B------:R-:W-:Y:S02]  /*2a10*/  SHF.R.S32.HI R2, RZ, 0x1f, R217 ;  /* 0x0000001fff027819 */ /* 0x000fe400000114d9 */
[-C--:B----4-:R-:W-:Y:S02]  /*2a20*/  LEA R10, P1, R217, R0.reuse, 0x1 ;  /* 0x00000000d90a7211 */ /* 0x090fe400078208ff */
[----:B------:R-:W-:Y:S02]  /*2a30*/  LEA R8, P0, R223, R0, 0x1 ;  /* 0x00000000df087211 */ /* 0x000fe400078008ff */
[----:B--2---:R-:W-:Y:S02]  /*2a40*/  LEA.HI.X R11, R217, R4, R2, 0x1, P1 ;  /* 0x00000004d90b7211 */ /* 0x004fe400008f0c02 */
[----:B------:R-:W-:Y:S02]  /*2a50*/  SHF.R.S32.HI R2, RZ, 0x1f, R223 ;  /* 0x0000001fff027819 */ /* 0x000fe400000114df */
[----:B------:R-:W-:Y:S01]  /*2a60*/  LEA R6, P1, R224, R0, 0x1 ;  /* 0x00000000e0067211 */ /* 0x000fe200078208ff */
[----:B------:R-:W-:Y:S01]  /*2a70*/  @!PT LDS RZ, [RZ] ;  /* 0x00000000fffff984 */ /* 0x000fe20000000800 */
[----:B------:R-:W-:Y:S01]  /*2a80*/  @!PT LDS RZ, [RZ] ;  /* 0x00000000fffff984 */ /* 0x000fe20000000800 */
[----:B------:R-:W-:Y:S01]  /*2a90*/  @!PT LDS RZ, [RZ] ;  /* 0x00000000fffff984 */ /* 0x000fe20000000800 */
[----:B------:R2:W-:Y:S01]  /*2aa0*/  LDGSTS.E.BYPASS.LTC128B.128 [R215+0x10100], [R10.64], !P6 ;  /* 0x101000000ad77fae */ /* 0x0005e2000f101d46 */
[----:B------:R-:W-:-:S02]  /*2ab0*/  SHF.R.S32.HI R18, RZ, 0x1f, R224 ;  /* 0x0000001fff127819 */ /* 0x000fc400000114e0 */
[----:B------:R-:W-:Y:S02]  /*2ac0*/  LEA.HI.X R9, R223, R4, R2, 0x1, P0 ;  /* 0x00000004df097211 */ /* 0x000fe400000f0c02 */
[----:B------:R-:W-:Y:S02]  /*2ad0*/  SHF.R.S32.HI R17, RZ, 0x1f, R225 ;  /* 0x0000001fff117819 */ /* 0x000fe400000114e1 */
[C---:B------:R-:W-:Y:S01]  /*2ae0*/  LEA R2, P0, R225.reuse, R0, 0x1 ;  /* 0x00000000e1027211 */ /* 0x040fe200078008ff */
[----:B------:R2:W-:Y:S01]  /*2af0*/  LDGSTS.E.BYPASS.LTC128B.128 [R215+0x14100], [R8.64], !P5 ;  /* 0x1410000008d77fae */ /* 0x0005e2000e901d46 */
[-C--:B------:R-:W-:Y:S02]  /*2b00*/  LEA.HI.X R7, R224, R4.reuse, R18, 0x1, P1 ;  /* 0x00000004e0077211 */ /* 0x080fe400008f0c12 */
[----:B------:R-:W-:-:S03]  /*2b10*/  LEA.HI.X R3, R225, R4, R17, 0x1, P0 ;  /* 0x00000004e1037211 */ /* 0x000fc600000f0c11 */
[----:B------:R2:W-:Y:S04]  /*2b20*/  LDGSTS.E.BYPASS.LTC128B.128 [R215+0x18100], [R6.64], !P3 ;  /* 0x1810000006d77fae */ /* 0x0005e8000d901d46 */
[----:B------:R2:W-:Y:S02]  /*2b30*/  LDGSTS.E.BYPASS.LTC128B.128 [R215+0x1c100], [R2.64], !P2 ;  /* 0x1c10000002d77fae */ /* 0x0005e4000d101d46 */
.L_x_2780:
[----:B------:R-:W-:Y:S05]  /*2b40*/  BSYNC B0 ;  /* 0x0000000000007941 */ /* 0x000fea0003800000 */
.L_x_2779:
[----:B------:R-:W-:Y:S05]  /*2b50*/  BRA.DIV ~URZ, `(.L_x_2781) ;  /* 0x000121b27f007947 */ /* 0x000fea000b800000 */
[----:B--2---:R2:W1:Y:S04]  /*2b60*/  SHFL.IDX PT, R4, R5, 0x1, 0x181f ;  /* 0x00381f0005047f89 */ /* 0x00446800000e0000 */
[----:B----4-:R2:W4:Y:S02]  /*2b70*/  SHFL.IDX PT, R0, R14, 0x1, 0x181f ;  /* 0x00381f000e007f89 */ /* 0x01052400000e0000 */
.L_x_2884:
[----:B------:R-:W-:Y:S01]  /*2b80*/  IADD3 R2, R12, 0x20, RZ ;  /* 0x000000200c027810 */ /* 0x000fe20007ffe0ff */
[----:B------:R-:W-:Y:S03]  /*2b90*/  BSSY B0, `(.L_x_2782) ;  /* 0x0000016000007945 */ /* 0x000fe60003800000 */
[----:B------:R-:W-:-:S13]  /*2ba0*/  ISETP.GE.AND P0, PT, R2, R13, PT ;  /* 0x0000000d0200720c */ /* 0x000fda0003f06270 */
[----:B------:R-:W-:Y:S05]  /*2bb0*/  @P0 BRA `(.L_x_2783) ;  /* 0x0000013000000947 */ /* 0x000fea0003800000 */
[----:B------:R-:W-:Y:S02]  /*2bc0*/  SHF.R.S32.HI R3, RZ, 0x1f, R217 ;  /* 0x0000001fff037819 */ /* 0x000fe400000114d9 */
[-C--:B----4-:R-:W-:Y:S02]  /*2bd0*/  LEA R10, P1, R217, R0.reuse, 0x1 ;  /* 0x00000000d90a7211 */ /* 0x090fe400078208ff */
[----:B------:R-:W-:Y:S02]  /*2be0*/  LEA R8, P0, R223, R0, 0x1 ;  /* 0x00000000df087211 */ /* 0x000fe400078008ff */
[----:B-1----:R-:W-:Y:S02]  /*2bf0*/  LEA.HI.X R11, R217, R4, R3, 0x1, P1 ;  /* 0x00000004d90b7211 */ /* 0x002fe400008f0c03 */
        /* <DEDUP_REMOVED lines=15> */
.L_x_2783:
[----:B------:R-:W-:Y:S05]  /*2cf0*/  BSYNC B0 ;  /* 0x0000000000007941 */ /* 0x000fea0003800000 */
.L_x_2782:
[----:B------:R-:W-:Y:S05]  /*2d00*/  BRA.DIV ~URZ, `(.L_x_2784) ;  /* 0x000120d27f007947 */ /* 0x000fea000b800000 */
[----:B-1----:R1:W2:Y:S02]  /*2d10*/  SHFL.IDX PT, R4, R5, 0x2, 0x181f ;  /* 0x00581f0005047f89 */ /* 0x0022a400000e0000 */
.L_x_2885:
[----:B------:R-:W-:Y:S05]  /*2d20*/  BRA.DIV ~URZ, `(.L_x_2785) ;  /* 0x000121227f007947 */ /* 0x000fea000b800000 */
[----:B----4-:R4:W1:Y:S02]  /*2d30*/  SHFL.IDX PT, R0, R14, 0x2, 0x181f ;  /* 0x00581f000e007f89 */ /* 0x01086400000e0000 */
.L_x_2886:
[----:B------:R-:W-:Y:S01]  /*2d40*/  IADD3 R2, R12, 0x40, RZ ;  /* 0x000000400c027810 */ /* 0x000fe20007ffe0ff */
[----:B------:R-:W-:Y:S03]  /*2d50*/  BSSY B0, `(.L_x_2786) ;  /* 0x0000016000007945 */ /* 0x000fe60003800000 */
[----:B------:R-:W-:-:S13]  /*2d60*/  ISETP.GE.AND P0, PT, R2, R13, PT ;  /* 0x0000000d0200720c */ /* 0x000fda0003f06270 */
[----:B------:R-:W-:Y:S05]  /*2d70*/  @P0 BRA `(.L_x_2787) ;  /* 0x0000013000000947 */ /* 0x000fea0003800000 */
[----:B------:R-:W-:Y:S02]  /*2d80*/  SHF.R.S32.HI R3, RZ, 0x1f, R217 ;  /* 0x0000001fff037819 */ /* 0x000fe400000114d9 */
[-C--:B-1----:R-:W-:Y:S02]  /*2d90*/  LEA R10, P1, R217, R0.reuse, 0x1 ;  /* 0x00000000d90a7211 */ /* 0x082fe400078208ff */
        /* <DEDUP_REMOVED lines=17> */
.L_x_2787:
[----:B------:R-:W-:Y:S05]  /*2eb0*/  BSYNC B0 ;  /* 0x0000000000007941 */ /* 0x000fea0003800000 */
.L_x_2786:
[----:B------:R-:W-:Y:S05]  /*2ec0*/  BRA.DIV ~URZ, `(.L_x_2788) ;  /* 0x00011ff27f007947 */ /* 0x000fea000b800000 */
[----:B--2---:R2:W3:Y:S04]  /*2ed0*/  SHFL.IDX PT, R4, R5, 0x3, 0x181f ;  /* 0x00781f0005047f89 */ /* 0x0044e800000e0000 */
[----:B-1----:R2:W1:Y:S02]  /*2ee0*/  SHFL.IDX PT, R0, R14, 0x3, 0x181f ;  /* 0x00781f000e007f89 */ /* 0x00246400000e0000 */
.L_x_2887:
[----:B------:R-:W-:Y:S01]  /*2ef0*/  IADD3 R2, R12, 0x60, RZ ;  /* 0x000000600c027810 */ /* 0x000fe20007ffe0ff */
[----:B-----5:R-:W-:Y:S01]  /*2f00*/  IMAD.WIDE.U32 R232, R15, c[0x0][0x2b0], RZ ;  /* 0x0000ac000fe87a25 */ /* 0x020fe200078e00ff */
[----:B------:R-:W-:-:S02]  /*2f10*/  SHF.R.S32.HI R20, RZ, 0x1f, R217 ;  /* 0x0000001fff147819 */ /* 0x000fc400000114d9 */
[----:B------:R-:W-:Y:S02]  /*2f20*/  ISETP.GE.AND P1, PT, R2, R13, PT ;  /* 0x0000000d0200720c */ /* 0x000fe40003f26270 */
[----:B------:R-:W-:Y:S02]  /*2f30*/  SHF.R.S32.HI R19, RZ, 0x1f, R223 ;  /* 0x0000001fff137819 */ /* 0x000fe400000114df */
[----:B------:R-:W-:Y:S02]  /*2f40*/  SHF.R.S32.HI R18, RZ, 0x1f, R224 ;  /* 0x0000001fff127819 */ /* 0x000fe400000114e0 */
[----:B------:R-:W-:-:S07]  /*2f50*/  SHF.R.S32.HI R17, RZ, 0x1f, R225 ;  /* 0x0000001fff117819 */ /* 0x000fce00000114e1 */
        /* <DEDUP_REMOVED lines=23> */
[----:B-1----:R-:W-:-:S02]  /*30d0*/  IMAD R2, R100, 0x40, R227 ;  /* 0x0000004064027824 */ /* 0x002fc400078e02e3 */
        /* <DEDUP_REMOVED lines=12> */
[----:B------:R1:W2:Y:S01]  /*31a0*/  @!P1 LDG.E R214, [R4.64] ;  /* 0x0000000604d69981 */ /* 0x0002a2000c1e1900 */
        /* <DEDUP_REMOVED lines=16> */
[----:B------:R-:W-:Y:S01]  /*32b0*/  IMAD.SHL.U32 R106, R217, 0x2, RZ ;  /* 0x00000002d96a7824 */ /* 0x000fe200078e00ff */
[----:B------:R-:W-:Y:S01]  /*32c0*/  ISETP.GE.AND P5, PT, R13, 0x1, PT ;  /* 0x000000010d00780c */ /* 0x000fe20003fa6270 */
[----:B------:R-:W-:Y:S02]  /*32d0*/  IMAD.SHL.U32 R107, R223, 0x2, RZ ;  /* 0x00000002df6b7824 */ /* 0x000fe400078e00ff */
[C---:B------:R-:W-:Y:S02]  /*32e0*/  IMAD R0, R5.reuse, c[0x0][0x1e0], RZ ;  /* 0x0000780005007a24 */ /* 0x040fe400078e02ff */
[----:B------:R-:W-:-:S02]  /*32f0*/  IMAD R6, R5, c[0x0][0x208], RZ ;  /* 0x0000820005067a24 */ /* 0x000fc400078e02ff */
[C---:B------:R-:W-:Y:S02]  /*3300*/  IMAD R0, R218.reuse, c[0x0][0x1e4], R0 ;  /* 0x00007900da007a24 */ /* 0x040fe400078e0200 */
[----:B------:R-:W-:Y:S02]  /*3310*/  IMAD R7, R218, c[0x0][0x20c], R6 ;  /* 0x00008300da077a24 */ /* 0x000fe400078e0206 */
[----:B------:R-:W-:Y:S02]  /*3320*/  IMAD.IADD R3, R3, 0x1, R0 ;  /* 0x0000000103037824 */ /* 0x000fe400078e0200 */
[----:B------:R-:W-:Y:S01]  /*3330*/  @P5 ISETP.GE.AND P2, PT, R223, c[0x0][0x1d4], PT ;  /* 0x00007500df005a0c */ /* 0x000fe20003f46270 */
[C---:B------:R-:W-:Y:S01]  /*3340*/  IMAD.SHL.U32 R108, R224.reuse, 0x2, RZ ;  /* 0x00000002e06c7824 */ /* 0x040fe200078e00ff */
[----:B------:R-:W-:Y:S01]  /*3350*/  @P5 ISETP.GE.AND P1, PT, R224, c[0x0][0x1d4], PT ;  /* 0x00007500e0005a0c */ /* 0x000fe20003f26270 */
        /* <DEDUP_REMOVED lines=10> */
[----:B------:R-:W-:-:S03]  /*3400*/  @P5 ISETP.GE.AND P0, PT, R217, c[0x0][0x1d4], PT ;  /* 0x00007500d9005a0c */ /* 0x000fc60003f06270 */
[----:B------:R1:W2:Y:S04]  /*3410*/  SHFL.IDX PT, R0, R2, RZ, 0x181f ;  /* 0x00181fff02007589 */ /* 0x0002a800000e0000 */
[----:B------:R-:W3:Y:S04]  /*3420*/  SHFL.IDX PT, R8, R11, RZ, 0x181f ;  /* 0x00181fff0b087589 */ /* 0x000ee800000e0000 */
[----:B------:R-:W5:Y:S01]  /*3430*/  SHFL.IDX PT, R11, R11, 0x1, 0x181f ;  /* 0x00381f000b0b7f89 */ /* 0x000f6200000e0000 */
[----:B-1----:R-:W-:Y:S01]  /*3440*/  IMAD.WIDE.U32 R2, R218, c[0x0][0x208], RZ ;  /* 0x00008200da027a25 */ /* 0x002fe200078e00ff */
[----:B--2---:R-:W-:-:S03]  /*3450*/  @P5 LEA R4, P6, R217, R0, 0x1 ;  /* 0x00000000d9045211 */ /* 0x004fc600078c08ff */
[----:B------:R-:W-:Y:S01]  /*3460*/  IMAD.IADD R3, R3, 0x1, R7 ;  /* 0x0000000103037824 */ /* 0x000fe200078e0207 */
[----:B---3--:R-:W-:Y:S02]  /*3470*/  @P5 LEA.HI.X R5, R217, R8, R20, 0x1, P6 ;  /* 0x00000008d9055211 */ /* 0x008fe400030f0c14 */
[C---:B------:R-:W-:Y:S01]  /*3480*/  @P5 LEA R6, P6, R223.reuse, R0, 0x1 ;  /* 0x00000000df065211 */ /* 0x040fe200078c08ff */
[----:B------:R-:W-:Y:S02]  /*3490*/  IMAD.WIDE.U32 R2, R214, c[0x0][0x218], R2 ;  /* 0x00008600d6027a25 */ /* 0x000fe400078e0002 */
[----:B------:R1:W-:Y:S01]  /*34a0*/  @P5 LDGSTS.E.BYPASS.LTC128B.128 [R215+0x8100], [R4.64], !P0 ;  /* 0x0810000004d75fae */ /* 0x0003e2000c101d46 */
[----:B------:R-:W-:Y:S02]  /*34b0*/  @P5 LEA.HI.X R7, R223, R8, R19, 0x1, P6 ;  /* 0x00000008df075211 */ /* 0x000fe400030f0c13 */
[----:B------:R-:W-:-:S03]  /*34c0*/  ISETP.GE.AND P6, PT, R13, 0x21, PT ;  /* 0x000000210d00780c */ /* 0x000fc60003fc6270 */
[----:B------:R2:W-:Y:S01]  /*34d0*/  @P5 LDGSTS.E.BYPASS.LTC128B.128 [R215+0xa100], [R6.64], !P2 ;  /* 0x0a10000006d75fae */ /* 0x0005e2000d101d46 */
[----:B------:R-:W-:Y:S02]  /*34e0*/  @P5 ISETP.GE.AND P2, PT, R225, c[0x0][0x1d4], PT ;  /* 0x00007500e1005a0c */ /* 0x000fe40003f46270 */
[----:B-1----:R-:W-:-:S04]  /*34f0*/  @P5 LEA R4, P0, R224, R0, 0x1 ;  /* 0x00000000e0045211 */ /* 0x002fc800078008ff */
[----:B------:R-:W-:Y:S02]  /*3500*/  @P5 LEA.HI.X R5, R224, R8, R18, 0x1, P0 ;  /* 0x00000008e0055211 */ /* 0x000fe400000f0c12 */
[----:B--2---:R-:W-:Y:S01]  /*3510*/  @P5 LEA R6, P0, R225, R0, 0x1 ;  /* 0x00000000e1065211 */ /* 0x004fe200078008ff */
[----:B------:R-:W-:Y:S02]  /*3520*/  IMAD R0, R9, c[0x0][0x218], RZ ;  /* 0x0000860009007a24 */ /* 0x000fe400078e02ff */
[----:B------:R1:W-:Y:S01]  /*3530*/  @P5 LDGSTS.E.BYPASS.LTC128B.128 [R215+0xc100], [R4.64], !P1 ;  /* 0x0c10000004d75fae */ /* 0x0003e2000c901d46 */
[----:B------:R-:W-:Y:S01]  /*3540*/  @P5 LEA.HI.X R7, R225, R8, R17, 0x1, P0 ;  /* 0x00000008e1075211 */ /* 0x000fe200000f0c11 */
[----:B------:R-:W-:Y:S01]  /*3550*/  IMAD R8, R214, c[0x0][0x21c], R0 ;  /* 0x00008700d6087a24 */ /* 0x000fe200078e0200 */
[----:B------:R-:W-:-:S03]  /*3560*/  @P6 ISETP.GE.AND P0, PT, R217, c[0x0][0x1d4], PT ;  /* 0x00007500d9006a0c */ /* 0x000fc60003f06270 */
[----:B------:R2:W-:Y:S01]  /*3570*/  @P5 LDGSTS.E.BYPASS.LTC128B.128 [R215+0xe100], [R6.64], !P2 ;  /* 0x0e10000006d75fae */ /* 0x0005e2000d101d46 */
[----:B------:R-:W-:Y:S02]  /*3580*/  @P6 ISETP.GE.AND P2, PT, R223, c[0x0][0x1d4], PT ;  /* 0x00007500df006a0c */ /* 0x000fe40003f46270 */
[----:B-1----:R-:W-:-:S04]  /*3590*/  @P6 LEA R4, P1, R217, R10, 0x1 ;  /* 0x0000000ad9046211 */ /* 0x002fc800078208ff */
[----:B-----5:R-:W-:Y:S02]  /*35a0*/  @P6 LEA.HI.X R5, R217, R11, R20, 0x1, P1 ;  /* 0x0000000bd9056211 */ /* 0x020fe400008f0c14 */
[----:B------:R-:W-:-:S03]  /*35b0*/  IADD3 R0, P1, R2, R234, RZ ;  /* 0x000000ea02007210 */ /* 0x000fc60007f3e0ff */
[----:B------:R1:W-:Y:S01]  /*35c0*/  @P6 LDGSTS.E.BYPASS.LTC128B.128 [R215+0x9100], [R4.64], !P0 ;  /* 0x0910000004d76fae */ /* 0x0003e2000c101d46 */
[----:B------:R-:W-:Y:S02]  /*35d0*/  IADD3.X R2, R238, R3, R8, P1, !PT ;  /* 0x00000003ee027210 */ /* 0x000fe40000ffe408 */
[----:B------:R-:W-:Y:S02]  /*35e0*/  LEA R3, P1, R0, c[0x0][0x1f8], 0x1 ;  /* 0x00007e0000037a11 */ /* 0x000fe400078208ff */
[-C--:B--2---:R-:W-:Y:S02]  /*35f0*/  @P6 LEA R6, P0, R224, R10.reuse, 0x1 ;  /* 0x0000000ae0066211 */ /* 0x084fe400078008ff */
[----:B----4-:R-:W-:Y:S01]  /*3600*/  LEA.HI.X R14, R0, c[0x0][0x1fc], R2, 0x1, P1 ;  /* 0x00007f00000e7a11 */ /* 0x010fe200008f0c02 */
[----:B------:R-:W-:Y:S01]  /*3610*/  SHFL.IDX PT, R12, R3, 0x1, 0x181f ;  /* 0x00381f00030c7f89 */ /* 0x000fe200000e0000 */
[----:B------:R-:W-:Y:S02]  /*3620*/  @P6 LEA R8, P5, R223, R10, 0x1 ;  /* 0x0000000adf086211 */ /* 0x000fe400078a08ff */
[C---:B------:R-:W-:Y:S01]  /*3630*/  @P6 ISETP.GE.AND P1, PT, R224.reuse, c[0x0][0x1d4], PT ;  /* 0x00007500e0006a0c */ /* 0x040fe20003f26270 */
[----:B------:R-:W2:Y:S01]  /*3640*/  SHFL.IDX PT, R0, R3, RZ, 0x181f ;  /* 0x00181fff03007589 */ /* 0x000ea200000e0000 */
[----:B------:R-:W-:-:S02]  /*3650*/  @P6 LEA.HI.X R7, R224, R11, R18, 0x1, P0 ;  /* 0x0000000be0076211 */ /* 0x000fc400000f0c12 */
[----:B------:R-:W-:Y:S01]  /*3660*/  @P6 ISETP.GE.AND P0, PT, R225, c[0x0][0x1d4], PT ;  /* 0x00007500e1006a0c */ /* 0x000fe20003f06270 */
[----:B------:R-:W3:Y:S01]  /*3670*/  SHFL.IDX PT, R2, R14, RZ, 0x181f ;  /* 0x00181fff0e027589 */ /* 0x000ee200000e0000 */
[----:B------:R-:W-:-:S03]  /*3680*/  @P6 LEA.HI.X R9, R223, R11, R19, 0x1, P5 ;  /* 0x0000000bdf096211 */ /* 0x000fc600028f0c13 */
[----:B------:R4:W5:Y:S04]  /*3690*/  SHFL.IDX PT, R3, R14, 0x1, 0x181f ;  /* 0x00381f000e037f89 */ /* 0x00096800000e0000 */
[----:B------:R4:W-:Y:S01]  /*36a0*/  @P6 LDGSTS.E.BYPASS.LTC128B.128 [R215+0xb100], [R8.64], !P2 ;  /* 0x0b10000008d76fae */ /* 0x0009e2000d101d46 */
[----:B-1----:R-:W-:-:S03]  /*36b0*/  @P6 LEA R4, P5, R225, R10, 0x1 ;  /* 0x0000000ae1046211 */ /* 0x002fc600078a08ff */
[----:B------:R1:W-:Y:S01]  /*36c0*/  @P6 LDGSTS.E.BYPASS.LTC128B.128 [R215+0xd100], [R6.64], !P1 ;  /* 0x0d10000006d76fae */ /* 0x0003e2000c901d46 */
[----:B------:R-:W-:-:S05]  /*36d0*/  @P6 LEA.HI.X R5, R225, R11, R17, 0x1, P5 ;  /* 0x0000000be1056211 */ /* 0x000fca00028f0c11 */
[----:B------:R1:W-:Y:S04]  /*36e0*/  @P6 LDGSTS.E.BYPASS.LTC128B.128 [R215+0xf100], [R4.64], !P0 ;  /* 0x0f10000004d76fae */ /* 0x0003e8000c101d46 */
[----:B------:R-:W0:Y:S01]  /*36f0*/  LDGDEPBAR ;  /* 0x00000000000079af */ /* 0x000e220000000000 */
[----:B------:R-:W-:Y:S02]  /*3700*/  R2P PR, R228, 0x6 ;  /* 0x00000006e4007804 */ /* 0x000fe40000000000 */
[CC--:B--2---:R-:W-:Y:S02]  /*3710*/  IADD3 R22, P0, R0.reuse, R106.reuse, RZ ;  /* 0x0000006a00167210 */ /* 0x0c4fe40007f1e0ff */
[----:B------:R-:W-:Y:S02]  /*3720*/  IADD3 R20, P6, R0, R107, RZ ;  /* 0x0000006b00147210 */ /* 0x000fe40007fde0ff */
[----:B------:R-:W-:Y:S01]  /*3730*/  ISETP.GE.AND P5, PT, R217, c[0x0][0x1d4], PT ;  /* 0x00007500d9007a0c */ /* 0x000fe20003fa6270 */
[----:B---3--:R-:W-:Y:S01]  /*3740*/  IMAD.X R23, R2, 0x1, R101, P0 ;  /* 0x0000000102177824 */ /* 0x008fe200000e0665 */
[----:B------:R-:W-:Y:S01]  /*3750*/  IADD3 R16, P0, R0, R109, RZ ;  /* 0x0000006d00107210 */ /* 0x000fe20007f1e0ff */
[----:B------:R-:W-:Y:S01]  /*3760*/  IMAD.X R21, R2, 0x1, R102, P6 ;  /* 0x0000000102157824 */ /* 0x000fe200030e0666 */
[----:B----4-:R-:W-:-:S03]  /*3770*/  IADD3 R14, P6, R12, R106, RZ ;  /* 0x0000006a0c0e7210 */ /* 0x010fc60007fde0ff */
[----:B------:R-:W-:Y:S01]  /*3780*/  @P1 IADD3 R135, R200, -0x20, RZ ;  /* 0xffffffe0c8871810 */ /* 0x000fe20007ffe0ff */
[----:B------:R-:W-:Y:S01]  /*3790*/  IMAD.X R17, R2, 0x1, R104, P0 ;  /* 0x0000000102117824 */ /* 0x000fe200000e0668 */
[----:B------:R-:W-:Y:S01]  /*37a0*/  IADD3 R18, P1, R0, R108, RZ ;  /* 0x0000006c00127210 */ /* 0x000fe20007f3e0ff */
[----:B-----5:R-:W-:Y:S01]  /*37b0*/  IMAD.X R15, R3, 0x1, R101, P6 ;  /* 0x00000001030f7824 */ /* 0x020fe200030e0665 */
[----:B------:R-:W-:Y:S01]  /*37c0*/  ISETP.GE.AND P0, PT, R223, c[0x0][0x1d4], PT ;  /* 0x00007500df007a0c */ /* 0x000fe20003f06270 */
[----:B------:R-:W-:Y:S01]  /*37d0*/  IMAD.MOV.U32 R0, RZ, RZ, 0x40 ;  /* 0x00000040ff007424 */ /* 0x000fe200078e00ff */
[----:B------:R-:W-:Y:S01]  /*37e0*/  ISETP.LT.OR P6, PT, R13, 0x1, P5 ;  /* 0x000000010d00780c */ /* 0x000fe20002fc1670 */
[----:B------:R-:W-:Y:S01]  /*37f0*/  IMAD.X R19, R2, 0x1, R103, P1 ;  /* 0x0000000102137824 */ /* 0x000fe200008e0667 */
[----:B------:R-:W-:Y:S01]  /*3800*/  IADD3 R24, P1, R12, R107, RZ ;  /* 0x0000006b0c187210 */ /* 0x000fe20007f3e0ff */
[----:B------:R-:W-:-:S04]  /*3810*/  DEPBAR.LE SB0, 0x1 ;  /* 0x000080400000791a */ /* 0x000fc80000000000 */
[----:B------:R-:W-:-:S04]  /*3820*/  DEPBAR.LE SB0, 0x0 ;  /* 0x000080000000791a */ /* 0x000fc80000000000 */
[----:B------:R-:W-:Y:S01]  /*3830*/  BAR.SYNC.DEFER_BLOCKING 0x0 ;  /* 0x0000000000007b1d */ /* 0x000fe20000010000 */
[----:B------:R-:W-:Y:S01]  /*3840*/  IMAD.X R25, R3, 0x1, R102, P1 ;  /* 0x0000000103197824 */ /* 0x000fe200008e0666 */
[C---:B------:R-:W-:Y:S02]  /*3850*/  ISETP.LT.OR P1, PT, R13.reuse, 0x1, P0 ;  /* 0x000000010d00780c */ /* 0x040fe40000721670 */
[C---:B------:R-:W-:Y:S02]  /*3860*/  ISETP.LT.OR P5, PT, R13.reuse, 0x21, P5 ;  /* 0x000000210d00780c */ /* 0x040fe40002fa1670 */
[----:B------:R-:W-:Y:S02]  /*3870*/  ISETP.LT.OR P0, PT, R13, 0x21, P0 ;  /* 0x000000210d00780c */ /* 0x000fe40000701670 */
[----:B------:R-:W-:-:S05]  /*3880*/  SEL R0, R0, 0xffffffc0, !P2 ;  /* 0xffffffc000007807 */ /* 0x000fca0005000000 */
[----:B------:R-:W-:Y:S01]  /*3890*/  IMAD.IADD R202, R200, 0x1, R0 ;  /* 0x00000001c8ca7824 */ /* 0x000fe200078e0200 */
[----:B-1----:R-:W-:Y:S04]  /*38a0*/  LDSM.16.M88.4 R4, [R208] ;  /* 0x00000000d004783b */ /* 0x002fe80000000200 */
[----:B------:R-:W1:Y:S04]  /*38b0*/  LDSM.16.M88.4 R28, [R200] ;  /* 0x00000000c81c783b */ /* 0x000e680000000200 */
[----:B------:R-:W2:Y:S04]  /*38c0*/  LDSM.16.M88.4 R40, [R200+0x800] ;  /* 0x00080000c828783b */ /* 0x000ea80000000200 */
[----:B------:R-:W3:Y:S04]  /*38d0*/  LDSM.16.M88.4 R36, [R200+0x1000] ;  /* 0x00100000c824783b */ /* 0x000ee80000000200 */
[----:B------:R-:W4:Y:S04]  /*38e0*/  LDSM.16.M88.4 R32, [R200+0x1800] ;  /* 0x00180000c820783b */ /* 0x000f280000000200 */
[----:B------:R-:W-:Y:S04]  /*38f0*/  LDSM.16.M88.4 R8, [R209] ;  /* 0x00000000d108783b */ /* 0x000fe80000000200 */
[----:B------:R-:W5:Y:S04]  /*3900*/  LDSM.16.M88.4 R52, [R135] ;  /* 0x000000008734783b */ /* 0x000f680000000200 */
[----:B------:R-:W3:Y:S04]  /*3910*/  LDSM.16.M88.4 R72, [R135+0x800] ;  /* 0x000800008748783b */ /* 0x000ee80000000200 */
[----:B------:R-:W4:Y:S04]  /*3920*/  LDSM.16.M88.4 R88, [R135+0x1000] ;  /* 0x001000008758783b */ /* 0x000f280000000200 */
[----:B------:R-:W4:Y:S04]  /*3930*/  LDSM.16.M88.4 R96, [R135+0x1800] ;  /* 0x001800008760783b */ /* 0x000f280000000200 */
[----:B------:R-:W-:Y:S01]  /*3940*/  @!PT LDS RZ, [RZ] ;  /* 0x00000000fffff984 */ /* 0x000fe20000000800 */
[----:B------:R-:W-:Y:S01]  /*3950*/  @!PT LDS RZ, [RZ] ;  /* 0x00000000fffff984 */ /* 0x000fe20000000800 */
[----:B------:R-:W-:Y:S01]  /*3960*/  @!PT LDS RZ, [RZ] ;  /* 0x00000000fffff984 */ /* 0x000fe20000000800 */
[----:B------:R3:W-:Y:S01]  /*3970*/  LDGSTS.E.BYPASS.LTC128B.128 [R215+0x100], [R22.64], !P6 ;  /* 0x0010000016d77fae */ /* 0x0007e2000f101d46 */
[----:B------:R-:W-:-:S03]  /*3980*/  ISETP.GE.AND P6, PT, R224, c[0x0][0x1d4], PT ;  /* 0x00007500e0007a0c */ /* 0x000fc60003fc6270 */
[----:B------:R4:W-:Y:S01]  /*3990*/  LDGSTS.E.BYPASS.LTC128B.128 [R215+0x2100], [R20.64], !P1 ;  /* 0x0210000014d77fae */ /* 0x0009e2000c901d46 */
[----:B------:R-:W-:Y:S01]  /*39a0*/  ISETP.LT.OR P1, PT, R13, 0x1, P6 ;  /* 0x000000010d00780c */ /* 0x000fe20003721670 */
[----:B-1----:R-:W-:Y:S01]  /*39b0*/  HMMA.16816.F32 R44, R4, R30, RZ ;  /* 0x0000001e042c723c */ /* 0x002fe200000018ff */
[----:B------:R-:W-:-:S07]  /*39c0*/  ISETP.GE.AND P6, PT, R225, c[0x0][0x1d4], PT ;  /* 0x00007500e1007a0c */ /* 0x000fce0003fc6270 */
[C---:B--2---:R-:W-:Y:S04]  /*39d0*/  HMMA.16816.F32 R48, R4.reuse, R40, RZ ;  /* 0x000000280430723c */ /* 0x044fe800000018ff */
[----:B------:R1:W-:Y:S01]  /*39e0*/  LDGSTS.E.BYPASS.LTC128B.128 [R215+0x4100], [R18.64], !P1 ;  /* 0x0410000012d77fae */ /* 0x0003e2000c901d46 */
[C---:B------:R-:W-:Y:S02]  /*39f0*/  ISETP.LT.OR P1, PT, R13.reuse, 0x1, P6 ;  /* 0x000000010d00780c */ /* 0x040fe40003721670 */
[----:B------:R-:W-:Y:S01]  /*3a00*/  ISETP.LT.OR P6, PT, R13, 0x21, P6 ;  /* 0x000000210d00780c */ /* 0x000fe200037c1670 */
[C---:B------:R-:W-:Y:S08]  /*3a10*/  HMMA.16816.F32 R40, R4.reuse, R42, RZ ;  /* 0x0000002a0428723c */ /* 0x040ff000000018ff */
[C---:B---3--:R-:W-:Y:S02]  /*3a20*/  HMMA.16816.F32 R56, R4.reuse, R36, RZ ;  /* 0x000000240438723c */ /* 0x048fe400000018ff */
[----:B------:R2:W-:Y:S04]  /*3a30*/  LDGSTS.E.BYPASS.LTC128B.128 [R215+0x6100], [R16.64], !P1 ;  /* 0x0610000010d77fae */ /* 0x0005e8000c901d46 */
[----:B------:R3:W-:Y:S01]  /*3a40*/  LDGSTS.E.BYPASS.LTC128B.128 [R215+0x1100], [R14.64], !P5 ;  /* 0x011000000ed77fae */ /* 0x0007e2000e901d46 */
[----:B------:R-:W-:Y:S01]  /*3a50*/  IADD3 R2, P5, R12, R109, RZ ;  /* 0x0000006d0c027210 */ /* 0x000fe20007fbe0ff */
[----:B----4-:R-:W-:Y:S02]  /*3a60*/  HMMA.16816.F32 R20, R4, R28, RZ ;  /* 0x0000001c0414723c */ /* 0x010fe400000018ff */
[----:B------:R4:W-:Y:S01]  /*3a70*/  LDGSTS.E.BYPASS.LTC128B.128 [R215+0x3100], [R24.64], !P0 ;  /* 0x0310000018d77fae */ /* 0x0009e2000c101d46 */
[----:B------:R-:W-:-:S05]  /*3a80*/  ISETP.GT.AND P0, PT, R100, R226, PT ;  /* 0x000000e26400720c */ /* 0x000fca0003f04270 */
[C---:B------:R-:W-:Y:S08]  /*3a90*/  HMMA.16816.F32 R68, R4.reuse, R38, RZ ;  /* 0x000000260444723c */ /* 0x040ff000000018ff */
[----:B------:R-:W-:Y:S01]  /*3aa0*/  HMMA.16816.F32 R76, R4, R32, RZ ;  /* 0x00000020044c723c */ /* 0x000fe200000018ff */
[----:B--2---:R-:W-:-:S07]  /*3ab0*/  IADD3 R16, P1, R12, R108, RZ ;  /* 0x0000006c0c107210 */ /* 0x004fce0007f3e0ff */
[----:B------:R-:W-:Y:S01]  /*3ac0*/  HMMA.16816.F32 R64, R4, R34, RZ ;  /* 0x000000220440723c */ /* 0x000fe200000018ff */
[C---:B------:R-:W-:Y:S01]  /*3ad0*/  IMAD.X R17, R3.reuse, 0x1, R103, P1 ;  /* 0x0000000103117824 */ /* 0x040fe200008e0667 */
[----:B------:R-:W-:Y:S01]  /*3ae0*/  ISETP.GE.AND P1, PT, R224, c[0x0][0x1d4], PT ;  /* 0x00007500e0007a0c */ /* 0x000fe20003f26270 */
[----:B------:R-:W-:-:S03]  /*3af0*/  IMAD.X R3, R3, 0x1, R104, P5 ;  /* 0x0000000103037824 */ /* 0x000fc600028e0668 */
[----:B------:R-:W-:Y:S02]  /*3b00*/  ISETP.LT.OR P1, PT, R13, 0x21, P1 ;  /* 0x000000210d00780c */ /* 0x000fe40000f21670 */
[C---:B-----5:R-:W-:Y:S08]  /*3b10*/  HMMA.16816.F32 R28, R8.reuse, R52, R20 ;  /* 0x00000034081c723c */ /* 0x060ff00000001814 */
[----:B----4-:R-:W-:Y:S03]  /*3b20*/  HMMA.16816.F32 R24, R8, R54, R44 ;  /* 0x000000360818723c */ /* 0x010fe6000000182c */
[----:B------:R1:W-:Y:S01]  /*3b30*/  LDGSTS.E.BYPASS.LTC128B.128 [R215+0x5100], [R16.64], !P1 ;  /* 0x0510000010d77fae */ /* 0x0003e2000c901d46 */
[----:B------:R-:W-:-:S03]  /*3b40*/  ISETP.GT.AND P1, PT, R227, 0x3f, PT ;  /* 0x0000003fe300780c */ /* 0x000fc60003f24270 */
[----:B------:R2:W-:Y:S01]  /*3b50*/  LDGSTS.E.BYPASS.LTC128B.128 [R215+0x7100], [R2.64], !P6 ;  /* 0x0710000002d77fae */ /* 0x0005e2000f101d46 */
[C---:B------:R-:W-:Y:S03]  /*3b60*/  HMMA.16816.F32 R32, R8.reuse, R72, R48 ;  /* 0x000000480820723c */ /* 0x040fe60000001830 */
[----:B------:R-:W-:Y:S04]  /*3b70*/  LDSM.16.M88.4 R4, [R211] ;  /* 0x00000000d304783b */ /* 0x000fe80000000200 */
[----:B------:R-:W1:Y:S01]  /*3b80*/  LDSM.16.M88.4 R20, [R202] ;  /* 0x00000000ca14783b */ /* 0x000e620000000200 */
[C---:B------:R-:W-:Y:S03]  /*3b90*/  HMMA.16816.F32 R36, R8.reuse, R74, R40 ;  /* 0x0000004a0824723c */ /* 0x040fe60000001828 */
[----:B------:R-:W4:Y:S04]  /*3ba0*/  LDSM.16.M88.4 R60, [R202+0x800] ;  /* 0x00080000ca3c783b */ /* 0x000f280000000200 */
[----:B------:R-:W5:Y:S01]  /*3bb0*/  LDSM.16.M88.4 R80, [R202+0x1000] ;  /* 0x00100000ca50783b */ /* 0x000f620000000200 */
[C---:B------:R-:W-:Y:S03]  /*3bc0*/  HMMA.16816.F32 R40, R8.reuse, R88, R56 ;  /* 0x000000580828723c */ /* 0x040fe60000001838 */
[----:B------:R-:W4:Y:S04]  /*3bd0*/  LDSM.16.M88.4 R72, [R202+0x1800] ;  /* 0x00180000ca48783b */ /* 0x000f280000000200 */
[----:B---3--:R-:W-:Y:S01]  /*3be0*/  LDSM.16.M88.4 R12, [R210] ;  /* 0x00000000d20c783b */ /* 0x008fe20000000200 */
[----:B------:R-:W-:Y:S01]  /*3bf0*/  HMMA.16816.F32 R48, R8, R90, R68 ;  /* 0x0000005a0830723c */ /* 0x000fe20000001844 */
[----:B--2---:R-:W-:-:S02]  /*3c00*/  IADD3 R2, R135, 0x6000, RZ ;  /* 0x0000600087027810 */ /* 0x004fc40007ffe0ff */
[----:B------:R-:W-:Y:S03]  /*3c10*/  LDSM.16.M88.4 R68, [R200+0x2800] ;  /* 0x00280000c844783b */ /* 0x000fe60000000200 */
[----:B------:R-:W-:Y:S02]  /*3c20*/  IMAD.IADD R201, R2, 0x1, R0 ;  /* 0x0000000102c97824 */ /* 0x000fe400078e0200 */
[C---:B------:R-:W-:Y:S01]  /*3c30*/  HMMA.16816.F32 R52, R8.reuse, R96, R76 ;  /* 0x000000600834723c */ /* 0x040fe2000000184c */
[----:B------:R-:W-:Y:S04]  /*3c40*/  LDSM.16.M88.4 R76, [R200+0x3000] ;  /* 0x00300000c84c783b */ /* 0x000fe80000000200 */
[----:B------:R-:W2:Y:S03]  /*3c50*/  LDSM.16.M88.4 R84, [R201+-0x6000] ;  /* 0xffa00000c954783b */ /* 0x000ea60000000200 */
[----:B------:R-:W-:Y:S01]  /*3c60*/  HMMA.16816.F32 R44, R8, R98, R64 ;  /* 0x00000062082c723c */ /* 0x000fe20000001840 */
[----:B------:R-:W3:Y:S04]  /*3c70*/  LDSM.16.M88.4 R92, [R201+-0x5800] ;  /* 0xffa80000c95c783b */ /* 0x000ee80000000200 */
[----:B------:R-:W2:Y:S03]  /*3c80*/  LDSM.16.M88.4 R88, [R201+-0x5000] ;  /* 0xffb00000c958783b */ /* 0x000ea60000000200 */
[C---:B-1----:R-:W-:Y:S01]  /*3c90*/  HMMA.16816.F32 R16, R4.reuse, R20, R28 ;  /* 0x000000140410723c */ /* 0x042fe2000000181c */
[----:B------:R-:W1:Y:S04]  /*3ca0*/  LDSM.16.M88.4 R56, [R201+-0x4800] ;  /* 0xffb80000c938783b */ /* 0x000e680000000200 */
[----:B------:R-:W-:Y:S03]  /*3cb0*/  LDSM.16.M88.4 R8, [R208+0x4000] ;  /* 0x00400000d008783b */ /* 0x000fe60000000200 */
[C---:B------:R-:W-:Y:S01]  /*3cc0*/  HMMA.16816.F32 R20, R4.reuse, R22, R24 ;  /* 0x000000160414723c */ /* 0x040fe20000001818 */
[----:B------:R-:W-:Y:S04]  /*3cd0*/  LDSM.16.M88.4 R64, [R135+0x2000] ;  /* 0x002000008740783b */ /* 0x000fe80000000200 */
[----:B------:R-:W0:Y:S03]  /*3ce0*/  LDGDEPBAR ;  /* 0x00000000000079af */ /* 0x000e260000000000 */
[C---:B----4-:R-:W-:Y:S08]  /*3cf0*/  HMMA.16816.F32 R28, R4.reuse, R60, R32 ;  /* 0x0000003c041c723c */ /* 0x050ff00000001820 */
[C---:B------:R-:W-:Y:S01]  /*3d00*/  HMMA.16816.F32 R32, R4.reuse, R62, R36 ;  /* 0x0000003e0420723c */ /* 0x040fe20000001824 */
[----:B------:R-:W4:Y:S07]  /*3d10*/  LDSM.16.M88.4 R60, [R200+0x2000] ;  /* 0x00200000c83c783b */ /* 0x000f2e0000000200 */
[C---:B-----5:R-:W-:Y:S08]  /*3d20*/  HMMA.16816.F32 R36, R4.reuse, R80, R40 ;  /* 0x000000500424723c */ /* 0x060ff00000001828 */
[C---:B------:R-:W-:Y:S01]  /*3d30*/  HMMA.16816.F32 R24, R4.reuse, R82, R48 ;  /* 0x000000520418723c */ /* 0x040fe20000001830 */
[----:B------:R-:W5:Y:S04]  /*3d40*/  LDSM.16.M88.4 R48, [R200+0x3800] ;  /* 0x00380000c830783b */ /* 0x000f680000000200 */
[----:B------:R-:W-:Y:S03]  /*3d50*/  LDSM.16.M88.4 R80, [R135+0x3000] ;  /* 0x003000008750783b */ /* 0x000fe60000000200 */
[C---:B------:R-:W-:Y:S08]  /*3d60*/  HMMA.16816.F32 R52, R4.reuse, R72, R52 ;  /* 0x000000480434723c */ /* 0x040ff00000001834 */
[----:B------:R-:W-:Y:S01]  /*3d70*/  HMMA.16816.F32 R40, R4, R74, R44 ;  /* 0x0000004a0428723c */ /* 0x000fe2000000182c */
[----:B------:R-:W1:Y:S04]  /*3d80*/  LDSM.16.M88.4 R4, [R209+0x4000] ;  /* 0x00400000d104783b */ /* 0x000e680000000200 */
[----:B------:R-:W1:Y:S03]  /*3d90*/  LDSM.16.M88.4 R72, [R135+0x2800] ;  /* 0x002800008748783b */ /* 0x000e660000000200 */
[C---:B--2---:R-:W-:Y:S08]  /*3da0*/  HMMA.16816.F32 R16, R12.reuse, R84, R16 ;  /* 0x000000540c10723c */ /* 0x044ff00000001810 */
[C---:B------:R-:W-:Y:S01]  /*3db0*/  HMMA.16816.F32 R20, R12.reuse, R86, R20 ;  /* 0x000000560c14723c */ /* 0x040fe20000001814 */
[----:B------:R-:W-:Y:S07]  /*3dc0*/  LDSM.16.M88.4 R84, [R200+0x5000] ;  /* 0x00500000c854783b */ /* 0x000fee0000000200 */
[C---:B---3--:R-:W-:Y:S08]  /*3dd0*/  HMMA.16816.F32 R28, R12.reuse, R92, R28 ;  /* 0x0000005c0c1c723c */ /* 0x048ff0000000181c */
[C---:B------:R-:W-:Y:S08]  /*3de0*/  HMMA.16816.F32 R32, R12.reuse, R94, R32 ;  /* 0x0000005e0c20723c */ /* 0x040ff00000001820 */
[C---:B------:R-:W-:Y:S08]  /*3df0*/  HMMA.16816.F32 R36, R12.reuse, R88, R36 ;  /* 0x000000580c24723c */ /* 0x040ff00000001824 */
[C---:B------:R-:W-:Y:S01]  /*3e00*/  HMMA.16816.F32 R44, R12.reuse, R90, R24 ;  /* 0x0000005a0c2c723c */ /* 0x040fe20000001818 */
[----:B------:R-:W2:Y:S04]  /*3e10*/  LDSM.16.M88.4 R24, [R135+0x3800] ;  /* 0x003800008718783b */ /* 0x000ea80000000200 */
[----:B------:R-:W-:Y:S03]  /*3e20*/  LDSM.16.M88.4 R88, [R135+0x5000] ;  /* 0x005000008758783b */ /* 0x000fe60000000200 */
[C---:B-1----:R-:W-:Y:S08]  /*3e30*/  HMMA.16816.F32 R52, R12.reuse, R56, R52 ;  /* 0x000000380c34723c */ /* 0x042ff00000001834 */
[----:B------:R-:W-:Y:S01]  /*3e40*/  HMMA.16816.F32 R40, R12, R58, R40 ;  /* 0x0000003a0c28723c */ /* 0x000fe20000001828 */
[----:B------:R-:W-:Y:S07]  /*3e50*/  LDSM.16.M88.4 R56, [R202+0x3800] ;  /* 0x00380000ca38783b */ /* 0x000fee0000000200 */
[C---:B----4-:R-:W-:Y:S08]  /*3e60*/  HMMA.16816.F32 R12, R8.reuse, R60, R16 ;  /* 0x0000003c080c723c */ /* 0x050ff00000001810 */
[C---:B------:R-:W-:Y:S01]  /*3e70*/  HMMA.16816.F32 R16, R8.reuse, R62, R20 ;  /* 0x0000003e0810723c */ /* 0x040fe20000001814 */
[----:B------:R-:W-:Y:S04]  /*3e80*/  LDSM.16.M88.4 R20, [R211+0x4000] ;  /* 0x00400000d314783b */ /* 0x000fe80000000200 */
[----:B------:R-:W1:Y:S03]  /*3e90*/  LDSM.16.M88.4 R60, [R202+0x2000] ;  /* 0x00200000ca3c783b */ /* 0x000e660000000200 */
[C---:B------:R-:W-:Y:S08]  /*3ea0*/  HMMA.16816.F32 R28, R8.reuse, R68, R28 ;  /* 0x00000044081c723c */ /* 0x040ff0000000181c */
[C---:B------:R-:W-:Y:S01]  /*3eb0*/  HMMA.16816.F32 R32, R8.reuse, R70, R32 ;  /* 0x000000460820723c */ /* 0x040fe20000001820 */
[----:B------:R-:W3:Y:S07]  /*3ec0*/  LDSM.16.M88.4 R68, [R202+0x2800] ;  /* 0x00280000ca44783b */ /* 0x000eee0000000200 */
[C---:B------:R-:W-:Y:S08]  /*3ed0*/  HMMA.16816.F32 R36, R8.reuse, R76, R36 ;  /* 0x0000004c0824723c */ /* 0x040ff00000001824 */
[C---:B------:R-:W-:Y:S01]  /*3ee0*/  HMMA.16816.F32 R44, R8.reuse, R78, R44 ;  /* 0x0000004e082c723c */ /* 0x040fe2000000182c */
[----:B------:R-:W4:Y:S07]  /*3ef0*/  LDSM.16.M88.4 R76, [R202+0x3000] ;  /* 0x00300000ca4c783b */ /* 0x000f2e0000000200 */
[C---:B-----5:R-:W-:Y:S08]  /*3f00*/  HMMA.16816.F32 R52, R8.reuse, R48, R52 ;  /* 0x000000300834723c */ /* 0x060ff00000001834 */
[----:B------:R-:W-:Y:S01]  /*3f10*/  HMMA.16816.F32 R40, R8, R50, R40 ;  /* 0x000000320828723c */ /* 0x000fe20000001828 */
[----:B------:R-:W-:Y:S07]  /*3f20*/  LDSM.16.M88.4 R48, [R201+-0x2800] ;  /* 0xffd80000c930783b */ /* 0x000fee0000000200 */
[C---:B------:R-:W-:Y:S08]  /*3f30*/  HMMA.16816.F32 R8, R4.reuse, R64, R12 ;  /* 0x000000400408723c */ /* 0x040ff0000000180c */
[C---:B------:R-:W-:Y:S01]  /*3f40*/  HMMA.16816.F32 R12, R4.reuse, R66, R16 ;  /* 0x00000042040c723c */ /* 0x040fe20000001810 */
[----:B------:R-:W-:Y:S04]  /*3f50*/  LDSM.16.M88.4 R16, [R210+0x4000] ;  /* 0x00400000d210783b */ /* 0x000fe80000000200 */
[----:B------:R-:W5:Y:S03]  /*3f60*/  LDSM.16.M88.4 R64, [R201+-0x4000] ;  /* 0xffc00000c940783b */ /* 0x000f660000000200 */
[C---:B------:R-:W-:Y:S08]  /*3f70*/  HMMA.16816.F32 R28, R4.reuse, R72, R28 ;  /* 0x00000048041c723c */ /* 0x040ff0000000181c */
[C---:B------:R-:W-:Y:S01]  /*3f80*/  HMMA.16816.F32 R32, R4.reuse, R74, R32 ;  /* 0x0000004a0420723c */ /* 0x040fe20000001820 */
[----:B------:R-:W3:Y:S07]  /*3f90*/  LDSM.16.M88.4 R72, [R201+-0x3800] ;  /* 0xffc80000c948783b */ /* 0x000eee0000000200 */
[C---:B------:R-:W-:Y:S08]  /*3fa0*/  HMMA.16816.F32 R36, R4.reuse, R80, R36 ;  /* 0x000000500424723c */ /* 0x040ff00000001824 */
[C---:B------:R-:W-:Y:S01]  /*3fb0*/  HMMA.16816.F32 R44, R4.reuse, R82, R44 ;  /* 0x00000052042c723c */ /* 0x040fe2000000182c */
[----:B------:R-:W4:Y:S07]  /*3fc0*/  LDSM.16.M88.4 R80, [R201+-0x3000] ;  /* 0xffd00000c950783b */ /* 0x000f2e0000000200 */
[C---:B--2---:R-:W-:Y:S08]  /*3fd0*/  HMMA.16816.F32 R52, R4.reuse, R24, R52 ;  /* 0x000000180434723c */ /* 0x044ff00000001834 */
[----:B------:R-:W-:Y:S08]  /*3fe0*/  HMMA.16816.F32 R40, R4, R26, R40 ;  /* 0x0000001a0428723c */ /* 0x000ff00000001828 */
[C---:B-1----:R-:W-:Y:S08]  /*3ff0*/  HMMA.16816.F32 R8, R20.reuse, R60, R8 ;  /* 0x0000003c1408723c */ /* 0x042ff00000001808 */
[C---:B------:R-:W-:Y:S01]  /*4000*/  HMMA.16816.F32 R4, R20.reuse, R62, R12 ;  /* 0x0000003e1404723c */ /* 0x040fe2000000180c */
[----:B------:R-:W-:Y:S04]  /*4010*/  LDSM.16.M88.4 R12, [R208+0x8000] ;  /* 0x00800000d00c783b */ /* 0x000fe80000000200 */
[----:B------:R-:W1:Y:S03]  /*4020*/  LDSM.16.M88.4 R60, [R200+0x4000] ;  /* 0x00400000c83c783b */ /* 0x000e660000000200 */
[C---:B---3--:R-:W-:Y:S08]  /*4030*/  HMMA.16816.F32 R28, R20.reuse, R68, R28 ;  /* 0x00000044141c723c */ /* 0x048ff0000000181c */
[C---:B------:R-:W-:Y:S01]  /*4040*/  HMMA.16816.F32 R32, R20.reuse, R70, R32 ;  /* 0x000000461420723c */ /* 0x040fe20000001820 */
[----:B------:R-:W2:Y:S07]  /*4050*/  LDSM.16.M88.4 R68, [R200+0x4800] ;  /* 0x00480000c844783b */ /* 0x000eae0000000200 */
[C---:B----4-:R-:W-:Y:S08]  /*4060*/  HMMA.16816.F32 R36, R20.reuse, R76, R36 ;  /* 0x0000004c1424723c */ /* 0x050ff00000001824 */
[C---:B------:R-:W-:Y:S01]  /*4070*/  HMMA.16816.F32 R44, R20.reuse, R78, R44 ;  /* 0x0000004e142c723c */ /* 0x040fe2000000182c */
[----:B------:R-:W-:Y:S07]  /*4080*/  LDSM.16.M88.4 R76, [R135+0x4800] ;  /* 0x00480000874c783b */ /* 0x000fee0000000200 */
[C---:B------:R-:W-:Y:S08]  /*4090*/  HMMA.16816.F32 R52, R20.reuse, R56, R52 ;  /* 0x000000381434723c */ /* 0x040ff00000001834 */
[----:B------:R-:W-:Y:S01]  /*40a0*/  HMMA.16816.F32 R40, R20, R58, R40 ;  /* 0x0000003a1428723c */ /* 0x000fe20000001828 */
[----:B------:R-:W3:Y:S07]  /*40b0*/  LDSM.16.M88.4 R56, [R200+0x5800] ;  /* 0x00580000c838783b */ /* 0x000eee0000000200 */
[C---:B-----5:R-:W-:Y:S01]  /*40c0*/  HMMA.16816.F32 R24, R16.reuse, R64, R8 ;  /* 0x000000401018723c */ /* 0x060fe20000001808 */
[----:B------:R-:W-:Y:S07]  /*40d0*/  LDSM.16.M88.4 R8, [R209+0x8000] ;  /* 0x00800000d108783b */ /* 0x000fee0000000200 */
        /* <DEDUP_REMOVED lines=9> */
[----:B------:R-:W-:Y:S08]  /*4170*/  HMMA.16816.F32 R40, R16, R50, R40 ;  /* 0x000000321028723c */ /* 0x000ff00000001828 */
[C---:B-1----:R-:W-:Y:S08]  /*4180*/  HMMA.16816.F32 R28, R12.reuse, R60, R24 ;  /* 0x0000003c0c1c723c */ /* 0x042ff00000001818 */
[C---:B------:R-:W-:Y:S01]  /*4190*/  HMMA.16816.F32 R24, R12.reuse, R62, R20 ;  /* 0x0000003e0c18723c */ /* 0x040fe20000001814 */
[----:B------:R-:W1:Y:S07]  /*41a0*/  LDSM.16.M88.4 R60, [R135+0x5800] ;  /* 0x00580000873c783b */ /* 0x000e6e0000000200 */
[C---:B--2---:R-:W-:Y:S01]  /*41b0*/  HMMA.16816.F32 R20, R12.reuse, R68, R4 ;  /* 0x000000440c14723c */ /* 0x044fe20000001804 */
[----:B------:R-:W2:Y:S07]  /*41c0*/  LDSM.16.M88.4 R4, [R211+0x8000] ;  /* 0x00800000d304783b */ /* 0x000eae0000000200 */
[C---:B------:R-:W-:Y:S01]  /*41d0*/  HMMA.16816.F32 R16, R12.reuse, R70, R32 ;  /* 0x000000460c10723c */ /* 0x040fe20000001820 */
[----:B------:R-:W-:Y:S07]  /*41e0*/  LDSM.16.M88.4 R68, [R201+-0x2000] ;  /* 0xffe00000c944783b */ /* 0x000fee0000000200 */
[C---:B------:R-:W-:Y:S08]  /*41f0*/  HMMA.16816.F32 R36, R12.reuse, R84, R36 ;  /* 0x000000540c24723c */ /* 0x040ff00000001824 */
[C---:B------:R-:W-:Y:S01]  /*4200*/  HMMA.16816.F32 R48, R12.reuse, R86, R44 ;  /* 0x000000560c30723c */ /* 0x040fe2000000182c */
[----:B------:R-:W5:Y:S07]  /*4210*/  LDSM.16.M88.4 R84, [R202+0x5000] ;  /* 0x00500000ca54783b */ /* 0x000f6e0000000200 */
[C---:B---3--:R-:W-:Y:S08]  /*4220*/  HMMA.16816.F32 R44, R12.reuse, R56, R52 ;  /* 0x000000380c2c723c */ /* 0x048ff00000001834 */
[----:B------:R-:W-:Y:S08]  /*4230*/  HMMA.16816.F32 R40, R12, R58, R40 ;  /* 0x0000003a0c28723c */ /* 0x000ff00000001828 */
[C---:B----4-:R-:W-:Y:S08]  /*4240*/  HMMA.16816.F32 R32, R8.reuse, R64, R28 ;  /* 0x000000400820723c */ /* 0x050ff0000000181c */
[C---:B------:R-:W-:Y:S01]  /*4250*/  HMMA.16816.F32 R28, R8.reuse, R66, R24 ;  /* 0x00000042081c723c */ /* 0x040fe20000001818 */
[----:B------:R-:W3:Y:S07]  /*4260*/  LDSM.16.M88.4 R64, [R202+0x5800] ;  /* 0x00580000ca40783b */ /* 0x000eee0000000200 */
[C---:B------:R-:W-:Y:S01]  /*4270*/  HMMA.16816.F32 R24, R8.reuse, R76, R20 ;  /* 0x0000004c0818723c */ /* 0x040fe20000001814 */
[----:B------:R-:W4:Y:S07]  /*4280*/  LDSM.16.M88.4 R20, [R210+0x8000] ;  /* 0x00800000d214783b */ /* 0x000f2e0000000200 */
[C---:B------:R-:W-:Y:S01]  /*4290*/  HMMA.16816.F32 R16, R8.reuse, R78, R16 ;  /* 0x0000004e0810723c */ /* 0x040fe20000001810 */
[----:B------:R-:W3:Y:S07]  /*42a0*/  LDSM.16.M88.4 R76, [R201+-0x1800] ;  /* 0xffe80000c94c783b */ /* 0x000eee0000000200 */
[C---:B------:R-:W-:Y:S08]  /*42b0*/  HMMA.16816.F32 R12, R8.reuse, R88, R36 ;  /* 0x00000058080c723c */ /* 0x040ff00000001824 */
[C---:B------:R-:W-:Y:S08]  /*42c0*/  HMMA.16816.F32 R56, R8.reuse, R90, R48 ;  /* 0x0000005a0838723c */ /* 0x040ff00000001830 */
[C---:B-1----:R-:W-:Y:S08]  /*42d0*/  HMMA.16816.F32 R48, R8.reuse, R60, R44 ;  /* 0x0000003c0830723c */ /* 0x042ff0000000182c */
[----:B------:R-:W-:Y:S01]  /*42e0*/  HMMA.16816.F32 R44, R8, R62, R40 ;  /* 0x0000003e082c723c */ /* 0x000fe20000001828 */
[----:B------:R-:W-:Y:S04]  /*42f0*/  LDSM.16.M88.4 R60, [R200+0x6000] ;  /* 0x00600000c83c783b */ /* 0x000fe80000000200 */
[----:B------:R-:W-:Y:S03]  /*4300*/  LDSM.16.M88.4 R40, [R201+-0x1000] ;  /* 0xfff00000c928783b */ /* 0x000fe60000000200 */
[C---:B--2---:R-:W-:Y:S08]  /*4310*/  HMMA.16816.F32 R36, R4.reuse, R72, R32 ;  /* 0x000000480424723c */ /* 0x044ff00000001820 */
[C---:B------:R-:W-:Y:S01]  /*4320*/  HMMA.16816.F32 R52, R4.reuse, R82, R16 ;  /* 0x000000520434723c */ /* 0x040fe20000001810 */
[----:B------:R-:W1:Y:S07]  /*4330*/  LDSM.16.M88.4 R16, [R208+0xc000] ;  /* 0x00c00000d010783b */ /* 0x000e6e0000000200 */
[C---:B------:R-:W-:Y:S08]  /*4340*/  HMMA.16816.F32 R32, R4.reuse, R80, R24 ;  /* 0x000000500420723c */ /* 0x040ff00000001818 */
[C---:B-----5:R-:W-:Y:S01]  /*4350*/  HMMA.16816.F32 R24, R4.reuse, R84, R12 ;  /* 0x000000540418723c */ /* 0x060fe2000000180c */
[----:B------:R-:W-:Y:S07]  /*4360*/  LDSM.16.M88.4 R12, [R209+0xc000] ;  /* 0x00c00000d10c783b */ /* 0x000fee0000000200 */
[C---:B------:R-:W-:Y:S01]  /*4370*/  HMMA.16816.F32 R8, R4.reuse, R86, R56 ;  /* 0x000000560408723c */ /* 0x040fe20000001838 */
[----:B------:R-:W2:Y:S04]  /*4380*/  LDSM.16.M88.4 R84, [R201+-0x800] ;  /* 0xfff80000c954783b */ /* 0x000ea80000000200 */
[----:B------:R-:W-:Y:S03]  /*4390*/  LDSM.16.M88.4 R56, [R201] ;  /* 0x00000000c938783b */ /* 0x000fe60000000200 */
[C---:B------:R-:W-:Y:S01]  /*43a0*/  HMMA.16816.F32 R28, R4.reuse, R74, R28 ;  /* 0x0000004a041c723c */ /* 0x040fe2000000181c */
[----:B------:R-:W-:Y:S07]  /*43b0*/  LDSM.16.M88.4 R72, [R200+0x7800] ;  /* 0x00780000c848783b */ /* 0x000fee0000000200 */
[C---:B---3--:R-:W-:Y:S08]  /*43c0*/  HMMA.16816.F32 R48, R4.reuse, R64, R48 ;  /* 0x000000400430723c */ /* 0x048ff00000001830 */
[----:B------:R-:W-:Y:S01]  /*43d0*/  HMMA.16816.F32 R92, R4, R66, R44 ;  /* 0x00000042045c723c */ /* 0x000fe2000000182c */
[----:B------:R-:W-:Y:S04]  /*43e0*/  LDSM.16.M88.4 R64, [R135+0x6800] ;  /* 0x006800008740783b */ /* 0x000fe80000000200 */
[----:B------:R-:W-:Y:S03]  /*43f0*/  LDSM.16.M88.4 R44, [R200+0x7000] ;  /* 0x00700000c82c783b */ /* 0x000fe60000000200 */
[C---:B----4-:R-:W-:Y:S01]  /*4400*/  HMMA.16816.F32 R4, R20.reuse, R68, R36 ;  /* 0x000000441404723c */ /* 0x050fe20000001824 */
[----:B------:R-:W3:Y:S07]  /*4410*/  LDSM.16.M88.4 R36, [R135+0x6000] ;  /* 0x006000008724783b */ /* 0x000eee0000000200 */
[C---:B------:R-:W-:Y:S08]  /*4420*/  HMMA.16816.F32 R28, R20.reuse, R70, R28 ;  /* 0x00000046141c723c */ /* 0x040ff0000000181c */
[----:B------:R-:W-:Y:S01]  /*4430*/  HMMA.16816.F32 R68, R20, R78, R52 ;  /* 0x0000004e1444723c */ /* 0x000fe20000001834 */
[----:B------:R-:W4:Y:S07]  /*4440*/  LDSM.16.M88.4 R52, [R200+0x6800] ;  /* 0x00680000c834783b */ /* 0x000f2e0000000200 */
[----:B-1----:R-:W-:Y:S08]  /*4450*/  HMMA.16816.F32 R4, R16, R60, R4 ;  /* 0x0000003c1004723c */ /* 0x002ff00000001804 */
[C---:B------:R-:W-:Y:S08]  /*4460*/  HMMA.16816.F32 R32, R20.reuse, R76, R32 ;  /* 0x0000004c1420723c */ /* 0x040ff00000001820 */
[C---:B------:R-:W-:Y:S01]  /*4470*/  HMMA.16816.F32 R76, R20.reuse, R42, R8 ;  /* 0x0000002a144c723c */ /* 0x040fe20000001808 */
[----:B------:R-:W-:Y:S07]  /*4480*/  LDSM.16.M88.4 R8, [R211+0xc000] ;  /* 0x00c00000d308783b */ /* 0x000fee0000000200 */
[----:B--2---:R-:W-:Y:S01]  /*4490*/  HMMA.16816.F32 R88, R20, R84, R48 ;  /* 0x000000541458723c */ /* 0x004fe20000001830 */
[----:B------:R-:W1:Y:S07]  /*44a0*/  LDSM.16.M88.4 R48, [R202+0x6000] ;  /* 0x00600000ca30783b */ /* 0x000e6e0000000200 */
[----:B------:R-:W-:Y:S01]  /*44b0*/  HMMA.16816.F32 R28, R16, R62, R28 ;  /* 0x0000003e101c723c */ /* 0x000fe2000000181c */
[----:B------:R-:W-:Y:S07]  /*44c0*/  LDSM.16.M88.4 R60, [R202+0x6800] ;  /* 0x00680000ca3c783b */ /* 0x000fee0000000200 */
[----:B------:R-:W-:Y:S08]  /*44d0*/  HMMA.16816.F32 R80, R20, R40, R24 ;  /* 0x000000281450723c */ /* 0x000ff00000001818 */
[C---:B---3--:R-:W-:Y:S01]  /*44e0*/  HMMA.16816.F32 R24, R12.reuse, R36, R4 ;  /* 0x000000240c18723c */ /* 0x048fe20000001804 */
[----:B------:R-:W2:Y:S07]  /*44f0*/  LDSM.16.M88.4 R4, [R210+0xc000] ;  /* 0x00c00000d204783b */ /* 0x000eae0000000200 */
[----:B------:R-:W-:Y:S08]  /*4500*/  HMMA.16816.F32 R28, R12, R38, R28 ;  /* 0x000000260c1c723c */ /* 0x000ff0000000181c */
[----:B----4-:R-:W-:Y:S08]  /*4510*/  HMMA.16816.F32 R32, R16, R52, R32 ;  /* 0x000000341020723c */ /* 0x010ff00000001820 */
[----:B-1----:R-:W-:Y:S08]  /*4520*/  HMMA.16816.F32 R24, R8, R48, R24 ;  /* 0x000000300818723c */ /* 0x002ff00000001818 */
[----:B------:R-:W-:Y:S01]  /*4530*/  HMMA.16816.F32 R40, R16, R54, R68 ;  /* 0x000000361028723c */ /* 0x000fe20000001844 */
[----:B------:R-:W1:Y:S04]  /*4540*/  LDSM.16.M88.4 R68, [R135+0x7000] ;  /* 0x007000008744783b */ /* 0x000e680000000200 */
[----:B------:R-:W3:Y:S03]  /*4550*/  LDSM.16.M88.4 R52, [R201+0x800] ;  /* 0x00080000c934783b */ /* 0x000ee60000000200 */
[----:B------:R-:W-:Y:S08]  /*4560*/  HMMA.16816.F32 R28, R8, R50, R28 ;  /* 0x00000032081c723c */ /* 0x000ff0000000181c */
[----:B------:R-:W-:Y:S08]  /*4570*/  HMMA.16816.F32 R36, R12, R64, R32 ;  /* 0x000000400c24723c */ /* 0x000ff00000001820 */
[----:B--2---:R-:W-:Y:S08]  /*4580*/  HMMA.16816.F32 R48, R4, R56, R24 ;  /* 0x000000380430723c */ /* 0x004ff00000001818 */
[----:B------:R-:W-:Y:S08]  /*4590*/  HMMA.16816.F32 R84, R20, R86, R92 ;  /* 0x000000561454723c */ /* 0x000ff0000000185c */
[----:B------:R-:W-:Y:S08]  /*45a0*/  HMMA.16816.F32 R20, R16, R44, R80 ;  /* 0x0000002c1014723c */ /* 0x000ff00000001850 */
[----:B------:R-:W-:Y:S01]  /*45b0*/  HMMA.16816.F32 R32, R12, R66, R40 ;  /* 0x000000420c20723c */ /* 0x000fe20000001828 */
[----:B------:R-:W-:-:S07]  /*45c0*/  FMUL.FTZ R0, R48, c[0x0][0x320] ;  /* 0x0000c80030007a20 */ /* 0x000fce0000410000 */
[----:B------:R-:W-:Y:S01]  /*45d0*/  HMMA.16816.F32 R28, R4, R58, R28 ;  /* 0x0000003a041c723c */ /* 0x000fe2000000181c */
[----:B------:R-:W2:Y:S07]  /*45e0*/  LDSM.16.M88.4 R56, [R202+0x7000] ;  /* 0x00700000ca38783b */ /* 0x000eae0000000200 */
[----:B------:R-:W-:Y:S08]  /*45f0*/  HMMA.16816.F32 R36, R8, R60, R36 ;  /* 0x0000003c0824723c */ /* 0x000ff00000001824 */
[----:B------:R-:W-:Y:S01]  /*4600*/  HMMA.16816.F32 R44, R16, R46, R76 ;  /* 0x0000002e102c723c */ /* 0x000fe2000000184c */
[----:B------:R4:W2:Y:S07]  /*4610*/  MUFU.TANH R76, R0 ;  /* 0x00000000004c7308 */ /* 0x0008ae0000002400 */
[----:B-1----:R-:W-:Y:S08]  /*4620*/  HMMA.16816.F32 R24, R12, R68, R20 ;  /* 0x000000440c18723c */ /* 0x002ff00000001814 */
[----:B------:R-:W-:Y:S01]  /*4630*/  HMMA.16816.F32 R20, R8, R62, R32 ;  /* 0x0000003e0814723c */ /* 0x000fe20000001820 */
[----:B----4-:R-:W-:Y:S01]  /*4640*/  FMUL.FTZ R0, R49, c[0x0][0x320] ;  /* 0x0000c80031007a20 */ /* 0x010fe20000410000 */
[----:B------:R-:W1:Y:S06]  /*4650*/  LDSM.16.M88.4 R60, [R135+0x7800] ;  /* 0x00780000873c783b */ /* 0x000e6c0000000200 */
[----:B------:R-:W-:Y:S01]  /*4660*/  HMMA.16816.F32 R64, R16, R72, R88 ;  /* 0x000000481040723c */ /* 0x000fe20000001858 */
[----:B------:R4:W1:Y:S07]  /*4670*/  MUFU.TANH R72, R0 ;  /* 0x0000000000487308 */ /* 0x00086e0000002400 */
[----:B---3--:R-:W-:Y:S08]  /*4680*/  HMMA.16816.F32 R36, R4, R52, R36 ;  /* 0x000000340424723c */ /* 0x008ff00000001824 */
[----:B------:R-:W-:Y:S01]  /*4690*/  HMMA.16816.F32 R40, R12, R70, R44 ;  /* 0x000000460c28723c */ /* 0x000fe2000000182c */
[----:B----4-:R-:W-:Y:S01]  /*46a0*/  FMUL.FTZ R0, R50, c[0x0][0x320] ;  /* 0x0000c80032007a20 */ /* 0x010fe20000410000 */
[----:B------:R-:W3:Y:S03]  /*46b0*/  LDSM.16.M88.4 R44, [R202+0x7800] ;  /* 0x00780000ca2c783b */ /* 0x000ee60000000200 */
[----:B------:R4:W1:Y:S03]  /*46c0*/  MUFU.TANH R77, R0 ;  /* 0x00000000004d7308 */ /* 0x0008660000002400 */
[----:B--2---:R-:W-:Y:S08]  /*46d0*/  HMMA.16816.F32 R32, R8, R56, R24 ;  /* 0x000000380820723c */ /* 0x004ff00000001818 */
[----:B------:R-:W-:Y:S01]  /*46e0*/  HMMA.16816.F32 R24, R4, R54, R20 ;  /* 0x000000360418723c */ /* 0x000fe20000001814 */
[----:B----4-:R-:W-:-:S02]  /*46f0*/  FMUL.FTZ R0, R51, c[0x0][0x320] ;  /* 0x0000c80033007a20 */ /* 0x010fc40000410000 */
[----:B------:R-:W2:Y:S05]  /*4700*/  LDSM.16.M88.4 R48, [R201+0x1000] ;  /* 0x00100000c930783b */ /* 0x000eaa0000000200 */
[----:B------:R-:W-:Y:S01]  /*4710*/  HMMA.16816.F32 R16, R16, R74, R84 ;  /* 0x0000004a1010723c */ /* 0x000fe20000001854 */
[----:B------:R4:W2:Y:S07]  /*4720*/  MUFU.TANH R73, R0 ;  /* 0x0000000000497308 */ /* 0x0008ae0000002400 */
[----:B-1----:R-:W-:Y:S01]  /*4730*/  HMMA.16816.F32 R20, R12, R60, R64 ;  /* 0x0000003c0c14723c */ /* 0x002fe20000001840 */
[----:B----4-:R-:W-:-:S04]  /*4740*/  FMUL.FTZ R0, R28, c[0x0][0x320] ;  /* 0x0000c8001c007a20 */ /* 0x010fc80000410000 */
[----:B------:R1:W4:Y:S11]  /*4750*/  MUFU.TANH R69, R0 ;  /* 0x0000000000457308 */ /* 0x0003360000002400 */
[----:B------:R-:W-:Y:S08]  /*4760*/  HMMA.16816.F32 R12, R12, R62, R16 ;  /* 0x0000003e0c0c723c */ /* 0x000ff00000001810 */
[----:B---3--:R-:W-:Y:S01]  /*4770*/  HMMA.16816.F32 R16, R8, R44, R20 ;  /* 0x0000002c0810723c */ /* 0x008fe20000001814 */
[----:B-1----:R-:W-:-:S07]  /*4780*/  FMUL.FTZ R0, R29, c[0x0][0x320] ;  /* 0x0000c8001d007a20 */ /* 0x002fce0000410000 */
[----:B--2---:R-:W-:Y:S01]  /*4790*/  HMMA.16816.F32 R32, R4, R48, R32 ;  /* 0x000000300420723c */ /* 0x004fe20000001820 */
        /* <DEDUP_REMOVED lines=63> */
[----:B------:R-:W-:-:S04]  /*4b90*/  MOV R214, RZ ;  /* 0x000000ff00d67202 */ /* 0x000fc80000000f00 */
        /* <DEDUP_REMOVED lines=14> */
[----:B------:R-:W-:-:S05]  /*4c80*/  IMAD R0, R218, c[0x0][0x1e4], R0 ;  /* 0x00007900da007a24 */ /* 0x000fca00078e0200 */
[----:B------:R-:W-:Y:S02]  /*4c90*/  IADD3 R3, R3, R0, RZ ;  /* 0x0000000003037210 */ /* 0x000fe40007ffe0ff */
        /* <DEDUP_REMOVED lines=10> */
.L_x_2888:
[----:B------:R-:W-:Y:S05]  /*4d40*/  BRA.DIV ~URZ, `(.L_x_2792) ;  /* 0x000102b27f007947 */ /* 0x000fea000b800000 */
[----:B------:R-:W3:Y:S01]  /*4d50*/  SHFL.IDX PT, R0, R15, RZ, 0x181f ;  /* 0x00181fff0f007589 */ /* 0x000ee200000e0000 */
[----:B------:R-:W-:Y:S02]  /*4d60*/  ISETP.GE.AND P6, PT, R217, c[0x0][0x1d4], PT ;  /* 0x00007500d9007a0c */ /* 0x000fe40003fc6270 */
[C---:B---3--:R-:W-:Y:S02]  /*4d70*/  IADD3 R6, P0, R0.reuse, R107, RZ ;  /* 0x0000006b00067210 */ /* 0x048fe40007f1e0ff */
[C---:B------:R-:W-:Y:S02]  /*4d80*/  IADD3 R8, P5, R0.reuse, R106, RZ ;  /* 0x0000006a00087210 */ /* 0x040fe40007fbe0ff */
[----:B------:R-:W-:Y:S01]  /*4d90*/  IADD3 R2, P2, R0, R108, RZ ;  /* 0x0000006c00027210 */ /* 0x000fe20007f5e0ff */
[----:B--2---:R-:W-:Y:S01]  /*4da0*/  IMAD.X R7, R4, 0x1, R102, P0 ;  /* 0x0000000104077824 */ /* 0x004fe200000e0666 */
[----:B------:R-:W-:Y:S01]  /*4db0*/  IADD3 R10, P0, R0, R109, RZ ;  /* 0x0000006d000a7210 */ /* 0x000fe20007f1e0ff */
[C---:B------:R-:W-:Y:S01]  /*4dc0*/  IMAD.X R9, R4.reuse, 0x1, R101, P5 ;  /* 0x0000000104097824 */ /* 0x040fe200028e0665 */
[----:B------:R-:W-:Y:S01]  /*4dd0*/  ISETP.GE.AND P5, PT, R223, c[0x0][0x1d4], PT ;  /* 0x00007500df007a0c */ /* 0x000fe20003fa6270 */
[----:B------:R-:W-:Y:S01]  /*4de0*/  IMAD.X R3, R4, 0x1, R103, P2 ;  /* 0x0000000104037824 */ /* 0x000fe200010e0667 */
[----:B------:R-:W-:Y:S01]  /*4df0*/  ISETP.GE.AND P2, PT, R224, c[0x0][0x1d4], PT ;  /* 0x00007500e0007a0c */ /* 0x000fe20003f46270 */
[----:B------:R-:W-:Y:S01]  /*4e00*/  IMAD.X R11, R4, 0x1, R104, P0 ;  /* 0x00000001040b7824 */ /* 0x000fe200000e0668 */
[----:B------:R-:W-:Y:S01]  /*4e10*/  ISETP.GE.AND P0, PT, R225, c[0x0][0x1d4], PT ;  /* 0x00007500e1007a0c */ /* 0x000fe20003f06270 */
[----:B------:R-:W-:Y:S01]  /*4e20*/  @!PT LDS RZ, [RZ] ;  /* 0x00000000fffff984 */ /* 0x000fe20000000800 */
[----:B------:R-:W-:Y:S01]  /*4e30*/  @!PT LDS RZ, [RZ] ;  /* 0x00000000fffff984 */ /* 0x000fe20000000800 */
[----:B------:R2:W-:Y:S01]  /*4e40*/  LDGSTS.E.BYPASS.LTC128B.128 [R215+0x8100], [R8.64], !P6 ;  /* 0x0810000008d77fae */ /* 0x0005e2000f101d46 */
[----:B------:R-:W-:-:S02]  /*4e50*/  SEL R14, RZ, 0x10, P5 ;  /* 0x00000010ff0e7807 */ /* 0x000fc40002800000 */
[----:B------:R-:W-:Y:S01]  /*4e60*/  SEL R13, RZ, 0x10, P2 ;  /* 0x00000010ff0d7807 */ /* 0x000fe20001000000 */
[----:B------:R-:W3:Y:S01]  /*4e70*/  SHFL.IDX PT, R0, R15, 0x1, 0x181f ;  /* 0x00381f000f007f89 */ /* 0x000ee200000e0000 */
[----:B------:R-:W-:-:S03]  /*4e80*/  SEL R12, RZ, 0x10, P0 ;  /* 0x00000010ff0c7807 */ /* 0x000fc60000000000 */
[----:B------:R2:W-:Y:S04]  /*4e90*/  LDGSTS.E.BYPASS.LTC128B.128 [R215+0xa100], [R6.64], !P5 ;  /* 0x0a10000006d77fae */ /* 0x0005e8000e901d46 */
[----:B------:R2:W-:Y:S04]  /*4ea0*/  LDGSTS.E.BYPASS.LTC128B.128 [R215+0xc100], [R2.64], !P2 ;  /* 0x0c10000002d77fae */ /* 0x0005e8000d101d46 */
[----:B------:R2:W-:Y:S04]  /*4eb0*/  LDGSTS.E.BYPASS.LTC128B.128 [R215+0xe100], [R10.64], !P0 ;  /* 0x0e1000000ad77fae */ /* 0x0005e8000c101d46 */
[----:B------:R4:W1:Y:S02]  /*4ec0*/  SHFL.IDX PT, R4, R5, 0x1, 0x181f ;  /* 0x00381f0005047f89 */ /* 0x00086400000e0000 */
[----:B-1--4-:R-:W-:-:S04]  /*4ed0*/  SEL R5, RZ, 0x10, P6 ;  /* 0x00000010ff057807 */ /* 0x012fc80003000000 */
.L_x_2889:
[----:B--23--:R-:W-:Y:S02]  /*4ee0*/  IADD3 R2, -R5, 0x10, RZ ;  /* 0x0000001005027810 */ /* 0x00cfe40007ffe1ff */
[----:B------:R-:W-:-:S02]  /*4ef0*/  IADD3 R6, -R13, 0x10, RZ ;  /* 0x000000100d067810 */ /* 0x000fc40007ffe1ff */
[----:B------:R-:W-:Y:S02]  /*4f00*/  LOP3.LUT R2, R2, 0xf, RZ, 0xc0, !PT ;  /* 0x0000000f02027812 */ /* 0x000fe400078ec0ff */
[----:B------:R-:W-:Y:S02]  /*4f10*/  IADD3 R3, -R14, 0x10, RZ ;  /* 0x000000100e037810 */ /* 0x000fe40007ffe1ff */
[----:B------:R-:W-:Y:S02]  /*4f20*/  IADD3 R10, P2, P0, R2, R0, R106 ;  /* 0x00000000020a7210 */ /* 0x000fe4000785e06a */
[----:B------:R-:W-:Y:S02]  /*4f30*/  LOP3.LUT R2, R6, 0xf, RZ, 0xc0, !PT ;  /* 0x0000000f06027812 */ /* 0x000fe400078ec0ff */
[----:B------:R-:W-:Y:S02]  /*4f40*/  IADD3 R7, -R12, 0x10, RZ ;  /* 0x000000100c077810 */ /* 0x000fe40007ffe1ff */
[----:B------:R-:W-:-:S02]  /*4f50*/  LOP3.LUT R3, R3, 0xf, RZ, 0xc0, !PT ;  /* 0x0000000f03037812 */ /* 0x000fc400078ec0ff */
[----:B------:R-:W-:Y:S02]  /*4f60*/  IADD3.X R11, RZ, R4, R101, P2, P0 ;  /* 0x00000004ff0b7210 */ /* 0x000fe400017e0465 */
[-C--:B------:R-:W-:Y:S02]  /*4f70*/  IADD3 R6, P2, P0, R2, R0.reuse, R108 ;  /* 0x0000000002067210 */ /* 0x080fe4000785e06c */
[----:B------:R-:W-:Y:S02]  /*4f80*/  LOP3.LUT R2, R7, 0xf, RZ, 0xc0, !PT ;  /* 0x0000000f07027812 */ /* 0x000fe400078ec0ff */
[----:B------:R-:W-:Y:S02]  /*4f90*/  IADD3 R8, P6, P5, R3, R0, R107 ;  /* 0x0000000003087210 */ /* 0x000fe40007dde06b */
[----:B------:R-:W-:Y:S02]  /*4fa0*/  IADD3.X R7, RZ, R4, R103, P2, P0 ;  /* 0x00000004ff077210 */ /* 0x000fe400017e0467 */
[----:B------:R-:W-:-:S02]  /*4fb0*/  IADD3 R2, P2, P0, R2, R0, R109 ;  /* 0x0000000002027210 */ /* 0x000fc4000785e06d */
[-C--:B------:R-:W-:Y:S02]  /*4fc0*/  IADD3.X R9, RZ, R4.reuse, R102, P6, P5 ;  /* 0x00000004ff097210 */ /* 0x080fe400037ea466 */
[----:B------:R-:W-:Y:S02]  /*4fd0*/  ISETP.NE.U32.AND P5, PT, R5, RZ, PT ;  /* 0x000000ff0500720c */ /* 0x000fe40003fa5070 */
[----:B------:R-:W-:Y:S02]  /*4fe0*/  ISETP.NE.U32.AND P6, PT, R14, RZ, PT ;  /* 0x000000ff0e00720c */ /* 0x000fe40003fc5070 */
[----:B------:R-:W-:Y:S02]  /*4ff0*/  IADD3.X R3, RZ, R4, R104, P2, P0 ;  /* 0x00000004ff037210 */ /* 0x000fe400017e0468 */
[----:B------:R-:W-:Y:S02]  /*5000*/  ISETP.NE.U32.AND P2, PT, R13, RZ, PT ;  /* 0x000000ff0d00720c */ /* 0x000fe40003f45070 */
[----:B------:R-:W-:-:S05]  /*5010*/  ISETP.NE.U32.AND P0, PT, R12, RZ, PT ;  /* 0x000000ff0c00720c */ /* 0x000fca0003f05070 */
[----:B------:R-:W-:Y:S01]  /*5020*/  @!PT LDS RZ, [RZ] ;  /* 0x00000000fffff984 */ /* 0x000fe20000000800 */
[----:B------:R-:W-:Y:S01]  /*5030*/  @!PT LDS RZ, [RZ] ;  /* 0x00000000fffff984 */ /* 0x000fe20000000800 */
[----:B------:R-:W-:Y:S01]  /*5040*/  @!PT LDS RZ, [RZ] ;  /* 0x00000000fffff984 */ /* 0x000fe20000000800 */
[----:B------:R1:W-:Y:S04]  /*5050*/  LDGSTS.E.BYPASS.LTC128B.128.ZFILL [R215+0x9100], [R10.64], P5 ;  /* 0x091000000ad77fae */ /* 0x0003e8000a941d46 */
[----:B------:R1:W-:Y:S04]  /*5060*/  LDGSTS.E.BYPASS.LTC128B.128.ZFILL [R215+0xb100], [R8.64], P6 ;  /* 0x0b10000008d77fae */ /* 0x0003e8000b141d46 */
[----:B------:R1:W-:Y:S04]  /*5070*/  LDGSTS.E.BYPASS.LTC128B.128.ZFILL [R215+0xd100], [R6.64], P2 ;  /* 0x0d10000006d77fae */ /* 0x0003e80009141d46 */
[----:B------:R1:W-:Y:S02]  /*5080*/  LDGSTS.E.BYPASS.LTC128B.128.ZFILL [R215+0xf100], [R2.64], P0 ;  /* 0x0f10000002d77fae */ /* 0x0003e40008141d46 */
.L_x_2790:
[----:B--234-:R-:W-:Y:S05]  /*5090*/  BSYNC B0 ;  /* 0x0000000000007941 */ /* 0x01cfea0003800000 */
.L_x_2789:
[----:B-1----:R-:W-:Y:S01]  /*50a0*/  MOV R2, 0x1 ;  /* 0x0000000100027802 */ /* 0x002fe20000000f00 */
[----:B------:R-:W0:Y:S01]  /*50b0*/  LDGDEPBAR ;  /* 0x00000000000079af */ /* 0x000e220000000000 */
[----:B------:R-:W-:-:S02]  /*50c0*/  IADD3 R0, R250, R239, RZ ;  /* 0x000000effa007210 */ /* 0x000fc40007ffe0ff */
[----:B------:R-:W-:Y:S01]  /*50d0*/  IADD3 R6, -R248, R105, RZ ;  /* 0x00000069f8067210 */ /* 0x000fe20007ffe1ff */
[----:B------:R-:W-:Y:S02]  /*50e0*/  IMAD R2, R100, -0x40, R2 ;  /* 0xffffffc064027824 */ /* 0x000fe400078e0202 */
[----:B------:R-:W-:-:S04]  /*50f0*/  @P4 IMAD.HI.U32 R3, R0, c[0x0][0x2c8], RZ ;  /* 0x0000b20000034a27 */ /* 0x000fc800078e00ff */
[----:B------:R-:W-:Y:S01]  /*5100*/  IMAD.MOV.U32 R4, RZ, RZ, R0 ;  /* 0x000000ffff047224 */ /* 0x000fe200078e0000 */
[----:B------:R-:W-:Y:S02]  /*5110*/  IADD3 R0, -R248, R2, R212 ;  /* 0x00000002f8007210 */ /* 0x000fe40007ffe1d4 */
[----:B------:R-:W-:-:S03]  /*5120*/  @P4 SHF.R.U32.HI R4, RZ, c[0x0][0x2cc], R3 ;  /* 0x0000b300ff044a19 */ /* 0x000fc60000011603 */
[----:B------:R-:W-:Y:S01]  /*5130*/  IMAD.IADD R5, R0, 0x1, -R213 ;  /* 0x0000000100057824 */ /* 0x000fe200078e0ad5 */
[----:B------:R-:W-:Y:S05]  /*5140*/  BRA.DIV ~URZ, `(.L_x_2793) ;  /* 0x000101427f007947 */ /* 0x000fea000b800000 */
[----:B------:R1:W2:Y:S02]  /*5150*/  SHFL.IDX PT, R0, R4, RZ, 0x1c1f ;  /* 0x001c1fff04007589 */ /* 0x0002a400000e0000 */
.L_x_2890:
        /* <DEDUP_REMOVED lines=14> */
[----:B------:R-:W-:Y:S02]  /*5240*/  FSEL R16, R55, -INF , P6 ;  /* 0xff80000037107808 */ /* 0x000fe40003000000 */
[----:B------:R-:W-:Y:S02]  /*5250*/  FSEL R17, R52, -INF , P5 ;  /* 0xff80000034117808 */ /* 0x000fe40002800000 */
[----:B------:R-:W-:Y:S02]  /*5260*/  FSEL R19, R42, -INF , P2 ;  /* 0xff8000002a137808 */ /* 0x000fe40001000000 */
[----:B------:R-:W-:Y:S02]  /*5270*/  FSEL R20, R41, -INF , P0 ;  /* 0xff80000029147808 */ /* 0x000fe40000000000 */
[C---:B------:R-:W-:Y:S02]  /*5280*/  ISETP.GT.AND P6, PT, R0.reuse, 0x20, PT ;  /* 0x000000200000780c */ /* 0x040fe40003fc4270 */
[----:B------:R-:W-:-:S02]  /*5290*/  ISETP.GT.AND P5, PT, R0, 0x21, PT ;  /* 0x000000210000780c */ /* 0x000fc40003fa4270 */
        /* <DEDUP_REMOVED lines=13> */
[----:B------:R-:W-:Y:S01]  /*5370*/  FSEL R92, R18, -INF , P0 ;  /* 0xff800000125c7808 */ /* 0x000fe20000000000 */
[----:B------:R-:W-:Y:S05]  /*5380*/  BRA.DIV ~URZ, `(.L_x_2794) ;  /* 0x0000ff727f007947 */ /* 0x000fea000b800000 */
[----:B------:R-:W2:Y:S02]  /*5390*/  SHFL.IDX PT, R0, R4, 0x1, 0x1c1f ;  /* 0x003c1f0004007f89 */ /* 0x000ea400000e0000 */
[----:B--2---:R-:W-:-:S05]  /*53a0*/  IMAD.IADD R0, R5, 0x1, R0 ;  /* 0x0000000105007824 */ /* 0x004fca00078e0200 */
[----:B------:R-:W-:Y:S02]  /*53b0*/  IMNMX R3, R6, R0, PT ;  /* 0x0000000006037217 */ /* 0x000fe40003800200 */
[----:B------:R-:W-:Y:S02]  /*53c0*/  FMNMX.FTZ R0, R7, R8, !PT ;  /* 0x0000000807007209 */ /* 0x000fe40007810000 */
[C---:B------:R-:W-:Y:S02]  /*53d0*/  ISETP.GT.AND P5, PT, R3.reuse, RZ, PT ;  /* 0x000000ff0300720c */ /* 0x040fe40003fa4270 */
[C---:B------:R-:W-:Y:S02]  /*53e0*/  ISETP.GT.AND P2, PT, R3.reuse, 0x1, PT ;  /* 0x000000010300780c */ /* 0x040fe40003f44270 */
[----:B------:R-:W-:Y:S02]  /*53f0*/  ISETP.GT.AND P0, PT, R3, 0x8, PT ;  /* 0x000000080300780c */ /* 0x000fe40003f04270 */
[----:B------:R-:W-:-:S02]  /*5400*/  FSEL R6, R77, -INF , P5 ;  /* 0xff8000004d067808 */ /* 0x000fc40002800000 */
[----:B------:R-:W-:Y:S02]  /*5410*/  FSEL R9, R73, -INF , P2 ;  /* 0xff80000049097808 */ /* 0x000fe40001000000 */
        /* <DEDUP_REMOVED lines=54> */
[----:B------:R-:W-:Y:S01]  /*5780*/  FMNMX.FTZ R2, R85, R2, !PT ;  /* 0x0000000255027209 */ /* 0x000fe20007810000 */
[----:B------:R-:W2:Y:S03]  /*5790*/  SHFL.BFLY PT, R3, R0, 0x2, 0x1f ;  /* 0x0c401f0000037f89 */ /* 0x000ea600000e0000 */
[----:B------:R-:W-:-:S05]  /*57a0*/  FMNMX.FTZ R2, R84, R2, !PT ;  /* 0x0000000254027209 */ /* 0x000fca0007810000 */
[----:B-1----:R-:W1:Y:S01]  /*57b0*/  SHFL.BFLY PT, R4, R2, 0x2, 0x1f ;  /* 0x0c401f0002047f89 */ /* 0x002e6200000e0000 */
[----:B--2---:R-:W-:-:S05]  /*57c0*/  FMNMX.FTZ R0, R3, R0, !PT ;  /* 0x0000000003007209 */ /* 0x004fca0007810000 */
[----:B------:R-:W2:Y:S01]  /*57d0*/  SHFL.BFLY PT, R3, R0, 0x1, 0x1f ;  /* 0x0c201f0000037f89 */ /* 0x000ea200000e0000 */
[----:B-1----:R-:W-:-:S05]  /*57e0*/  FMNMX.FTZ R4, R2, R4, !PT ;  /* 0x0000000402047209 */ /* 0x002fca0007810000 */
[----:B------:R1:W3:Y:S01]  /*57f0*/  SHFL.BFLY PT, R5, R4, 0x1, 0x1f ;  /* 0x0c201f0004057f89 */ /* 0x0002e200000e0000 */
[----:B--2---:R-:W-:-:S05]  /*5800*/  FMNMX.FTZ R132, R0, R3, !PT ;  /* 0x0000000300847209 */ /* 0x004fca0007810000 */
.L_x_2891:
[C---:B------:R-:W-:Y:S01]  /*5810*/  FMUL.FTZ R2, R132.reuse, c[0x0][0x2d0] ;  /* 0x0000b40084027a20 */ /* 0x040fe20000410000 */
[----:B------:R-:W-:Y:S01]  /*5820*/  FSETP.NEU.FTZ.AND P0, PT, R132, -INF , PT ;  /* 0xff8000008400780b */ /* 0x000fe20003f1d000 */
[----:B------:R-:W-:Y:S01]  /*5830*/  WARPSYNC 0xffffffff ;  /* 0xffffffff00007948 */ /* 0x000fe20003800000 */
[----:B------:R-:W-:Y:S02]  /*5840*/  LDSM.16.MT88.4 R36, [R203+0x800] ;  /* 0x00080000cb24783b */ /* 0x000fe40000004200 */
[----:B------:R-:W-:Y:S02]  /*5850*/  FSEL R2, R2, RZ, P0 ;  /* 0x000000ff02027208 */ /* 0x000fe40000000000 */
[----:B------:R-:W-:Y:S03]  /*5860*/  LDSM.16.MT88.4 R44, [R206] ;  /* 0x00000000ce2c783b */ /* 0x000fe60000004200 */
[--C-:B------:R-:W-:Y:S01]  /*5870*/  FFMA.FTZ R0, R7, c[0x0][0x2d0], -R2.reuse ;  /* 0x0000b40007007a23 */ /* 0x100fe20000010802 */
[----:B------:R-:W-:Y:S01]  /*5880*/  LDSM.16.MT88.4 R40, [R204+0x800] ;  /* 0x00080000cc28783b */ /* 0x000fe20000004200 */
[----:B------:R-:W-:-:S02]  /*5890*/  FFMA.FTZ R3, R19, c[0x0][0x2d0], -R2 ;  /* 0x0000b40013037a23 */ /* 0x000fc40000010802 */
[----:B------:R2:W-:Y:S01]  /*58a0*/  MUFU.EX2 R113, R0 ;  /* 0x0000000000717308 */ /* 0x0005e20000000800 */
[----:B------:R-:W-:Y:S04]  /*58b0*/  LDSM.16.MT88.4 R28, [R205] ;  /* 0x00000000cd1c783b */ /* 0x000fe80000004200 */
[----:B------:R-:W-:Y:S03]  /*58c0*/  LDSM.16.MT88.4 R68, [R204+0x2000] ;  /* 0x00200000cc44783b */ /* 0x000fe60000004200 */
[----:B------:R4:W-:Y:S01]  /*58d0*/  MUFU.EX2 R131, R3 ;  /* 0x0000000300837308 */ /* 0x0009e20000000800 */
[----:B------:R-:W-:Y:S04]  /*58e0*/  LDSM.16.MT88.4 R60, [R206+0x800] ;  /* 0x00080000ce3c783b */ /* 0x000fe80000004200 */
[----:B------:R-:W-:Y:S01]  /*58f0*/  LDSM.16.MT88.4 R64, [R205+0x800] ;  /* 0x00080000cd40783b */ /* 0x000fe20000004200 */
[----:B--2---:R-:W-:-:S03]  /*5900*/  FFMA.FTZ R0, R8, c[0x0][0x2d0], -R2 ;  /* 0x0000b40008007a23 */ /* 0x004fc60000010802 */
[----:B------:R-:W-:Y:S01]  /*5910*/  LDSM.16.MT88.4 R72, [R206+0x2000] ;  /* 0x00200000ce48783b */ /* 0x000fe20000004200 */
[----:B------:R2:W-:Y:S03]  /*5920*/  MUFU.EX2 R112, R0 ;  /* 0x0000000000707308 */ /* 0x0005e60000000800 */
[----:B------:R-:W-:Y:S01]  /*5930*/  LDSM.16.MT88.4 R48, [R203+0x2800] ;  /* 0x00280000cb30783b */ /* 0x000fe20000004200 */
[----:B----4-:R-:W-:-:S03]  /*5940*/  FFMA.FTZ R3, R20, c[0x0][0x2d0], -R2 ;  /* 0x0000b40014037a23 */ /* 0x010fc60000010802 */
[----:B------:R-:W-:Y:S01]  /*5950*/  LDSM.16.MT88.4 R56, [R205+0x2000] ;  /* 0x00200000cd38783b */ /* 0x000fe20000004200 */
[----:B------:R-:W-:Y:S03]  /*5960*/  MUFU.EX2 R207, R3 ;  /* 0x0000000300cf7308 */ /* 0x000fe60000000800 */
[----:B------:R-:W-:Y:S04]  /*5970*/  LDSM.16.MT88.4 R20, [R204] ;  /* 0x00000000cc14783b */ /* 0x000fe80000004200 */
[----:B------:R-:W-:Y:S01]  /*5980*/  LDSM.16.MT88.4 R76, [R206+0x2800] ;  /* 0x00280000ce4c783b */ /* 0x000fe20000004200 */
[----:B--2---:R-:W-:-:S03]  /*5990*/  FFMA.FTZ R0, R10, c[0x0][0x2d0], -R2 ;  /* 0x0000b4000a007a23 */ /* 0x004fc60000010802 */
[----:B------:R-:W-:Y:S01]  /*59a0*/  LDSM.16.MT88.4 R80, [R203+0x4000] ;  /* 0x00400000cb50783b */ /* 0x000fe20000004200 */
[----:B------:R2:W-:Y:S02]  /*59b0*/  MUFU.EX2 R117, R0 ;  /* 0x0000000000757308 */ /* 0x0005e40000000800 */
[----:B--2---:R-:W-:-:S06]  /*59c0*/  FFMA.FTZ R0, R11, c[0x0][0x2d0], -R2 ;  /* 0x0000b4000b007a23 */ /* 0x004fcc0000010802 */
[----:B------:R2:W4:Y:S02]  /*59d0*/  MUFU.EX2 R119, R0 ;  /* 0x0000000000777308 */ /* 0x0005240000000800 */
[----:B--2---:R-:W-:Y:S01]  /*59e0*/  FFMA.FTZ R0, R16, c[0x0][0x2d0], -R2 ;  /* 0x0000b40010007a23 */ /* 0x004fe20000010802 */
[----:B---3--:R-:W-:-:S05]  /*59f0*/  FMNMX.FTZ R16, R5, R4, !PT ;  /* 0x0000000405107209 */ /* 0x008fca0007810000 */
[----:B------:R2:W-:Y:S01]  /*5a00*/  MUFU.EX2 R129, R0 ;  /* 0x0000000000817308 */ /* 0x0005e20000000800 */
[----:B------:R-:W-:Y:S01]  /*5a10*/  FSETP.NEU.FTZ.AND P0, PT, R16, -INF , PT ;  /* 0xff8000001000780b */ /* 0x000fe20003f1d000 */
[----:B--2---:R-:W-:-:S06]  /*5a20*/  FFMA.FTZ R0, R17, c[0x0][0x2d0], -R2 ;  /* 0x0000b40011007a23 */ /* 0x004fcc0000010802 */
[----:B------:R2:W-:Y:S02]  /*5a30*/  MUFU.EX2 R130, R0 ;  /* 0x0000000000827308 */ /* 0x0005e40000000800 */
[----:B--2---:R-:W-:-:S05]  /*5a40*/  FMUL.FTZ R0, R16, c[0x0][0x2d0] ;  /* 0x0000b40010007a20 */ /* 0x004fca0000410000 */
[----:B------:R-:W-:-:S05]  /*5a50*/  FSEL R0, R0, RZ, P0 ;  /* 0x000000ff00007208 */ /* 0x000fca0000000000 */
[----:B------:R-:W-:-:S04]  /*5a60*/  FFMA.FTZ R3, R6, c[0x0][0x2d0], -R0 ;  /* 0x0000b40006037a23 */ /* 0x000fc80000010800 */
[----:B------:R2:W-:Y:S02]  /*5a70*/  MUFU.EX2 R19, R3 ;  /* 0x0000000300137308 */ /* 0x0005e40000000800 */
[--C-:B--2---:R-:W-:Y:S02]  /*5a80*/  FFMA.FTZ R3, R9, c[0x0][0x2d0], -R0.reuse ;  /* 0x0000b40009037a23 */ /* 0x104fe40000010800 */
[----:B------:R-:W2:Y:S04]  /*5a90*/  LDSM.16.MT88.4 R8, [R203] ;  /* 0x00000000cb08783b */ /* 0x000ea80000004200 */
[----:B------:R3:W5:Y:S02]  /*5aa0*/  MUFU.EX2 R17, R3 ;  /* 0x0000000300117308 */ /* 0x0007640000000800 */
[----:B---3--:R-:W-:Y:S01]  /*5ab0*/  FFMA.FTZ R3, R14, c[0x0][0x2d0], -R0 ;  /* 0x0000b4000e037a23 */ /* 0x008fe20000010800 */
[----:B----4-:R-:W-:-:S05]  /*5ac0*/  F2FP.PACK_AB R14, R119, R117 ;  /* 0x00000075770e723e */ /* 0x010fca00000000ff */
[----:B------:R3:W4:Y:S02]  /*5ad0*/  MUFU.EX2 R116, R3 ;  /* 0x0000000300747308 */ /* 0x0007240000000800 */
[----:B---3--:R-:W-:Y:S01]  /*5ae0*/  FFMA.FTZ R3, R13, c[0x0][0x2d0], -R0 ;  /* 0x0000b4000d037a23 */ /* 0x008fe20000010800 */
[----:B-----5:R-:W-:Y:S01]  /*5af0*/  F2FP.PACK_AB R13, R17, R19 ;  /* 0x00000013110d723e */ /* 0x020fe200000000ff */
[----:B------:R-:W-:-:S04]  /*5b00*/  FADD.FTZ R17, R19, R17 ;  /* 0x0000001113117221 */ /* 0x000fc80000010000 */
[----:B------:R3:W5:Y:S01]  /*5b10*/  MUFU.EX2 R118, R3 ;  /* 0x0000000300767308 */ /* 0x0007620000000800 */
[----:B------:R-:W-:Y:S02]  /*5b20*/  FFMA.FTZ R19, R97, c[0x0][0x2d0], -R2 ;  /* 0x0000b40061137a23 */ /* 0x000fe40000010802 */
[----:B----4-:R-:W-:Y:S02]  /*5b30*/  FADD.FTZ R17, R116, R17 ;  /* 0x0000001174117221 */ /* 0x010fe40000010000 */
[----:B---3--:R-:W-:Y:S01]  /*5b40*/  FFMA.FTZ R3, R12, c[0x0][0x2d0], -R0 ;  /* 0x0000b4000c037a23 */ /* 0x008fe20000010800 */
[----:B------:R-:W-:-:S03]  /*5b50*/  F2FP.PACK_AB R12, R112, R113 ;  /* 0x00000071700c723e */ /* 0x000fc600000000ff */
[----:B------:R3:W-:Y:S02]  /*5b60*/  MUFU.EX2 R128, R3 ;  /* 0x0000000300807308 */ /* 0x0007e40000000800 */
[----:B---3--:R-:W-:Y:S01]  /*5b70*/  FFMA.FTZ R3, R15, c[0x0][0x2d0], -R0 ;  /* 0x0000b4000f037a23 */ /* 0x008fe20000010800 */
[----:B-----5:R-:W-:-:S05]  /*5b80*/  F2FP.PACK_AB R15, R118, R116 ;  /* 0x00000074760f723e */ /* 0x020fca00000000ff */
[----:B------:R3:W4:Y:S02]  /*5b90*/  MUFU.EX2 R133, R3 ;  /* 0x0000000300857308 */ /* 0x0007240000000800 */
[C---:B-12---:R-:W-:Y:S07]  /*5ba0*/  HMMA.16816.F32 R4, R12.reuse, R8, RZ ;  /* 0x000000080c04723c */ /* 0x046fee00000018ff */
[----:B------:R-:W-:Y:S01]  /*5bb0*/  F2FP.PACK_AB R8, R130, R129 ;  /* 0x000000818208723e */ /* 0x000fe200000000ff */
[----:B------:R-:W-:Y:S01]  /*5bc0*/  HMMA.16816.F32 R32, R12, R20, RZ ;  /* 0x000000140c20723c */ /* 0x000fe200000018ff */
[----:B---3--:R-:W-:Y:S01]  /*5bd0*/  FFMA.FTZ R3, R18, c[0x0][0x2d0], -R0 ;  /* 0x0000b40012037a23 */ /* 0x008fe20000010800 */
[----:B----4-:R-:W-:Y:S01]  /*5be0*/  F2FP.PACK_AB R9, R133, R128 ;  /* 0x000000808509723e */ /* 0x010fe200000000ff */
[----:B------:R-:W-:-:S02]  /*5bf0*/  FFMA.FTZ R18, R96, c[0x0][0x2d0], -R2 ;  /* 0x0000b40060127a23 */ /* 0x000fc40000010802 */
[----:B------:R1:W-:Y:S03]  /*5c00*/  MUFU.EX2 R134, R3 ;  /* 0x0000000300867308 */ /* 0x0003e60000000800 */
[C---:B------:R-:W-:Y:S08]  /*5c10*/  HMMA.16816.F32 R20, R12.reuse, R22, RZ ;  /* 0x000000160c14723c */ /* 0x040ff000000018ff */
        /* <DEDUP_REMOVED lines=112> */
[----:B------:R-:W-:Y:S01]  /*6320*/  FADD.FTZ R2, R216, R3 ;  /* 0x00000003d8027221 */ /* 0x000fe20000010000 */
[----:B------:R-:W-:Y:S01]  /*6330*/  IADD3 R216, R241, -0x2, RZ ;  /* 0xfffffffef1d87810 */ /* 0x000fe20007ffe0ff */
        /* <DEDUP_REMOVED lines=37> */
[----:B------:R-:W-:-:S04]  /*6590*/  @P4 SHF.R.U32.HI R0, RZ, c[0x0][0x2cc], R2 ;  /* 0x0000b300ff004a19 */ /* 0x000fc80000011602 */
[----:B------:R-:W-:Y:S01]  /*65a0*/  IADD3 R0, R0, R212, -R213 ;  /* 0x000000d400007210 */ /* 0x000fe20007ffe8d5 */
[----:B----4-:R-:W-:Y:S03]  /*65b0*/  HMMA.16816.F32 R24, R12, R20, RZ ;  /* 0x000000140c18723c */ /* 0x010fe600000018ff */
[----:B------:R-:W-:-:S04]  /*65c0*/  SHF.R.S32.HI R2, RZ, 0x1f, R0 ;  /* 0x0000001fff027819 */ /* 0x000fc80000011400 */
[----:B------:R-:W-:Y:S01]  /*65d0*/  LEA.HI R0, R2, R0, RZ, 0x6 ;  /* 0x0000000002007211 */ /* 0x000fe200078f30ff */
[----:B------:R-:W-:Y:S01]  /*65e0*/  HMMA.16816.F32 R12, R12, R22, RZ ;  /* 0x000000160c0c723c */ /* 0x000fe200000018ff */
[----:B------:R-:W1:Y:S02]  /*65f0*/  LDSM.16.MT88.4 R20, [R205+0x6800] ;  /* 0x00680000cd14783b */ /* 0x000e640000004200 */
[----:B------:R-:W-:-:S04]  /*6600*/  SHF.R.S32.HI R0, RZ, 0x6, R0 ;  /* 0x00000006ff007819 */ /* 0x000fc80000011400 */
[----:B------:R-:W-:-:S04]  /*6610*/  IMNMX R207, R226, R0, !PT ;  /* 0x00000000e2cf7217 */ /* 0x000fc80007800200 */
[----:B------:R-:W-:-:S05]  /*6620*/  ISETP.GE.AND P0, PT, R216, R207, PT ;  /* 0x000000cfd800720c */ /* 0x000fca0003f06270 */
        /* <DEDUP_REMOVED lines=98> */
[----:B------:R-:W-:Y:S03]  /*6c50*/  @!UPT UIADD3 URZ, URZ, URZ, URZ ;  /* 0x0000003f3f3ff290 */ /* 0x000fe6000fffe03f */
[----:B------:R-:W-:Y:S11]  /*6c60*/  @!P0 BRA `(.L_x_2795) ;  /* 0x000040a000008947 */ /* 0x000ff60003800000 */
[----:B------:R-:W-:Y:S02]  /*6c70*/  MOV R134, R16 ;  /* 0x0000001000867202 */ /* 0x000fe40000000f00 */
[----:B------:R-:W-:-:S07]  /*6c80*/  MOV R133, R132 ;  /* 0x0000008400857202 */ /* 0x000fce0000000f00 */
.L_x_2806:
        /* <DEDUP_REMOVED lines=26> */
[C---:B------:R-:W-:Y:S01]  /*6e30*/  IMAD R4, R214.reuse, c[0x0][0x21c], R4 ;  /* 0x00008700d6047a24 */ /* 0x040fe200078e0204 */
        /* <DEDUP_REMOVED lines=16> */
.L_x_2892:
[----:B------:R-:W-:-:S05]  /*6f40*/  BRA.DIV ~URZ, `(.L_x_2799) ;  /* 0x0000e9b27f007947 */ /* 0x000fca000b800000 */
[----:B------:R-:W5:Y:S01]  /*6f50*/  SHFL.IDX PT, R0, R21, RZ, 0x181f ;  /* 0x00181fff15007589 */ /* 0x000f6200000e0000 */
[----:B------:R-:W-:Y:S02]  /*6f60*/  ISETP.GE.AND P6, PT, R217, c[0x0][0x1d4], PT ;  /* 0x00007500d9007a0c */ /* 0x000fe40003fc6270 */
[----:B------:R-:W-:Y:S04]  /*6f70*/  ISETP.GE.AND P5, PT, R223, c[0x0][0x1d4], PT ;  /* 0x00007500df007a0c */ /* 0x000fe80003fa6270 */
[----:B------:R-:W-:Y:S02]  /*6f80*/  SEL R20, RZ, 0x10, P5 ;  /* 0x00000010ff147807 */ /* 0x000fe40002800000 */
[----:B-----5:R-:W-:Y:S05]  /*6f90*/  IADD3 R2, P0, R0, R30, RZ ;  /* 0x0000001e00027210 */ /* 0x020fea0007f1e0ff */
[----:B---3--:R-:W-:Y:S01]  /*6fa0*/  IMAD.X R3, R4, 0x1, R22, P0 ;  /* 0x0000000104037824 */ /* 0x008fe200000e0616 */
[----:B------:R-:W-:Y:S04]  /*6fb0*/  IADD3 R12, P0, R0, R31, RZ ;  /* 0x0000001f000c7210 */ /* 0x000fe80007f1e0ff */
[----:B------:R-:W-:Y:S01]  /*6fc0*/  @!PT LDS RZ, [RZ] ;  /* 0x00000000fffff984 */ /* 0x000fe20000000800 */
[----:B------:R-:W-:Y:S01]  /*6fd0*/  @!PT LDS RZ, [RZ] ;  /* 0x00000000fffff984 */ /* 0x000fe20000000800 */
[----:B------:R3:W-:Y:S01]  /*6fe0*/  LDGSTS.E.BYPASS.LTC128B.128 [R215+0x100], [R2.64], !P6 ;  /* 0x0010000002d77fae */ /* 0x0007e2000f101d46 */
[----:B------:R-:W-:Y:S01]  /*6ff0*/  IMAD.X R13, R4, 0x1, R23, P0 ;  /* 0x00000001040d7824 */ /* 0x000fe200000e0617 */
[----:B------:R-:W-:Y:S04]  /*7000*/  IADD3 R6, P0, R0, R192, RZ ;  /* 0x000000c000067210 */ /* 0x000fe80007f1e0ff */
[----:B------:R4:W-:Y:S01]  /*7010*/  LDGSTS.E.BYPASS.LTC128B.128 [R215+0x2100], [R12.64], !P5 ;  /* 0x021000000cd77fae */ /* 0x0009e2000e901d46 */
[----:B------:R-:W-:Y:S01]  /*7020*/  IMAD.X R7, R4, 0x1, R29, P0 ;  /* 0x0000000104077824 */ /* 0x000fe200000e061d */
[----:B------:R-:W-:Y:S04]  /*7030*/  ISETP.GE.AND P0, PT, R225, c[0x0][0x1d4], PT ;  /* 0x00007500e1007a0c */ /* 0x000fe80003f06270 */
[----:B------:R-:W-:Y:S02]  /*7040*/  SEL R14, RZ, 0x10, P0 ;  /* 0x00000010ff0e7807 */ /* 0x000fe40000000000 */
[----:B---3--:R-:W-:Y:S02]  /*7050*/  IADD3 R2, P2, R0, R132, RZ ;  /* 0x0000008400027210 */ /* 0x008fe40007f5e0ff */
[----:B------:R-:W3:Y:S03]  /*7060*/  SHFL.IDX PT, R0, R21, 0x1, 0x181f ;  /* 0x00381f0015007f89 */ /* 0x000ee600000e0000 */
[----:B------:R-:W-:Y:S01]  /*7070*/  IMAD.X R3, R4, 0x1, R28, P2 ;  /* 0x0000000104037824 */ /* 0x000fe200010e061c */
[----:B------:R-:W-:Y:S01]  /*7080*/  ISETP.GE.AND P2, PT, R224, c[0x0][0x1d4], PT ;  /* 0x00007500e0007a0c */ /* 0x000fe20003f46270 */
[----:B------:R5:W2:Y:S03]  /*7090*/  SHFL.IDX PT, R4, R5, 0x1, 0x181f ;  /* 0x00381f0005047f89 */ /* 0x000aa600000e0000 */
[----:B------:R-:W-:Y:S09]  /*70a0*/  SEL R15, RZ, 0x10, P2 ;  /* 0x00000010ff0f7807 */ /* 0x000ff20001000000 */
[----:B------:R4:W-:Y:S04]  /*70b0*/  LDGSTS.E.BYPASS.LTC128B.128 [R215+0x4100], [R2.64], !P2 ;  /* 0x0410000002d77fae */ /* 0x0009e8000d101d46 */
[----:B------:R4:W-:Y:S02]  /*70c0*/  LDGSTS.E.BYPASS.LTC128B.128 [R215+0x6100], [R6.64], !P0 ;  /* 0x0610000006d77fae */ /* 0x0009e4000c101d46 */
[----:B----45:R-:W-:Y:S04]  /*70d0*/  SEL R5, RZ, 0x10, P6 ;  /* 0x00000010ff057807 */ /* 0x030fe80003000000 */
.L_x_2893:
[C---:B---3--:R-:W-:Y:S02]  /*70e0*/  IADD3 R2, -R5.reuse, 0x10, RZ ;  /* 0x0000001005027810 */ /* 0x048fe40007ffe1ff */
[----:B------:R-:W-:Y:S02]  /*70f0*/  ISETP.NE.U32.AND P5, PT, R5, RZ, PT ;  /* 0x000000ff0500720c */ /* 0x000fe40003fa5070 */
[----:B------:R-:W-:Y:S04]  /*7100*/  LOP3.LUT R2, R2, 0xf, RZ, 0xc0, !PT ;  /* 0x0000000f02027812 */ /* 0x000fe800078ec0ff */
[----:B------:R-:W-:Y:S04]  /*7110*/  IADD3 R2, P2, P0, R2, R0, R30 ;  /* 0x0000000002027210 */ /* 0x000fe8000785e01e */
[----:B--2---:R-:W-:Y:S05]  /*7120*/  IADD3.X R3, RZ, R4, R22, P2, P0 ;  /* 0x00000004ff037210 */ /* 0x004fea00017e0416 */
[----:B------:R-:W-:Y:S01]  /*7130*/  @!PT LDS RZ, [RZ] ;  /* 0x00000000fffff984 */ /* 0x000fe20000000800 */
[----:B------:R-:W-:Y:S01]  /*7140*/  @!PT LDS RZ, [RZ] ;  /* 0x00000000fffff984 */ /* 0x000fe20000000800 */
[----:B------:R-:W-:Y:S01]  /*7150*/  @!PT LDS RZ, [RZ] ;  /* 0x00000000fffff984 */ /* 0x000fe20000000800 */
[----:B------:R2:W-:Y:S02]  /*7160*/  LDGSTS.E.BYPASS.LTC128B.128.ZFILL [R215+0x1100], [R2.64], P5 ;  /* 0x0110000002d77fae */ /* 0x0005e4000a941d46 */
[----:B--2---:R-:W-:Y:S04]  /*7170*/  IADD3 R2, -R20, 0x10, RZ ;  /* 0x0000001014027810 */ /* 0x004fe80007ffe1ff */
[----:B------:R-:W-:Y:S04]  /*7180*/  LOP3.LUT R2, R2, 0xf, RZ, 0xc0, !PT ;  /* 0x0000000f02027812 */ /* 0x000fe800078ec0ff */
[----:B------:R-:W-:Y:S02]  /*7190*/  IADD3 R12, P2, P0, R2, R0, R31 ;  /* 0x00000000020c7210 */ /* 0x000fe4000785e01f */
[C---:B------:R-:W-:Y:S02]  /*71a0*/  IADD3 R2, -R15.reuse, 0x10, RZ ;  /* 0x000000100f027810 */ /* 0x040fe40007ffe1ff */
[----:B------:R-:W-:Y:S02]  /*71b0*/  IADD3.X R13, RZ, R4, R23, P2, P0 ;  /* 0x00000004ff0d7210 */ /* 0x000fe400017e0417 */
[----:B------:R-:W-:Y:S04]  /*71c0*/  LOP3.LUT R2, R2, 0xf, RZ, 0xc0, !PT ;  /* 0x0000000f02027812 */ /* 0x000fe800078ec0ff */
[----:B------:R-:W-:Y:S02]  /*71d0*/  IADD3 R6, P6, P5, R2, R0, R132 ;  /* 0x0000000002067210 */ /* 0x000fe40007dde084 */
[----:B------:R-:W-:Y:S02]  /*71e0*/  IADD3 R2, -R14, 0x10, RZ ;  /* 0x000000100e027810 */ /* 0x000fe40007ffe1ff */
[----:B------:R-:W-:Y:S02]  /*71f0*/  IADD3.X R7, RZ, R4, R28, P6, P5 ;  /* 0x00000004ff077210 */ /* 0x000fe400037ea41c */
[----:B------:R-:W-:Y:S02]  /*7200*/  ISETP.NE.U32.AND P6, PT, R20, RZ, PT ;  /* 0x000000ff1400720c */ /* 0x000fe40003fc5070 */
[----:B------:R-:W-:Y:S02]  /*7210*/  LOP3.LUT R2, R2, 0xf, RZ, 0xc0, !PT ;  /* 0x0000000f02027812 */ /* 0x000fe400078ec0ff */
[----:B------:R-:W-:Y:S02]  /*7220*/  ISETP.NE.U32.AND P5, PT, R15, RZ, PT ;  /* 0x000000ff0f00720c */ /* 0x000fe40003fa5070 */
[----:B------:R-:W-:Y:S04]  /*7230*/  IADD3 R2, P2, P0, R2, R0, R192 ;  /* 0x0000000002027210 */ /* 0x000fe8000785e0c0 */
[----:B------:R-:W-:Y:S02]  /*7240*/  IADD3.X R3, RZ, R4, R29, P2, P0 ;  /* 0x00000004ff037210 */ /* 0x000fe400017e041d */
[----:B------:R-:W-:Y:S01]  /*7250*/  ISETP.NE.U32.AND P0, PT, R14, RZ, PT ;  /* 0x000000ff0e00720c */ /* 0x000fe20003f05070 */
[----:B------:R2:W-:Y:S04]  /*7260*/  LDGSTS.E.BYPASS.LTC128B.128.ZFILL [R215+0x3100], [R12.64], P6 ;  /* 0x031000000cd77fae */ /* 0x0005e8000b141d46 */
[----:B------:R2:W-:Y:S08]  /*7270*/  LDGSTS.E.BYPASS.LTC128B.128.ZFILL [R215+0x5100], [R6.64], P5 ;  /* 0x0510000006d77fae */ /* 0x0005f0000a941d46 */
[----:B------:R2:W-:Y:S02]  /*7280*/  LDGSTS.E.BYPASS.LTC128B.128.ZFILL [R215+0x7100], [R2.64], P0 ;  /* 0x0710000002d77fae */ /* 0x0005e40008141d46 */
.L_x_2797:
[----:B------:R-:W-:Y:S05]  /*7290*/  BSYNC B0 ;  /* 0x0000000000007941 */ /* 0x000fea0003800000 */
.L_x_2796:
        /* <DEDUP_REMOVED lines=270> */
[----:B------:R-:W-:Y:S01]  /*8380*/  IMAD R2, R216, 0x40, R229 ;  /* 0x00000040d8027824 */ /* 0x000fe200078e02e5 */
[----:B------:R-:W-:Y:S01]  /*8390*/  SHF.R.S32.HI R194, RZ, 0x1f, R223 ;  /* 0x0000001fffc27819 */ /* 0x000fe200000114df */
[----:B------:R-:W-:Y:S01]  /*83a0*/  IMAD.MOV.U32 R214, RZ, RZ, RZ ;  /* 0x000000ffffd67224 */ /* 0x000fe200078e00ff */
[C---:B------:R-:W-:Y:S01]  /*83b0*/  SHF.L.U64.HI R14, R225.reuse, 0x1, R193 ;  /* 0x00000001e10e7819 */ /* 0x040fe200000102c1 */
[----:B------:R-:W-:Y:S01]  /*83c0*/  IMAD.SHL.U32 R22, R225, 0x2, RZ ;  /* 0x00000002e1167824 */ /* 0x000fe200078e00ff */
[----:B------:R-:W-:Y:S01]  /*83d0*/  IADD3 R2, R2, -0x40, R227 ;  /* 0xffffffc002027810 */ /* 0x000fe20007ffe0e3 */
[----:B------:R-:W-:Y:S01]  /*83e0*/  IMAD.SHL.U32 R21, R224, 0x2, RZ ;  /* 0x00000002e0157824 */ /* 0x000fe200078e00ff */
[----:B------:R-:W-:Y:S01]  /*83f0*/  SHF.R.S32.HI R193, RZ, 0x1f, R224 ;  /* 0x0000001fffc17819 */ /* 0x000fe200000114e0 */
[C---:B------:R-:W-:Y:S01]  /*8400*/  IMAD.SHL.U32 R20, R223.reuse, 0x2, RZ ;  /* 0x00000002df147824 */ /* 0x040fe200078e00ff */
[----:B------:R-:W-:Y:S01]  /*8410*/  SHF.L.U64.HI R12, R223, 0x1, R194 ;  /* 0x00000001df0c7819 */ /* 0x000fe200000102c2 */
[----:B------:R-:W-:Y:S01]  /*8420*/  @P3 IMAD.HI.U32 R3, R2, c[0x0][0x2bc], RZ ;  /* 0x0000af0002033a27 */ /* 0x000fe200078e00ff */
[----:B------:R-:W-:Y:S02]  /*8430*/  SHF.L.U64.HI R13, R224, 0x1, R193 ;  /* 0x00000001e00d7819 */ /* 0x000fe400000102c1 */
[----:B------:R-:W-:Y:S01]  /*8440*/  SHF.R.S32.HI R193, RZ, 0x1f, R217 ;  /* 0x0000001fffc17819 */ /* 0x000fe200000114d9 */
[----:B---3--:R-:W-:Y:S01]  /*8450*/  IMAD.MOV.U32 R0, RZ, RZ, R2 ;  /* 0x000000ffff007224 */ /* 0x008fe200078e0002 */
[----:B------:R-:W-:Y:S01]  /*8460*/  @P3 SHF.R.U32.HI R0, RZ, c[0x0][0x2c0], R3 ;  /* 0x0000b000ff003a19 */ /* 0x000fe20000011603 */
[C---:B------:R-:W-:Y:S01]  /*8470*/  IMAD.SHL.U32 R19, R217.reuse, 0x2, RZ ;  /* 0x00000002d9137824 */ /* 0x040fe200078e00ff */
[----:B------:R-:W-:Y:S02]  /*8480*/  SHF.L.U64.HI R9, R217, 0x1, R193 ;  /* 0x00000001d9097819 */ /* 0x000fe400000102c1 */
        /* <DEDUP_REMOVED lines=22> */
.L_x_2894:
[----:B------:R-:W-:-:S05]  /*85f0*/  BRA.DIV ~URZ, `(.L_x_2803) ;  /* 0x0000d6027f007947 */ /* 0x000fca000b800000 */
[----:B------:R-:W4:Y:S01]  /*8600*/  SHFL.IDX PT, R0, R8, RZ, 0x181f ;  /* 0x00181fff08007589 */ /* 0x000f2200000e0000 */
[----:B------:R-:W-:Y:S02]  /*8610*/  ISETP.GE.AND P6, PT, R217, c[0x0][0x1d4], PT ;  /* 0x00007500d9007a0c */ /* 0x000fe40003fc6270 */
[----:B------:R-:W-:Y:S02]  /*8620*/  ISETP.GE.AND P5, PT, R223, c[0x0][0x1d4], PT ;  /* 0x00007500df007a0c */ /* 0x000fe40003fa6270 */
[----:B----4-:R-:W-:Y:S05]  /*8630*/  IADD3 R2, P0, R0, R19, RZ ;  /* 0x0000001300027210 */ /* 0x010fea0007f1e0ff */
[----:B---3--:R-:W-:Y:S05]  /*8640*/  IMAD.X R3, R4, 0x1, R9, P0 ;  /* 0x0000000104037824 */ /* 0x008fea00000e0609 */
[----:B------:R-:W-:Y:S01]  /*8650*/  @!PT LDS RZ, [RZ] ;  /* 0x00000000fffff984 */ /* 0x000fe20000000800 */
[----:B------:R-:W-:Y:S01]  /*8660*/  @!PT LDS RZ, [RZ] ;  /* 0x00000000fffff984 */ /* 0x000fe20000000800 */
[----:B------:R3:W-:Y:S02]  /*8670*/  LDGSTS.E.BYPASS.LTC128B.128 [R215+0x8100], [R2.64], !P6 ;  /* 0x0810000002d77fae */ /* 0x0007e4000f101d46 */
[----:B---3--:R-:W-:Y:S05]  /*8680*/  IADD3 R2, P0, R0, R20, RZ ;  /* 0x0000001400027210 */ /* 0x008fea0007f1e0ff */
        /* <DEDUP_REMOVED lines=13> */
[----:B------:R5:W-:Y:S01]  /*8760*/  LDGSTS.E.BYPASS.LTC128B.128 [R215+0xe100], [R6.64], !P0 ;  /* 0x0e10000006d77fae */ /* 0x000be2000c101d46 */
[----:B--2-4-:R-:W-:Y:S02]  /*8770*/  SEL R5, RZ, 0x10, P6 ;  /* 0x00000010ff057807 */ /* 0x014fe40003000000 */
[----:B-----5:R-:W-:Y:S02]  /*8780*/  SEL R6, RZ, 0x10, P5 ;  /* 0x00000010ff067807 */ /* 0x020fe40002800000 */
.L_x_2895:
[C---:B-1-3--:R-:W-:Y:S02]  /*8790*/  IADD3 R2, -R5.reuse, 0x10, RZ ;  /* 0x0000001005027810 */ /* 0x04afe40007ffe1ff */
[----:B------:R-:W-:Y:S02]  /*87a0*/  ISETP.NE.U32.AND P5, PT, R5, RZ, PT ;  /* 0x000000ff0500720c */ /* 0x000fe40003fa5070 */
[----:B------:R-:W-:Y:S02]  /*87b0*/  LOP3.LUT R2, R2, 0xf, RZ, 0xc0, !PT ;  /* 0x0000000f02027812 */ /* 0x000fe400078ec0ff */
[----:B------:R-:W-:Y:S02]  /*87c0*/  ISETP.NE.U32.AND P6, PT, R6, RZ, PT ;  /* 0x000000ff0600720c */ /* 0x000fe40003fc5070 */
        /* <DEDUP_REMOVED lines=10> */
[----:B------:R-:W-:Y:S02]  /*8870*/  IADD3 R2, -R11, 0x10, RZ ;  /* 0x000000100b027810 */ /* 0x000fe40007ffe1ff */
[----:B------:R-:W-:Y:S02]  /*8880*/  IADD3.X R9, RZ, R4, R12, P2, P0 ;  /* 0x00000004ff097210 */ /* 0x000fe400017e040c */
[----:B------:R-:W-:Y:S03]  /*8890*/  LOP3.LUT R2, R2, 0xf, RZ, 0xc0, !PT ;  /* 0x0000000f02027812 */ /* 0x000fe600078ec0ff */
[----:B------:R1:W-:Y:S01]  /*88a0*/  LDGSTS.E.BYPASS.LTC128B.128.ZFILL [R215+0xb100], [R8.64], P6 ;  /* 0x0b10000008d77fae */ /* 0x0003e2000b141d46 */
[----:B------:R-:W-:Y:S02]  /*88b0*/  IADD3 R6, P2, P0, R2, R0, R21 ;  /* 0x0000000002067210 */ /* 0x000fe4000785e015 */
[----:B------:R-:W-:Y:S02]  /*88c0*/  IADD3 R2, -R10, 0x10, RZ ;  /* 0x000000100a027810 */ /* 0x000fe40007ffe1ff */
[----:B------:R-:W-:Y:S02]  /*88d0*/  IADD3.X R7, RZ, R4, R13, P2, P0 ;  /* 0x00000004ff077210 */ /* 0x000fe400017e040d */
[----:B------:R-:W-:Y:S03]  /*88e0*/  LOP3.LUT R2, R2, 0xf, RZ, 0xc0, !PT ;  /* 0x0000000f02027812 */ /* 0x000fe600078ec0ff */
[----:B------:R1:W-:Y:S01]  /*88f0*/  LDGSTS.E.BYPASS.LTC128B.128.ZFILL [R215+0xd100], [R6.64], P5 ;  /* 0x0d10000006d77fae */ /* 0x0003e2000a941d46 */
[----:B------:R-:W-:Y:S04]  /*8900*/  IADD3 R2, P2, P0, R2, R0, R22 ;  /* 0x0000000002027210 */ /* 0x000fe8000785e016 */
[----:B------:R-:W-:Y:S02]  /*8910*/  IADD3.X R3, RZ, R4, R14, P2, P0 ;  /* 0x00000004ff037210 */ /* 0x000fe400017e040e */
[----:B------:R-:W-:Y:S11]  /*8920*/  ISETP.NE.U32.AND P0, PT, R10, RZ, PT ;  /* 0x000000ff0a00720c */ /* 0x000ff60003f05070 */
[----:B------:R-:W-:Y:S02]  /*8930*/  @!UPT UIADD3 URZ, URZ, URZ, URZ ;  /* 0x0000003f3f3ff290 */ /* 0x000fe4000fffe03f */
[----:B------:R1:W-:Y:S02]  /*8940*/  LDGSTS.E.BYPASS.LTC128B.128.ZFILL [R215+0xf100], [R2.64], P0 ;  /* 0x0f10000002d77fae */ /* 0x0003e40008141d46 */
.L_x_2801:
[----:B--2-4-:R-:W-:Y:S05]  /*8950*/  BSYNC B0 ;  /* 0x0000000000007941 */ /* 0x014fea0003800000 */
.L_x_2800:
[----:B------:R-:W-:Y:S01]  /*8960*/  IADD3 R4, R250, R239, RZ ;  /* 0x000000effa047210 */ /* 0x000fe20007ffe0ff */
[----:B------:R-:W0:Y:S04]  /*8970*/  LDGDEPBAR ;  /* 0x00000000000079af */ /* 0x000e280000000000 */
[----:B---3--:R-:W-:Y:S05]  /*8980*/  @P4 IMAD.HI.U32 R0, R4, c[0x0][0x2c8], RZ ;  /* 0x0000b20004004a27 */ /* 0x008fea00078e00ff */
[----:B------:R-:W-:Y:S02]  /*8990*/  @P4 SHF.R.U32.HI R4, RZ, c[0x0][0x2cc], R0 ;  /* 0x0000b300ff044a19 */ /* 0x000fe40000011600 */
[----:B------:R-:W-:Y:S05]  /*89a0*/  MOV R0, 0x1 ;  /* 0x0000000100007802 */ /* 0x000fea0000000f00 */
[----:B------:R-:W-:Y:S05]  /*89b0*/  IMAD R0, R216, -0x40, R0 ;  /* 0xffffffc0d8007824 */ /* 0x000fea00078e0200 */
[----:B------:R-:W-:Y:S04]  /*89c0*/  IADD3 R0, R212, R0, -R248 ;  /* 0x00000000d4007210 */ /* 0x000fe80007ffe8f8 */
[----:B------:R-:W-:Y:S01]  /*89d0*/  IADD3 R5, R0, -R213, RZ ;  /* 0x800000d500057210 */ /* 0x000fe20007ffe0ff */
[----:B------:R-:W-:-:S05]  /*89e0*/  BRA.DIV ~URZ, `(.L_x_2804) ;  /* 0x0000d4a27f007947 */ /* 0x000fca000b800000 */
[----:B------:R2:W3:Y:S02]  /*89f0*/  SHFL.IDX PT, R0, R4, RZ, 0x1c1f ;  /* 0x001c1fff04007589 */ /* 0x0004e400000e0000 */
.L_x_2896:
[----:B---3--:R-:W-:Y:S05]  /*8a00*/  IMAD.IADD R0, R5, 0x1, R0 ;  /* 0x0000000105007824 */ /* 0x008fea00078e0200 */
[C---:B------:R-:W-:Y:S02]  /*8a10*/  ISETP.GT.AND P6, PT, R0.reuse, RZ, PT ;  /* 0x000000ff0000720c */ /* 0x040fe40003fc4270 */
[C---:B------:R-:W-:Y:S02]  /*8a20*/  ISETP.GT.AND P5, PT, R0.reuse, 0x1, PT ;  /* 0x000000010000780c */ /* 0x040fe40003fa4270 */
[C---:B------:R-:W-:Y:S02]  /*8a30*/  ISETP.GT.AND P2, PT, R0.reuse, 0x8, PT ;  /* 0x000000080000780c */ /* 0x040fe40003f44270 */
[----:B------:R-:W-:Y:S02]  /*8a40*/  ISETP.GT.AND P0, PT, R0, 0x9, PT ;  /* 0x000000090000780c */ /* 0x000fe40003f04270 */
[----:B-1----:R-:W-:Y:S02]  /*8a50*/  FSEL R6, R188, -INF , P6 ;  /* 0xff800000bc067808 */ /* 0x002fe40003000000 */
        /* <DEDUP_REMOVED lines=25> */
[----:B------:R-:W-:Y:S02]  /*8bf0*/  FSEL R12, R27, -INF , P2 ;  /* 0xff8000001b0c7808 */ /* 0x000fe40001000000 */
[----:B------:R-:W-:Y:S01]  /*8c00*/  FSEL R11, R26, -INF , P0 ;  /* 0xff8000001a0b7808 */ /* 0x000fe20000000000 */
[----:B------:R-:W-:-:S05]  /*8c10*/  BRA.DIV ~URZ, `(.L_x_2805) ;  /* 0x0000d2e27f007947 */ /* 0x000fca000b800000 */
[----:B------:R-:W1:Y:S02]  /*8c20*/  SHFL.IDX PT, R0, R4, 0x1, 0x1c1f ;  /* 0x003c1f0004007f89 */ /* 0x000e6400000e0000 */
[----:B-1----:R-:W-:Y:S05]  /*8c30*/  IMAD.IADD R0, R5, 0x1, R0 ;  /* 0x0000000105007824 */ /* 0x002fea00078e0200 */
[C---:B------:R-:W-:Y:S02]  /*8c40*/  ISETP.GT.AND P6, PT, R0.reuse, RZ, PT ;  /* 0x000000ff0000720c */ /* 0x040fe40003fc4270 */
        /* <DEDUP_REMOVED lines=68> */
[----:B-12---:R-:W-:Y:S06]  /*9090*/  FMNMX.FTZ R4, R0, R2, !PT ;  /* 0x0000000200047209 */ /* 0x006fec0007810000 */
[----:B------:R1:W2:Y:S02]  /*90a0*/  SHFL.BFLY PT, R0, R4, 0x1, 0x1f ;  /* 0x0c201f0004007f89 */ /* 0x0002a400000e0000 */
.L_x_2897:
        /* <DEDUP_REMOVED lines=27> */
[----:B------:R-:W-:Y:S03]  /*9260*/  FFMA.FTZ R194, R11, c[0x0][0x2d0], -R2 ;  /* 0x0000b4000bc27a23 */ /* 0x000fe60000010802 */
[----:B------:R-:W-:Y:S10]  /*9270*/  MUFU.EX2 R13, R24 ;  /* 0x00000018000d7308 */ /* 0x000ff40000000800 */
[----:B------:R-:W1:Y:S02]  /*9280*/  MUFU.EX2 R12, R23 ;  /* 0x00000017000c7308 */ /* 0x000e640000000800 */
[----:B-1----:R-:W-:Y:S01]  /*9290*/  F2FP.PACK_AB R170, R12, R13 ;  /* 0x0000000d0caa723e */ /* 0x002fe200000000ff */
[----:B------:R-:W-:Y:S01]  /*92a0*/  FFMA.FTZ R2, R0, R222, R6 ;  /* 0x000000de00027223 */ /* 0x000fe20000010006 */
[----:B------:R-:W-:Y:S01]  /*92b0*/  F2FP.PACK_AB R168, R4, R6 ;  /* 0x0000000604a8723e */ /* 0x000fe200000000ff */
[----:B------:R-:W-:Y:S02]  /*92c0*/  FMUL.FTZ R16, R0, R152 ;  /* 0x0000009800107220 */ /* 0x000fe40000410000 */
[----:B------:R-:W-:Y:S01]  /*92d0*/  FADD.FTZ R11, R4, R2 ;  /* 0x00000002040b7221 */ /* 0x000fe20000010000 */
        /* <DEDUP_REMOVED lines=8> */
[----:B------:R-:W-:Y:S01]  /*9360*/  IADD3 R216, R216, -0x1, RZ ;  /* 0xffffffffd8d87810 */ /* 0x000fe20007ffe0ff */
[--C-:B------:R-:W-:Y:S02]  /*9370*/  FFMA.FTZ R133, R35, c[0x0][0x2d0], -R4.reuse ;  /* 0x0000b40023857a23 */ /* 0x100fe40000010804 */
[--C-:B------:R-:W-:Y:S02]  /*9380*/  FFMA.FTZ R134, R34, c[0x0][0x2d0], -R4.reuse ;  /* 0x0000b40022867a23 */ /* 0x100fe40000010804 */
[----:B------:R-:W1:Y:S01]  /*9390*/  MUFU.EX2 R2, R2 ;  /* 0x0000000200027308 */ /* 0x000e620000000800 */
[--C-:B------:R-:W-:Y:S02]  /*93a0*/  FFMA.FTZ R174, R33, c[0x0][0x2d0], -R4.reuse ;  /* 0x0000b40021ae7a23 */ /* 0x100fe40000010804 */
[----:B------:R-:W-:Y:S02]  /*93b0*/  FMUL.FTZ R33, R0, R137 ;  /* 0x0000008900217220 */ /* 0x000fe40000410000 */
[--C-:B------:R-:W-:Y:S02]  /*93c0*/  FFMA.FTZ R173, R32, c[0x0][0x2d0], -R4.reuse ;  /* 0x0000b40020ad7a23 */ /* 0x100fe40000010804 */
[----:B------:R-:W-:Y:S02]  /*93d0*/  FMUL.FTZ R32, R0, R136 ;  /* 0x0000008800207220 */ /* 0x000fe40000410000 */
        /* <DEDUP_REMOVED lines=11> */
[----:B------:R-:W-:Y:S02]  /*9490*/  FMUL.FTZ R35, R2, R139 ;  /* 0x0000008b02237220 */ /* 0x000fe40000410000 */
[----:B------:R-:W1:Y:S01]  /*94a0*/  LDSM.16.MT88.4 R136, [R203] ;  /* 0x00000000cb88783b */ /* 0x000e620000004200 */
[--C-:B------:R-:W-:Y:S01]  /*94b0*/  FFMA.FTZ R190, R9, c[0x0][0x2d0], -R4.reuse ;  /* 0x0000b40009be7a23 */ /* 0x100fe20000010804 */
[----:B------:R-:W-:Y:S01]  /*94c0*/  MUFU.EX2 R199, R174 ;  /* 0x000000ae00c77308 */ /* 0x000fe20000000800 */
[--C-:B------:R-:W-:Y:S02]  /*94d0*/  FFMA.FTZ R191, R8, c[0x0][0x2d0], -R4.reuse ;  /* 0x0000b40008bf7a23 */ /* 0x100fe40000010804 */
[--C-:B------:R-:W-:Y:S02]  /*94e0*/  FFMA.FTZ R6, R169, c[0x0][0x2d0], -R4.reuse ;  /* 0x0000b400a9067a23 */ /* 0x100fe40000010804 */
[----:B------:R-:W-:Y:S02]  /*94f0*/  FFMA.FTZ R195, R7, c[0x0][0x2d0], -R4 ;  /* 0x0000b40007c37a23 */ /* 0x000fe40000010804 */
[----:B------:R-:W-:Y:S02]  /*9500*/  FADD.FTZ R4, R13, R11 ;  /* 0x0000000b0d047221 */ /* 0x000fe40000010000 */
[----:B------:R-:W-:Y:S01]  /*9510*/  FMUL.FTZ R8, R0, R160 ;  /* 0x000000a000087220 */ /* 0x000fe20000410000 */
[----:B------:R-:W2:Y:S01]  /*9520*/  MUFU.EX2 R7, R5 ;  /* 0x0000000500077308 */ /* 0x000ea20000000800 */
[----:B------:R-:W-:Y:S02]  /*9530*/  FADD.FTZ R172, R12, R4 ;  /* 0x000000040cac7221 */ /* 0x000fe40000010000 */
[C---:B------:R-:W-:Y:S02]  /*9540*/  FMUL.FTZ R12, R0.reuse, R156 ;  /* 0x0000009c000c7220 */ /* 0x040fe40000410000 */
[C---:B------:R-:W-:Y:S02]  /*9550*/  FMUL.FTZ R4, R0.reuse, R164 ;  /* 0x000000a400047220 */ /* 0x040fe40000410000 */
[----:B------:R-:W-:Y:S02]  /*9560*/  FMUL.FTZ R9, R0, R161 ;  /* 0x000000a100097220 */ /* 0x000fe40000410000 */
[C---:B------:R-:W-:Y:S01]  /*9570*/  FMUL.FTZ R10, R2.reuse, R162 ;  /* 0x000000a2020a7220 */ /* 0x040fe20000410000 */
[----:B------:R-:W3:Y:S01]  /*9580*/  MUFU.EX2 R156, R134 ;  /* 0x00000086009c7308 */ /* 0x000ee20000000800 */
[----:B------:R-:W-:Y:S02]  /*9590*/  FMUL.FTZ R11, R2, R163 ;  /* 0x000000a3020b7220 */ /* 0x000fe40000410000 */
[----:B------:R-:W-:Y:S01]  /*95a0*/  FMUL.FTZ R13, R0, R157 ;  /* 0x0000009d000d7220 */ /* 0x000fe20000410000 */
[----:B------:R-:W-:Y:S01]  /*95b0*/  LDSM.16.MT88.4 R160, [R203+0x1800] ;  /* 0x00180000cba0783b */ /* 0x000fe20000004200 */
[C---:B------:R-:W-:Y:S02]  /*95c0*/  FMUL.FTZ R14, R2.reuse, R158 ;  /* 0x0000009e020e7220 */ /* 0x040fe40000410000 */
[C---:B------:R-:W-:Y:S02]  /*95d0*/  FMUL.FTZ R15, R2.reuse, R159 ;  /* 0x0000009f020f7220 */ /* 0x040fe40000410000 */
[C---:B------:R-:W-:Y:S01]  /*95e0*/  FMUL.FTZ R18, R2.reuse, R154 ;  /* 0x0000009a02127220 */ /* 0x040fe20000410000 */
[----:B------:R-:W4:Y:S01]  /*95f0*/  MUFU.EX2 R6, R6 ;  /* 0x0000000600067308 */ /* 0x000f220000000800 */
[C---:B------:R-:W-:Y:S02]  /*9600*/  FMUL.FTZ R19, R2.reuse, R155 ;  /* 0x0000009b02137220 */ /* 0x040fe40000410000 */
[C---:B------:R-:W-:Y:S02]  /*9610*/  FMUL.FTZ R22, R2.reuse, R150 ;  /* 0x0000009602167220 */ /* 0x040fe40000410000 */
[C---:B--2---:R-:W-:Y:S02]  /*9620*/  FFMA.FTZ R5, R2.reuse, R221, R7 ;  /* 0x000000dd02057223 */ /* 0x044fe40000010007 */
[----:B------:R-:W-:Y:S02]  /*9630*/  FMUL.FTZ R23, R2, R151 ;  /* 0x0000009702177220 */ /* 0x000fe40000410000 */
[C---:B------:R-:W-:Y:S01]  /*9640*/  FMUL.FTZ R20, R0.reuse, R148 ;  /* 0x0000009400147220 */ /* 0x040fe20000410000 */
[----:B------:R-:W-:Y:S01]  /*9650*/  MUFU.EX2 R134, R177 ;  /* 0x000000b100867308 */ /* 0x000fe20000000800 */
[----:B------:R-:W-:Y:S02]  /*9660*/  FMUL.FTZ R25, R0, R145 ;  /* 0x0000009100197220 */ /* 0x000fe40000410000 */
[----:B------:R-:W-:Y:S01]  /*9670*/  FMUL.FTZ R26, R2, R146 ;  /* 0x00000092021a7220 */ /* 0x000fe20000410000 */
[----:B---3--:R-:W-:Y:S01]  /*9680*/  F2FP.PACK_AB R171, R156, R152 ;  /* 0x000000989cab723e */ /* 0x008fe200000000ff */
[----:B------:R-:W-:Y:S02]  /*9690*/  FMUL.FTZ R27, R2, R147 ;  /* 0x00000093021b7220 */ /* 0x000fe40000410000 */
[C---:B------:R-:W-:Y:S02]  /*96a0*/  FMUL.FTZ R24, R0.reuse, R144 ;  /* 0x0000009000187220 */ /* 0x040fe40000410000 */
[C---:B------:R-:W-:Y:S01]  /*96b0*/  FMUL.FTZ R28, R0.reuse, R140 ;  /* 0x0000008c001c7220 */ /* 0x040fe20000410000 */
[----:B------:R-:W-:Y:S01]  /*96c0*/  MUFU.EX2 R144, R178 ;  /* 0x000000b200907308 */ /* 0x000fe20000000800 */
[----:B------:R-:W-:Y:S02]  /*96d0*/  FMUL.FTZ R29, R0, R141 ;  /* 0x0000008d001d7220 */ /* 0x000fe40000410000 */
[----:B------:R-:W-:Y:S01]  /*96e0*/  FMUL.FTZ R30, R2, R142 ;  /* 0x0000008e021e7220 */ /* 0x000fe20000410000 */
[C---:B----4-:R-:W-:Y:S01]  /*96f0*/  F2FP.PACK_AB R169, R6.reuse, R7 ;  /* 0x0000000706a9723e */ /* 0x050fe200000000ff */
[----:B------:R-:W-:Y:S02]  /*9700*/  FADD.FTZ R197, R6, R5 ;  /* 0x0000000506c57221 */ /* 0x000fe40000010000 */
[----:B------:R-:W-:Y:S02]  /*9710*/  FMUL.FTZ R5, R0, R165 ;  /* 0x000000a500057220 */ /* 0x000fe40000410000 */
[C---:B------:R-:W-:Y:S01]  /*9720*/  FMUL.FTZ R6, R2.reuse, R166 ;  /* 0x000000a602067220 */ /* 0x040fe20000410000 */
[----:B------:R-:W-:Y:S01]  /*9730*/  MUFU.EX2 R148, R186 ;  /* 0x000000ba00947308 */ /* 0x000fe20000000800 */
[C---:B------:R-:W-:Y:S02]  /*9740*/  FMUL.FTZ R7, R2.reuse, R167 ;  /* 0x000000a702077220 */ /* 0x040fe40000410000 */
[----:B------:R-:W-:Y:S02]  /*9750*/  FMUL.FTZ R31, R2, R143 ;  /* 0x0000008f021f7220 */ /* 0x000fe40000410000 */
[----:B------:R-:W-:Y:S01]  /*9760*/  LDSM.16.MT88.4 R140, [R203+0x800] ;  /* 0x00080000cb8c783b */ /* 0x000fe20000004200 */
[C---:B------:R-:W-:Y:S02]  /*9770*/  FMUL.FTZ R36, R0.reuse, R36 ;  /* 0x0000002400247220 */ /* 0x040fe40000410000 */
[C---:B-1----:R-:W-:Y:S02]  /*9780*/  HMMA.16816.F32 R4, R168.reuse, R136, R4 ;  /* 0x00000088a804723c */ /* 0x042fe40000001804 */
[----:B------:R-:W-:Y:S03]  /*9790*/  MUFU.EX2 R178, R182 ;  /* 0x000000b600b27308 */ /* 0x000fe60000000800 */
        /* <DEDUP_REMOVED lines=25> */
[C---:B------:R-:W-:Y:S01]  /*9930*/  FMUL.FTZ R56, R0.reuse, R56 ;  /* 0x0000003800387220 */ /* 0x040fe20000410000 */
[C---:B-1----:R-:W-:Y:S03]  /*9940*/  HMMA.16816.F32 R12, R168.reuse, R136, R12 ;  /* 0x00000088a80c723c */ /* 0x042fe6000000180c */
[----:B------:R-:W-:Y:S01]  /*9950*/  FMUL.FTZ R57, R0, R57 ;  /* 0x0000003900397220 */ /* 0x000fe20000410000 */
[----:B------:R-:W-:Y:S01]  /*9960*/  MUFU.EX2 R174, R189 ;  /* 0x000000bd00ae7308 */ /* 0x000fe20000000800 */
[C---:B------:R-:W-:Y:S02]  /*9970*/  FMUL.FTZ R58, R2.reuse, R58 ;  /* 0x0000003a023a7220 */ /* 0x040fe40000410000 */
[----:B------:R-:W-:Y:S01]  /*9980*/  FMUL.FTZ R59, R2, R59 ;  /* 0x0000003b023b7220 */ /* 0x000fe20000410000 */
[C---:B------:R-:W-:Y:S01]  /*9990*/  HMMA.16816.F32 R16, R168.reuse, R138, R16 ;  /* 0x0000008aa810723c */ /* 0x040fe20000001810 */
[----:B------:R-:W1:Y:S03]  /*99a0*/  LDSM.16.MT88.4 R136, [R206] ;  /* 0x00000000ce88783b */ /* 0x000e660000004200 */
[C---:B------:R-:W-:Y:S02]  /*99b0*/  FMUL.FTZ R60, R0.reuse, R60 ;  /* 0x0000003c003c7220 */ /* 0x040fe40000410000 */
[----:B------:R-:W-:Y:S01]  /*99c0*/  FMUL.FTZ R61, R0, R61 ;  /* 0x0000003d003d7220 */ /* 0x000fe20000410000 */
[----:B------:R-:W-:Y:S01]  /*99d0*/  MUFU.EX2 R173, R190 ;  /* 0x000000be00ad7308 */ /* 0x000fe20000000800 */
        /* <DEDUP_REMOVED lines=70> */
[C---:B------:R-:W-:Y:S02]  /*9e40*/  FMUL.FTZ R123, R2.reuse, R123 ;  /* 0x0000007b027b7220 */ /* 0x040fe40000410000 */
[C---:B------:R-:W-:Y:S02]  /*9e50*/  FMUL.FTZ R126, R2.reuse, R126 ;  /* 0x0000007e027e7220 */ /* 0x040fe40000410000 */
[C---:B------:R-:W-:Y:S04]  /*9e60*/  FMUL.FTZ R127, R2.reuse, R127 ;  /* 0x0000007f027f7220 */ /* 0x040fe80000410000 */
[C---:B------:R-:W-:Y:S02]  /*9e70*/  FMUL.FTZ R130, R2.reuse, R130 ;  /* 0x0000008202827220 */ /* 0x040fe40000410000 */
[----:B------:R-:W-:Y:S02]  /*9e80*/  FMUL.FTZ R131, R2, R131 ;  /* 0x0000008302837220 */ /* 0x000fe40000410000 */
[----:B------:R-:W2:Y:S01]  /*9e90*/  MUFU.EX2 R2, R179 ;  /* 0x000000b300027308 */ /* 0x000ea20000000800 */
[C---:B------:R-:W-:Y:S02]  /*9ea0*/  FMUL.FTZ R124, R0.reuse, R124 ;  /* 0x0000007c007c7220 */ /* 0x040fe40000410000 */
[C---:B------:R-:W-:Y:S02]  /*9eb0*/  FMUL.FTZ R125, R0.reuse, R125 ;  /* 0x0000007d007d7220 */ /* 0x040fe40000410000 */
[C---:B------:R-:W-:Y:S02]  /*9ec0*/  FMUL.FTZ R128, R0.reuse, R128 ;  /* 0x0000008000807220 */ /* 0x040fe40000410000 */
[----:B------:R-:W-:Y:S02]  /*9ed0*/  FMUL.FTZ R129, R0, R129 ;  /* 0x0000008100817220 */ /* 0x000fe40000410000 */
[----:B------:R-:W-:Y:S01]  /*9ee0*/  FADD.FTZ R0, R133, R172 ;  /* 0x000000ac85007221 */ /* 0x000fe20000010000 */
[----:B------:R-:W3:Y:S10]  /*9ef0*/  MUFU.EX2 R179, R176 ;  /* 0x000000b000b37308 */ /* 0x000ef40000000800 */
[----:B------:R-:W-:Y:S01]  /*9f00*/  MUFU.EX2 R176, R183 ;  /* 0x000000b700b07308 */ /* 0x000fe20000000800 */
[----:B--2---:R-:W-:Y:S01]  /*9f10*/  FADD.FTZ R0, R2, R0 ;  /* 0x0000000002007221 */ /* 0x004fe20000010000 */
[C---:B-1----:R-:W-:Y:S03]  /*9f20*/  HMMA.16816.F32 R44, R168.reuse, R136, R44 ;  /* 0x00000088a82c723c */ /* 0x042fe6000000182c */
[----:B------:R-:W-:Y:S05]  /*9f30*/  FADD.FTZ R0, R144, R0 ;  /* 0x0000000090007221 */ /* 0x000fea0000010000 */
[----:B------:R-:W-:Y:S01]  /*9f40*/  MUFU.EX2 R172, R191 ;  /* 0x000000bf00ac7308 */ /* 0x000fe20000000800 */
[----:B------:R-:W-:Y:S01]  /*9f50*/  FADD.FTZ R0, R134, R0 ;  /* 0x0000000086007221 */ /* 0x000fe20000010000 */
        /* <DEDUP_REMOVED lines=37> */
[----:B---3--:R-:W-:Y:S02]  /*a1b0*/  F2FP.PACK_AB R139, R179, R180 ;  /* 0x000000b4b38b723e */ /* 0x008fe400000000ff */
[----:B------:R-:W-:Y:S05]  /*a1c0*/  F2FP.PACK_AB R169, R173, R174 ;  /* 0x000000aeada9723e */ /* 0x000fea00000000ff */
[C---:B------:R-:W-:Y:S02]  /*a1d0*/  HMMA.16816.F32 R4, R136.reuse, R140, R4 ;  /* 0x0000008c8804723c */ /* 0x040fe40000001804 */
[----:B------:R-:W3:Y:S03]  /*a1e0*/  MUFU.EX2 R134, R185 ;  /* 0x000000b900867308 */ /* 0x000ee60000000800 */
[----:B-1----:R-:W-:Y:S03]  /*a1f0*/  FADD.FTZ R0, R133, R0 ;  /* 0x0000000085007221 */ /* 0x002fe60000010000 */
[C---:B------:R-:W-:Y:S01]  /*a200*/  HMMA.16816.F32 R8, R136.reuse, R142, R8 ;  /* 0x0000008e8808723c */ /* 0x040fe20000001808 */
[----:B------:R-:W1:Y:S03]  /*a210*/  LDSM.16.MT88.4 R140, [R206+0x800] ;  /* 0x00080000ce8c783b */ /* 0x000e660000004200 */
[----:B----4-:R-:W-:Y:S04]  /*a220*/  FADD.FTZ R0, R2, R0 ;  /* 0x0000000002007221 */ /* 0x010fe80000010000 */
[----:B------:R-:W-:Y:S04]  /*a230*/  FADD.FTZ R0, R148, R0 ;  /* 0x0000000094007221 */ /* 0x000fe80000010000 */
[C---:B---3--:R-:W-:Y:S01]  /*a240*/  FADD.FTZ R0, R134.reuse, R0 ;  /* 0x0000000086007221 */ /* 0x048fe20000010000 */
        /* <DEDUP_REMOVED lines=172> */
.L_x_2795:
[----:B------:R-:W-:-:S13]  /*ad10*/  ISETP.GE.AND P0, PT, R216, R226, PT ;  /* 0x000000e2d800720c */ /* 0x000fda0003f06270 */
[----:B------:R-:W-:Y:S05]  /*ad20*/  @!P0 BRA `(.L_x_2807) ;  /* 0x00003b0000008947 */ /* 0x000fea0003800000 */
[----:B------:R-:W-:Y:S02]  /*ad30*/  MOV R134, R16 ;  /* 0x0000001000867202 */ /* 0x000fe40000000f00 */
[----:B------:R-:W-:Y:S02]  /*ad40*/  MOV R133, R132 ;  /* 0x0000008400857202 */ /* 0x000fe40000000f00 */
.L_x_2814:
        /* <DEDUP_REMOVED lines=22> */
[----:B------:R-:W-:Y:S01]  /*aeb0*/  IADD3 R197, R135, 0x5800, RZ ;  /* 0x0000580087c57810 */ /* 0x000fe20007ffe0ff */
        /* <DEDUP_REMOVED lines=29> */
.L_x_2898:
[----:B------:R-:W5:Y:S01]  /*b090*/  SHFL.IDX PT, R5, R14, RZ, 0x181f ;  /* 0x00181fff0e057589 */ /* 0x000f6200000e0000 */
[----:B------:R-:W-:Y:S01]  /*b0a0*/  ISETP.GE.AND P0, PT, R217, c[0x0][0x1d4], PT ;  /* 0x00007500d9007a0c */ /* 0x000fe20003f06270 */
[----:B------:R-:W-:Y:S01]  /*b0b0*/  BSSY B0, `(.L_x_2809) ;  /* 0x000018c000007945 */ /* 0x000fe20003800000 */
[----:B------:R-:W-:Y:S02]  /*b0c0*/  ISETP.GE.AND P5, PT, R223, c[0x0][0x1d4], PT ;  /* 0x00007500df007a0c */ /* 0x000fe40003fa6270 */
[----:B------:R-:W-:Y:S02]  /*b0d0*/  ISETP.GE.AND P4, PT, R224, c[0x0][0x1d4], PT ;  /* 0x00007500e0007a0c */ /* 0x000fe40003f86270 */
[----:B------:R-:W4:Y:S01]  /*b0e0*/  SHFL.IDX PT, R3, R14, 0x1, 0x181f ;  /* 0x00381f000e037f89 */ /* 0x000f2200000e0000 */
[----:B------:R-:W-:Y:S06]  /*b0f0*/  SEL R213, RZ, 0x10, P0 ;  /* 0x00000010ffd57807 */ /* 0x000fec0000000000 */
[----:B----4-:R-:W4:Y:S01]  /*b100*/  SHFL.IDX PT, R4, R4, 0x1, 0x181f ;  /* 0x00381f0004047f89 */ /* 0x010f2200000e0000 */
[C---:B-----5:R-:W-:Y:S05]  /*b110*/  IADD3 R6, P2, R5.reuse, R23, RZ ;  /* 0x0000001705067210 */ /* 0x060fea0007f5e0ff */
[C---:B---3--:R-:W-:Y:S05]  /*b120*/  IMAD.X R7, R2.reuse, 0x1, R15, P2 ;  /* 0x0000000102077824 */ /* 0x048fea00010e060f */
[----:B------:R3:W-:Y:S02]  /*b130*/  LDGSTS.E.BYPASS.LTC128B.128 [R215+0x100], [R6.64], !P0 ;  /* 0x0010000006d77fae */ /* 0x0007e4000c101d46 */
[C---:B---3--:R-:W-:Y:S05]  /*b140*/  IADD3 R6, P2, R5.reuse, R28, RZ ;  /* 0x0000001c05067210 */ /* 0x048fea0007f5e0ff */
[C---:B------:R-:W-:Y:S01]  /*b150*/  IMAD.X R7, R2.reuse, 0x1, R20, P2 ;  /* 0x0000000102077824 */ /* 0x040fe200010e0614 */
[----:B------:R-:W-:Y:S04]  /*b160*/  IADD3 R12, P2, R5, R29, RZ ;  /* 0x0000001d050c7210 */ /* 0x000fe80007f5e0ff */
[----:B------:R3:W-:Y:S01]  /*b170*/  LDGSTS.E.BYPASS.LTC128B.128 [R215+0x2100], [R6.64], !P5 ;  /* 0x0210000006d77fae */ /* 0x0007e2000e901d46 */
[C---:B------:R-:W-:Y:S02]  /*b180*/  IADD3.X R13, R2.reuse, R21, RZ, P2, !PT ;  /* 0x00000015020d7210 */ /* 0x040fe400017fe4ff */
[----:B------:R-:W-:Y:S04]  /*b190*/  ISETP.GE.AND P2, PT, R225, c[0x0][0x1d4], PT ;  /* 0x00007500e1007a0c */ /* 0x000fe80003f46270 */
[----:B------:R5:W-:Y:S01]  /*b1a0*/  LDGSTS.E.BYPASS.LTC128B.128 [R215+0x4100], [R12.64], !P4 ;  /* 0x041000000cd77fae */ /* 0x000be2000e101d46 */
[----:B---3--:R-:W-:Y:S04]  /*b1b0*/  IADD3 R6, P6, R5, R30, RZ ;  /* 0x0000001e05067210 */ /* 0x008fe80007fde0ff */
[----:B------:R-:W-:Y:S02]  /*b1c0*/  IADD3.X R7, R2, R22, RZ, P6, !PT ;  /* 0x0000001602077210 */ /* 0x000fe400037fe4ff */
[C---:B------:R-:W-:Y:S02]  /*b1d0*/  IADD3 R2, -R213.reuse, 0x10, RZ ;  /* 0x00000010d5027810 */ /* 0x040fe40007ffe1ff */
[----:B-----5:R-:W-:Y:S01]  /*b1e0*/  SEL R12, RZ, 0x10, P4 ;  /* 0x00000010ff0c7807 */ /* 0x020fe20002000000 */
[----:B------:R3:W-:Y:S01]  /*b1f0*/  LDGSTS.E.BYPASS.LTC128B.128 [R215+0x6100], [R6.64], !P2 ;  /* 0x0610000006d77fae */ /* 0x0007e2000d101d46 */
[----:B------:R-:W-:Y:S02]  /*b200*/  LOP3.LUT R2, R2, 0xf, RZ, 0xc0, !PT ;  /* 0x0000000f02027812 */ /* 0x000fe400078ec0ff */
[----:B------:R-:W-:Y:S02]  /*b210*/  SEL R13, RZ, 0x10, P2 ;  /* 0x00000010ff0d7807 */ /* 0x000fe40001000000 */
[-C--:B---3--:R-:W-:Y:S02]  /*b220*/  IADD3 R6, P6, P0, R2, R3.reuse, R23 ;  /* 0x0000000302067210 */ /* 0x088fe400078de017 */
[----:B------:R-:W-:Y:S02]  /*b230*/  SEL R2, RZ, 0x10, P5 ;  /* 0x00000010ff027807 */ /* 0x000fe40002800000 */
[-C--:B----4-:R-:W-:Y:S02]  /*b240*/  IADD3.X R7, RZ, R4.reuse, R15, P6, P0 ;  /* 0x00000004ff077210 */ /* 0x090fe400037e040f */
[----:B------:R-:W-:Y:S02]  /*b250*/  ISETP.NE.U32.AND P0, PT, R213, RZ, PT ;  /* 0x000000ffd500720c */ /* 0x000fe40003f05070 */
[----:B------:R-:W-:Y:S04]  /*b260*/  IADD3 R5, -R2, 0x10, RZ ;  /* 0x0000001002057810 */ /* 0x000fe80007ffe1ff */
[----:B------:R-:W-:Y:S07]  /*b270*/  LOP3.LUT R5, R5, 0xf, RZ, 0xc0, !PT ;  /* 0x0000000f05057812 */ /* 0x000fee00078ec0ff */
[----:B------:R3:W-:Y:S01]  /*b280*/  LDGSTS.E.BYPASS.LTC128B.128.ZFILL [R215+0x1100], [R6.64], P0 ;  /* 0x0110000006d77fae */ /* 0x0007e20008141d46 */
[-C--:B------:R-:W-:Y:S04]  /*b290*/  IADD3 R14, P6, P0, R5, R3.reuse, R28 ;  /* 0x00000003050e7210 */ /* 0x080fe800078de01c */
[-C--:B------:R-:W-:Y:S02]  /*b2a0*/  IADD3.X R15, RZ, R4.reuse, R20, P6, P0 ;  /* 0x00000004ff0f7210 */ /* 0x080fe400037e0414 */
[----:B---3--:R-:W-:Y:S04]  /*b2b0*/  IADD3 R6, -R12, 0x10, RZ ;  /* 0x000000100c067810 */ /* 0x008fe80007ffe1ff */
[----:B------:R-:W-:Y:S04]  /*b2c0*/  LOP3.LUT R5, R6, 0xf, RZ, 0xc0, !PT ;  /* 0x0000000f06057812 */ /* 0x000fe800078ec0ff */
[-C--:B------:R-:W-:Y:S02]  /*b2d0*/  IADD3 R20, P6, P0, R5, R3.reuse, R29 ;  /* 0x0000000305147210 */ /* 0x080fe400078de01d */
[----:B------:R-:W-:Y:S02]  /*b2e0*/  IADD3 R5, -R13, 0x10, RZ ;  /* 0x000000100d057810 */ /* 0x000fe40007ffe1ff */
[-C--:B------:R-:W-:Y:S02]  /*b2f0*/  IADD3.X R21, RZ, R4.reuse, R21, P6, P0 ;  /* 0x00000004ff157210 */ /* 0x080fe400037e0415 */
[----:B------:R-:W-:Y:S04]  /*b300*/  LOP3.LUT R5, R5, 0xf, RZ, 0xc0, !PT ;  /* 0x0000000f05057812 */ /* 0x000fe800078ec0ff */
[----:B------:R-:W-:Y:S04]  /*b310*/  IADD3 R28, P6, P0, R5, R3, R30 ;  /* 0x00000003051c7210 */ /* 0x000fe800078de01e */
[----:B------:R-:W-:Y:S02]  /*b320*/  IADD3.X R29, RZ, R4, R22, P6, P0 ;  /* 0x00000004ff1d7210 */ /* 0x000fe400037e0416 */
[C---:B--2---:R-:W-:Y:S03]  /*b330*/  HMMA.16816.F32 R4, R32.reuse, R8, RZ ;  /* 0x000000082004723c */ /* 0x044fe600000018ff */
[----:B------:R-:W-:Y:S02]  /*b340*/  ISETP.NE.U32.AND P0, PT, R2, RZ, PT ;  /* 0x000000ff0200720c */ /* 0x000fe40003f05070 */
[----:B------:R-:W-:Y:S03]  /*b350*/  ISETP.NE.U32.AND P6, PT, R12, RZ, PT ;  /* 0x000000ff0c00720c */ /* 0x000fe60003fc5070 */
[C---:B------:R-:W-:Y:S08]  /*b360*/  HMMA.16816.F32 R8, R32.reuse, R10, RZ ;  /* 0x0000000a2008723c */ /* 0x040ff000000018ff */
[----:B------:R2:W-:Y:S01]  /*b370*/  LDGSTS.E.BYPASS.LTC128B.128.ZFILL [R215+0x3100], [R14.64], P0 ;  /* 0x031000000ed77fae */ /* 0x0005e20008141d46 */
[----:B------:R-:W-:Y:S06]  /*b380*/  ISETP.NE.U32.AND P0, PT, R13, RZ, PT ;  /* 0x000000ff0d00720c */ /* 0x000fec0003f05070 */
[----:B------:R3:W-:Y:S07]  /*b390*/  LDGSTS.E.BYPASS.LTC128B.128.ZFILL [R215+0x5100], [R20.64], P6 ;  /* 0x0510000014d77fae */ /* 0x0007ee000b141d46 */
[----:B------:R4:W-:Y:S01]  /*b3a0*/  LDGSTS.E.BYPASS.LTC128B.128.ZFILL [R215+0x7100], [R28.64], P0 ;  /* 0x071000001cd77fae */ /* 0x0009e20008141d46 */
[----:B------:R-:W-:Y:S06]  /*b3b0*/  ISETP.GT.AND P0, PT, R216, R226, PT ;  /* 0x000000e2d800720c */ /* 0x000fec0003f04270 */
[----:B------:R-:W0:Y:S01]  /*b3c0*/  LDGDEPBAR ;  /* 0x00000000000079af */ /* 0x000e220000000000 */
[C---:B--2---:R-:W-:Y:S08]  /*b3d0*/  HMMA.16816.F32 R12, R32.reuse, R16, RZ ;  /* 0x00000010200c723c */ /* 0x044ff000000018ff */
[C---:B------:R-:W-:Y:S08]  /*b3e0*/  HMMA.16816.F32 R16, R32.reuse, R18, RZ ;  /* 0x000000122010723c */ /* 0x040ff000000018ff */
[C---:B-1-3--:R-:W-:Y:S08]  /*b3f0*/  HMMA.16816.F32 R20, R32.reuse, R24, RZ ;  /* 0x000000182014723c */ /* 0x04aff000000018ff */
[C---:B------:R-:W-:Y:S08]  /*b400*/  HMMA.16816.F32 R24, R32.reuse, R26, RZ ;  /* 0x0000001a2018723c */ /* 0x040ff000000018ff */
[C---:B----4-:R-:W-:Y:S08]  /*b410*/  HMMA.16816.F32 R28, R32.reuse, R168, RZ ;  /* 0x000000a8201c723c */ /* 0x050ff000000018ff */
        /* <DEDUP_REMOVED lines=187> */
[C---:B-1----:R-:W-:Y:S03]  /*bfd0*/  HMMA.16816.F32 R12, R188.reuse, R168, R12 ;  /* 0x000000a8bc0c723c */ /* 0x042fe6000000180c */
[----:B------:R-:W-:Y:S02]  /*bfe0*/  FMUL.FTZ R3, R11, c[0x0][0x320] ;  /* 0x0000c8000b037a20 */ /* 0x000fe40000410000 */
[----:B------:R-:W1:Y:S03]  /*bff0*/  MUFU.TANH R185, R10 ;  /* 0x0000000a00b97308 */ /* 0x000e660000002400 */
[C---:B------:R-:W-:Y:S07]  /*c000*/  HMMA.16816.F32 R16, R188.reuse, R170, R16 ;  /* 0x000000aabc10723c */ /* 0x040fee0000001810 */
[----:B------:R4:W1:Y:S01]  /*c010*/  MUFU.TANH R183, R3 ;  /* 0x0000000300b77308 */ /* 0x0008620000002400 */
[----:B--2---:R-:W-:Y:S08]  /*c020*/  FMUL.FTZ R0, R5, c[0x0][0x320] ;  /* 0x0000c80005007a20 */ /* 0x004ff00000410000 */
[----:B------:R-:W-:Y:S01]  /*c030*/  FMUL.FTZ R2, R12, c[0x0][0x320] ;  /* 0x0000c8000c027a20 */ /* 0x000fe20000410000 */
[----:B------:R2:W1:Y:S10]  /*c040*/  MUFU.TANH R184, R0 ;  /* 0x0000000000b87308 */ /* 0x0004740000002400 */
[----:B------:R-:W1:Y:S01]  /*c050*/  MUFU.TANH R177, R2 ;  /* 0x0000000200b17308 */ /* 0x000e620000002400 */
[----:B----4-:R-:W-:Y:S09]  /*c060*/  FMUL.FTZ R3, R19, c[0x0][0x320] ;  /* 0x0000c80013037a20 */ /* 0x010ff20000410000 */
[----:B------:R-:W4:Y:S01]  /*c070*/  MUFU.TANH R173, R3 ;  /* 0x0000000300ad7308 */ /* 0x000f220000002400 */
[----:B--2---:R-:W-:Y:S09]  /*c080*/  FMUL.FTZ R0, R6, c[0x0][0x320] ;  /* 0x0000c80006007a20 */ /* 0x004ff20000410000 */
[----:B------:R2:W1:Y:S02]  /*c090*/  MUFU.TANH R186, R0 ;  /* 0x0000000000ba7308 */ /* 0x0004640000002400 */
[----:B--2---:R-:W-:Y:S02]  /*c0a0*/  FMUL.FTZ R0, R7, c[0x0][0x320] ;  /* 0x0000c80007007a20 */ /* 0x004fe40000410000 */
[----:B------:R-:W2:Y:S06]  /*c0b0*/  LDSM.16.M88.4 R4, [R201+0x1000] ;  /* 0x00100000c904783b */ /* 0x000eac0000000200 */
[----:B------:R5:W1:Y:S02]  /*c0c0*/  MUFU.TANH R187, R0 ;  /* 0x0000000000bb7308 */ /* 0x000a640000002400 */
[----:B-----5:R-:W-:Y:S08]  /*c0d0*/  FMUL.FTZ R0, R8, c[0x0][0x320] ;  /* 0x0000c80008007a20 */ /* 0x020ff00000410000 */
[----:B------:R5:W1:Y:S01]  /*c0e0*/  MUFU.TANH R182, R0 ;  /* 0x0000000000b67308 */ /* 0x000a620000002400 */
[C---:B--2---:R-:W-:Y:S07]  /*c0f0*/  HMMA.16816.F32 R20, R188.reuse, R4, R20 ;  /* 0x00000004bc14723c */ /* 0x044fee0000001814 */
[----:B------:R-:W-:Y:S01]  /*c100*/  FMUL.FTZ R4, R18, c[0x0][0x320] ;  /* 0x0000c80012047a20 */ /* 0x000fe20000410000 */
[C---:B------:R-:W-:Y:S03]  /*c110*/  HMMA.16816.F32 R24, R188.reuse, R6, R24 ;  /* 0x00000006bc18723c */ /* 0x040fe60000001818 */
[----:B------:R-:W2:Y:S01]  /*c120*/  MUFU.TANH R174, R4 ;  /* 0x0000000400ae7308 */ /* 0x000ea20000002400 */
        /* <DEDUP_REMOVED lines=64> */
[----:B-1----:R-:W-:Y:S01]  /*c530*/  IMAD.MOV.U32 R0, RZ, RZ, R2 ;  /* 0x000000ffff007224 */ /* 0x002fe200078e0002 */
        /* <DEDUP_REMOVED lines=25> */
.L_x_2899:
        /* <DEDUP_REMOVED lines=22> */
.L_x_2900:
[C---:B---3--:R-:W-:Y:S02]  /*c830*/  IADD3 R2, -R213.reuse, 0x10, RZ ;  /* 0x00000010d5027810 */ /* 0x048fe40007ffe1ff */
[----:B------:R-:W-:Y:S02]  /*c840*/  ISETP.NE.U32.AND P0, PT, R213, RZ, PT ;  /* 0x000000ffd500720c */ /* 0x000fe40003f05070 */
[----:B------:R-:W-:Y:S02]  /*c850*/  LOP3.LUT R2, R2, 0xf, RZ, 0xc0, !PT ;  /* 0x0000000f02027812 */ /* 0x000fe400078ec0ff */
[----:B-1----:R-:W-:Y:S02]  /*c860*/  P2R R5, PR, RZ, 0x2 ;  /* 0x00000002ff057803 */ /* 0x002fe40000000000 */
[----:B--2---:R-:W-:Y:S04]  /*c870*/  IADD3 R2, P1, P6, R2, R0, R25 ;  /* 0x0000000002027210 */ /* 0x004fe80007e3e019 */
[----:B----4-:R-:W-:Y:S02]  /*c880*/  IADD3.X R3, RZ, R4, R9, P1, P6 ;  /* 0x00000004ff037210 */ /* 0x010fe40000fec409 */
[C---:B------:R-:W-:Y:S02]  /*c890*/  IADD3 R6, P6, R0.reuse, R27, RZ ;  /* 0x0000001b00067210 */ /* 0x040fe40007fde0ff */
[----:B------:R-:W-:Y:S01]  /*c8a0*/  ISETP.NE.AND P1, PT, R5, RZ, PT ;  /* 0x000000ff0500720c */ /* 0x000fe20003f25270 */
        /* <DEDUP_REMOVED lines=9> */
[----:B-1----:R-:W-:Y:S05]  /*c940*/  IADD3 R2, P0, R0, R28, RZ ;  /* 0x0000001c00027210 */ /* 0x002fea0007f1e0ff */
[----:B------:R-:W-:Y:S05]  /*c950*/  IMAD.X R3, R4, 0x1, R12, P0 ;  /* 0x0000000104037824 */ /* 0x000fea00000e060c */
[----:B------:R2:W-:Y:S03]  /*c960*/  LDGSTS.E.BYPASS.LTC128B.128 [R215+0xf100], [R2.64], !P2 ;  /* 0x0f10000002d77fae */ /* 0x0005e6000d101d46 */
.L_x_2810:
[----:B--234-:R-:W-:Y:S05]  /*c970*/  BSYNC B0 ;  /* 0x0000000000007941 */ /* 0x01cfea0003800000 */
.L_x_2809:
        /* <DEDUP_REMOVED lines=41> */
.L_x_2901:
        /* <DEDUP_REMOVED lines=450> */
.L_x_2807:
[----:B------:R-:W-:Y:S05]  /*e830*/  BRA.DIV ~URZ, `(.L_x_2815) ;  /* 0x000080727f007947 */ /* 0x000fea000b800000 */
[----:B------:R1:W2:Y:S02]  /*e840*/  SHFL.BFLY PT, R0, R222, 0x2, 0x1f ;  /* 0x0c401f00de007f89 */ /* 0x0002a400000e0000 */
.L_x_2902:
[----:B--2---:R-:W-:Y:S01]  /*e850*/  FADD.FTZ R5, R0, R222 ;  /* 0x000000de00057221 */ /* 0x004fe20000010000 */
[----:B------:R-:W-:Y:S05]  /*e860*/  BRA.DIV ~URZ, `(.L_x_2816) ;  /* 0x000080927f007947 */ /* 0x000fea000b800000 */
[----:B------:R-:W2:Y:S02]  /*e870*/  SHFL.BFLY PT, R0, R221, 0x2, 0x1f ;  /* 0x0c401f00dd007f89 */ /* 0x000ea400000e0000 */
[----:B--2---:R-:W-:-:S02]  /*e880*/  FADD.FTZ R4, R0, R221 ;  /* 0x000000dd00047221 */ /* 0x004fc40000010000 */
[----:B------:R-:W2:Y:S04]  /*e890*/  SHFL.BFLY PT, R0, R5, 0x1, 0x1f ;  /* 0x0c201f0005007f89 */ /* 0x000ea800000e0000 */
[----:B------:R3:W4:Y:S01]  /*e8a0*/  SHFL.BFLY PT, R3, R4, 0x1, 0x1f ;  /* 0x0c201f0004037f89 */ /* 0x00072200000e0000 */
[----:B--2---:R-:W-:-:S05]  /*e8b0*/  FADD.FTZ R5, R5, R0 ;  /* 0x0000000005057221 */ /* 0x004fca0000010000 */
.L_x_2903:
        /* <DEDUP_REMOVED lines=33> */
[C---:B--2---:R-:W-:Y:S02]  /*ead0*/  FMUL.FTZ R120, R0.reuse, R154 ;  /* 0x0000009a00787220 */ /* 0x044fe40000410000 */
        /* <DEDUP_REMOVED lines=114> */
.L_x_2776:
        /* <DEDUP_REMOVED lines=8> */
[----:B-1----:R-:W-:Y:S01]  /*f280*/  IMAD.MOV.U32 R5, RZ, RZ, c[0x0][0x564] ;  /* 0x00015900ff057624 */ /* 0x002fe200078e00ff */
[----:B--2---:R-:W-:-:S06]  /*f290*/  ISETP.EQ.U32.AND P0, PT, R3, R2, PT ;  /* 0x000000020300720c */ /* 0x004fcc0003f02070 */
[----:B------:R-:W1:Y:S07]  /*f2a0*/  POPC R2, UR4 ;  /* 0x0000000400027d09 */ /* 0x000e6e0008000000 */
[----:B-1----:R1:W2:Y:S04]  /*f2b0*/  @P0 ATOMG.E.ADD.STRONG.GPU PT, R2, [R4.64], R2 ;  /* 0x00000002040209a8 */ /* 0x0022a800081ee1c6 */
[----:B-1----:R-:W1:Y:S04]  /*f2c0*/  S2R R4, SR_LTMASK ;  /* 0x0000000000047919 */ /* 0x002e680000003900 */
[----:B--2---:R1:W2:Y:S02]  /*f2d0*/  SHFL.IDX PT, R3, R2, R3, 0x1f ;  /* 0x00001f0302037589 */ /* 0x0042a400000e0000 */
[----:B-1----:R-:W-:-:S06]  /*f2e0*/  LOP3.LUT R2, R4, UR4, RZ, 0xc0, !PT ;  /* 0x0000000404027c12 */ /* 0x002fcc000f8ec0ff */
[----:B------:R-:W2:Y:S02]  /*f2f0*/  POPC R2, R2 ;  /* 0x0000000200027309 */ /* 0x000ea40000000000 */
[----:B--2---:R-:W-:-:S06]  /*f300*/  IADD3 R240, R3, c[0x0][0xc], R2 ;  /* 0x0000030003f07a10 */ /* 0x004fcc0007ffe002 */
.L_x_2818:
[----:B------:R-:W-:Y:S05]  /*f310*/  BSYNC B0 ;  /* 0x0000000000007941 */ /* 0x000fea0003800000 */
.L_x_2817:
[----:B------:R-:W-:Y:S01]  /*f320*/  PRMT R0, R0, 0x9910, RZ ;  /* 0x0000991000007816 */ /* 0x000fe200000000ff */
[----:B------:R-:W-:Y:S01]  /*f330*/  BSSY B1, `(.L_x_2819) ;  /* 0x0000452000017945 */ /* 0x000fe20003800000 */
[----:B------:R-:W-:Y:S02]  /*f340*/  IMAD.MOV.U32 R106, RZ, RZ, R240 ;  /* 0x000000ffff6a7224 */ /* 0x000fe400078e00f0 */
[----:B------:R-:W-:-:S13]  /*f350*/  ISETP.NE.AND P0, PT, R0, RZ, PT ;  /* 0x000000ff0000720c */ /* 0x000fda0003f05270 */
[----:B------:R-:W-:Y:S05]  /*f360*/  @!P0 BRA `(.L_x_2820) ;  /* 0x000036e000008947 */ /* 0x000fea0003800000 */
[----:B-1----:R-:W2:Y:S04]  /*f370*/  LDL R5, [R1+0x4] ;  /* 0x0000040001057983 */ /* 0x002ea80000100800 */
        /* <DEDUP_REMOVED lines=109> */
[----:B-1----:R-:W2:Y:S01]  /*fa50*/  LDL.LU R5, [R1] ;  /* 0x0000000001057983 */ /* 0x002ea20000300800 */
        /* <DEDUP_REMOVED lines=20> */
[----:B------:R-:W-:Y:S02]  /*fba0*/  ISETP.NE.AND.EX P2, PT, RZ, c[0x0][0x50c], PT, P2 ;  /* 0x00014300ff007a0c */ /* 0x000fe40003f45320 */
[----:B-1----:R-:W-:-:S02]  /*fbb0*/  F2FP.PACK_AB R2, R137, R136 ;  /* 0x000000888902723e */ /* 0x002fc400000000ff */
        /* <DEDUP_REMOVED lines=27> */
.L_x_2821:
[----:B-1----:R-:W2:Y:S04]  /*fd70*/  LDL.LU R2, [R1+0x2c] ;  /* 0x00002c0001027983 */ /* 0x002ea80000300800 */
[----:B------:R-:W3:Y:S01]  /*fd80*/  LDL R9, [R1+0x28] ;  /* 0x0000280001097983 */ /* 0x000ee20000100800 */
[----:B------:R-:W-:Y:S01]  /*fd90*/  IMAD.MOV.U32 R15, RZ, RZ, 0x368 ;  /* 0x00000368ff0f7424 */ /* 0x000fe200078e00ff */
[----:B------:R-:W-:-:S02]  /*fda0*/  ISETP.GT.AND P3, PT, R5, 0x1, PT ;  /* 0x000000010500780c */ /* 0x000fc40003f64270 */
[----:B------:R-:W4:Y:S01]  /*fdb0*/  LDL R110, [R1+0x34] ;  /* 0x00003400016e7983 */ /* 0x000f220000100800 */
[----:B------:R-:W-:Y:S02]  /*fdc0*/  ISETP.NE.U32.AND P0, PT, RZ, c[0x0][0x500], PT ;  /* 0x00014000ff007a0c */ /* 0x000fe40003f05070 */
[----:B------:R-:W-:Y:S02]  /*fdd0*/  SEL R15, R15, 0x328, P3 ;  /* 0x000003280f0f7807 */ /* 0x000fe40001800000 */
[----:B------:R-:W-:Y:S02]  /*fde0*/  ISETP.NE.AND.EX P0, PT, RZ, c[0x0][0x504], PT, P0 ;  /* 0x00014100ff007a0c */ /* 0x000fe40003f05300 */
[----:B------:R-:W1:Y:S01]  /*fdf0*/  LDC.64 R4, c[0x0][R15+0x170] ;  /* 0x00005c000f047b82 */ /* 0x000e620000000a00 */
[----:B------:R-:W-:Y:S02]  /*fe00*/  LOP3.LUT R11, R242, 0xffff, RZ, 0xc0, !PT ;  /* 0x0000fffff20b7812 */ /* 0x000fe400078ec0ff */
[----:B------:R-:W-:-:S05]  /*fe10*/  SEL R8, R251, RZ, !P0 ;  /* 0x000000fffb087207 */ /* 0x000fca0004000000 */
[----:B------:R-:W1:Y:S08]  /*fe20*/  LDC.64 R12, c[0x0][R15+0x168] ;  /* 0x00005a000f0c7b82 */ /* 0x000e700000000a00 */
[----:B------:R-:W2:Y:S01]  /*fe30*/  LDC.64 R16, c[0x0][R15+0x178] ;  /* 0x00005e000f107b82 */ /* 0x000ea20000000a00 */
[----:B-----5:R-:W-:Y:S01]  /*fe40*/  SHF.R.S32.HI R10, RZ, 0x1f, R0 ;  /* 0x0000001fff0a7819 */ /* 0x020fe20000011400 */
[----:B-1----:R-:W-:-:S02]  /*fe50*/  IMAD R6, R13, R11, RZ ;  /* 0x0000000b0d067224 */ /* 0x002fc400078e02ff */
[----:B------:R-:W1:Y:S02]  /*fe60*/  S2R R13, SR_TID.X ;  /* 0x00000000000d7919 */ /* 0x000e640000002100 */
[----:B-1----:R-:W-:-:S04]  /*fe70*/  SHF.R.S32.HI R107, RZ, 0x1f, R13 ;  /* 0x0000001fff6b7819 */ /* 0x002fc8000001140d */
[----:B------:R-:W-:-:S04]  /*fe80*/  LEA.HI R107, R107, R13, RZ, 0x5 ;  /* 0x0000000d6b6b7211 */ /* 0x000fc800078f28ff */
[----:B------:R-:W-:-:S05]  /*fe90*/  LOP3.LUT R107, R107, 0xffffffe0, RZ, 0xc0, !PT ;  /* 0xffffffe06b6b7812 */ /* 0x000fca00078ec0ff */
[----:B------:R-:W-:Y:S02]  /*fea0*/  IMAD.IADD R107, R13, 0x1, -R107 ;  /* 0x000000010d6b7824 */ /* 0x000fe400078e0a6b */
[----:B------:R-:W-:Y:S01]  /*feb0*/  IMAD R13, R14, c[0x0][0x4e8], RZ ;  /* 0x00013a000e0d7a24 */ /* 0x000fe200078e02ff */
[----:B--2---:R-:W-:Y:S01]  /*fec0*/  SEL R3, R2, RZ, !P0 ;  /* 0x000000ff02037207 */ /* 0x004fe20004000000 */
[----:B------:R-:W-:-:S04]  /*fed0*/  IMAD R2, R5, R8, RZ ;  /* 0x0000000805027224 */ /* 0x000fc800078e02ff */
[C---:B------:R-:W-:Y:S02]  /*fee0*/  IMAD R7, R4.reuse, R3, R2 ;  /* 0x0000000304077224 */ /* 0x040fe400078e0202 */
[----:B------:R-:W-:-:S04]  /*fef0*/  IMAD.WIDE.U32 R2, R4, R8, RZ ;  /* 0x0000000804027225 */ /* 0x000fc800078e00ff */
[----:B------:R-:W-:-:S04]  /*ff00*/  IMAD.WIDE.U32 R4, R12, R11, RZ ;  /* 0x0000000b0c047225 */ /* 0x000fc800078e00ff */
[----:B------:R-:W-:Y:S01]  /*ff10*/  IMAD.IADD R3, R3, 0x1, R7 ;  /* 0x0000000103037824 */ /* 0x000fe200078e0207 */
[----:B------:R-:W-:Y:S01]  /*ff20*/  IADD3 R12, P1, P0, R2, R4, R0 ;  /* 0x00000004020c7210 */ /* 0x000fe2000783e000 */
[----:B------:R-:W-:Y:S02]  /*ff30*/  IMAD.MOV.U32 R2, RZ, RZ, c[0x0][0x4e8] ;  /* 0x00013a00ff027624 */ /* 0x000fe400078e00ff */
[----:B------:R-:W-:-:S03]  /*ff40*/  IMAD.IADD R6, R5, 0x1, R6 ;  /* 0x0000000105067824 */ /* 0x000fc600078e0206 */
[----:B------:R-:W-:Y:S02]  /*ff50*/  ISETP.NE.AND P2, PT, R2, 0x1, PT ;  /* 0x000000010200780c */ /* 0x000fe40003f45270 */
[----:B---3--:R-:W-:-:S05]  /*ff60*/  SEL R2, R9, RZ, P3 ;  /* 0x000000ff09027207 */ /* 0x008fca0001800000 */
[-C--:B------:R-:W-:Y:S02]  /*ff70*/  IMAD R7, R17, R2.reuse, RZ ;  /* 0x0000000211077224 */ /* 0x080fe400078e02ff */
[----:B------:R-:W-:Y:S02]  /*ff80*/  IMAD.WIDE.U32 R4, R16, R2, RZ ;  /* 0x0000000210047225 */ /* 0x000fe400078e00ff */
[----:B------:R-:W1:Y:S02]  /*ff90*/  LDC.64 R16, c[0x0][R15+0x160] ;  /* 0x000058000f107b82 */ /* 0x000e640000000a00 */
[----:B------:R-:W-:Y:S01]  /*ffa0*/  IMAD.IADD R9, R250, 0x1, R239 ;  /* 0x00000001fa097824 */ /* 0x000fe200078e02ef */
[----:B------:R-:W-:-:S03]  /*ffb0*/  IADD3.X R6, R3, R6, R10, P1, P0 ;  /* 0x0000000603067210 */ /* 0x000fc60000fe040a */
[----:B------:R-:W-:-:S04]  /*ffc0*/  @P2 IMAD.HI.U32 R3, R9, c[0x0][0x4ec], RZ ;  /* 0x00013b0009032a27 */ /* 0x000fc800078e00ff */
[----:B------:R-:W-:Y:S01]  /*ffd0*/  IMAD.MOV.U32 R2, RZ, RZ, R9 ;  /* 0x000000ffff027224 */ /* 0x000fe200078e0009 */
[----:B------:R-:W-:-:S04]  /*ffe0*/  @P2 SHF.R.U32.HI R2, RZ, c[0x0][0x4f0], R3 ;  /* 0x00013c00ff022a19 */ /* 0x000fc80000011603 */
[----:B------:R-:W-:Y:S02]  /*fff0*/  IADD3 R4, P1, P0, R2, R12, R4 ;  /* 0x0000000c02047210 */ /* 0x000fe4000783e004 */
        /* <DEDUP_REMOVED lines=17> */
[----:B------:R-:W1:Y:S04]  /*10110*/  SHFL.IDX PT, R7, R2, RZ, 0x1c1f ;  /* 0x001c1fff02077589 */ /* 0x000e6800000e0000 */
[----:B------:R-:W-:Y:S04]  /*10120*/  SHFL.IDX PT, R4, R4, 0x1, 0x1c1f ;  /* 0x003c1f0004047f89 */ /* 0x000fe800000e0000 */
[----:B------:R4:W2:Y:S01]  /*10130*/  SHFL.IDX PT, R5, R2, 0x1, 0x1c1f ;  /* 0x003c1f0002057f89 */ /* 0x0008a200000e0000 */
[----:B------:R-:W-:Y:S01]  /*10140*/  LOP3.LUT P0, RZ, R107, 0x3, RZ, 0xc0, !PT ;  /* 0x000000036bff7812 */ /* 0x000fe2000780c0ff */
[----:B----4-:R-:W-:-:S05]  /*10150*/  IMAD.IADD R2, R110, 0x1, R239 ;  /* 0x000000016e027824 */ /* 0x010fca00078e02ef */
[C---:B------:R-:W-:Y:S02]  /*10160*/  IADD3 R3, R2.reuse, 0x8, RZ ;  /* 0x0000000802037810 */ /* 0x040fe40007ffe0ff */
[-C--:B------:R-:W-:Y:S02]  /*10170*/  ISETP.GE.OR P1, PT, R2, R13.reuse, P0 ;  /* 0x0000000d0200720c */ /* 0x080fe40000726670 */
[----:B------:R-:W-:-:S11]  /*10180*/  ISETP.GE.OR P0, PT, R3, R13, P0 ;  /* 0x0000000d0300720c */ /* 0x000fd60000706670 */
[----:B-1----:R1:W-:Y:S01]  /*10190*/  @!P1 ST.E [R6.64], R18 ;  /* 0x0000001206009985 */ /* 0x0023e2000c101906 */
[----:B------:R-:W-:-:S03]  /*101a0*/  ISETP.GE.AND P1, PT, R2, R13, PT ;  /* 0x0000000d0200720c */ /* 0x000fc60003f26270 */
[----:B--2---:R1:W-:Y:S01]  /*101b0*/  @!P0 ST.E [R4.64], R19 ;  /* 0x0000001304008985 */ /* 0x0043e2000c101906 */
[----:B------:R-:W-:Y:S01]  /*101c0*/  ISETP.GE.AND P0, PT, R3, R13, PT ;  /* 0x0000000d0300720c */ /* 0x000fe20003f06270 */
        /* <DEDUP_REMOVED lines=48> */
.L_x_2904:
[----:B------:R-:W-:Y:S05]  /*104d0*/  BRA.DIV ~URZ, `(.L_x_2824) ;  /* 0x000065827f007947 */ /* 0x000fea000b800000 */
[----:B------:R4:W2:Y:S02]  /*104e0*/  SHFL.IDX PT, R0, R14, RZ, 0x181f ;  /* 0x00181fff0e007589 */ /* 0x0008a400000e0000 */
.L_x_2905:
        /* <DEDUP_REMOVED lines=24> */
.L_x_2826:
[----:B------:R-:W-:Y:S05]  /*10670*/  BSYNC B0 ;  /* 0x0000000000007941 */ /* 0x000fea0003800000 */
.L_x_2825:
[----:B------:R-:W-:Y:S05]  /*10680*/  BRA.DIV ~URZ, `(.L_x_2827) ;  /* 0x000064427f007947 */ /* 0x000fea000b800000 */
[----:B---3--:R3:W4:Y:S04]  /*10690*/  SHFL.IDX PT, R4, R5, 0x1, 0x181f ;  /* 0x00381f0005047f89 */ /* 0x00872800000e0000 */
[----:B--2---:R3:W2:Y:S02]  /*106a0*/  SHFL.IDX PT, R0, R14, 0x1, 0x181f ;  /* 0x00381f000e007f89 */ /* 0x0046a400000e0000 */
.L_x_2906:
        /* <DEDUP_REMOVED lines=24> */
.L_x_2829:
[----:B------:R-:W-:Y:S05]  /*10830*/  BSYNC B0 ;  /* 0x0000000000007941 */ /* 0x000fea0003800000 */
.L_x_2828:
[----:B------:R-:W-:Y:S05]  /*10840*/  BRA.DIV ~URZ, `(.L_x_2830) ;  /* 0x000063527f007947 */ /* 0x000fea000b800000 */
[----:B----4-:R4:W3:Y:S02]  /*10850*/  SHFL.IDX PT, R4, R5, 0x2, 0x181f ;  /* 0x00581f0005047f89 */ /* 0x0108e400000e0000 */
.L_x_2907:
[----:B------:R-:W-:Y:S05]  /*10860*/  BRA.DIV ~URZ, `(.L_x_2831) ;  /* 0x000063a27f007947 */ /* 0x000fea000b800000 */
[----:B--2---:R2:W4:Y:S02]  /*10870*/  SHFL.IDX PT, R0, R14, 0x2, 0x181f ;  /* 0x00581f000e007f89 */ /* 0x00452400000e0000 */
.L_x_2908:
        /* <DEDUP_REMOVED lines=24> */
.L_x_2833:
[----:B------:R-:W-:Y:S05]  /*10a00*/  BSYNC B0 ;  /* 0x0000000000007941 */ /* 0x000fea0003800000 */
.L_x_2832:
[----:B------:R-:W-:Y:S05]  /*10a10*/  BRA.DIV ~URZ, `(.L_x_2834) ;  /* 0x000062627f007947 */ /* 0x000fea000b800000 */
[----:B---3--:R3:W1:Y:S04]  /*10a20*/  SHFL.IDX PT, R4, R5, 0x3, 0x181f ;  /* 0x00781f0005047f89 */ /* 0x00866800000e0000 */
[----:B----4-:R3:W4:Y:S02]  /*10a30*/  SHFL.IDX PT, R0, R14, 0x3, 0x181f ;  /* 0x00781f000e007f89 */ /* 0x01072400000e0000 */
.L_x_2909:
        /* <DEDUP_REMOVED lines=25> */
.L_x_2822:
        /* <DEDUP_REMOVED lines=33> */
.L_x_2910:
[----:B------:R-:W-:Y:S05]  /*10de0*/  BRA.DIV ~URZ, `(.L_x_2837) ;  /* 0x00005fd27f007947 */ /* 0x000fea000b800000 */
[----:B------:R3:W4:Y:S02]  /*10df0*/  SHFL.IDX PT, R0, R12, RZ, 0x1c1f ;  /* 0x001c1fff0c007589 */ /* 0x00072400000e0000 */
.L_x_2911:
[----:B------:R-:W-:Y:S01]  /*10e00*/  BSSY B0, `(.L_x_2838) ;  /* 0x00000e0000007945 */ /* 0x000fe20003800000 */
[----:B------:R-:W-:Y:S05]  /*10e10*/  @P1 BRA `(.L_x_2839) ;  /* 0x00000de000001947 */ /* 0x000fea0003800000 */
[C---:B------:R-:W-:Y:S02]  /*10e20*/  ISETP.GE.AND P1, PT, R248.reuse, c[0x0][0x3c8], PT ;  /* 0x0000f200f8007a0c */ /* 0x040fe40003f26270 */
[C---:B------:R-:W-:Y:S02]  /*10e30*/  IADD3 R7, R248.reuse, 0x8, RZ ;  /* 0x00000008f8077810 */ /* 0x040fe40007ffe0ff */
[C---:B------:R-:W-:Y:S02]  /*10e40*/  IADD3 R6, R248.reuse, 0x10, RZ ;  /* 0x00000010f8067810 */ /* 0x040fe40007ffe0ff */
[----:B------:R-:W-:Y:S02]  /*10e50*/  ISETP.GE.AND P3, PT, R7, c[0x0][0x3c8], PT ;  /* 0x0000f20007007a0c */ /* 0x000fe40003f66270 */
[----:B------:R-:W-:-:S02]  /*10e60*/  IADD3 R9, R248, 0x8, RZ ;  /* 0x00000008f8097810 */ /* 0x000fc40007ffe0ff */
[----:B------:R-:W-:Y:S02]  /*10e70*/  ISETP.GE.AND P4, PT, R6, c[0x0][0x3c8], PT ;  /* 0x0000f20006007a0c */ /* 0x000fe40003f86270 */
[C---:B------:R-:W-:Y:S01]  /*10e80*/  IADD3 R8, R248.reuse, 0x18, RZ ;  /* 0x00000018f8087810 */ /* 0x040fe20007ffe0ff */
[----:B----4-:R-:W-:Y:S01]  /*10e90*/  @!P1 IMAD.MOV.U32 R2, RZ, RZ, R0 ;  /* 0x000000ffff029224 */ /* 0x010fe200078e0000 */
[----:B------:R-:W-:Y:S01]  /*10ea0*/  SHF.R.S32.HI R9, RZ, 0x1f, R9 ;  /* 0x0000001fff097819 */ /* 0x000fe20000011409 */
[----:B--2---:R-:W-:Y:S01]  /*10eb0*/  @!P1 IMAD.MOV.U32 R3, RZ, RZ, R4 ;  /* 0x000000ffff039224 */ /* 0x004fe200078e0004 */
[C---:B------:R-:W-:Y:S02]  /*10ec0*/  IADD3 R13, R248.reuse, 0x20, RZ ;  /* 0x00000020f80d7810 */ /* 0x040fe40007ffe0ff */
[C---:B------:R-:W-:Y:S01]  /*10ed0*/  IADD3 R11, R248.reuse, 0x18, RZ ;  /* 0x00000018f80b7810 */ /* 0x040fe20007ffe0ff */
[----:B------:R-:W-:Y:S01]  /*10ee0*/  @!P1 IMAD.WIDE R2, R248, 0x4, R2 ;  /* 0x00000004f8029825 */ /* 0x000fe200078e0202 */
[----:B------:R-:W-:-:S02]  /*10ef0*/  ISETP.GE.AND P6, PT, R13, c[0x0][0x3c8], PT ;  /* 0x0000f2000d007a0c */ /* 0x000fc40003fc6270 */
[----:B------:R-:W-:Y:S02]  /*10f00*/  SHF.R.S32.HI R11, RZ, 0x1f, R11 ;  /* 0x0000001fff0b7819 */ /* 0x000fe4000001140b */
[----:B------:R2:W-:Y:S01]  /*10f10*/  @!P1 ST.E.64 [R2.64], R22 ;  /* 0x0000001602009985 */ /* 0x0005e2000c101b06 */
[----:B------:R-:W-:Y:S02]  /*10f20*/  ISETP.GE.AND P1, PT, R8, c[0x0][0x3c8], PT ;  /* 0x0000f20008007a0c */ /* 0x000fe40003f26270 */
[C---:B------:R-:W-:Y:S02]  /*10f30*/  IADD3 R10, R248.reuse, 0x30, RZ ;  /* 0x00000030f80a7810 */ /* 0x040fe40007ffe0ff */
[----:B------:R-:W-:Y:S02]  /*10f40*/  IADD3 R14, R248, 0x20, RZ ;  /* 0x00000020f80e7810 */ /* 0x000fe40007ffe0ff */
[----:B------:R-:W-:Y:S02]  /*10f50*/  ISETP.GE.AND P5, PT, R10, c[0x0][0x3c8], PT ;  /* 0x0000f2000a007a0c */ /* 0x000fe40003fa6270 */
[----:B------:R-:W-:-:S02]  /*10f60*/  SHF.R.S32.HI R14, RZ, 0x1f, R14 ;  /* 0x0000001fff0e7819 */ /* 0x000fc4000001140e */
[C---:B------:R-:W-:Y:S02]  /*10f70*/  IADD3 R15, R248.reuse, 0xa0, RZ ;  /* 0x000000a0f80f7810 */ /* 0x040fe40007ffe0ff */
[C---:B------:R-:W-:Y:S02]  /*10f80*/  IADD3 R16, R248.reuse, 0xb0, RZ ;  /* 0x000000b0f8107810 */ /* 0x040fe40007ffe0ff */
[C---:B------:R-:W-:Y:S02]  /*10f90*/  IADD3 R17, R248.reuse, 0xa0, RZ ;  /* 0x000000a0f8117810 */ /* 0x040fe40007ffe0ff */
[----:B------:R-:W-:Y:S02]  /*10fa0*/  IADD3 R18, R248, 0xe8, RZ ;  /* 0x000000e8f8127810 */ /* 0x000fe40007ffe0ff */
[----:B------:R-:W-:Y:S02]  /*10fb0*/  SHF.R.S32.HI R17, RZ, 0x1f, R17 ;  /* 0x0000001fff117819 */ /* 0x000fe40000011411 */
[----:B------:R-:W-:-:S02]  /*10fc0*/  SHF.R.S32.HI R18, RZ, 0x1f, R18 ;  /* 0x0000001fff127819 */ /* 0x000fc40000011412 */
[----:B--2---:R-:W-:-:S04]  /*10fd0*/  @!P3 LEA R2, P2, R7, R0, 0x2 ;  /* 0x000000000702b211 */ /* 0x004fc800078410ff */
[----:B------:R-:W-:Y:S02]  /*10fe0*/  @!P3 LEA.HI.X R3, R7, R4, R9, 0x2, P2 ;  /* 0x000000040703b211 */ /* 0x000fe400010f1409 */
[C---:B------:R-:W-:Y:S02]  /*10ff0*/  IADD3 R7, R248.reuse, 0x10, RZ ;  /* 0x00000010f8077810 */ /* 0x040fe40007ffe0ff */
[----:B------:R-:W-:Y:S01]  /*11000*/  IADD3 R9, R248, 0x28, RZ ;  /* 0x00000028f8097810 */ /* 0x000fe20007ffe0ff */
[----:B------:R2:W-:Y:S01]  /*11010*/  @!P3 ST.E.64 [R2.64], R24 ;  /* 0x000000180200b985 */ /* 0x0005e2000c101b06 */
[----:B------:R-:W-:Y:S02]  /*11020*/  SHF.R.S32.HI R7, RZ, 0x1f, R7 ;  /* 0x0000001fff077819 */ /* 0x000fe40000011407 */
[----:B--2---:R-:W-:-:S04]  /*11030*/  @!P4 LEA R2, P2, R6, R0, 0x2 ;  /* 0x000000000602c211 */ /* 0x004fc800078410ff */
[----:B------:R-:W-:Y:S02]  /*11040*/  @!P4 LEA.HI.X R3, R6, R4, R7, 0x2, P2 ;  /* 0x000000040603c211 */ /* 0x000fe400010f1407 */
[----:B------:R-:W-:Y:S02]  /*11050*/  ISETP.GE.AND P2, PT, R9, c[0x0][0x3c8], PT ;  /* 0x0000f20009007a0c */ /* 0x000fe40003f46270 */
[C---:B------:R-:W-:Y:S01]  /*11060*/  @!P1 LEA R6, P3, R8.reuse, R0, 0x2 ;  /* 0x0000000008069211 */ /* 0x040fe200078610ff */
[----:B------:R2:W-:Y:S03]  /*11070*/  @!P4 ST.E.64 [R2.64], R26 ;  /* 0x0000001a0200c985 */ /* 0x0005e6000c101b06 */
        /* <DEDUP_REMOVED lines=9> */
[C---:B----4-:R-:W-:Y:S01]  /*11110*/  @!P2 LEA R6, P3, R9.reuse, R0, 0x2 ;  /* 0x000000000906a211 */ /* 0x050fe200078610ff */
[----:B------:R2:W-:Y:S01]  /*11120*/  @!P6 ST.E.64 [R2.64], R30 ;  /* 0x0000001e0200e985 */ /* 0x0005e2000c101b06 */
[C---:B------:R-:W-:Y:S02]  /*11130*/  IADD3 R14, R248.reuse, 0x30, RZ ;  /* 0x00000030f80e7810 */ /* 0x040fe40007ffe0ff */
[----:B------:R-:W-:Y:S02]  /*11140*/  @!P2 LEA.HI.X R7, R9, R4, R11, 0x2, P3 ;  /* 0x000000040907a211 */ /* 0x000fe400018f140b */
[----:B------:R-:W-:-:S02]  /*11150*/  IADD3 R9, R248, 0x48, RZ ;  /* 0x00000048f8097810 */ /* 0x000fc40007ffe0ff */
[----:B------:R-:W-:Y:S01]  /*11160*/  IADD3 R11, R248, 0x38, RZ ;  /* 0x00000038f80b7810 */ /* 0x000fe20007ffe0ff */
[----:B------:R4:W-:Y:S01]  /*11170*/  @!P2 ST.E.64 [R6.64], R32 ;  /* 0x000000200600a985 */ /* 0x0009e2000c101b06 */
[----:B------:R-:W-:Y:S02]  /*11180*/  ISETP.GE.AND P6, PT, R13, c[0x0][0x3c8], PT ;  /* 0x0000f2000d007a0c */ /* 0x000fe40003fc6270 */
[----:B------:R-:W-:Y:S02]  /*11190*/  ISETP.GE.AND P2, PT, R9, c[0x0][0x3c8], PT ;  /* 0x0000f20009007a0c */ /* 0x000fe40003f46270 */
[----:B------:R-:W-:Y:S02]  /*111a0*/  SHF.R.S32.HI R14, RZ, 0x1f, R14 ;  /* 0x0000001fff0e7819 */ /* 0x000fe4000001140e */
        /* <DEDUP_REMOVED lines=74> */
[----:B----4-:R-:W-:Y:S01]  /*11650*/  @!P2 LEA R6, P3, R9, R0, 0x2 ;  /* 0x000000000906a211 */ /* 0x010fe200078610ff */
[----:B------:R2:W-:Y:S01]  /*11660*/  @!P6 ST.E.64 [R2.64], R68 ;  /* 0x000000440200e985 */ /* 0x0005e2000c101b06 */
[----:B------:R-:W-:Y:S02]  /*11670*/  ISETP.GE.AND P6, PT, R15, c[0x0][0x3c8], PT ;  /* 0x0000f2000f007a0c */ /* 0x000fe40003fc6270 */
[----:B------:R-:W-:Y:S02]  /*11680*/  @!P2 LEA.HI.X R7, R9, R4, R11, 0x2, P3 ;  /* 0x000000040907a211 */ /* 0x000fe400018f140b */
[----:B------:R-:W-:-:S02]  /*11690*/  IADD3 R11, R248, 0xa8, RZ ;  /* 0x000000a8f80b7810 */ /* 0x000fc40007ffe0ff */
[C---:B------:R-:W-:Y:S01]  /*116a0*/  IADD3 R9, R248.reuse, 0x98, RZ ;  /* 0x00000098f8097810 */ /* 0x040fe20007ffe0ff */
[----:B------:R4:W-:Y:S01]  /*116b0*/  @!P2 ST.E.64 [R6.64], R72 ;  /* 0x000000480600a985 */ /* 0x0009e2000c101b06 */
[----:B------:R-:W-:Y:S02]  /*116c0*/  ISETP.GE.AND P2, PT, R11, c[0x0][0x3c8], PT ;  /* 0x0000f2000b007a0c */ /* 0x000fe40003f46270 */
[----:B------:R-:W-:Y:S02]  /*116d0*/  SHF.R.S32.HI R13, RZ, 0x1f, R13 ;  /* 0x0000001fff0d7819 */ /* 0x000fe4000001140d */
[----:B------:R-:W-:Y:S02]  /*116e0*/  SHF.R.S32.HI R9, RZ, 0x1f, R9 ;  /* 0x0000001fff097819 */ /* 0x000fe40000011409 */
[----:B------:R-:W-:Y:S02]  /*116f0*/  IADD3 R14, R248, 0xc0, RZ ;  /* 0x000000c0f80e7810 */ /* 0x000fe40007ffe0ff */
        /* <DEDUP_REMOVED lines=10> */
[----:B------:R-:W-:Y:S02]  /*117a0*/  ISETP.GE.AND P1, PT, R10, c[0x0][0x3c8], PT ;  /* 0x0000f2000a007a0c */ /* 0x000fe40003f26270 */
[----:B------:R-:W-:-:S04]  /*117b0*/  @!P2 LEA R8, P3, R11, R0, 0x2 ;  /* 0x000000000b08a211 */ /* 0x000fc800078610ff */
[----:B------:R-:W-:Y:S02]  /*117c0*/  @!P2 LEA.HI.X R9, R11, R4, R13, 0x2, P3 ;  /* 0x000000040b09a211 */ /* 0x000fe400018f140d */
[C---:B------:R-:W-:Y:S02]  /*117d0*/  IADD3 R13, R248.reuse, 0xc8, RZ ;  /* 0x000000c8f80d7810 */ /* 0x040fe40007ffe0ff */
[----:B------:R-:W-:Y:S02]  /*117e0*/  IADD3 R11, R248, 0xd0, RZ ;  /* 0x000000d0f80b7810 */ /* 0x000fe40007ffe0ff */
[----:B--2---:R-:W-:-:S04]  /*117f0*/  @!P6 LEA R2, P4, R15, R0, 0x2 ;  /* 0x000000000f02e211 */ /* 0x004fc800078810ff */
[----:B------:R-:W-:Y:S02]  /*11800*/  @!P6 LEA.HI.X R3, R15, R4, R17, 0x2, P4 ;  /* 0x000000040f03e211 */ /* 0x000fe400020f1411 */
[C---:B------:R-:W-:Y:S02]  /*11810*/  IADD3 R17, R248.reuse, 0xb0, RZ ;  /* 0x000000b0f8117810 */ /* 0x040fe40007ffe0ff */
[----:B------:R-:W-:Y:S01]  /*11820*/  IADD3 R15, R248, 0xb8, RZ ;  /* 0x000000b8f80f7810 */ /* 0x000fe20007ffe0ff */
[----:B------:R2:W-:Y:S01]  /*11830*/  @!P6 ST.E.64 [R2.64], R84 ;  /* 0x000000540200e985 */ /* 0x0005e2000c101b06 */
[----:B------:R-:W-:Y:S02]  /*11840*/  ISETP.GE.AND P6, PT, R14, c[0x0][0x3c8], PT ;  /* 0x0000f2000e007a0c */ /* 0x000fe40003fc6270 */
[----:B------:R-:W-:Y:S01]  /*11850*/  ISETP.GE.AND P4, PT, R13, c[0x0][0x3c8], PT ;  /* 0x0000f2000d007a0c */ /* 0x000fe20003f86270 */
[----:B------:R5:W-:Y:S01]  /*11860*/  @!P2 ST.E.64 [R8.64], R88 ;  /* 0x000000580800a985 */ /* 0x000be2000c101b06 */
[----:B----4-:R-:W-:-:S02]  /*11870*/  @!P5 LEA R6, P3, R16, R0, 0x2 ;  /* 0x000000001006d211 */ /* 0x010fc400078610ff */
[----:B------:R-:W-:Y:S02]  /*11880*/  SHF.R.S32.HI R17, RZ, 0x1f, R17 ;  /* 0x0000001fff117819 */ /* 0x000fe40000011411 */
[----:B------:R-:W-:Y:S02]  /*11890*/  SHF.R.S32.HI R15, RZ, 0x1f, R15 ;  /* 0x0000001fff0f7819 */ /* 0x000fe4000001140f */
[----:B------:R-:W-:Y:S02]  /*118a0*/  @!P5 LEA.HI.X R7, R16, R4, R17, 0x2, P3 ;  /* 0x000000041007d211 */ /* 0x000fe400018f1411 */
[----:B------:R-:W-:Y:S02]  /*118b0*/  ISETP.GE.AND P3, PT, R11, c[0x0][0x3c8], PT ;  /* 0x0000f2000b007a0c */ /* 0x000fe40003f66270 */
[C---:B------:R-:W-:Y:S01]  /*118c0*/  IADD3 R16, R248.reuse, 0xc0, RZ ;  /* 0x000000c0f8107810 */ /* 0x040fe20007ffe0ff */
[----:B------:R4:W-:Y:S01]  /*118d0*/  @!P5 ST.E.64 [R6.64], R92 ;  /* 0x0000005c0600d985 */ /* 0x0009e2000c101b06 */
[----:B------:R-:W-:-:S02]  /*118e0*/  IADD3 R17, R248, 0xe8, RZ ;  /* 0x000000e8f8117810 */ /* 0x000fc40007ffe0ff */
[----:B------:R-:W-:Y:S02]  /*118f0*/  SHF.R.S32.HI R16, RZ, 0x1f, R16 ;  /* 0x0000001fff107819 */ /* 0x000fe40000011410 */
[----:B--2---:R-:W-:-:S04]  /*11900*/  @!P1 LEA R2, P2, R10, R0, 0x2 ;  /* 0x000000000a029211 */ /* 0x004fc800078410ff */
[----:B------:R-:W-:Y:S02]  /*11910*/  @!P1 LEA.HI.X R3, R10, R4, R15, 0x2, P2 ;  /* 0x000000040a039211 */ /* 0x000fe400010f140f */
[----:B------:R-:W-:Y:S02]  /*11920*/  IADD3 R15, R248, 0xc8, RZ ;  /* 0x000000c8f80f7810 */ /* 0x000fe40007ffe0ff */
[----:B-----5:R-:W-:Y:S01]  /*11930*/  @!P6 LEA R8, P2, R14, R0, 0x2 ;  /* 0x000000000e08e211 */ /* 0x020fe200078410ff */
[----:B------:R2:W-:Y:S01]  /*11940*/  @!P1 ST.E.64 [R2.64], R96 ;  /* 0x0000006002009985 */ /* 0x0005e2000c101b06 */
[----:B------:R-:W-:Y:S02]  /*11950*/  SHF.R.S32.HI R15, RZ, 0x1f, R15 ;  /* 0x0000001fff0f7819 */ /* 0x000fe4000001140f */
[----:B------:R-:W-:Y:S02]  /*11960*/  IADD3 R10, R248, 0xd8, RZ ;  /* 0x000000d8f80a7810 */ /* 0x000fe40007ffe0ff */
[----:B------:R-:W-:-:S02]  /*11970*/  @!P6 LEA.HI.X R9, R14, R4, R16, 0x2, P2 ;  /* 0x000000040e09e211 */ /* 0x000fc400010f1410 */
[----:B------:R-:W-:Y:S02]  /*11980*/  ISETP.GE.AND P1, PT, R10, c[0x0][0x3c8], PT ;  /* 0x0000f2000a007a0c */ /* 0x000fe40003f26270 */
[----:B------:R-:W-:Y:S01]  /*11990*/  IADD3 R14, R248, 0xe0, RZ ;  /* 0x000000e0f80e7810 */ /* 0x000fe20007ffe0ff */
[----:B------:R-:W-:Y:S01]  /*119a0*/  @!P6 ST.E.64 [R8.64], R134 ;  /* 0x000000860800e985 */ /* 0x000fe2000c101b06 */
[----:B----4-:R-:W-:Y:S02]  /*119b0*/  @!P3 LEA R6, P2, R11, R0, 0x2 ;  /* 0x000000000b06b211 */ /* 0x010fe400078410ff */
        /* <DEDUP_REMOVED lines=19> */
[----:B------:R-:W-:-:S03]  /*11af0*/  @!P6 LEA R10, P2, R14, R0, 0x2 ;  /* 0x000000000e0ae211 */ /* 0x000fc600078410ff */
[----:B------:R2:W-:Y:S01]  /*11b00*/  @!P1 ST.E.64 [R2.64], R108 ;  /* 0x0000006c02009985 */ /* 0x0005e2000c101b06 */
[----:B------:R-:W-:Y:S02]  /*11b10*/  @!P6 LEA.HI.X R11, R14, R4, R16, 0x2, P2 ;  /* 0x000000040e0be211 */ /* 0x000fe400010f1410 */
[-C--:B------:R-:W-:Y:S02]  /*11b20*/  @!P5 LEA R8, P1, R17, R0.reuse, 0x2 ;  /* 0x000000001108d211 */ /* 0x080fe400078210ff */
[C---:B------:R-:W-:Y:S01]  /*11b30*/  IADD3 R16, R248.reuse, 0xf0, RZ ;  /* 0x000000f0f8107810 */ /* 0x040fe20007ffe0ff */
[----:B------:R1:W-:Y:S01]  /*11b40*/  @!P6 ST.E.64 [R10.64], R148 ;  /* 0x000000940a00e985 */ /* 0x0003e2000c101b06 */
[----:B------:R-:W-:Y:S02]  /*11b50*/  IADD3 R14, R248, 0xf8, RZ ;  /* 0x000000f8f80e7810 */ /* 0x000fe40007ffe0ff */
[----:B----4-:R-:W-:Y:S02]  /*11b60*/  @!P4 LEA R6, P2, R15, R0, 0x2 ;  /* 0x000000000f06c211 */ /* 0x010fe400078410ff */
[----:B------:R-:W-:-:S02]  /*11b70*/  SHF.R.S32.HI R16, RZ, 0x1f, R16 ;  /* 0x0000001fff107819 */ /* 0x000fc40000011410 */
        /* <DEDUP_REMOVED lines=8> */
.L_x_2839:
[----:B------:R-:W-:Y:S05]  /*11c00*/  BSYNC B0 ;  /* 0x0000000000007941 */ /* 0x000fea0003800000 */
.L_x_2838:
[----:B------:R-:W-:Y:S05]  /*11c10*/  BRA.DIV ~URZ, `(.L_x_2840) ;  /* 0x000052127f007947 */ /* 0x000fea000b800000 */
[----:B--2---:R2:W1:Y:S04]  /*11c20*/  SHFL.IDX PT, R4, R5, 0x1, 0x1c1f ;  /* 0x003c1f0005047f89 */ /* 0x00446800000e0000 */
[----:B----4-:R2:W4:Y:S02]  /*11c30*/  SHFL.IDX PT, R0, R12, 0x1, 0x1c1f ;  /* 0x003c1f000c007f89 */ /* 0x01052400000e0000 */
.L_x_2912:
[----:B------:R-:W-:Y:S05]  /*11c40*/  @P0 BRA `(.L_x_2835) ;  /* 0x00001c0000000947 */ /* 0x000fea0003800000 */
[C---:B-1----:R-:W-:Y:S02]  /*11c50*/  IADD3 R11, R248.reuse, 0x8, RZ ;  /* 0x00000008f80b7810 */ /* 0x042fe40007ffe0ff */
[C---:B------:R-:W-:Y:S02]  /*11c60*/  ISETP.GE.AND P0, PT, R248.reuse, c[0x0][0x3c8], PT ;  /* 0x0000f200f8007a0c */ /* 0x040fe40003f06270 */
[----:B------:R-:W-:Y:S02]  /*11c70*/  ISETP.GE.AND P5, PT, R11, c[0x0][0x3c8], PT ;  /* 0x0000f2000b007a0c */ /* 0x000fe40003fa6270 */
[----:B------:R-:W-:-:S02]  /*11c80*/  IADD3 R13, R248, 0x10, RZ ;  /* 0x00000010f80d7810 */ /* 0x000fc40007ffe0ff */
[C---:B------:R-:W-:Y:S02]  /*11c90*/  IADD3 R15, R248.reuse, 0x8, RZ ;  /* 0x00000008f80f7810 */ /* 0x040fe40007ffe0ff */
[----:B------:R-:W-:Y:S02]  /*11ca0*/  ISETP.GE.AND P4, PT, R13, c[0x0][0x3c8], PT ;  /* 0x0000f2000d007a0c */ /* 0x000fe40003f86270 */
[----:B------:R-:W-:Y:S02]  /*11cb0*/  IADD3 R10, R248, 0x18, RZ ;  /* 0x00000018f80a7810 */ /* 0x000fe40007ffe0ff */
[----:B------:R-:W-:Y:S01]  /*11cc0*/  SHF.R.S32.HI R15, RZ, 0x1f, R15 ;  /* 0x0000001fff0f7819 */ /* 0x000fe2000001140f */
[----:B----4-:R-:W-:Y:S01]  /*11cd0*/  @!P0 IMAD.MOV.U32 R2, RZ, RZ, R0 ;  /* 0x000000ffff028224 */ /* 0x010fe200078e0000 */
[----:B------:R-:W-:Y:S01]  /*11ce0*/  ISETP.GE.AND P3, PT, R10, c[0x0][0x3c8], PT ;  /* 0x0000f2000a007a0c */ /* 0x000fe20003f66270 */
[----:B------:R-:W-:Y:S01]  /*11cf0*/  @!P0 IMAD.MOV.U32 R3, RZ, RZ, R4 ;  /* 0x000000ffff038224 */ /* 0x000fe200078e0004 */
[----:B------:R-:W-:-:S02]  /*11d00*/  @!P5 LEA R8, P6, R11, R0, 0x2 ;  /* 0x000000000b08d211 */ /* 0x000fc400078c10ff */
[C---:B--23--:R-:W-:Y:S01]  /*11d10*/  IADD3 R12, R248.reuse, 0x20, RZ ;  /* 0x00000020f80c7810 */ /* 0x04cfe20007ffe0ff */
[C---:B------:R-:W-:Y:S01]  /*11d20*/  @!P0 IMAD.WIDE R2, R248.reuse, 0x4, R2 ;  /* 0x00000004f8028825 */ /* 0x040fe200078e0202 */
[----:B------:R-:W-:Y:S02]  /*11d30*/  @!P5 LEA.HI.X R9, R11, R4, R15, 0x2, P6 ;  /* 0x000000040b09d211 */ /* 0x000fe400030f140f */
[----:B------:R-:W-:Y:S02]  /*11d40*/  IADD3 R15, R248, 0x10, RZ ;  /* 0x00000010f80f7810 */ /* 0x000fe40007ffe0ff */
[----:B------:R-:W-:Y:S01]  /*11d50*/  ISETP.GE.AND P2, PT, R12, c[0x0][0x3c8], PT ;  /* 0x0000f2000c007a0c */ /* 0x000fe20003f46270 */
[----:B------:R1:W-:Y:S01]  /*11d60*/  @!P0 ST.E.64 [R2.64], R116 ;  /* 0x0000007402008985 */ /* 0x0003e2000c101b06 */
[----:B------:R-:W-:Y:S02]  /*11d70*/  @!P4 LEA R6, P0, R13, R0, 0x2 ;  /* 0x000000000d06c211 */ /* 0x000fe400078010ff */
[----:B------:R-:W-:Y:S01]  /*11d80*/  SHF.R.S32.HI R15, RZ, 0x1f, R15 ;  /* 0x0000001fff0f7819 */ /* 0x000fe2000001140f */
[----:B------:R2:W-:Y:S01]  /*11d90*/  @!P5 ST.E.64 [R8.64], R152 ;  /* 0x000000980800d985 */ /* 0x0005e2000c101b06 */
[----:B------:R-:W-:-:S02]  /*11da0*/  IADD3 R14, R248, 0x28, RZ ;  /* 0x00000028f80e7810 */ /* 0x000fc40007ffe0ff */
[----:B------:R-:W-:Y:S02]  /*11db0*/  IADD3 R11, R248, 0x18, RZ ;  /* 0x00000018f80b7810 */ /* 0x000fe40007ffe0ff */
[----:B------:R-:W-:Y:S02]  /*11dc0*/  @!P4 LEA.HI.X R7, R13, R4, R15, 0x2, P0 ;  /* 0x000000040d07c211 */ /* 0x000fe400000f140f */
[----:B------:R-:W-:Y:S02]  /*11dd0*/  ISETP.GE.AND P1, PT, R14, c[0x0][0x3c8], PT ;  /* 0x0000f2000e007a0c */ /* 0x000fe40003f26270 */
[C---:B------:R-:W-:Y:S01]  /*11de0*/  IADD3 R5, R248.reuse, 0x30, RZ ;  /* 0x00000030f8057810 */ /* 0x040fe20007ffe0ff */
[----:B------:R3:W-:Y:S01]  /*11df0*/  @!P4 ST.E.64 [R6.64], R128 ;  /* 0x000000800600c985 */ /* 0x0007e2000c101b06 */
[----:B------:R-:W-:Y:S02]  /*11e00*/  SHF.R.S32.HI R11, RZ, 0x1f, R11 ;  /* 0x0000001fff0b7819 */ /* 0x000fe4000001140b */
[----:B------:R-:W-:-:S02]  /*11e10*/  IADD3 R15, R248, 0x20, RZ ;  /* 0x00000020f80f7810 */ /* 0x000fc40007ffe0ff */
[----:B------:R-:W-:Y:S02]  /*11e20*/  ISETP.GE.AND P0, PT, R5, c[0x0][0x3c8], PT ;  /* 0x0000f20005007a0c */ /* 0x000fe40003f06270 */
[----:B------:R-:W-:Y:S02]  /*11e30*/  SHF.R.S32.HI R15, RZ, 0x1f, R15 ;  /* 0x0000001fff0f7819 */ /* 0x000fe4000001140f */
[C---:B------:R-:W-:Y:S02]  /*11e40*/  IADD3 R13, R248.reuse, 0x40, RZ ;  /* 0x00000040f80d7810 */ /* 0x040fe40007ffe0ff */
[----:B------:R-:W-:Y:S02]  /*11e50*/  IADD3 R16, R248, 0xb0, RZ ;  /* 0x000000b0f8107810 */ /* 0x000fe40007ffe0ff */
[----:B-1----:R-:W-:Y:S02]  /*11e60*/  @!P3 LEA R2, P6, R10, R0, 0x2 ;  /* 0x000000000a02b211 */ /* 0x002fe400078c10ff */
[----:B------:R-:W-:-:S02]  /*11e70*/  SHF.R.S32.HI R16, RZ, 0x1f, R16 ;  /* 0x0000001fff107819 */ /* 0x000fc40000011410 */
[----:B------:R-:W-:Y:S02]  /*11e80*/  @!P3 LEA.HI.X R3, R10, R4, R11, 0x2, P6 ;  /* 0x000000040a03b211 */ /* 0x000fe400030f140b */
[----:B--2---:R-:W-:Y:S02]  /*11e90*/  @!P2 LEA R8, P4, R12, R0, 0x2 ;  /* 0x000000000c08a211 */ /* 0x004fe400078810ff */
[----:B------:R-:W-:Y:S01]  /*11ea0*/  IADD3 R11, R248, 0x38, RZ ;  /* 0x00000038f80b7810 */ /* 0x000fe20007ffe0ff */
[----:B------:R1:W-:Y:S01]  /*11eb0*/  @!P3 ST.E.64 [R2.64], R120 ;  /* 0x000000780200b985 */ /* 0x0003e2000c101b06 */
[----:B------:R-:W-:Y:S02]  /*11ec0*/  @!P2 LEA.HI.X R9, R12, R4, R15, 0x2, P4 ;  /* 0x000000040c09a211 */ /* 0x000fe400020f140f */
[----:B------:R-:W-:Y:S02]  /*11ed0*/  ISETP.GE.AND P5, PT, R11, c[0x0][0x3c8], PT ;  /* 0x0000f2000b007a0c */ /* 0x000fe40003fa6270 */
[----:B------:R-:W-:Y:S01]  /*11ee0*/  IADD3 R15, R248, 0x28, RZ ;  /* 0x00000028f80f7810 */ /* 0x000fe20007ffe0ff */
[----:B------:R2:W-:Y:S01]  /*11ef0*/  @!P2 ST.E.64 [R8.64], R150 ;  /* 0x000000960800a985 */ /* 0x0005e2000c101b06 */
[----:B---3--:R-:W-:-:S02]  /*11f00*/  @!P1 LEA R6, P3, R14, R0, 0x2 ;  /* 0x000000000e069211 */ /* 0x008fc400078610ff */
[----:B------:R-:W-:Y:S02]  /*11f10*/  SHF.R.S32.HI R15, RZ, 0x1f, R15 ;  /* 0x0000001fff0f7819 */ /* 0x000fe4000001140f */
[----:B------:R-:W-:Y:S02]  /*11f20*/  IADD3 R12, R248, 0x30, RZ ;  /* 0x00000030f80c7810 */ /* 0x000fe40007ffe0ff */
[----:B------:R-:W-:Y:S02]  /*11f30*/  @!P1 LEA.HI.X R7, R14, R4, R15, 0x2, P3 ;  /* 0x000000040e079211 */ /* 0x000fe400018f140f */
[----:B------:R-:W-:Y:S02]  /*11f40*/  SHF.R.S32.HI R12, RZ, 0x1f, R12 ;  /* 0x0000001fff0c7819 */ /* 0x000fe4000001140c */
[----:B------:R-:W-:Y:S01]  /*11f50*/  IADD3 R10, R248, 0x48, RZ ;  /* 0x00000048f80a7810 */ /* 0x000fe20007ffe0ff */
[----:B------:R3:W-:Y:S01]  /*11f60*/  @!P1 ST.E.64 [R6.64], R140 ;  /* 0x0000008c06009985 */ /* 0x0007e2000c101b06 */
[----:B------:R-:W-:-:S02]  /*11f70*/  ISETP.GE.AND P4, PT, R13, c[0x0][0x3c8], PT ;  /* 0x0000f2000d007a0c */ /* 0x000fc40003f86270 */
[----:B------:R-:W-:Y:S02]  /*11f80*/  IADD3 R15, R248, 0x38, RZ ;  /* 0x00000038f80f7810 */ /* 0x000fe40007ffe0ff */
[----:B------:R-:W-:Y:S02]  /*11f90*/  ISETP.GE.AND P3, PT, R10, c[0x0][0x3c8], PT ;  /* 0x0000f2000a007a0c */ /* 0x000fe40003f66270 */
[----:B------:R-:W-:Y:S02]  /*11fa0*/  SHF.R.S32.HI R15, RZ, 0x1f, R15 ;  /* 0x0000001fff0f7819 */ /* 0x000fe4000001140f */
[----:B------:R-:W-:Y:S02]  /*11fb0*/  IADD3 R14, R248, 0x58, RZ ;  /* 0x00000058f80e7810 */ /* 0x000fe40007ffe0ff */
[----:B-1----:R-:W-:Y:S02]  /*11fc0*/  @!P0 LEA R2, P6, R5, R0, 0x2 ;  /* 0x0000000005028211 */ /* 0x002fe400078c10ff */
[----:B------:R-:W-:-:S02]  /*11fd0*/  ISETP.GE.AND P1, PT, R14, c[0x0][0x3c8], PT ;  /* 0x0000f2000e007a0c */ /* 0x000fc40003f26270 */
[----:B------:R-:W-:Y:S02]  /*11fe0*/  @!P0 LEA.HI.X R3, R5, R4, R12, 0x2, P6 ;  /* 0x0000000405038211 */ /* 0x000fe400030f140c */
[C---:B--2---:R-:W-:Y:S02]  /*11ff0*/  @!P5 LEA R8, P6, R11.reuse, R0, 0x2 ;  /* 0x000000000b08d211 */ /* 0x044fe400078c10ff */
[----:B------:R-:W-:Y:S01]  /*12000*/  IADD3 R12, R248, 0x50, RZ ;  /* 0x00000050f80c7810 */ /* 0x000fe20007ffe0ff */
[----:B------:R1:W-:Y:S01]  /*12010*/  @!P0 ST.E.64 [R2.64], R124 ;  /* 0x0000007c02008985 */ /* 0x0003e2000c101b06 */
[----:B------:R-:W-:Y:S02]  /*12020*/  @!P5 LEA.HI.X R9, R11, R4, R15, 0x2, P6 ;  /* 0x000000040b09d211 */ /* 0x000fe400030f140f */
[----:B------:R-:W-:Y:S02]  /*12030*/  ISETP.GE.AND P2, PT, R12, c[0x0][0x3c8], PT ;  /* 0x0000f2000c007a0c */ /* 0x000fe40003f46270 */
[C---:B------:R-:W-:Y:S01]  /*12040*/  IADD3 R15, R248.reuse, 0x40, RZ ;  /* 0x00000040f80f7810 */ /* 0x040fe20007ffe0ff */
[----:B------:R2:W-:Y:S01]  /*12050*/  @!P5 ST.E.64 [R8.64], R146 ;  /* 0x000000920800d985 */ /* 0x0005e2000c101b06 */
[----:B------:R-:W-:-:S02]  /*12060*/  IADD3 R11, R248, 0x48, RZ ;  /* 0x00000048f80b7810 */ /* 0x000fc40007ffe0ff */
[C---:B---3--:R-:W-:Y:S02]  /*12070*/  @!P4 LEA R6, P0, R13.reuse, R0, 0x2 ;  /* 0x000000000d06c211 */ /* 0x048fe400078010ff */
[----:B------:R-:W-:Y:S02]  /*12080*/  SHF.R.S32.HI R15, RZ, 0x1f, R15 ;  /* 0x0000001fff0f7819 */ /* 0x000fe4000001140f */
[----:B------:R-:W-:Y:S02]  /*12090*/  SHF.R.S32.HI R11, RZ, 0x1f, R11 ;  /* 0x0000001fff0b7819 */ /* 0x000fe4000001140b */
[----:B------:R-:W-:Y:S02]  /*120a0*/  @!P4 LEA.HI.X R7, R13, R4, R15, 0x2, P0 ;  /* 0x000000040d07c211 */ /* 0x000fe400000f140f */
[C---:B------:R-:W-:Y:S02]  /*120b0*/  IADD3 R15, R248.reuse, 0x50, RZ ;  /* 0x00000050f80f7810 */ /* 0x040fe40007ffe0ff */
[----:B------:R-:W-:Y:S01]  /*120c0*/  IADD3 R5, R248, 0x60, RZ ;  /* 0x00000060f8057810 */ /* 0x000fe20007ffe0ff */
[----:B------:R3:W-:Y:S01]  /*120d0*/  @!P4 ST.E.64 [R6.64], R138 ;  /* 0x0000008a0600c985 */ /* 0x0007e2000c101b06 */
[----:B------:R-:W-:-:S02]  /*120e0*/  SHF.R.S32.HI R15, RZ, 0x1f, R15 ;  /* 0x0000001fff0f7819 */ /* 0x000fc4000001140f */
[----:B------:R-:W-:Y:S02]  /*120f0*/  ISETP.GE.AND P0, PT, R5, c[0x0][0x3c8], PT ;  /* 0x0000f20005007a0c */ /* 0x000fe40003f06270 */
[----:B------:R-:W-:Y:S02]  /*12100*/  IADD3 R13, R248, 0x70, RZ ;  /* 0x00000070f80d7810 */ /* 0x000fe40007ffe0ff */
[C---:B-1----:R-:W-:Y:S02]  /*12110*/  @!P3 LEA R2, P6, R10.reuse, R0, 0x2 ;  /* 0x000000000a02b211 */ /* 0x042fe400078c10ff */
[----:B------:R-:W-:Y:S02]  /*12120*/  ISETP.GE.AND P4, PT, R13, c[0x0][0x3c8], PT ;  /* 0x0000f2000d007a0c */ /* 0x000fe40003f86270 */
[----:B------:R-:W-:Y:S02]  /*12130*/  @!P3 LEA.HI.X R3, R10, R4, R11, 0x2, P6 ;  /* 0x000000040a03b211 */ /* 0x000fe400030f140b */
[----:B--2---:R-:W-:-:S02]  /*12140*/  @!P2 LEA R8, P6, R12, R0, 0x2 ;  /* 0x000000000c08a211 */ /* 0x004fc400078c10ff */
[----:B------:R-:W-:Y:S01]  /*12150*/  IADD3 R11, R248, 0x68, RZ ;  /* 0x00000068f80b7810 */ /* 0x000fe20007ffe0ff */
[----:B------:R1:W-:Y:S01]  /*12160*/  @!P3 ST.E.64 [R2.64], R42 ;  /* 0x0000002a0200b985 */ /* 0x0003e2000c101b06 */
[----:B------:R-:W-:Y:S02]  /*12170*/  @!P2 LEA.HI.X R9, R12, R4, R15, 0x2, P6 ;  /* 0x000000040c09a211 */ /* 0x000fe400030f140f */
[C---:B------:R-:W-:Y:S02]  /*12180*/  IADD3 R15, R248.reuse, 0x58, RZ ;  /* 0x00000058f80f7810 */ /* 0x040fe40007ffe0ff */
[----:B------:R-:W-:Y:S01]  /*12190*/  ISETP.GE.AND P5, PT, R11, c[0x0][0x3c8], PT ;  /* 0x0000f2000b007a0c */ /* 0x000fe20003fa6270 */
[----:B------:R2:W-:Y:S01]  /*121a0*/  @!P2 ST.E.64 [R8.64], R154 ;  /* 0x0000009a0800a985 */ /* 0x0005e2000c101b06 */
[----:B------:R-:W-:Y:S02]  /*121b0*/  SHF.R.S32.HI R15, RZ, 0x1f, R15 ;  /* 0x0000001fff0f7819 */ /* 0x000fe4000001140f */
[----:B------:R-:W-:-:S02]  /*121c0*/  IADD3 R12, R248, 0x60, RZ ;  /* 0x00000060f80c7810 */ /* 0x000fc40007ffe0ff */
[----:B---3--:R-:W-:Y:S02]  /*121d0*/  @!P1 LEA R6, P3, R14, R0, 0x2 ;  /* 0x000000000e069211 */ /* 0x008fe400078610ff */
[----:B------:R-:W-:Y:S02]  /*121e0*/  IADD3 R10, R248, 0x78, RZ ;  /* 0x00000078f80a7810 */ /* 0x000fe40007ffe0ff */
[----:B------:R-:W-:Y:S02]  /*121f0*/  @!P1 LEA.HI.X R7, R14, R4, R15, 0x2, P3 ;  /* 0x000000040e079211 */ /* 0x000fe400018f140f */
[----:B------:R-:W-:Y:S02]  /*12200*/  SHF.R.S32.HI R12, RZ, 0x1f, R12 ;  /* 0x0000001fff0c7819 */ /* 0x000fe4000001140c */
[----:B------:R-:W-:Y:S01]  /*12210*/  IADD3 R15, R248, 0x68, RZ ;  /* 0x00000068f80f7810 */ /* 0x000fe20007ffe0ff */
[----:B------:R3:W-:Y:S01]  /*12220*/  @!P1 ST.E.64 [R6.64], R142 ;  /* 0x0000008e06009985 */ /* 0x0007e2000c101b06 */
[----:B------:R-:W-:-:S02]  /*12230*/  ISETP.GE.AND P3, PT, R10, c[0x0][0x3c8], PT ;  /* 0x0000f2000a007a0c */ /* 0x000fc40003f66270 */
[----:B------:R-:W-:Y:S02]  /*12240*/  SHF.R.S32.HI R15, RZ, 0x1f, R15 ;  /* 0x0000001fff0f7819 */ /* 0x000fe4000001140f */
[----:B------:R-:W-:Y:S02]  /*12250*/  IADD3 R14, R248, 0x88, RZ ;  /* 0x00000088f80e7810 */ /* 0x000fe40007ffe0ff */
[----:B-1----:R-:W-:-:S04]  /*12260*/  @!P0 LEA R2, P6, R5, R0, 0x2 ;  /* 0x0000000005028211 */ /* 0x002fc800078c10ff */
        /* <DEDUP_REMOVED lines=10> */
[C---:B---3--:R-:W-:Y:S02]  /*12310*/  @!P4 LEA R6, P0, R13.reuse, R0, 0x2 ;  /* 0x000000000d06c211 */ /* 0x048fe400078010ff */
[----:B------:R-:W-:Y:S02]  /*12320*/  SHF.R.S32.HI R11, RZ, 0x1f, R11 ;  /* 0x0000001fff0b7819 */ /* 0x000fe4000001140b */
[----:B------:R-:W-:Y:S02]  /*12330*/  @!P4 LEA.HI.X R7, R13, R4, R15, 0x2, P0 ;  /* 0x000000040d07c211 */ /* 0x000fe400000f140f */
[----:B------:R-:W-:Y:S02]  /*12340*/  IADD3 R5, R248, 0x90, RZ ;  /* 0x00000090f8057810 */ /* 0x000fe40007ffe0ff */
[----:B------:R-:W-:Y:S01]  /*12350*/  ISETP.GE.AND P1, PT, R14, c[0x0][0x3c8], PT ;  /* 0x0000f2000e007a0c */ /* 0x000fe20003f26270 */
[----:B------:R3:W-:Y:S01]  /*12360*/  @!P4 ST.E.64 [R6.64], R144 ;  /* 0x000000900600c985 */ /* 0x0007e2000c101b06 */
[----:B------:R-:W-:-:S02]  /*12370*/  IADD3 R15, R248, 0x80, RZ ;  /* 0x00000080f80f7810 */ /* 0x000fc40007ffe0ff */
[----:B------:R-:W-:Y:S02]  /*12380*/  ISETP.GE.AND P0, PT, R5, c[0x0][0x3c8], PT ;  /* 0x0000f20005007a0c */ /* 0x000fe40003f06270 */
[----:B------:R-:W-:Y:S02]  /*12390*/  SHF.R.S32.HI R15, RZ, 0x1f, R15 ;  /* 0x0000001fff0f7819 */ /* 0x000fe4000001140f */
[----:B------:R-:W-:Y:S02]  /*123a0*/  IADD3 R13, R248, 0xa0, RZ ;  /* 0x000000a0f80d7810 */ /* 0x000fe40007ffe0ff */
[C---:B-1----:R-:W-:Y:S02]  /*123b0*/  @!P3 LEA R2, P6, R10.reuse, R0, 0x2 ;  /* 0x000000000a02b211 */ /* 0x042fe400078c10ff */
[----:B------:R-:W-:Y:S02]  /*123c0*/  ISETP.GE.AND P4, PT, R13, c[0x0][0x3c8], PT ;  /* 0x0000f2000d007a0c */ /* 0x000fe40003f86270 */
[----:B------:R-:W-:-:S02]  /*123d0*/  @!P3 LEA.HI.X R3, R10, R4, R11, 0x2, P6 ;  /* 0x000000040a03b211 */ /* 0x000fc400030f140b */
[----:B--2---:R-:W-:Y:S02]  /*123e0*/  @!P2 LEA R8, P6, R12, R0, 0x2 ;  /* 0x000000000c08a211 */ /* 0x004fe400078c10ff */
        /* <DEDUP_REMOVED lines=17> */
[----:B-1----:R-:W-:Y:S02]  /*12500*/  @!P0 LEA R2, P6, R5, R0, 0x2 ;  /* 0x0000000005028211 */ /* 0x002fe400078c10ff */
[----:B------:R-:W-:Y:S02]  /*12510*/  ISETP.GE.AND P2, PT, R15, c[0x0][0x3c8], PT ;  /* 0x0000f2000f007a0c */ /* 0x000fe40003f46270 */
[----:B------:R-:W-:Y:S02]  /*12520*/  @!P0 LEA.HI.X R3, R5, R4, R12, 0x2, P6 ;  /* 0x0000000405038211 */ /* 0x000fe400030f140c */
[----:B--2---:R-:W-:-:S02]  /*12530*/  @!P5 LEA R8, P6, R11, R0, 0x2 ;  /* 0x000000000b08d211 */ /* 0x004fc400078c10ff */
[C---:B------:R-:W-:Y:S01]  /*12540*/  IADD3 R12, R248.reuse, 0xb8, RZ ;  /* 0x000000b8f80c7810 */ /* 0x040fe20007ffe0ff */
[----:B------:R1:W-:Y:S01]  /*12550*/  @!P0 ST.E.64 [R2.64], R54 ;  /* 0x0000003602008985 */ /* 0x0003e2000c101b06 */
[----:B------:R-:W-:Y:S02]  /*12560*/  @!P5 LEA.HI.X R9, R11, R4, R14, 0x2, P6 ;  /* 0x000000040b09d211 */ /* 0x000fe400030f140e */
[C---:B------:R-:W-:Y:S02]  /*12570*/  IADD3 R14, R248.reuse, 0xa0, RZ ;  /* 0x000000a0f80e7810 */ /* 0x040fe40007ffe0ff */
[----:B------:R-:W-:Y:S01]  /*12580*/  IADD3 R5, R248, 0xc0, RZ ;  /* 0x000000c0f8057810 */ /* 0x000fe20007ffe0ff */
[----:B------:R2:W-:Y:S01]  /*12590*/  @!P5 ST.E.64 [R8.64], R160 ;  /* 0x000000a00800d985 */ /* 0x0005e2000c101b06 */
[----:B------:R-:W-:Y:S02]  /*125a0*/  SHF.R.S32.HI R14, RZ, 0x1f, R14 ;  /* 0x0000001fff0e7819 */ /* 0x000fe4000001140e */
[----:B------:R-:W-:-:S02]  /*125b0*/  ISETP.GE.AND P1, PT, R12, c[0x0][0x3c8], PT ;  /* 0x0000f2000c007a0c */ /* 0x000fc40003f26270 */
[C---:B---3--:R-:W-:Y:S02]  /*125c0*/  @!P4 LEA R6, P0, R13.reuse, R0, 0x2 ;  /* 0x000000000d06c211 */ /* 0x048fe400078010ff */
[C---:B------:R-:W-:Y:S02]  /*125d0*/  IADD3 R11, R248.reuse, 0xa8, RZ ;  /* 0x000000a8f80b7810 */ /* 0x040fe40007ffe0ff */
[----:B------:R-:W-:Y:S02]  /*125e0*/  @!P4 LEA.HI.X R7, R13, R4, R14, 0x2, P0 ;  /* 0x000000040d07c211 */ /* 0x000fe400000f140e */
[----:B------:R-:W-:Y:S02]  /*125f0*/  ISETP.GE.AND P0, PT, R5, c[0x0][0x3c8], PT ;  /* 0x0000f20005007a0c */ /* 0x000fe40003f06270 */
[----:B------:R-:W-:Y:S01]  /*12600*/  SHF.R.S32.HI R11, RZ, 0x1f, R11 ;  /* 0x0000001fff0b7819 */ /* 0x000fe2000001140b */
[----:B------:R3:W-:Y:S01]  /*12610*/  @!P4 ST.E.64 [R6.64], R74 ;  /* 0x0000004a0600c985 */ /* 0x0007e2000c101b06 */
[----:B------:R-:W-:-:S02]  /*12620*/  IADD3 R14, R248, 0xc8, RZ ;  /* 0x000000c8f80e7810 */ /* 0x000fc40007ffe0ff */
[----:B------:R-:W-:Y:S02]  /*12630*/  IADD3 R13, R248, 0xb8, RZ ;  /* 0x000000b8f80d7810 */ /* 0x000fe40007ffe0ff */
[----:B------:R-:W-:Y:S02]  /*12640*/  ISETP.GE.AND P4, PT, R14, c[0x0][0x3c8], PT ;  /* 0x0000f2000e007a0c */ /* 0x000fe40003f86270 */
[----:B------:R-:W-:Y:S02]  /*12650*/  SHF.R.S32.HI R13, RZ, 0x1f, R13 ;  /* 0x0000001fff0d7819 */ /* 0x000fe4000001140d */
[----:B-1----:R-:W-:-:S04]  /*12660*/  @!P3 LEA R2, P6, R10, R0, 0x2 ;  /* 0x000000000a02b211 */ /* 0x002fc800078c10ff */
[----:B------:R-:W-:Y:S02]  /*12670*/  @!P3 LEA.HI.X R3, R10, R4, R11, 0x2, P6 ;  /* 0x000000040a03b211 */ /* 0x000fe400030f140b */
[C---:B------:R-:W-:Y:S02]  /*12680*/  IADD3 R11, R248.reuse, 0xc0, RZ ;  /* 0x000000c0f80b7810 */ /* 0x040fe40007ffe0ff */
[C---:B--2---:R-:W-:Y:S01]  /*12690*/  @!P2 LEA R8, P5, R15.reuse, R0, 0x2 ;  /* 0x000000000f08a211 */ /* 0x044fe200078a10ff */
[----:B------:R1:W-:Y:S01]  /*126a0*/  @!P3 ST.E.64 [R2.64], R58 ;  /* 0x0000003a0200b985 */ /* 0x0003e2000c101b06 */
[----:B------:R-:W-:Y:S02]  /*126b0*/  IADD3 R10, R248, 0xd0, RZ ;  /* 0x000000d0f80a7810 */ /* 0x000fe40007ffe0ff */
[----:B------:R-:W-:Y:S02]  /*126c0*/  SHF.R.S32.HI R11, RZ, 0x1f, R11 ;  /* 0x0000001fff0b7819 */ /* 0x000fe4000001140b */
[----:B------:R-:W-:-:S02]  /*126d0*/  @!P2 LEA.HI.X R9, R15, R4, R16, 0x2, P5 ;  /* 0x000000040f09a211 */ /* 0x000fc400028f1410 */
[----:B------:R-:W-:Y:S02]  /*126e0*/  ISETP.GE.AND P5, PT, R10, c[0x0][0x3c8], PT ;  /* 0x0000f2000a007a0c */ /* 0x000fe40003fa6270 */
[----:B------:R-:W-:Y:S01]  /*126f0*/  IADD3 R16, R248, 0xc8, RZ ;  /* 0x000000c8f8107810 */ /* 0x000fe20007ffe0ff */
[----:B------:R-:W-:Y:S01]  /*12700*/  @!P2 ST.E.64 [R8.64], R94 ;  /* 0x0000005e0800a985 */ /* 0x000fe2000c101b06 */
[C---:B---3--:R-:W-:Y:S02]  /*12710*/  @!P1 LEA R6, P6, R12.reuse, R0, 0x2 ;  /* 0x000000000c069211 */ /* 0x048fe400078c10ff */
[----:B------:R-:W-:Y:S02]  /*12720*/  SHF.R.S32.HI R16, RZ, 0x1f, R16 ;  /* 0x0000001fff107819 */ /* 0x000fe40000011410 */
[----:B------:R-:W-:Y:S02]  /*12730*/  @!P1 LEA.HI.X R7, R12, R4, R13, 0x2, P6 ;  /* 0x000000040c079211 */ /* 0x000fe400030f140d */
[----:B------:R-:W-:-:S02]  /*12740*/  IADD3 R12, R248, 0xd8, RZ ;  /* 0x000000d8f80c7810 */ /* 0x000fc40007ffe0ff */
[C---:B------:R-:W-:Y:S01]  /*12750*/  IADD3 R15, R248.reuse, 0xe0, RZ ;  /* 0x000000e0f80f7810 */ /* 0x040fe20007ffe0ff */
[----:B------:R2:W-:Y:S01]  /*12760*/  @!P1 ST.E.64 [R6.64], R78 ;  /* 0x0000004e06009985 */ /* 0x0005e2000c101b06 */
[----:B------:R-:W-:Y:S02]  /*12770*/  IADD3 R13, R248, 0xe8, RZ ;  /* 0x000000e8f80d7810 */ /* 0x000fe40007ffe0ff */
[----:B------:R-:W-:Y:S02]  /*12780*/  ISETP.GE.AND P2, PT, R15, c[0x0][0x3c8], PT ;  /* 0x0000f2000f007a0c */ /* 0x000fe40003f46270 */
[----:B------:R-:W-:Y:S02]  /*12790*/  ISETP.GE.AND P1, PT, R13, c[0x0][0x3c8], PT ;  /* 0x0000f2000d007a0c */ /* 0x000fe40003f26270 */
[----:B-1----:R-:W-:-:S04]  /*127a0*/  @!P0 LEA R2, P3, R5, R0, 0x2 ;  /* 0x0000000005028211 */ /* 0x002fc800078610ff */
[----:B------:R-:W-:Y:S02]  /*127b0*/  @!P0 LEA.HI.X R3, R5, R4, R11, 0x2, P3 ;  /* 0x0000000405038211 */ /* 0x000fe400018f140b */
[----:B------:R-:W-:Y:S02]  /*127c0*/  ISETP.GE.AND P3, PT, R12, c[0x0][0x3c8], PT ;  /* 0x0000f2000c007a0c */ /* 0x000fe40003f66270 */
[C---:B------:R-:W-:Y:S01]  /*127d0*/  IADD3 R11, R248.reuse, 0xd0, RZ ;  /* 0x000000d0f80b7810 */ /* 0x040fe20007ffe0ff */
[----:B------:R1:W-:Y:S01]  /*127e0*/  @!P0 ST.E.64 [R2.64], R62 ;  /* 0x0000003e02008985 */ /* 0x0003e2000c101b06 */
[----:B------:R-:W-:Y:S02]  /*127f0*/  IADD3 R5, R248, 0xf0, RZ ;  /* 0x000000f0f8057810 */ /* 0x000fe40007ffe0ff */
[----:B------:R-:W-:Y:S02]  /*12800*/  SHF.R.S32.HI R11, RZ, 0x1f, R11 ;  /* 0x0000001fff0b7819 */ /* 0x000fe4000001140b */
[----:B--2---:R-:W-:-:S04]  /*12810*/  @!P4 LEA R6, P0, R14, R0, 0x2 ;  /* 0x000000000e06c211 */ /* 0x004fc800078010ff */
[----:B------:R-:W-:Y:S02]  /*12820*/  @!P4 LEA.HI.X R7, R14, R4, R16, 0x2, P0 ;  /* 0x000000040e07c211 */ /* 0x000fe400000f1410 */
[C---:B------:R-:W-:Y:S02]  /*12830*/  IADD3 R14, R248.reuse, 0xd8, RZ ;  /* 0x000000d8f80e7810 */ /* 0x040fe40007ffe0ff */
[----:B------:R-:W-:Y:S01]  /*12840*/  ISETP.GE.AND P0, PT, R5, c[0x0][0x3c8], PT ;  /* 0x0000f20005007a0c */ /* 0x000fe20003f06270 */
[----:B------:R2:W-:Y:S01]  /*12850*/  @!P4 ST.E.64 [R6.64], R82 ;  /* 0x000000520600c985 */ /* 0x0005e2000c101b06 */
[----:B------:R-:W-:Y:S02]  /*12860*/  SHF.R.S32.HI R14, RZ, 0x1f, R14 ;  /* 0x0000001fff0e7819 */ /* 0x000fe4000001140e */
[----:B------:R-:W-:-:S04]  /*12870*/  IADD3 R16, R248, 0xe0, RZ ;  /* 0x000000e0f8107810 */ /* 0x000fc80007ffe0ff */
[----:B------:R-:W-:Y:S02]  /*12880*/  SHF.R.S32.HI R16, RZ, 0x1f, R16 ;  /* 0x0000001fff107819 */ /* 0x000fe40000011410 */
[----:B-1----:R-:W-:-:S04]  /*12890*/  @!P5 LEA R2, P6, R10, R0, 0x2 ;  /* 0x000000000a02d211 */ /* 0x002fc800078c10ff */
        /* <DEDUP_REMOVED lines=8> */
[----:B------:R-:W-:-:S02]  /*12920*/  SHF.R.S32.HI R14, RZ, 0x1f, R14 ;  /* 0x0000001fff0e7819 */ /* 0x000fc4000001140e */
[----:B------:R-:W-:Y:S02]  /*12930*/  SHF.R.S32.HI R12, RZ, 0x1f, R12 ;  /* 0x0000001fff0c7819 */ /* 0x000fe4000001140c */
[----:B--2---:R-:W-:Y:S02]  /*12940*/  @!P1 LEA R6, P5, R13, R0, 0x2 ;  /* 0x000000000d069211 */ /* 0x004fe400078a10ff */
[-C--:B------:R-:W-:Y:S02]  /*12950*/  @!P2 LEA.HI.X R9, R15, R4.reuse, R16, 0x2, P6 ;  /* 0x000000040f09a211 */ /* 0x080fe400030f1410 */
[----:B------:R-:W-:-:S03]  /*12960*/  @!P1 LEA.HI.X R7, R13, R4, R14, 0x2, P5 ;  /* 0x000000040d079211 */ /* 0x000fc600028f140e */
[----:B------:R3:W-:Y:S04]  /*12970*/  @!P2 ST.E.64 [R8.64], R98 ;  /* 0x000000620800a985 */ /* 0x0007e8000c101b06 */
[----:B------:R3:W-:Y:S01]  /*12980*/  @!P1 ST.E.64 [R6.64], R90 ;  /* 0x0000005a06009985 */ /* 0x0007e2000c101b06 */
[----:B-1----:R-:W-:-:S04]  /*12990*/  @!P0 LEA R2, P4, R5, R0, 0x2 ;  /* 0x0000000005028211 */ /* 0x002fc800078810ff */
[----:B------:R-:W-:Y:S02]  /*129a0*/  @!P0 LEA.HI.X R3, R5, R4, R12, 0x2, P4 ;  /* 0x0000000405038211 */ /* 0x000fe400020f140c */
[----:B------:R-:W-:-:S03]  /*129b0*/  IADD3 R5, R248, 0xf8, RZ ;  /* 0x000000f8f8057810 */ /* 0x000fc60007ffe0ff */
[----:B------:R3:W-:Y:S01]  /*129c0*/  @!P0 ST.E.64 [R2.64], R66 ;  /* 0x0000004202008985 */ /* 0x0007e2000c101b06 */
[----:B------:R-:W-:-:S13]  /*129d0*/  ISETP.GE.AND P0, PT, R5, c[0x0][0x3c8], PT ;  /* 0x0000f20005007a0c */ /* 0x000fda0003f06270 */
[----:B------:R-:W-:Y:S05]  /*129e0*/  @P0 BRA `(.L_x_2835) ;  /* 0x00000e6000000947 */ /* 0x000fea0003800000 */
[----:B------:R-:W-:Y:S02]  /*129f0*/  IADD3 R12, R248, 0xf8, RZ ;  /* 0x000000f8f80c7810 */ /* 0x000fe40007ffe0ff */
[----:B---3--:R-:W-:Y:S02]  /*12a00*/  LEA R2, P0, R5, R0, 0x2 ;  /* 0x0000000005027211 */ /* 0x008fe400078010ff */
[----:B------:R-:W-:-:S04]  /*12a10*/  SHF.R.S32.HI R12, RZ, 0x1f, R12 ;  /* 0x0000001fff0c7819 */ /* 0x000fc8000001140c */
[----:B------:R-:W-:-:S05]  /*12a20*/  LEA.HI.X R3, R5, R4, R12, 0x2, P0 ;  /* 0x0000000405037211 */ /* 0x000fca00000f140c */
[----:B------:R1:W-:Y:S01]  /*12a30*/  ST.E.64 [R2.64], R38 ;  /* 0x0000002602007985 */ /* 0x0003e2000c101b06 */
[----:B------:R-:W-:Y:S05]  /*12a40*/  BRA `(.L_x_2835) ;  /* 0x00000e0000007947 */ /* 0x000fea0003800000 */
.L_x_2820:
[----:B------:R-:W2:Y:S01]  /*12a50*/  LDL.LU R6, [R1] ;  /* 0x0000000001067983 */ /* 0x000ea20000300800 */
[----:B------:R-:W-:Y:S02]  /*12a60*/  ISETP.NE.U32.AND P1, PT, RZ, c[0x0][0x508], PT ;  /* 0x00014200ff007a0c */ /* 0x000fe40003f25070 */
[----:B------:R-:W-:Y:S01]  /*12a70*/  ISETP.NE.U32.AND P3, PT, RZ, c[0x0][0x500], PT ;  /* 0x00014000ff007a0c */ /* 0x000fe20003f65070 */
[----:B------:R-:W3:Y:S01]  /*12a80*/  LDL.LU R0, [R1+0x24] ;  /* 0x0000240001007983 */ /* 0x000ee20000300800 */
[----:B------:R-:W-:Y:S01]  /*12a90*/  ISETP.NE.AND.EX P1, PT, RZ, c[0x0][0x50c], PT, P1 ;  /* 0x00014300ff007a0c */ /* 0x000fe20003f25310 */
[----:B------:R-:W-:Y:S01]  /*12aa0*/  IMAD.MOV.U32 R8, RZ, RZ, RZ ;  /* 0x000000ffff087224 */ /* 0x000fe200078e00ff */
[----:B------:R-:W-:Y:S01]  /*12ab0*/  ISETP.NE.AND.EX P3, PT, RZ, c[0x0][0x504], PT, P3 ;  /* 0x00014100ff007a0c */ /* 0x000fe20003f65330 */
[----:B------:R-:W-:Y:S01]  /*12ac0*/  IMAD.MOV.U32 R20, RZ, RZ, c[0x0][0x388] ;  /* 0x0000e200ff147624 */ /* 0x000fe200078e00ff */
[----:B------:R-:W-:-:S09]  /*12ad0*/  IADD3 R2, P2, R252, c[0x0][0x500], RZ ;  /* 0x00014000fc027a10 */ /* 0x000fd20007f5e0ff */
[----:B------:R-:W-:Y:S02]  /*12ae0*/  @P1 IADD3 R4, P0, R252, c[0x0][0x508], RZ ;  /* 0x00014200fc041a10 */ /* 0x000fe40007f1e0ff */
[C---:B--2---:R-:W-:Y:S02]  /*12af0*/  IADD3.X R3, R6.reuse, c[0x0][0x504], RZ, P2, !PT ;  /* 0x0001410006037a10 */ /* 0x044fe400017fe4ff */
[----:B-1----:R-:W-:-:S03]  /*12b00*/  @P1 IADD3.X R5, R6, c[0x0][0x50c], RZ, P0, !PT ;  /* 0x0001430006051a10 */ /* 0x002fc600007fe4ff */
        /* <DEDUP_REMOVED lines=9> */
.L_x_2841:
[----:B------:R-:W2:Y:S01]  /*12ba0*/  LDL.LU R0, [R1+0x2c] ;  /* 0x00002c0001007983 */ /* 0x000ea20000300800 */
[----:B------:R-:W-:Y:S01]  /*12bb0*/  BSSY B0, `(.L_x_2842) ;  /* 0x0000038000007945 */ /* 0x000fe20003800000 */
[----:B------:R-:W-:Y:S02]  /*12bc0*/  LOP3.LUT R14, R242, 0xffff, RZ, 0xc0, !PT ;  /* 0x0000fffff20e7812 */ /* 0x000fe400078ec0ff */
[----:B-1----:R-:W1:Y:S01]  /*12bd0*/  S2R R2, SR_TID.X ;  /* 0x0000000000027919 */ /* 0x002e620000002100 */
[----:B------:R-:W-:-:S02]  /*12be0*/  SEL R15, R251, RZ, !P3 ;  /* 0x000000fffb0f7207 */ /* 0x000fc40005800000 */
[----:B-----5:R-:W-:Y:S02]  /*12bf0*/  SHF.R.S32.HI R18, RZ, 0x1f, R8 ;  /* 0x0000001fff127819 */ /* 0x020fe40000011408 */
[----:B-1----:R-:W-:Y:S02]  /*12c00*/  ISETP.GT.AND P0, PT, R2, 0x7f, PT ;  /* 0x0000007f0200780c */ /* 0x002fe40003f04270 */
[----:B--2---:R-:W-:-:S11]  /*12c10*/  SEL R21, R0, RZ, !P3 ;  /* 0x000000ff00157207 */ /* 0x004fd60005800000 */
        /* <DEDUP_REMOVED lines=49> */
.L_x_2843:
[----:B------:R-:W-:Y:S05]  /*12f30*/  BSYNC B0 ;  /* 0x0000000000007941 */ /* 0x000fea0003800000 */
.L_x_2842:
        /* <DEDUP_REMOVED lines=34> */
.L_x_2913:
[----:B------:R-:W-:Y:S05]  /*13160*/  BRA.DIV ~URZ, `(.L_x_2845) ;  /* 0x00003e027f007947 */ /* 0x000fea000b800000 */
[----:B------:R3:W4:Y:S02]  /*13170*/  SHFL.IDX PT, R0, R14, RZ, 0x181f ;  /* 0x00181fff0e007589 */ /* 0x00072400000e0000 */
.L_x_2914:
        /* <DEDUP_REMOVED lines=25> */
.L_x_2847:
[----:B------:R-:W-:Y:S05]  /*13310*/  BSYNC B0 ;  /* 0x0000000000007941 */ /* 0x000fea0003800000 */
.L_x_2846:
[----:B------:R-:W-:Y:S05]  /*13320*/  BRA.DIV ~URZ, `(.L_x_2848) ;  /* 0x00003cb27f007947 */ /* 0x000fea000b800000 */
[----:B--2---:R2:W1:Y:S04]  /*13330*/  SHFL.IDX PT, R4, R5, 0x1, 0x181f ;  /* 0x00381f0005047f89 */ /* 0x00446800000e0000 */
[----:B----4-:R2:W4:Y:S02]  /*13340*/  SHFL.IDX PT, R0, R14, 0x1, 0x181f ;  /* 0x00381f000e007f89 */ /* 0x01052400000e0000 */
.L_x_2915:
        /* <DEDUP_REMOVED lines=24> */
.L_x_2850:
[----:B------:R-:W-:Y:S05]  /*134d0*/  BSYNC B0 ;  /* 0x0000000000007941 */ /* 0x000fea0003800000 */
.L_x_2849:
[----:B------:R-:W-:Y:S05]  /*134e0*/  BRA.DIV ~URZ, `(.L_x_2851) ;  /* 0x00003bc27f007947 */ /* 0x000fea000b800000 */
[----:B-1----:R1:W2:Y:S02]  /*134f0*/  SHFL.IDX PT, R4, R5, 0x2, 0x181f ;  /* 0x00581f0005047f89 */ /* 0x0022a400000e0000 */
.L_x_2916:
[----:B------:R-:W-:Y:S05]  /*13500*/  BRA.DIV ~URZ, `(.L_x_2852) ;  /* 0x00003c127f007947 */ /* 0x000fea000b800000 */
[----:B----4-:R4:W1:Y:S02]  /*13510*/  SHFL.IDX PT, R0, R14, 0x2, 0x181f ;  /* 0x00581f000e007f89 */ /* 0x01086400000e0000 */
.L_x_2917:
        /* <DEDUP_REMOVED lines=24> */
.L_x_2854:
[----:B------:R-:W-:Y:S05]  /*136a0*/  BSYNC B0 ;  /* 0x0000000000007941 */ /* 0x000fea0003800000 */
.L_x_2853:
[----:B------:R-:W-:Y:S05]  /*136b0*/  BRA.DIV ~URZ, `(.L_x_2855) ;  /* 0x00003ad27f007947 */ /* 0x000fea000b800000 */
[----:B--2---:R2:W3:Y:S04]  /*136c0*/  SHFL.IDX PT, R4, R5, 0x3, 0x181f ;  /* 0x00781f0005047f89 */ /* 0x0044e800000e0000 */
[----:B-1----:R2:W1:Y:S02]  /*136d0*/  SHFL.IDX PT, R0, R14, 0x3, 0x181f ;  /* 0x00781f000e007f89 */ /* 0x00246400000e0000 */
.L_x_2918:
        /* <DEDUP_REMOVED lines=23> */
.L_x_2835:
[----:B------:R-:W-:Y:S05]  /*13850*/  BSYNC B1 ;  /* 0x0000000000017941 */ /* 0x000fea0003800000 */
.L_x_2819:
        /* <DEDUP_REMOVED lines=8> */
[----:B---3--:R-:W-:Y:S01]  /*138e0*/  IMAD.MOV.U32 R7, RZ, RZ, RZ ;  /* 0x000000ffff077224 */ /* 0x008fe200078e00ff */
[----:B--2-4-:R-:W-:-:S04]  /*138f0*/  LOP3.LUT R12, R0, 0x1f, RZ, 0xc0, !PT ;  /* 0x0000001f000c7812 */ /* 0x014fc800078ec0ff */
[----:B------:R-:W-:Y:S01]  /*13900*/  ISETP.NE.AND P5, PT, R12, 0x1f, PT ;  /* 0x0000001f0c00780c */ /* 0x000fe20003fa5270 */
[----:B------:R-:W-:Y:S10]  /*13910*/  BRA.DIV ~URZ, `(.L_x_2857) ;  /* 0x000039427f007947 */ /* 0x000ff4000b800000 */
[----:B------:R2:W3:Y:S02]  /*13920*/  SHFL.IDX PT, R9, R106, RZ, 0x1f ;  /* 0x00001fff6a097589 */ /* 0x0004e400000e0000 */
.L_x_2919:
[----:B------:R-:W-:Y:S05]  /*13930*/  BRA.DIV ~URZ, `(.L_x_2858) ;  /* 0x000039927f007947 */ /* 0x000fea000b800000 */
[----:B------:R4:W2:Y:S02]  /*13940*/  SHFL.IDX PT, R8, R106, 0x1, 0x1f ;  /* 0x00201f006a087f89 */ /* 0x0008a400000e0000 */
.L_x_2920:
        /* <DEDUP_REMOVED lines=18> */
.L_x_2921:
        /* <DEDUP_REMOVED lines=16> */
.L_x_2922:
[----:B----4-:R-:W-:Y:S01]  /*13b70*/  IMAD R0, R0, c[0x0][0x538], RZ ;  /* 0x00014e0000007a24 */ /* 0x010fe200078e02ff */
[----:B------:R-:W-:Y:S04]  /*13b80*/  BSSY B1, `(.L_x_2861) ;  /* 0x00000c5000017945 */ /* 0x000fe80003800000 */
[----:B--2---:R-:W-:-:S04]  /*13b90*/  IADD3 R8, R0, R8, RZ ;  /* 0x0000000800087210 */ /* 0x004fc80007ffe0ff */
[----:B---3--:R-:W-:-:S13]  /*13ba0*/  ISETP.GT.AND P6, PT, R8, R9, PT ;  /* 0x000000090800720c */ /* 0x008fda0003fc4270 */
[----:B------:R-:W-:Y:S05]  /*13bb0*/  @P6 BRA `(.L_x_2862) ;  /* 0x0000024000006947 */ /* 0x000fea0003800000 */
.L_x_2866:
        /* <DEDUP_REMOVED lines=16> */
.L_x_2923:
        /* <DEDUP_REMOVED lines=16> */
.L_x_2924:
[----:B--2---:R-:W-:-:S05]  /*13dc0*/  IMAD R0, R0, c[0x0][0x538], RZ ;  /* 0x00014e0000007a24 */ /* 0x004fca00078e02ff */
[----:B------:R-:W-:-:S04]  /*13dd0*/  IADD3 R8, R0, R8, RZ ;  /* 0x0000000800087210 */ /* 0x000fc80007ffe0ff */
[----:B------:R-:W-:-:S13]  /*13de0*/  ISETP.GT.AND P6, PT, R8, R9, PT ;  /* 0x000000090800720c */ /* 0x000fda0003fc4270 */
[----:B-1----:R-:W-:Y:S05]  /*13df0*/  @!P6 BRA `(.L_x_2866) ;  /* 0xfffffdc00000e947 */ /* 0x002fea000383ffff */
.L_x_2862:
[----:B------:R-:W-:-:S05]  /*13e00*/  IADD3 R8, -R0, R8, RZ ;  /* 0x0000000800087210 */ /* 0x000fca0007ffe1ff */
[----:B------:R-:W-:-:S05]  /*13e10*/  IMAD R0, R4, c[0x0][0x538], R8 ;  /* 0x00014e0004007a24 */ /* 0x000fca00078e0208 */
[----:B------:R-:W-:Y:S01]  /*13e20*/  ISETP.GT.AND P0, PT, R0, R9, PT ;  /* 0x000000090000720c */ /* 0x000fe20003f04270 */
[----:B------:R-:W-:-:S12]  /*13e30*/  BRA.DIV ~URZ, `(.L_x_2867) ;  /* 0x000038f27f007947 */ /* 0x000fd8000b800000 */
[----:B------:R-:W-:-:S04]  /*13e40*/  VOTE.ANY R5, PT, !P0 ;  /* 0x0000000000057806 */ /* 0x000fc800040e0100 */
.L_x_2925:
[----:B------:R-:W2:Y:S02]  /*13e50*/  POPC R0, R5 ;  /* 0x0000000500007309 */ /* 0x000ea40000000000 */
[----:B--2---:R-:W-:Y:S01]  /*13e60*/  IADD3 R243, R0, R243, RZ ;  /* 0x000000f300f37210 */ /* 0x004fe20007ffe0ff */
[----:B------:R-:W-:Y:S05]  /*13e70*/  BRA.DIV ~URZ, `(.L_x_2868) ;  /* 0x000039027f007947 */ /* 0x000fea000b800000 */
[----:B------:R2:W3:Y:S04]  /*13e80*/  SHFL.IDX PT, R10, R6, R0, 0x1f ;  /* 0x00001f00060a7589 */ /* 0x0004e800000e0000 */
[----:B------:R2:W4:Y:S02]  /*13e90*/  SHFL.IDX PT, R7, R7, R0, 0x1f ;  /* 0x00001f0007077589 */ /* 0x00052400000e0000 */
.L_x_2926:
[----:B------:R-:W-:Y:S01]  /*13ea0*/  ISETP.NE.AND P0, PT, R5, RZ, PT ;  /* 0x000000ff0500720c */ /* 0x000fe20003f05270 */
[----:B------:R-:W-:-:S12]  /*13eb0*/  BSSY B0, `(.L_x_2869) ;  /* 0x0000005000007945 */ /* 0x000fd80003800000 */
[----:B------:R-:W-:Y:S05]  /*13ec0*/  @!P0 BRA `(.L_x_2870) ;  /* 0x0000003000008947 */ /* 0x000fea0003800000 */
[----:B--2---:R-:W-:Y:S01]  /*13ed0*/  IADD3 R0, R0, -0x1, RZ ;  /* 0xffffffff00007810 */ /* 0x004fe20007ffe0ff */
[----:B------:R-:W-:Y:S05]  /*13ee0*/  BRA.DIV ~URZ, `(.L_x_2871) ;  /* 0x000039627f007947 */ /* 0x000fea000b800000 */
[----:B------:R2:W1:Y:S02]  /*13ef0*/  SHFL.IDX PT, R11, R4, R0, 0x1f ;  /* 0x00001f00040b7589 */ /* 0x00046400000e0000 */
.L_x_2870:
[----:B------:R-:W-:Y:S05]  /*13f00*/  BSYNC B0 ;  /* 0x0000000000007941 */ /* 0x000fea0003800000 */
.L_x_2869:
        /* <DEDUP_REMOVED lines=66> */
.L_x_2873:
        /* <DEDUP_REMOVED lines=66> */
.L_x_2874:
[----:B------:R-:W-:Y:S05]  /*14750*/  BSYNC B0 ;  /* 0x0000000000007941 */ /* 0x000fea0003800000 */
.L_x_2872:
[----:B------:R-:W-:-:S04]  /*14760*/  LOP3.LUT R0, RZ, R0, RZ, 0x33, !PT ;  /* 0x00000000ff007212 */ /* 0x000fc800078e33ff */
[----:B------:R-:W-:Y:S01]  /*14770*/  IADD3 R241, R0, R10, RZ ;  /* 0x0000000a00f17210 */ /* 0x000fe20007ffe0ff */
[----:B------:R-:W-:Y:S05]  /*14780*/  BRA `(.L_x_2875) ;  /* 0x0000004000007947 */ /* 0x000fea0003800000 */
.L_x_2863:
[----:B------:R-:W-:Y:S01]  /*14790*/  IMAD.MOV.U32 R240, RZ, RZ, R9 ;  /* 0x000000fffff07224 */ /* 0x000fe200078e0009 */
[----:B------:R-:W-:Y:S01]  /*147a0*/  MOV R242, RZ ;  /* 0x000000ff00f27202 */ /* 0x000fe20000000f00 */
[----:B------:R-:W-:Y:S01]  /*147b0*/  IMAD.MOV.U32 R241, RZ, RZ, RZ ;  /* 0x000000fffff17224 */ /* 0x000fe200078e00ff */
[----:B------:R-:W-:Y:S02]  /*147c0*/  MOV R243, c[0x0][0x53c] ;  /* 0x00014f0000f37a02 */ /* 0x000fe40000000f00 */
.L_x_2875:
[----:B------:R-:W-:Y:S05]  /*147d0*/  BSYNC B1 ;  /* 0x0000000000017941 */ /* 0x000fea0003800000 */
.L_x_2861:
[----:B------:R-:W-:Y:S01]  /*147e0*/  WARPSYNC 0xffffffff ;  /* 0xffffffff00007948 */ /* 0x000fe20003800000 */
[----:B------:R-:W-:Y:S01]  /*147f0*/  BAR.SYNC.DEFER_BLOCKING 0x4, 0x100 ;  /* 0x0104000000007b1d */ /* 0x000fe20000010000 */
[----:B------:R-:W-:-:S13]  /*14800*/  ISETP.NE.AND P0, PT, R12, RZ, PT ;  /* 0x000000ff0c00720c */ /* 0x000fda0003f05270 */
[----:B------:R2:W-:Y:S04]  /*14810*/  @!P0 STS.128 [0x20100], R240 ;  /* 0x020100f0ff008388 */ /* 0x0005e80000000c00 */
[----:B------:R-:W-:Y:S06]  /*14820*/  BAR.ARV 0x5, 0x100 ;  /* 0x0144000000007b1d */ /* 0x000fec0000002000 */
.L_x_2856:
[----:B-1----:R-:W-:-:S13]  /*14830*/  ISETP.GE.AND P0, PT, R243, c[0x0][0x53c], PT ;  /* 0x00014f00f3007a0c */ /* 0x002fda0003f06270 */
[----:B--23--:R-:W-:Y:S01]  /*14840*/  @P0 CALL.REL.NOINC `(.L_x_2876) ;  /* 0x0000001000000944 */ /* 0x00cfe20003c00000 */
[----:B------:R-:W-:Y:S05]  /*14850*/  BRA `(.L_x_2877) ;  /* 0xfffed34000007947 */ /* 0x000fea000383ffff */
.L_x_2876:
[----:B------:R-:W-:Y:S05]  /*14860*/  EXIT ;  /* 0x000000000000794d */ /* 0x000fea0003800000 */
.L_x_2759:
[----:B------:R-:W-:Y:S01]  /*14870*/  IMAD.MOV.U32 R0, RZ, RZ, R5 ;  /* 0x000000ffff007224 */ /* 0x000fe200078e0005 */
[----:B------:R-:W-:Y:S02]  /*14880*/  MOV R3, 0x1 ;  /* 0x0000000100037802 */ /* 0x000fe40000000f00 */
[----:B------:R-:W-:Y:S02]  /*14890*/  MOV R2, 0x148b0 ;  /* 0x000148b000027802 */ /* 0x000fe40000000f00 */
[----:B--2---:R-:W-:Y:S05]  /*148a0*/  CALL.REL.NOINC `($__internal_47_$__cuda_sm70_shflsync_up_p) ;  /* 0x000030d000007944 */ /* 0x004fea0003c00000 */
[----:B------:R-:W-:Y:S01]  /*148b0*/  MOV R0, R4 ;  /* 0x0000000400007202 */ /* 0x000fe20000000f00 */
[----:B------:R-:W-:Y:S05]  /*148c0*/  BRA `(.L_x_2878) ;  /* 0xfffebb7000007947 */ /* 0x000fea000383ffff */
.L_x_2760:
[----:B------:R-:W-:Y:S01]  /*148d0*/  IMAD.MOV.U32 R0, RZ, RZ, R5 ;  /* 0x000000ffff007224 */ /* 0x000fe200078e0005 */
[----:B------:R-:W-:Y:S02]  /*148e0*/  MOV R3, 0x2 ;  /* 0x0000000200037802 */ /* 0x000fe40000000f00 */
[----:B------:R-:W-:Y:S02]  /*148f0*/  MOV R2, 0x14910 ;  /* 0x0001491000027802 */ /* 0x000fe40000000f00 */
[----:B--2---:R-:W-:Y:S05]  /*14900*/  CALL.REL.NOINC `($__internal_47_$__cuda_sm70_shflsync_up_p) ;  /* 0x0000307000007944 */ /* 0x004fea0003c00000 */
[----:B------:R-:W-:Y:S01]  /*14910*/  SEL R4, R4, RZ, P4 ;  /* 0x000000ff04047207 */ /* 0x000fe20002000000 */
[----:B------:R-:W-:Y:S01]  /*14920*/  IMAD.MOV.U32 R3, RZ, RZ, 0x4 ;  /* 0x00000004ff037424 */ /* 0x000fe200078e00ff */
[----:B------:R-:W-:-:S03]  /*14930*/  MOV R2, 0x14960 ;  /* 0x0001496000027802 */ /* 0x000fc60000000f00 */
[----:B------:R-:W-:Y:S02]  /*14940*/  IMAD.IADD R0, R5, 0x1, R4 ;  /* 0x0000000105007824 */ /* 0x000fe400078e0204 */
[----:B------:R-:W-:Y:S05]  /*14950*/  CALL.REL.NOINC `($__internal_47_$__cuda_sm70_shflsync_up_p) ;  /* 0x0000302000007944 */ /* 0x000fea0003c00000 */
        /* <DEDUP_REMOVED lines=12> */
[----:B------:R-:W-:Y:S02]  /*14a20*/  MOV R220, 0x1f ;  /* 0x0000001f00dc7802 */ /* 0x000fe40000000f00 */
[----:B------:R-:W-:Y:S01]  /*14a30*/  MOV R3, 0x14a70 ;  /* 0x00014a7000037802 */ /* 0x000fe20000000f00 */
[----:B------:R-:W-:-:S04]  /*14a40*/  IMAD.IADD R4, R0, 0x1, R4 ;  /* 0x0000000100047824 */ /* 0x000fc800078e0204 */
[----:B------:R-:W-:Y:S02]  /*14a50*/  IMAD.MOV.U32 R219, RZ, RZ, R4 ;  /* 0x000000ffffdb7224 */ /* 0x000fe400078e0004 */
[----:B------:R-:W-:Y:S05]  /*14a60*/  CALL.REL.NOINC `($__internal_46_$__cuda_sm70_shflsync_idx_p) ;  /* 0x00002eb000007944 */ /* 0x000fea0003c00000 */
[----:B------:R-:W-:Y:S01]  /*14a70*/  MOV R0, R219 ;  /* 0x000000db00007202 */ /* 0x000fe20000000f00 */
[----:B------:R-:W-:Y:S05]  /*14a80*/  BRA `(.L_x_2879) ;  /* 0xfffebab000007947 */ /* 0x000fea000383ffff */
.L_x_2762:
[----:B------:R-:W-:Y:S02]  /*14a90*/  SEL R0, RZ, 0x1, P0 ;  /* 0x00000001ff007807 */ /* 0x000fe40000000000 */
[----:B------:R-:W-:Y:S02]  /*14aa0*/  MOV R2, 0x14ac0 ;  /* 0x00014ac000027802 */ /* 0x000fe40000000f00 */
[----:B--2---:R-:W-:Y:S05]  /*14ab0*/  CALL.REL.NOINC `($__internal_48_$__cuda_sm70_votesync_ballot) ;  /* 0x00002f2000007944 */ /* 0x004fea0003c00000 */
[----:B------:R-:W-:Y:S01]  /*14ac0*/  MOV R6, R0 ;  /* 0x0000000000067202 */ /* 0x000fe20000000f00 */
[----:B------:R-:W-:Y:S05]  /*14ad0*/  BRA `(.L_x_2880) ;  /* 0xfffebaf000007947 */ /* 0x000fea000383ffff */
.L_x_2763:
[----:B------:R-:W-:Y:S01]  /*14ae0*/  IMAD.MOV.U32 R219, RZ, RZ, R9 ;  /* 0x000000ffffdb7224 */ /* 0x000fe200078e0009 */
[----:B------:R-:W-:Y:S01]  /*14af0*/  MOV R2, R0 ;  /* 0x0000000000027202 */ /* 0x000fe20000000f00 */
[----:B------:R-:W-:Y:S01]  /*14b00*/  IMAD.MOV.U32 R220, RZ, RZ, 0x1f ;  /* 0x0000001fffdc7424 */ /* 0x000fe200078e00ff */
[----:B------:R-:W-:Y:S02]  /*14b10*/  MOV R3, 0x14b30 ;  /* 0x00014b3000037802 */ /* 0x000fe40000000f00 */
[----:B------:R-:W-:Y:S05]  /*14b20*/  CALL.REL.NOINC `($__internal_46_$__cuda_sm70_shflsync_idx_p) ;  /* 0x00002df000007944 */ /* 0x000fea0003c00000 */
[----:B------:R-:W-:Y:S01]  /*14b30*/  IMAD.MOV.U32 R12, RZ, RZ, R219 ;  /* 0x000000ffff0c7224 */ /* 0x000fe200078e00db */
[----:B------:R-:W-:Y:S01]  /*14b40*/  MOV R219, R8 ;  /* 0x0000000800db7202 */ /* 0x000fe20000000f00 */
[----:B------:R-:W-:Y:S01]  /*14b50*/  IMAD.MOV.U32 R5, RZ, RZ, RZ ;  /* 0x000000ffff057224 */ /* 0x000fe200078e00ff */
[----:B------:R-:W-:Y:S01]  /*14b60*/  MOV R2, R0 ;  /* 0x0000000000027202 */ /* 0x000fe20000000f00 */
[----:B------:R-:W-:Y:S01]  /*14b70*/  IMAD.MOV.U32 R220, RZ, RZ, 0x1f ;  /* 0x0000001fffdc7424 */ /* 0x000fe200078e00ff */
[----:B------:R-:W-:-:S02]  /*14b80*/  MOV R3, 0x14ba0 ;  /* 0x00014ba000037802 */ /* 0x000fc40000000f00 */
[----:B------:R-:W-:Y:S05]  /*14b90*/  CALL.REL.NOINC `($__internal_46_$__cuda_sm70_shflsync_idx_p) ;  /* 0x00002d8000007944 */ /* 0x000fea0003c00000 */
[----:B------:R-:W-:Y:S01]  /*14ba0*/  MOV R9, R219 ;  /* 0x000000db00097202 */ /* 0x000fe20000000f00 */
[----:B------:R-:W-:Y:S05]  /*14bb0*/  BRA `(.L_x_2881) ;  /* 0xfffeba7000007947 */ /* 0x000fea000383ffff */
.L_x_2766:
[----:B------:R-:W-:Y:S01]  /*14bc0*/  IMAD.MOV.U32 R219, RZ, RZ, R4 ;  /* 0x000000ffffdb7224 */ /* 0x000fe200078e0004 */
[----:B------:R-:W-:Y:S01]  /*14bd0*/  MOV R2, R0 ;  /* 0x0000000000027202 */ /* 0x000fe20000000f00 */
[----:B------:R-:W-:Y:S01]  /*14be0*/  IMAD.MOV.U32 R220, RZ, RZ, 0x1f ;  /* 0x0000001fffdc7424 */ /* 0x000fe200078e00ff */
[----:B------:R-:W-:-:S02]  /*14bf0*/  MOV R3, 0x14c10 ;  /* 0x00014c1000037802 */ /* 0x000fc40000000f00 */
[----:B--23--:R-:W-:Y:S05]  /*14c00*/  CALL.REL.NOINC `($__internal_46_$__cuda_sm70_shflsync_idx_p) ;  /* 0x00002d1000007944 */ /* 0x00cfea0003c00000 */
[----:B------:R-:W-:Y:S01]  /*14c10*/  MOV R5, R219 ;  /* 0x000000db00057202 */ /* 0x000fe20000000f00 */
[----:B------:R-:W-:Y:S05]  /*14c20*/  BRA `(.L_x_2765) ;  /* 0xfffeba6000007947 */ /* 0x000fea000383ffff */
.L_x_2777:
[----:B------:R-:W-:Y:S01]  /*14c30*/  IMAD.MOV.U32 R219, RZ, RZ, R5 ;  /* 0x000000ffffdb7224 */ /* 0x000fe200078e0005 */
[----:B------:R-:W-:Y:S01]  /*14c40*/  MOV R2, RZ ;  /* 0x000000ff00027202 */ /* 0x000fe20000000f00 */
[----:B------:R-:W-:Y:S01]  /*14c50*/  IMAD.MOV.U32 R220, RZ, RZ, 0x181f ;  /* 0x0000181fffdc7424 */ /* 0x000fe200078e00ff */
[----:B------:R-:W-:-:S02]  /*14c60*/  MOV R3, 0x14c80 ;  /* 0x00014c8000037802 */ /* 0x000fc40000000f00 */
[----:B-----5:R-:W-:Y:S05]  /*14c70*/  CALL.REL.NOINC `($__internal_46_$__cuda_sm70_shflsync_idx_p) ;  /* 0x00002ca000007944 */ /* 0x020fea0003c00000 */
[----:B------:R-:W-:Y:S01]  /*14c80*/  MOV R4, R219 ;  /* 0x000000db00047202 */ /* 0x000fe20000000f00 */
[----:B------:R-:W-:Y:S05]  /*14c90*/  BRA `(.L_x_2882) ;  /* 0xfffedd0000007947 */ /* 0x000fea000383ffff */
.L_x_2778:
[----:B------:R-:W-:Y:S01]  /*14ca0*/  IMAD.MOV.U32 R219, RZ, RZ, R14 ;  /* 0x000000ffffdb7224 */ /* 0x000fe200078e000e */
[----:B------:R-:W-:Y:S01]  /*14cb0*/  MOV R2, RZ ;  /* 0x000000ff00027202 */ /* 0x000fe20000000f00 */
[----:B------:R-:W-:Y:S01]  /*14cc0*/  IMAD.MOV.U32 R220, RZ, RZ, 0x181f ;  /* 0x0000181fffdc7424 */ /* 0x000fe200078e00ff */
[----:B------:R-:W-:-:S02]  /*14cd0*/  MOV R3, 0x14cf0 ;  /* 0x00014cf000037802 */ /* 0x000fc40000000f00 */
[----:B-12--5:R-:W-:Y:S05]  /*14ce0*/  CALL.REL.NOINC `($__internal_46_$__cuda_sm70_shflsync_idx_p) ;  /* 0x00002c3000007944 */ /* 0x026fea0003c00000 */
[----:B------:R-:W-:Y:S01]  /*14cf0*/  MOV R0, R219 ;  /* 0x000000db00007202 */ /* 0x000fe20000000f00 */
[----:B------:R-:W-:Y:S05]  /*14d00*/  BRA `(.L_x_2883) ;  /* 0xfffedcb000007947 */ /* 0x000fea000383ffff */
.L_x_2781:
[----:B------:R-:W-:Y:S01]  /*14d10*/  IMAD.MOV.U32 R219, RZ, RZ, R5 ;  /* 0x000000ffffdb7224 */ /* 0x000fe200078e0005 */
[----:B--2---:R-:W-:Y:S01]  /*14d20*/  MOV R2, 0x1 ;  /* 0x0000000100027802 */ /* 0x004fe20000000f00 */
[----:B------:R-:W-:Y:S01]  /*14d30*/  IMAD.MOV.U32 R220, RZ, RZ, 0x181f ;  /* 0x0000181fffdc7424 */ /* 0x000fe200078e00ff */
[----:B------:R-:W-:-:S02]  /*14d40*/  MOV R3, 0x14d60 ;  /* 0x00014d6000037802 */ /* 0x000fc40000000f00 */
[----:B-1-345:R-:W-:Y:S05]  /*14d50*/  CALL.REL.NOINC `($__internal_46_$__cuda_sm70_shflsync_idx_p) ;  /* 0x00002bc000007944 */ /* 0x03afea0003c00000 */
[----:B------:R-:W-:Y:S01]  /*14d60*/  IMAD.MOV.U32 R4, RZ, RZ, R219 ;  /* 0x000000ffff047224 */ /* 0x000fe200078e00db */
[----:B------:R-:W-:Y:S01]  /*14d70*/  MOV R2, 0x1 ;  /* 0x0000000100027802 */ /* 0x000fe20000000f00 */
[----:B------:R-:W-:Y:S01]  /*14d80*/  IMAD.MOV.U32 R219, RZ, RZ, R14 ;  /* 0x000000ffffdb7224 */ /* 0x000fe200078e000e */
[----:B------:R-:W-:-:S02]  /*14d90*/  MOV R220, 0x181f ;  /* 0x0000181f00dc7802 */ /* 0x000fc40000000f00 */
[----:B------:R-:W-:Y:S02]  /*14da0*/  MOV R3, 0x14dc0 ;  /* 0x00014dc000037802 */ /* 0x000fe40000000f00 */
[----:B------:R-:W-:Y:S05]  /*14db0*/  CALL.REL.NOINC `($__internal_46_$__cuda_sm70_shflsync_idx_p) ;  /* 0x00002b6000007944 */ /* 0x000fea0003c00000 */
[----:B------:R-:W-:Y:S01]  /*14dc0*/  MOV R0, R219 ;  /* 0x000000db00007202 */ /* 0x000fe20000000f00 */
[----:B------:R-:W-:Y:S05]  /*14dd0*/  BRA `(.L_x_2884) ;  /* 0xfffedda000007947 */ /* 0x000fea000383ffff */
.L_x_2784:
[----:B------:R-:W-:Y:S01]  /*14de0*/  IMAD.MOV.U32 R219, RZ, RZ, R5 ;  /* 0x000000ffffdb7224 */ /* 0x000fe200078e0005 */
[----:B-1----:R-:W-:Y:S01]  /*14df0*/  MOV R2, 0x2 ;  /* 0x0000000200027802 */ /* 0x002fe20000000f00 */
[----:B------:R-:W-:Y:S01]  /*14e00*/  IMAD.MOV.U32 R220, RZ, RZ, 0x181f ;  /* 0x0000181fffdc7424 */ /* 0x000fe200078e00ff */
[----:B------:R-:W-:Y:S02]  /*14e10*/  MOV R3, 0x14e30 ;  /* 0x00014e3000037802 */ /* 0x000fe40000000f00 */
[----:B--2345:R-:W-:Y:S05]  /*14e20*/  CALL.REL.NOINC `($__internal_46_$__cuda_sm70_shflsync_idx_p) ;  /* 0x00002af000007944 */ /* 0x03cfea0003c00000 */
[----:B------:R-:W-:Y:S01]  /*14e30*/  MOV R4, R219 ;  /* 0x000000db00047202 */ /* 0x000fe20000000f00 */
[----:B------:R-:W-:Y:S05]  /*14e40*/  BRA `(.L_x_2885) ;  /* 0xfffeded000007947 */ /* 0x000fea000383ffff */
.L_x_2785:
[----:B------:R-:W-:Y:S01]  /*14e50*/  IMAD.MOV.U32 R219, RZ, RZ, R14 ;  /* 0x000000ffffdb7224 */ /* 0x000fe200078e000e */
[----:B------:R-:W-:Y:S01]  /*14e60*/  MOV R2, 0x2 ;  /* 0x0000000200027802 */ /* 0x000fe20000000f00 */
[----:B------:R-:W-:Y:S01]  /*14e70*/  IMAD.MOV.U32 R220, RZ, RZ, 0x181f ;  /* 0x0000181fffdc7424 */ /* 0x000fe200078e00ff */
[----:B------:R-:W-:Y:S02]  /*14e80*/  MOV R3, 0x14ea0 ;  /* 0x00014ea000037802 */ /* 0x000fe40000000f00 */
[----:B-12345:R-:W-:Y:S05]  /*14e90*/  CALL.REL.NOINC `($__internal_46_$__cuda_sm70_shflsync_idx_p) ;  /* 0x00002a8000007944 */ /* 0x03efea0003c00000 */
[----:B------:R-:W-:Y:S01]  /*14ea0*/  MOV R0, R219 ;  /* 0x000000db00007202 */ /* 0x000fe20000000f00 */
[----:B------:R-:W-:Y:S05]  /*14eb0*/  BRA `(.L_x_2886) ;  /* 0xfffede8000007947 */ /* 0x000fea000383ffff */
.L_x_2788:
[----:B------:R-:W-:Y:S01]  /*14ec0*/  IMAD.MOV.U32 R219, RZ, RZ, R5 ;  /* 0x000000ffffdb7224 */ /* 0x000fe200078e0005 */
[----:B-1----:R-:W-:Y:S01]  /*14ed0*/  MOV R2, 0x3 ;  /* 0x0000000300027802 */ /* 0x002fe20000000f00 */
[----:B------:R-:W-:Y:S01]  /*14ee0*/  IMAD.MOV.U32 R220, RZ, RZ, 0x181f ;  /* 0x0000181fffdc7424 */ /* 0x000fe200078e00ff */
[----:B------:R-:W-:-:S02]  /*14ef0*/  MOV R3, 0x14f10 ;  /* 0x00014f1000037802 */ /* 0x000fc40000000f00 */
[----:B--2345:R-:W-:Y:S05]  /*14f00*/  CALL.REL.NOINC `($__internal_46_$__cuda_sm70_shflsync_idx_p) ;  /* 0x00002a1000007944 */ /* 0x03cfea0003c00000 */
        /* <DEDUP_REMOVED lines=8> */
.L_x_2791:
[----:B------:R-:W-:Y:S01]  /*14f90*/  IMAD.MOV.U32 R219, RZ, RZ, R5 ;  /* 0x000000ffffdb7224 */ /* 0x000fe200078e0005 */
[----:B------:R-:W-:Y:S01]  /*14fa0*/  MOV R2, RZ ;  /* 0x000000ff00027202 */ /* 0x000fe20000000f00 */
[----:B------:R-:W-:Y:S01]  /*14fb0*/  IMAD.MOV.U32 R220, RZ, RZ, 0x181f ;  /* 0x0000181fffdc7424 */ /* 0x000fe200078e00ff */
[----:B------:R-:W-:Y:S02]  /*14fc0*/  MOV R3, 0x14fe0 ;  /* 0x00014fe000037802 */ /* 0x000fe40000000f00 */
[----:B------:R-:W-:Y:S05]  /*14fd0*/  CALL.REL.NOINC `($__internal_46_$__cuda_sm70_shflsync_idx_p) ;  /* 0x0000294000007944 */ /* 0x000fea0003c00000 */
[----:B------:R-:W-:Y:S01]  /*14fe0*/  MOV R4, R219 ;  /* 0x000000db00047202 */ /* 0x000fe20000000f00 */
[----:B------:R-:W-:Y:S05]  /*14ff0*/  BRA `(.L_x_2888) ;  /* 0xfffefd4000007947 */ /* 0x000fea000383ffff */
.L_x_2792:
[----:B------:R-:W-:Y:S01]  /*15000*/  IMAD.MOV.U32 R219, RZ, RZ, R15 ;  /* 0x000000ffffdb7224 */ /* 0x000fe200078e000f */
[----:B------:R-:W-:Y:S01]  /*15010*/  MOV R2, RZ ;  /* 0x000000ff00027202 */ /* 0x000fe20000000f00 */
[----:B------:R-:W-:Y:S01]  /*15020*/  IMAD.MOV.U32 R220, RZ, RZ, 0x181f ;  /* 0x0000181fffdc7424 */ /* 0x000fe200078e00ff */
[----:B------:R-:W-:Y:S02]  /*15030*/  MOV R3, 0x15050 ;  /* 0x0001505000037802 */ /* 0x000fe40000000f00 */
[----:B-12---:R-:W-:Y:S05]  /*15040*/  CALL.REL.NOINC `($__internal_46_$__cuda_sm70_shflsync_idx_p) ;  /* 0x000028d000007944 */ /* 0x006fea0003c00000 */
[C---:B------:R-:W-:Y:S01]  /*15050*/  IADD3 R10, P0, R219.reuse, R106, RZ ;  /* 0x0000006adb0a7210 */ /* 0x040fe20007f1e0ff */
[----:B------:R-:W-:Y:S01]  /*15060*/  IMAD.MOV.U32 R220, RZ, RZ, 0x181f ;  /* 0x0000181fffdc7424 */ /* 0x000fe200078e00ff */
[----:B------:R-:W-:-:S02]  /*15070*/  IADD3 R8, P5, R219, R107, RZ ;  /* 0x0000006bdb087210 */ /* 0x000fc40007fbe0ff */
[C---:B------:R-:W-:Y:S01]  /*15080*/  IADD3 R6, P2, R219.reuse, R108, RZ ;  /* 0x0000006cdb067210 */ /* 0x040fe20007f5e0ff */
[C---:B------:R-:W-:Y:S01]  /*15090*/  IMAD.X R11, R4.reuse, 0x1, R101, P0 ;  /* 0x00000001040b7824 */ /* 0x040fe200000e0665 */
[----:B------:R-:W-:Y:S01]  /*150a0*/  IADD3 R2, P0, R219, R109, RZ ;  /* 0x0000006ddb027210 */ /* 0x000fe20007f1e0ff */
[C---:B------:R-:W-:Y:S01]  /*150b0*/  IMAD.X R9, R4.reuse, 0x1, R102, P5 ;  /* 0x0000000104097824 */ /* 0x040fe200028e0666 */
[----:B------:R-:W-:Y:S01]  /*150c0*/  ISETP.GE.AND P6, PT, R217, c[0x0][0x1d4], PT ;  /* 0x00007500d9007a0c */ /* 0x000fe20003fc6270 */
[C---:B------:R-:W-:Y:S01]  /*150d0*/  IMAD.X R7, R4.reuse, 0x1, R103, P2 ;  /* 0x0000000104077824 */ /* 0x040fe200010e0667 */
[----:B------:R-:W-:Y:S01]  /*150e0*/  ISETP.GE.AND P5, PT, R223, c[0x0][0x1d4], PT ;  /* 0x00007500df007a0c */ /* 0x000fe20003fa6270 */
[----:B------:R-:W-:Y:S01]  /*150f0*/  IMAD.X R3, R4, 0x1, R104, P0 ;  /* 0x0000000104037824 */ /* 0x000fe200000e0668 */
[----:B------:R-:W-:Y:S01]  /*15100*/  ISETP.GE.AND P2, PT, R224, c[0x0][0x1d4], PT ;  /* 0x00007500e0007a0c */ /* 0x000fe20003f46270 */
[----:B------:R-:W-:Y:S01]  /*15110*/  IMAD.MOV.U32 R219, RZ, RZ, R5 ;  /* 0x000000ffffdb7224 */ /* 0x000fe200078e0005 */
[----:B------:R-:W-:-:S02]  /*15120*/  ISETP.GE.AND P0, PT, R225, c[0x0][0x1d4], PT ;  /* 0x00007500e1007a0c */ /* 0x000fc40003f06270 */
[----:B------:R-:W-:Y:S02]  /*15130*/  SEL R5, RZ, 0x10, P6 ;  /* 0x00000010ff057807 */ /* 0x000fe40003000000 */
[----:B------:R-:W-:Y:S02]  /*15140*/  SEL R14, RZ, 0x10, P5 ;  /* 0x00000010ff0e7807 */ /* 0x000fe40002800000 */
[----:B------:R-:W-:Y:S01]  /*15150*/  SEL R13, RZ, 0x10, P2 ;  /* 0x00000010ff0d7807 */ /* 0x000fe20001000000 */
[----:B------:R-:W-:Y:S01]  /*15160*/  @!PT LDS RZ, [RZ] ;  /* 0x00000000fffff984 */ /* 0x000fe20000000800 */
[----:B------:R-:W-:Y:S01]  /*15170*/  @!PT LDS RZ, [RZ] ;  /* 0x00000000fffff984 */ /* 0x000fe20000000800 */
[----:B------:R-:W-:Y:S01]  /*15180*/  @!PT LDS RZ, [RZ] ;  /* 0x00000000fffff984 */ /* 0x000fe20000000800 */
[----:B------:R1:W-:Y:S01]  /*15190*/  LDGSTS.E.BYPASS.LTC128B.128 [R215+0x8100], [R10.64], !P6 ;  /* 0x081000000ad77fae */ /* 0x0003e2000f101d46 */
[----:B------:R-:W-:-:S03]  /*151a0*/  SEL R12, RZ, 0x10, P0 ;  /* 0x00000010ff0c7807 */ /* 0x000fc60000000000 */
[----:B------:R1:W-:Y:S04]  /*151b0*/  LDGSTS.E.BYPASS.LTC128B.128 [R215+0xa100], [R8.64], !P5 ;  /* 0x0a10000008d77fae */ /* 0x0003e8000e901d46 */
[----:B------:R1:W-:Y:S04]  /*151c0*/  LDGSTS.E.BYPASS.LTC128B.128 [R215+0xc100], [R6.64], !P2 ;  /* 0x0c10000006d77fae */ /* 0x0003e8000d101d46 */
[----:B------:R2:W-:Y:S02]  /*151d0*/  LDGSTS.E.BYPASS.LTC128B.128 [R215+0xe100], [R2.64], !P0 ;  /* 0x0e10000002d77fae */ /* 0x0005e4000c101d46 */
[----:B--2---:R-:W-:Y:S01]  /*151e0*/  IMAD.MOV.U32 R2, RZ, RZ, 0x1 ;  /* 0x00000001ff027424 */ /* 0x004fe200078e00ff */
[----:B------:R-:W-:-:S02]  /*151f0*/  MOV R3, 0x15210 ;  /* 0x0001521000037802 */ /* 0x000fc40000000f00 */
[----:B-1----:R-:W-:Y:S05]  /*15200*/  CALL.REL.NOINC `($__internal_46_$__cuda_sm70_shflsync_idx_p) ;  /* 0x0000271000007944 */ /* 0x002fea0003c00000 */
        /* <DEDUP_REMOVED lines=8> */
.L_x_2793:
[----:B------:R-:W-:Y:S01]  /*15290*/  IMAD.MOV.U32 R219, RZ, RZ, R4 ;  /* 0x000000ffffdb7224 */ /* 0x000fe200078e0004 */
[----:B------:R-:W-:Y:S01]  /*152a0*/  MOV R2, RZ ;  /* 0x000000ff00027202 */ /* 0x000fe20000000f00 */
[----:B------:R-:W-:Y:S01]  /*152b0*/  IMAD.MOV.U32 R220, RZ, RZ, 0x1c1f ;  /* 0x00001c1fffdc7424 */ /* 0x000fe200078e00ff */
[----:B------:R-:W-:Y:S02]  /*152c0*/  MOV R3, 0x152e0 ;  /* 0x000152e000037802 */ /* 0x000fe40000000f00 */
[----:B------:R-:W-:Y:S05]  /*152d0*/  CALL.REL.NOINC `($__internal_46_$__cuda_sm70_shflsync_idx_p) ;  /* 0x0000264000007944 */ /* 0x000fea0003c00000 */
[----:B------:R-:W-:Y:S01]  /*152e0*/  MOV R0, R219 ;  /* 0x000000db00007202 */ /* 0x000fe20000000f00 */
[----:B------:R-:W-:Y:S05]  /*152f0*/  BRA `(.L_x_2890) ;  /* 0xfffefe6000007947 */ /* 0x000fea000383ffff */
.L_x_2794:
[----:B------:R-:W-:Y:S01]  /*15300*/  IMAD.MOV.U32 R219, RZ, RZ, R4 ;  /* 0x000000ffffdb7224 */ /* 0x000fe200078e0004 */
[----:B------:R-:W-:Y:S01]  /*15310*/  MOV R2, 0x1 ;  /* 0x0000000100027802 */ /* 0x000fe20000000f00 */
[----:B------:R-:W-:Y:S01]  /*15320*/  IMAD.MOV.U32 R220, RZ, RZ, 0x1c1f ;  /* 0x00001c1fffdc7424 */ /* 0x000fe200078e00ff */
[----:B------:R-:W-:Y:S02]  /*15330*/  MOV R3, 0x15350 ;  /* 0x0001535000037802 */ /* 0x000fe40000000f00 */
[----:B-1----:R-:W-:Y:S05]  /*15340*/  CALL.REL.NOINC `($__internal_46_$__cuda_sm70_shflsync_idx_p) ;  /* 0x000025d000007944 */ /* 0x002fea0003c00000 */
        /* <DEDUP_REMOVED lines=57> */
[----:B------:R-:W-:Y:S01]  /*156e0*/  ISETP.GT.AND P2, PT, R0, 0x39, PT ;  /* 0x000000390000780c */ /* 0x000fe20003f44270 */
[----:B------:R-:W-:Y:S01]  /*156f0*/  IMAD.MOV.U32 R0, RZ, RZ, 0x2 ;  /* 0x00000002ff007424 */ /* 0x000fe200078e00ff */
[----:B------:R-:W-:Y:S02]  /*15700*/  FSEL R85, R27, -INF , P0 ;  /* 0xff8000001b557808 */ /* 0x000fe40000000000 */
[----:B------:R-:W-:Y:S02]  /*15710*/  FMNMX.FTZ R5, R86, R5, !PT ;  /* 0x0000000556057209 */ /* 0x000fe40007810000 */
[----:B------:R-:W-:Y:S02]  /*15720*/  FMNMX.FTZ R132, R92, R132, !PT ;  /* 0x000000845c847209 */ /* 0x000fe40007810000 */
[----:B------:R-:W-:-:S02]  /*15730*/  FSEL R84, R26, -INF , P2 ;  /* 0xff8000001a547808 */ /* 0x000fc40001000000 */
[----:B------:R-:W-:Y:S01]  /*15740*/  FMNMX.FTZ R5, R85, R5, !PT ;  /* 0x0000000555057209 */ /* 0x000fe20007810000 */
[----:B------:R-:W-:Y:S01]  /*15750*/  IMAD.MOV.U32 R4, RZ, RZ, R132 ;  /* 0x000000ffff047224 */ /* 0x000fe200078e0084 */
[----:B------:R-:W-:Y:S02]  /*15760*/  MOV R2, 0x15790 ;  /* 0x0001579000027802 */ /* 0x000fe40000000f00 */
[----:B------:R-:W-:Y:S02]  /*15770*/  FMNMX.FTZ R5, R84, R5, !PT ;  /* 0x0000000554057209 */ /* 0x000fe40007810000 */
[----:B------:R-:W-:Y:S05]  /*15780*/  CALL.REL.NOINC `($__internal_45_$__cuda_sm70_shflsync_bfly_p) ;  /* 0x0000213000007944 */ /* 0x000fea0003c00000 */
[----:B------:R-:W-:Y:S01]  /*15790*/  FMNMX.FTZ R132, R132, R0, !PT ;  /* 0x0000000084847209 */ /* 0x000fe20007810000 */
[----:B------:R-:W-:Y:S01]  /*157a0*/  IMAD.MOV.U32 R0, RZ, RZ, 0x1 ;  /* 0x00000001ff007424 */ /* 0x000fe200078e00ff */
[----:B------:R-:W-:-:S03]  /*157b0*/  MOV R2, 0x157e0 ;  /* 0x000157e000027802 */ /* 0x000fc60000000f00 */
[----:B------:R-:W-:Y:S02]  /*157c0*/  IMAD.MOV.U32 R4, RZ, RZ, R132 ;  /* 0x000000ffff047224 */ /* 0x000fe400078e0084 */
[----:B------:R-:W-:Y:S05]  /*157d0*/  CALL.REL.NOINC `($__internal_45_$__cuda_sm70_shflsync_bfly_p) ;  /* 0x000020e000007944 */ /* 0x000fea0003c00000 */
[----:B------:R-:W-:Y:S01]  /*157e0*/  FMNMX.FTZ R132, R132, R0, !PT ;  /* 0x0000000084847209 */ /* 0x000fe20007810000 */
[----:B------:R-:W-:Y:S01]  /*157f0*/  IMAD.MOV.U32 R4, RZ, RZ, R5 ;  /* 0x000000ffff047224 */ /* 0x000fe200078e0005 */
[----:B------:R-:W-:Y:S01]  /*15800*/  MOV R2, 0x15830 ;  /* 0x0001583000027802 */ /* 0x000fe20000000f00 */
[----:B------:R-:W-:Y:S02]  /*15810*/  IMAD.MOV.U32 R0, RZ, RZ, 0x2 ;  /* 0x00000002ff007424 */ /* 0x000fe400078e00ff */
[----:B------:R-:W-:Y:S05]  /*15820*/  CALL.REL.NOINC `($__internal_45_$__cuda_sm70_shflsync_bfly_p) ;  /* 0x0000209000007944 */ /* 0x000fea0003c00000 */
[----:B------:R-:W-:Y:S01]  /*15830*/  FMNMX.FTZ R4, R5, R0, !PT ;  /* 0x0000000005047209 */ /* 0x000fe20007810000 */
[----:B------:R-:W-:Y:S01]  /*15840*/  IMAD.MOV.U32 R0, RZ, RZ, 0x1 ;  /* 0x00000001ff007424 */ /* 0x000fe200078e00ff */
[----:B------:R-:W-:Y:S02]  /*15850*/  MOV R2, 0x15870 ;  /* 0x0001587000027802 */ /* 0x000fe40000000f00 */
[----:B------:R-:W-:Y:S05]  /*15860*/  CALL.REL.NOINC `($__internal_45_$__cuda_sm70_shflsync_bfly_p) ;  /* 0x0000205000007944 */ /* 0x000fea0003c00000 */
[----:B------:R-:W-:Y:S01]  /*15870*/  MOV R5, R0 ;  /* 0x0000000000057202 */ /* 0x000fe20000000f00 */
[----:B------:R-:W-:Y:S05]  /*15880*/  BRA `(.L_x_2891) ;  /* 0xfffeff8000007947 */ /* 0x000fea000383ffff */
.L_x_2798:
[----:B------:R-:W-:Y:S01]  /*15890*/  MOV R2, RZ ;  /* 0x000000ff00027202 */ /* 0x000fe20000000f00 */
[----:B------:R-:W-:Y:S01]  /*158a0*/  IMAD.MOV.U32 R219, RZ, RZ, R5 ;  /* 0x000000ffffdb7224 */ /* 0x000fe200078e0005 */
[----:B------:R-:W-:Y:S01]  /*158b0*/  MOV R3, 0x158e0 ;  /* 0x000158e000037802 */ /* 0x000fe20000000f00 */
[----:B------:R-:W-:Y:S02]  /*158c0*/  IMAD.MOV.U32 R220, RZ, RZ, 0x181f ;  /* 0x0000181fffdc7424 */ /* 0x000fe400078e00ff */
[----:B-1234-:R-:W-:Y:S05]  /*158d0*/  CALL.REL.NOINC `($__internal_46_$__cuda_sm70_shflsync_idx_p) ;  /* 0x0000204000007944 */ /* 0x01efea0003c00000 */
[----:B------:R-:W-:Y:S01]  /*158e0*/  MOV R4, R219 ;  /* 0x000000db00047202 */ /* 0x000fe20000000f00 */
[----:B------:R-:W-:-:S05]  /*158f0*/  BRA `(.L_x_2892) ;  /* 0xffff164000007947 */ /* 0x000fca000383ffff */
.L_x_2799:
[----:B------:R-:W-:Y:S01]  /*15900*/  MOV R2, RZ ;  /* 0x000000ff00027202 */ /* 0x000fe20000000f00 */
[----:B------:R-:W-:Y:S01]  /*15910*/  IMAD.MOV.U32 R219, RZ, RZ, R21 ;  /* 0x000000ffffdb7224 */ /* 0x000fe200078e0015 */
[----:B------:R-:W-:Y:S01]  /*15920*/  MOV R3, 0x15950 ;  /* 0x0001595000037802 */ /* 0x000fe20000000f00 */
[----:B------:R-:W-:Y:S02]  /*15930*/  IMAD.MOV.U32 R220, RZ, RZ, 0x181f ;  /* 0x0000181fffdc7424 */ /* 0x000fe400078e00ff */
[----:B-1234-:R-:W-:Y:S05]  /*15940*/  CALL.REL.NOINC `($__internal_46_$__cuda_sm70_shflsync_idx_p) ;  /* 0x00001fd000007944 */ /* 0x01efea0003c00000 */
        /* <DEDUP_REMOVED lines=13> */
[C---:B------:R-:W-:Y:S05]  /*15a20*/  IMAD.X R7, R4.reuse, 0x1, R23, P0 ;  /* 0x0000000104077824 */ /* 0x040fea00000e0617 */
[----:B------:R2:W-:Y:S01]  /*15a30*/  LDGSTS.E.BYPASS.LTC128B.128 [R215+0x2100], [R6.64], !P5 ;  /* 0x0210000006d77fae */ /* 0x0005e2000e901d46 */
[C---:B-1----:R-:W-:Y:S05]  /*15a40*/  IADD3 R2, P0, R219.reuse, R132, RZ ;  /* 0x00000084db027210 */ /* 0x042fea0007f1e0ff */
        /* <DEDUP_REMOVED lines=11> */
[----:B--2---:R-:W-:Y:S05]  /*15b00*/  CALL.REL.NOINC `($__internal_46_$__cuda_sm70_shflsync_idx_p) ;  /* 0x00001e1000007944 */ /* 0x004fea0003c00000 */
[----:B------:R-:W-:Y:S01]  /*15b10*/  MOV R2, 0x1 ;  /* 0x0000000100027802 */ /* 0x000fe20000000f00 */
[----:B------:R-:W-:Y:S01]  /*15b20*/  IMAD.MOV.U32 R4, RZ, RZ, R219 ;  /* 0x000000ffff047224 */ /* 0x000fe200078e00db */
[----:B------:R-:W-:Y:S01]  /*15b30*/  MOV R220, 0x181f ;  /* 0x0000181f00dc7802 */ /* 0x000fe20000000f00 */
[----:B------:R-:W-:Y:S01]  /*15b40*/  IMAD.MOV.U32 R219, RZ, RZ, R21 ;  /* 0x000000ffffdb7224 */ /* 0x000fe200078e0015 */
[----:B------:R-:W-:Y:S02]  /*15b50*/  MOV R3, 0x15b70 ;  /* 0x00015b7000037802 */ /* 0x000fe40000000f00 */
[----:B------:R-:W-:Y:S05]  /*15b60*/  CALL.REL.NOINC `($__internal_46_$__cuda_sm70_shflsync_idx_p) ;  /* 0x00001db000007944 */ /* 0x000fea0003c00000 */
[----:B------:R-:W-:Y:S01]  /*15b70*/  MOV R0, R219 ;  /* 0x000000db00007202 */ /* 0x000fe20000000f00 */
[----:B------:R-:W-:-:S05]  /*15b80*/  BRA `(.L_x_2893) ;  /* 0xffff155000007947 */ /* 0x000fca000383ffff */
.L_x_2802:
[----:B------:R-:W-:Y:S01]  /*15b90*/  MOV R2, RZ ;  /* 0x000000ff00027202 */ /* 0x000fe20000000f00 */
[----:B------:R-:W-:Y:S01]  /*15ba0*/  IMAD.MOV.U32 R219, RZ, RZ, R5 ;  /* 0x000000ffffdb7224 */ /* 0x000fe200078e0005 */
[----:B------:R-:W-:Y:S01]  /*15bb0*/  MOV R3, 0x15be0 ;  /* 0x00015be000037802 */ /* 0x000fe20000000f00 */
[----:B------:R-:W-:Y:S02]  /*15bc0*/  IMAD.MOV.U32 R220, RZ, RZ, 0x181f ;  /* 0x0000181fffdc7424 */ /* 0x000fe400078e00ff */
[----:B-1----:R-:W-:Y:S05]  /*15bd0*/  CALL.REL.NOINC `($__internal_46_$__cuda_sm70_shflsync_idx_p) ;  /* 0x00001d4000007944 */ /* 0x002fea0003c00000 */
[----:B------:R-:W-:Y:S01]  /*15be0*/  MOV R4, R219 ;  /* 0x000000db00047202 */ /* 0x000fe20000000f00 */
[----:B------:R-:W-:-:S05]  /*15bf0*/  BRA `(.L_x_2894) ;  /* 0xffff29f000007947 */ /* 0x000fca000383ffff */
.L_x_2803:
[----:B------:R-:W-:Y:S01]  /*15c00*/  MOV R2, RZ ;  /* 0x000000ff00027202 */ /* 0x000fe20000000f00 */
[----:B------:R-:W-:Y:S01]  /*15c10*/  IMAD.MOV.U32 R219, RZ, RZ, R8 ;  /* 0x000000ffffdb7224 */ /* 0x000fe200078e0008 */
[----:B------:R-:W-:Y:S01]  /*15c20*/  MOV R3, 0x15c50 ;  /* 0x00015c5000037802 */ /* 0x000fe20000000f00 */
[----:B------:R-:W-:Y:S02]  /*15c30*/  IMAD.MOV.U32 R220, RZ, RZ, 0x181f ;  /* 0x0000181fffdc7424 */ /* 0x000fe400078e00ff */
[----:B-123--:R-:W-:Y:S05]  /*15c40*/  CALL.REL.NOINC `($__internal_46_$__cuda_sm70_shflsync_idx_p) ;  /* 0x00001cd000007944 */ /* 0x00efea0003c00000 */
        /* <DEDUP_REMOVED lines=14> */
[C---:B-1----:R-:W-:Y:S05]  /*15d30*/  IADD3 R2, P0, R219.reuse, R21, RZ ;  /* 0x00000015db027210 */ /* 0x042fea0007f1e0ff */
[C---:B------:R-:W-:Y:S01]  /*15d40*/  IMAD.X R3, R4.reuse, 0x1, R13, P0 ;  /* 0x0000000104037824 */ /* 0x040fe200000e060d */
[----:B--2---:R-:W-:Y:S04]  /*15d50*/  SEL R6, RZ, 0x10, P5 ;  /* 0x00000010ff067807 */ /* 0x004fe80002800000 */
        /* <DEDUP_REMOVED lines=10> */
[----:B------:R-:W-:Y:S05]  /*15e00*/  CALL.REL.NOINC `($__internal_46_$__cuda_sm70_shflsync_idx_p) ;  /* 0x00001b1000007944 */ /* 0x000fea0003c00000 */
        /* <DEDUP_REMOVED lines=8> */
.L_x_2804:
[----:B-1----:R-:W-:Y:S01]  /*15e90*/  MOV R2, RZ ;  /* 0x000000ff00027202 */ /* 0x002fe20000000f00 */
[----:B------:R-:W-:Y:S01]  /*15ea0*/  IMAD.MOV.U32 R219, RZ, RZ, R4 ;  /* 0x000000ffffdb7224 */ /* 0x000fe200078e0004 */
[----:B------:R-:W-:Y:S01]  /*15eb0*/  MOV R3, 0x15ee0 ;  /* 0x00015ee000037802 */ /* 0x000fe20000000f00 */
[----:B------:R-:W-:Y:S02]  /*15ec0*/  IMAD.MOV.U32 R220, RZ, RZ, 0x1c1f ;  /* 0x00001c1fffdc7424 */ /* 0x000fe400078e00ff */
[----:B------:R-:W-:Y:S05]  /*15ed0*/  CALL.REL.NOINC `($__internal_46_$__cuda_sm70_shflsync_idx_p) ;  /* 0x00001a4000007944 */ /* 0x000fea0003c00000 */
[----:B------:R-:W-:Y:S01]  /*15ee0*/  MOV R0, R219 ;  /* 0x000000db00007202 */ /* 0x000fe20000000f00 */
[----:B------:R-:W-:-:S05]  /*15ef0*/  BRA `(.L_x_2896) ;  /* 0xffff2b0000007947 */ /* 0x000fca000383ffff */
.L_x_2805:
[----:B------:R-:W-:Y:S01]  /*15f00*/  MOV R2, 0x1 ;  /* 0x0000000100027802 */ /* 0x000fe20000000f00 */
[----:B------:R-:W-:Y:S01]  /*15f10*/  IMAD.MOV.U32 R219, RZ, RZ, R4 ;  /* 0x000000ffffdb7224 */ /* 0x000fe200078e0004 */
[----:B------:R-:W-:Y:S01]  /*15f20*/  MOV R3, 0x15f50 ;  /* 0x00015f5000037802 */ /* 0x000fe20000000f00 */
[----:B------:R-:W-:Y:S02]  /*15f30*/  IMAD.MOV.U32 R220, RZ, RZ, 0x1c1f ;  /* 0x00001c1fffdc7424 */ /* 0x000fe400078e00ff */
[----:B--2---:R-:W-:Y:S05]  /*15f40*/  CALL.REL.NOINC `($__internal_46_$__cuda_sm70_shflsync_idx_p) ;  /* 0x000019d000007944 */ /* 0x004fea0003c00000 */
[----:B------:R-:W-:Y:S01]  /*15f50*/  FMNMX.FTZ R0, R6, R133, !PT ;  /* 0x0000008506007209 */ /* 0x000fe20007810000 */
[----:B------:R-:W-:Y:S03]  /*15f60*/  IMAD.IADD R219, R5, 0x1, R219 ;  /* 0x0000000105db7824 */ /* 0x000fe600078e02db */
[----:B------:R-:W-:Y:S02]  /*15f70*/  FMNMX.FTZ R0, R25, R0, !PT ;  /* 0x0000000019007209 */ /* 0x000fe40007810000 */
[C---:B------:R-:W-:Y:S02]  /*15f80*/  ISETP.GT.AND P6, PT, R219.reuse, RZ, PT ;  /* 0x000000ffdb00720c */ /* 0x040fe40003fc4270 */
[C---:B------:R-:W-:Y:S02]  /*15f90*/  ISETP.GT.AND P5, PT, R219.reuse, 0x1, PT ;  /* 0x00000001db00780c */ /* 0x040fe40003fa4270 */
[----:B------:R-:W-:Y:S02]  /*15fa0*/  FSEL R5, R192, -INF , P6 ;  /* 0xff800000c0057808 */ /* 0x000fe40003000000 */
[----:B------:R-:W-:Y:S02]  /*15fb0*/  ISETP.GT.AND P2, PT, R219, 0x8, PT ;  /* 0x00000008db00780c */ /* 0x000fe40003f44270 */
[----:B------:R-:W-:Y:S02]  /*15fc0*/  FSEL R169, R191, -INF , P5 ;  /* 0xff800000bfa97808 */ /* 0x000fe40002800000 */
[----:B------:R-:W-:Y:S02]  /*15fd0*/  FMNMX.FTZ R2, R5, R134, !PT ;  /* 0x0000008605027209 */ /* 0x000fe40007810000 */
[----:B------:R-:W-:Y:S02]  /*15fe0*/  ISETP.GT.AND P0, PT, R219, 0x9, PT ;  /* 0x00000009db00780c */ /* 0x000fe40003f04270 */
[----:B------:R-:W-:Y:S02]  /*15ff0*/  FSEL R35, R190, -INF , P2 ;  /* 0xff800000be237808 */ /* 0x000fe40001000000 */
[----:B------:R-:W-:Y:S02]  /*16000*/  FMNMX.FTZ R0, R24, R0, !PT ;  /* 0x0000000018007209 */ /* 0x000fe40007810000 */
        /* <DEDUP_REMOVED lines=13> */
[C---:B------:R-:W-:Y:S02]  /*160e0*/  ISETP.GT.AND P0, PT, R219.reuse, 0x19, PT ;  /* 0x00000019db00780c */ /* 0x040fe40003f04270 */
        /* <DEDUP_REMOVED lines=30> */
[----:B------:R-:W-:Y:S02]  /*162d0*/  ISETP.GT.AND P0, PT, R219, 0x39, PT ;  /* 0x00000039db00780c */ /* 0x000fe40003f04270 */
[----:B------:R-:W-:Y:S02]  /*162e0*/  FMNMX.FTZ R4, R13, R4, !PT ;  /* 0x000000040d047209 */ /* 0x000fe40007810000 */
[----:B------:R-:W-:Y:S02]  /*162f0*/  FSEL R8, R170, -INF , P2 ;  /* 0xff800000aa087808 */ /* 0x000fe40001000000 */
[----:B------:R-:W-:Y:S02]  /*16300*/  FMNMX.FTZ R0, R9, R0, !PT ;  /* 0x0000000009007209 */ /* 0x000fe40007810000 */
[----:B------:R-:W-:Y:S02]  /*16310*/  FMNMX.FTZ R4, R12, R4, !PT ;  /* 0x000000040c047209 */ /* 0x000fe40007810000 */
[----:B------:R-:W-:Y:S02]  /*16320*/  FSEL R7, R168, -INF , P0 ;  /* 0xff800000a8077808 */ /* 0x000fe40000000000 */
[----:B------:R-:W-:Y:S01]  /*16330*/  FMNMX.FTZ R168, R8, R0, !PT ;  /* 0x0000000008a87209 */ /* 0x000fe20007810000 */
[----:B------:R-:W-:Y:S01]  /*16340*/  IMAD.MOV.U32 R0, RZ, RZ, 0x2 ;  /* 0x00000002ff007424 */ /* 0x000fe200078e00ff */
[----:B------:R-:W-:Y:S02]  /*16350*/  FMNMX.FTZ R4, R11, R4, !PT ;  /* 0x000000040b047209 */ /* 0x000fe40007810000 */
[----:B------:R-:W-:Y:S02]  /*16360*/  FMNMX.FTZ R168, R7, R168, !PT ;  /* 0x000000a807a87209 */ /* 0x000fe40007810000 */
[----:B------:R-:W-:Y:S02]  /*16370*/  MOV R2, 0x16390 ;  /* 0x0001639000027802 */ /* 0x000fe40000000f00 */
[----:B------:R-:W-:Y:S05]  /*16380*/  CALL.REL.NOINC `($__internal_45_$__cuda_sm70_shflsync_bfly_p) ;  /* 0x0000153000007944 */ /* 0x000fea0003c00000 */
[----:B------:R-:W-:Y:S01]  /*16390*/  FMNMX.FTZ R4, R4, R0, !PT ;  /* 0x0000000004047209 */ /* 0x000fe20007810000 */
[----:B------:R-:W-:Y:S01]  /*163a0*/  IMAD.MOV.U32 R0, RZ, RZ, 0x1 ;  /* 0x00000001ff007424 */ /* 0x000fe200078e00ff */
[----:B------:R-:W-:Y:S02]  /*163b0*/  MOV R2, 0x163d0 ;  /* 0x000163d000027802 */ /* 0x000fe40000000f00 */
        /* <DEDUP_REMOVED lines=10> */
[----:B------:R-:W-:-:S05]  /*16460*/  BRA `(.L_x_2897) ;  /* 0xffff2c4000007947 */ /* 0x000fca000383ffff */
.L_x_2808:
[----:B------:R-:W-:Y:S01]  /*16470*/  MOV R2, RZ ;  /* 0x000000ff00027202 */ /* 0x000fe20000000f00 */
[----:B------:R-:W-:Y:S01]  /*16480*/  IMAD.MOV.U32 R219, RZ, RZ, R4 ;  /* 0x000000ffffdb7224 */ /* 0x000fe200078e0004 */
[----:B------:R-:W-:Y:S01]  /*16490*/  MOV R3, 0x164c0 ;  /* 0x000164c000037802 */ /* 0x000fe20000000f00 */
[----:B------:R-:W-:Y:S02]  /*164a0*/  IMAD.MOV.U32 R220, RZ, RZ, 0x181f ;  /* 0x0000181fffdc7424 */ /* 0x000fe400078e00ff */
[----:B-1234-:R-:W-:Y:S05]  /*164b0*/  CALL.REL.NOINC `($__internal_46_$__cuda_sm70_shflsync_idx_p) ;  /* 0x0000146000007944 */ /* 0x01efea0003c00000 */
[----:B------:R-:W-:Y:S01]  /*164c0*/  MOV R2, R219 ;  /* 0x000000db00027202 */ /* 0x000fe20000000f00 */
[----:B------:R-:W-:-:S05]  /*164d0*/  BRA `(.L_x_2898) ;  /* 0xffff4bb000007947 */ /* 0x000fca000383ffff */
.L_x_2811:
[----:B------:R-:W-:Y:S01]  /*164e0*/  MOV R2, RZ ;  /* 0x000000ff00027202 */ /* 0x000fe20000000f00 */
[----:B------:R-:W-:Y:S01]  /*164f0*/  IMAD.MOV.U32 R219, RZ, RZ, R5 ;  /* 0x000000ffffdb7224 */ /* 0x000fe200078e0005 */
[----:B------:R-:W-:Y:S01]  /*16500*/  MOV R3, 0x16530 ;  /* 0x0001653000037802 */ /* 0x000fe20000000f00 */
[----:B------:R-:W-:Y:S02]  /*16510*/  IMAD.MOV.U32 R220, RZ, RZ, 0x181f ;  /* 0x0000181fffdc7424 */ /* 0x000fe400078e00ff */
[----:B------:R-:W-:Y:S05]  /*16520*/  CALL.REL.NOINC `($__internal_46_$__cuda_sm70_shflsync_idx_p) ;  /* 0x000013f000007944 */ /* 0x000fea0003c00000 */
[----:B------:R-:W-:Y:S01]  /*16530*/  MOV R4, R219 ;  /* 0x000000db00047202 */ /* 0x000fe20000000f00 */
[----:B------:R-:W-:-:S05]  /*16540*/  BRA `(.L_x_2899) ;  /* 0xffff618000007947 */ /* 0x000fca000383ffff */
.L_x_2812:
[----:B------:R-:W-:Y:S01]  /*16550*/  MOV R2, RZ ;  /* 0x000000ff00027202 */ /* 0x000fe20000000f00 */
[----:B------:R-:W-:Y:S01]  /*16560*/  IMAD.MOV.U32 R219, RZ, RZ, R8 ;  /* 0x000000ffffdb7224 */ /* 0x000fe200078e0008 */
[----:B------:R-:W-:Y:S01]  /*16570*/  MOV R3, 0x165a0 ;  /* 0x000165a000037802 */ /* 0x000fe20000000f00 */
[----:B------:R-:W-:Y:S02]  /*16580*/  IMAD.MOV.U32 R220, RZ, RZ, 0x181f ;  /* 0x0000181fffdc7424 */ /* 0x000fe400078e00ff */
[----:B-12---:R-:W-:Y:S05]  /*16590*/  CALL.REL.NOINC `($__internal_46_$__cuda_sm70_shflsync_idx_p) ;  /* 0x0000138000007944 */ /* 0x006fea0003c00000 */
        /* <DEDUP_REMOVED lines=11> */
[C---:B-1----:R-:W-:Y:S05]  /*16650*/  IADD3 R2, P0, R219.reuse, R26, RZ ;  /* 0x0000001adb027210 */ /* 0x042fea0007f1e0ff */
[C---:B------:R-:W-:Y:S01]  /*16660*/  IMAD.X R3, R4.reuse, 0x1, R10, P0 ;  /* 0x0000000104037824 */ /* 0x040fe200000e060a */
[C---:B------:R-:W-:Y:S04]  /*16670*/  IADD3 R6, P0, R219.reuse, R27, RZ ;  /* 0x0000001bdb067210 */ /* 0x040fe80007f1e0ff */
[----:B------:R1:W-:Y:S01]  /*16680*/  LDGSTS.E.BYPASS.LTC128B.128 [R215+0xa100], [R2.64], !P5 ;  /* 0x0a10000002d77fae */ /* 0x0003e2000e901d46 */
[C---:B------:R-:W-:Y:S05]  /*16690*/  IMAD.X R7, R4.reuse, 0x1, R11, P0 ;  /* 0x0000000104077824 */ /* 0x040fea00000e060b */
[----:B------:R2:W-:Y:S01]  /*166a0*/  LDGSTS.E.BYPASS.LTC128B.128 [R215+0xc100], [R6.64], !P4 ;  /* 0x0c10000006d77fae */ /* 0x0005e2000e101d46 */
[----:B-1----:R-:W-:Y:S01]  /*166b0*/  IADD3 R2, P0, R219, R28, RZ ;  /* 0x0000001cdb027210 */ /* 0x002fe20007f1e0ff */
[----:B------:R-:W-:Y:S04]  /*166c0*/  IMAD.MOV.U32 R219, RZ, RZ, R5 ;  /* 0x000000ffffdb7224 */ /* 0x000fe800078e0005 */
[----:B------:R-:W-:Y:S05]  /*166d0*/  IMAD.X R3, R4, 0x1, R12, P0 ;  /* 0x0000000104037824 */ /* 0x000fea00000e060c */
        /* <DEDUP_REMOVED lines=12> */
.L_x_2813:
[----:B------:R-:W-:Y:S02]  /*167a0*/  MOV R0, 0x2 ;  /* 0x0000000200007802 */ /* 0x000fe40000000f00 */
        /* <DEDUP_REMOVED lines=16> */
.L_x_2815:
[----:B------:R-:W-:Y:S01]  /*168b0*/  IMAD.MOV.U32 R4, RZ, RZ, R222 ;  /* 0x000000ffff047224 */ /* 0x000fe200078e00de */
[----:B------:R-:W-:-:S02]  /*168c0*/  MOV R0, 0x2 ;  /* 0x0000000200007802 */ /* 0x000fc40000000f00 */
[----:B------:R-:W-:Y:S02]  /*168d0*/  MOV R2, 0x168f0 ;  /* 0x000168f000027802 */ /* 0x000fe40000000f00 */
[----:B------:R-:W-:Y:S05]  /*168e0*/  CALL.REL.NOINC `($__internal_45_$__cuda_sm70_shflsync_bfly_p) ;  /* 0x00000fd000007944 */ /* 0x000fea0003c00000 */
[----:B------:R-:W-:Y:S05]  /*168f0*/  BRA `(.L_x_2902) ;  /* 0xffff7f5000007947 */ /* 0x000fea000383ffff */
.L_x_2816:
[----:B------:R-:W-:Y:S01]  /*16900*/  IMAD.MOV.U32 R4, RZ, RZ, R5 ;  /* 0x000000ffff047224 */ /* 0x000fe200078e0005 */
[----:B------:R-:W-:Y:S02]  /*16910*/  MOV R0, 0x1 ;  /* 0x0000000100007802 */ /* 0x000fe40000000f00 */
[----:B------:R-:W-:Y:S02]  /*16920*/  MOV R2, 0x16940 ;  /* 0x0001694000027802 */ /* 0x000fe40000000f00 */
[----:B-1----:R-:W-:Y:S05]  /*16930*/  CALL.REL.NOINC `($__internal_45_$__cuda_sm70_shflsync_bfly_p) ;  /* 0x00000f8000007944 */ /* 0x002fea0003c00000 */
[----:B------:R-:W-:Y:S01]  /*16940*/  FADD.FTZ R5, R5, R0 ;  /* 0x0000000005057221 */ /* 0x000fe20000010000 */
[----:B------:R-:W-:Y:S02]  /*16950*/  MOV R4, R221 ;  /* 0x000000dd00047202 */ /* 0x000fe40000000f00 */
[----:B------:R-:W-:Y:S02]  /*16960*/  MOV R0, 0x2 ;  /* 0x0000000200007802 */ /* 0x000fe40000000f00 */
[----:B------:R-:W-:Y:S02]  /*16970*/  MOV R2, 0x16990 ;  /* 0x0001699000027802 */ /* 0x000fe40000000f00 */
[----:B------:R-:W-:Y:S05]  /*16980*/  CALL.REL.NOINC `($__internal_45_$__cuda_sm70_shflsync_bfly_p) ;  /* 0x00000f3000007944 */ /* 0x000fea0003c00000 */
[----:B------:R-:W-:Y:S01]  /*16990*/  FADD.FTZ R4, R221, R0 ;  /* 0x00000000dd047221 */ /* 0x000fe20000010000 */
[----:B------:R-:W-:Y:S02]  /*169a0*/  MOV R0, 0x1 ;  /* 0x0000000100007802 */ /* 0x000fe40000000f00 */
[----:B------:R-:W-:-:S02]  /*169b0*/  MOV R2, 0x169d0 ;  /* 0x000169d000027802 */ /* 0x000fc40000000f00 */
[----:B------:R-:W-:Y:S05]  /*169c0*/  CALL.REL.NOINC `($__internal_45_$__cuda_sm70_shflsync_bfly_p) ;  /* 0x00000ef000007944 */ /* 0x000fea0003c00000 */
[----:B------:R-:W-:Y:S01]  /*169d0*/  MOV R3, R0 ;  /* 0x0000000000037202 */ /* 0x000fe20000000f00 */
[----:B------:R-:W-:Y:S05]  /*169e0*/  BRA `(.L_x_2903) ;  /* 0xffff7ed000007947 */ /* 0x000fea000383ffff */
.L_x_2823:
[----:B--234-:R-:W-:Y:S01]  /*169f0*/  IMAD.MOV.U32 R219, RZ, RZ, R5 ;  /* 0x000000ffffdb7224 */ /* 0x01cfe200078e0005 */
[----:B------:R-:W-:Y:S01]  /*16a00*/  MOV R2, RZ ;  /* 0x000000ff00027202 */ /* 0x000fe20000000f00 */
[----:B------:R-:W-:Y:S01]  /*16a10*/  IMAD.MOV.U32 R220, RZ, RZ, 0x181f ;  /* 0x0000181fffdc7424 */ /* 0x000fe200078e00ff */
[----:B------:R-:W-:-:S02]  /*16a20*/  MOV R3, 0x16a40 ;  /* 0x00016a4000037802 */ /* 0x000fc40000000f00 */
[----:B-1----:R-:W-:Y:S05]  /*16a30*/  CALL.REL.NOINC `($__internal_46_$__cuda_sm70_shflsync_idx_p) ;  /* 0x00000ee000007944 */ /* 0x002fea0003c00000 */
[----:B------:R-:W-:Y:S01]  /*16a40*/  MOV R4, R219 ;  /* 0x000000db00047202 */ /* 0x000fe20000000f00 */
[----:B------:R-:W-:Y:S05]  /*16a50*/  BRA `(.L_x_2904) ;  /* 0xffff9a7000007947 */ /* 0x000fea000383ffff */
.L_x_2824:
[----:B------:R-:W-:Y:S01]  /*16a60*/  IMAD.MOV.U32 R219, RZ, RZ, R14 ;  /* 0x000000ffffdb7224 */ /* 0x000fe200078e000e */
[----:B------:R-:W-:Y:S01]  /*16a70*/  MOV R2, RZ ;  /* 0x000000ff00027202 */ /* 0x000fe20000000f00 */
[----:B------:R-:W-:Y:S01]  /*16a80*/  IMAD.MOV.U32 R220, RZ, RZ, 0x181f ;  /* 0x0000181fffdc7424 */ /* 0x000fe200078e00ff */
[----:B------:R-:W-:-:S02]  /*16a90*/  MOV R3, 0x16ab0 ;  /* 0x00016ab000037802 */ /* 0x000fc40000000f00 */
[----:B-123--:R-:W-:Y:S05]  /*16aa0*/  CALL.REL.NOINC `($__internal_46_$__cuda_sm70_shflsync_idx_p) ;  /* 0x00000e7000007944 */ /* 0x00efea0003c00000 */
[----:B------:R-:W-:Y:S01]  /*16ab0*/  MOV R0, R219 ;  /* 0x000000db00007202 */ /* 0x000fe20000000f00 */
[----:B------:R-:W-:Y:S05]  /*16ac0*/  BRA `(.L_x_2905) ;  /* 0xffff9a2000007947 */ /* 0x000fea000383ffff */
.L_x_2827:
[----:B------:R-:W-:Y:S01]  /*16ad0*/  IMAD.MOV.U32 R219, RZ, RZ, R5 ;  /* 0x000000ffffdb7224 */ /* 0x000fe200078e0005 */
[----:B--2---:R-:W-:Y:S01]  /*16ae0*/  MOV R2, 0x1 ;  /* 0x0000000100027802 */ /* 0x004fe20000000f00 */
[----:B------:R-:W-:Y:S01]  /*16af0*/  IMAD.MOV.U32 R220, RZ, RZ, 0x181f ;  /* 0x0000181fffdc7424 */ /* 0x000fe200078e00ff */
[----:B------:R-:W-:-:S02]  /*16b00*/  MOV R3, 0x16b20 ;  /* 0x00016b2000037802 */ /* 0x000fc40000000f00 */
[----:B-1-34-:R-:W-:Y:S05]  /*16b10*/  CALL.REL.NOINC `($__internal_46_$__cuda_sm70_shflsync_idx_p) ;  /* 0x00000e0000007944 */ /* 0x01afea0003c00000 */
        /* <DEDUP_REMOVED lines=8> */
.L_x_2830:
[----:B------:R-:W-:Y:S01]  /*16ba0*/  IMAD.MOV.U32 R219, RZ, RZ, R5 ;  /* 0x000000ffffdb7224 */ /* 0x000fe200078e0005 */
[----:B-1----:R-:W-:Y:S01]  /*16bb0*/  MOV R2, 0x2 ;  /* 0x0000000200027802 */ /* 0x002fe20000000f00 */
[----:B------:R-:W-:Y:S01]  /*16bc0*/  IMAD.MOV.U32 R220, RZ, RZ, 0x181f ;  /* 0x0000181fffdc7424 */ /* 0x000fe200078e00ff */
[----:B------:R-:W-:Y:S02]  /*16bd0*/  MOV R3, 0x16bf0 ;  /* 0x00016bf000037802 */ /* 0x000fe40000000f00 */
[----:B--234-:R-:W-:Y:S05]  /*16be0*/  CALL.REL.NOINC `($__internal_46_$__cuda_sm70_shflsync_idx_p) ;  /* 0x00000d3000007944 */ /* 0x01cfea0003c00000 */
[----:B------:R-:W-:Y:S01]  /*16bf0*/  MOV R4, R219 ;  /* 0x000000db00047202 */ /* 0x000fe20000000f00 */
[----:B------:R-:W-:Y:S05]  /*16c00*/  BRA `(.L_x_2907) ;  /* 0xffff9c5000007947 */ /* 0x000fea000383ffff */
.L_x_2831:
[----:B------:R-:W-:Y:S01]  /*16c10*/  IMAD.MOV.U32 R219, RZ, RZ, R14 ;  /* 0x000000ffffdb7224 */ /* 0x000fe200078e000e */
[----:B-1----:R-:W-:Y:S01]  /*16c20*/  MOV R2, 0x2 ;  /* 0x0000000200027802 */ /* 0x002fe20000000f00 */
[----:B------:R-:W-:Y:S01]  /*16c30*/  IMAD.MOV.U32 R220, RZ, RZ, 0x181f ;  /* 0x0000181fffdc7424 */ /* 0x000fe200078e00ff */
[----:B------:R-:W-:Y:S02]  /*16c40*/  MOV R3, 0x16c60 ;  /* 0x00016c6000037802 */ /* 0x000fe40000000f00 */
[----:B--234-:R-:W-:Y:S05]  /*16c50*/  CALL.REL.NOINC `($__internal_46_$__cuda_sm70_shflsync_idx_p) ;  /* 0x00000cc000007944 */ /* 0x01cfea0003c00000 */
[----:B------:R-:W-:Y:S01]  /*16c60*/  MOV R0, R219 ;  /* 0x000000db00007202 */ /* 0x000fe20000000f00 */
[----:B------:R-:W-:Y:S05]  /*16c70*/  BRA `(.L_x_2908) ;  /* 0xffff9c0000007947 */ /* 0x000fea000383ffff */
.L_x_2834:
[----:B------:R-:W-:Y:S01]  /*16c80*/  IMAD.MOV.U32 R219, RZ, RZ, R5 ;  /* 0x000000ffffdb7224 */ /* 0x000fe200078e0005 */
[----:B-1----:R-:W-:Y:S01]  /*16c90*/  MOV R2, 0x3 ;  /* 0x0000000300027802 */ /* 0x002fe20000000f00 */
[----:B------:R-:W-:Y:S01]  /*16ca0*/  IMAD.MOV.U32 R220, RZ, RZ, 0x181f ;  /* 0x0000181fffdc7424 */ /* 0x000fe200078e00ff */
[----:B------:R-:W-:-:S02]  /*16cb0*/  MOV R3, 0x16cd0 ;  /* 0x00016cd000037802 */ /* 0x000fc40000000f00 */
[----:B--234-:R-:W-:Y:S05]  /*16cc0*/  CALL.REL.NOINC `($__internal_46_$__cuda_sm70_shflsync_idx_p) ;  /* 0x00000c5000007944 */ /* 0x01cfea0003c00000 */
        /* <DEDUP_REMOVED lines=8> */
.L_x_2836:
[----:B------:R-:W-:Y:S01]  /*16d50*/  IMAD.MOV.U32 R219, RZ, RZ, R5 ;  /* 0x000000ffffdb7224 */ /* 0x000fe200078e0005 */
[----:B------:R-:W-:Y:S01]  /*16d60*/  MOV R2, RZ ;  /* 0x000000ff00027202 */ /* 0x000fe20000000f00 */
[----:B------:R-:W-:Y:S01]  /*16d70*/  IMAD.MOV.U32 R220, RZ, RZ, 0x1c1f ;  /* 0x00001c1fffdc7424 */ /* 0x000fe200078e00ff */
[----:B------:R-:W-:Y:S02]  /*16d80*/  MOV R3, 0x16da0 ;  /* 0x00016da000037802 */ /* 0x000fe40000000f00 */
[----:B------:R-:W-:Y:S05]  /*16d90*/  CALL.REL.NOINC `($__internal_46_$__cuda_sm70_shflsync_idx_p) ;  /* 0x00000b8000007944 */ /* 0x000fea0003c00000 */
[----:B------:R-:W-:Y:S01]  /*16da0*/  MOV R4, R219 ;  /* 0x000000db00047202 */ /* 0x000fe20000000f00 */
[----:B------:R-:W-:Y:S05]  /*16db0*/  BRA `(.L_x_2910) ;  /* 0xffffa02000007947 */ /* 0x000fea000383ffff */
.L_x_2837:
[----:B------:R-:W-:Y:S01]  /*16dc0*/  IMAD.MOV.U32 R219, RZ, RZ, R12 ;  /* 0x000000ffffdb7224 */ /* 0x000fe200078e000c */
[----:B------:R-:W-:Y:S01]  /*16dd0*/  MOV R2, RZ ;  /* 0x000000ff00027202 */ /* 0x000fe20000000f00 */
[----:B------:R-:W-:Y:S01]  /*16de0*/  IMAD.MOV.U32 R220, RZ, RZ, 0x1c1f ;  /* 0x00001c1fffdc7424 */ /* 0x000fe200078e00ff */
[----:B------:R-:W-:Y:S02]  /*16df0*/  MOV R3, 0x16e10 ;  /* 0x00016e1000037802 */ /* 0x000fe40000000f00 */
[----:B-12---:R-:W-:Y:S05]  /*16e00*/  CALL.REL.NOINC `($__internal_46_$__cuda_sm70_shflsync_idx_p) ;  /* 0x00000b1000007944 */ /* 0x006fea0003c00000 */
[----:B------:R-:W-:Y:S01]  /*16e10*/  MOV R0, R219 ;  /* 0x000000db00007202 */ /* 0x000fe20000000f00 */
[----:B------:R-:W-:Y:S05]  /*16e20*/  BRA `(.L_x_2911) ;  /* 0xffff9fd000007947 */ /* 0x000fea000383ffff */
.L_x_2840:
        /* <DEDUP_REMOVED lines=13> */
.L_x_2844:
[----:B------:R-:W-:Y:S01]  /*16f00*/  IMAD.MOV.U32 R219, RZ, RZ, R5 ;  /* 0x000000ffffdb7224 */ /* 0x000fe200078e0005 */
[----:B------:R-:W-:Y:S01]  /*16f10*/  MOV R2, RZ ;  /* 0x000000ff00027202 */ /* 0x000fe20000000f00 */
[----:B------:R-:W-:Y:S01]  /*16f20*/  IMAD.MOV.U32 R220, RZ, RZ, 0x181f ;  /* 0x0000181fffdc7424 */ /* 0x000fe200078e00ff */
[----:B------:R-:W-:Y:S02]  /*16f30*/  MOV R3, 0x16f50 ;  /* 0x00016f5000037802 */ /* 0x000fe40000000f00 */
[----:B------:R-:W-:Y:S05]  /*16f40*/  CALL.REL.NOINC `($__internal_46_$__cuda_sm70_shflsync_idx_p) ;  /* 0x000009d000007944 */ /* 0x000fea0003c00000 */
[----:B------:R-:W-:Y:S01]  /*16f50*/  MOV R4, R219 ;  /* 0x000000db00047202 */ /* 0x000fe20000000f00 */
[----:B------:R-:W-:Y:S05]  /*16f60*/  BRA `(.L_x_2913) ;  /* 0xffffc1f000007947 */ /* 0x000fea000383ffff */
.L_x_2845:
[----:B------:R-:W-:Y:S01]  /*16f70*/  IMAD.MOV.U32 R219, RZ, RZ, R14 ;  /* 0x000000ffffdb7224 */ /* 0x000fe200078e000e */
[----:B------:R-:W-:Y:S01]  /*16f80*/  MOV R2, RZ ;  /* 0x000000ff00027202 */ /* 0x000fe20000000f00 */
[----:B------:R-:W-:Y:S01]  /*16f90*/  IMAD.MOV.U32 R220, RZ, RZ, 0x181f ;  /* 0x0000181fffdc7424 */ /* 0x000fe200078e00ff */
[----:B------:R-:W-:Y:S02]  /*16fa0*/  MOV R3, 0x16fc0 ;  /* 0x00016fc000037802 */ /* 0x000fe40000000f00 */
[----:B-12---:R-:W-:Y:S05]  /*16fb0*/  CALL.REL.NOINC `($__internal_46_$__cuda_sm70_shflsync_idx_p) ;  /* 0x0000096000007944 */ /* 0x006fea0003c00000 */
[----:B------:R-:W-:Y:S01]  /*16fc0*/  MOV R0, R219 ;  /* 0x000000db00007202 */ /* 0x000fe20000000f00 */
[----:B------:R-:W-:Y:S05]  /*16fd0*/  BRA `(.L_x_2914) ;  /* 0xffffc1a000007947 */ /* 0x000fea000383ffff */
.L_x_2848:
        /* <DEDUP_REMOVED lines=13> */
.L_x_2851:
[----:B------:R-:W-:Y:S01]  /*170b0*/  IMAD.MOV.U32 R219, RZ, RZ, R5 ;  /* 0x000000ffffdb7224 */ /* 0x000fe200078e0005 */
[----:B-1----:R-:W-:Y:S01]  /*170c0*/  MOV R2, 0x2 ;  /* 0x0000000200027802 */ /* 0x002fe20000000f00 */
[----:B------:R-:W-:Y:S01]  /*170d0*/  IMAD.MOV.U32 R220, RZ, RZ, 0x181f ;  /* 0x0000181fffdc7424 */ /* 0x000fe200078e00ff */
[----:B------:R-:W-:Y:S02]  /*170e0*/  MOV R3, 0x17100 ;  /* 0x0001710000037802 */ /* 0x000fe40000000f00 */
[----:B--234-:R-:W-:Y:S05]  /*170f0*/  CALL.REL.NOINC `($__internal_46_$__cuda_sm70_shflsync_idx_p) ;  /* 0x0000082000007944 */ /* 0x01cfea0003c00000 */
[----:B------:R-:W-:Y:S01]  /*17100*/  MOV R4, R219 ;  /* 0x000000db00047202 */ /* 0x000fe20000000f00 */
[----:B------:R-:W-:Y:S05]  /*17110*/  BRA `(.L_x_2916) ;  /* 0xffffc3e000007947 */ /* 0x000fea000383ffff */
.L_x_2852:
[----:B------:R-:W-:Y:S01]  /*17120*/  IMAD.MOV.U32 R219, RZ, RZ, R14 ;  /* 0x000000ffffdb7224 */ /* 0x000fe200078e000e */
[----:B------:R-:W-:Y:S01]  /*17130*/  MOV R2, 0x2 ;  /* 0x0000000200027802 */ /* 0x000fe20000000f00 */
[----:B------:R-:W-:Y:S01]  /*17140*/  IMAD.MOV.U32 R220, RZ, RZ, 0x181f ;  /* 0x0000181fffdc7424 */ /* 0x000fe200078e00ff */
[----:B------:R-:W-:Y:S02]  /*17150*/  MOV R3, 0x17170 ;  /* 0x0001717000037802 */ /* 0x000fe40000000f00 */
[----:B-1234-:R-:W-:Y:S05]  /*17160*/  CALL.REL.NOINC `($__internal_46_$__cuda_sm70_shflsync_idx_p) ;  /* 0x000007b000007944 */ /* 0x01efea0003c00000 */
[----:B------:R-:W-:Y:S01]  /*17170*/  MOV R0, R219 ;  /* 0x000000db00007202 */ /* 0x000fe20000000f00 */
[----:B------:R-:W-:Y:S05]  /*17180*/  BRA `(.L_x_2917) ;  /* 0xffffc39000007947 */ /* 0x000fea000383ffff */
.L_x_2855:
        /* <DEDUP_REMOVED lines=13> */
.L_x_2857:
[----:B------:R-:W-:Y:S01]  /*17260*/  IMAD.MOV.U32 R219, RZ, RZ, R106 ;  /* 0x000000ffffdb7224 */ /* 0x000fe200078e006a */
[----:B------:R-:W-:Y:S01]  /*17270*/  MOV R2, RZ ;  /* 0x000000ff00027202 */ /* 0x000fe20000000f00 */
[----:B------:R-:W-:Y:S01]  /*17280*/  IMAD.MOV.U32 R220, RZ, RZ, 0x1f ;  /* 0x0000001fffdc7424 */ /* 0x000fe200078e00ff */
[----:B------:R-:W-:Y:S02]  /*17290*/  MOV R3, 0x172b0 ;  /* 0x000172b000037802 */ /* 0x000fe40000000f00 */
[----:B-1----:R-:W-:Y:S05]  /*172a0*/  CALL.REL.NOINC `($__internal_46_$__cuda_sm70_shflsync_idx_p) ;  /* 0x0000067000007944 */ /* 0x002fea0003c00000 */
[----:B------:R-:W-:Y:S01]  /*172b0*/  MOV R9, R219 ;  /* 0x000000db00097202 */ /* 0x000fe20000000f00 */
[----:B------:R-:W-:Y:S05]  /*172c0*/  BRA `(.L_x_2919) ;  /* 0xffffc66000007947 */ /* 0x000fea000383ffff */
.L_x_2858:
[----:B------:R-:W-:Y:S01]  /*172d0*/  IMAD.MOV.U32 R219, RZ, RZ, R106 ;  /* 0x000000ffffdb7224 */ /* 0x000fe200078e006a */
[----:B------:R-:W-:Y:S01]  /*172e0*/  MOV R2, 0x1 ;  /* 0x0000000100027802 */ /* 0x000fe20000000f00 */
[----:B------:R-:W-:Y:S01]  /*172f0*/  IMAD.MOV.U32 R220, RZ, RZ, 0x1f ;  /* 0x0000001fffdc7424 */ /* 0x000fe200078e00ff */
[----:B------:R-:W-:Y:S02]  /*17300*/  MOV R3, 0x17320 ;  /* 0x0001732000037802 */ /* 0x000fe40000000f00 */
[----:B-123--:R-:W-:Y:S05]  /*17310*/  CALL.REL.NOINC `($__internal_46_$__cuda_sm70_shflsync_idx_p) ;  /* 0x0000060000007944 */ /* 0x00efea0003c00000 */
[----:B------:R-:W-:Y:S01]  /*17320*/  MOV R8, R219 ;  /* 0x000000db00087202 */ /* 0x000fe20000000f00 */
[----:B------:R-:W-:Y:S05]  /*17330*/  BRA `(.L_x_2920) ;  /* 0xffffc61000007947 */ /* 0x000fea000383ffff */
.L_x_2859:
[----:B------:R-:W-:Y:S02]  /*17340*/  MOV R3, 0x1 ;  /* 0x0000000100037802 */ /* 0x000fe40000000f00 */
[----:B------:R-:W-:-:S02]  /*17350*/  MOV R2, 0x17370 ;  /* 0x0001737000027802 */ /* 0x000fc40000000f00 */
[----:B--234-:R-:W-:Y:S05]  /*17360*/  CALL.REL.NOINC `($__internal_47_$__cuda_sm70_shflsync_up_p) ;  /* 0x0000061000007944 */ /* 0x01cfea0003c00000 */
[----:B------:R-:W-:Y:S05]  /*17370*/  BRA `(.L_x_2921) ;  /* 0xffffc6f000007947 */ /* 0x000fea000383ffff */
.L_x_2860:
[----:B------:R-:W-:Y:S02]  /*17380*/  MOV R3, 0x2 ;  /* 0x0000000200037802 */ /* 0x000fe40000000f00 */
[----:B------:R-:W-:-:S02]  /*17390*/  MOV R2, 0x173b0 ;  /* 0x000173b000027802 */ /* 0x000fc40000000f00 */
[----:B--23--:R-:W-:Y:S05]  /*173a0*/  CALL.REL.NOINC `($__internal_47_$__cuda_sm70_shflsync_up_p) ;  /* 0x000005d000007944 */ /* 0x00cfea0003c00000 */
        /* <DEDUP_REMOVED lines=24> */
.L_x_2864:
[----:B------:R-:W-:Y:S02]  /*17530*/  MOV R3, 0x1 ;  /* 0x0000000100037802 */ /* 0x000fe40000000f00 */
[----:B------:R-:W-:Y:S02]  /*17540*/  MOV R2, 0x17560 ;  /* 0x0001756000027802 */ /* 0x000fe40000000f00 */
[----:B------:R-:W-:Y:S05]  /*17550*/  CALL.REL.NOINC `($__internal_47_$__cuda_sm70_shflsync_up_p) ;  /* 0x0000042000007944 */ /* 0x000fea0003c00000 */
[----:B------:R-:W-:Y:S01]  /*17560*/  MOV R2, R4 ;  /* 0x0000000400027202 */ /* 0x000fe20000000f00 */
[----:B------:R-:W-:Y:S05]  /*17570*/  BRA `(.L_x_2923) ;  /* 0xffffc74000007947 */ /* 0x000fea000383ffff */
.L_x_2865:
[----:B------:R-:W-:Y:S02]  /*17580*/  MOV R3, 0x2 ;  /* 0x0000000200037802 */ /* 0x000fe40000000f00 */
[----:B------:R-:W-:Y:S02]  /*17590*/  MOV R2, 0x175b0 ;  /* 0x000175b000027802 */ /* 0x000fe40000000f00 */
        /* <DEDUP_REMOVED lines=25> */
.L_x_2867:
[----:B------:R-:W-:Y:S02]  /*17730*/  SEL R0, RZ, 0x1, P0 ;  /* 0x00000001ff007807 */ /* 0x000fe40000000000 */
[----:B------:R-:W-:Y:S02]  /*17740*/  MOV R2, 0x17760 ;  /* 0x0001776000027802 */ /* 0x000fe40000000f00 */
[----:B-1----:R-:W-:Y:S05]  /*17750*/  CALL.REL.NOINC `($__internal_48_$__cuda_sm70_votesync_ballot) ;  /* 0x0000028000007944 */ /* 0x002fea0003c00000 */
[----:B------:R-:W-:Y:S01]  /*17760*/  MOV R5, R0 ;  /* 0x0000000000057202 */ /* 0x000fe20000000f00 */
[----:B------:R-:W-:Y:S05]  /*17770*/  BRA `(.L_x_2925) ;  /* 0xffffc6d000007947 */ /* 0x000fea000383ffff */
.L_x_2868:
[----:B------:R-:W-:Y:S01]  /*17780*/  IMAD.MOV.U32 R219, RZ, RZ, R6 ;  /* 0x000000ffffdb7224 */ /* 0x000fe200078e0006 */
[----:B------:R-:W-:Y:S01]  /*17790*/  MOV R2, R0 ;  /* 0x0000000000027202 */ /* 0x000fe20000000f00 */
[----:B------:R-:W-:Y:S01]  /*177a0*/  IMAD.MOV.U32 R220, RZ, RZ, 0x1f ;  /* 0x0000001fffdc7424 */ /* 0x000fe200078e00ff */
[----:B------:R-:W-:Y:S02]  /*177b0*/  MOV R3, 0x177d0 ;  /* 0x000177d000037802 */ /* 0x000fe40000000f00 */
[----:B-1----:R-:W-:Y:S05]  /*177c0*/  CALL.REL.NOINC `($__internal_46_$__cuda_sm70_shflsync_idx_p) ;  /* 0x0000015000007944 */ /* 0x002fea0003c00000 */
[----:B------:R-:W-:Y:S01]  /*177d0*/  IMAD.MOV.U32 R10, RZ, RZ, R219 ;  /* 0x000000ffff0a7224 */ /* 0x000fe200078e00db */
[----:B------:R-:W-:Y:S01]  /*177e0*/  MOV R2, R0 ;  /* 0x0000000000027202 */ /* 0x000fe20000000f00 */
[----:B------:R-:W-:Y:S01]  /*177f0*/  IMAD.MOV.U32 R219, RZ, RZ, R7 ;  /* 0x000000ffffdb7224 */ /* 0x000fe200078e0007 */
[----:B------:R-:W-:-:S02]  /*17800*/  MOV R220, 0x1f ;  /* 0x0000001f00dc7802 */ /* 0x000fc40000000f00 */
[----:B------:R-:W-:Y:S02]  /*17810*/  MOV R3, 0x17830 ;  /* 0x0001783000037802 */ /* 0x000fe40000000f00 */
[----:B------:R-:W-:Y:S05]  /*17820*/  CALL.REL.NOINC `($__internal_46_$__cuda_sm70_shflsync_idx_p) ;  /* 0x000000f000007944 */ /* 0x000fea0003c00000 */
[----:B------:R-:W-:Y:S01]  /*17830*/  MOV R7, R219 ;  /* 0x000000db00077202 */ /* 0x000fe20000000f00 */
[----:B------:R-:W-:Y:S05]  /*17840*/  BRA `(.L_x_2926) ;  /* 0xffffc65000007947 */ /* 0x000fea000383ffff */
.L_x_2871:
[----:B------:R-:W-:Y:S01]  /*17850*/  IMAD.MOV.U32 R219, RZ, RZ, R4 ;  /* 0x000000ffffdb7224 */ /* 0x000fe200078e0004 */
[----:B------:R-:W-:Y:S01]  /*17860*/  MOV R2, R0 ;  /* 0x0000000000027202 */ /* 0x000fe20000000f00 */
[----:B------:R-:W-:Y:S01]  /*17870*/  IMAD.MOV.U32 R220, RZ, RZ, 0x1f ;  /* 0x0000001fffdc7424 */ /* 0x000fe200078e00ff */
[----:B------:R-:W-:Y:S02]  /*17880*/  MOV R3, 0x178a0 ;  /* 0x000178a000037802 */ /* 0x000fe40000000f00 */
[----:B-1-34-:R-:W-:Y:S05]  /*17890*/  CALL.REL.NOINC `($__internal_46_$__cuda_sm70_shflsync_idx_p) ;  /* 0x0000008000007944 */ /* 0x01afea0003c00000 */
[----:B------:R-:W-:Y:S01]  /*178a0*/  MOV R11, R219 ;  /* 0x000000db000b7202 */ /* 0x000fe20000000f00 */
[----:B------:R-:W-:Y:S05]  /*178b0*/  BRA `(.L_x_2870) ;  /* 0xffffc64000007947 */ /* 0x000fea000383ffff */
        .weak           $__internal_45_$__cuda_sm70_shflsync_bfly_p
        .type           $__internal_45_$__cuda_sm70_shflsync_bfly_p,@function
        .size           $__internal_45_$__cuda_sm70_shflsync_bfly_p,($__internal_46_$__cuda_sm70_shflsync_idx_p - $__internal_45_$__cuda_sm70_shflsync_bfly_p)
$__internal_45_$__cuda_sm70_shflsync_bfly_p:
[----:B------:R-:W-:Y:S02]  /*178c0*/  MOV R188, 0xffffffff ;  /* 0xffffffff00bc7802 */ /* 0x000fe40000000f00 */
[----:B------:R-:W-:Y:S02]  /*178d0*/  MOV R3, 0x1f ;  /* 0x0000001f00037802 */ /* 0x000fe40000000f00 */
[----:B------:R-:W-:Y:S04]  /*178e0*/  WARPSYNC R188 ;  /* 0x000000bc00007348 */ /* 0x000fe80003800000 */
[----:B------:R1:W2:Y:S02]  /*178f0*/  SHFL.BFLY PT, R0, R4, R0, R3 ;  /* 0x0c00000004007389 */ /* 0x0002a400000e0003 */
[----:B-1----:R-:W-:-:S04]  /*17900*/  MOV R3, 0x0 ;  /* 0x0000000000037802 */ /* 0x002fc80000000f00 */
[----:B--2---:R-:W-:Y:S05]  /*17910*/  RET.REL.NODEC R2 `(_ZN7cutlass13device_kernelIN5flash19enable_sm80_to_sm89INS1_16FlashAttnFwdSm80INS1_25CollectiveMainloopFwdSm80ILi8ELi1ELb0EN4cute5tupleIJNS5_1CILi128EEENS7_ILi64EEENS7_ILi256EEEEEELi256ENS_6half_tEfNS_4arch4Sm80ELb1ELb0ELb1ELb1ELb1ELb0ELb1ELb1EEENS1_21CollectiveEpilogueFwdINS6_IJS8_SA_S9_EEENS6_IJNS7_ILi1EEESI_SI_EEESC_SE_Li256ELb1ELb1ELb1ELb0EEENS1_36VarlenDynamicPersistentTileSchedulerILi128ELi64ELi256ELi256ELb1ELb1ELb0ELb1ELb1ELb1EEEEEEEEEvNT_6ParamsE) ;  /* 0xfffe86e002007950 */ /* 0x004fea0003c3ffff */
        .weak           $__internal_46_$__cuda_sm70_shflsync_idx_p
        .type           $__internal_46_$__cuda_sm70_shflsync_idx_p,@function
        .size           $__internal_46_$__cuda_sm70_shflsync_idx_p,($__internal_47_$__cuda_sm70_shflsync_up_p - $__internal_46_$__cuda_sm70_shflsync_idx_p)
$__internal_46_$__cuda_sm70_shflsync_idx_p:
[----:B------:R-:W-:-:S04]  /*17920*/  MOV R244, 0xffffffff ;  /* 0xffffffff00f47802 */ /* 0x000fc80000000f00 */
[----:B------:R-:W-:Y:S04]  /*17930*/  WARPSYNC R244 ;  /* 0x000000f400007348 */ /* 0x000fe80003800000 */
[----:B------:R1:W2:Y:S02]  /*17940*/  SHFL.IDX PT, R219, R219, R2, R220 ;  /* 0x00000002dbdb7389 */ /* 0x0002a400000e00dc */
[----:B-1----:R-:W-:Y:S02]  /*17950*/  MOV R2, R3 ;  /* 0x0000000300027202 */ /* 0x002fe40000000f00 */
[----:B------:R-:W-:-:S04]  /*17960*/  MOV R3, 0x0 ;  /* 0x0000000000037802 */ /* 0x000fc80000000f00 */
[----:B--2---:R-:W-:Y:S05]  /*17970*/  RET.REL.NODEC R2 `(_ZN7cutlass13device_kernelIN5flash19enable_sm80_to_sm89INS1_16FlashAttnFwdSm80INS1_25CollectiveMainloopFwdSm80ILi8ELi1ELb0EN4cute5tupleIJNS5_1CILi128EEENS7_ILi64EEENS7_ILi256EEEEEELi256ENS_6half_tEfNS_4arch4Sm80ELb1ELb0ELb1ELb1ELb1ELb0ELb1ELb1EEENS1_21CollectiveEpilogueFwdINS6_IJS8_SA_S9_EEENS6_IJNS7_ILi1EEESI_SI_EEESC_SE_Li256ELb1ELb1ELb1ELb0EEENS1_36VarlenDynamicPersistentTileSchedulerILi128ELi64ELi256ELi256ELb1ELb1ELb0ELb1ELb1ELb1EEEEEEEEEvNT_6ParamsE) ;  /* 0xfffe868002007950 */ /* 0x004fea0003c3ffff */
        .weak           $__internal_47_$__cuda_sm70_shflsync_up_p
        .type           $__internal_47_$__cuda_sm70_shflsync_up_p,@function
        .size           $__internal_47_$__cuda_sm70_shflsync_up_p,($__internal_48_$__cuda_sm70_votesync_ballot - $__internal_47_$__cuda_sm70_shflsync_up_p)
$__internal_47_$__cuda_sm70_shflsync_up_p:
[----:B------:R-:W-:Y:S02]  /*17980*/  MOV R4, RZ ;  /* 0x000000ff00047202 */ /* 0x000fe40000000f00 */
[----:B------:R-:W-:-:S04]  /*17990*/  MOV R10, 0xffffffff ;  /* 0xffffffff000a7802 */ /* 0x000fc80000000f00 */
[----:B------:R-:W-:Y:S04]  /*179a0*/  WARPSYNC R10 ;  /* 0x0000000a00007348 */ /* 0x000fe80003800000 */
[----:B------:R1:W2:Y:S02]  /*179b0*/  SHFL.UP PT, R4, R0, R3, R4 ;  /* 0x0400000300047389 */ /* 0x0002a400000e0004 */
[----:B-1----:R-:W-:-:S04]  /*179c0*/  MOV R3, 0x0 ;  /* 0x0000000000037802 */ /* 0x002fc80000000f00 */
[----:B--2---:R-:W-:Y:S05]  /*179d0*/  RET.REL.NODEC R2 `(_ZN7cutlass13device_kernelIN5flash19enable_sm80_to_sm89INS1_16FlashAttnFwdSm80INS1_25CollectiveMainloopFwdSm80ILi8ELi1ELb0EN4cute5tupleIJNS5_1CILi128EEENS7_ILi64EEENS7_ILi256EEEEEELi256ENS_6half_tEfNS_4arch4Sm80ELb1ELb0ELb1ELb1ELb1ELb0ELb1ELb1EEENS1_21CollectiveEpilogueFwdINS6_IJS8_SA_S9_EEENS6_IJNS7_ILi1EEESI_SI_EEESC_SE_Li256ELb1ELb1ELb1ELb0EEENS1_36VarlenDynamicPersistentTileSchedulerILi128ELi64ELi256ELi256ELb1ELb1ELb0ELb1ELb1ELb1EEEEEEEEEvNT_6ParamsE) ;  /* 0xfffe862002007950 */ /* 0x004fea0003c3ffff */
        .weak           $__internal_48_$__cuda_sm70_votesync_ballot
        .type           $__internal_48_$__cuda_sm70_votesync_ballot,@function
        .size           $__internal_48_$__cuda_sm70_votesync_ballot,(.L_x_6518 - $__internal_48_$__cuda_sm70_votesync_ballot)
$__internal_48_$__cuda_sm70_votesync_ballot:
[----:B------:R-:W-:Y:S01]  /*179e0*/  ISETP.NE.U32.AND P0, PT, R0, 0x1, PT ;  /* 0x000000010000780c */ /* 0x000fe20003f05070 */
[----:B------:R-:W-:-:S04]  /*179f0*/  IMAD.MOV.U32 R3, RZ, RZ, -0x1 ;  /* 0xffffffffff037424 */ /* 0x000fc800078e00ff */
[----:B------:R-:W-:Y:S08]  /*17a00*/  WARPSYNC R3 ;  /* 0x0000000300007348 */ /* 0x000ff00003800000 */
[----:B------:R-:W-:-:S04]  /*17a10*/  VOTE.ANY R0, PT, !P0 ;  /* 0x0000000000007806 */ /* 0x000fc800040e0100 */
[----:B------:R-:W-:Y:S01]  /*17a20*/  LOP3.LUT R0, R0, R3, RZ, 0xc0, !PT ;  /* 0x0000000300007212 */ /* 0x000fe200078ec0ff */
[----:B------:R-:W-:-:S04]  /*17a30*/  IMAD.MOV.U32 R3, RZ, RZ, 0x0 ;  /* 0x00000000ff037424 */ /* 0x000fc800078e00ff */
[----:B------:R-:W-:Y:S05]  /*17a40*/  RET.REL.NODEC R2 `(_ZN7cutlass13device_kernelIN5flash19enable_sm80_to_sm89INS1_16FlashAttnFwdSm80INS1_25CollectiveMainloopFwdSm80ILi8ELi1ELb0EN4cute5tupleIJNS5_1CILi128EEENS7_ILi64EEENS7_ILi256EEEEEELi256ENS_6half_tEfNS_4arch4Sm80ELb1ELb0ELb1ELb1ELb1ELb0ELb1ELb1EEENS1_21CollectiveEpilogueFwdINS6_IJS8_SA_S9_EEENS6_IJNS7_ILi1EEESI_SI_EEESC_SE_Li256ELb1ELb1ELb1ELb0EEENS1_36VarlenDynamicPersistentTileSchedulerILi128ELi64ELi256ELi256ELb1ELb1ELb0ELb1ELb1ELb1EEEEEEEEEvNT_6ParamsE) ;  /* 0xfffe85b002007950 */ /* 0x000fea0003c3ffff */
.L_x_2927:
        /* <DEDUP_REMOVED lines=11> */
.L_x_6518:


//--------------------- .text._ZN7cutlass13device_kernelIN5flash19enable_sm80_to_sm89INS1_16FlashAttnFwdSm80INS1_25CollectiveMainloopFwdSm80ILi8ELi1ELb0EN4cute5tupleIJNS5_1CILi128EEENS7_ILi48EEENS7_ILi256EEEEEELi256ENS_6half_tEfNS_4arch4Sm80ELb1ELb0ELb1ELb1ELb1ELb1ELb1ELb1EEENS1_21CollectiveEpilogueFwdINS6_IJS8_SA_S9_EEENS6_IJNS7_ILi1EEESI_SI_EEESC_SE_Li256ELb1ELb1ELb1ELb0EEENS1_36VarlenDynamicPersistentTileSchedulerILi128ELi48ELi256ELi256ELb1ELb1ELb0ELb1ELb1ELb1EEEEEEEEEvNT_6ParamsE --------------------------
	.section	.text._ZN7cutlass13device_kernelIN5flash19enable_sm80_to_sm89INS1_16FlashAttnFwdSm80INS1_25CollectiveMainloopFwdSm80ILi8ELi1ELb0EN4cute5tupleIJNS5_1CILi128EEENS7_ILi48EEENS7_ILi256EEEEEELi256ENS_6half_tEfNS_4arch4Sm80ELb1ELb0ELb1ELb1ELb1ELb1ELb1ELb1EEENS1_21CollectiveEpilogueFwdINS6_IJS8_SA_S9_EEENS6_IJNS7_ILi1EEESI_SI_EEESC_SE_Li256ELb1ELb1ELb1ELb0EEENS1_36VarlenDynamicPersistentTileSchedulerILi128ELi48ELi256ELi256ELb1ELb1ELb0ELb1ELb1ELb1EEEEEEEEEvNT_6ParamsE,"ax",@progbits
	.sectioninfo	@"SHI_REGISTERS=255"
	.align	128
.text._ZN7cutlass13device_kernelIN5flash19enable_sm80_to_sm89INS1_16FlashAttnFwdSm80INS1_25CollectiveMainloopFwdSm80ILi8ELi1ELb0EN4cute5tupleIJNS5_1CILi128EEENS7_ILi48EEENS7_ILi256EEEEEELi256ENS_6half_tEfNS_4arch4Sm80ELb1ELb0ELb1ELb1ELb1ELb1ELb1ELb1EEENS1_21CollectiveEpilogueFwdINS6_IJS8_SA_S9_EEENS6_IJNS7_ILi1EEESI_SI_EEESC_SE_Li256ELb1ELb1ELb1ELb0EEENS1_36VarlenDynamicPersistentTileSchedulerILi128ELi48ELi256ELi256ELb1ELb1ELb0ELb1ELb1ELb1EEEEEEEEEvNT_6ParamsE:
        .type           _ZN7cutlass13device_kernelIN5flash19enable_sm80_to_sm89INS1_16FlashAttnFwdSm80INS1_25CollectiveMainloopFwdSm80ILi8ELi1ELb0EN4cute5tupleIJNS5_1CILi128EEENS7_ILi48EEENS7_ILi256EEEEEELi256ENS_6half_tEfNS_4arch4Sm80ELb1ELb0ELb1ELb1ELb1ELb1ELb1ELb1EEENS1_21CollectiveEpilogueFwdINS6_IJS8_SA_S9_EEENS6_IJNS7_ILi1EEESI_SI_EEESC_SE_Li256ELb1ELb1ELb1ELb0EEENS1_36VarlenDynamicPersistentTileSchedulerILi128ELi48ELi256ELi256ELb1ELb1ELb0ELb1ELb1ELb1EEEEEEEEEvNT_6ParamsE,@function
        .size           _ZN7cutlass13device_kernelIN5flash19enable_sm80_to_sm89INS1_16FlashAttnFwdSm80INS1_25CollectiveMainloopFwdSm80ILi8ELi1ELb0EN4cute5tupleIJNS5_1CILi128EEENS7_ILi48EEENS7_ILi256EEEEEELi256ENS_6half_tEfNS_4arch4Sm80ELb1ELb0ELb1ELb1ELb1ELb1ELb1ELb1EEENS1_21CollectiveEpilogueFwdINS6_IJS8_SA_S9_EEENS6_IJNS7_ILi1EEESI_SI_EEESC_SE_Li256ELb1ELb1ELb1ELb0EEENS1_36VarlenDynamicPersistentTileSchedulerILi128ELi48ELi256ELi256ELb1ELb1ELb0ELb1ELb1ELb1EEEEEEEEEvNT_6ParamsE,(.L_x_6523 - _ZN7cutlass13device_kernelIN5flash19enable_sm80_to_sm89INS1_16FlashAttnFwdSm80INS1_25CollectiveMainloopFwdSm80ILi8ELi1ELb0EN4cute5tupleIJNS5_1CILi128EEENS7_ILi48EEENS7_ILi256EEEEEELi256ENS_6half_tEfNS_4arch4Sm80ELb1ELb0ELb1ELb1ELb1ELb1ELb1ELb1EEENS1_21CollectiveEpilogueFwdINS6_IJS8_SA_S9_EEENS6_IJNS7_ILi1EEESI_SI_EEESC_SE_Li256ELb1ELb1ELb1ELb0EEENS1_36VarlenDynamicPersistentTileSchedulerILi128ELi48ELi256ELi256ELb1ELb1ELb0ELb1ELb1ELb1EEEEEEEEEvNT_6ParamsE)
        .other          _ZN7cutlass13device_kernelIN5flash19enable_sm80_to_sm89INS1_16FlashAttnFwdSm80INS1_25CollectiveMainloopFwdSm80ILi8ELi1ELb0EN4cute5tupleIJNS5_1CILi128EEENS7_ILi48EEENS7_ILi256EEEEEELi256ENS_6half_tEfNS_4arch4Sm80ELb1ELb0ELb1ELb1ELb1ELb1ELb1ELb1EEENS1_21CollectiveEpilogueFwdINS6_IJS8_SA_S9_EEENS6_IJNS7_ILi1EEESI_SI_EEESC_SE_Li256ELb1ELb1ELb1ELb0EEENS1_36VarlenDynamicPersistentTileSchedulerILi128ELi48ELi256ELi256ELb1ELb1ELb0ELb1ELb1ELb1EEEEEEEEEvNT_6ParamsE,@"STO_CUDA_ENTRY STV_DEFAULT"
_ZN7cutlass13device_kernelIN5flash19enable_sm80_to_sm89INS1_16FlashAttnFwdSm80INS1_25CollectiveMainloopFwdSm80ILi8ELi1ELb0EN4cute5tupleIJNS5_1CILi128EEENS7_ILi48EEENS7_ILi256EEEEEELi256ENS_6half_tEfNS_4arch4Sm80ELb1ELb0ELb1ELb1ELb1ELb1ELb1ELb1EEENS1_21CollectiveEpilogueFwdINS6_IJS8_SA_S9_EEENS6_IJNS7_ILi1EEESI_SI_EEESC_SE_Li256ELb1ELb1ELb1ELb0EEENS1_36VarlenDynamicPersistentTileSchedulerILi128ELi48ELi256ELi256ELb1ELb1ELb0ELb1ELb1ELb1EEEEEEEEEvNT_6ParamsE:
        /* <DEDUP_REMOVED lines=54> */
.L_x_2933:
        /* <DEDUP_REMOVED lines=16> */
.L_x_3171:
        /* <DEDUP_REMOVED lines=16> */
.L_x_3172:
[----:B--2---:R-:W-:-:S05]  /*0560*/  IMAD R0, R0, c[0x0][0x538], RZ ;  /* 0x00014e0000007a24 */ /* 0x004fca00078e02ff */
[----:B------:R-:W-:-:S04]  /*0570*/  IADD3 R6, R0, R6, RZ ;  /* 0x0000000600067210 */ /* 0x000fc80007ffe0ff */
[----:B------:R-:W-:-:S13]  /*0580*/  ISETP.GT.AND P0, PT, R6, UR4, PT ;  /* 0x0000000406007c0c */ /* 0x000fda000bf04270 */
[----:B-1----:R-:W-:Y:S05]  /*0590*/  @!P0 BRA `(.L_x_2933) ;  /* 0xfffffdc000008947 */ /* 0x002fea000383ffff */
.L_x_2929:
[----:B------:R-:W-:-:S05]  /*05a0*/  IADD3 R6, -R0, R6, RZ ;  /* 0x0000000600067210 */ /* 0x000fca0007ffe1ff */
[----:B------:R-:W-:-:S05]  /*05b0*/  IMAD R0, R4, c[0x0][0x538], R6 ;  /* 0x00014e0004007a24 */ /* 0x000fca00078e0206 */
[----:B------:R-:W-:Y:S01]  /*05c0*/  ISETP.GT.AND P0, PT, R0, UR4, PT ;  /* 0x0000000400007c0c */ /* 0x000fe2000bf04270 */
[----:B------:R-:W-:-:S12]  /*05d0*/  BRA.DIV ~URZ, `(.L_x_2934) ;  /* 0x00022db27f007947 */ /* 0x000fd8000b800000 */
[----:B------:R-:W-:-:S04]  /*05e0*/  VOTE.ANY R13, PT, !P0 ;  /* 0x00000000000d7806 */ /* 0x000fc800040e0100 */
.L_x_3173:
[----:B------:R-:W1:Y:S02]  /*05f0*/  POPC R0, R13 ;  /* 0x0000000d00007309 */ /* 0x000e640000000000 */
[----:B-1----:R-:W-:-:S05]  /*0600*/  IADD3 R2, R0, R7, RZ ;  /* 0x0000000700027210 */ /* 0x002fca0007ffe0ff */
[----:B------:R1:W-:Y:S01]  /*0610*/  STL [R1+0x1c], R2 ;  /* 0x00001c0201007387 */ /* 0x0003e20000100800 */
[----:B------:R-:W-:Y:S05]  /*0620*/  BRA.DIV ~URZ, `(.L_x_2935) ;  /* 0x00022da27f007947 */ /* 0x000fea000b800000 */
[----:B------:R2:W3:Y:S01]  /*0630*/  SHFL.IDX PT, R12, R9, R0, 0x1f ;  /* 0x00001f00090c7589 */ /* 0x0004e200000e0000 */
[----:B------:R-:W-:-:S03]  /*0640*/  MOV R5, RZ ;  /* 0x000000ff00057202 */ /* 0x000fc60000000f00 */
[----:B------:R2:W4:Y:S04]  /*0650*/  SHFL.IDX PT, R9, R8, R0, 0x1f ;  /* 0x00001f0008097589 */ /* 0x00052800000e0000 */
.L_x_3174:
[----:B------:R-:W-:Y:S01]  /*0660*/  ISETP.NE.AND P0, PT, R13, RZ, PT ;  /* 0x000000ff0d00720c */ /* 0x000fe20003f05270 */
[----:B------:R-:W-:-:S12]  /*0670*/  BSSY B0, `(.L_x_2936) ;  /* 0x0000005000007945 */ /* 0x000fd80003800000 */
[----:B------:R-:W-:Y:S05]  /*0680*/  @!P0 BRA `(.L_x_2937) ;  /* 0x0000003000008947 */ /* 0x000fea0003800000 */
[----:B-1----:R-:W-:Y:S01]  /*0690*/  IADD3 R2, R0, -0x1, RZ ;  /* 0xffffffff00027810 */ /* 0x002fe20007ffe0ff */
[----:B------:R-:W-:Y:S05]  /*06a0*/  BRA.DIV ~URZ, `(.L_x_2938) ;  /* 0x00022e027f007947 */ /* 0x000fea000b800000 */
[----:B------:R1:W2:Y:S02]  /*06b0*/  SHFL.IDX PT, R5, R4, R2, 0x1f ;  /* 0x00001f0204057589 */ /* 0x0002a400000e0000 */
.L_x_2937:
[----:B------:R-:W-:Y:S05]  /*06c0*/  BSYNC B0 ;  /* 0x0000000000007941 */ /* 0x000fea0003800000 */
.L_x_2936:
[----:B--2---:R-:W-:Y:S01]  /*06d0*/  IMAD R0, R5, c[0x0][0x538], R6 ;  /* 0x00014e0005007a24 */ /* 0x004fe200078e0206 */
[----:B----4-:R-:W-:Y:S01]  /*06e0*/  ISETP.NE.AND P0, PT, R9, 0x1, PT ;  /* 0x000000010900780c */ /* 0x010fe20003f05270 */
[----:B------:R-:W-:Y:S03]  /*06f0*/  BSSY B0, `(.L_x_2939) ;  /* 0x0000089000007945 */ /* 0x000fe60003800000 */
[----:B------:R2:W-:Y:S01]  /*0700*/  STL [R1+0x10], R0 ;  /* 0x0000100001007387 */ /* 0x0005e20000100800 */
[----:B------:R-:W-:-:S08]  /*0710*/  IADD3 R11, -R0, UR4, RZ ;  /* 0x00000004000b7c10 */ /* 0x000fd0000fffe1ff */
[----:B------:R-:W-:Y:S05]  /*0720*/  @!P0 BRA `(.L_x_2940) ;  /* 0x000003f000008947 */ /* 0x000fea0003800000 */
[-C--:B--23--:R-:W-:Y:S02]  /*0730*/  IABS R0, R12.reuse ;  /* 0x0000000c00007213 */ /* 0x08cfe40000000000 */
[----:B------:R-:W-:-:S03]  /*0740*/  IABS R6, R12 ;  /* 0x0000000c00067213 */ /* 0x000fc60000000000 */
[----:B------:R-:W-:Y:S01]  /*0750*/  IMAD.MOV.U32 R5, RZ, RZ, R0 ;  /* 0x000000ffff057224 */ /* 0x000fe200078e0000 */
[----:B------:R-:W-:-:S03]  /*0760*/  IABS R0, R9 ;  /* 0x0000000900007213 */ /* 0x000fc60000000000 */
[----:B-1----:R-:W1:Y:S02]  /*0770*/  I2F.RP R2, R5 ;  /* 0x0000000500027306 */ /* 0x002e640000209400 */
        /* <DEDUP_REMOVED lines=58> */
.L_x_2940:
[----:B------:R-:W4:Y:S01]  /*0b20*/  LDL R3, [R1+0x1c] ;  /* 0x00001c0001037983 */ /* 0x000f220000100800 */
[----:B-1----:R-:W-:-:S04]  /*0b30*/  IMAD.MOV.U32 R2, RZ, RZ, 0x4 ;  /* 0x00000004ff027424 */ /* 0x002fc800078e00ff */
[----:B----4-:R-:W-:-:S05]  /*0b40*/  IMAD.WIDE R2, R3, R2, c[0x0][0x590] ;  /* 0x0001640003027625 */ /* 0x010fca00078e0202 */
[----:B------:R-:W4:Y:S02]  /*0b50*/  LDG.E R7, [R2.64] ;  /* 0x0000000602077981 */ /* 0x000f24000c1e1900 */
[----:B---34-:R-:W-:-:S05]  /*0b60*/  IMAD R9, R7, R12, RZ ;  /* 0x0000000c07097224 */ /* 0x018fca00078e02ff */
[-C--:B--2---:R-:W-:Y:S02]  /*0b70*/  IABS R0, R9.reuse ;  /* 0x0000000900007213 */ /* 0x084fe40000000000 */
        /* <DEDUP_REMOVED lines=64> */
.L_x_2941:
[----:B------:R-:W-:Y:S05]  /*0f80*/  BSYNC B0 ;  /* 0x0000000000007941 */ /* 0x000fea0003800000 */
.L_x_2939:
[----:B------:R-:W-:-:S04]  /*0f90*/  LOP3.LUT R0, RZ, R0, RZ, 0x33, !PT ;  /* 0x00000000ff007212 */ /* 0x000fc800078e33ff */
[----:B------:R-:W-:-:S05]  /*0fa0*/  IADD3 R0, R0, R12, RZ ;  /* 0x0000000c00007210 */ /* 0x000fca0007ffe0ff */
[----:B------:R2:W-:Y:S01]  /*0fb0*/  STL [R1+0x14], R0 ;  /* 0x0000140001007387 */ /* 0x0005e20000100800 */
[----:B------:R-:W-:Y:S05]  /*0fc0*/  BRA `(.L_x_2942) ;  /* 0x0000006000007947 */ /* 0x000fea0003800000 */
.L_x_2930:
[----:B------:R-:W-:Y:S01]  /*0fd0*/  MOV R0, UR4 ;  /* 0x0000000400007c02 */ /* 0x000fe20008000f00 */
[----:B------:R-:W-:Y:S04]  /*0fe0*/  STL [R1+0x14], RZ ;  /* 0x000014ff01007387 */ /* 0x000fe80000100800 */
[----:B------:R-:W-:Y:S04]  /*0ff0*/  STL [R1+0x18], RZ ;  /* 0x000018ff01007387 */ /* 0x000fe80000100800 */
[----:B------:R1:W-:Y:S02]  /*1000*/  STL [R1+0x10], R0 ;  /* 0x0000100001007387 */ /* 0x0003e40000100800 */
[----:B-1----:R-:W-:-:S05]  /*1010*/  MOV R0, c[0x0][0x53c] ;  /* 0x00014f0000007a02 */ /* 0x002fca0000000f00 */
[----:B------:R1:W-:Y:S02]  /*1020*/  STL [R1+0x1c], R0 ;  /* 0x00001c0001007387 */ /* 0x0003e40000100800 */
.L_x_2942:
        /* <DEDUP_REMOVED lines=8> */
.L_x_2928:
[----:B-12---:R-:W2:Y:S02]  /*10b0*/  LDL R0, [R1+0x1c] ;  /* 0x00001c0001007983 */ /* 0x006ea40000100800 */
[----:B--2---:R-:W-:-:S13]  /*10c0*/  ISETP.GE.AND P0, PT, R0, c[0x0][0x53c], PT ;  /* 0x00014f0000007a0c */ /* 0x004fda0003f06270 */
[----:B------:R-:W-:Y:S05]  /*10d0*/  @P0 EXIT ;  /* 0x000000000000094d */ /* 0x000fea0003800000 */
[----:B------:R-:W1:Y:S01]  /*10e0*/  S2R R13, SR_TID.X ;  /* 0x00000000000d7919 */ /* 0x000e620000002100 */
[----:B------:R-:W-:Y:S01]  /*10f0*/  IMAD.MOV.U32 R22, RZ, RZ, 0x40 ;  /* 0x00000040ff167424 */ /* 0x000fe200078e00ff */
[----:B------:R-:W-:Y:S01]  /*1100*/  ULDC UR4, c[0x0][0x2ac] ;  /* 0x0000ab0000047ab9 */ /* 0x000fe20000000800 */
[----:B------:R-:W-:Y:S01]  /*1110*/  IMAD.MOV.U32 R21, RZ, RZ, 0x20 ;  /* 0x00000020ff157424 */ /* 0x000fe200078e00ff */
[----:B------:R-:W-:Y:S02]  /*1120*/  ULDC UR5, c[0x0][0x1d0] ;  /* 0x0000740000057ab9 */ /* 0x000fe40000000800 */
[----:B------:R-:W-:Y:S01]  /*1130*/  UIMAD UR5, UR4, UR5, URZ ;  /* 0x00000005040572a4 */ /* 0x000fe2000f8e023f */
[----:B-1----:R-:W-:-:S04]  /*1140*/  SHF.R.S32.HI R12, RZ, 0x1f, R13 ;  /* 0x0000001fff0c7819 */ /* 0x002fc8000001140d */
[CC--:B------:R-:W-:Y:S02]  /*1150*/  LEA.HI R3, R12.reuse, R13.reuse, RZ, 0x4 ;  /* 0x0000000d0c037211 */ /* 0x0c0fe400078f20ff */
[----:B------:R-:W-:Y:S02]  /*1160*/  LEA.HI R8, R12, R13, RZ, 0x2 ;  /* 0x0000000d0c087211 */ /* 0x000fe400078f10ff */
[----:B------:R-:W-:Y:S02]  /*1170*/  LOP3.LUT R0, R3, 0xfffffff0, RZ, 0xc0, !PT ;  /* 0xfffffff003007812 */ /* 0x000fe400078ec0ff */
[----:B---3--:R-:W-:Y:S02]  /*1180*/  SHF.R.S32.HI R4, RZ, 0x4, R3 ;  /* 0x00000004ff047819 */ /* 0x008fe40000011403 */
        /* <DEDUP_REMOVED lines=64> */
[----:B------:R-:W-:Y:S01]  /*1590*/  IADD3 R17, R143, 0x20, RZ ;  /* 0x000000208f117810 */ /* 0x000fe20007ffe0ff */
        /* <DEDUP_REMOVED lines=30> */
[----:B------:R-:W-:Y:S02]  /*1780*/  LOP3.LUT R10, R8, 0xfffffe00, RZ, 0xc0, !PT ;  /* 0xfffffe00080a7812 */ /* 0x000fe400078ec0ff */
[--C-:B------:R-:W-:Y:S02]  /*1790*/  LOP3.LUT R5, R251, 0x38, R3.reuse, 0xf8, !PT ;  /* 0x00000038fb057812 */ /* 0x100fe400078ef803 */
[----:B------:R-:W-:Y:S02]  /*17a0*/  LOP3.LUT R4, R250, 0x38, R3, 0xf8, !PT ;  /* 0x00000038fa047812 */ /* 0x000fe400078ef803 */
[----:B------:R-:W-:Y:S02]  /*17b0*/  SHF.R.U32.HI R28, RZ, 0x3, R33 ;  /* 0x00000003ff1c7819 */ /* 0x000fe40000011621 */
[----:B------:R-:W-:Y:S02]  /*17c0*/  SHF.R.U32.HI R26, RZ, 0x3, R32 ;  /* 0x00000003ff1a7819 */ /* 0x000fe40000011620 */
[----:B------:R-:W-:-:S02]  /*17d0*/  LOP3.LUT R8, R33, 0x38, R3, 0xf8, !PT ;  /* 0x0000003821087812 */ /* 0x000fc400078ef803 */
[----:B------:R-:W-:Y:S02]  /*17e0*/  LOP3.LUT R11, R32, 0x38, R3, 0xf8, !PT ;  /* 0x00000038200b7812 */ /* 0x000fe400078ef803 */
        /* <DEDUP_REMOVED lines=17> */
[CC--:B------:R-:W-:Y:S02]  /*1900*/  IADD3 R4, R13.reuse, R10.reuse, R14 ;  /* 0x0000000a0d047210 */ /* 0x0c0fe40007ffe00e */
[----:B------:R-:W-:Y:S02]  /*1910*/  LOP3.LUT R5, R13, R10, RZ, 0xfc, !PT ;  /* 0x0000000a0d057212 */ /* 0x000fe400078efcff */
[----:B------:R-:W-:Y:S01]  /*1920*/  @P0 IADD3 R23, R0, 0x10, RZ ;  /* 0x0000001000170810 */ /* 0x000fe20007ffe0ff */
[--C-:B------:R-:W-:Y:S01]  /*1930*/  IMAD R0, R149, 0x20, R143.reuse ;  /* 0x0000002095007824 */ /* 0x100fe200078e028f */
[----:B------:R-:W-:-:S02]  /*1940*/  SHF.R.S32.HI R8, RZ, 0x1f, R143 ;  /* 0x0000001fff087819 */ /* 0x000fc4000001148f */
[----:B------:R-:W-:Y:S01]  /*1950*/  LOP3.LUT R8, R19, 0x7ffffffc, RZ, 0xc0, !PT ;  /* 0x7ffffffc13087812 */ /* 0x000fe200078ec0ff */
[----:B------:R-:W-:Y:S01]  /*1960*/  STL [R1+0x38], R23 ;  /* 0x0000381701007387 */ /* 0x000fe20000100800 */
[----:B------:R-:W-:Y:S02]  /*1970*/  LOP3.LUT R10, R6, R34, RZ, 0x3c, !PT ;  /* 0x00000022060a7212 */ /* 0x000fe400078e3cff */
[----:B------:R-:W-:Y:S02]  /*1980*/  SHF.R.S32.HI R19, RZ, 0x1f, R148 ;  /* 0x0000001fff137819 */ /* 0x000fe40000011494 */
[----:B------:R-:W-:Y:S01]  /*1990*/  SHF.R.S32.HI R9, RZ, 0x1f, R146 ;  /* 0x0000001fff097819 */ /* 0x000fe20000011492 */
[----:B------:R1:W-:Y:S01]  /*19a0*/  STL [R1+0x188], R10 ;  /* 0x0001880a01007387 */ /* 0x0003e20000100800 */
[----:B------:R-:W-:Y:S02]  /*19b0*/  IADD3 R147, R144, 0x60, RZ ;  /* 0x0000006090937810 */ /* 0x000fe40007ffe0ff */
[--C-:B------:R-:W-:Y:S01]  /*19c0*/  LOP3.LUT R14, R250, 0x38, R140.reuse, 0xf8, !PT ;  /* 0x00000038fa0e7812 */ /* 0x100fe200078ef88c */
[----:B------:R2:W-:Y:S01]  /*19d0*/  STL [R1+0xdc], R19 ;  /* 0x0000dc1301007387 */ /* 0x0005e20000100800 */
[----:B------:R-:W-:-:S02]  /*19e0*/  LOP3.LUT R13, R33, 0x38, R140, 0xf8, !PT ;  /* 0x00000038210d7812 */ /* 0x000fc400078ef88c */
[----:B------:R-:W-:Y:S01]  /*19f0*/  LOP3.LUT R11, R32, 0x38, R140, 0xf8, !PT ;  /* 0x00000038200b7812 */ /* 0x000fe200078ef88c */
[----:B------:R3:W-:Y:S01]  /*1a00*/  STL [R1+0xd8], R9 ;  /* 0x0000d80901007387 */ /* 0x0007e20000100800 */
[----:B------:R-:W-:Y:S02]  /*1a10*/  SHF.R.S32.HI R6, RZ, 0x1f, R147 ;  /* 0x0000001fff067819 */ /* 0x000fe40000011493 */
[----:B------:R-:W-:Y:S02]  /*1a20*/  LOP3.LUT R14, R12, R14, R29, 0xf6, !PT ;  /* 0x0000000e0c0e7212 */ /* 0x000fe400078ef61d */
[----:B------:R-:W-:Y:S01]  /*1a30*/  LOP3.LUT R11, R25, R11, R26, 0xf6, !PT ;  /* 0x0000000b190b7212 */ /* 0x000fe200078ef61a */
[----:B------:R4:W-:Y:S01]  /*1a40*/  STL [R1+0xd4], R6 ;  /* 0x0000d40601007387 */ /* 0x0009e20000100800 */
[----:B------:R-:W-:Y:S02]  /*1a50*/  LEA R151, R2, 0xa080, 0x1 ;  /* 0x0000a08002977811 */ /* 0x000fe400078e08ff */
[----:B------:R-:W-:-:S02]  /*1a60*/  SHF.R.S32.HI R2, RZ, 0x3, R3 ;  /* 0x00000003ff027819 */ /* 0x000fc40000011403 */
[----:B------:R-:W-:Y:S02]  /*1a70*/  LOP3.LUT R232, R3, 0xfffffff8, RZ, 0xc0, !PT ;  /* 0xfffffff803e87812 */ /* 0x000fe400078ec0ff */
[----:B------:R-:W-:Y:S02]  /*1a80*/  SEL R3, R21, 0xffffffe0, !P4 ;  /* 0xffffffe015037807 */ /* 0x000fe40006000000 */
[----:B------:R-:W-:Y:S02]  /*1a90*/  LEA R200, R4, 0x10080, 0x1 ;  /* 0x0001008004c87811 */ /* 0x000fe400078e08ff */
[----:B-1----:R-:W-:Y:S02]  /*1aa0*/  LOP3.LUT R10, R10, R7, RZ, 0xfc, !PT ;  /* 0x000000070a0a7212 */ /* 0x002fe400078efcff */
[----:B------:R-:W-:Y:S01]  /*1ab0*/  LEA R196, R5, 0x4080, 0x1 ;  /* 0x0000408005c47811 */ /* 0x000fe200078e08ff */
[----:B------:R-:W-:Y:S01]  /*1ac0*/  IMAD.IADD R201, R200, 0x1, R3 ;  /* 0x00000001c8c97824 */ /* 0x000fe200078e0203 */
[----:B------:R-:W-:Y:S01]  /*1ad0*/  IADD3 R220, R140, 0x80, RZ ;  /* 0x000000808cdc7810 */ /* 0x000fe20007ffe0ff */
[----:B--2---:R-:W-:Y:S01]  /*1ae0*/  IMAD R19, R20, 0x8, R30 ;  /* 0x0000000814137824 */ /* 0x004fe200078e021e */
[----:B------:R-:W-:Y:S01]  /*1af0*/  IADD3 R221, R140, 0xc0, RZ ;  /* 0x000000c08cdd7810 */ /* 0x000fe20007ffe0ff */
[----:B------:R-:W-:Y:S01]  /*1b00*/  IMAD.SHL.U32 R219, R10, 0x2, RZ ;  /* 0x000000020adb7824 */ /* 0x000fe200078e00ff */
[----:B------:R-:W-:Y:S01]  /*1b10*/  SHF.R.S32.HI R141, RZ, 0x1f, R140 ;  /* 0x0000001fff8d7819 */ /* 0x000fe2000001148c */
[----:B---3--:R-:W-:Y:S01]  /*1b20*/  IMAD.IADD R9, R31, 0x1, -R8 ;  /* 0x000000011f097824 */ /* 0x008fe200078e0a08 */
[----:B------:R-:W-:Y:S01]  /*1b30*/  STL [R1+0x20], R19 ;  /* 0x0000201301007387 */ /* 0x000fe20000100800 */
[----:B------:R-:W-:Y:S01]  /*1b40*/  SEL R8, R21, 0xffffffe0, !P1 ;  /* 0xffffffe015087807 */ /* 0x000fe20004800000 */
[----:B------:R-:W-:Y:S01]  /*1b50*/  IMAD.IADD R197, R3, 0x1, R196 ;  /* 0x0000000103c57824 */ /* 0x000fe200078e02c4 */
[----:B------:R-:W-:Y:S01]  /*1b60*/  SHF.R.S32.HI R145, RZ, 0x1f, R144 ;  /* 0x0000001fff917819 */ /* 0x000fe20000011490 */
[----:B------:R-:W-:Y:S01]  /*1b70*/  IMAD.SHL.U32 R48, R9, 0x2, RZ ;  /* 0x0000000209307824 */ /* 0x000fe200078e00ff */
[----:B------:R-:W-:-:S02]  /*1b80*/  LOP3.LUT R9, R27, R13, R28, 0xf6, !PT ;  /* 0x0000000d1b097212 */ /* 0x000fc400078ef61c */
[----:B------:R-:W-:Y:S02]  /*1b90*/  LEA R13, R14, 0x10080, 0x1 ;  /* 0x000100800e0d7811 */ /* 0x000fe400078e08ff */
[----:B------:R-:W-:Y:S01]  /*1ba0*/  LEA R10, R9, 0x10080, 0x1 ;  /* 0x00010080090a7811 */ /* 0x000fe200078e08ff */
[----:B------:R-:W-:Y:S01]  /*1bb0*/  STL [R1+0xc], R48 ;  /* 0x00000c3001007387 */ /* 0x000fe20000100800 */
[----:B------:R-:W-:Y:S02]  /*1bc0*/  LEA R9, R11, 0x10080, 0x1 ;  /* 0x000100800b097811 */ /* 0x000fe400078e08ff */
        /* <DEDUP_REMOVED lines=33> */
[C---:B----4-:R-:W-:Y:S01]  /*1de0*/  SEL R6, R22.reuse, 0xffffffc0, !P2 ;  /* 0xffffffc016067807 */ /* 0x050fe20005000000 */
[----:B------:R4:W-:Y:S01]  /*1df0*/  STL [R1+0xbc], R40 ;  /* 0x0000bc2801007387 */ /* 0x0009e20000100800 */
[----:B-1----:R-:W-:Y:S02]  /*1e00*/  SEL R2, R22, 0xffffffc0, !P3 ;  /* 0xffffffc016027807 */ /* 0x002fe40005800000 */
[C---:B------:R-:W-:Y:S01]  /*1e10*/  IADD3 R25, R48.reuse, 0xb8, RZ ;  /* 0x000000b830197810 */ /* 0x040fe20007ffe0ff */
[----:B------:R-:W-:Y:S01]  /*1e20*/  STL [R1+0xb8], R39 ;  /* 0x0000b82701007387 */ /* 0x000fe20000100800 */
[----:B------:R-:W-:Y:S01]  /*1e30*/  IADD3 R22, R48, 0xc0, RZ ;  /* 0x000000c030167810 */ /* 0x000fe20007ffe0ff */
[----:B------:R-:W-:Y:S01]  /*1e40*/  IMAD.IADD R4, R6, 0x1, R23 ;  /* 0x0000000106047824 */ /* 0x000fe200078e0217 */
[C---:B------:R-:W-:Y:S01]  /*1e50*/  IADD3 R21, R48.reuse, 0xc8, RZ ;  /* 0x000000c830157810 */ /* 0x040fe20007ffe0ff */
[----:B------:R1:W-:Y:S01]  /*1e60*/  STL [R1+0xb4], R38 ;  /* 0x0000b42601007387 */ /* 0x0003e20000100800 */
[----:B------:R-:W-:Y:S01]  /*1e70*/  IADD3 R20, R48, 0xd0, RZ ;  /* 0x000000d030147810 */ /* 0x000fe20007ffe0ff */
[----:B------:R-:W-:Y:S01]  /*1e80*/  IMAD.IADD R203, R200, 0x1, R2 ;  /* 0x00000001c8cb7824 */ /* 0x000fe200078e0202 */
[C---:B------:R-:W-:Y:S01]  /*1e90*/  IADD3 R19, R48.reuse, 0xd8, RZ ;  /* 0x000000d830137810 */ /* 0x040fe20007ffe0ff */
[----:B------:R1:W-:Y:S01]  /*1ea0*/  STL [R1+0xb0], R37 ;  /* 0x0000b02501007387 */ /* 0x0003e20000100800 */
[----:B------:R-:W-:Y:S01]  /*1eb0*/  IADD3 R14, R48, 0xe0, RZ ;  /* 0x000000e0300e7810 */ /* 0x000fe20007ffe0ff */
[----:B------:R-:W-:Y:S01]  /*1ec0*/  IMAD.IADD R199, R2, 0x1, R196 ;  /* 0x0000000102c77824 */ /* 0x000fe200078e02c4 */
[C---:B--2---:R-:W-:Y:S01]  /*1ed0*/  IADD3 R13, R48.reuse, 0xe8, RZ ;  /* 0x000000e8300d7810 */ /* 0x044fe20007ffe0ff */
[----:B------:R-:W-:Y:S01]  /*1ee0*/  STL [R1+0xac], R36 ;  /* 0x0000ac2401007387 */ /* 0x000fe20000100800 */
[C---:B---3--:R-:W-:Y:S01]  /*1ef0*/  IADD3 R10, R48.reuse, 0xf0, RZ ;  /* 0x000000f0300a7810 */ /* 0x048fe20007ffe0ff */
[----:B------:R-:W-:Y:S01]  /*1f00*/  IMAD.IADD R202, R201, 0x1, R2 ;  /* 0x00000001c9ca7824 */ /* 0x000fe200078e0202 */
[----:B------:R-:W-:Y:S01]  /*1f10*/  SHF.R.S32.HI R11, RZ, 0x1f, R47 ;  /* 0x0000001fff0b7819 */ /* 0x000fe2000001142f */
[----:B------:R2:W-:Y:S01]  /*1f20*/  STL [R1+0xa8], R35 ;  /* 0x0000a82301007387 */ /* 0x0005e20000100800 */
[----:B-----5:R-:W-:Y:S01]  /*1f30*/  IADD3 R9, R48, 0xf8, RZ ;  /* 0x000000f830097810 */ /* 0x020fe20007ffe0ff */
[----:B------:R-:W-:Y:S01]  /*1f40*/  IMAD.IADD R198, R2, 0x1, R197 ;  /* 0x0000000102c67824 */ /* 0x000fe200078e02c5 */
[----:B------:R-:W-:Y:S01]  /*1f50*/  SHF.R.S32.HI R46, RZ, 0x1f, R46 ;  /* 0x0000001fff2e7819 */ /* 0x000fe2000001142e */
[----:B------:R3:W-:Y:S01]  /*1f60*/  STL [R1+0xa4], R34 ;  /* 0x0000a42201007387 */ /* 0x0007e20000100800 */
[----:B------:R-:W-:-:S02]  /*1f70*/  SHF.R.S32.HI R44, RZ, 0x1f, R44 ;  /* 0x0000001fff2c7819 */ /* 0x000fc4000001142c */
[----:B------:R-:W-:Y:S01]  /*1f80*/  SHF.R.S32.HI R43, RZ, 0x1f, R43 ;  /* 0x0000001fff2b7819 */ /* 0x000fe2000001142b */
[----:B------:R-:W-:Y:S01]  /*1f90*/  STL [R1+0xa0], R33 ;  /* 0x0000a02101007387 */ /* 0x000fe20000100800 */
[----:B------:R-:W-:Y:S02]  /*1fa0*/  SHF.R.S32.HI R41, RZ, 0x1f, R41 ;  /* 0x0000001fff297819 */ /* 0x000fe40000011429 */
[----:B----4-:R-:W-:Y:S01]  /*1fb0*/  SHF.R.S32.HI R40, RZ, 0x1f, R40 ;  /* 0x0000001fff287819 */ /* 0x010fe20000011428 */
[----:B------:R4:W-:Y:S01]  /*1fc0*/  STL [R1+0x9c], R32 ;  /* 0x00009c2001007387 */ /* 0x0009e20000100800 */
[----:B-1----:R-:W-:Y:S02]  /*1fd0*/  SHF.R.S32.HI R38, RZ, 0x1f, R38 ;  /* 0x0000001fff267819 */ /* 0x002fe40000011426 */
[----:B------:R-:W-:Y:S01]  /*1fe0*/  SHF.R.S32.HI R238, RZ, 0x1f, R220 ;  /* 0x0000001fffee7819 */ /* 0x000fe200000114dc */
[----:B------:R1:W-:Y:S01]  /*1ff0*/  STL [R1+0x98], R31 ;  /* 0x0000981f01007387 */ /* 0x0003e20000100800 */
[----:B------:R-:W-:-:S02]  /*2000*/  SHF.R.S32.HI R37, RZ, 0x1f, R37 ;  /* 0x0000001fff257819 */ /* 0x000fc40000011425 */
[----:B------:R-:W-:Y:S01]  /*2010*/  SHF.R.S32.HI R237, RZ, 0x1f, R221 ;  /* 0x0000001fffed7819 */ /* 0x000fe200000114dd */
[----:B------:R-:W-:Y:S01]  /*2020*/  STL [R1+0x94], R30 ;  /* 0x0000941e01007387 */ /* 0x000fe20000100800 */
[----:B------:R-:W-:-:S03]  /*2030*/  SHF.R.S32.HI R236, RZ, 0x1f, R232 ;  /* 0x0000001fffec7819 */ /* 0x000fc600000114e8 */
        /* <DEDUP_REMOVED lines=8> */
[----:B-1----:R-:W-:-:S03]  /*20c0*/  SHF.R.S32.HI R31, RZ, 0x1f, R31 ;  /* 0x0000001fff1f7819 */ /* 0x002fc6000001141f */
[----:B------:R-:W-:Y:S04]  /*20d0*/  STL [R1+0x7c], R22 ;  /* 0x00007c1601007387 */ /* 0x000fe80000100800 */
[----:B------:R1:W-:Y:S01]  /*20e0*/  STL [R1+0x78], R21 ;  /* 0x0000781501007387 */ /* 0x0003e20000100800 */
[----:B-----5:R-:W-:-:S03]  /*20f0*/  SHF.R.S32.HI R29, RZ, 0x1f, R29 ;  /* 0x0000001fff1d7819 */ /* 0x020fc6000001141d */
        /* <DEDUP_REMOVED lines=9> */
[----:B-1----:R-:W-:-:S03]  /*2190*/  SHF.R.S32.HI R21, RZ, 0x1f, R21 ;  /* 0x0000001fff157819 */ /* 0x002fc60000011415 */
[----:B------:R-:W-:Y:S01]  /*21a0*/  STL [R1+0x60], R9 ;  /* 0x0000600901007387 */ /* 0x000fe20000100800 */
[----:B-----5:R-:W-:-:S03]  /*21b0*/  SHF.R.S32.HI R20, RZ, 0x1f, R20 ;  /* 0x0000001fff147819 */ /* 0x020fc60000011414 */
[----:B------:R-:W-:Y:S01]  /*21c0*/  STL [R1+0x170], R46 ;  /* 0x0001702e01007387 */ /* 0x000fe20000100800 */
[----:B--2---:R-:W-:Y:S02]  /*21d0*/  SHF.R.S32.HI R14, RZ, 0x1f, R14 ;  /* 0x0000001fff0e7819 */ /* 0x004fe4000001140e */
[----:B---3--:R-:W-:Y:S02]  /*21e0*/  SHF.R.S32.HI R13, RZ, 0x1f, R13 ;  /* 0x0000001fff0d7819 */ /* 0x008fe4000001140d */
[----:B----4-:R-:W-:-:S05]  /*21f0*/  SHF.R.S32.HI R11, RZ, 0x1f, R45 ;  /* 0x0000001fff0b7819 */ /* 0x010fca000001142d */
        /* <DEDUP_REMOVED lines=34> */
[----:B------:R2:W-:Y:S01]  /*2420*/  STL [R1+0x104], R13 ;  /* 0x0001040d01007387 */ /* 0x0005e20000100800 */
[----:B-1----:R-:W-:Y:S02]  /*2430*/  SHF.R.S32.HI R11, RZ, 0x1f, R10 ;  /* 0x0000001fff0b7819 */ /* 0x002fe4000001140a */
[----:B------:R-:W-:Y:S01]  /*2440*/  SHF.R.S32.HI R10, RZ, 0x1f, R9 ;  /* 0x0000001fff0a7819 */ /* 0x000fe20000011409 */
[----:B------:R-:W-:-:S02]  /*2450*/  IMAD.IADD R9, R24, 0x1, R8 ;  /* 0x0000000118097824 */ /* 0x000fc400078e0208 */
[----:B------:R1:W-:Y:S01]  /*2460*/  STL [R1+0x100], R11 ;  /* 0x0001000b01007387 */ /* 0x0003e20000100800 */
[----:B------:R-:W-:Y:S02]  /*2470*/  IMAD.IADD R8, R8, 0x1, R23 ;  /* 0x0000000108087824 */ /* 0x000fe400078e0217 */
[--C-:B--2---:R-:W-:Y:S01]  /*2480*/  IMAD.IADD R13, R24, 0x1, R6.reuse ;  /* 0x00000001180d7824 */ /* 0x104fe200078e0206 */
[----:B------:R2:W-:Y:S01]  /*2490*/  STL [R1+0xfc], R10 ;  /* 0x0000fc0a01007387 */ /* 0x0005e20000100800 */
[----:B------:R-:W-:-:S03]  /*24a0*/  IMAD.IADD R3, R8, 0x1, R6 ;  /* 0x0000000108037824 */ /* 0x000fc600078e0206 */
[----:B------:R-:W-:Y:S04]  /*24b0*/  STL [R1+0x50], R13 ;  /* 0x0000500d01007387 */ /* 0x000fe80000100800 */
[----:B------:R3:W-:Y:S01]  /*24c0*/  STL [R1+0x40], R9 ;  /* 0x0000400901007387 */ /* 0x0007e20000100800 */
[----:B-1----:R-:W-:Y:S02]  /*24d0*/  LEA R11, R18, 0x10080, 0x1 ;  /* 0x00010080120b7811 */ /* 0x002fe400078e08ff */
[----:B--2---:R-:W-:-:S03]  /*24e0*/  LEA R10, R17, 0x10080, 0x1 ;  /* 0x00010080110a7811 */ /* 0x004fc600078e08ff */
[----:B------:R1:W-:Y:S04]  /*24f0*/  STL [R1+0xf8], R11 ;  /* 0x0000f80b01007387 */ /* 0x0003e80000100800 */
[----:B------:R2:W-:Y:S01]  /*2500*/  STL [R1+0xf4], R10 ;  /* 0x0000f40a01007387 */ /* 0x0005e20000100800 */
[----:B---3--:R-:W-:Y:S01]  /*2510*/  IMAD.IADD R9, R6, 0x1, R9 ;  /* 0x0000000106097824 */ /* 0x008fe200078e0209 */
[----:B-1----:R-:W-:Y:S02]  /*2520*/  LEA R11, R16, 0x10080, 0x1 ;  /* 0x00010080100b7811 */ /* 0x002fe400078e08ff */
[----:B--2---:R-:W-:-:S03]  /*2530*/  LEA R10, R15, 0x10080, 0x1 ;  /* 0x000100800f0a7811 */ /* 0x004fc600078e08ff */
[----:B------:R1:W-:Y:S04]  /*2540*/  STL [R1+0xf0], R11 ;  /* 0x0000f00b01007387 */ /* 0x0003e80000100800 */
[----:B------:R1:W-:Y:S04]  /*2550*/  STL [R1+0xec], R10 ;  /* 0x0000ec0a01007387 */ /* 0x0003e80000100800 */
[----:B------:R1:W-:Y:S04]  /*2560*/  STL [R1+0x4c], R9 ;  /* 0x00004c0901007387 */ /* 0x0003e80000100800 */
[----:B------:R1:W-:Y:S04]  /*2570*/  STL [R1+0x48], R4 ;  /* 0x0000480401007387 */ /* 0x0003e80000100800 */
[----:B------:R1:W-:Y:S04]  /*2580*/  STL [R1+0x3c], R8 ;  /* 0x00003c0801007387 */ /* 0x0003e80000100800 */
[----:B------:R1:W-:Y:S02]  /*2590*/  STL [R1+0x44], R3 ;  /* 0x0000440301007387 */ /* 0x0003e40000100800 */
.L_x_3170:
[----:B-1----:R-:W2:Y:S01]  /*25a0*/  LDL R3, [R1+0x1c] ;  /* 0x00001c0001037983 */ /* 0x002ea20000100800 */
        /* <DEDUP_REMOVED lines=29> */
[----:B------:R3:W4:Y:S01]  /*2780*/  @P4 LDG.E R6, [R2.64] ;  /* 0x0000000602064981 */ /* 0x000722000c1e1900 */
[----:B------:R-:W-:-:S03]  /*2790*/  IADD3.X R9, R17, c[0x0][0x34c], RZ, P2, !PT ;  /* 0x0000d30011097a10 */ /* 0x000fc600017fe4ff */
[----:B------:R1:W-:Y:S04]  /*27a0*/  STL [R1+0x28], R17 ;  /* 0x0000281101007387 */ /* 0x0003e80000100800 */
[----:B------:R1:W5:Y:S01]  /*27b0*/  @P3 LDG.E R138, [R8.64] ;  /* 0x00000006088a3981 */ /* 0x000362000c1e1900 */
[----:B--2---:R-:W-:-:S04]  /*27c0*/  IADD3 R4, P1, R24, c[0x0][0x350], RZ ;  /* 0x0000d40018047a10 */ /* 0x004fc80007f3e0ff */
[----:B------:R-:W-:Y:S02]  /*27d0*/  IADD3.X R5, R17, c[0x0][0x354], RZ, P1, !PT ;  /* 0x0000d50011057a10 */ /* 0x000fe40000ffe4ff */
[----:B---3--:R-:W-:-:S03]  /*27e0*/  IADD3 R2, P0, R24, c[0x0][0x358], RZ ;  /* 0x0000d60018027a10 */ /* 0x008fc60007f1e0ff */
[----:B------:R1:W5:Y:S01]  /*27f0*/  @P5 LDG.E R18, [R4.64] ;  /* 0x0000000604125981 */ /* 0x000362000c1e1900 */
[----:B------:R-:W-:-:S05]  /*2800*/  IADD3.X R3, R17, c[0x0][0x35c], RZ, P0, !PT ;  /* 0x0000d70011037a10 */ /* 0x000fca00007fe4ff */
[----:B------:R1:W5:Y:S01]  /*2810*/  @P6 LDG.E R15, [R2.64] ;  /* 0x00000006020f6981 */ /* 0x000362000c1e1900 */
[----:B------:R-:W-:Y:S03]  /*2820*/  YIELD ;  /* 0x0000000000007946 */ /* 0x000fe60003800000 */
[----:B----4-:R1:W-:Y:S01]  /*2830*/  @P4 STL [R1+0x4], R6 ;  /* 0x0000040601004387 */ /* 0x0103e20000100800 */
[----:B------:R-:W-:Y:S05]  /*2840*/  @P4 BRA `(.L_x_2943) ;  /* 0x0000007000004947 */ /* 0x000fea0003800000 */
[----:B-1----:R-:W-:-:S05]  /*2850*/  MOV R6, c[0x0][0x168] ;  /* 0x00005a0000067a02 */ /* 0x002fca0000000f00 */
[----:B------:R1:W-:Y:S01]  /*2860*/  STL [R1+0x4], R6 ;  /* 0x0000040601007387 */ /* 0x0003e20000100800 */
[----:B------:R-:W-:Y:S05]  /*2870*/  @!P3 BRA `(.L_x_2943) ;  /* 0x000000400000b947 */ /* 0x000fea0003800000 */
[----:B------:R-:W2:Y:S04]  /*2880*/  LDG.E R10, [R8.64] ;  /* 0x00000006080a7981 */ /* 0x000ea8000c1e1900 */
[----:B-1----:R-:W2:Y:S02]  /*2890*/  LDG.E R6, [R8.64+0x4] ;  /* 0x0000040608067981 */ /* 0x002ea4000c1e1900 */
[----:B--2---:R-:W-:-:S05]  /*28a0*/  IADD3 R6, -R10, R6, RZ ;  /* 0x000000060a067210 */ /* 0x004fca0007ffe1ff */
[----:B------:R1:W-:Y:S02]  /*28b0*/  STL [R1+0x4], R6 ;  /* 0x0000040601007387 */ /* 0x0003e40000100800 */
.L_x_2943:
[----:B------:R-:W-:-:S04]  /*28c0*/  ISETP.NE.U32.AND P0, PT, RZ, c[0x0][0x368], PT ;  /* 0x0000da00ff007a0c */ /* 0x000fc80003f05070 */
[----:B------:R-:W-:-:S13]  /*28d0*/  ISETP.NE.AND.EX P0, PT, RZ, c[0x0][0x36c], PT, P0 ;  /* 0x0000db00ff007a0c */ /* 0x000fda0003f05300 */
[----:B------:R-:W-:Y:S05]  /*28e0*/  @!P0 BRA `(.L_x_2944) ;  /* 0x0000004000008947 */ /* 0x000fea0003800000 */
[----:B-1----:R-:W-:-:S04]  /*28f0*/  IADD3 R4, P0, R24, c[0x0][0x368], RZ ;  /* 0x0000da0018047a10 */ /* 0x002fc80007f1e0ff */
[----:B------:R-:W-:-:S05]  /*2900*/  IADD3.X R5, R17, c[0x0][0x36c], RZ, P0, !PT ;  /* 0x0000db0011057a10 */ /* 0x000fca00007fe4ff */
[----:B------:R1:W5:Y:S01]  /*2910*/  LDG.E R16, [R4.64] ;  /* 0x0000000604107981 */ /* 0x000362000c1e1900 */
[----:B------:R-:W-:Y:S05]  /*2920*/  BRA `(.L_x_2945) ;  /* 0x0000005000007947 */ /* 0x000fea0003800000 */
.L_x_2944:
[----:B------:R-:W-:Y:S01]  /*2930*/  MOV R16, UR5 ;  /* 0x0000000500107c02 */ /* 0x000fe20008000f00 */
[----:B------:R-:W-:Y:S05]  /*2940*/  @!P5 BRA `(.L_x_2945) ;  /* 0x000000300000d947 */ /* 0x000fea0003800000 */
[----:B-1----:R1:W2:Y:S04]  /*2950*/  LDG.E R6, [R4.64] ;  /* 0x0000000604067981 */ /* 0x0022a8000c1e1900 */
[----:B-1----:R-:W2:Y:S02]  /*2960*/  LDG.E R4, [R4.64+0x4] ;  /* 0x0000040604047981 */ /* 0x002ea4000c1e1900 */
[----:B--2---:R-:W-:Y:S02]  /*2970*/  IADD3 R16, -R6, R4, RZ ;  /* 0x0000000406107210 */ /* 0x004fe40007ffe1ff */
.L_x_2945:
[----:B-1----:R-:W2:Y:S04]  /*2980*/  LDL R4, [R1+0x4] ;  /* 0x0000040001047983 */ /* 0x002ea80000100800 */
[----:B------:R-:W3:Y:S04]  /*2990*/  LDL.LU R6, [R1+0x14] ;  /* 0x0000140001067983 */ /* 0x000ee80000300800 */
[----:B------:R1:W4:Y:S04]  /*29a0*/  @P6 LDG.E R5, [R2.64] ;  /* 0x0000000602056981 */ /* 0x000328000c1e1900 */
[----:B------:R-:W3:Y:S01]  /*29b0*/  LDL R19, [R1+0x18] ;  /* 0x0000180001137983 */ /* 0x000ee20000100800 */
[----:B------:R-:W-:-:S04]  /*29c0*/  ISETP.NE.U32.AND P0, PT, RZ, c[0x0][0x378], PT ;  /* 0x0000de00ff007a0c */ /* 0x000fc80003f05070 */
[----:B------:R-:W-:Y:S01]  /*29d0*/  ISETP.NE.AND.EX P1, PT, RZ, c[0x0][0x37c], PT, P0 ;  /* 0x0000df00ff007a0c */ /* 0x000fe20003f25300 */
[----:B--2---:R-:W-:Y:S02]  /*29e0*/  IMAD.MOV.U32 R8, RZ, RZ, R4 ;  /* 0x000000ffff087224 */ /* 0x004fe400078e0004 */
[----:B------:R1:W4:Y:S01]  /*29f0*/  @P6 LDG.E R4, [R2.64+0x4] ;  /* 0x0000040602046981 */ /* 0x000322000c1e1900 */
[----:B-----5:R-:W-:Y:S02]  /*2a00*/  IMAD.MOV.U32 R130, RZ, RZ, R16 ;  /* 0x000000ffff827224 */ /* 0x020fe400078e0010 */
[----:B------:R-:W-:-:S05]  /*2a10*/  IMAD.MOV.U32 R9, RZ, RZ, c[0x0][0x2c4] ;  /* 0x0000b100ff097624 */ /* 0x000fca00078e00ff */
[----:B------:R-:W-:Y:S02]  /*2a20*/  ISETP.NE.AND P2, PT, R9, 0x1, PT ;  /* 0x000000010900780c */ /* 0x000fe40003f45270 */
[----:B-1----:R-:W-:-:S04]  /*2a30*/  @P1 IADD3 R2, P0, R24, c[0x0][0x378], RZ ;  /* 0x0000de0018021a10 */ /* 0x002fc80007f1e0ff */
[----:B------:R-:W-:-:S05]  /*2a40*/  @P1 IADD3.X R3, R17, c[0x0][0x37c], RZ, P0, !PT ;  /* 0x0000df0011031a10 */ /* 0x000fca00007fe4ff */
[----:B------:R3:W5:Y:S01]  /*2a50*/  @P1 LDG.E R130, [R2.64] ;  /* 0x0000000602821981 */ /* 0x000762000c1e1900 */
[----:B------:R-:W-:Y:S02]  /*2a60*/  IMAD.IADD R10, R16, 0x1, -R252 ;  /* 0x00000001100a7824 */ /* 0x000fe400078e0afc */
[----:B---3--:R-:W-:Y:S02]  /*2a70*/  IMAD.SHL.U32 R3, R6, 0x80, RZ ;  /* 0x0000008006037824 */ /* 0x008fe400078e00ff */
[----:B------:R-:W-:-:S03]  /*2a80*/  IMAD.MOV.U32 R2, RZ, RZ, c[0x0][0x228] ;  /* 0x00008a00ff027624 */ /* 0x000fc600078e00ff */
[----:B------:R1:W-:Y:S02]  /*2a90*/  STL [R1], R3 ;  /* 0x0000000301007387 */ /* 0x0003e40000100800 */
[----:B-1----:R-:W-:Y:S01]  /*2aa0*/  IADD3 R3, R3, 0x7f, RZ ;  /* 0x0000007f03037810 */ /* 0x002fe20007ffe0ff */
[----:B------:R-:W-:Y:S01]  /*2ab0*/  BSSY B0, `(.L_x_2946) ;  /* 0x000003c000007945 */ /* 0x000fe20003800000 */
[----:B------:R-:W-:-:S04]  /*2ac0*/  LOP3.LUT R235, R235, 0xffffffdf, RZ, 0xc0, !PT ;  /* 0xffffffdfebeb7812 */ /* 0x000fc800078ec0ff */
[----:B------:R-:W-:Y:S01]  /*2ad0*/  @P2 LOP3.LUT R235, R235, 0x20, RZ, 0xfc, !PT ;  /* 0x00000020ebeb2812 */ /* 0x000fe200078efcff */
[----:B----4-:R-:W-:Y:S02]  /*2ae0*/  @P6 IMAD.IADD R2, R4, 0x1, -R5 ;  /* 0x0000000104026824 */ /* 0x010fe400078e0a05 */
[----:B------:R-:W-:-:S04]  /*2af0*/  @P2 IMAD.HI.U32 R4, R3, c[0x0][0x2c8], RZ ;  /* 0x0000b20003042a27 */ /* 0x000fc800078e00ff */
[----:B------:R-:W-:Y:S01]  /*2b00*/  IMAD.IADD R6, R10, 0x1, R2 ;  /* 0x000000010a067824 */ /* 0x000fe200078e0202 */
[----:B------:R-:W-:-:S04]  /*2b10*/  @P2 SHF.R.U32.HI R3, RZ, c[0x0][0x2cc], R4 ;  /* 0x0000b300ff032a19 */ /* 0x000fc80000011604 */
[C---:B------:R-:W-:Y:S01]  /*2b20*/  IADD3 R139, R6.reuse, 0x30, -R8 ;  /* 0x00000030068b7810 */ /* 0x040fe20007ffe808 */
[----:B------:R1:W-:Y:S01]  /*2b30*/  STL [R1+0x8], R6 ;  /* 0x0000080601007387 */ /* 0x0003e20000100800 */
[----:B------:R-:W-:-:S03]  /*2b40*/  IADD3 R5, R6, 0x2f, RZ ;  /* 0x0000002f06057810 */ /* 0x000fc60007ffe0ff */
[----:B------:R-:W-:Y:S02]  /*2b50*/  IMAD.IADD R4, R139, 0x1, R3 ;  /* 0x000000018b047824 */ /* 0x000fe400078e0203 */
[----:B------:R-:W-:-:S04]  /*2b60*/  IMAD.HI R3, R5, 0x2aaaaaab, RZ ;  /* 0x2aaaaaab05037827 */ /* 0x000fc800078e02ff */
[----:B------:R-:W-:Y:S01]  /*2b70*/  IMAD.HI R8, R4, 0x2aaaaaab, RZ ;  /* 0x2aaaaaab04087827 */ /* 0x000fe200078e02ff */
[C---:B------:R-:W-:Y:S02]  /*2b80*/  LOP3.LUT R4, R19.reuse, 0xff0000, RZ, 0xc0, !PT ;  /* 0x00ff000013047812 */ /* 0x040fe400078ec0ff */
[----:B-1----:R-:W-:-:S04]  /*2b90*/  LOP3.LUT R6, R19, 0xff000000, RZ, 0xc0, !PT ;  /* 0xff00000013067812 */ /* 0x002fc800078ec0ff */
[----:B------:R-:W-:Y:S02]  /*2ba0*/  SHF.R.U32.HI R5, RZ, 0x8, R6 ;  /* 0x00000008ff057819 */ /* 0x000fe40000011606 */
[----:B------:R-:W-:Y:S02]  /*2bb0*/  SHF.R.U32.HI R6, RZ, 0x1f, R3 ;  /* 0x0000001fff067819 */ /* 0x000fe40000011603 */
[----:B------:R-:W-:Y:S02]  /*2bc0*/  LEA.HI R4, R4, R5, RZ, 0x10 ;  /* 0x0000000504047211 */ /* 0x000fe400078f80ff */
[----:B------:R-:W-:Y:S02]  /*2bd0*/  SHF.R.U32.HI R9, RZ, 0x1f, R8 ;  /* 0x0000001fff097819 */ /* 0x000fe40000011608 */
[----:B------:R-:W-:Y:S02]  /*2be0*/  SHF.R.U32.HI R11, RZ, 0x10, R4 ;  /* 0x00000010ff0b7819 */ /* 0x000fe40000011604 */
[----:B------:R-:W-:-:S02]  /*2bf0*/  LOP3.LUT R21, R4, 0xff, RZ, 0xc0, !PT ;  /* 0x000000ff04157812 */ /* 0x000fc400078ec0ff */
[----:B------:R-:W-:Y:S02]  /*2c00*/  LEA.HI.SX32 R137, R3, R6, 0x1d ;  /* 0x0000000603897211 */ /* 0x000fe400078feaff */
[----:B------:R-:W-:Y:S01]  /*2c10*/  LEA.HI.SX32 R3, R8, R9, 0x1d ;  /* 0x0000000908037211 */ /* 0x000fe200078feaff */
[----:B------:R1:W-:Y:S03]  /*2c20*/  STL [R1+0x14], R11 ;  /* 0x0000140b01007387 */ /* 0x0003e60000100800 */
[----:B------:R-:W-:Y:S01]  /*2c30*/  IMNMX R6, R137, R3, PT ;  /* 0x0000000389067217 */ /* 0x000fe20003800200 */
[----:B------:R1:W-:Y:S03]  /*2c40*/  STL [R1+0x54], R21 ;  /* 0x0000541501007387 */ /* 0x0003e60000100800 */
[----:B------:R-:W-:-:S02]  /*2c50*/  ISETP.GE.AND P0, PT, R6, 0x1, PT ;  /* 0x000000010600780c */ /* 0x000fc40003f06270 */
[----:B------:R-:W-:Y:S01]  /*2c60*/  ISETP.NE.AND P1, PT, R11, RZ, PT ;  /* 0x000000ff0b00720c */ /* 0x000fe20003f25270 */
[----:B------:R-:W-:-:S03]  /*2c70*/  IMAD.MOV.U32 R3, RZ, RZ, RZ ;  /* 0x000000ffff037224 */ /* 0x000fc600078e00ff */
[----:B------:R-:W-:-:S07]  /*2c80*/  SEL R127, R11, c[0x0][0x338], P1 ;  /* 0x0000ce000b7f7a07 */ /* 0x000fce0000800000 */
[----:B------:R-:W-:Y:S05]  /*2c90*/  @!P0 BRA `(.L_x_2947) ;  /* 0x000001d000008947 */ /* 0x000fea0003800000 */
[----:B------:R-:W-:Y:S01]  /*2ca0*/  IABS R3, R127 ;  /* 0x0000007f00037213 */ /* 0x000fe20000000000 */
[----:B------:R-:W-:Y:S01]  /*2cb0*/  IMAD.MOV.U32 R8, RZ, RZ, RZ ;  /* 0x000000ffff087224 */ /* 0x000fe200078e00ff */
        /* <DEDUP_REMOVED lines=27> */
.L_x_2947:
[----:B------:R-:W-:Y:S05]  /*2e70*/  BSYNC B0 ;  /* 0x0000000000007941 */ /* 0x000fea0003800000 */
.L_x_2946:
        /* <DEDUP_REMOVED lines=20> */
[----:B------:R-:W-:Y:S01]  /*2fc0*/  SHF.R.S32.HI R23, RZ, 0x1f, R143 ;  /* 0x0000001fff177819 */ /* 0x000fe2000001148f */
[----:B------:R-:W-:Y:S01]  /*2fd0*/  IMAD.MOV.U32 R132, RZ, RZ, 0x30 ;  /* 0x00000030ff847424 */ /* 0x000fe200078e00ff */
[----:B------:R-:W-:Y:S01]  /*2fe0*/  IADD3 R106, P0, R143, R15, RZ ;  /* 0x0000000f8f6a7210 */ /* 0x000fe20007f1e0ff */
[----:B------:R-:W-:Y:S01]  /*2ff0*/  IMAD.MOV.U32 R154, RZ, RZ, c[0x0][0x238] ;  /* 0x00008e00ff9a7624 */ /* 0x000fe200078e00ff */
[----:B------:R-:W-:Y:S01]  /*3000*/  IADD3 R39, R3, -0x1, RZ ;  /* 0xffffffff03277810 */ /* 0x000fe20007ffe0ff */
[----:B------:R-:W-:Y:S01]  /*3010*/  IMAD R153, R132, c[0x0][0x23c], RZ ;  /* 0x00008f0084997a24 */ /* 0x000fe200078e02ff */
[----:B------:R-:W-:Y:S01]  /*3020*/  LEA.HI.X.SX32 R107, R15, R23, 0x1, P0 ;  /* 0x000000170f6b7211 */ /* 0x000fe200000f0eff */
[----:B------:R-:W-:Y:S01]  /*3030*/  IMAD.WIDE.U32 R4, R106, c[0x0][0x238], R140 ;  /* 0x00008e006a047a25 */ /* 0x000fe200078e008c */
[----:B------:R-:W-:Y:S02]  /*3040*/  LOP3.LUT R28, R19, 0xffff, RZ, 0xc0, !PT ;  /* 0x0000ffff131c7812 */ /* 0x000fe400078ec0ff */
[----:B------:R-:W-:Y:S01]  /*3050*/  SEL R19, R20, RZ, !P6 ;  /* 0x000000ff14137207 */ /* 0x000fe20007000000 */
[----:B------:R-:W-:Y:S01]  /*3060*/  IMAD R6, R107, c[0x0][0x238], RZ ;  /* 0x00008e006b067a24 */ /* 0x000fe200078e02ff */
[----:B-1----:R-:W-:Y:S01]  /*3070*/  SEL R21, R22, RZ, !P6 ;  /* 0x000000ff16157207 */ /* 0x002fe20007000000 */
[----:B------:R-:W-:Y:S01]  /*3080*/  IMAD.WIDE.U32 R128, R132, c[0x0][0x238], RZ ;  /* 0x00008e0084807a25 */ /* 0x000fe200078e00ff */
[----:B------:R-:W-:-:S02]  /*3090*/  ISETP.NE.U32.AND P4, PT, RZ, c[0x0][0x340], PT ;  /* 0x0000d000ff007a0c */ /* 0x000fc40003f85070 */
[----:B------:R-:W-:Y:S01]  /*30a0*/  SHF.R.S32.HI R9, RZ, 0x1f, R39 ;  /* 0x0000001fff097819 */ /* 0x000fe20000011427 */
[----:B------:R-:W-:Y:S01]  /*30b0*/  IMAD R6, R106, c[0x0][0x23c], R6 ;  /* 0x00008f006a067a24 */ /* 0x000fe200078e0206 */
[----:B------:R-:W-:Y:S01]  /*30c0*/  IADD3 R153, R129, R153, RZ ;  /* 0x0000009981997210 */ /* 0x000fe20007ffe0ff */
[----:B------:R-:W-:Y:S01]  /*30d0*/  IMAD R3, R19, c[0x0][0x248], RZ ;  /* 0x0000920013037a24 */ /* 0x000fe200078e02ff */
[----:B------:R-:W-:Y:S01]  /*30e0*/  ISETP.NE.AND.EX P4, PT, RZ, c[0x0][0x344], PT, P4 ;  /* 0x0000d100ff007a0c */ /* 0x000fe20003f85340 */
[----:B------:R-:W-:Y:S01]  /*30f0*/  IMAD.IADD R5, R5, 0x1, R6 ;  /* 0x0000000105057824 */ /* 0x000fe200078e0206 */
[----:B------:R-:W-:Y:S01]  /*3100*/  SHF.L.U32 R157, R154, 0x5, RZ ;  /* 0x000000059a9d7819 */ /* 0x000fe200000006ff */
[----:B------:R-:W-:Y:S01]  /*3110*/  IMAD R6, R39, -0x30, R2 ;  /* 0xffffffd027067824 */ /* 0x000fe200078e0202 */
[----:B------:R-:W-:Y:S01]  /*3120*/  ISETP.GE.AND P5, PT, R140, c[0x0][0x1d4], PT ;  /* 0x000075008c007a0c */ /* 0x000fe20003fa6270 */
[----:B------:R-:W-:Y:S01]  /*3130*/  IMAD.WIDE.U32 R4, R28, c[0x0][0x240], R4 ;  /* 0x000090001c047a25 */ /* 0x000fe200078e0004 */
[----:B------:R-:W-:-:S02]  /*3140*/  MOV R136, 0x5 ;  /* 0x0000000500887802 */ /* 0x000fc40000000f00 */
[----:B------:R-:W-:Y:S01]  /*3150*/  IMNMX R6, R6, 0x30, PT ;  /* 0x0000003006067817 */ /* 0x000fe20003800200 */
[----:B------:R-:W-:Y:S01]  /*3160*/  IMAD R8, R21, c[0x0][0x24c], R3 ;  /* 0x0000930015087a24 */ /* 0x000fe200078e0203 */
[----:B------:R-:W-:Y:S01]  /*3170*/  SHF.L.U64.HI R154, R154, R136, c[0x0][0x23c] ;  /* 0x00008f009a9a7619 */ /* 0x000fe20000010288 */
[----:B------:R-:W-:Y:S01]  /*3180*/  IMAD R5, R28, c[0x0][0x244], R5 ;  /* 0x000091001c057a24 */ /* 0x000fe200078e0205 */
[----:B------:R-:W-:Y:S01]  /*3190*/  LOP3.LUT R235, R235, 0xfffffff7, RZ, 0xc0, !PT ;  /* 0xfffffff7ebeb7812 */ /* 0x000fe200078ec0ff */
[----:B------:R-:W-:Y:S01]  /*31a0*/  IMAD.IADD R3, R6, 0x1, -R143 ;  /* 0x0000000106037824 */ /* 0x000fe200078e0a8f */
[----:B------:R-:W-:Y:S01]  /*31b0*/  ISETP.GE.AND P6, PT, R220, c[0x0][0x1d4], PT ;  /* 0x00007500dc007a0c */ /* 0x000fe20003fc6270 */
[----:B------:R-:W-:Y:S02]  /*31c0*/  IMAD.WIDE.U32 R110, R21, c[0x0][0x248], R4 ;  /* 0x00009200156e7a25 */ /* 0x000fe400078e0004 */
[----:B------:R-:W-:Y:S02]  /*31d0*/  @P5 LOP3.LUT R235, R235, 0x8, RZ, 0xfc, !PT ;  /* 0x00000008ebeb5812 */ /* 0x000fe400078efcff */
[----:B------:R-:W-:Y:S01]  /*31e0*/  ISETP.GE.AND P1, PT, R3, 0x1, PT ;  /* 0x000000010300780c */ /* 0x000fe20003f26270 */
[----:B------:R-:W-:Y:S01]  /*31f0*/  IMAD R6, R153, R39, RZ ;  /* 0x0000002799067224 */ /* 0x000fe200078e02ff */
[----:B------:R-:W-:Y:S01]  /*3200*/  ISETP.GT.AND P0, PT, R3, 0x20, PT ;  /* 0x000000200300780c */ /* 0x000fe20003f04270 */
[----:B------:R-:W-:Y:S01]  /*3210*/  IMAD.IADD R109, R111, 0x1, R8 ;  /* 0x000000016f6d7824 */ /* 0x000fe200078e0208 */
[----:B------:R-:W-:Y:S01]  /*3220*/  ISETP.GE.AND P5, PT, R221, c[0x0][0x1d4], PT ;  /* 0x00007500dd007a0c */ /* 0x000fe20003fa6270 */
[----:B------:R-:W-:-:S02]  /*3230*/  IMAD.MOV.U32 R108, RZ, RZ, R110 ;  /* 0x000000ffff6c7224 */ /* 0x000fc400078e006e */
[-C--:B------:R-:W-:Y:S02]  /*3240*/  IMAD R4, R9, R128.reuse, R6 ;  /* 0x0000008009047224 */ /* 0x080fe400078e0206 */
[----:B------:R-:W-:-:S04]  /*3250*/  IMAD.WIDE.U32 R10, R39, R128, R108 ;  /* 0x00000080270a7225 */ /* 0x000fc800078e006c */
[----:B------:R-:W-:Y:S01]  /*3260*/  IMAD.IADD R3, R11, 0x1, R4 ;  /* 0x000000010b037824 */ /* 0x000fe200078e0204 */
[C---:B------:R-:W-:Y:S02]  /*3270*/  @P1 LEA R8, P3, R10.reuse, c[0x0][0x220], 0x1 ;  /* 0x000088000a081a11 */ /* 0x040fe400078608ff */
[----:B------:R-:W-:Y:S02]  /*3280*/  @P0 IADD3 R5, P2, R157, R10, RZ ;  /* 0x0000000a9d050210 */ /* 0x000fe40007f5e0ff */
[----:B------:R-:W-:Y:S02]  /*3290*/  @P1 LEA.HI.X R9, R10, c[0x0][0x224], R3, 0x1, P3 ;  /* 0x000089000a091a11 */ /* 0x000fe400018f0c03 */
[----:B------:R-:W-:Y:S01]  /*32a0*/  @P4 IADD3 R10, P3, R24, c[0x0][0x340], RZ ;  /* 0x0000d000180a4a10 */ /* 0x000fe20007f7e0ff */
[----:B------:R-:W-:Y:S01]  /*32b0*/  @P0 IMAD.X R6, R3, 0x1, R154, P2 ;  /* 0x0000000103060824 */ /* 0x000fe200010e069a */
[----:B------:R-:W-:Y:S02]  /*32c0*/  @P0 LEA R4, P2, R5, c[0x0][0x220], 0x1 ;  /* 0x0000880005040a11 */ /* 0x000fe400078408ff */
[----:B------:R-:W-:-:S02]  /*32d0*/  @P4 IADD3.X R11, R17, c[0x0][0x344], RZ, P3, !PT ;  /* 0x0000d100110b4a10 */ /* 0x000fc40001ffe4ff */
[----:B------:R-:W-:Y:S02]  /*32e0*/  @P0 LEA.HI.X R5, R5, c[0x0][0x224], R6, 0x1, P2 ;  /* 0x0000890005050a11 */ /* 0x000fe400010f0c06 */
[----:B------:R-:W-:Y:S01]  /*32f0*/  ISETP.GE.AND P2, PT, R142, c[0x0][0x1d4], PT ;  /* 0x000075008e007a0c */ /* 0x000fe20003f46270 */
[----:B------:R1:W2:Y:S01]  /*3300*/  @P4 LDG.E R13, [R10.64] ;  /* 0x000000060a0d4981 */ /* 0x0002a2000c1e1900 */
[----:B------:R-:W-:Y:S01]  /*3310*/  LOP3.LUT P3, RZ, R235, 0x8, RZ, 0xc0, !PT ;  /* 0x00000008ebff7812 */ /* 0x000fe2000786c0ff */
[----:B------:R-:W-:Y:S01]  /*3320*/  IMAD R3, R23, c[0x0][0x280], RZ ;  /* 0x0000a00017037a24 */ /* 0x000fe200078e02ff */
[----:B------:R-:W-:-:S03]  /*3330*/  LOP3.LUT R235, R235, 0xfffffffb, RZ, 0xc0, !PT ;  /* 0xfffffffbebeb7812 */ /* 0x000fc600078ec0ff */
[----:B------:R-:W-:Y:S02]  /*3340*/  IMAD R3, R143, c[0x0][0x284], R3 ;  /* 0x0000a1008f037a24 */ /* 0x000fe400078e0203 */
[----:B------:R-:W-:-:S04]  /*3350*/  IMAD.IADD R126, R16, 0x1, R18 ;  /* 0x00000001107e7824 */ /* 0x000fc800078e0212 */
[----:B------:R-:W-:Y:S02]  /*3360*/  @P2 LOP3.LUT R235, R235, 0x4, RZ, 0xfc, !PT ;  /* 0x00000004ebeb2812 */ /* 0x000fe400078efcff */
[----:B------:R-:W-:Y:S01]  /*3370*/  @!PT LDS RZ, [RZ] ;  /* 0x00000000fffff984 */ /* 0x000fe20000000800 */
[----:B------:R-:W-:Y:S01]  /*3380*/  @!PT LDS RZ, [RZ] ;  /* 0x00000000fffff984 */ /* 0x000fe20000000800 */
[----:B------:R-:W-:Y:S01]  /*3390*/  @!PT LDS RZ, [RZ] ;  /* 0x00000000fffff984 */ /* 0x000fe20000000800 */
[----:B------:R3:W-:Y:S01]  /*33a0*/  @P1 LDGSTS.E.BYPASS.LTC128B.128 [R216+0xa080], [R8.64], !P3 ;  /* 0x0a08000008d81fae */ /* 0x0007e2000d901d46 */
[----:B------:R-:W-:Y:S02]  /*33b0*/  SHF.R.U32.HI R30, RZ, 0x3, R251 ;  /* 0x00000003ff1e7819 */ /* 0x000fe400000116fb */
[----:B------:R-:W-:Y:S01]  /*33c0*/  SHF.R.U32.HI R29, RZ, 0x3, R250 ;  /* 0x00000003ff1d7819 */ /* 0x000fe200000116fa */
[----:B------:R3:W-:Y:S01]  /*33d0*/  @P1 LDGSTS.E.BYPASS.LTC128B.128 [R216+0xb880], [R8.64+0x80], !P2 ;  /* 0x0b88008008d81fae */ /* 0x0007e2000d101d46 */
[----:B------:R-:W-:-:S03]  /*33e0*/  LOP3.LUT R235, R235, 0xfffffffd, RZ, 0xc0, !PT ;  /* 0xfffffffdebeb7812 */ /* 0x000fc600078ec0ff */
[----:B------:R3:W-:Y:S01]  /*33f0*/  @P1 LDGSTS.E.BYPASS.LTC128B.128 [R216+0xd080], [R8.64+0x100], !P6 ;  /* 0x0d08010008d81fae */ /* 0x0007e2000f101d46 */
[----:B------:R-:W-:-:S03]  /*3400*/  @P6 LOP3.LUT R235, R235, 0x2, RZ, 0xfc, !PT ;  /* 0x00000002ebeb6812 */ /* 0x000fc600078efcff */
[----:B------:R3:W-:Y:S01]  /*3410*/  @P1 LDGSTS.E.BYPASS.LTC128B.128 [R216+0xe880], [R8.64+0x180], !P5 ;  /* 0x0e88018008d81fae */ /* 0x0007e2000e901d46 */
[----:B-1----:R-:W-:Y:S01]  /*3420*/  IMAD.WIDE.U32 R10, R143, c[0x0][0x280], R140 ;  /* 0x0000a0008f0a7a25 */ /* 0x002fe200078e008c */
[----:B------:R-:W-:Y:S02]  /*3430*/  ISETP.GE.AND P1, PT, R140, c[0x0][0x27c], PT ;  /* 0x00009f008c007a0c */ /* 0x000fe40003f26270 */
[----:B------:R1:W-:Y:S01]  /*3440*/  @P0 LDGSTS.E.BYPASS.LTC128B.128 [R219+0xb080], [R4.64], !P3 ;  /* 0x0b08000004db0fae */ /* 0x0003e2000d901d46 */
[----:B------:R-:W-:Y:S01]  /*3450*/  IMAD.IADD R15, R3, 0x1, R11 ;  /* 0x00000001030f7824 */ /* 0x000fe200078e020b */
[----:B------:R-:W-:Y:S02]  /*3460*/  MOV R131, c[0x0][0x280] ;  /* 0x0000a00000837a02 */ /* 0x000fe40000000f00 */
[----:B------:R1:W-:Y:S01]  /*3470*/  @P0 LDGSTS.E.BYPASS.LTC128B.128 [R219+0xc880], [R4.64+0x80], !P2 ;  /* 0x0c88008004db0fae */ /* 0x0003e2000d101d46 */
[----:B------:R-:W-:Y:S01]  /*3480*/  ISETP.GE.AND P2, PT, R142, c[0x0][0x27c], PT ;  /* 0x00009f008e007a0c */ /* 0x000fe20003f46270 */
[----:B------:R-:W-:Y:S01]  /*3490*/  IMAD.MOV.U32 R14, RZ, RZ, R10 ;  /* 0x000000ffff0e7224 */ /* 0x000fe200078e000a */
[----:B------:R-:W-:Y:S01]  /*34a0*/  SEL R6, RZ, c[0x0][0x27c], !P1 ;  /* 0x00009f00ff067a07 */ /* 0x000fe20004800000 */
[----:B------:R-:W-:Y:S01]  /*34b0*/  IMAD.WIDE.U32 R10, R143, c[0x0][0x290], R144 ;  /* 0x0000a4008f0a7a25 */ /* 0x000fe200078e0090 */
[----:B------:R-:W-:Y:S01]  /*34c0*/  SEL R18, RZ, c[0x0][0x27c], !P2 ;  /* 0x00009f00ff127a07 */ /* 0x000fe20005000000 */
[----:B------:R1:W-:Y:S01]  /*34d0*/  @P0 LDGSTS.E.BYPASS.LTC128B.128 [R219+0xe080], [R4.64+0x100], !P6 ;  /* 0x0e08010004db0fae */ /* 0x0003e2000f101d46 */
[----:B------:R-:W-:-:S03]  /*34e0*/  LOP3.LUT R235, R235, 0xfffffffe, RZ, 0xc0, !PT ;  /* 0xfffffffeebeb7812 */ /* 0x000fc600078ec0ff */
[----:B------:R1:W-:Y:S01]  /*34f0*/  @P0 LDGSTS.E.BYPASS.LTC128B.128 [R219+0xf880], [R4.64+0x180], !P5 ;  /* 0x0f88018004db0fae */ /* 0x0003e2000e901d46 */
[----:B---3--:R-:W-:-:S03]  /*3500*/  IMAD.WIDE.U32 R8, R143, c[0x0][0x280], R144 ;  /* 0x0000a0008f087a25 */ /* 0x008fc600078e0090 */
[----:B------:R-:W0:Y:S01]  /*3510*/  LDGDEPBAR ;  /* 0x00000000000079af */ /* 0x000e220000000000 */
[----:B------:R-:W-:Y:S01]  /*3520*/  IMAD.MOV.U32 R156, RZ, RZ, c[0x0][0x290] ;  /* 0x0000a400ff9c7624 */ /* 0x000fe200078e00ff */
[----:B------:R-:W-:Y:S01]  /*3530*/  IADD3 R17, R9, R3, RZ ;  /* 0x0000000309117210 */ /* 0x000fe20007ffe0ff */
[----:B------:R-:W-:Y:S01]  /*3540*/  IMAD R3, R23, c[0x0][0x290], RZ ;  /* 0x0000a40017037a24 */ /* 0x000fe200078e02ff */
[----:B------:R-:W-:Y:S01]  /*3550*/  MOV R16, R8 ;  /* 0x0000000800107202 */ /* 0x000fe20000000f00 */
[----:B------:R-:W-:Y:S01]  /*3560*/  IMAD.WIDE.U32 R8, R143, c[0x0][0x290], R140 ;  /* 0x0000a4008f087a25 */ /* 0x000fe200078e008c */
[----:B------:R-:W-:Y:S02]  /*3570*/  SHF.L.U32 R155, R131, 0x5, RZ ;  /* 0x00000005839b7819 */ /* 0x000fe400000006ff */
[----:B------:R-:W-:Y:S01]  /*3580*/  @P5 LOP3.LUT R235, R235, 0x1, RZ, 0xfc, !PT ;  /* 0x00000001ebeb5812 */ /* 0x000fe200078efcff */
[----:B------:R-:W-:-:S04]  /*3590*/  IMAD R3, R143, c[0x0][0x294], R3 ;  /* 0x0000a5008f037a24 */ /* 0x000fc800078e0203 */
[----:B------:R-:W-:Y:S02]  /*35a0*/  IMAD.IADD R11, R11, 0x1, R3 ;  /* 0x000000010b0b7824 */ /* 0x000fe400078e0203 */
[----:B------:R-:W-:Y:S01]  /*35b0*/  IMAD.IADD R9, R3, 0x1, R9 ;  /* 0x0000000103097824 */ /* 0x000fe200078e0209 */
[----:B------:R-:W-:Y:S01]  /*35c0*/  IADD3 R3, R140, R6, RZ ;  /* 0x000000068c037210 */ /* 0x000fe20007ffe0ff */
[----:B-1----:R-:W-:-:S04]  /*35d0*/  IMAD.WIDE.U32 R4, R28, c[0x0][0x260], R140 ;  /* 0x000098001c047a25 */ /* 0x002fc800078e008c */
[----:B------:R-:W-:Y:S01]  /*35e0*/  IMAD.IADD R6, R142, 0x1, R18 ;  /* 0x000000018e067824 */ /* 0x000fe200078e0212 */
[----:B------:R-:W-:Y:S01]  /*35f0*/  SHF.R.S32.HI R18, RZ, 0x1f, R3 ;  /* 0x0000001fff127819 */ /* 0x000fe20000011403 */
[----:B------:R-:W-:-:S04]  /*3600*/  IMAD R5, R28, c[0x0][0x264], R5 ;  /* 0x000099001c057a24 */ /* 0x000fc800078e0205 */
[----:B------:R-:W-:Y:S01]  /*3610*/  IMAD.WIDE.U32 R90, R21, c[0x0][0x268], R4 ;  /* 0x00009a00155a7a25 */ /* 0x000fe200078e0004 */
[CC--:B------:R-:W-:Y:S02]  /*3620*/  LEA.HI R5, R18.reuse, R3.reuse, RZ, 0x6 ;  /* 0x0000000312057211 */ /* 0x0c0fe400078f30ff */
[----:B------:R-:W-:-:S04]  /*3630*/  LEA.HI R4, R18, R3, RZ, 0x3 ;  /* 0x0000000312047211 */ /* 0x000fc800078f18ff */
[----:B------:R-:W-:Y:S01]  /*3640*/  LOP3.LUT R18, R250, 0x38, R4, 0xf8, !PT ;  /* 0x00000038fa127812 */ /* 0x000fe200078ef804 */
[----:B------:R-:W-:Y:S01]  /*3650*/  WARPSYNC 0xffffffff ;  /* 0xffffffff00007948 */ /* 0x000fe20003800000 */
[----:B------:R-:W-:Y:S01]  /*3660*/  IMAD R150, R132, c[0x0][0x284], RZ ;  /* 0x0000a10084967a24 */ /* 0x000fe200078e02ff */
[----:B------:R-:W-:Y:S01]  /*3670*/  LOP3.LUT R86, R4, 0xfffffff8, RZ, 0xc0, !PT ;  /* 0xfffffff804567812 */ /* 0x000fe200078ec0ff */
[C---:B------:R-:W-:Y:S02]  /*3680*/  IMAD R152, R132.reuse, c[0x0][0x294], RZ ;  /* 0x0000a50084987a24 */ /* 0x040fe400078e02ff */
[----:B------:R-:W-:Y:S01]  /*3690*/  IMAD.WIDE.U32 R134, R132, c[0x0][0x280], RZ ;  /* 0x0000a00084867a25 */ /* 0x000fe200078e00ff */
[----:B------:R-:W-:-:S03]  /*36a0*/  SHF.L.U64.HI R131, R131, R136, c[0x0][0x284] ;  /* 0x0000a10083837619 */ /* 0x000fc60000010288 */
[----:B-----5:R-:W-:-:S04]  /*36b0*/  IMAD.WIDE.U32 R98, R130, c[0x0][0x280], R16 ;  /* 0x0000a00082627a25 */ /* 0x020fc800078e0010 */
[----:B------:R-:W-:Y:S01]  /*36c0*/  IMAD.WIDE.U32 R92, R130, c[0x0][0x290], R8 ;  /* 0x0000a400825c7a25 */ /* 0x000fe200078e0008 */
[----:B------:R-:W-:-:S03]  /*36d0*/  SHF.L.U64.HI R136, R156, R136, c[0x0][0x294] ;  /* 0x0000a5009c887619 */ /* 0x000fc60000010288 */
[----:B------:R-:W-:-:S04]  /*36e0*/  IMAD.WIDE.U32 R132, R132, c[0x0][0x290], RZ ;  /* 0x0000a40084847a25 */ /* 0x000fc800078e00ff */
[----:B------:R-:W-:-:S04]  /*36f0*/  IMAD.WIDE.U32 R116, R28, c[0x0][0x1e8], RZ ;  /* 0x00007a001c747a25 */ /* 0x000fc800078e00ff */
[----:B------:R-:W-:-:S04]  /*3700*/  IMAD.WIDE.U32 R114, R28, c[0x0][0x210], RZ ;  /* 0x000084001c727a25 */ /* 0x000fc800078e00ff */
[----:B------:R-:W-:-:S04]  /*3710*/  IMAD.WIDE.U32 R96, R130, c[0x0][0x280], R14 ;  /* 0x0000a00082607a25 */ /* 0x000fc800078e000e */
[----:B------:R-:W-:Y:S01]  /*3720*/  IMAD.WIDE.U32 R94, R130, c[0x0][0x290], R10 ;  /* 0x0000a400825e7a25 */ /* 0x000fe200078e000a */
[----:B------:R-:W-:Y:S02]  /*3730*/  IADD3 R150, R135, R150, RZ ;  /* 0x0000009687967210 */ /* 0x000fe40007ffe0ff */
[----:B------:R-:W-:Y:S01]  /*3740*/  SHF.R.S32.HI R73, RZ, 0x3, R4 ;  /* 0x00000003ff497819 */ /* 0x000fe20000011404 */
[----:B------:R-:W-:Y:S01]  /*3750*/  IMAD.SHL.U32 R156, R156, 0x20, RZ ;  /* 0x000000209c9c7824 */ /* 0x000fe200078e00ff */
[----:B------:R-:W-:Y:S01]  /*3760*/  SHF.R.S32.HI R102, RZ, 0x1f, R86 ;  /* 0x0000001fff667819 */ /* 0x000fe20000011456 */
[----:B------:R-:W-:Y:S02]  /*3770*/  IMAD.IADD R152, R133, 0x1, R152 ;  /* 0x0000000185987824 */ /* 0x000fe400078e0298 */
[C---:B------:R-:W-:Y:S02]  /*3780*/  IMAD R125, R28.reuse, c[0x0][0x1ec], R117 ;  /* 0x00007b001c7d7a24 */ /* 0x040fe400078e0275 */
[----:B------:R-:W-:Y:S01]  /*3790*/  IMAD R124, R28, c[0x0][0x214], R115 ;  /* 0x000085001c7c7a24 */ /* 0x000fe200078e0273 */
[----:B--2---:R-:W-:-:S02]  /*37a0*/  @P4 SHF.R.S32.HI R26, RZ, 0x1f, R13 ;  /* 0x0000001fff1a4819 */ /* 0x004fc4000001140d */
[----:B------:R-:W-:Y:S01]  /*37b0*/  @!P4 MOV R26, R20 ;  /* 0x00000014001ac202 */ /* 0x000fe20000000f00 */
[----:B------:R-:W-:Y:S01]  /*37c0*/  IMAD R20, R19, c[0x0][0x268], RZ ;  /* 0x00009a0013147a24 */ /* 0x000fe200078e02ff */
[----:B------:R-:W-:-:S03]  /*37d0*/  SHF.R.S32.HI R19, RZ, 0x1f, R6 ;  /* 0x0000001fff137819 */ /* 0x000fc60000011406 */
[----:B------:R-:W-:Y:S01]  /*37e0*/  IMAD R27, R21, c[0x0][0x26c], R20 ;  /* 0x00009b00151b7a24 */ /* 0x000fe200078e0214 */
[CC--:B------:R-:W-:Y:S02]  /*37f0*/  LEA.HI R20, R19.reuse, R6.reuse, RZ, 0x6 ;  /* 0x0000000613147211 */ /* 0x0c0fe400078f30ff */
[----:B------:R-:W-:Y:S02]  /*3800*/  LEA.HI R3, R19, R6, RZ, 0x3 ;  /* 0x0000000613037211 */ /* 0x000fe400078f18ff */
[----:B------:R-:W-:Y:S02]  /*3810*/  SHF.R.S32.HI R6, RZ, 0x6, R5 ;  /* 0x00000006ff067819 */ /* 0x000fe40000011405 */
[C---:B------:R-:W-:Y:S02]  /*3820*/  LOP3.LUT R19, R251.reuse, 0x38, R4, 0xf8, !PT ;  /* 0x00000038fb137812 */ /* 0x040fe400078ef804 */
[----:B------:R-:W-:Y:S01]  /*3830*/  SHF.R.S32.HI R5, RZ, 0x6, R20 ;  /* 0x00000006ff057819 */ /* 0x000fe20000011414 */
[----:B------:R-:W-:Y:S01]  /*3840*/  @!P4 IMAD.MOV.U32 R13, RZ, RZ, R22 ;  /* 0x000000ffff0dc224 */ /* 0x000fe200078e0016 */
[----:B------:R-:W-:-:S02]  /*3850*/  LOP3.LUT R21, R251, 0x38, R3, 0xf8, !PT ;  /* 0x00000038fb157812 */ /* 0x000fc400078ef803 */
[----:B------:R-:W-:Y:S01]  /*3860*/  LOP3.LUT R23, R250, 0x38, R3, 0xf8, !PT ;  /* 0x00000038fa177812 */ /* 0x000fe200078ef803 */
[C-C-:B------:R-:W-:Y:S01]  /*3870*/  IMAD R25, R6.reuse, 0xc00, R7.reuse ;  /* 0x00000c0006197824 */ /* 0x140fe200078e0207 */
[-C--:B------:R-:W-:Y:S01]  /*3880*/  LOP3.LUT R22, R19, R30.reuse, RZ, 0x3c, !PT ;  /* 0x0000001e13167212 */ /* 0x080fe200078e3cff */
[--C-:B------:R-:W-:Y:S01]  /*3890*/  IMAD R24, R6, 0xc00, R12.reuse ;  /* 0x00000c0006187824 */ /* 0x100fe200078e020c */
[-C--:B------:R-:W-:Y:S01]  /*38a0*/  LOP3.LUT R19, R18, R29.reuse, RZ, 0x3c, !PT ;  /* 0x0000001d12137212 */ /* 0x080fe200078e3cff */
[----:B------:R-:W-:Y:S01]  /*38b0*/  IMAD R20, R5, 0xc00, R7 ;  /* 0x00000c0005147824 */ /* 0x000fe200078e0207 */
[----:B------:R-:W-:Y:S01]  /*38c0*/  LOP3.LUT R18, R21, R30, RZ, 0x3c, !PT ;  /* 0x0000001e15127212 */ /* 0x000fe200078e3cff */
[----:B------:R-:W-:Y:S01]  /*38d0*/  IMAD R6, R5, 0xc00, R12 ;  /* 0x00000c0005067824 */ /* 0x000fe200078e020c */
[----:B------:R-:W-:-:S03]  /*38e0*/  LOP3.LUT R5, R23, R29, RZ, 0x3c, !PT ;  /* 0x0000001d17057212 */ /* 0x000fc600078e3cff */
[----:B------:R-:W-:Y:S02]  /*38f0*/  IMAD.IADD R21, R20, 0x1, R18 ;  /* 0x0000000114157824 */ /* 0x000fe400078e0212 */
[----:B------:R-:W-:Y:S01]  /*3900*/  IMAD.IADD R20, R6, 0x1, R5 ;  /* 0x0000000106147824 */ /* 0x000fe200078e0205 */
[----:B------:R-:W-:Y:S01]  /*3910*/  SHF.R.S32.HI R6, RZ, 0x1f, R130 ;  /* 0x0000001fff067819 */ /* 0x000fe20000011482 */
[----:B------:R-:W-:Y:S01]  /*3920*/  IMAD.IADD R23, R25, 0x1, R22 ;  /* 0x0000000119177824 */ /* 0x000fe200078e0216 */
[----:B------:R-:W-:Y:S01]  /*3930*/  IADD3 R22, R24, R19, RZ ;  /* 0x0000001318167210 */ /* 0x000fe20007ffe0ff */
[----:B------:R-:W-:Y:S01]  /*3940*/  IMAD.MOV.U32 R5, RZ, RZ, c[0x0][0x27c] ;  /* 0x00009f00ff057624 */ /* 0x000fe200078e00ff */
[----:B------:R-:W-:Y:S01]  /*3950*/  SHF.R.S32.HI R72, RZ, 0x3, R3 ;  /* 0x00000003ff487819 */ /* 0x000fe20000011403 */
[C---:B------:R-:W-:Y:S01]  /*3960*/  IMAD R19, R6.reuse, c[0x0][0x280], RZ ;  /* 0x0000a00006137a24 */ /* 0x040fe200078e02ff */
[----:B------:R-:W-:Y:S01]  /*3970*/  LOP3.LUT R85, R3, 0xfffffff8, RZ, 0xc0, !PT ;  /* 0xfffffff803557812 */ /* 0x000fe200078ec0ff */
[----:B------:R-:W-:-:S02]  /*3980*/  IMAD R18, R6, c[0x0][0x290], RZ ;  /* 0x0000a40006127a24 */ /* 0x000fc400078e02ff */
[----:B------:R-:W-:Y:S02]  /*3990*/  IMAD R3, R26, c[0x0][0x2b0], RZ ;  /* 0x0000ac001a037a24 */ /* 0x000fe400078e02ff */
[----:B------:R-:W-:Y:S02]  /*39a0*/  IMAD.SHL.U32 R75, R5, 0x2, RZ ;  /* 0x00000002054b7824 */ /* 0x000fe400078e00ff */
[C---:B------:R-:W-:Y:S02]  /*39b0*/  IMAD R6, R130.reuse, c[0x0][0x284], R19 ;  /* 0x0000a10082067a24 */ /* 0x040fe400078e0213 */
[----:B------:R-:W-:Y:S02]  /*39c0*/  IMAD R5, R130, c[0x0][0x294], R18 ;  /* 0x0000a50082057a24 */ /* 0x000fe400078e0212 */
[C---:B------:R-:W-:Y:S02]  /*39d0*/  IMAD R3, R13.reuse, c[0x0][0x2b4], R3 ;  /* 0x0000ad000d037a24 */ /* 0x040fe400078e0203 */
[----:B------:R-:W-:Y:S01]  /*39e0*/  IMAD.WIDE.U32 R112, R13, c[0x0][0x2b0], RZ ;  /* 0x0000ac000d707a25 */ /* 0x000fe200078e00ff */
[----:B------:R-:W-:-:S02]  /*39f0*/  IADD3 R105, R99, R6, RZ ;  /* 0x0000000663697210 */ /* 0x000fc40007ffe0ff */
[----:B------:R-:W-:Y:S01]  /*3a00*/  IADD3 R100, R5, R93, RZ ;  /* 0x0000005d05647210 */ /* 0x000fe20007ffe0ff */
[----:B------:R-:W-:Y:S01]  /*3a10*/  IMAD.IADD R89, R91, 0x1, R27 ;  /* 0x000000015b597824 */ /* 0x000fe200078e021b */
[----:B------:R-:W-:Y:S01]  /*3a20*/  SHF.R.S32.HI R101, RZ, 0x1f, R85 ;  /* 0x0000001fff657819 */ /* 0x000fe20000011455 */
[----:B------:R-:W-:Y:S01]  /*3a30*/  IMAD.IADD R103, R6, 0x1, R97 ;  /* 0x0000000106677824 */ /* 0x000fe200078e0261 */
[----:B------:R-:W-:Y:S01]  /*3a40*/  SHF.L.U32 R121, R21, 0x1, RZ ;  /* 0x0000000115797819 */ /* 0x000fe200000006ff */
[----:B------:R-:W-:Y:S01]  /*3a50*/  IMAD.IADD R104, R95, 0x1, R5 ;  /* 0x000000015f687824 */ /* 0x000fe200078e0205 */
[----:B------:R-:W-:Y:S01]  /*3a60*/  IADD3 R119, R113, R3, RZ ;  /* 0x0000000371777210 */ /* 0x000fe20007ffe0ff */
[----:B------:R-:W-:Y:S02]  /*3a70*/  IMAD.SHL.U32 R123, R23, 0x2, RZ ;  /* 0x00000002177b7824 */ /* 0x000fe400078e00ff */
[----:B------:R-:W-:Y:S02]  /*3a80*/  IMAD.SHL.U32 R122, R22, 0x2, RZ ;  /* 0x00000002167a7824 */ /* 0x000fe400078e00ff */
[----:B------:R-:W-:Y:S01]  /*3a90*/  IMAD.SHL.U32 R120, R20, 0x2, RZ ;  /* 0x0000000214787824 */ /* 0x000fe200078e00ff */
[----:B------:R-:W-:Y:S06]  /*3aa0*/  BAR.SYNC.DEFER_BLOCKING 0x0 ;  /* 0x0000000000007b1d */ /* 0x000fec0000010000 */
.L_x_2989:
[----:B------:R-:W-:Y:S01]  /*3ab0*/  MOV R83, RZ ;  /* 0x000000ff00537202 */ /* 0x000fe20000000f00 */
[----:B-1--4-:R-:W-:Y:S01]  /*3ac0*/  IMAD.MOV.U32 R4, RZ, RZ, c[0x0][0x2b8] ;  /* 0x0000ae00ff047624 */ /* 0x012fe200078e00ff */
[----:B------:R-:W-:Y:S04]  /*3ad0*/  DEPBAR.LE SB0, 0x0 ;  /* 0x000080000000791a */ /* 0x000fe80000000000 */
[----:B------:R-:W-:Y:S01]  /*3ae0*/  ISETP.NE.AND P0, PT, R4, 0x1, PT ;  /* 0x000000010400780c */ /* 0x000fe20003f05270 */
[----:B------:R-:W-:Y:S01]  /*3af0*/  IMAD R3, R39, 0x30, R0 ;  /* 0x0000003027037824 */ /* 0x000fe200078e0200 */
[----:B------:R-:W-:Y:S01]  /*3b00*/  WARPSYNC 0xffffffff ;  /* 0xffffffff00007948 */ /* 0x000fe20003800000 */
[----:B------:R-:W-:Y:S02]  /*3b10*/  BSSY B2, `(.L_x_2949) ;  /* 0x0000545000027945 */ /* 0x000fe40003800000 */
[----:B------:R-:W-:Y:S04]  /*3b20*/  IMAD.IADD R5, R126, 0x1, R3 ;  /* 0x000000017e057824 */ /* 0x000fe800078e0203 */
[--C-:B------:R-:W-:Y:S04]  /*3b30*/  IMAD.MOV.U32 R4, RZ, RZ, R5.reuse ;  /* 0x000000ffff047224 */ /* 0x100fe800078e0005 */
        /* <DEDUP_REMOVED lines=25> */
[----:B------:R-:W-:Y:S02]  /*3cd0*/  LEA.HI.X R80, R3, c[0x0][0x1cc], R4, 0x1, P0 ;  /* 0x0000730003507a11 */ /* 0x000fe400000f0c04 */
[----:B------:R-:W-:Y:S04]  /*3ce0*/  MOV R3, c[0x0][0x27c] ;  /* 0x00009f0000037a02 */ /* 0x000fe80000000f00 */
[----:B------:R-:W-:Y:S11]  /*3cf0*/  ISETP.GE.AND P0, PT, R3, 0x1, PT ;  /* 0x000000010300780c */ /* 0x000ff60003f06270 */
[----:B------:R-:W-:Y:S02]  /*3d00*/  @!UPT UIADD3 URZ, URZ, URZ, URZ ;  /* 0x0000003f3f3ff290 */ /* 0x000fe4000fffe03f */
[----:B------:R-:W-:-:S05]  /*3d10*/  @!P0 BRA `(.L_x_2950) ;  /* 0x00004ec000008947 */ /* 0x000fca0003800000 */
[-C--:B------:R-:W-:Y:S01]  /*3d20*/  IMAD R6, R150, R39.reuse, RZ ;  /* 0x0000002796067224 */ /* 0x080fe200078e02ff */
[----:B------:R-:W-:Y:S01]  /*3d30*/  ULDC.U8 UR4, c[0x0][0x298] ;  /* 0x0000a60000047ab9 */ /* 0x000fe20000000000 */
[-C--:B------:R-:W-:Y:S01]  /*3d40*/  IMAD R5, R152, R39.reuse, RZ ;  /* 0x0000002798057224 */ /* 0x080fe200078e02ff */
[----:B------:R-:W-:Y:S01]  /*3d50*/  ISETP.NE.AND P0, PT, RZ, UR4, PT ;  /* 0x00000004ff007c0c */ /* 0x000fe2000bf05270 */
[----:B------:R-:W-:Y:S01]  /*3d60*/  IMAD R3, R39, -0x30, R2 ;  /* 0xffffffd027037824 */ /* 0x000fe200078e0202 */
[----:B------:R-:W-:Y:S01]  /*3d70*/  SHF.R.S32.HI R4, RZ, 0x1f, R39 ;  /* 0x0000001fff047819 */ /* 0x000fe20000011427 */
[-C--:B------:R-:W-:Y:S03]  /*3d80*/  IMAD.WIDE.U32 R68, R134, R39.reuse, RZ ;  /* 0x0000002786447225 */ /* 0x080fe600078e00ff */
[----:B------:R-:W-:Y:S01]  /*3d90*/  IMNMX R82, R3, 0x30, PT ;  /* 0x0000003003527817 */ /* 0x000fe20003800200 */
[C---:B------:R-:W-:Y:S02]  /*3da0*/  IMAD R6, R4.reuse, R134, R6 ;  /* 0x0000008604067224 */ /* 0x040fe400078e0206 */
        /* <DEDUP_REMOVED lines=49> */
.L_x_2953:
[----:B------:R-:W-:Y:S05]  /*40c0*/  BSYNC B0 ;  /* 0x0000000000007941 */ /* 0x000fea0003800000 */
.L_x_2952:
        /* <DEDUP_REMOVED lines=70> */
.L_x_2955:
[----:B------:R-:W-:Y:S05]  /*4530*/  BSYNC B0 ;  /* 0x0000000000007941 */ /* 0x000fea0003800000 */
.L_x_2954:
        /* <DEDUP_REMOVED lines=91> */
.L_x_2959:
[----:B------:R-:W-:Y:S05]  /*4af0*/  BSYNC B0 ;  /* 0x0000000000007941 */ /* 0x000fea0003800000 */
.L_x_2958:
        /* <DEDUP_REMOVED lines=58> */
.L_x_2961:
[----:B------:R-:W-:Y:S05]  /*4ea0*/  BSYNC B0 ;  /* 0x0000000000007941 */ /* 0x000fea0003800000 */
.L_x_2960:
        /* <DEDUP_REMOVED lines=58> */
.L_x_2963:
[----:B------:R-:W-:Y:S05]  /*5250*/  BSYNC B0 ;  /* 0x0000000000007941 */ /* 0x000fea0003800000 */
.L_x_2962:
        /* <DEDUP_REMOVED lines=56> */
.L_x_2957:
[----:B-123--:R-:W-:Y:S05]  /*55e0*/  BSYNC B1 ;  /* 0x0000000000017941 */ /* 0x00efea0003800000 */
.L_x_2956:
        /* <DEDUP_REMOVED lines=61> */
.L_x_2966:
[----:B------:R-:W-:Y:S05]  /*59c0*/  BSYNC B0 ;  /* 0x0000000000007941 */ /* 0x000fea0003800000 */
.L_x_2965:
        /* <DEDUP_REMOVED lines=10> */
[----:B------:R-:W-:Y:S01]  /*5a70*/  @!P0 SHF.R.U32.HI R9, RZ, 0x10, R23 ;  /* 0x00000010ff098819 */ /* 0x000fe20000011617 */
[----:B------:R-:W-:Y:S01]  /*5a80*/  @!P0 HADD2.F32 R8, -RZ, R58.H1_H1 ;  /* 0x3000003aff088230 */ /* 0x000fe20000004100 */
[----:B------:R-:W-:Y:S03]  /*5a90*/  @!P0 SHF.R.U32.HI R11, RZ, 0x10, R51 ;  /* 0x00000010ff0b8819 */ /* 0x000fe60000011633 */
[----:B------:R-:W-:Y:S02]  /*5aa0*/  @!P0 HADD2.F32 R9, -RZ, R9.H0_H0 ;  /* 0x20000009ff098230 */ /* 0x000fe40000004100 */
[----:B------:R-:W-:Y:S01]  /*5ab0*/  @!P0 HADD2.F32 R11, -RZ, R11.H0_H0 ;  /* 0x2000000bff0b8230 */ /* 0x000fe20000004100 */
[----:B--2---:R-:W-:Y:S05]  /*5ac0*/  @!P0 MOV R4, R16 ;  /* 0x0000001000048202 */ /* 0x004fea0000000f00 */
[--C-:B------:R-:W-:Y:S02]  /*5ad0*/  @!P0 HADD2.F32 R6, -RZ, R4.reuse.H1_H1 ;  /* 0x30000004ff068230 */ /* 0x100fe40000004100 */
[----:B------:R-:W-:Y:S03]  /*5ae0*/  @!P0 HADD2.F32 R4, -RZ, R4.H0_H0 ;  /* 0x20000004ff048230 */ /* 0x000fe60000004100 */
[-C--:B------:R-:W-:Y:S02]  /*5af0*/  @!P0 FMUL.FTZ R5, R6, R3.reuse ;  /* 0x0000000306058220 */ /* 0x080fe40000410000 */
[C---:B------:R-:W-:Y:S02]  /*5b00*/  @!P0 FMUL.FTZ R3, R4.reuse, R3 ;  /* 0x0000000304038220 */ /* 0x040fe40000410000 */
[-C--:B------:R-:W-:Y:S01]  /*5b10*/  @!P0 FFMA.FTZ R28, R4, R8.reuse, -R5 ;  /* 0x00000008041c8223 */ /* 0x080fe20000010805 */
[----:B------:R-:W-:Y:S01]  /*5b20*/  @!P0 SHF.R.U64 R4, R22, 0x10, R23 ;  /* 0x0000001016048819 */ /* 0x000fe20000001217 */
[----:B------:R-:W-:Y:S01]  /*5b30*/  @!P0 FFMA.FTZ R3, R6, R8, R3 ;  /* 0x0000000806038223 */ /* 0x000fe20000010003 */
[----:B------:R-:W-:Y:S02]  /*5b40*/  @!P0 MOV R5, R17 ;  /* 0x0000001100058202 */ /* 0x000fe40000000f00 */
[----:B------:R-:W-:Y:S01]  /*5b50*/  @!P0 SHF.R.U64 R6, R50, 0x10, R51 ;  /* 0x0000001032068819 */ /* 0x000fe20000001233 */
[----:B------:R-:W-:Y:S02]  /*5b60*/  @!P0 HADD2.F32 R4, -RZ, R4.H0_H0 ;  /* 0x20000004ff048230 */ /* 0x000fe40000004100 */
[--C-:B------:R-:W-:Y:S02]  /*5b70*/  @!P0 HADD2.F32 R8, -RZ, R5.reuse.H1_H1 ;  /* 0x30000005ff088230 */ /* 0x100fe40000004100 */
[----:B------:R-:W-:Y:S02]  /*5b80*/  @!P0 HADD2.F32 R5, -RZ, R5.H0_H0 ;  /* 0x20000005ff058230 */ /* 0x000fe40000004100 */
[----:B------:R-:W-:Y:S01]  /*5b90*/  @!P0 HADD2.F32 R10, -RZ, R6.H0_H0 ;  /* 0x20000006ff0a8230 */ /* 0x000fe20000004100 */
[CC--:B------:R-:W-:Y:S02]  /*5ba0*/  @!P0 FMUL.FTZ R6, R8.reuse, R4.reuse ;  /* 0x0000000408068220 */ /* 0x0c0fe40000410000 */
[C---:B------:R-:W-:Y:S02]  /*5bb0*/  @!P0 FMUL.FTZ R4, R5.reuse, R4 ;  /* 0x0000000405048220 */ /* 0x040fe40000410000 */
[----:B------:R-:W-:Y:S01]  /*5bc0*/  @!P0 FFMA.FTZ R21, R5, R10, -R6 ;  /* 0x0000000a05158223 */ /* 0x000fe20000010806 */
        /* <DEDUP_REMOVED lines=10> */
[-C--:B------:R-:W-:Y:S01]  /*5c70*/  @!P0 FFMA.FTZ R20, R6, R10.reuse, -R13 ;  /* 0x0000000a06148223 */ /* 0x080fe2000001080d */
[----:B------:R-:W-:Y:S01]  /*5c80*/  @!P0 MOV R6, R19 ;  /* 0x0000001300068202 */ /* 0x000fe20000000f00 */
[----:B------:R-:W-:Y:S04]  /*5c90*/  @!P0 FFMA.FTZ R5, R8, R10, R5 ;  /* 0x0000000a08058223 */ /* 0x000fe80000010005 */
[--C-:B------:R-:W-:Y:S01]  /*5ca0*/  @!P0 HADD2.F32 R8, -RZ, R6.reuse.H0_H0 ;  /* 0x20000006ff088230 */ /* 0x100fe20000004100 */
[----:B------:R-:W-:Y:S01]  /*5cb0*/  @!P0 F2FP.PACK_AB R5, R5, R20 ;  /* 0x000000140505823e */ /* 0x000fe200000000ff */
[----:B------:R-:W-:Y:S03]  /*5cc0*/  @!P0 HADD2.F32 R10, -RZ, R6.H1_H1 ;  /* 0x30000006ff0a8230 */ /* 0x000fe60000004100 */
[----:B------:R-:W-:Y:S01]  /*5cd0*/  @!P0 MOV R18, R5 ;  /* 0x0000000500128202 */ /* 0x000fe20000000f00 */
        /* <DEDUP_REMOVED lines=9> */
.L_x_2968:
[----:B------:R-:W-:Y:S05]  /*5d70*/  BSYNC B0 ;  /* 0x0000000000007941 */ /* 0x000fea0003800000 */
.L_x_2967:
        /* <DEDUP_REMOVED lines=58> */
.L_x_2970:
[----:B------:R-:W-:Y:S05]  /*6120*/  BSYNC B0 ;  /* 0x0000000000007941 */ /* 0x000fea0003800000 */
.L_x_2969:
        /* <DEDUP_REMOVED lines=58> */
.L_x_2951:
        /* <DEDUP_REMOVED lines=36> */
.L_x_2972:
[----:B------:R-:W-:Y:S05]  /*6710*/  BSYNC B0 ;  /* 0x0000000000007941 */ /* 0x000fea0003800000 */
.L_x_2971:
        /* <DEDUP_REMOVED lines=61> */
.L_x_2974:
[----:B------:R-:W-:Y:S05]  /*6af0*/  BSYNC B0 ;  /* 0x0000000000007941 */ /* 0x000fea0003800000 */
.L_x_2973:
        /* <DEDUP_REMOVED lines=152> */
.L_x_2978:
[----:B------:R-:W-:Y:S05]  /*7480*/  BSYNC B0 ;  /* 0x0000000000007941 */ /* 0x000fea0003800000 */
.L_x_2977:
        /* <DEDUP_REMOVED lines=121> */
.L_x_2976:
[----:B-123--:R-:W-:Y:S05]  /*7c20*/  BSYNC B1 ;  /* 0x0000000000017941 */ /* 0x00efea0003800000 */
.L_x_2975:
        /* <DEDUP_REMOVED lines=125> */
.L_x_2980:
[----:B------:R-:W-:Y:S05]  /*8400*/  BSYNC B0 ;  /* 0x0000000000007941 */ /* 0x000fea0003800000 */
.L_x_2979:
        /* <DEDUP_REMOVED lines=20> */
[--C-:B------:R-:W-:Y:S01]  /*8550*/  @!P0 SHF.R.U64 R22, R64, 0x10, R65.reuse ;  /* 0x0000001040168819 */ /* 0x100fe20000001241 */
[----:B------:R-:W-:Y:S01]  /*8560*/  IMAD R3, R3, 0xc00, R12 ;  /* 0x00000c0003037824 */ /* 0x000fe200078e020c */
[----:B------:R-:W-:Y:S02]  /*8570*/  LOP3.LUT R4, R4, R30, RZ, 0x3c, !PT ;  /* 0x0000001e04047212 */ /* 0x000fe400078e3cff */
[----:B------:R-:W-:Y:S03]  /*8580*/  @!P0 SHF.R.U32.HI R20, RZ, 0x10, R65 ;  /* 0x00000010ff148819 */ /* 0x000fe60000011641 */
[----:B------:R-:W-:Y:S01]  /*8590*/  IMAD.IADD R3, R3, 0x1, R4 ;  /* 0x0000000103037824 */ /* 0x000fe200078e0204 */
[----:B------:R-:W-:Y:S02]  /*85a0*/  @!P0 HADD2.F32 R4, -RZ, R37.H0_H0 ;  /* 0x20000025ff048230 */ /* 0x000fe40000004100 */
[----:B------:R-:W-:Y:S01]  /*85b0*/  @!P0 HADD2.F32 R20, -RZ, R20.H0_H0 ;  /* 0x20000014ff148230 */ /* 0x000fe20000004100 */
[----:B--2---:R-:W-:Y:S01]  /*85c0*/  @!P0 IMAD.MOV.U32 R8, RZ, RZ, R16 ;  /* 0x000000ffff088224 */ /* 0x004fe200078e0010 */
[----:B------:R-:W-:Y:S04]  /*85d0*/  SHF.L.U32 R3, R3, 0x1, RZ ;  /* 0x0000000103037819 */ /* 0x000fe800000006ff */
[----:B------:R-:W-:Y:S01]  /*85e0*/  @!P0 HADD2.F32 R5, -RZ, R8.H0_H0 ;  /* 0x20000008ff058230 */ /* 0x000fe20000004100 */
[----:B------:R2:W4:Y:S04]  /*85f0*/  LDS.128 R28, [R3+0xa080] ;  /* 0x00a08000031c7984 */ /* 0x0005280000000c00 */
[C---:B--2---:R-:W-:Y:S02]  /*8600*/  @!P0 FMUL.FTZ R3, R5.reuse, R4 ;  /* 0x0000000405038220 */ /* 0x044fe40000410000 */
[----:B----4-:R-:W-:Y:S01]  /*8610*/  @!P0 IMAD.MOV.U32 R15, RZ, RZ, R29 ;  /* 0x000000ffff0f8224 */ /* 0x010fe200078e001d */
        /* <DEDUP_REMOVED lines=23> */
[----:B------:R-:W-:Y:S01]  /*8790*/  @!P0 HADD2.F32 R22, -RZ, R71.H1_H1 ;  /* 0x30000047ff168230 */ /* 0x000fe20000004100 */
[----:B------:R-:W-:Y:S02]  /*87a0*/  @!P0 MOV R17, R24 ;  /* 0x0000001800118202 */ /* 0x000fe40000000f00 */
[C---:B------:R-:W-:Y:S01]  /*87b0*/  @!P0 FFMA.FTZ R8, R4.reuse, R9, -R8 ;  /* 0x0000000904088223 */ /* 0x040fe20000010808 */
[----:B------:R-:W-:Y:S01]  /*87c0*/  @!P0 MOV R23, R31 ;  /* 0x0000001f00178202 */ /* 0x000fe20000000f00 */
[----:B------:R-:W-:Y:S01]  /*87d0*/  @!P0 FMUL.FTZ R4, R4, R10 ;  /* 0x0000000a04048220 */ /* 0x000fe20000410000 */
[----:B------:R-:W-:Y:S01]  /*87e0*/  @!P0 HADD2.F32 R10, -RZ, R25.H0_H0 ;  /* 0x20000019ff0a8230 */ /* 0x000fe20000004100 */
[----:B------:R-:W-:Y:S02]  /*87f0*/  @!P0 SHF.R.U32.HI R24, RZ, 0x10, R67 ;  /* 0x00000010ff188819 */ /* 0x000fe40000011643 */
        /* <DEDUP_REMOVED lines=8> */
[----:B------:R-:W-:Y:S01]  /*8880*/  @!P0 SHF.R.U64 R26, R66, 0x10, R67 ;  /* 0x00000010421a8819 */ /* 0x000fe20000001243 */
[----:B------:R-:W-:Y:S01]  /*8890*/  @!P0 HADD2.F32 R9, -RZ, R13.H0_H0 ;  /* 0x2000000dff098230 */ /* 0x000fe20000004100 */
[-C--:B------:R-:W-:Y:S01]  /*88a0*/  @!P0 FMUL.FTZ R20, R10, R8.reuse ;  /* 0x000000080a148220 */ /* 0x080fe20000410000 */
[--C-:B------:R-:W-:Y:S01]  /*88b0*/  @!P0 HADD2.F32 R21, -RZ, R23.reuse.H0_H0 ;  /* 0x20000017ff158230 */ /* 0x100fe20000004100 */
[--C-:B------:R-:W-:Y:S01]  /*88c0*/  @!P0 SHF.R.U32.HI R14, RZ, 0x10, R35.reuse ;  /* 0x00000010ff0e8819 */ /* 0x100fe20000011623 */
[----:B------:R-:W-:Y:S01]  /*88d0*/  @!P0 HADD2.F32 R23, -RZ, R23.H1_H1 ;  /* 0x30000017ff178230 */ /* 0x000fe20000004100 */
[C---:B------:R-:W-:Y:S01]  /*88e0*/  @!P0 FMUL.FTZ R8, R9.reuse, R8 ;  /* 0x0000000809088220 */ /* 0x040fe20000410000 */
[----:B------:R-:W-:Y:S01]  /*88f0*/  @!P0 SHF.R.U64 R15, R34, 0x10, R35 ;  /* 0x00000010220f8819 */ /* 0x000fe20000001223 */
        /* <DEDUP_REMOVED lines=9> */
[----:B------:R-:W-:Y:S01]  /*8990*/  @!P0 HADD2.F32 R24, -RZ, R24.H0_H0 ;  /* 0x20000018ff188230 */ /* 0x000fe20000004100 */
[----:B------:R-:W-:Y:S01]  /*89a0*/  @!P0 IMAD.MOV.U32 R29, RZ, RZ, R5 ;  /* 0x000000ffff1d8224 */ /* 0x000fe200078e0005 */
[----:B------:R-:W-:Y:S01]  /*89b0*/  @!P0 HADD2.F32 R11, -RZ, R11.H1_H1 ;  /* 0x3000000bff0b8230 */ /* 0x000fe20000004100 */
[C---:B------:R-:W-:Y:S01]  /*89c0*/  @!P0 FFMA.FTZ R32, R9.reuse, R22, -R27 ;  /* 0x0000001609208223 */ /* 0x040fe2000001081b */
[----:B------:R-:W-:Y:S01]  /*89d0*/  @!P0 HADD2.F32 R15, -RZ, R25.H1_H1 ;  /* 0x30000019ff0f8230 */ /* 0x000fe20000004100 */
[----:B------:R-:W-:Y:S02]  /*89e0*/  @!P0 FMUL.FTZ R10, R9, R10 ;  /* 0x0000000a090a8220 */ /* 0x000fe40000410000 */
[----:B------:R-:W-:Y:S04]  /*89f0*/  @!P0 FMUL.FTZ R9, R23, R20 ;  /* 0x0000001417098220 */ /* 0x000fe80000410000 */
[C---:B------:R-:W-:Y:S01]  /*8a00*/  @!P0 FFMA.FTZ R25, R11.reuse, R24, -R9 ;  /* 0x000000180b198223 */ /* 0x040fe20000010809 */
[----:B------:R-:W-:Y:S01]  /*8a10*/  @!P0 HADD2.F32 R9, -RZ, R13.H1_H1 ;  /* 0x3000000dff098230 */ /* 0x000fe20000004100 */
[----:B------:R-:W-:Y:S01]  /*8a20*/  @!P0 FMUL.FTZ R11, R11, R20 ;  /* 0x000000140b0b8220 */ /* 0x000fe20000410000 */
[----:B------:R-:W-:Y:S01]  /*8a30*/  @!P0 HADD2.F32 R20, -RZ, R26.H0_H0 ;  /* 0x2000001aff148230 */ /* 0x000fe20000004100 */
[----:B---3--:R-:W-:Y:S01]  /*8a40*/  LEA R26, P3, R85, R44, 0x1 ;  /* 0x0000002c551a7211 */ /* 0x008fe200078608ff */
[----:B------:R-:W-:Y:S01]  /*8a50*/  @!P0 FMUL.FTZ R13, R15, R14 ;  /* 0x0000000e0f0d8220 */ /* 0x000fe20000410000 */
[----:B------:R-:W-:Y:S02]  /*8a60*/  @!P0 F2FP.PACK_AB R25, R25, R32 ;  /* 0x000000201919823e */ /* 0x000fe400000000ff */
[----:B------:R-:W-:Y:S01]  /*8a70*/  LEA.HI.X R27, R85, R45, R101, 0x1, P3 ;  /* 0x0000002d551b7211 */ /* 0x000fe200018f0c65 */
[C---:B------:R-:W-:Y:S01]  /*8a80*/  @!P0 FFMA.FTZ R13, R9.reuse, R20, -R13 ;  /* 0x00000014090d8223 */ /* 0x040fe2000001080d */
[----:B------:R-:W-:Y:S01]  /*8a90*/  @!P0 MOV R19, R25 ;  /* 0x0000001900138202 */ /* 0x000fe20000000f00 */
[----:B------:R-:W-:Y:S03]  /*8aa0*/  @!P0 FMUL.FTZ R9, R9, R14 ;  /* 0x0000000e09098220 */ /* 0x000fe60000410000 */
[----:B------:R-:W-:Y:S01]  /*8ab0*/  @!P0 F2FP.PACK_AB R14, R13, R33 ;  /* 0x000000210d0e823e */ /* 0x000fe200000000ff */
[----:B------:R-:W-:Y:S01]  /*8ac0*/  @!P0 FFMA.FTZ R9, R15, R20, R9 ;  /* 0x000000140f098223 */ /* 0x000fe20000010009 */
[----:B------:R-:W-:Y:S01]  /*8ad0*/  @!P0 F2FP.PACK_AB R13, R4, R3 ;  /* 0x00000003040d823e */ /* 0x000fe200000000ff */
[----:B------:R-:W-:Y:S02]  /*8ae0*/  @!P0 FFMA.FTZ R10, R21, R22, R10 ;  /* 0x00000016150a8223 */ /* 0x000fe4000001000a */
[----:B------:R-:W-:Y:S01]  /*8af0*/  @!P0 IMAD.MOV.U32 R18, RZ, RZ, R14 ;  /* 0x000000ffff128224 */ /* 0x000fe200078e000e */
[----:B------:R-:W-:Y:S01]  /*8b00*/  @!P0 F2FP.PACK_AB R4, R9, R8 ;  /* 0x000000080904823e */ /* 0x000fe200000000ff */
[----:B------:R-:W-:Y:S01]  /*8b10*/  @!P0 FFMA.FTZ R11, R23, R24, R11 ;  /* 0x00000018170b8223 */ /* 0x000fe2000001000b */
[----:B------:R-:W-:Y:S02]  /*8b20*/  @!P0 MOV R28, R13 ;  /* 0x0000000d001c8202 */ /* 0x000fe40000000f00 */
[----:B------:R2:W-:Y:S01]  /*8b30*/  ST.E.128 [R26.64], R16 ;  /* 0x000000101a007985 */ /* 0x0005e2000c101d06 */
[----:B------:R-:W-:Y:S02]  /*8b40*/  @!P0 MOV R30, R4 ;  /* 0x00000004001e8202 */ /* 0x000fe40000000f00 */
[----:B------:R-:W-:Y:S04]  /*8b50*/  @!P0 F2FP.PACK_AB R3, R11, R10 ;  /* 0x0000000a0b03823e */ /* 0x000fe800000000ff */
        /* <DEDUP_REMOVED lines=8> */
.L_x_2950:
        /* <DEDUP_REMOVED lines=30> */
.L_x_2982:
[----:B-12---:R-:W-:Y:S05]  /*8dc0*/  BSYNC B0 ;  /* 0x0000000000007941 */ /* 0x006fea0003800000 */
.L_x_2981:
        /* <DEDUP_REMOVED lines=25> */
.L_x_2964:
[----:B------:R-:W-:Y:S05]  /*8f60*/  BSYNC B2 ;  /* 0x0000000000027941 */ /* 0x000fea0003800000 */
.L_x_2949:
        /* <DEDUP_REMOVED lines=10> */
[C---:B------:R-:W-:Y:S05]  /*9010*/  @P3 IADD3 R13, P0, R8.reuse, 0x20, RZ ;  /* 0x00000020080d3810 */ /* 0x040fea0007f1e0ff */
[----:B------:R-:W-:Y:S01]  /*9020*/  @P3 IMAD.X R14, RZ, RZ, R9, P0 ;  /* 0x000000ffff0e3224 */ /* 0x000fe200000e0609 */
[----:B------:R-:W-:Y:S11]  /*9030*/  ISETP.GE.AND P0, PT, R3, 0x1, PT ;  /* 0x000000010300780c */ /* 0x000ff60003f06270 */
[----:B------:R-:W-:Y:S02]  /*9040*/  @!UPT UIADD3 URZ, URZ, URZ, URZ ;  /* 0x0000003f3f3ff290 */ /* 0x000fe4000fffe03f */
[-C--:B------:R-:W-:Y:S01]  /*9050*/  @P0 MOV R4, R90.reuse ;  /* 0x0000005a00040202 */ /* 0x080fe20000000f00 */
[----:B------:R-:W-:Y:S02]  /*9060*/  @P0 IMAD.MOV.U32 R5, RZ, RZ, R89 ;  /* 0x000000ffff050224 */ /* 0x000fe400078e0059 */
[----:B------:R-:W-:Y:S02]  /*9070*/  @P0 IMAD R3, R9, c[0x0][0x258], RZ ;  /* 0x0000960009030a24 */ /* 0x000fe400078e02ff */
[C---:B------:R-:W-:Y:S04]  /*9080*/  @P0 IMAD.WIDE.U32 R4, R8.reuse, c[0x0][0x258], R4 ;  /* 0x0000960008040a25 */ /* 0x040fe800078e0004 */
[----:B------:R-:W-:Y:S01]  /*9090*/  @P0 IMAD R3, R8, c[0x0][0x25c], R3 ;  /* 0x0000970008030a24 */ /* 0x000fe200078e0203 */
[C---:B------:R-:W-:Y:S01]  /*90a0*/  @P0 LEA R10, P4, R4.reuse, c[0x0][0x250], 0x1 ;  /* 0x00009400040a0a11 */ /* 0x040fe200078808ff */
[----:B------:R-:W-:Y:S01]  /*90b0*/  @P3 IMAD.MOV.U32 R9, RZ, RZ, R89 ;  /* 0x000000ffff093224 */ /* 0x000fe200078e0059 */
[----:B------:R-:W-:Y:S02]  /*90c0*/  @P3 MOV R8, R90 ;  /* 0x0000005a00083202 */ /* 0x000fe40000000f00 */
[----:B------:R-:W-:Y:S03]  /*90d0*/  @P0 IADD3 R3, R5, R3, RZ ;  /* 0x0000000305030210 */ /* 0x000fe60007ffe0ff */
[----:B------:R-:W-:Y:S01]  /*90e0*/  @P3 IMAD.WIDE.U32 R8, R13, c[0x0][0x258], R8 ;  /* 0x000096000d083a25 */ /* 0x000fe200078e0008 */
[----:B------:R-:W-:Y:S03]  /*90f0*/  @P0 LEA.HI.X R11, R4, c[0x0][0x254], R3, 0x1, P4 ;  /* 0x00009500040b0a11 */ /* 0x000fe600020f0c03 */
[----:B------:R-:W-:Y:S02]  /*9100*/  IMAD R3, R87, c[0x0][0x208], RZ ;  /* 0x0000820057037a24 */ /* 0x000fe400078e02ff */
[----:B------:R-:W-:Y:S01]  /*9110*/  @!PT LDS RZ, [RZ] ;  /* 0x00000000fffff984 */ /* 0x000fe20000000800 */
[----:B------:R-:W-:Y:S01]  /*9120*/  @!PT LDS RZ, [RZ] ;  /* 0x00000000fffff984 */ /* 0x000fe20000000800 */
[----:B------:R-:W-:Y:S01]  /*9130*/  @!PT LDS RZ, [RZ] ;  /* 0x00000000fffff984 */ /* 0x000fe20000000800 */
[----:B------:R2:W-:Y:S01]  /*9140*/  @P0 LDGSTS.E.BYPASS.LTC128B.128 [R216+0x4080], [R10.64], !P1 ;  /* 0x040800000ad80fae */ /* 0x0005e2000c901d46 */
[C---:B------:R-:W-:Y:S04]  /*9150*/  IMAD.WIDE.U32 R4, R84.reuse, c[0x0][0x208], RZ ;  /* 0x0000820054047a25 */ /* 0x040fe800078e00ff */
[----:B------:R-:W-:Y:S04]  /*9160*/  IMAD R3, R84, c[0x0][0x20c], R3 ;  /* 0x0000830054037a24 */ /* 0x000fe800078e0203 */
[----:B------:R-:W-:Y:S04]  /*9170*/  IMAD.IADD R5, R5, 0x1, R3 ;  /* 0x0000000105057824 */ /* 0x000fe800078e0203 */
        /* <DEDUP_REMOVED lines=29> */
[CC--:B------:R-:W-:Y:S04]  /*9350*/  @!P0 LEA R8, P4, R140.reuse, R3.reuse, 0x1 ;  /* 0x000000038c088211 */ /* 0x0c0fe800078808ff */
[-C--:B----4-:R-:W-:Y:S02]  /*9360*/  @!P0 LEA.HI.X R9, R140, R4.reuse, R141, 0x1, P4 ;  /* 0x000000048c098211 */ /* 0x090fe400020f0c8d */
[CC--:B------:R-:W-:Y:S04]  /*9370*/  @!P5 LEA R14, P4, R232.reuse, R3.reuse, 0x1 ;  /* 0x00000003e80ed211 */ /* 0x0c0fe800078808ff */
[-C--:B------:R-:W-:Y:S02]  /*9380*/  @!P5 LEA.HI.X R15, R232, R4.reuse, R236, 0x1, P4 ;  /* 0x00000004e80fd211 */ /* 0x080fe400020f0cec */
[C---:B------:R-:W-:Y:S11]  /*9390*/  ISETP.GE.AND P4, PT, R220.reuse, c[0x0][0x1d4], PT ;  /* 0x00007500dc007a0c */ /* 0x040ff60003f86270 */
[----:B------:R-:W-:Y:S02]  /*93a0*/  @!UPT UIADD3 URZ, URZ, URZ, URZ ;  /* 0x0000003f3f3ff290 */ /* 0x000fe4000fffe03f */
[CC--:B--2---:R-:W-:Y:S04]  /*93b0*/  @!P4 LEA R10, P6, R220.reuse, R3.reuse, 0x1 ;  /* 0x00000003dc0ac211 */ /* 0x0c4fe800078c08ff */
        /* <DEDUP_REMOVED lines=11> */
.L_x_2984:
[----:B---3--:R-:W-:Y:S05]  /*9470*/  BSYNC B0 ;  /* 0x0000000000007941 */ /* 0x008fea0003800000 */
.L_x_2983:
        /* <DEDUP_REMOVED lines=25> */
.L_x_2986:
[----:B------:R-:W-:Y:S05]  /*9610*/  BSYNC B0 ;  /* 0x0000000000007941 */ /* 0x000fea0003800000 */
.L_x_2985:
[----:B------:R-:W-:Y:S01]  /*9620*/  ISETP.GT.AND P5, PT, R39, R118, PT ;  /* 0x000000762700720c */ /* 0x000fe20003fa4270 */
[----:B------:R-:W-:Y:S01]  /*9630*/  @!UPT UIADD3 URZ, URZ, URZ, URZ ;  /* 0x0000003f3f3ff290 */ /* 0x000fe2000fffe03f */
[----:B------:R-:W-:Y:S11]  /*9640*/  BSSY B0, `(.L_x_2987) ;  /* 0x000002a000007945 */ /* 0x000ff60003800000 */
[----:B------:R-:W-:-:S05]  /*9650*/  @!P5 BRA `(.L_x_2988) ;  /* 0x000002800000d947 */ /* 0x000fca0003800000 */
[----:B-1----:R-:W-:Y:S01]  /*9660*/  IADD3 R3, R39, -0x1, RZ ;  /* 0xffffffff27037810 */ /* 0x002fe20007ffe0ff */
[----:B----4-:R-:W-:Y:S01]  /*9670*/  IMAD.MOV.U32 R4, RZ, RZ, R110 ;  /* 0x000000ffff047224 */ /* 0x010fe200078e006e */
[----:B--2---:R-:W-:Y:S01]  /*9680*/  P2R R11, PR, RZ, 0x4 ;  /* 0x00000004ff0b7803 */ /* 0x004fe20000000000 */
[----:B------:R-:W-:Y:S01]  /*9690*/  IMAD.MOV.U32 R5, RZ, RZ, R109 ;  /* 0x000000ffff057224 */ /* 0x000fe200078e006d */
[----:B------:R-:W-:Y:S01]  /*96a0*/  SHF.R.S32.HI R8, RZ, 0x1f, R3 ;  /* 0x0000001fff087819 */ /* 0x000fe20000011403 */
[----:B---3--:R-:W-:Y:S01]  /*96b0*/  IMAD R6, R153, R3, RZ ;  /* 0x0000000399067224 */ /* 0x008fe200078e02ff */
        /* <DEDUP_REMOVED lines=34> */
.L_x_2988:
[----:B------:R-:W-:Y:S05]  /*98e0*/  BSYNC B0 ;  /* 0x0000000000007941 */ /* 0x000fea0003800000 */
.L_x_2987:
[----:B------:R-:W0:Y:S01]  /*98f0*/  LDGDEPBAR ;  /* 0x00000000000079af */ /* 0x000e220000000000 */
[----:B------:R-:W-:Y:S01]  /*9900*/  IADD3 R39, R39, -0x1, RZ ;  /* 0xffffffff27277810 */ /* 0x000fe20007ffe0ff */
[----:B------:R-:W-:-:S05]  /*9910*/  @P5 BRA `(.L_x_2989) ;  /* 0xffffa19000005947 */ /* 0x000fca000383ffff */
[----:B------:R-:W-:Y:S01]  /*9920*/  WARPSYNC 0xffffffff ;  /* 0xffffffff00007948 */ /* 0x000fe20003800000 */
[----:B------:R-:W-:Y:S06]  /*9930*/  BAR.SYNC.DEFER_BLOCKING 0x0 ;  /* 0x0000000000007b1d */ /* 0x000fec0000010000 */
.L_x_2948:
[----:B--2---:R-:W2:Y:S01]  /*9940*/  LDL R14, [R1] ;  /* 0x00000000010e7983 */ /* 0x004ea20000100800 */
[----:B------:R-:W-:-:S05]  /*9950*/  IMAD.MOV.U32 R2, RZ, RZ, c[0x0][0x2c4] ;  /* 0x0000b100ff027624 */ /* 0x000fca00078e00ff */
[----:B------:R-:W-:Y:S01]  /*9960*/  ISETP.NE.AND P3, PT, R2, 0x1, PT ;  /* 0x000000010200780c */ /* 0x000fe20003f65270 */
[----:B------:R-:W-:Y:S01]  /*9970*/  BSSY B0, `(.L_x_2990) ;  /* 0x0000028000007945 */ /* 0x000fe20003800000 */
[----:B--2---:R-:W-:-:S11]  /*9980*/  IADD3 R2, R14, 0x7f, RZ ;  /* 0x0000007f0e027810 */ /* 0x004fd60007ffe0ff */
[----:B-1----:R-:W-:-:S05]  /*9990*/  @P3 IMAD.HI.U32 R3, R2, c[0x0][0x2c8], RZ ;  /* 0x0000b20002033a27 */ /* 0x002fca00078e00ff */
[----:B------:R-:W-:-:S05]  /*99a0*/  @P3 SHF.R.U32.HI R2, RZ, c[0x0][0x2cc], R3 ;  /* 0x0000b300ff023a19 */ /* 0x000fca0000011603 */
[----:B------:R-:W-:-:S04]  /*99b0*/  IMAD.IADD R2, R139, 0x1, R2 ;  /* 0x000000018b027824 */ /* 0x000fc800078e0202 */
[----:B------:R-:W-:-:S05]  /*99c0*/  IMAD.HI R2, R2, 0x2aaaaaab, RZ ;  /* 0x2aaaaaab02027827 */ /* 0x000fca00078e02ff */
[----:B------:R-:W-:-:S04]  /*99d0*/  SHF.R.U32.HI R3, RZ, 0x1f, R2 ;  /* 0x0000001fff037819 */ /* 0x000fc80000011602 */
[----:B------:R-:W-:-:S04]  /*99e0*/  LEA.HI.SX32 R2, R2, R3, 0x1d ;  /* 0x0000000302027211 */ /* 0x000fc800078feaff */
[----:B---3--:R-:W-:-:S04]  /*99f0*/  IMNMX R6, R137, R2, PT ;  /* 0x0000000289067217 */ /* 0x008fc80003800200 */
[----:B------:R-:W-:Y:S01]  /*9a00*/  ISETP.GE.AND P0, PT, R6, 0x1, PT ;  /* 0x000000010600780c */ /* 0x000fe20003f06270 */
[----:B------:R-:W-:-:S12]  /*9a10*/  IMAD.MOV.U32 R2, RZ, RZ, RZ ;  /* 0x000000ffff027224 */ /* 0x000fd800078e00ff */
[----:B------:R-:W-:Y:S05]  /*9a20*/  @!P0 BRA `(.L_x_2991) ;  /* 0x000001c000008947 */ /* 0x000fea0003800000 */
[----:B------:R-:W-:Y:S02]  /*9a30*/  IABS R3, R127 ;  /* 0x0000007f00037213 */ /* 0x000fe40000000000 */
[----:B------:R-:W-:Y:S02]  /*9a40*/  IADD3 R8, R127, -0x1, R6 ;  /* 0xffffffff7f087810 */ /* 0x000fe40007ffe006 */
        /* <DEDUP_REMOVED lines=26> */
.L_x_2991:
[----:B------:R-:W-:Y:S05]  /*9bf0*/  BSYNC B0 ;  /* 0x0000000000007941 */ /* 0x000fea0003800000 */
.L_x_2990:
[----:B------:R-:W2:Y:S01]  /*9c00*/  LDL R3, [R1+0x54] ;  /* 0x0000540001037983 */ /* 0x000ea20000100800 */
        /* <DEDUP_REMOVED lines=68> */
[----:B------:R-:W-:-:S04]  /*a050*/  IMNMX R217, R6, R3, PT ;  /* 0x0000000306d97217 */ /* 0x000fc80003800200 */
[----:B------:R-:W-:-:S13]  /*a060*/  ISETP.GT.AND P0, PT, R217, R239, PT ;  /* 0x000000efd900720c */ /* 0x000fda0003f04270 */
[----:B------:R-:W-:Y:S05]  /*a070*/  @!P0 BRA `(.L_x_2992) ;  /* 0x00013d0000008947 */ /* 0x000fea0003800000 */
[----:B------:R-:W2:Y:S04]  /*a080*/  LDL R9, [R1+0x24] ;  /* 0x0000240001097983 */ /* 0x000ea80000100800 */
[----:B----4-:R-:W3:Y:S04]  /*a090*/  LDL R4, [R1+0x28] ;  /* 0x0000280001047983 */ /* 0x010ee80000100800 */
[----:B------:R-:W4:Y:S04]  /*a0a0*/  LDL R5, [R1+0x18] ;  /* 0x0000180001057983 */ /* 0x000f280000100800 */
[----:B------:R-:W4:Y:S04]  /*a0b0*/  LDL R8, [R1+0x30] ;  /* 0x0000300001087983 */ /* 0x000f280000100800 */
[----:B------:R-:W4:Y:S01]  /*a0c0*/  LDL R10, [R1+0x2c] ;  /* 0x00002c00010a7983 */ /* 0x000f220000100800 */
[----:B------:R-:W-:-:S04]  /*a0d0*/  ISETP.NE.U32.AND P0, PT, RZ, c[0x0][0x340], PT ;  /* 0x0000d000ff007a0c */ /* 0x000fc80003f05070 */
[----:B------:R-:W-:Y:S01]  /*a0e0*/  ISETP.NE.AND.EX P1, PT, RZ, c[0x0][0x344], PT, P0 ;  /* 0x0000d100ff007a0c */ /* 0x000fe20003f25300 */
[----:B------:R-:W-:-:S12]  /*a0f0*/  IMAD.IADD R6, R0, 0x1, R14 ;  /* 0x0000000100067824 */ /* 0x000fd800078e020e */
[----:B--2---:R-:W-:-:S04]  /*a100*/  @P1 IADD3 R2, P0, R9, c[0x0][0x340], RZ ;  /* 0x0000d00009021a10 */ /* 0x004fc80007f1e0ff */
[----:B---3--:R-:W-:-:S05]  /*a110*/  @P1 IADD3.X R3, R4, c[0x0][0x344], RZ, P0, !PT ;  /* 0x0000d10004031a10 */ /* 0x008fca00007fe4ff */
[----:B------:R1:W5:Y:S01]  /*a120*/  @P1 LDG.E R13, [R2.64] ;  /* 0x00000006020d1981 */ /* 0x000362000c1e1900 */
[----:B------:R-:W-:Y:S01]  /*a130*/  ISETP.NE.U32.AND P0, PT, RZ, c[0x0][0x348], PT ;  /* 0x0000d200ff007a0c */ /* 0x000fe20003f05070 */
[----:B------:R-:W-:Y:S01]  /*a140*/  @P3 IMAD.HI.U32 R9, R6, c[0x0][0x2c8], RZ ;  /* 0x0000b20006093a27 */ /* 0x000fe200078e00ff */
[----:B----4-:R-:W-:Y:S02]  /*a150*/  LOP3.LUT R241, R5, 0xffff, RZ, 0xc0, !PT ;  /* 0x0000ffff05f17812 */ /* 0x010fe400078ec0ff */
[----:B------:R-:W-:Y:S01]  /*a160*/  ISETP.NE.AND.EX P0, PT, RZ, c[0x0][0x34c], PT, P0 ;  /* 0x0000d300ff007a0c */ /* 0x000fe20003f05300 */
[----:B------:R-:W-:Y:S01]  /*a170*/  IMAD.IADD R16, R143, 0x1, R14 ;  /* 0x000000018f107824 */ /* 0x000fe200078e020e */
[----:B------:R-:W-:Y:S02]  /*a180*/  ISETP.GE.AND P5, PT, R140, c[0x0][0x198], PT ;  /* 0x000066008c007a0c */ /* 0x000fe40003fa6270 */
[----:B------:R-:W-:Y:S02]  /*a190*/  SEL R8, R8, RZ, !P0 ;  /* 0x000000ff08087207 */ /* 0x000fe40004000000 */
[----:B------:R-:W-:-:S02]  /*a1a0*/  ISETP.GE.AND P4, PT, R142, c[0x0][0x198], PT ;  /* 0x000066008e007a0c */ /* 0x000fc40003f86270 */
[----:B------:R-:W-:Y:S01]  /*a1b0*/  ISETP.GE.AND P2, PT, R221, c[0x0][0x198], PT ;  /* 0x00006600dd007a0c */ /* 0x000fe20003f46270 */
[----:B------:R-:W-:Y:S01]  /*a1c0*/  IMAD R8, R8, c[0x0][0x1c0], RZ ;  /* 0x0000700008087a24 */ /* 0x000fe200078e02ff */
[----:B------:R-:W-:Y:S02]  /*a1d0*/  IADD3 R125, R217, -0x1, RZ ;  /* 0xffffffffd97d7810 */ /* 0x000fe40007ffe0ff */
[----:B-1----:R-:W-:-:S05]  /*a1e0*/  SHF.R.S32.HI R2, RZ, 0x1f, R138 ;  /* 0x0000001fff027819 */ /* 0x002fca000001148a */
[----:B------:R-:W-:Y:S02]  /*a1f0*/  IMAD R4, R2, c[0x0][0x178], RZ ;  /* 0x00005e0002047a24 */ /* 0x000fe400078e02ff */
[----:B------:R-:W-:-:S04]  /*a200*/  IMAD.WIDE.U32 R2, R138, c[0x0][0x178], RZ ;  /* 0x00005e008a027a25 */ /* 0x000fc800078e00ff */
[----:B------:R-:W-:-:S04]  /*a210*/  IMAD R4, R138, c[0x0][0x17c], R4 ;  /* 0x00005f008a047a24 */ /* 0x000fc800078e0204 */
[----:B------:R-:W-:-:S04]  /*a220*/  IMAD.IADD R3, R3, 0x1, R4 ;  /* 0x0000000103037824 */ /* 0x000fc800078e0204 */
[C---:B------:R-:W-:Y:S01]  /*a230*/  IMAD.WIDE.U32 R4, R241.reuse, c[0x0][0x1b8], R2 ;  /* 0x00006e00f1047a25 */ /* 0x040fe200078e0002 */
[----:B------:R-:W-:Y:S02]  /*a240*/  MOV R2, R6 ;  /* 0x0000000600027202 */ /* 0x000fe40000000f00 */
[----:B------:R-:W-:Y:S01]  /*a250*/  SEL R3, R10, RZ, !P0 ;  /* 0x000000ff0a037207 */ /* 0x000fe20004000000 */
[----:B------:R-:W-:Y:S01]  /*a260*/  IMAD R5, R241, c[0x0][0x1bc], R5 ;  /* 0x00006f00f1057a24 */ /* 0x000fe200078e0205 */
[----:B------:R-:W-:Y:S02]  /*a270*/  @P3 SHF.R.U32.HI R2, RZ, c[0x0][0x2cc], R9 ;  /* 0x0000b300ff023a19 */ /* 0x000fe40000011609 */
[----:B------:R-:W-:Y:S01]  /*a280*/  ISETP.GE.AND P3, PT, R220, c[0x0][0x198], PT ;  /* 0x00006600dc007a0c */ /* 0x000fe20003f66270 */
[C---:B------:R-:W-:Y:S01]  /*a290*/  IMAD R8, R3.reuse, c[0x0][0x1c4], R8 ;  /* 0x0000710003087a24 */ /* 0x040fe200078e0208 */
[----:B------:R-:W-:Y:S01]  /*a2a0*/  SHF.R.S32.HI R9, RZ, 0x1f, R2 ;  /* 0x0000001fff097819 */ /* 0x000fe20000011402 */
[----:B------:R-:W-:-:S04]  /*a2b0*/  IMAD.WIDE.U32 R4, R3, c[0x0][0x1c0], R4 ;  /* 0x0000700003047a25 */ /* 0x000fc800078e0004 */
[----:B------:R-:W-:Y:S01]  /*a2c0*/  IMAD.MOV R3, RZ, RZ, -R2 ;  /* 0x000000ffff037224 */ /* 0x000fe200078e0a02 */
[----:B------:R-:W-:-:S03]  /*a2d0*/  IADD3 R5, R5, R8, RZ ;  /* 0x0000000805057210 */ /* 0x000fc60007ffe0ff */
[----:B------:R-:W-:Y:S02]  /*a2e0*/  IMAD R6, R3, c[0x0][0x2c4], R6 ;  /* 0x0000b10003067a24 */ /* 0x000fe400078e0206 */
[----:B------:R-:W-:-:S03]  /*a2f0*/  IMAD R3, R9, c[0x0][0x1b0], RZ ;  /* 0x00006c0009037a24 */ /* 0x000fc600078e02ff */
[----:B------:R-:W-:Y:S01]  /*a300*/  SHF.R.S32.HI R8, RZ, 0x1f, R6 ;  /* 0x0000001fff087819 */ /* 0x000fe20000011406 */
[C---:B------:R-:W-:Y:S02]  /*a310*/  IMAD R9, R2.reuse, c[0x0][0x1b4], R3 ;  /* 0x00006d0002097a24 */ /* 0x040fe400078e0203 */
[----:B------:R-:W-:-:S04]  /*a320*/  IMAD.WIDE.U32 R2, R2, c[0x0][0x1b0], R4 ;  /* 0x00006c0002027a25 */ /* 0x000fc800078e0004 */
[----:B------:R-:W-:Y:S02]  /*a330*/  IMAD R4, R8, c[0x0][0x1a8], RZ ;  /* 0x00006a0008047a24 */ /* 0x000fe400078e02ff */
[----:B------:R-:W-:Y:S02]  /*a340*/  IMAD.IADD R3, R3, 0x1, R9 ;  /* 0x0000000103037824 */ /* 0x000fe400078e0209 */
[C---:B------:R-:W-:Y:S02]  /*a350*/  IMAD R4, R6.reuse, c[0x0][0x1ac], R4 ;  /* 0x00006b0006047a24 */ /* 0x040fe400078e0204 */
[----:B------:R-:W-:-:S05]  /*a360*/  IMAD.WIDE.U32 R2, R6, c[0x0][0x1a8], R2 ;  /* 0x00006a0006027a25 */ /* 0x000fca00078e0002 */
[----:B------:R-:W-:Y:S02]  /*a370*/  IADD3 R3, R3, R4, RZ ;  /* 0x0000000403037210 */ /* 0x000fe40007ffe0ff */
[----:B------:R-:W-:-:S04]  /*a380*/  LEA R6, P0, R2, c[0x0][0x160], 0x1 ;  /* 0x0000580002067a11 */ /* 0x000fc800078008ff */
[----:B------:R-:W-:Y:S02]  /*a390*/  LEA.HI.X R5, R2, c[0x0][0x164], R3, 0x1, P0 ;  /* 0x0000590002057a11 */ /* 0x000fe400000f0c03 */
[----:B------:R-:W-:Y:S01]  /*a3a0*/  @!P1 MOV R13, R10 ;  /* 0x0000000a000d9202 */ /* 0x000fe20000000f00 */
[----:B------:R-:W-:Y:S05]  /*a3b0*/  BRA.DIV ~URZ, `(.L_x_2993) ;  /* 0x000191527f007947 */ /* 0x000fea000b800000 */
[----:B------:R1:W2:Y:S02]  /*a3c0*/  SHFL.IDX PT, R4, R5, RZ, 0x181f ;  /* 0x00181fff05047589 */ /* 0x0002a400000e0000 */
.L_x_3175:
[----:B------:R-:W-:Y:S05]  /*a3d0*/  BRA.DIV ~URZ, `(.L_x_2994) ;  /* 0x000191a27f007947 */ /* 0x000fea000b800000 */
[----:B------:R3:W4:Y:S02]  /*a3e0*/  SHFL.IDX PT, R2, R6, RZ, 0x181f ;  /* 0x00181fff06027589 */ /* 0x00072400000e0000 */
.L_x_3176:
[----:B---3--:R-:W3:Y:S01]  /*a3f0*/  LDL R3, [R1+0x4] ;  /* 0x0000040001037983 */ /* 0x008ee20000100800 */
[----:B------:R-:W-:Y:S01]  /*a400*/  LOP3.LUT R235, R235, 0xfffffffb, RZ, 0xc0, !PT ;  /* 0xfffffffbebeb7812 */ /* 0x000fe200078ec0ff */
[----:B------:R-:W-:Y:S01]  /*a410*/  BSSY B0, `(.L_x_2995) ;  /* 0x0000014000007945 */ /* 0x000fe20003800000 */
[----:B---3--:R-:W-:-:S05]  /*a420*/  IMAD R68, R3, c[0x0][0x2c4], RZ ;  /* 0x0000b10003447a24 */ /* 0x008fca00078e02ff */
        /* <DEDUP_REMOVED lines=18> */
.L_x_2996:
[----:B------:R-:W-:Y:S05]  /*a550*/  BSYNC B0 ;  /* 0x0000000000007941 */ /* 0x000fea0003800000 */
.L_x_2995:
[----:B------:R-:W-:Y:S05]  /*a560*/  BRA.DIV ~URZ, `(.L_x_2997) ;  /* 0x000190827f007947 */ /* 0x000fea000b800000 */
[----:B--2---:R2:W3:Y:S04]  /*a570*/  SHFL.IDX PT, R4, R5, 0x1, 0x181f ;  /* 0x00381f0005047f89 */ /* 0x0044e800000e0000 */
[----:B----4-:R2:W4:Y:S02]  /*a580*/  SHFL.IDX PT, R2, R6, 0x1, 0x181f ;  /* 0x00381f0006027f89 */ /* 0x01052400000e0000 */
.L_x_3177:
[----:B------:R-:W-:Y:S01]  /*a590*/  IADD3 R3, R16, 0x20, RZ ;  /* 0x0000002010037810 */ /* 0x000fe20007ffe0ff */
[----:B------:R-:W-:Y:S01]  /*a5a0*/  BSSY B0, `(.L_x_2998) ;  /* 0x0000014000007945 */ /* 0x000fe20003800000 */
[----:B------:R-:W-:Y:S02]  /*a5b0*/  LOP3.LUT R235, R235, 0xfffffff7, RZ, 0xc0, !PT ;  /* 0xfffffff7ebeb7812 */ /* 0x000fe400078ec0ff */
[----:B------:R-:W-:-:S13]  /*a5c0*/  ISETP.GE.AND P0, PT, R3, R68, PT ;  /* 0x000000440300720c */ /* 0x000fda0003f06270 */
[----:B------:R-:W-:Y:S01]  /*a5d0*/  @P0 LOP3.LUT R235, R235, 0x8, RZ, 0xfc, !PT ;  /* 0x00000008ebeb0812 */ /* 0x000fe200078efcff */
[----:B------:R-:W-:Y:S05]  /*a5e0*/  @P0 BRA `(.L_x_2999) ;  /* 0x000000f000000947 */ /* 0x000fea0003800000 */
[----:B----4-:R-:W-:-:S04]  /*a5f0*/  LEA R14, P0, R140, R2, 0x1 ;  /* 0x000000028c0e7211 */ /* 0x010fc800078008ff */
[----:B---3--:R-:W-:Y:S02]  /*a600*/  LEA.HI.X R15, R140, R4, R141, 0x1, P0 ;  /* 0x000000048c0f7211 */ /* 0x008fe400000f0c8d */
        /* <DEDUP_REMOVED lines=13> */
.L_x_2999:
[----:B------:R-:W-:Y:S05]  /*a6e0*/  BSYNC B0 ;  /* 0x0000000000007941 */ /* 0x000fea0003800000 */
.L_x_2998:
[----:B------:R-:W-:Y:S05]  /*a6f0*/  BRA.DIV ~URZ, `(.L_x_3000) ;  /* 0x00018fc27f007947 */ /* 0x000fea000b800000 */
[----:B---3--:R3:W1:Y:S02]  /*a700*/  SHFL.IDX PT, R4, R5, 0x2, 0x181f ;  /* 0x00581f0005047f89 */ /* 0x00866400000e0000 */
.L_x_3178:
[----:B------:R-:W-:Y:S05]  /*a710*/  BRA.DIV ~URZ, `(.L_x_3001) ;  /* 0x000190127f007947 */ /* 0x000fea000b800000 */
[----:B----4-:R4:W2:Y:S02]  /*a720*/  SHFL.IDX PT, R2, R6, 0x2, 0x181f ;  /* 0x00581f0006027f89 */ /* 0x0108a400000e0000 */
.L_x_3179:
[----:B------:R-:W-:Y:S01]  /*a730*/  IADD3 R3, R16, 0x40, RZ ;  /* 0x0000004010037810 */ /* 0x000fe20007ffe0ff */
[----:B------:R-:W-:Y:S01]  /*a740*/  BSSY B0, `(.L_x_3002) ;  /* 0x0000014000007945 */ /* 0x000fe20003800000 */
[----:B------:R-:W-:Y:S02]  /*a750*/  LOP3.LUT R235, R235, 0xffffffef, RZ, 0xc0, !PT ;  /* 0xffffffefebeb7812 */ /* 0x000fe400078ec0ff */
[----:B------:R-:W-:-:S13]  /*a760*/  ISETP.GE.AND P0, PT, R3, R68, PT ;  /* 0x000000440300720c */ /* 0x000fda0003f06270 */
[----:B------:R-:W-:Y:S01]  /*a770*/  @P0 LOP3.LUT R235, R235, 0x10, RZ, 0xfc, !PT ;  /* 0x00000010ebeb0812 */ /* 0x000fe200078efcff */
[----:B------:R-:W-:Y:S05]  /*a780*/  @P0 BRA `(.L_x_3003) ;  /* 0x000000f000000947 */ /* 0x000fea0003800000 */
[----:B--2---:R-:W-:-:S04]  /*a790*/  LEA R14, P0, R140, R2, 0x1 ;  /* 0x000000028c0e7211 */ /* 0x004fc800078008ff */
        /* <DEDUP_REMOVED lines=14> */
.L_x_3003:
[----:B------:R-:W-:Y:S05]  /*a880*/  BSYNC B0 ;  /* 0x0000000000007941 */ /* 0x000fea0003800000 */
.L_x_3002:
[----:B------:R-:W-:Y:S05]  /*a890*/  BRA.DIV ~URZ, `(.L_x_3004) ;  /* 0x00018f027f007947 */ /* 0x000fea000b800000 */
[----:B-1----:R1:W3:Y:S04]  /*a8a0*/  SHFL.IDX PT, R4, R5, 0x3, 0x181f ;  /* 0x00781f0005047f89 */ /* 0x0022e800000e0000 */
[----:B--2---:R1:W2:Y:S02]  /*a8b0*/  SHFL.IDX PT, R2, R6, 0x3, 0x181f ;  /* 0x00781f0006027f89 */ /* 0x0042a400000e0000 */
.L_x_3180:
[----:B------:R-:W-:Y:S01]  /*a8c0*/  IADD3 R3, R16, 0x60, RZ ;  /* 0x0000006010037810 */ /* 0x000fe20007ffe0ff */
[----:B-----5:R-:W-:Y:S01]  /*a8d0*/  IMAD.WIDE.U32 R246, R13, c[0x0][0x2b0], RZ ;  /* 0x0000ac000df67a25 */ /* 0x020fe200078e00ff */
[----:B------:R-:W-:Y:S02]  /*a8e0*/  LOP3.LUT R235, R235, 0xfffffffe, RZ, 0xc0, !PT ;  /* 0xfffffffeebeb7812 */ /* 0x000fe400078ec0ff */
[----:B------:R-:W-:-:S13]  /*a8f0*/  ISETP.GE.AND P1, PT, R3, R68, PT ;  /* 0x000000440300720c */ /* 0x000fda0003f26270 */
[C---:B--2---:R-:W-:Y:S02]  /*a900*/  @!P1 LEA R14, P0, R140.reuse, R2, 0x1 ;  /* 0x000000028c0e9211 */ /* 0x044fe400078008ff */
        /* <DEDUP_REMOVED lines=13> */
[----:B------:R-:W-:-:S05]  /*a9e0*/  @!P1 LEA.HI.X R3, R221, R4, R237, 0x1, P0 ;  /* 0x00000004dd039211 */ /* 0x000fca00000f0ced */
[----:B------:R3:W-:Y:S04]  /*a9f0*/  @!P1 LDGSTS.E.BYPASS.LTC128B.128 [R219+0x1f080], [R2.64], !P2 ;  /* 0x1f08000002db9fae */ /* 0x0007e8000d101d46 */
[----:B------:R-:W0:Y:S01]  /*aa00*/  LDGDEPBAR ;  /* 0x00000000000079af */ /* 0x000e220000000000 */
[----:B------:R-:W-:Y:S01]  /*aa10*/  WARPSYNC 0xffffffff ;  /* 0xffffffff00007948 */ /* 0x000fe20003800000 */
[----:B---3--:R-:W-:-:S05]  /*aa20*/  SHF.R.S32.HI R2, RZ, 0x1f, R13 ;  /* 0x0000001fff027819 */ /* 0x008fca000001140d */
[----:B------:R-:W-:-:S04]  /*aa30*/  IMAD R2, R2, c[0x0][0x2b0], RZ ;  /* 0x0000ac0002027a24 */ /* 0x000fc800078e02ff */
[----:B------:R-:W-:-:S04]  /*aa40*/  IMAD R2, R13, c[0x0][0x2b4], R2 ;  /* 0x0000ad000d027a24 */ /* 0x000fc800078e0202 */
[----:B------:R-:W-:Y:S02]  /*aa50*/  IMAD.IADD R249, R247, 0x1, R2 ;  /* 0x00000001f7f97824 */ /* 0x000fe400078e0202 */
[----:B--2---:R-:W2:Y:S01]  /*aa60*/  LDL R17, [R1+0x8] ;  /* 0x0000080001117983 */ /* 0x004ea20000100800 */
[----:B------:R-:W-:Y:S01]  /*aa70*/  IMAD.MOV.U32 R124, RZ, RZ, 0x30 ;  /* 0x00000030ff7c7424 */ /* 0x000fe200078e00ff */
[----:B------:R-:W-:Y:S01]  /*aa80*/  LOP3.LUT R235, R235, 0xfffffffd, RZ, 0xc0, !PT ;  /* 0xfffffffdebeb7812 */ /* 0x000fe200078ec0ff */
[----:B------:R-:W-:Y:S02]  /*aa90*/  IMAD.MOV.U32 R2, RZ, RZ, c[0x0][0x2b8] ;  /* 0x0000ae00ff027624 */ /* 0x000fe400078e00ff */
[----:B------:R-:W-:Y:S02]  /*aaa0*/  IMAD R124, R217, R124, -0x30 ;  /* 0xffffffd0d97c7424 */ /* 0x000fe400078e027c */
[----:B------:R-:W-:Y:S01]  /*aab0*/  IMAD.MOV.U32 R222, RZ, RZ, RZ ;  /* 0x000000ffffde7224 */ /* 0x000fe200078e00ff */
[----:B------:R-:W-:Y:S01]  /*aac0*/  BAR.SYNC.DEFER_BLOCKING 0x0 ;  /* 0x0000000000007b1d */ /* 0x000fe20000010000 */
[----:B------:R-:W-:Y:S01]  /*aad0*/  ISETP.NE.AND P1, PT, R2, 0x1, PT ;  /* 0x000000010200780c */ /* 0x000fe20003f25270 */
[----:B------:R-:W-:-:S12]  /*aae0*/  IMAD.IADD R3, R0, 0x1, R124 ;  /* 0x0000000100037824 */ /* 0x000fd800078e027c */
[----:B------:R-:W-:Y:S02]  /*aaf0*/  @P1 LOP3.LUT R235, R235, 0x2, RZ, 0xfc, !PT ;  /* 0x00000002ebeb1812 */ /* 0x000fe400078efcff */
[C---:B--2---:R-:W-:Y:S01]  /*ab00*/  ISETP.GE.AND P0, PT, R3.reuse, R17, PT ;  /* 0x000000110300720c */ /* 0x044fe20003f06270 */
[----:B------:R-:W-:-:S03]  /*ab10*/  IMAD.IADD R3, R3, 0x1, R252 ;  /* 0x0000000103037824 */ /* 0x000fc600078e02fc */
[----:B------:R-:W-:Y:S01]  /*ab20*/  ISETP.GT.OR P0, PT, R0, 0x2f, P0 ;  /* 0x0000002f0000780c */ /* 0x000fe20000704670 */
[----:B------:R-:W-:-:S04]  /*ab30*/  @P1 IMAD.HI.U32 R4, R3, c[0x0][0x2bc], RZ ;  /* 0x0000af0003041a27 */ /* 0x000fc800078e00ff */
[----:B------:R-:W-:Y:S01]  /*ab40*/  IMAD.MOV.U32 R2, RZ, RZ, R3 ;  /* 0x000000ffff027224 */ /* 0x000fe200078e0003 */
[----:B------:R-:W-:-:S07]  /*ab50*/  @P1 SHF.R.U32.HI R2, RZ, c[0x0][0x2c0], R4 ;  /* 0x0000b000ff021a19 */ /* 0x000fce0000011604 */
[----:B-1----:R-:W-:-:S04]  /*ab60*/  @!P0 IADD3 R5, P1, R2, R246, RZ ;  /* 0x000000f602058210 */ /* 0x002fc80007f3e0ff */
[----:B----4-:R-:W-:Y:S02]  /*ab70*/  @!P0 LEA.HI.X.SX32 R6, R2, R249, 0x1, P1 ;  /* 0x000000f902068211 */ /* 0x010fe400008f0eff */
[----:B------:R-:W-:-:S04]  /*ab80*/  @!P0 LEA R4, P1, R5, c[0x0][0x2a0], 0x2 ;  /* 0x0000a80005048a11 */ /* 0x000fc800078210ff */
[----:B------:R-:W-:-:S05]  /*ab90*/  @!P0 LEA.HI.X R5, R5, c[0x0][0x2a4], R6, 0x2, P1 ;  /* 0x0000a90005058a11 */ /* 0x000fca00008f1406 */
[----:B------:R1:W2:Y:S01]  /*aba0*/  @!P0 LDG.E R222, [R4.64] ;  /* 0x0000000604de8981 */ /* 0x0002a2000c1e1900 */
        /* <DEDUP_REMOVED lines=8> */
[----:B-1----:R-:W-:-:S04]  /*ac30*/  IMAD R4, R122, c[0x0][0x1e0], RZ ;  /* 0x000078007a047a24 */ /* 0x002fc800078e02ff */
[----:B------:R-:W-:-:S04]  /*ac40*/  IMAD R4, R223, c[0x0][0x1e4], R4 ;  /* 0x00007900df047a24 */ /* 0x000fc800078e0204 */
[----:B------:R-:W-:Y:S01]  /*ac50*/  IMAD.IADD R3, R3, 0x1, R4 ;  /* 0x0000000103037824 */ /* 0x000fe200078e0204 */
[----:B--2---:R-:W-:-:S03]  /*ac60*/  SHF.R.S32.HI R123, RZ, 0x1f, R222 ;  /* 0x0000001fff7b7819 */ /* 0x004fc600000114de */
[----:B------:R-:W-:-:S04]  /*ac70*/  IMAD.WIDE.U32 R2, R222, c[0x0][0x1f0], R2 ;  /* 0x00007c00de027a25 */ /* 0x000fc800078e0002 */
[----:B------:R-:W-:Y:S01]  /*ac80*/  IMAD R4, R123, c[0x0][0x1f0], RZ ;  /* 0x00007c007b047a24 */ /* 0x000fe200078e02ff */
[----:B------:R-:W-:-:S03]  /*ac90*/  IADD3 R2, P0, R2, R244, RZ ;  /* 0x000000f402027210 */ /* 0x000fc60007f1e0ff */
[----:B------:R-:W-:-:S05]  /*aca0*/  IMAD R4, R222, c[0x0][0x1f4], R4 ;  /* 0x00007d00de047a24 */ /* 0x000fca00078e0204 */
[----:B------:R-:W-:Y:S02]  /*acb0*/  IADD3.X R3, R248, R3, R4, P0, !PT ;  /* 0x00000003f8037210 */ /* 0x000fe400007fe404 */
[C---:B------:R-:W-:Y:S02]  /*acc0*/  LEA R6, P0, R2.reuse, c[0x0][0x1c8], 0x1 ;  /* 0x0000720002067a11 */ /* 0x040fe400078008ff */
[----:B------:R-:W-:Y:S02]  /*acd0*/  IMNMX R4, R121, 0x30, PT ;  /* 0x0000003079047817 */ /* 0x000fe40003800200 */
[----:B------:R-:W-:Y:S02]  /*ace0*/  LEA.HI.X R14, R2, c[0x0][0x1cc], R3, 0x1, P0 ;  /* 0x00007300020e7a11 */ /* 0x000fe400000f0c03 */
[----:B------:R-:W1:Y:S01]  /*acf0*/  SHFL.IDX PT, R2, R6, RZ, 0x181f ;  /* 0x00181fff06027589 */ /* 0x000e6200000e0000 */
[----:B------:R-:W-:-:S03]  /*ad00*/  IMAD.IADD R13, R4, 0x1, -R143 ;  /* 0x00000001040d7824 */ /* 0x000fc600078e0a8f */
[----:B------:R-:W2:Y:S02]  /*ad10*/  SHFL.IDX PT, R3, R14, RZ, 0x181f ;  /* 0x00181fff0e037589 */ /* 0x000ea400000e0000 */
[----:B------:R-:W-:-:S13]  /*ad20*/  ISETP.GE.AND P0, PT, R13, 0x1, PT ;  /* 0x000000010d00780c */ /* 0x000fda0003f06270 */
[----:B-1----:R-:W-:-:S04]  /*ad30*/  @P0 LEA R4, P1, R140, R2, 0x1 ;  /* 0x000000028c040211 */ /* 0x002fc800078208ff */
[----:B--2---:R-:W-:Y:S02]  /*ad40*/  @P0 LEA.HI.X R5, R140, R3, R141, 0x1, P1 ;  /* 0x000000038c050211 */ /* 0x004fe400008f0c8d */
[----:B------:R-:W-:-:S04]  /*ad50*/  @P0 LEA R10, P1, R232, R2, 0x1 ;  /* 0x00000002e80a0211 */ /* 0x000fc800078208ff */
[----:B------:R-:W-:Y:S02]  /*ad60*/  @P0 LEA.HI.X R11, R232, R3, R236, 0x1, P1 ;  /* 0x00000003e80b0211 */ /* 0x000fe400008f0cec */
[----:B------:R-:W-:-:S04]  /*ad70*/  @P0 LEA R8, P1, R220, R2, 0x1 ;  /* 0x00000002dc080211 */ /* 0x000fc800078208ff */
[----:B------:R-:W-:Y:S02]  /*ad80*/  @P0 LEA.HI.X R9, R220, R3, R238, 0x1, P1 ;  /* 0x00000003dc090211 */ /* 0x000fe400008f0cee */
[----:B------:R-:W-:-:S13]  /*ad90*/  @P0 ISETP.GE.AND P1, PT, R140, c[0x0][0x1d4], PT ;  /* 0x000075008c000a0c */ /* 0x000fda0003f26270 */
[----:B------:R-:W-:Y:S01]  /*ada0*/  @!PT LDS RZ, [RZ] ;  /* 0x00000000fffff984 */ /* 0x000fe20000000800 */
[----:B------:R1:W-:Y:S01]  /*adb0*/  @P0 LDGSTS.E.BYPASS.LTC128B.128 [R216+0xa080], [R4.64], !P1 ;  /* 0x0a08000004d80fae */ /* 0x0003e2000c901d46 */
[----:B------:R-:W-:-:S04]  /*adc0*/  @P0 LEA R2, P1, R221, R2, 0x1 ;  /* 0x00000002dd020211 */ /* 0x000fc800078208ff */
[----:B------:R-:W-:Y:S02]  /*add0*/  @P0 LEA.HI.X R3, R221, R3, R237, 0x1, P1 ;  /* 0x00000003dd030211 */ /* 0x000fe400008f0ced */
[----:B------:R-:W-:-:S13]  /*ade0*/  @P0 ISETP.GE.AND P1, PT, R142, c[0x0][0x1d4], PT ;  /* 0x000075008e000a0c */ /* 0x000fda0003f26270 */
[----:B------:R2:W-:Y:S01]  /*adf0*/  @P0 LDGSTS.E.BYPASS.LTC128B.128 [R216+0xb880], [R10.64], !P1 ;  /* 0x0b8800000ad80fae */ /* 0x0005e2000c901d46 */
[----:B------:R-:W-:-:S13]  /*ae00*/  @P0 ISETP.GE.AND P1, PT, R220, c[0x0][0x1d4], PT ;  /* 0x00007500dc000a0c */ /* 0x000fda0003f26270 */
[----:B------:R3:W-:Y:S01]  /*ae10*/  @P0 LDGSTS.E.BYPASS.LTC128B.128 [R216+0xd080], [R8.64], !P1 ;  /* 0x0d08000008d80fae */ /* 0x0007e2000c901d46 */
[----:B------:R-:W-:-:S13]  /*ae20*/  @P0 ISETP.GE.AND P1, PT, R221, c[0x0][0x1d4], PT ;  /* 0x00007500dd000a0c */ /* 0x000fda0003f26270 */
[----:B------:R4:W-:Y:S01]  /*ae30*/  @P0 LDGSTS.E.BYPASS.LTC128B.128 [R216+0xe880], [R2.64], !P1 ;  /* 0x0e88000002d80fae */ /* 0x0009e2000c901d46 */
[----:B------:R-:W-:-:S03]  /*ae40*/  ISETP.GE.AND P0, PT, R13, 0x21, PT ;  /* 0x000000210d00780c */ /* 0x000fc60003f06270 */
[----:B----4-:R-:W1:Y:S04]  /*ae50*/  SHFL.IDX PT, R2, R6, 0x1, 0x181f ;  /* 0x00381f0006027f89 */ /* 0x010e6800000e0000 */
[----:B------:R-:W4:Y:S06]  /*ae60*/  SHFL.IDX PT, R3, R14, 0x1, 0x181f ;  /* 0x00381f000e037f89 */ /* 0x000f2c00000e0000 */
[----:B-1----:R-:W-:-:S04]  /*ae70*/  @P0 LEA R4, P1, R140, R2, 0x1 ;  /* 0x000000028c040211 */ /* 0x002fc800078208ff */
[----:B----4-:R-:W-:Y:S02]  /*ae80*/  @P0 LEA.HI.X R5, R140, R3, R141, 0x1, P1 ;  /* 0x000000038c050211 */ /* 0x010fe400008f0c8d */
[----:B--2---:R-:W-:-:S04]  /*ae90*/  @P0 LEA R10, P1, R232, R2, 0x1 ;  /* 0x00000002e80a0211 */ /* 0x004fc800078208ff */
[----:B------:R-:W-:Y:S02]  /*aea0*/  @P0 LEA.HI.X R11, R232, R3, R236, 0x1, P1 ;  /* 0x00000003e80b0211 */ /* 0x000fe400008f0cec */
[----:B---3--:R-:W-:-:S04]  /*aeb0*/  @P0 LEA R8, P1, R220, R2, 0x1 ;  /* 0x00000002dc080211 */ /* 0x008fc800078208ff */
[----:B------:R-:W-:Y:S02]  /*aec0*/  @P0 LEA.HI.X R9, R220, R3, R238, 0x1, P1 ;  /* 0x00000003dc090211 */ /* 0x000fe400008f0cee */
[----:B------:R-:W-:-:S13]  /*aed0*/  @P0 ISETP.GE.AND P1, PT, R140, c[0x0][0x1d4], PT ;  /* 0x000075008c000a0c */ /* 0x000fda0003f26270 */
        /* <DEDUP_REMOVED lines=14> */
.L_x_3005:
[----:B------:R-:W-:Y:S01]  /*afc0*/  ULDC.U8 UR4, c[0x0][0x298] ;  /* 0x0000a60000047ab9 */ /* 0x000fe20000000000 */
[----:B-1----:R-:W-:Y:S01]  /*afd0*/  SHF.R.S32.HI R2, RZ, 0x1f, R130 ;  /* 0x0000001fff027819 */ /* 0x002fe20000011482 */
[----:B------:R-:W-:Y:S01]  /*afe0*/  IMAD.WIDE.U32 R8, R130, c[0x0][0x280], RZ ;  /* 0x0000a00082087a25 */ /* 0x000fe200078e00ff */
        /* <DEDUP_REMOVED lines=15> */
[----:B------:R1:W5:Y:S11]  /*b0e0*/  LDL R103, [R1+0xd4] ;  /* 0x0000d40001677983 */ /* 0x0003760000100800 */
        /* <DEDUP_REMOVED lines=39> */
[----:B------:R-:W-:-:S03]  /*b360*/  @!P3 SHF.L.U64.HI R6, R144, 0x1, R145 ;  /* 0x000000019006b819 */ /* 0x000fc60000010291 */
[----:B-----5:R-:W-:Y:S02]  /*b370*/  @!P1 SHF.L.U64.HI R9, R146, 0x1, R107 ;  /* 0x0000000192099819 */ /* 0x020fe4000001026b */
[----:B---3--:R-:W-:-:S05]  /*b380*/  @!P3 IADD3 R20, P0, R4, R8, RZ ;  /* 0x000000080414b210 */ /* 0x008fca0007f1e0ff */
[----:B--2---:R-:W-:Y:S01]  /*b390*/  @!P3 IMAD.X R21, R5, 0x1, R6, P0 ;  /* 0x000000010515b824 */ /* 0x004fe200000e0606 */
[----:B----4-:R-:W-:Y:S02]  /*b3a0*/  @!P3 IADD3 R18, P0, R2, R8, RZ ;  /* 0x000000080212b210 */ /* 0x010fe40007f1e0ff */
[C---:B------:R-:W-:Y:S01]  /*b3b0*/  @!P2 SHF.L.U64.HI R8, R148.reuse, 0x1, R108 ;  /* 0x000000019408a819 */ /* 0x040fe2000001026c */
[----:B------:R-:W-:Y:S01]  /*b3c0*/  CS2R R28, SRZ ;  /* 0x00000000001c7805 */ /* 0x000fe2000001ff00 */
[----:B------:R2:W5:Y:S01]  /*b3d0*/  @!P3 LD.E.64 R22, [R20.64] ;  /* 0x000000061416b980 */ /* 0x000562000c101b00 */
        /* <DEDUP_REMOVED lines=30> */
.L_x_3009:
[----:B------:R-:W-:Y:S05]  /*b5c0*/  BSYNC B0 ;  /* 0x0000000000007941 */ /* 0x000fea0003800000 */
.L_x_3008:
[----:B-1--45:R-:W-:Y:S01]  /*b5d0*/  IMAD.MOV.U32 R2, RZ, RZ, R33 ;  /* 0x000000ffff027224 */ /* 0x032fe200078e0021 */
[----:B------:R-:W-:Y:S01]  /*b5e0*/  LOP3.LUT P0, RZ, R235, 0x8, RZ, 0xc0, !PT ;  /* 0x00000008ebff7812 */ /* 0x000fe2000780c0ff */
[----:B------:R-:W-:Y:S01]  /*b5f0*/  IMAD.MOV.U32 R3, RZ, RZ, R32 ;  /* 0x000000ffff037224 */ /* 0x000fe200078e0020 */
[----:B------:R-:W-:Y:S01]  /*b600*/  MOV R6, R29 ;  /* 0x0000001d00067202 */ /* 0x000fe20000000f00 */
[----:B--2---:R-:W-:Y:S01]  /*b610*/  IMAD.MOV.U32 R5, RZ, RZ, R16 ;  /* 0x000000ffff057224 */ /* 0x004fe200078e0010 */
[----:B------:R-:W-:Y:S01]  /*b620*/  PRMT R90, R90, 0x5410, R2 ;  /* 0x000054105a5a7816 */ /* 0x000fe20000000002 */
[----:B---3--:R-:W-:Y:S01]  /*b630*/  IMAD.MOV.U32 R4, RZ, RZ, R17 ;  /* 0x000000ffff047224 */ /* 0x008fe200078e0011 */
        /* <DEDUP_REMOVED lines=57> */
[----:B-1----:R-:W-:Y:S02]  /*b9d0*/  @!P1 IADD3 R10, P0, R4, R6, RZ ;  /* 0x00000006040a9210 */ /* 0x002fe40007f1e0ff */
[----:B--2---:R-:W-:-:S05]  /*b9e0*/  @!P1 SHF.L.U64.HI R9, R146, 0x1, R107 ;  /* 0x0000000192099819 */ /* 0x004fca000001026b */
[----:B------:R-:W-:Y:S01]  /*b9f0*/  @!P1 IMAD.X R11, R5, 0x1, R9, P0 ;  /* 0x00000001050b9824 */ /* 0x000fe200000e0609 */
[----:B------:R-:W-:-:S05]  /*ba00*/  @!P1 IADD3 R8, P0, R2, R6, RZ ;  /* 0x0000000602089210 */ /* 0x000fca0007f1e0ff */
[----:B------:R-:W-:Y:S01]  /*ba10*/  @!P1 IMAD.X R9, R3, 0x1, R9, P0 ;  /* 0x0000000103099824 */ /* 0x000fe200000e0609 */
[----:B------:R-:W-:Y:S01]  /*ba20*/  ISETP.GE.AND P0, PT, R147, c[0x0][0x27c], PT ;  /* 0x00009f0093007a0c */ /* 0x000fe20003f06270 */
[----:B------:R-:W-:Y:S01]  /*ba30*/  CS2R R44, SRZ ;  /* 0x00000000002c7805 */ /* 0x000fe2000001ff00 */
[----:B------:R-:W-:-:S05]  /*ba40*/  CS2R R46, SRZ ;  /* 0x00000000002e7805 */ /* 0x000fca000001ff00 */
[----:B------:R1:W5:Y:S04]  /*ba50*/  @!P1 LD.E.64 R44, [R10.64] ;  /* 0x000000060a2c9980 */ /* 0x000368000c101b00 */
[----:B------:R2:W5:Y:S02]  /*ba60*/  @!P1 LD.E.64 R46, [R8.64] ;  /* 0x00000006082e9980 */ /* 0x000564000c101b00 */
[----:B------:R-:W-:-:S05]  /*ba70*/  @!P0 IMAD.SHL.U32 R6, R147, 0x2, RZ ;  /* 0x0000000293068824 */ /* 0x000fca00078e00ff */
[----:B------:R-:W-:Y:S01]  /*ba80*/  @!P0 IADD3 R4, P1, R4, R6, RZ ;  /* 0x0000000604048210 */ /* 0x000fe20007f3e0ff */
[----:B------:R-:W-:Y:S01]  /*ba90*/  CS2R R54, SRZ ;  /* 0x0000000000367805 */ /* 0x000fe2000001ff00 */
[----:B------:R-:W-:Y:S01]  /*baa0*/  CS2R R48, SRZ ;  /* 0x0000000000307805 */ /* 0x000fe2000001ff00 */
[----:B--2---:R-:W-:-:S05]  /*bab0*/  @!P0 SHF.L.U64.HI R8, R147, 0x1, R103 ;  /* 0x0000000193088819 */ /* 0x004fca0000010267 */
[----:B------:R-:W-:Y:S01]  /*bac0*/  @!P0 IMAD.X R5, R5, 0x1, R8, P1 ;  /* 0x0000000105058824 */ /* 0x000fe200008e0608 */
[----:B------:R-:W-:-:S04]  /*bad0*/  @!P0 IADD3 R2, P1, R2, R6, RZ ;  /* 0x0000000602028210 */ /* 0x000fc80007f3e0ff */
[----:B------:R1:W5:Y:S01]  /*bae0*/  @!P0 LD.E.64 R54, [R4.64] ;  /* 0x0000000604368980 */ /* 0x000362000c101b00 */
[----:B------:R-:W-:-:S05]  /*baf0*/  @!P0 IMAD.X R3, R3, 0x1, R8, P1 ;  /* 0x0000000103038824 */ /* 0x000fca00008e0608 */
[----:B------:R1:W5:Y:S03]  /*bb00*/  @!P0 LD.E.64 R48, [R2.64] ;  /* 0x0000000602308980 */ /* 0x000366000c101b00 */
.L_x_3011:
[----:B------:R-:W-:Y:S05]  /*bb10*/  BSYNC B0 ;  /* 0x0000000000007941 */ /* 0x000fea0003800000 */
.L_x_3010:
[----:B-12--5:R-:W-:Y:S01]  /*bb20*/  IMAD.MOV.U32 R5, RZ, RZ, R54 ;  /* 0x000000ffff057224 */ /* 0x026fe200078e0036 */
[----:B------:R-:W-:Y:S01]  /*bb30*/  LOP3.LUT P0, RZ, R235, 0x10, RZ, 0xc0, !PT ;  /* 0x00000010ebff7812 */ /* 0x000fe2000780c0ff */
[----:B----4-:R-:W-:Y:S01]  /*bb40*/  IMAD.MOV.U32 R3, RZ, RZ, R44 ;  /* 0x000000ffff037224 */ /* 0x010fe200078e002c */
[----:B------:R-:W-:Y:S01]  /*bb50*/  MOV R9, R41 ;  /* 0x0000002900097202 */ /* 0x000fe20000000f00 */
[----:B------:R-:W-:Y:S01]  /*bb60*/  IMAD.MOV.U32 R2, RZ, RZ, R45 ;  /* 0x000000ffff027224 */ /* 0x000fe200078e002d */
[----:B------:R-:W-:Y:S01]  /*bb70*/  PRMT R97, R97, 0x5410, R5 ;  /* 0x0000541061617816 */ /* 0x000fe20000000005 */
[----:B---3--:R-:W-:Y:S01]  /*bb80*/  IMAD.MOV.U32 R4, RZ, RZ, R55 ;  /* 0x000000ffff047224 */ /* 0x008fe200078e0037 */
        /* <DEDUP_REMOVED lines=19> */
[----:B------:R1:W2:Y:S01]  /*bcc0*/  SHFL.IDX PT, R5, R30, 0x2, 0x181f ;  /* 0x00581f001e057f89 */ /* 0x0002a200000e0000 */
[----:B------:R-:W-:Y:S01]  /*bcd0*/  PRMT R93, R3, 0x5410, R2 ;  /* 0x00005410035d7816 */ /* 0x000fe20000000002 */
[----:B------:R-:W-:Y:S01]  /*bce0*/  CS2R R80, SRZ ;  /* 0x0000000000507805 */ /* 0x000fe2000001ff00 */
[----:B------:R-:W-:Y:S01]  /*bcf0*/  PRMT R91, R10, 0x5410, R9 ;  /* 0x000054100a5b7816 */ /* 0x000fe20000000009 */
        /* <DEDUP_REMOVED lines=21> */
[----:B---3--:R-:W-:-:S05]  /*be50*/  @!P0 IADD3 R8, P1, R4, R6, RZ ;  /* 0x0000000604088210 */ /* 0x008fca0007f3e0ff */
[----:B--2---:R-:W-:Y:S01]  /*be60*/  @!P0 IMAD.X R9, R5, 0x1, R10, P1 ;  /* 0x0000000105098824 */ /* 0x004fe200008e060a */
[----:B-1----:R-:W-:-:S04]  /*be70*/  @!P0 IADD3 R14, P1, R2, R6, RZ ;  /* 0x00000006020e8210 */ /* 0x002fc80007f3e0ff */
[----:B------:R1:W5:Y:S01]  /*be80*/  @!P0 LD.E.64 R50, [R8.64] ;  /* 0x0000000608328980 */ /* 0x000362000c101b00 */
[----:B----4-:R-:W-:Y:S01]  /*be90*/  @!P0 IMAD.X R15, R3, 0x1, R10, P1 ;  /* 0x00000001030f8824 */ /* 0x010fe200008e060a */
        /* <DEDUP_REMOVED lines=21> */
[----:B-1----:R-:W-:-:S06]  /*bff0*/  @!P1 IADD3 R8, P2, R2, R6, RZ ;  /* 0x0000000602089210 */ /* 0x002fcc0007f5e0ff */
[----:B------:R-:W-:Y:S02]  /*c000*/  @!P0 IMAD.SHL.U32 R6, R147, 0x2, RZ ;  /* 0x0000000293068824 */ /* 0x000fe400078e00ff */
[----:B------:R-:W-:-:S03]  /*c010*/  @!P1 IMAD.X R9, R3, 0x1, R10, P2 ;  /* 0x0000000103099824 */ /* 0x000fc600010e060a */
[-C--:B------:R-:W-:Y:S02]  /*c020*/  @!P0 IADD3 R4, P2, R4, R6.reuse, RZ ;  /* 0x0000000604048210 */ /* 0x080fe40007f5e0ff */
[----:B------:R2:W5:Y:S01]  /*c030*/  @!P1 LD.E.64 R60, [R8.64] ;  /* 0x00000006083c9980 */ /* 0x000562000c101b00 */
[----:B------:R-:W-:Y:S02]  /*c040*/  @!P0 IADD3 R2, P1, R2, R6, RZ ;  /* 0x0000000602028210 */ /* 0x000fe40007f3e0ff */
[----:B------:R-:W-:-:S05]  /*c050*/  @!P0 SHF.L.U64.HI R6, R147, 0x1, R103 ;  /* 0x0000000193068819 */ /* 0x000fca0000010267 */
[--C-:B------:R-:W-:Y:S02]  /*c060*/  @!P0 IMAD.X R5, R5, 0x1, R6.reuse, P2 ;  /* 0x0000000105058824 */ /* 0x100fe400010e0606 */
[----:B------:R-:W-:-:S03]  /*c070*/  @!P0 IMAD.X R3, R3, 0x1, R6, P1 ;  /* 0x0000000103038824 */ /* 0x000fc600008e0606 */
[----:B------:R2:W5:Y:S04]  /*c080*/  @!P0 LD.E.64 R66, [R4.64] ;  /* 0x0000000604428980 */ /* 0x000568000c101b00 */
[----:B------:R2:W5:Y:S02]  /*c090*/  @!P0 LD.E.64 R64, [R2.64] ;  /* 0x0000000602408980 */ /* 0x000564000c101b00 */
.L_x_3013:
[----:B------:R-:W-:Y:S05]  /*c0a0*/  BSYNC B0 ;  /* 0x0000000000007941 */ /* 0x000fea0003800000 */
.L_x_3012:
[----:B--2-45:R-:W-:Y:S01]  /*c0b0*/  IMAD.MOV.U32 R3, RZ, RZ, R66 ;  /* 0x000000ffff037224 */ /* 0x034fe200078e0042 */
[----:B------:R-:W-:Y:S01]  /*c0c0*/  LOP3.LUT P0, RZ, R235, 0x1, RZ, 0xc0, !PT ;  /* 0x00000001ebff7812 */ /* 0x000fe2000780c0ff */
[----:B-1----:R-:W-:Y:S01]  /*c0d0*/  IMAD.MOV.U32 R2, RZ, RZ, R67 ;  /* 0x000000ffff027224 */ /* 0x002fe200078e0043 */
[----:B------:R-:W1:Y:S01]  /*c0e0*/  SHFL.IDX PT, R5, R30, 0x3, 0x181f ;  /* 0x00781f001e057f89 */ /* 0x000e6200000e0000 */
[----:B------:R-:W-:Y:S01]  /*c0f0*/  IMAD.MOV.U32 R8, RZ, RZ, R56 ;  /* 0x000000ffff087224 */ /* 0x000fe200078e0038 */
[----:B------:R-:W-:Y:S01]  /*c100*/  BSSY B0, `(.L_x_3014) ;  /* 0x000004f000007945 */ /* 0x000fe20003800000 */
[----:B------:R-:W-:Y:S01]  /*c110*/  IMAD.MOV.U32 R6, RZ, RZ, R57 ;  /* 0x000000ffff067224 */ /* 0x000fe200078e0039 */
[----:B------:R-:W-:Y:S01]  /*c120*/  PRMT R106, R3, 0x5410, R2 ;  /* 0x00005410036a7816 */ /* 0x000fe20000000002 */
[----:B------:R-:W-:Y:S01]  /*c130*/  IMAD.MOV.U32 R3, RZ, RZ, R62 ;  /* 0x000000ffff037224 */ /* 0x000fe200078e003e */
[----:B---3--:R2:W3:Y:S01]  /*c140*/  SHFL.IDX PT, R4, R31, 0x3, 0x181f ;  /* 0x00781f001f047f89 */ /* 0x0084e200000e0000 */
[----:B------:R-:W-:Y:S01]  /*c150*/  IMAD.MOV.U32 R2, RZ, RZ, R63 ;  /* 0x000000ffff027224 */ /* 0x000fe200078e003f */
[----:B------:R-:W-:Y:S01]  /*c160*/  PRMT R99, R8, 0x5410, R6 ;  /* 0x0000541008637816 */ /* 0x000fe20000000006 */
[----:B------:R-:W-:Y:S01]  /*c170*/  IMAD.MOV.U32 R6, RZ, RZ, R53 ;  /* 0x000000ffff067224 */ /* 0x000fe200078e0035 */
[----:B------:R-:W-:Y:S01]  /*c180*/  MOV R8, R52 ;  /* 0x0000003400087202 */ /* 0x000fe20000000f00 */
[----:B------:R-:W-:Y:S01]  /*c190*/  CS2R R76, SRZ ;  /* 0x00000000004c7805 */ /* 0x000fe2000001ff00 */
[----:B------:R-:W-:Y:S01]  /*c1a0*/  PRMT R102, R3, 0x5410, R2 ;  /* 0x0000541003667816 */ /* 0x000fe20000000002 */
[----:B------:R-:W-:Y:S01]  /*c1b0*/  IMAD.MOV.U32 R2, RZ, RZ, R59 ;  /* 0x000000ffff027224 */ /* 0x000fe200078e003b */
[----:B------:R-:W-:Y:S01]  /*c1c0*/  MOV R3, R58 ;  /* 0x0000003a00037202 */ /* 0x000fe20000000f00 */
[----:B------:R-:W-:Y:S01]  /*c1d0*/  CS2R R72, SRZ ;  /* 0x0000000000487805 */ /* 0x000fe2000001ff00 */
[----:B------:R-:W-:Y:S01]  /*c1e0*/  PRMT R95, R8, 0x5410, R6 ;  /* 0x00005410085f7816 */ /* 0x000fe20000000006 */
[----:B------:R-:W-:Y:S01]  /*c1f0*/  CS2R R78, SRZ ;  /* 0x00000000004e7805 */ /* 0x000fe2000001ff00 */
[----:B------:R-:W-:Y:S01]  /*c200*/  PRMT R100, R3, 0x5410, R2 ;  /* 0x0000541003647816 */ /* 0x000fe20000000002 */
[----:B------:R-:W-:Y:S01]  /*c210*/  IMAD.MOV.U32 R2, RZ, RZ, R51 ;  /* 0x000000ffff027224 */ /* 0x000fe200078e0033 */
[----:B------:R-:W-:Y:S01]  /*c220*/  CS2R R74, SRZ ;  /* 0x00000000004a7805 */ /* 0x000fe2000001ff00 */
[----:B------:R-:W-:Y:S01]  /*c230*/  IMAD.MOV.U32 R3, RZ, RZ, R50 ;  /* 0x000000ffff037224 */ /* 0x000fe200078e0032 */
[----:B------:R-:W-:-:S02]  /*c240*/  CS2R R70, SRZ ;  /* 0x0000000000467805 */ /* 0x000fc4000001ff00 */
[----:B------:R-:W-:Y:S01]  /*c250*/  PRMT R98, R2, 0x7610, R98 ;  /* 0x0000761002627816 */ /* 0x000fe20000000062 */
[----:B------:R-:W-:Y:S01]  /*c260*/  IMAD.MOV.U32 R2, RZ, RZ, R65 ;  /* 0x000000ffff027224 */ /* 0x000fe200078e0041 */
[----:B------:R-:W-:Y:S02]  /*c270*/  PRMT R96, R96, 0x5410, R3 ;  /* 0x0000541060607816 */ /* 0x000fe40000000003 */
[----:B------:R-:W-:Y:S01]  /*c280*/  MOV R3, R64 ;  /* 0x0000004000037202 */ /* 0x000fe20000000f00 */
[----:B--2---:R-:W-:Y:S01]  /*c290*/  CS2R R30, SRZ ;  /* 0x00000000001e7805 */ /* 0x004fe2000001ff00 */
[----:B------:R-:W-:Y:S02]  /*c2a0*/  PRMT R105, R2, 0x7610, R105 ;  /* 0x0000761002697816 */ /* 0x000fe40000000069 */
[----:B------:R-:W-:Y:S01]  /*c2b0*/  PRMT R104, R3, 0x7610, R104 ;  /* 0x0000761003687816 */ /* 0x000fe20000000068 */
[----:B------:R-:W-:Y:S01]  /*c2c0*/  IMAD.MOV.U32 R3, RZ, RZ, R60 ;  /* 0x000000ffff037224 */ /* 0x000fe200078e003c */
[----:B------:R-:W-:-:S04]  /*c2d0*/  MOV R2, R61 ;  /* 0x0000003d00027202 */ /* 0x000fc80000000f00 */
[----:B------:R-:W-:Y:S02]  /*c2e0*/  PRMT R101, R3, 0x5410, R2 ;  /* 0x0000541003657816 */ /* 0x000fe40000000002 */
[----:B------:R-:W2:Y:S04]  /*c2f0*/  SHFL.IDX PT, R3, R26, 0x3, 0x181f ;  /* 0x00781f001a037f89 */ /* 0x000ea800000e0000 */
[----:B------:R4:W1:Y:S02]  /*c300*/  SHFL.IDX PT, R2, R27, 0x3, 0x181f ;  /* 0x00781f001b027f89 */ /* 0x00086400000e0000 */
        /* <DEDUP_REMOVED lines=46> */
.L_x_3015:
[----:B-123--:R-:W-:Y:S05]  /*c5f0*/  BSYNC B0 ;  /* 0x0000000000007941 */ /* 0x00efea0003800000 */
.L_x_3014:
[----:B------:R-:W2:Y:S01]  /*c600*/  LDL R4, [R1] ;  /* 0x0000000001047983 */ /* 0x000ea20000100800 */
        /* <DEDUP_REMOVED lines=17> */
[----:B------:R-:W-:Y:S02]  /*c720*/  PRMT R111, R3, 0x5410, R2 ;  /* 0x00005410036f7816 */ /* 0x000fe40000000002 */
[----:B------:R-:W-:-:S04]  /*c730*/  MOV R2, R74 ;  /* 0x0000004a00027202 */ /* 0x000fc80000000f00 */
[----:B------:R-:W-:Y:S01]  /*c740*/  PRMT R109, R2, 0x7610, R109 ;  /* 0x00007610026d7816 */ /* 0x000fe2000000006d */
[----:B------:R-:W-:-:S05]  /*c750*/  IMAD.MOV.U32 R2, RZ, RZ, R75 ;  /* 0x000000ffff027224 */ /* 0x000fca00078e004b */
        /* <DEDUP_REMOVED lines=8> */
[----:B------:R-:W-:Y:S01]  /*c7e0*/  PRMT R103, R103, 0x5410, R2 ;  /* 0x0000541067677816 */ /* 0x000fe20000000002 */
[----:B------:R-:W-:Y:S01]  /*c7f0*/  BAR.SYNC.DEFER_BLOCKING 0x0 ;  /* 0x0000000000007b1d */ /* 0x000fe20000010000 */
[----:B--2---:R-:W-:-:S05]  /*c800*/  IMAD.IADD R3, R68, 0x1, -R4 ;  /* 0x0000000144037824 */ /* 0x004fca00078e0a04 */
[----:B------:R-:W-:-:S04]  /*c810*/  IMNMX R68, R3, 0x80, PT ;  /* 0x0000008003447817 */ /* 0x000fc80003800200 */
[----:B------:R-:W-:-:S13]  /*c820*/  ISETP.GE.AND P0, PT, R143, R68, PT ;  /* 0x000000448f00720c */ /* 0x000fda0003f06270 */
        /* <DEDUP_REMOVED lines=10> */
[----:B------:R-:W-:Y:S02]  /*c8d0*/  HADD2.F32 R5, -RZ, R4.H0_H0 ;  /* 0x20000004ff057230 */ /* 0x000fe40000004100 */
[----:B-1----:R-:W-:-:S02]  /*c8e0*/  HADD2.F32 R2, -RZ, R11.H1_H1 ;  /* 0x3000000bff027230 */ /* 0x002fc40000004100 */
[----:B------:R-:W-:-:S03]  /*c8f0*/  HADD2.F32 R3, -RZ, R11.H0_H0 ;  /* 0x2000000bff037230 */ /* 0x000fc60000004100 */
[----:B------:R-:W-:-:S04]  /*c900*/  FMUL.FTZ R4, R2, R6 ;  /* 0x0000000602047220 */ /* 0x000fc80000410000 */
[C---:B------:R-:W-:Y:S02]  /*c910*/  FFMA.FTZ R4, R3.reuse, R5, -R4 ;  /* 0x0000000503047223 */ /* 0x040fe40000010804 */
[----:B------:R-:W-:-:S04]  /*c920*/  FMUL.FTZ R3, R3, R6 ;  /* 0x0000000603037220 */ /* 0x000fc80000410000 */
[----:B------:R-:W-:Y:S01]  /*c930*/  FFMA.FTZ R2, R2, R5, R3 ;  /* 0x0000000502027223 */ /* 0x000fe20000010003 */
[----:B------:R-:W-:Y:S02]  /*c940*/  HADD2.F32 R5, -RZ, R8.H0_H0 ;  /* 0x20000008ff057230 */ /* 0x000fe40000004100 */
[----:B------:R-:W-:Y:S02]  /*c950*/  HADD2.F32 R3, -RZ, R82.H0_H0 ;  /* 0x20000052ff037230 */ /* 0x000fe40000004100 */
[----:B------:R-:W-:Y:S01]  /*c960*/  F2FP.PACK_AB R11, R2, R4 ;  /* 0x00000004020b723e */ /* 0x000fe200000000ff */
[----:B------:R-:W-:Y:S02]  /*c970*/  HADD2.F32 R2, -RZ, R69.H0_H0 ;  /* 0x20000045ff027230 */ /* 0x000fe40000004100 */
[----:B------:R-:W-:-:S05]  /*c980*/  HADD2.F32 R4, -RZ, R8.H1_H1 ;  /* 0x30000008ff047230 */ /* 0x000fca0000004100 */
[CC--:B------:R-:W-:Y:S02]  /*c990*/  FMUL.FTZ R6, R4.reuse, R2.reuse ;  /* 0x0000000204067220 */ /* 0x0c0fe40000410000 */
[C---:B------:R-:W-:Y:S02]  /*c9a0*/  FMUL.FTZ R2, R5.reuse, R2 ;  /* 0x0000000205027220 */ /* 0x040fe40000410000 */
[-C--:B------:R-:W-:Y:S01]  /*c9b0*/  FFMA.FTZ R13, R5, R3.reuse, -R6 ;  /* 0x00000003050d7223 */ /* 0x080fe20000010806 */
[--C-:B------:R-:W-:Y:S01]  /*c9c0*/  HADD2.F32 R5, -RZ, R10.reuse.H0_H0 ;  /* 0x2000000aff057230 */ /* 0x100fe20000004100 */
[----:B------:R-:W-:Y:S01]  /*c9d0*/  FFMA.FTZ R8, R4, R3, R2 ;  /* 0x0000000304087223 */ /* 0x000fe20000010002 */
[----:B------:R-:W-:Y:S02]  /*c9e0*/  HADD2.F32 R2, -RZ, R69.H1_H1 ;  /* 0x30000045ff027230 */ /* 0x000fe40000004100 */
[----:B------:R-:W-:Y:S02]  /*c9f0*/  HADD2.F32 R4, -RZ, R10.H1_H1 ;  /* 0x3000000aff047230 */ /* 0x000fe40000004100 */
[----:B------:R-:W-:Y:S01]  /*ca00*/  HADD2.F32 R3, -RZ, R82.H1_H1 ;  /* 0x30000052ff037230 */ /* 0x000fe20000004100 */
[----:B------:R-:W-:Y:S01]  /*ca10*/  F2FP.PACK_AB R8, R8, R13 ;  /* 0x0000000d0808723e */ /* 0x000fe200000000ff */
[----:B------:R-:W-:Y:S01]  /*ca20*/  HADD2.F32 R10, -RZ, R14.H0_H0 ;  /* 0x2000000eff0a7230 */ /* 0x000fe20000004100 */
[----:B------:R-:W-:-:S02]  /*ca30*/  FMUL.FTZ R6, R4, R2 ;  /* 0x0000000204067220 */ /* 0x000fc40000410000 */
[C---:B------:R-:W-:Y:S02]  /*ca40*/  FMUL.FTZ R2, R5.reuse, R2 ;  /* 0x0000000205027220 */ /* 0x040fe40000410000 */
[-C--:B------:R-:W-:Y:S02]  /*ca50*/  FFMA.FTZ R6, R5, R3.reuse, -R6 ;  /* 0x0000000305067223 */ /* 0x080fe40000010806 */
[----:B------:R-:W-:Y:S01]  /*ca60*/  FFMA.FTZ R5, R4, R3, R2 ;  /* 0x0000000304057223 */ /* 0x000fe20000010002 */
[--C-:B------:R-:W-:Y:S02]  /*ca70*/  HADD2.F32 R2, -RZ, R9.reuse.H1_H1 ;  /* 0x30000009ff027230 */ /* 0x100fe40000004100 */
[----:B------:R-:W-:Y:S02]  /*ca80*/  HADD2.F32 R3, -RZ, R9.H0_H0 ;  /* 0x20000009ff037230 */ /* 0x000fe40000004100 */
[----:B------:R-:W-:Y:S01]  /*ca90*/  HADD2.F32 R9, -RZ, R15.H0_H0 ;  /* 0x2000000fff097230 */ /* 0x000fe20000004100 */
[----:B------:R-:W-:-:S04]  /*caa0*/  FMUL.FTZ R4, R2, R10 ;  /* 0x0000000a02047220 */ /* 0x000fc80000410000 */
[C---:B------:R-:W-:Y:S02]  /*cab0*/  FFMA.FTZ R4, R3.reuse, R9, -R4 ;  /* 0x0000000903047223 */ /* 0x040fe40000010804 */
[----:B------:R-:W-:Y:S01]  /*cac0*/  FMUL.FTZ R3, R3, R10 ;  /* 0x0000000a03037220 */ /* 0x000fe20000410000 */
[----:B------:R-:W-:-:S03]  /*cad0*/  F2FP.PACK_AB R10, R5, R6 ;  /* 0x00000006050a723e */ /* 0x000fc600000000ff */
[----:B------:R-:W-:-:S05]  /*cae0*/  FFMA.FTZ R3, R2, R9, R3 ;  /* 0x0000000902037223 */ /* 0x000fca0000010003 */
[----:B------:R-:W-:-:S05]  /*caf0*/  F2FP.PACK_AB R9, R3, R4 ;  /* 0x000000040309723e */ /* 0x000fca00000000ff */
[----:B------:R1:W-:Y:S02]  /*cb00*/  STS.128 [R216+0x10080], R8 ;  /* 0x01008008d8007388 */ /* 0x0003e40000000c00 */
.L_x_3019:
[----:B------:R-:W-:Y:S05]  /*cb10*/  BSYNC B0 ;  /* 0x0000000000007941 */ /* 0x000fea0003800000 */
.L_x_3018:
        /* <DEDUP_REMOVED lines=45> */
.L_x_3021:
[----:B------:R-:W-:Y:S05]  /*cdf0*/  BSYNC B0 ;  /* 0x0000000000007941 */ /* 0x000fea0003800000 */
.L_x_3020:
        /* <DEDUP_REMOVED lines=45> */
.L_x_3023:
[----:B------:R-:W-:Y:S05]  /*d0d0*/  BSYNC B0 ;  /* 0x0000000000007941 */ /* 0x000fea0003800000 */
.L_x_3022:
        /* <DEDUP_REMOVED lines=12> */
[C---:B------:R-:W-:Y:S01]  /*d1a0*/  FFMA.FTZ R16, R3.reuse, R5, -R4 ;  /* 0x0000000503107223 */ /* 0x040fe20000010804 */
[----:B------:R-:W-:Y:S01]  /*d1b0*/  HADD2.F32 R4, -RZ, R8.H1_H1 ;  /* 0x30000008ff047230 */ /* 0x000fe20000004100 */
[----:B------:R-:W-:-:S04]  /*d1c0*/  FMUL.FTZ R3, R3, R6 ;  /* 0x0000000603037220 */ /* 0x000fc80000410000 */
[----:B------:R-:W-:Y:S01]  /*d1d0*/  FFMA.FTZ R11, R2, R5, R3 ;  /* 0x00000005020b7223 */ /* 0x000fe20000010003 */
[----:B------:R-:W-:Y:S02]  /*d1e0*/  HADD2.F32 R2, -RZ, R87.H1_H1 ;  /* 0x30000057ff027230 */ /* 0x000fe40000004100 */
[----:B------:R-:W-:Y:S02]  /*d1f0*/  HADD2.F32 R5, -RZ, R8.H0_H0 ;  /* 0x20000008ff057230 */ /* 0x000fe40000004100 */
[--C-:B------:R-:W-:Y:S01]  /*d200*/  HADD2.F32 R3, -RZ, R89.reuse.H1_H1 ;  /* 0x30000059ff037230 */ /* 0x100fe20000004100 */
[C---:B------:R-:W-:Y:S01]  /*d210*/  FMUL.FTZ R6, R4.reuse, R2 ;  /* 0x0000000204067220 */ /* 0x040fe20000410000 */
[----:B------:R-:W-:Y:S01]  /*d220*/  F2FP.PACK_AB R11, R11, R16 ;  /* 0x000000100b0b723e */ /* 0x000fe200000000ff */
[C---:B------:R-:W-:Y:S02]  /*d230*/  FMUL.FTZ R2, R5.reuse, R2 ;  /* 0x0000000205027220 */ /* 0x040fe40000410000 */
[-C--:B------:R-:W-:Y:S01]  /*d240*/  FFMA.FTZ R13, R5, R3.reuse, -R6 ;  /* 0x00000003050d7223 */ /* 0x080fe20000010806 */
[----:B------:R-:W-:Y:S01]  /*d250*/  HADD2.F32 R5, -RZ, R10.H0_H0 ;  /* 0x2000000aff057230 */ /* 0x000fe20000004100 */
[----:B------:R-:W-:Y:S01]  /*d260*/  FFMA.FTZ R8, R4, R3, R2 ;  /* 0x0000000304087223 */ /* 0x000fe20000010002 */
[----:B------:R-:W-:-:S02]  /*d270*/  HADD2.F32 R2, -RZ, R89.H0_H0 ;  /* 0x20000059ff027230 */ /* 0x000fc40000004100 */
[----:B------:R-:W-:Y:S02]  /*d280*/  HADD2.F32 R4, -RZ, R10.H1_H1 ;  /* 0x3000000aff047230 */ /* 0x000fe40000004100 */
[----:B------:R-:W-:Y:S01]  /*d290*/  HADD2.F32 R3, -RZ, R90.H1_H1 ;  /* 0x3000005aff037230 */ /* 0x000fe20000004100 */
[----:B------:R-:W-:Y:S02]  /*d2a0*/  F2FP.PACK_AB R8, R8, R13 ;  /* 0x0000000d0808723e */ /* 0x000fe400000000ff */
[CC--:B------:R-:W-:Y:S02]  /*d2b0*/  FMUL.FTZ R6, R4.reuse, R2.reuse ;  /* 0x0000000204067220 */ /* 0x0c0fe40000410000 */
[C---:B------:R-:W-:Y:S02]  /*d2c0*/  FMUL.FTZ R2, R5.reuse, R2 ;  /* 0x0000000205027220 */ /* 0x040fe40000410000 */
[-C--:B------:R-:W-:Y:S02]  /*d2d0*/  FFMA.FTZ R10, R5, R3.reuse, -R6 ;  /* 0x00000003050a7223 */ /* 0x080fe40000010806 */
[----:B------:R-:W-:Y:S01]  /*d2e0*/  FFMA.FTZ R6, R4, R3, R2 ;  /* 0x0000000304067223 */ /* 0x000fe20000010002 */
[----:B------:R-:W-:-:S02]  /*d2f0*/  HADD2.F32 R4, -RZ, R14.H0_H0 ;  /* 0x2000000eff047230 */ /* 0x000fc40000004100 */
[--C-:B------:R-:W-:Y:S02]  /*d300*/  HADD2.F32 R2, -RZ, R9.reuse.H1_H1 ;  /* 0x30000009ff027230 */ /* 0x100fe40000004100 */
[----:B------:R-:W-:Y:S01]  /*d310*/  HADD2.F32 R3, -RZ, R9.H0_H0 ;  /* 0x20000009ff037230 */ /* 0x000fe20000004100 */
[----:B------:R-:W-:Y:S01]  /*d320*/  F2FP.PACK_AB R10, R6, R10 ;  /* 0x0000000a060a723e */ /* 0x000fe200000000ff */
[----:B------:R-:W-:Y:S01]  /*d330*/  HADD2.F32 R9, -RZ, R15.H0_H0 ;  /* 0x2000000fff097230 */ /* 0x000fe20000004100 */
[CC--:B------:R-:W-:Y:S02]  /*d340*/  FMUL.FTZ R5, R2.reuse, R4.reuse ;  /* 0x0000000402057220 */ /* 0x0c0fe40000410000 */
[C---:B------:R-:W-:Y:S02]  /*d350*/  FMUL.FTZ R4, R3.reuse, R4 ;  /* 0x0000000403047220 */ /* 0x040fe40000410000 */
[-C--:B------:R-:W-:Y:S02]  /*d360*/  FFMA.FTZ R3, R3, R9.reuse, -R5 ;  /* 0x0000000903037223 */ /* 0x080fe40000010805 */
[----:B------:R-:W-:-:S05]  /*d370*/  FFMA.FTZ R2, R2, R9, R4 ;  /* 0x0000000902027223 */ /* 0x000fca0000010004 */
[----:B------:R-:W-:-:S05]  /*d380*/  F2FP.PACK_AB R9, R2, R3 ;  /* 0x000000030209723e */ /* 0x000fca00000000ff */
[----:B------:R1:W-:Y:S02]  /*d390*/  STS.128 [R216+0x1c080], R8 ;  /* 0x01c08008d8007388 */ /* 0x0003e40000000c00 */
.L_x_3017:
[----:B------:R-:W-:Y:S05]  /*d3a0*/  BSYNC B1 ;  /* 0x0000000000017941 */ /* 0x000fea0003800000 */
.L_x_3016:
        /* <DEDUP_REMOVED lines=9> */
[----:B------:R-:W-:-:S03]  /*d440*/  SHF.R.U32.HI R3, RZ, 0x10, R39 ;  /* 0x00000010ff037819 */ /* 0x000fc60000011627 */
[----:B------:R-:W-:Y:S02]  /*d450*/  HADD2.F32 R2, -RZ, R2.H0_H0 ;  /* 0x20000002ff027230 */ /* 0x000fe40000004100 */
[----:B------:R-:W-:Y:S02]  /*d460*/  HADD2.F32 R3, -RZ, R3.H0_H0 ;  /* 0x20000003ff037230 */ /* 0x000fe40000004100 */
[--C-:B-1----:R-:W-:Y:S02]  /*d470*/  HADD2.F32 R4, -RZ, R11.reuse.H1_H1 ;  /* 0x3000000bff047230 */ /* 0x102fe40000004100 */
[----:B------:R-:W-:-:S03]  /*d480*/  HADD2.F32 R5, -RZ, R11.H0_H0 ;  /* 0x2000000bff057230 */ /* 0x000fc60000004100 */
[CC--:B------:R-:W-:Y:S02]  /*d490*/  FMUL.FTZ R6, R4.reuse, R2.reuse ;  /* 0x0000000204067220 */ /* 0x0c0fe40000410000 */
[C---:B------:R-:W-:Y:S02]  /*d4a0*/  FMUL.FTZ R2, R5.reuse, R2 ;  /* 0x0000000205027220 */ /* 0x040fe40000410000 */
[-C--:B------:R-:W-:Y:S01]  /*d4b0*/  FFMA.FTZ R15, R5, R3.reuse, -R6 ;  /* 0x00000003050f7223 */ /* 0x080fe20000010806 */
[--C-:B------:R-:W-:Y:S01]  /*d4c0*/  HADD2.F32 R5, -RZ, R8.reuse.H0_H0 ;  /* 0x20000008ff057230 */ /* 0x100fe20000004100 */
[----:B------:R-:W-:Y:S01]  /*d4d0*/  FFMA.FTZ R11, R4, R3, R2 ;  /* 0x00000003040b7223 */ /* 0x000fe20000010002 */
[----:B------:R-:W-:Y:S01]  /*d4e0*/  HADD2.F32 R4, -RZ, R8.H1_H1 ;  /* 0x30000008ff047230 */ /* 0x000fe20000004100 */
[----:B------:R-:W-:Y:S01]  /*d4f0*/  SHF.R.U64 R8, R36, 0x10, R37 ;  /* 0x0000001024087819 */ /* 0x000fe20000001225 */
[----:B------:R-:W-:Y:S02]  /*d500*/  HADD2.F32 R2, -RZ, R87.H0_H0 ;  /* 0x20000057ff027230 */ /* 0x000fe40000004100 */
[----:B------:R-:W-:Y:S01]  /*d510*/  HADD2.F32 R3, -RZ, R88.H1_H1 ;  /* 0x30000058ff037230 */ /* 0x000fe20000004100 */
[----:B------:R-:W-:Y:S01]  /*d520*/  F2FP.PACK_AB R11, R11, R15 ;  /* 0x0000000f0b0b723e */ /* 0x000fe200000000ff */
[----:B------:R-:W-:Y:S01]  /*d530*/  HADD2.F32 R8, -RZ, R8.H0_H0 ;  /* 0x20000008ff087230 */ /* 0x000fe20000004100 */
[----:B------:R-:W-:-:S02]  /*d540*/  FMUL.FTZ R6, R4, R2 ;  /* 0x0000000204067220 */ /* 0x000fc40000410000 */
        /* <DEDUP_REMOVED lines=17> */
[----:B------:R-:W-:Y:S01]  /*d660*/  FMUL.FTZ R4, R3, R8 ;  /* 0x0000000803047220 */ /* 0x000fe20000410000 */
[----:B------:R-:W-:Y:S01]  /*d670*/  F2FP.PACK_AB R8, R13, R14 ;  /* 0x0000000e0d08723e */ /* 0x000fe200000000ff */
[-C--:B------:R-:W-:Y:S02]  /*d680*/  FFMA.FTZ R3, R3, R9.reuse, -R5 ;  /* 0x0000000903037223 */ /* 0x080fe40000010805 */
[----:B------:R-:W-:-:S05]  /*d690*/  FFMA.FTZ R2, R2, R9, R4 ;  /* 0x0000000902027223 */ /* 0x000fca0000010004 */
[----:B------:R-:W-:-:S05]  /*d6a0*/  F2FP.PACK_AB R9, R2, R3 ;  /* 0x000000030209723e */ /* 0x000fca00000000ff */
[----:B------:R1:W-:Y:S02]  /*d6b0*/  STS.128 [R216+0x11080], R8 ;  /* 0x01108008d8007388 */ /* 0x0003e40000000c00 */
.L_x_3027:
[----:B------:R-:W-:Y:S05]  /*d6c0*/  BSYNC B0 ;  /* 0x0000000000007941 */ /* 0x000fea0003800000 */
.L_x_3026:
        /* <DEDUP_REMOVED lines=18> */
[----:B------:R-:W-:Y:S01]  /*d7f0*/  HADD2.F32 R3, -RZ, R92.H0_H0 ;  /* 0x2000005cff037230 */ /* 0x000fe20000004100 */
        /* <DEDUP_REMOVED lines=26> */
.L_x_3029:
[----:B------:R-:W-:Y:S05]  /*d9a0*/  BSYNC B0 ;  /* 0x0000000000007941 */ /* 0x000fea0003800000 */
.L_x_3028:
[----:B------:R-:W-:Y:S01]  /*d9b0*/  ISETP.GE.AND P0, PT, R146, c[0x0][0x27c], PT ;  /* 0x00009f0092007a0c */ /* 0x000fe20003f06270 */
[----:B------:R-:W-:-:S12]  /*d9c0*/  BSSY B0, `(.L_x_3030) ;  /* 0x000002c000007945 */ /* 0x000fd80003800000 */
[----:B------:R-:W-:Y:S05]  /*d9d0*/  @P0 BRA `(.L_x_3031) ;  /* 0x000002a000000947 */ /* 0x000fea0003800000 */
[----:B-1----:R-:W1:Y:S01]  /*d9e0*/  LDS.128 R8, [R216+0x19080] ;  /* 0x01908000d8087984 */ /* 0x002e620000000c00 */
[----:B------:R-:W-:Y:S02]  /*d9f0*/  SHF.R.U32.HI R2, RZ, 0x10, R47 ;  /* 0x00000010ff027819 */ /* 0x000fe4000001162f */
[--C-:B------:R-:W-:Y:S02]  /*da00*/  SHF.R.U32.HI R3, RZ, 0x10, R45.reuse ;  /* 0x00000010ff037819 */ /* 0x100fe4000001162d */
[----:B------:R-:W-:Y:S01]  /*da10*/  SHF.R.U64 R13, R44, 0x10, R45 ;  /* 0x000000102c0d7819 */ /* 0x000fe2000000122d */
[----:B------:R-:W-:Y:S02]  /*da20*/  HADD2.F32 R2, -RZ, R2.H0_H0 ;  /* 0x20000002ff027230 */ /* 0x000fe40000004100 */
[----:B------:R-:W-:Y:S02]  /*da30*/  HADD2.F32 R3, -RZ, R3.H0_H0 ;  /* 0x20000003ff037230 */ /* 0x000fe40000004100 */
[----:B-1----:R-:W-:-:S02]  /*da40*/  HADD2.F32 R4, -RZ, R11.H1_H1 ;  /* 0x3000000bff047230 */ /* 0x002fc40000004100 */
[----:B------:R-:W-:Y:S01]  /*da50*/  HADD2.F32 R5, -RZ, R11.H0_H0 ;  /* 0x2000000bff057230 */ /* 0x000fe20000004100 */
[----:B------:R-:W-:Y:S02]  /*da60*/  SHF.R.U64 R11, R46, 0x10, R47 ;  /* 0x000000102e0b7819 */ /* 0x000fe4000000122f */
[CC--:B------:R-:W-:Y:S02]  /*da70*/  FMUL.FTZ R6, R4.reuse, R2.reuse ;  /* 0x0000000204067220 */ /* 0x0c0fe40000410000 */
[C---:B------:R-:W-:Y:S01]  /*da80*/  FMUL.FTZ R2, R5.reuse, R2 ;  /* 0x0000000205027220 */ /* 0x040fe20000410000 */
[----:B------:R-:W-:Y:S01]  /*da90*/  HADD2.F32 R18, -RZ, R11.H0_H0 ;  /* 0x2000000bff127230 */ /* 0x000fe20000004100 */
[-C--:B------:R-:W-:Y:S01]  /*daa0*/  FFMA.FTZ R17, R5, R3.reuse, -R6 ;  /* 0x0000000305117223 */ /* 0x080fe20000010806 */
[----:B------:R-:W-:Y:S01]  /*dab0*/  HADD2.F32 R5, -RZ, R8.H0_H0 ;  /* 0x20000008ff057230 */ /* 0x000fe20000004100 */
[----:B------:R-:W-:Y:S01]  /*dac0*/  FFMA.FTZ R16, R4, R3, R2 ;  /* 0x0000000304107223 */ /* 0x000fe20000010002 */
[----:B------:R-:W-:-:S02]  /*dad0*/  HADD2.F32 R2, -RZ, R93.H0_H0 ;  /* 0x2000005dff027230 */ /* 0x000fc40000004100 */
[----:B------:R-:W-:Y:S02]  /*dae0*/  HADD2.F32 R4, -RZ, R8.H1_H1 ;  /* 0x30000008ff047230 */ /* 0x000fe40000004100 */
[----:B------:R-:W-:Y:S02]  /*daf0*/  HADD2.F32 R3, -RZ, R94.H0_H0 ;  /* 0x2000005eff037230 */ /* 0x000fe40000004100 */
[----:B------:R-:W-:Y:S01]  /*db00*/  HADD2.F32 R8, -RZ, R10.H1_H1 ;  /* 0x3000000aff087230 */ /* 0x000fe20000004100 */
[CC--:B------:R-:W-:Y:S01]  /*db10*/  FMUL.FTZ R6, R4.reuse, R2.reuse ;  /* 0x0000000204067220 */ /* 0x0c0fe20000410000 */
[----:B------:R-:W-:Y:S01]  /*db20*/  HADD2.F32 R11, -RZ, R13.H0_H0 ;  /* 0x2000000dff0b7230 */ /* 0x000fe20000004100 */
[C---:B------:R-:W-:Y:S02]  /*db30*/  FMUL.FTZ R2, R5.reuse, R2 ;  /* 0x0000000205027220 */ /* 0x040fe40000410000 */
[-C--:B------:R-:W-:Y:S01]  /*db40*/  FFMA.FTZ R15, R5, R3.reuse, -R6 ;  /* 0x00000003050f7223 */ /* 0x080fe20000010806 */
[----:B------:R-:W-:Y:S01]  /*db50*/  HADD2.F32 R6, -RZ, R93.H1_H1 ;  /* 0x3000005dff067230 */ /* 0x000fe20000004100 */
[----:B------:R-:W-:Y:S01]  /*db60*/  FFMA.FTZ R14, R4, R3, R2 ;  /* 0x00000003040e7223 */ /* 0x000fe20000010002 */
[----:B------:R-:W-:-:S02]  /*db70*/  HADD2.F32 R2, -RZ, R94.H1_H1 ;  /* 0x3000005eff027230 */ /* 0x000fc40000004100 */
[----:B------:R-:W-:Y:S01]  /*db80*/  HADD2.F32 R3, -RZ, R10.H0_H0 ;  /* 0x2000000aff037230 */ /* 0x000fe20000004100 */
[-C--:B------:R-:W-:Y:S01]  /*db90*/  FMUL.FTZ R10, R8, R6.reuse ;  /* 0x00000006080a7220 */ /* 0x080fe20000410000 */
[--C-:B------:R-:W-:Y:S02]  /*dba0*/  HADD2.F32 R4, -RZ, R9.reuse.H1_H1 ;  /* 0x30000009ff047230 */ /* 0x100fe40000004100 */
[----:B------:R-:W-:Y:S01]  /*dbb0*/  HADD2.F32 R5, -RZ, R9.H0_H0 ;  /* 0x20000009ff057230 */ /* 0x000fe20000004100 */
[C---:B------:R-:W-:Y:S02]  /*dbc0*/  FMUL.FTZ R6, R3.reuse, R6 ;  /* 0x0000000603067220 */ /* 0x040fe40000410000 */
[----:B------:R-:W-:Y:S02]  /*dbd0*/  FFMA.FTZ R10, R3, R2, -R10 ;  /* 0x00000002030a7223 */ /* 0x000fe4000001080a */
[-C--:B------:R-:W-:Y:S02]  /*dbe0*/  FMUL.FTZ R3, R4, R18.reuse ;  /* 0x0000001204037220 */ /* 0x080fe40000410000 */
[----:B------:R-:W-:-:S02]  /*dbf0*/  FMUL.FTZ R9, R5, R18 ;  /* 0x0000001205097220 */ /* 0x000fc40000410000 */
[----:B------:R-:W-:Y:S02]  /*dc00*/  FFMA.FTZ R5, R5, R11, -R3 ;  /* 0x0000000b05057223 */ /* 0x000fe40000010803 */
[----:B------:R-:W-:Y:S01]  /*dc10*/  FFMA.FTZ R2, R8, R2, R6 ;  /* 0x0000000208027223 */ /* 0x000fe20000010006 */
[----:B------:R-:W-:Y:S01]  /*dc20*/  F2FP.PACK_AB R8, R14, R15 ;  /* 0x0000000f0e08723e */ /* 0x000fe200000000ff */
[----:B------:R-:W-:Y:S01]  /*dc30*/  FFMA.FTZ R3, R4, R11, R9 ;  /* 0x0000000b04037223 */ /* 0x000fe20000010009 */
[----:B------:R-:W-:Y:S02]  /*dc40*/  F2FP.PACK_AB R11, R16, R17 ;  /* 0x00000011100b723e */ /* 0x000fe400000000ff */
[----:B------:R-:W-:Y:S02]  /*dc50*/  F2FP.PACK_AB R10, R2, R10 ;  /* 0x0000000a020a723e */ /* 0x000fe400000000ff */
[----:B------:R-:W-:-:S05]  /*dc60*/  F2FP.PACK_AB R9, R3, R5 ;  /* 0x000000050309723e */ /* 0x000fca00000000ff */
[----:B------:R1:W-:Y:S02]  /*dc70*/  STS.128 [R216+0x19080], R8 ;  /* 0x01908008d8007388 */ /* 0x0003e40000000c00 */
.L_x_3031:
[----:B------:R-:W-:Y:S05]  /*dc80*/  BSYNC B0 ;  /* 0x0000000000007941 */ /* 0x000fea0003800000 */
.L_x_3030:
[----:B------:R-:W-:-:S13]  /*dc90*/  ISETP.GE.AND P0, PT, R147, c[0x0][0x27c], PT ;  /* 0x00009f0093007a0c */ /* 0x000fda0003f06270 */
[----:B------:R-:W-:Y:S05]  /*dca0*/  @P0 BRA `(.L_x_3025) ;  /* 0x000002a000000947 */ /* 0x000fea0003800000 */
[----:B-1----:R-:W1:Y:S01]  /*dcb0*/  LDS.128 R8, [R216+0x1d080] ;  /* 0x01d08000d8087984 */ /* 0x002e620000000c00 */
[----:B------:R-:W-:Y:S02]  /*dcc0*/  SHF.R.U32.HI R2, RZ, 0x10, R49 ;  /* 0x00000010ff027819 */ /* 0x000fe40000011631 */
[----:B------:R-:W-:Y:S02]  /*dcd0*/  SHF.R.U32.HI R3, RZ, 0x10, R55 ;  /* 0x00000010ff037819 */ /* 0x000fe40000011637 */
[----:B------:R-:W-:Y:S02]  /*dce0*/  SHF.R.U64 R17, R48, 0x10, R49 ;  /* 0x0000001030117819 */ /* 0x000fe40000001231 */
[----:B------:R-:W-:Y:S01]  /*dcf0*/  SHF.R.U64 R18, R54, 0x10, R55 ;  /* 0x0000001036127819 */ /* 0x000fe20000001237 */
[----:B------:R-:W-:Y:S02]  /*dd00*/  HADD2.F32 R20, -RZ, R3.H0_H0 ;  /* 0x20000003ff147230 */ /* 0x000fe40000004100 */
[----:B------:R-:W-:-:S02]  /*dd10*/  HADD2.F32 R3, -RZ, R97.H1_H1 ;  /* 0x30000061ff037230 */ /* 0x000fc40000004100 */
[----:B------:R-:W-:Y:S02]  /*dd20*/  HADD2.F32 R18, -RZ, R18.H0_H0 ;  /* 0x20000012ff127230 */ /* 0x000fe40000004100 */
[--C-:B-1----:R-:W-:Y:S02]  /*dd30*/  HADD2.F32 R15, -RZ, R10.reuse.H0_H0 ;  /* 0x2000000aff0f7230 */ /* 0x102fe40000004100 */
[----:B------:R-:W-:Y:S02]  /*dd40*/  HADD2.F32 R6, -RZ, R10.H1_H1 ;  /* 0x3000000aff067230 */ /* 0x000fe40000004100 */
[--C-:B------:R-:W-:Y:S02]  /*dd50*/  HADD2.F32 R5, -RZ, R11.reuse.H1_H1 ;  /* 0x3000000bff057230 */ /* 0x100fe40000004100 */
[----:B------:R-:W-:Y:S02]  /*dd60*/  HADD2.F32 R10, -RZ, R2.H0_H0 ;  /* 0x20000002ff0a7230 */ /* 0x000fe40000004100 */
[----:B------:R-:W-:-:S02]  /*dd70*/  HADD2.F32 R14, -RZ, R11.H0_H0 ;  /* 0x2000000bff0e7230 */ /* 0x000fc40000004100 */
[--C-:B------:R-:W-:Y:S02]  /*dd80*/  HADD2.F32 R13, -RZ, R8.reuse.H0_H0 ;  /* 0x20000008ff0d7230 */ /* 0x100fe40000004100 */
[----:B------:R-:W-:Y:S02]  /*dd90*/  HADD2.F32 R11, -RZ, R8.H1_H1 ;  /* 0x30000008ff0b7230 */ /* 0x000fe40000004100 */
[--C-:B------:R-:W-:Y:S02]  /*dda0*/  HADD2.F32 R8, -RZ, R9.reuse.H0_H0 ;  /* 0x20000009ff087230 */ /* 0x100fe40000004100 */
[----:B------:R-:W-:Y:S01]  /*ddb0*/  HADD2.F32 R4, -RZ, R9.H1_H1 ;  /* 0x30000009ff047230 */ /* 0x000fe20000004100 */
[-C--:B------:R-:W-:Y:S01]  /*ddc0*/  FMUL.FTZ R9, R5, R10.reuse ;  /* 0x0000000a05097220 */ /* 0x080fe20000410000 */
[----:B------:R-:W-:Y:S01]  /*ddd0*/  HADD2.F32 R2, -RZ, R96.H0_H0 ;  /* 0x20000060ff027230 */ /* 0x000fe20000004100 */
[C---:B------:R-:W-:Y:S02]  /*dde0*/  FMUL.FTZ R10, R14.reuse, R10 ;  /* 0x0000000a0e0a7220 */ /* 0x040fe40000410000 */
[----:B------:R-:W-:-:S02]  /*ddf0*/  FFMA.FTZ R19, R14, R20, -R9 ;  /* 0x000000140e137223 */ /* 0x000fc40000010809 */
[-C--:B------:R-:W-:Y:S02]  /*de00*/  FMUL.FTZ R16, R11, R2.reuse ;  /* 0x000000020b107220 */ /* 0x080fe40000410000 */
[C---:B------:R-:W-:Y:S01]  /*de10*/  FMUL.FTZ R9, R13.reuse, R2 ;  /* 0x000000020d097220 */ /* 0x040fe20000410000 */
[----:B------:R-:W-:Y:S01]  /*de20*/  HADD2.F32 R2, -RZ, R97.H0_H0 ;  /* 0x20000061ff027230 */ /* 0x000fe20000004100 */
[-C--:B------:R-:W-:Y:S02]  /*de30*/  FFMA.FTZ R16, R13, R3.reuse, -R16 ;  /* 0x000000030d107223 */ /* 0x080fe40000010810 */
[----:B------:R-:W-:Y:S01]  /*de40*/  FFMA.FTZ R13, R11, R3, R9 ;  /* 0x000000030b0d7223 */ /* 0x000fe20000010009 */
[----:B------:R-:W-:Y:S01]  /*de50*/  HADD2.F32 R11, -RZ, R17.H0_H0 ;  /* 0x20000011ff0b7230 */ /* 0x000fe20000004100 */
[----:B------:R-:W-:Y:S01]  /*de60*/  FFMA.FTZ R14, R5, R20, R10 ;  /* 0x00000014050e7223 */ /* 0x000fe2000001000a */
[----:B------:R-:W-:Y:S01]  /*de70*/  HADD2.F32 R3, -RZ, R98.H1_H1 ;  /* 0x30000062ff037230 */ /* 0x000fe20000004100 */
[----:B------:R-:W-:-:S02]  /*de80*/  FMUL.FTZ R5, R6, R2 ;  /* 0x0000000206057220 */ /* 0x000fc40000410000 */
[C---:B------:R-:W-:Y:S02]  /*de90*/  FMUL.FTZ R2, R15.reuse, R2 ;  /* 0x000000020f027220 */ /* 0x040fe40000410000 */
[-C--:B------:R-:W-:Y:S02]  /*dea0*/  FMUL.FTZ R9, R4, R11.reuse ;  /* 0x0000000b04097220 */ /* 0x080fe40000410000 */
[----:B------:R-:W-:Y:S02]  /*deb0*/  FMUL.FTZ R11, R8, R11 ;  /* 0x0000000b080b7220 */ /* 0x000fe40000410000 */
[-C--:B------:R-:W-:Y:S02]  /*dec0*/  FFMA.FTZ R10, R15, R3.reuse, -R5 ;  /* 0x000000030f0a7223 */ /* 0x080fe40000010805 */
[----:B------:R-:W-:Y:S02]  /*ded0*/  FFMA.FTZ R3, R6, R3, R2 ;  /* 0x0000000306037223 */ /* 0x000fe40000010002 */
[----:B------:R-:W-:Y:S01]  /*dee0*/  FFMA.FTZ R5, R8, R18, -R9 ;  /* 0x0000001208057223 */ /* 0x000fe20000010809 */
[----:B------:R-:W-:Y:S01]  /*def0*/  F2FP.PACK_AB R8, R13, R16 ;  /* 0x000000100d08723e */ /* 0x000fe200000000ff */
[----:B------:R-:W-:Y:S01]  /*df00*/  FFMA.FTZ R2, R4, R18, R11 ;  /* 0x0000001204027223 */ /* 0x000fe2000001000b */
[----:B------:R-:W-:-:S02]  /*df10*/  F2FP.PACK_AB R11, R14, R19 ;  /* 0x000000130e0b723e */ /* 0x000fc400000000ff */
[----:B------:R-:W-:Y:S02]  /*df20*/  F2FP.PACK_AB R10, R3, R10 ;  /* 0x0000000a030a723e */ /* 0x000fe400000000ff */
[----:B------:R-:W-:-:S05]  /*df30*/  F2FP.PACK_AB R9, R2, R5 ;  /* 0x000000050209723e */ /* 0x000fca00000000ff */
[----:B------:R1:W-:Y:S02]  /*df40*/  STS.128 [R216+0x1d080], R8 ;  /* 0x01d08008d8007388 */ /* 0x0003e40000000c00 */
.L_x_3025:
[----:B------:R-:W-:Y:S05]  /*df50*/  BSYNC B1 ;  /* 0x0000000000017941 */ /* 0x000fea0003800000 */
.L_x_3024:
        /* <DEDUP_REMOVED lines=30> */
[----:B------:R-:W-:Y:S01]  /*e140*/  HADD2.F32 R2, -RZ, R95.H1_H1 ;  /* 0x3000005fff027230 */ /* 0x000fe20000004100 */
[-C--:B------:R-:W-:Y:S02]  /*e150*/  FFMA.FTZ R16, R13, R3.reuse, -R16 ;  /* 0x000000030d107223 */ /* 0x080fe40000010810 */
[----:B------:R-:W-:Y:S01]  /*e160*/  FFMA.FTZ R13, R11, R3, R9 ;  /* 0x000000030b0d7223 */ /* 0x000fe20000010009 */
[----:B------:R-:W-:Y:S01]  /*e170*/  HADD2.F32 R11, -RZ, R17.H0_H0 ;  /* 0x20000011ff0b7230 */ /* 0x000fe20000004100 */
[----:B------:R-:W-:Y:S01]  /*e180*/  FFMA.FTZ R14, R5, R20, R10 ;  /* 0x00000014050e7223 */ /* 0x000fe2000001000a */
[----:B------:R-:W-:Y:S01]  /*e190*/  HADD2.F32 R3, -RZ, R98.H0_H0 ;  /* 0x20000062ff037230 */ /* 0x000fe20000004100 */
        /* <DEDUP_REMOVED lines=13> */
.L_x_3035:
[----:B------:R-:W-:Y:S05]  /*e270*/  BSYNC B0 ;  /* 0x0000000000007941 */ /* 0x000fea0003800000 */
.L_x_3034:
        /* <DEDUP_REMOVED lines=9> */
[----:B------:R-:W-:-:S02]  /*e310*/  HADD2.F32 R3, -RZ, R100.H0_H0 ;  /* 0x20000064ff037230 */ /* 0x000fc40000004100 */
        /* <DEDUP_REMOVED lines=35> */
.L_x_3037:
[----:B------:R-:W-:Y:S05]  /*e550*/  BSYNC B0 ;  /* 0x0000000000007941 */ /* 0x000fea0003800000 */
.L_x_3036:
        /* <DEDUP_REMOVED lines=45> */
.L_x_3039:
[----:B------:R-:W-:Y:S05]  /*e830*/  BSYNC B0 ;  /* 0x0000000000007941 */ /* 0x000fea0003800000 */
.L_x_3038:
        /* <DEDUP_REMOVED lines=44> */
.L_x_3033:
[----:B------:R-:W-:Y:S05]  /*eb00*/  BSYNC B1 ;  /* 0x0000000000017941 */ /* 0x000fea0003800000 */
.L_x_3032:
        /* <DEDUP_REMOVED lines=48> */
.L_x_3042:
[----:B------:R-:W-:Y:S05]  /*ee10*/  BSYNC B0 ;  /* 0x0000000000007941 */ /* 0x000fea0003800000 */
.L_x_3041:
        /* <DEDUP_REMOVED lines=45> */
.L_x_3044:
[----:B------:R-:W-:Y:S05]  /*f0f0*/  BSYNC B0 ;  /* 0x0000000000007941 */ /* 0x000fea0003800000 */
.L_x_3043:
        /* <DEDUP_REMOVED lines=45> */
.L_x_3046:
[----:B------:R-:W-:Y:S05]  /*f3d0*/  BSYNC B0 ;  /* 0x0000000000007941 */ /* 0x000fea0003800000 */
.L_x_3045:
        /* <DEDUP_REMOVED lines=43> */
[----:B------:R1:W-:Y:S01]  /*f690*/  STS.128 [R216+0x1f080], R8 ;  /* 0x01f08008d8007388 */ /* 0x0003e20000000c00 */
[----:B------:R-:W-:Y:S05]  /*f6a0*/  BRA `(.L_x_3040) ;  /* 0x000047a000007947 */ /* 0x000fea0003800000 */
.L_x_3007:
        /* <DEDUP_REMOVED lines=24> */
[----:B------:R-:W-:-:S05]  /*f830*/  MOV R5, R6 ;  /* 0x0000000600057202 */ /* 0x000fca0000000f00 */
[----:B------:R-:W-:-:S04]  /*f840*/  IMAD.WIDE.U32 R4, R2, c[0x0][0x290], R4 ;  /* 0x0000a40002047a25 */ /* 0x000fc800078e0004 */
[----:B------:R-:W-:Y:S01]  /*f850*/  IMAD R2, R2, c[0x0][0x294], R3 ;  /* 0x0000a50002027a24 */ /* 0x000fe200078e0203 */
[C---:B------:R-:W-:Y:S01]  /*f860*/  LEA R16, P0, R4.reuse, c[0x0][0x288], 0x1 ;  /* 0x0000a20004107a11 */ /* 0x040fe200078008ff */
[----:B------:R1:W2:Y:S02]  /*f870*/  SHFL.IDX PT, R3, R18, RZ, 0x181f ;  /* 0x00181fff12037589 */ /* 0x0002a400000e0000 */
[----:B------:R-:W-:Y:S02]  /*f880*/  IMAD.IADD R2, R5, 0x1, R2 ;  /* 0x0000000105027824 */ /* 0x000fe400078e0202 */
[----:B------:R1:W3:Y:S03]  /*f890*/  SHFL.IDX PT, R6, R16, RZ, 0x181f ;  /* 0x00181fff10067589 */ /* 0x0002e600000e0000 */
[----:B------:R-:W-:Y:S01]  /*f8a0*/  LEA.HI.X R15, R4, c[0x0][0x28c], R2, 0x1, P0 ;  /* 0x0000a300040f7a11 */ /* 0x000fe200000f0c02 */
        /* <DEDUP_REMOVED lines=10> */
[----:B--2---:R-:W-:-:S05]  /*f950*/  @!P1 IADD3 R10, P0, R3, R2, RZ ;  /* 0x00000002030a9210 */ /* 0x004fca0007f1e0ff */
[--C-:B----4-:R-:W-:Y:S01]  /*f960*/  @!P1 IMAD.X R11, R5, 0x1, R4.reuse, P0 ;  /* 0x00000001050b9824 */ /* 0x110fe200000e0604 */
        /* <DEDUP_REMOVED lines=17> */
.L_x_3048:
[----:B------:R-:W-:Y:S05]  /*fa80*/  BSYNC B0 ;  /* 0x0000000000007941 */ /* 0x000fea0003800000 */
.L_x_3047:
[----:B-12--5:R-:W-:Y:S01]  /*fa90*/  IMAD.MOV.U32 R3, RZ, RZ, R30 ;  /* 0x000000ffff037224 */ /* 0x026fe200078e001e */
[----:B------:R-:W-:Y:S01]  /*faa0*/  LOP3.LUT P0, RZ, R235, 0x8, RZ, 0xc0, !PT ;  /* 0x00000008ebff7812 */ /* 0x000fe2000780c0ff */
[----:B------:R-:W-:Y:S01]  /*fab0*/  IMAD.MOV.U32 R2, RZ, RZ, R31 ;  /* 0x000000ffff027224 */ /* 0x000fe200078e001f */
[----:B------:R1:W2:Y:S01]  /*fac0*/  SHFL.IDX PT, R10, R17, 0x1, 0x181f ;  /* 0x00381f00110a7f89 */ /* 0x0002a200000e0000 */
[----:B----4-:R-:W-:Y:S01]  /*fad0*/  IMAD.MOV.U32 R5, RZ, RZ, R28 ;  /* 0x000000ffff057224 */ /* 0x010fe200078e001c */
        /* <DEDUP_REMOVED lines=26> */
[----:B------:R-:W-:Y:S01]  /*fc80*/  BSSY B0, `(.L_x_3049) ;  /* 0x0000028000007945 */ /* 0x000fe20003800000 */
[----:B------:R-:W-:Y:S01]  /*fc90*/  PRMT R50, R4, 0x7610, R50 ;  /* 0x0000761004327816 */ /* 0x000fe20000000032 */
[----:B------:R1:W3:Y:S01]  /*fca0*/  SHFL.IDX PT, R11, R15, 0x1, 0x181f ;  /* 0x00381f000f0b7f89 */ /* 0x0002e200000e0000 */
[----:B------:R-:W-:Y:S01]  /*fcb0*/  PRMT R14, R3, 0x5410, R5 ;  /* 0x00005410030e7816 */ /* 0x000fe20000000005 */
[----:B------:R-:W-:Y:S01]  /*fcc0*/  CS2R R56, SRZ ;  /* 0x0000000000387805 */ /* 0x000fe2000001ff00 */
[----:B------:R-:W-:Y:S01]  /*fcd0*/  PRMT R13, R2, 0x7610, R13 ;  /* 0x00007610020d7816 */ /* 0x000fe2000000000d */
[----:B------:R1:W1:Y:S01]  /*fce0*/  SHFL.IDX PT, R9, R16, 0x1, 0x181f ;  /* 0x00381f0010097f89 */ /* 0x00026200000e0000 */
[----:B------:R-:W-:Y:S01]  /*fcf0*/  CS2R R42, SRZ ;  /* 0x00000000002a7805 */ /* 0x000fe2000001ff00 */
[----:B------:R-:W-:Y:S01]  /*fd00*/  CS2R R40, SRZ ;  /* 0x0000000000287805 */ /* 0x000fe2000001ff00 */
[----:B------:R-:W-:Y:S01]  /*fd10*/  CS2R R54, SRZ ;  /* 0x0000000000367805 */ /* 0x000fe2000001ff00 */
[----:B------:R-:W-:Y:S01]  /*fd20*/  CS2R R52, SRZ ;  /* 0x0000000000347805 */ /* 0x000fe2000001ff00 */
[----:B------:R-:W-:Y:S01]  /*fd30*/  CS2R R46, SRZ ;  /* 0x00000000002e7805 */ /* 0x000fe2000001ff00 */
[----:B------:R-:W-:Y:S01]  /*fd40*/  CS2R R44, SRZ ;  /* 0x00000000002c7805 */ /* 0x000fe2000001ff00 */
[----:B------:R-:W-:Y:S05]  /*fd50*/  @P0 BRA `(.L_x_3050) ;  /* 0x000001a000000947 */ /* 0x000fea0003800000 */
[----:B--2---:R-:W-:Y:S01]  /*fd60*/  ISETP.GE.AND P1, PT, R140, c[0x0][0x27c], PT ;  /* 0x00009f008c007a0c */ /* 0x004fe20003f26270 */
[----:B------:R-:W-:Y:S01]  /*fd70*/  CS2R R42, SRZ ;  /* 0x00000000002a7805 */ /* 0x000fe2000001ff00 */
[----:B------:R-:W-:Y:S01]  /*fd80*/  CS2R R40, SRZ ;  /* 0x0000000000287805 */ /* 0x000fe2000001ff00 */
[----:B------:R-:W-:Y:S01]  /*fd90*/  CS2R R46, SRZ ;  /* 0x00000000002e7805 */ /* 0x000fe2000001ff00 */
[----:B------:R-:W-:-:S09]  /*fda0*/  CS2R R44, SRZ ;  /* 0x00000000002c7805 */ /* 0x000fd2000001ff00 */
[C---:B------:R-:W-:Y:S01]  /*fdb0*/  @!P1 IMAD.SHL.U32 R2, R140.reuse, 0x2, RZ ;  /* 0x000000028c029824 */ /* 0x040fe200078e00ff */
[----:B------:R-:W-:-:S04]  /*fdc0*/  @!P1 SHF.L.U64.HI R3, R140, 0x1, R141 ;  /* 0x000000018c039819 */ /* 0x000fc8000001028d */
[----:B----4-:R-:W-:-:S05]  /*fdd0*/  @!P1 IADD3 R4, P0, R8, R2, RZ ;  /* 0x0000000208049210 */ /* 0x010fca0007f1e0ff */
        /* <DEDUP_REMOVED lines=18> */
.L_x_3050:
[----:B--2---:R-:W-:Y:S05]  /*ff00*/  BSYNC B0 ;  /* 0x0000000000007941 */ /* 0x004fea0003800000 */
.L_x_3049:
[----:B-1---5:R-:W-:Y:S01]  /*ff10*/  IMAD.MOV.U32 R5, RZ, RZ, R58 ;  /* 0x000000ffff057224 */ /* 0x022fe200078e003a */
[----:B------:R-:W-:Y:S01]  /*ff20*/  LOP3.LUT P0, RZ, R235, 0x10, RZ, 0xc0, !PT ;  /* 0x00000010ebff7812 */ /* 0x000fe2000780c0ff */
[----:B------:R-:W-:Y:S01]  /*ff30*/  IMAD.MOV.U32 R4, RZ, RZ, R59 ;  /* 0x000000ffff047224 */ /* 0x000fe200078e003b */
[----:B------:R1:W2:Y:S01]  /*ff40*/  SHFL.IDX PT, R10, R17, 0x2, 0x181f ;  /* 0x00581f00110a7f89 */ /* 0x0002a200000e0000 */
        /* <DEDUP_REMOVED lines=25> */
[----:B---3--:R1:W3:Y:S01]  /*100e0*/  SHFL.IDX PT, R6, R18, 0x2, 0x181f ;  /* 0x00581f0012067f89 */ /* 0x0082e200000e0000 */
[----:B------:R-:W-:Y:S01]  /*100f0*/  IMAD.MOV.U32 R2, RZ, RZ, R45 ;  /* 0x000000ffff027224 */ /* 0x000fe200078e002d */
[----:B------:R-:W-:Y:S01]  /*10100*/  BSSY B0, `(.L_x_3051) ;  /* 0x000002b000007945 */ /* 0x000fe20003800000 */
[----:B------:R-:W-:Y:S01]  /*10110*/  PRMT R99, R5, 0x7610, R99 ;  /* 0x0000761005637816 */ /* 0x000fe20000000063 */
[----:B------:R1:W4:Y:S01]  /*10120*/  SHFL.IDX PT, R9, R15, 0x2, 0x181f ;  /* 0x00581f000f097f89 */ /* 0x00032200000e0000 */
[----:B------:R-:W-:Y:S01]  /*10130*/  PRMT R100, R4, 0x7610, R100 ;  /* 0x0000761004647816 */ /* 0x000fe20000000064 */
[----:B------:R-:W-:Y:S01]  /*10140*/  CS2R R94, SRZ ;  /* 0x00000000005e7805 */ /* 0x000fe2000001ff00 */
[----:B------:R-:W-:Y:S01]  /*10150*/  PRMT R98, R98, 0x5410, R3 ;  /* 0x0000541062627816 */ /* 0x000fe20000000003 */
[----:B----4-:R1:W4:Y:S01]  /*10160*/  SHFL.IDX PT, R8, R16, 0x2, 0x181f ;  /* 0x00581f0010087f89 */ /* 0x01032200000e0000 */
        /* <DEDUP_REMOVED lines=12> */
[----:B------:R-:W-:-:S11]  /*10230*/  CS2R R60, SRZ ;  /* 0x00000000003c7805 */ /* 0x000fd6000001ff00 */
[C---:B------:R-:W-:Y:S01]  /*10240*/  @!P1 IMAD.SHL.U32 R2, R140.reuse, 0x2, RZ ;  /* 0x000000028c029824 */ /* 0x040fe200078e00ff */
[----:B------:R-:W-:-:S04]  /*10250*/  @!P1 SHF.L.U64.HI R3, R140, 0x1, R141 ;  /* 0x000000018c039819 */ /* 0x000fc8000001028d */
[-C--:B---3--:R-:W-:Y:S02]  /*10260*/  @!P1 IADD3 R4, P0, R6, R2.reuse, RZ ;  /* 0x0000000206049210 */ /* 0x088fe40007f1e0ff */
[----:B----4-:R-:W-:-:S03]  /*10270*/  @!P1 IADD3 R2, P2, R8, R2, RZ ;  /* 0x0000000208029210 */ /* 0x010fc60007f5e0ff */
[--C-:B------:R-:W-:Y:S01]  /*10280*/  @!P1 IMAD.X R5, R10, 0x1, R3.reuse, P0 ;  /* 0x000000010a059824 */ /* 0x100fe200000e0603 */
[----:B------:R-:W-:Y:S01]  /*10290*/  ISETP.GE.AND P0, PT, R142, c[0x0][0x27c], PT ;  /* 0x00009f008e007a0c */ /* 0x000fe20003f06270 */
[----:B------:R-:W-:Y:S01]  /*102a0*/  CS2R R66, SRZ ;  /* 0x0000000000427805 */ /* 0x000fe2000001ff00 */
[----:B------:R-:W-:Y:S01]  /*102b0*/  CS2R R64, SRZ ;  /* 0x0000000000407805 */ /* 0x000fe2000001ff00 */
[----:B------:R-:W-:Y:S01]  /*102c0*/  @!P1 IMAD.X R3, R9, 0x1, R3, P2 ;  /* 0x0000000109039824 */ /* 0x000fe200010e0603 */
[----:B------:R2:W5:Y:S04]  /*102d0*/  @!P1 LD.E.128 R60, [R4.64] ;  /* 0x00000006043c9980 */ /* 0x000568000c101d00 */
[----:B------:R3:W5:Y:S01]  /*102e0*/  @!P1 LD.E.128 R64, [R2.64] ;  /* 0x0000000602409980 */ /* 0x000762000c101d00 */
[----:B------:R-:W-:Y:S01]  /*102f0*/  CS2R R78, SRZ ;  /* 0x00000000004e7805 */ /* 0x000fe2000001ff00 */
[----:B------:R-:W-:Y:S01]  /*10300*/  CS2R R76, SRZ ;  /* 0x00000000004c7805 */ /* 0x000fe2000001ff00 */
[----:B------:R-:W-:Y:S01]  /*10310*/  CS2R R74, SRZ ;  /* 0x00000000004a7805 */ /* 0x000fe2000001ff00 */
[----:B------:R-:W-:Y:S01]  /*10320*/  CS2R R72, SRZ ;  /* 0x0000000000487805 */ /* 0x000fe2000001ff00 */
[C---:B---3--:R-:W-:Y:S01]  /*10330*/  @!P0 IMAD.SHL.U32 R2, R232.reuse, 0x2, RZ ;  /* 0x00000002e8028824 */ /* 0x048fe200078e00ff */
[----:B------:R-:W-:-:S04]  /*10340*/  @!P0 SHF.L.U64.HI R3, R232, 0x1, R236 ;  /* 0x00000001e8038819 */ /* 0x000fc800000102ec */
[-C--:B--2---:R-:W-:Y:S02]  /*10350*/  @!P0 IADD3 R4, P2, R6, R2.reuse, RZ ;  /* 0x0000000206048210 */ /* 0x084fe40007f5e0ff */
[----:B------:R-:W-:-:S03]  /*10360*/  @!P0 IADD3 R2, P1, R8, R2, RZ ;  /* 0x0000000208028210 */ /* 0x000fc60007f3e0ff */
[--C-:B------:R-:W-:Y:S02]  /*10370*/  @!P0 IMAD.X R5, R10, 0x1, R3.reuse, P2 ;  /* 0x000000010a058824 */ /* 0x100fe400010e0603 */
[----:B------:R-:W-:-:S03]  /*10380*/  @!P0 IMAD.X R3, R9, 0x1, R3, P1 ;  /* 0x0000000109038824 */ /* 0x000fc600008e0603 */
[----:B------:R2:W5:Y:S04]  /*10390*/  @!P0 LD.E.128 R76, [R4.64] ;  /* 0x00000006044c8980 */ /* 0x000568000c101d00 */
[----:B------:R2:W5:Y:S02]  /*103a0*/  @!P0 LD.E.128 R72, [R2.64] ;  /* 0x0000000602488980 */ /* 0x000564000c101d00 */
.L_x_3052:
[----:B--2---:R-:W-:Y:S05]  /*103b0*/  BSYNC B0 ;  /* 0x0000000000007941 */ /* 0x004fea0003800000 */
.L_x_3051:
[----:B-----5:R-:W-:Y:S01]  /*103c0*/  IMAD.MOV.U32 R2, RZ, RZ, R79 ;  /* 0x000000ffff027224 */ /* 0x020fe200078e004f */
[----:B------:R-:W-:Y:S01]  /*103d0*/  LOP3.LUT P0, RZ, R235, 0x1, RZ, 0xc0, !PT ;  /* 0x00000001ebff7812 */ /* 0x000fe2000780c0ff */
[----:B------:R-:W-:Y:S01]  /*103e0*/  IMAD.MOV.U32 R3, RZ, RZ, R78 ;  /* 0x000000ffff037224 */ /* 0x000fe200078e004e */
[----:B------:R2:W1:Y:S01]  /*103f0*/  SHFL.IDX PT, R10, R17, 0x3, 0x181f ;  /* 0x00781f00110a7f89 */ /* 0x00046200000e0000 */
[----:B------:R-:W-:Y:S01]  /*10400*/  BSSY B0, `(.L_x_3053) ;  /* 0x0000042000007945 */ /* 0x000fe20003800000 */
[----:B------:R-:W-:Y:S01]  /*10410*/  PRMT R112, R112, 0x5410, R2 ;  /* 0x0000541070707816 */ /* 0x000fe20000000002 */
[----:B------:R-:W-:Y:S01]  /*10420*/  IMAD.MOV.U32 R2, RZ, RZ, R77 ;  /* 0x000000ffff027224 */ /* 0x000fe200078e004d */
[----:B------:R-:W-:Y:S01]  /*10430*/  PRMT R113, R3, 0x7610, R113 ;  /* 0x0000761003717816 */ /* 0x000fe20000000071 */
[----:B------:R-:W-:Y:S01]  /*10440*/  IMAD.MOV.U32 R3, RZ, RZ, R76 ;  /* 0x000000ffff037224 */ /* 0x000fe200078e004c */
[----:B---3--:R2:W3:Y:S01]  /*10450*/  SHFL.IDX PT, R6, R18, 0x3, 0x181f ;  /* 0x00781f0012067f89 */ /* 0x0084e200000e0000 */
[----:B------:R-:W-:Y:S01]  /*10460*/  CS2R R92, SRZ ;  /* 0x00000000005c7805 */ /* 0x000fe2000001ff00 */
[----:B------:R-:W-:Y:S01]  /*10470*/  PRMT R110, R110, 0x5410, R2 ;  /* 0x000054106e6e7816 */ /* 0x000fe20000000002 */
[----:B------:R-:W-:Y:S01]  /*10480*/  IMAD.MOV.U32 R2, RZ, RZ, R63 ;  /* 0x000000ffff027224 */ /* 0x000fe200078e003f */
[----:B------:R-:W-:Y:S01]  /*10490*/  PRMT R112, R3, 0x7610, R112 ;  /* 0x0000761003707816 */ /* 0x000fe20000000070 */
[----:B------:R-:W-:Y:S01]  /*104a0*/  IMAD.MOV.U32 R3, RZ, RZ, R62 ;  /* 0x000000ffff037224 */ /* 0x000fe200078e003e */
[----:B------:R2:W4:Y:S01]  /*104b0*/  SHFL.IDX PT, R9, R15, 0x3, 0x181f ;  /* 0x00781f000f097f89 */ /* 0x00052200000e0000 */
[----:B------:R-:W-:Y:S01]  /*104c0*/  CS2R R86, SRZ ;  /* 0x0000000000567805 */ /* 0x000fe2000001ff00 */
[----:B------:R-:W-:Y:S01]  /*104d0*/  PRMT R109, R2, 0x7610, R109 ;  /* 0x00007610026d7816 */ /* 0x000fe2000000006d */
[----:B------:R-:W-:Y:S01]  /*104e0*/  IMAD.MOV.U32 R2, RZ, RZ, R61 ;  /* 0x000000ffff027224 */ /* 0x000fe200078e003d */
[----:B------:R-:W-:Y:S01]  /*104f0*/  PRMT R108, R108, 0x5410, R3 ;  /* 0x000054106c6c7816 */ /* 0x000fe20000000003 */
[----:B------:R-:W-:Y:S01]  /*10500*/  IMAD.MOV.U32 R3, RZ, RZ, R60 ;  /* 0x000000ffff037224 */ /* 0x000fe200078e003c */
[----:B----4-:R2:W4:Y:S01]  /*10510*/  SHFL.IDX PT, R8, R16, 0x3, 0x181f ;  /* 0x00781f0010087f89 */ /* 0x01052200000e0000 */
[----:B------:R-:W-:Y:S01]  /*10520*/  CS2R R84, SRZ ;  /* 0x0000000000547805 */ /* 0x000fe2000001ff00 */
[----:B------:R-:W-:Y:S01]  /*10530*/  PRMT R106, R106, 0x5410, R2 ;  /* 0x000054106a6a7816 */ /* 0x000fe20000000002 */
[----:B------:R-:W-:Y:S01]  /*10540*/  IMAD.MOV.U32 R2, RZ, RZ, R75 ;  /* 0x000000ffff027224 */ /* 0x000fe200078e004b */
[----:B------:R-:W-:Y:S01]  /*10550*/  PRMT R108, R3, 0x7610, R108 ;  /* 0x00007610036c7816 */ /* 0x000fe2000000006c */
[----:B------:R-:W-:Y:S01]  /*10560*/  CS2R R90, SRZ ;  /* 0x00000000005a7805 */ /* 0x000fe2000001ff00 */
        /* <DEDUP_REMOVED lines=10> */
[----:B------:R-:W-:-:S04]  /*10610*/  MOV R2, R67 ;  /* 0x0000004300027202 */ /* 0x000fc80000000f00 */
[----:B------:R-:W-:Y:S01]  /*10620*/  PRMT R107, R3, 0x5410, R2 ;  /* 0x00005410036b7816 */ /* 0x000fe20000000002 */
[----:B------:R-:W-:Y:S02]  /*10630*/  IMAD.MOV.U32 R3, RZ, RZ, R64 ;  /* 0x000000ffff037224 */ /* 0x000fe400078e0040 */
[----:B------:R-:W-:-:S03]  /*10640*/  IMAD.MOV.U32 R2, RZ, RZ, R65 ;  /* 0x000000ffff027224 */ /* 0x000fc600078e0041 */
[----:B------:R-:W-:Y:S02]  /*10650*/  PRMT R106, R3, 0x7610, R106 ;  /* 0x00007610036a7816 */ /* 0x000fe4000000006a */
        /* <DEDUP_REMOVED lines=18> */
[----:B------:R-:W-:Y:S01]  /*10780*/  CS2R R90, SRZ ;  /* 0x00000000005a7805 */ /* 0x000fe2000001ff00 */
[----:B------:R-:W-:Y:S01]  /*10790*/  CS2R R88, SRZ ;  /* 0x0000000000587805 */ /* 0x000fe2000001ff00 */
[C---:B-1----:R-:W-:Y:S01]  /*107a0*/  @!P0 IMAD.SHL.U32 R2, R232.reuse, 0x2, RZ ;  /* 0x00000002e8028824 */ /* 0x042fe200078e00ff */
[----:B------:R-:W-:-:S04]  /*107b0*/  @!P0 SHF.L.U64.HI R3, R232, 0x1, R236 ;  /* 0x00000001e8038819 */ /* 0x000fc800000102ec */
[-C--:B------:R-:W-:Y:S02]  /*107c0*/  @!P0 IADD3 R4, P2, R6, R2.reuse, RZ ;  /* 0x0000000206048210 */ /* 0x080fe40007f5e0ff */
[----:B------:R-:W-:-:S03]  /*107d0*/  @!P0 IADD3 R2, P1, R8, R2, RZ ;  /* 0x0000000208028210 */ /* 0x000fc60007f3e0ff */
[--C-:B------:R-:W-:Y:S02]  /*107e0*/  @!P0 IMAD.X R5, R10, 0x1, R3.reuse, P2 ;  /* 0x000000010a058824 */ /* 0x100fe400010e0603 */
[----:B------:R-:W-:-:S03]  /*107f0*/  @!P0 IMAD.X R3, R9, 0x1, R3, P1 ;  /* 0x0000000109038824 */ /* 0x000fc600008e0603 */
[----:B------:R1:W5:Y:S04]  /*10800*/  @!P0 LD.E.128 R92, [R4.64] ;  /* 0x00000006045c8980 */ /* 0x000368000c101d00 */
[----:B------:R1:W5:Y:S02]  /*10810*/  @!P0 LD.E.128 R88, [R2.64] ;  /* 0x0000000602588980 */ /* 0x000364000c101d00 */
.L_x_3054:
[----:B-1234-:R-:W-:Y:S05]  /*10820*/  BSYNC B0 ;  /* 0x0000000000007941 */ /* 0x01efea0003800000 */
.L_x_3053:
[----:B------:R-:W2:Y:S01]  /*10830*/  LDL R4, [R1] ;  /* 0x0000000001047983 */ /* 0x000ea20000100800 */
[----:B-----5:R-:W-:Y:S01]  /*10840*/  IMAD.MOV.U32 R3, RZ, RZ, R94 ;  /* 0x000000ffff037224 */ /* 0x020fe200078e005e */
[----:B------:R-:W-:-:S04]  /*10850*/  DEPBAR.LE SB0, 0x1 ;  /* 0x000080400000791a */ /* 0x000fc80000000000 */
[----:B------:R-:W-:Y:S01]  /*10860*/  IMAD.MOV.U32 R2, RZ, RZ, R95 ;  /* 0x000000ffff027224 */ /* 0x000fe200078e005f */
[----:B------:R-:W-:Y:S01]  /*10870*/  PRMT R120, R3, 0x7610, R120 ;  /* 0x0000761003787816 */ /* 0x000fe20000000078 */
[----:B------:R-:W-:Y:S01]  /*10880*/  IMAD.MOV.U32 R3, RZ, RZ, R92 ;  /* 0x000000ffff037224 */ /* 0x000fe200078e005c */
[----:B------:R-:W-:Y:S02]  /*10890*/  BSSY B1, `(.L_x_3055) ;  /* 0x00000e8000017945 */ /* 0x000fe40003800000 */
        /* <DEDUP_REMOVED lines=23> */
[----:B------:R-:W-:Y:S01]  /*10a10*/  IMAD.MOV.U32 R2, RZ, RZ, R80 ;  /* 0x000000ffff027224 */ /* 0x000fe200078e0050 */
[----:B------:R-:W-:Y:S01]  /*10a20*/  BAR.SYNC.DEFER_BLOCKING 0x0 ;  /* 0x0000000000007b1d */ /* 0x000fe20000010000 */
[----:B--2---:R-:W-:-:S03]  /*10a30*/  IMAD.IADD R3, R68, 0x1, -R4 ;  /* 0x0000000144037824 */ /* 0x004fc600078e0a04 */
[----:B------:R-:W-:Y:S01]  /*10a40*/  PRMT R68, R68, 0x5410, R2 ;  /* 0x0000541044447816 */ /* 0x000fe20000000002 */
[----:B------:R-:W-:Y:S01]  /*10a50*/  IMAD.MOV.U32 R2, RZ, RZ, R81 ;  /* 0x000000ffff027224 */ /* 0x000fe200078e0051 */
[----:B------:R-:W-:-:S04]  /*10a60*/  IMNMX R51, R3, 0x80, PT ;  /* 0x0000008003337817 */ /* 0x000fc80003800200 */
[----:B------:R-:W-:Y:S02]  /*10a70*/  PRMT R68, R2, 0x7610, R68 ;  /* 0x0000761002447816 */ /* 0x000fe40000000044 */
        /* <DEDUP_REMOVED lines=22> */
[----:B------:R-:W2:Y:S02]  /*10be0*/  LDS.128 R8, [R36+0x10080] ;  /* 0x0100800024087984 */ /* 0x000ea40000000c00 */
[----:B------:R-:W-:Y:S02]  /*10bf0*/  HADD2.F32 R13, -RZ, R13.H0_H0 ;  /* 0x2000000dff0d7230 */ /* 0x000fe40000004100 */
        /* <DEDUP_REMOVED lines=11> */
[----:B------:R-:W-:Y:S01]  /*10cb0*/  HADD2.F32 R2, -RZ, R9.H1_H1 ;  /* 0x30000009ff027230 */ /* 0x000fe20000004100 */
[----:B------:R-:W-:Y:S01]  /*10cc0*/  SHF.R.U64 R9, R26, 0x10, R27 ;  /* 0x000000101a097819 */ /* 0x000fe2000000121b */
[----:B------:R-:W-:Y:S01]  /*10cd0*/  HADD2.F32 R6, -RZ, R4.H0_H0 ;  /* 0x20000004ff067230 */ /* 0x000fe20000004100 */
[CC--:B------:R-:W-:Y:S01]  /*10ce0*/  FMUL.FTZ R4, R3.reuse, R5.reuse ;  /* 0x0000000503047220 */ /* 0x0c0fe20000410000 */
        /* <DEDUP_REMOVED lines=8> */
[CC--:B------:R-:W-:Y:S01]  /*10d70*/  FMUL.FTZ R6, R4.reuse, R2.reuse ;  /* 0x0000000204067220 */ /* 0x0c0fe20000410000 */
[----:B------:R-:W-:Y:S01]  /*10d80*/  F2FP.PACK_AB R17, R15, R39 ;  /* 0x000000270f11723e */ /* 0x000fe200000000ff */
[C---:B------:R-:W-:Y:S01]  /*10d90*/  FMUL.FTZ R2, R5.reuse, R2 ;  /* 0x0000000205027220 */ /* 0x040fe20000410000 */
[----:B------:R-:W-:Y:S01]  /*10da0*/  HADD2.F32 R15, -RZ, R38.H0_H0 ;  /* 0x20000026ff0f7230 */ /* 0x000fe20000004100 */
        /* <DEDUP_REMOVED lines=9> */
[----:B------:R-:W-:Y:S01]  /*10e40*/  HADD2.F32 R5, -RZ, R19.H0_H0 ;  /* 0x20000013ff057230 */ /* 0x000fe20000004100 */
[----:B------:R-:W-:Y:S01]  /*10e50*/  FFMA.FTZ R24, R4, R3, R2 ;  /* 0x0000000304187223 */ /* 0x000fe20000010002 */
[----:B------:R-:W-:Y:S02]  /*10e60*/  HADD2.F32 R2, -RZ, R50.H0_H0 ;  /* 0x20000032ff027230 */ /* 0x000fe40000004100 */
[----:B------:R-:W-:Y:S02]  /*10e70*/  HADD2.F32 R4, -RZ, R11.H0_H0 ;  /* 0x2000000bff047230 */ /* 0x000fe40000004100 */
[----:B------:R-:W-:-:S03]  /*10e80*/  HADD2.F32 R3, -RZ, R69.H0_H0 ;  /* 0x20000045ff037230 */ /* 0x000fc60000004100 */
        /* <DEDUP_REMOVED lines=8> */
[----:B------:R-:W-:-:S02]  /*10f10*/  HADD2.F32 R8, -RZ, R16.H1_H1 ;  /* 0x30000010ff087230 */ /* 0x000fc40000004100 */
        /* <DEDUP_REMOVED lines=10> */
[C---:B------:R-:W-:Y:S02]  /*10fc0*/  FFMA.FTZ R3, R8.reuse, R15, -R3 ;  /* 0x0000000f08037223 */ /* 0x040fe40000010803 */
[----:B------:R-:W-:Y:S01]  /*10fd0*/  FMUL.FTZ R5, R8, R22 ;  /* 0x0000001608057220 */ /* 0x000fe20000410000 */
[----:B------:R-:W-:Y:S02]  /*10fe0*/  F2FP.PACK_AB R11, R11, R14 ;  /* 0x0000000e0b0b723e */ /* 0x000fe400000000ff */
[----:B------:R-:W-:Y:S01]  /*10ff0*/  F2FP.PACK_AB R16, R3, R21 ;  /* 0x000000150310723e */ /* 0x000fe200000000ff */
[----:B------:R-:W-:Y:S01]  /*11000*/  HADD2.F32 R3, -RZ, R10.H1_H1 ;  /* 0x3000000aff037230 */ /* 0x000fe20000004100 */
[----:B------:R-:W-:Y:S01]  /*11010*/  FFMA.FTZ R5, R4, R15, R5 ;  /* 0x0000000f04057223 */ /* 0x000fe20000010005 */
[----:B------:R-:W-:-:S04]  /*11020*/  HADD2.F32 R10, -RZ, R9.H0_H0 ;  /* 0x20000009ff0a7230 */ /* 0x000fc80000004100 */
[----:B------:R-:W-:Y:S01]  /*11030*/  F2FP.PACK_AB R8, R5, R37 ;  /* 0x000000250508723e */ /* 0x000fe200000000ff */
[CC--:B------:R-:W-:Y:S02]  /*11040*/  FMUL.FTZ R9, R3.reuse, R10.reuse ;  /* 0x0000000a03097220 */ /* 0x0c0fe40000410000 */
[C---:B------:R-:W-:Y:S02]  /*11050*/  FMUL.FTZ R2, R6.reuse, R10 ;  /* 0x0000000a06027220 */ /* 0x040fe40000410000 */
[-C--:B------:R-:W-:Y:S02]  /*11060*/  FFMA.FTZ R9, R6, R13.reuse, -R9 ;  /* 0x0000000d06097223 */ /* 0x080fe40000010809 */
[----:B------:R-:W-:-:S03]  /*11070*/  FFMA.FTZ R2, R3, R13, R2 ;  /* 0x0000000d03027223 */ /* 0x000fc60000010002 */
[----:B------:R-:W-:Y:S02]  /*11080*/  F2FP.PACK_AB R18, R9, R20 ;  /* 0x000000140912723e */ /* 0x000fe400000000ff */
[----:B------:R-:W-:Y:S02]  /*11090*/  F2FP.PACK_AB R9, R48, R49 ;  /* 0x000000313009723e */ /* 0x000fe400000000ff */
[----:B------:R-:W-:Y:S01]  /*110a0*/  F2FP.PACK_AB R10, R2, R24 ;  /* 0x00000018020a723e */ /* 0x000fe200000000ff */
[----:B------:R1:W-:Y:S04]  /*110b0*/  STS.128 [R216+0x10080], R16 ;  /* 0x01008010d8007388 */ /* 0x0003e80000000c00 */
[----:B------:R1:W-:Y:S02]  /*110c0*/  STS.128 [R36+0x10080], R8 ;  /* 0x0100800824007388 */ /* 0x0003e40000000c00 */
.L_x_3058:
[----:B------:R-:W-:Y:S05]  /*110d0*/  BSYNC B0 ;  /* 0x0000000000007941 */ /* 0x000fea0003800000 */
.L_x_3057:
[----:B------:R-:W-:-:S13]  /*110e0*/  ISETP.GE.AND P0, PT, R142, c[0x0][0x27c], PT ;  /* 0x00009f008e007a0c */ /* 0x000fda0003f06270 */
[----:B------:R-:W-:Y:S05]  /*110f0*/  @P0 BRA `(.L_x_3056) ;  /* 0x0000061000000947 */ /* 0x000fea0003800000 */
[----:B------:R-:W2:Y:S04]  /*11100*/  LDL R3, [R1+0xe0] ;  /* 0x0000e00001037983 */ /* 0x000ea80000100800 */
[----:B------:R-:W3:Y:S01]  /*11110*/  LDL R37, [R1+0xf8] ;  /* 0x0000f80001257983 */ /* 0x000ee20000100800 */
[----:B------:R-:W-:Y:S02]  /*11120*/  MOV R2, c[0x0][0x27c] ;  /* 0x00009f0000027a02 */ /* 0x000fe40000000f00 */
[----:B------:R-:W-:Y:S02]  /*11130*/  SHF.R.U64 R26, R28, 0x10, R29 ;  /* 0x000000101c1a7819 */ /* 0x000fe4000000121d */
[----:B------:R-:W-:Y:S02]  /*11140*/  SHF.R.U64 R24, R32, 0x10, R33 ;  /* 0x0000001020187819 */ /* 0x000fe40000001221 */
[----:B------:R-:W-:-:S03]  /*11150*/  SHF.R.U64 R13, R30, 0x10, R31 ;  /* 0x000000101e0d7819 */ /* 0x000fc6000000121f */
[----:B------:R-:W-:Y:S02]  /*11160*/  HADD2.F32 R24, -RZ, R24.H0_H0 ;  /* 0x20000018ff187230 */ /* 0x000fe40000004100 */
[----:B------:R-:W-:Y:S01]  /*11170*/  HADD2.F32 R13, -RZ, R13.H0_H0 ;  /* 0x2000000dff0d7230 */ /* 0x000fe20000004100 */
[----:B--2---:R-:W-:-:S04]  /*11180*/  LEA.HI R2, R2, R3, RZ, 0x1d ;  /* 0x0000000302027211 */ /* 0x004fc800078fe8ff */
[----:B------:R-:W-:Y:S01]  /*11190*/  SHF.R.S32.HI R3, RZ, 0x1f, R2 ;  /* 0x0000001fff037819 */ /* 0x000fe20000011402 */
[----:B-1-3--:R-:W1:Y:S03]  /*111a0*/  LDS.128 R16, [R37] ;  /* 0x0000000025107984 */ /* 0x00ae660000000c00 */
[----:B------:R-:W-:Y:S02]  /*111b0*/  LEA.HI R3, R3, R2, RZ, 0x3 ;  /* 0x0000000203037211 */ /* 0x000fe400078f18ff */
[----:B------:R-:W-:-:S04]  /*111c0*/  SHF.L.U32 R2, R2, 0x3, RZ ;  /* 0x0000000302027819 */ /* 0x000fc800000006ff */
        /* <DEDUP_REMOVED lines=17> */
[----:B------:R-:W-:-:S03]  /*112e0*/  SHF.R.U32.HI R4, RZ, 0x10, R29 ;  /* 0x00000010ff047819 */ /* 0x000fc6000001161d */
[----:B------:R-:W-:Y:S02]  /*112f0*/  HADD2.F32 R5, -RZ, R2.H0_H0 ;  /* 0x20000002ff057230 */ /* 0x000fe40000004100 */
[----:B------:R-:W-:Y:S01]  /*11300*/  HADD2.F32 R2, -RZ, R9.H1_H1 ;  /* 0x30000009ff027230 */ /* 0x000fe20000004100 */
[----:B------:R-:W-:Y:S01]  /*11310*/  SHF.R.U64 R9, R34, 0x10, R35 ;  /* 0x0000001022097819 */ /* 0x000fe20000001223 */
[----:B------:R-:W-:Y:S01]  /*11320*/  HADD2.F32 R6, -RZ, R4.H0_H0 ;  /* 0x20000004ff067230 */ /* 0x000fe20000004100 */
[CC--:B------:R-:W-:Y:S02]  /*11330*/  FMUL.FTZ R4, R3.reuse, R5.reuse ;  /* 0x0000000503047220 */ /* 0x0c0fe40000410000 */
[C---:B------:R-:W-:Y:S02]  /*11340*/  FMUL.FTZ R5, R2.reuse, R5 ;  /* 0x0000000502057220 */ /* 0x040fe40000410000 */
[-C--:B------:R-:W-:Y:S01]  /*11350*/  FFMA.FTZ R28, R2, R6.reuse, R4 ;  /* 0x00000006021c7223 */ /* 0x080fe20000010004 */
[----:B------:R-:W-:Y:S01]  /*11360*/  HADD2.F32 R2, -RZ, R70.H1_H1 ;  /* 0x30000046ff027230 */ /* 0x000fe20000004100 */
[----:B------:R-:W-:Y:S01]  /*11370*/  FFMA.FTZ R15, R3, R6, -R5 ;  /* 0x00000006030f7223 */ /* 0x000fe20000010805 */
[----:B------:R-:W-:-:S02]  /*11380*/  HADD2.F32 R4, -RZ, R8.H0_H0 ;  /* 0x20000008ff047230 */ /* 0x000fc40000004100 */
[----:B------:R-:W-:Y:S02]  /*11390*/  HADD2.F32 R5, -RZ, R16.H0_H0 ;  /* 0x20000010ff057230 */ /* 0x000fe40000004100 */
[--C-:B------:R-:W-:Y:S01]  /*113a0*/  HADD2.F32 R3, -RZ, R71.reuse.H1_H1 ;  /* 0x30000047ff037230 */ /* 0x100fe20000004100 */
[CC--:B------:R-:W-:Y:S01]  /*113b0*/  FMUL.FTZ R6, R4.reuse, R2.reuse ;  /* 0x0000000204067220 */ /* 0x0c0fe20000410000 */
[----:B------:R-:W-:Y:S01]  /*113c0*/  F2FP.PACK_AB R17, R15, R27 ;  /* 0x0000001b0f11723e */ /* 0x000fe200000000ff */
[C---:B------:R-:W-:Y:S01]  /*113d0*/  FMUL.FTZ R2, R5.reuse, R2 ;  /* 0x0000000205027220 */ /* 0x040fe20000410000 */
[----:B------:R-:W-:Y:S01]  /*113e0*/  HADD2.F32 R15, -RZ, R26.H0_H0 ;  /* 0x2000001aff0f7230 */ /* 0x000fe20000004100 */
[-C--:B------:R-:W-:Y:S01]  /*113f0*/  FFMA.FTZ R22, R5, R3.reuse, -R6 ;  /* 0x0000000305167223 */ /* 0x080fe20000010806 */
[----:B------:R-:W-:Y:S01]  /*11400*/  HADD2.F32 R5, -RZ, R18.H0_H0 ;  /* 0x20000012ff057230 */ /* 0x000fe20000004100 */
[----:B------:R-:W-:Y:S01]  /*11410*/  FFMA.FTZ R25, R4, R3, R2 ;  /* 0x0000000304197223 */ /* 0x000fe20000010002 */
[----:B------:R-:W-:-:S02]  /*11420*/  HADD2.F32 R2, -RZ, R71.H0_H0 ;  /* 0x20000047ff027230 */ /* 0x000fc40000004100 */
        /* <DEDUP_REMOVED lines=44> */
[----:B------:R1:W-:Y:S04]  /*116f0*/  STS.128 [R37], R16 ;  /* 0x0000001025007388 */ /* 0x0003e80000000c00 */
[----:B------:R1:W-:Y:S02]  /*11700*/  STS.128 [R21+0x10080], R8 ;  /* 0x0100800815007388 */ /* 0x0003e40000000c00 */
.L_x_3056:
[----:B------:R-:W-:Y:S05]  /*11710*/  BSYNC B1 ;  /* 0x0000000000017941 */ /* 0x000fea0003800000 */
.L_x_3055:
        /* <DEDUP_REMOVED lines=8> */
[----:B------:R-:W2:Y:S01]  /*117a0*/  LDL R32, [R1+0x180] ;  /* 0x0001800001207983 */ /* 0x000ea20000100800 */
[----:B------:R-:W-:Y:S02]  /*117b0*/  MOV R3, c[0x0][0x27c] ;  /* 0x00009f0000037a02 */ /* 0x000fe40000000f00 */
[----:B------:R-:W-:Y:S02]  /*117c0*/  SHF.R.U64 R13, R44, 0x10, R45 ;  /* 0x000000102c0d7819 */ /* 0x000fe4000000122d */
[----:B------:R-:W-:Y:S02]  /*117d0*/  LEA.HI R3, R3, R149, RZ, 0x1d ;  /* 0x0000009503037211 */ /* 0x000fe400078fe8ff */
[----:B------:R-:W-:Y:S02]  /*117e0*/  SHF.R.U64 R24, R40, 0x10, R41 ;  /* 0x0000001028187819 */ /* 0x000fe40000001229 */
[----:B------:R-:W-:Y:S02]  /*117f0*/  SHF.R.S32.HI R2, RZ, 0x1f, R3 ;  /* 0x0000001fff027819 */ /* 0x000fe40000011403 */
[----:B------:R-:W-:-:S02]  /*11800*/  SHF.R.U64 R14, R42, 0x10, R43 ;  /* 0x000000102a0e7819 */ /* 0x000fc4000000122b */
[----:B------:R-:W-:Y:S02]  /*11810*/  LEA.HI R2, R2, R3, RZ, 0x3 ;  /* 0x0000000302027211 */ /* 0x000fe400078f18ff */
[----:B------:R-:W-:Y:S02]  /*11820*/  SHF.L.U32 R3, R3, 0x3, RZ ;  /* 0x0000000303037819 */ /* 0x000fe400000006ff */
[----:B------:R-:W-:Y:S02]  /*11830*/  SHF.L.U32 R2, R2, 0xa, RZ ;  /* 0x0000000a02027819 */ /* 0x000fe400000006ff */
[----:B------:R-:W-:Y:S02]  /*11840*/  LOP3.LUT R3, R250, 0x38, R3, 0xf8, !PT ;  /* 0x00000038fa037812 */ /* 0x000fe400078ef803 */
[----:B------:R-:W-:Y:S02]  /*11850*/  LOP3.LUT R2, R2, 0x7fffe000, RZ, 0xc0, !PT ;  /* 0x7fffe00002027812 */ /* 0x000fe400078ec0ff */
[----:B------:R-:W-:-:S04]  /*11860*/  LOP3.LUT R3, R3, R31, RZ, 0x3c, !PT ;  /* 0x0000001f03037212 */ /* 0x000fc800078e3cff */
[----:B------:R-:W-:Y:S01]  /*11870*/  IADD3 R2, R3, R2, R12 ;  /* 0x0000000203027210 */ /* 0x000fe20007ffe00c */
[----:B------:R-:W-:-:S03]  /*11880*/  HADD2.F32 R3, -RZ, R98.H0_H0 ;  /* 0x20000062ff037230 */ /* 0x000fc60000004100 */
[----:B------:R-:W-:Y:S01]  /*11890*/  SHF.L.U32 R20, R2, 0x1, RZ ;  /* 0x0000000102147819 */ /* 0x000fe200000006ff */
[----:B------:R-:W-:-:S04]  /*118a0*/  HADD2.F32 R2, -RZ, R97.H1_H1 ;  /* 0x30000061ff027230 */ /* 0x000fc80000004100 */
[----:B-1----:R-:W1:Y:S02]  /*118b0*/  LDS.128 R16, [R20+0x10080] ;  /* 0x0100800014107984 */ /* 0x002e640000000c00 */
[----:B-1----:R-:W-:-:S05]  /*118c0*/  HADD2.F32 R4, -RZ, R17.H0_H0 ;  /* 0x20000011ff047230 */ /* 0x002fca0000004100 */
[----:B------:R-:W-:Y:S01]  /*118d0*/  FMUL.FTZ R6, R4, R2 ;  /* 0x0000000204067220 */ /* 0x000fe20000410000 */
[----:B--2---:R-:W1:Y:S02]  /*118e0*/  LDS.128 R8, [R32] ;  /* 0x0000000020087984 */ /* 0x004e640000000c00 */
[----:B-1----:R-:W-:-:S05]  /*118f0*/  HADD2.F32 R5, -RZ, R9.H0_H0 ;  /* 0x20000009ff057230 */ /* 0x002fca0000004100 */
        /* <DEDUP_REMOVED lines=18> */
[CC--:B------:R-:W-:Y:S02]  /*11a20*/  FMUL.FTZ R6, R4.reuse, R2.reuse ;  /* 0x0000000204067220 */ /* 0x0c0fe40000410000 */
[C---:B------:R-:W-:Y:S02]  /*11a30*/  FMUL.FTZ R2, R5.reuse, R2 ;  /* 0x0000000205027220 */ /* 0x040fe40000410000 */
        /* <DEDUP_REMOVED lines=22> */
[----:B------:R-:W-:Y:S02]  /*11ba0*/  HADD2.F32 R2, -RZ, R19.H1_H1 ;  /* 0x30000013ff027230 */ /* 0x000fe40000004100 */
[----:B------:R-:W-:-:S03]  /*11bb0*/  HADD2.F32 R5, -RZ, R4.H0_H0 ;  /* 0x20000004ff057230 */ /* 0x000fc60000004100 */
[----:B------:R-:W-:-:S04]  /*11bc0*/  FMUL.FTZ R4, R2, R6 ;  /* 0x0000000602047220 */ /* 0x000fc80000410000 */
[C---:B------:R-:W-:Y:S02]  /*11bd0*/  FFMA.FTZ R15, R3.reuse, R5, -R4 ;  /* 0x00000005030f7223 */ /* 0x040fe40000010804 */
[----:B------:R-:W-:-:S03]  /*11be0*/  FMUL.FTZ R3, R3, R6 ;  /* 0x0000000603037220 */ /* 0x000fc60000410000 */
[----:B------:R-:W-:Y:S01]  /*11bf0*/  F2FP.PACK_AB R19, R15, R21 ;  /* 0x000000150f13723e */ /* 0x000fe200000000ff */
[----:B------:R-:W-:Y:S01]  /*11c00*/  FFMA.FTZ R11, R2, R5, R3 ;  /* 0x00000005020b7223 */ /* 0x000fe20000010003 */
[----:B------:R-:W-:Y:S02]  /*11c10*/  HADD2.F32 R3, -RZ, R8.H1_H1 ;  /* 0x30000008ff037230 */ /* 0x000fe40000004100 */
[----:B------:R-:W-:Y:S02]  /*11c20*/  HADD2.F32 R5, -RZ, R13.H0_H0 ;  /* 0x2000000dff057230 */ /* 0x000fe40000004100 */
[----:B------:R-:W-:Y:S01]  /*11c30*/  HADD2.F32 R2, -RZ, R16.H1_H1 ;  /* 0x30000010ff027230 */ /* 0x000fe20000004100 */
[----:B------:R-:W-:Y:S01]  /*11c40*/  F2FP.PACK_AB R11, R11, R17 ;  /* 0x000000110b0b723e */ /* 0x000fe200000000ff */
[----:B------:R-:W-:Y:S01]  /*11c50*/  HADD2.F32 R8, -RZ, R24.H0_H0 ;  /* 0x20000018ff087230 */ /* 0x000fe20000004100 */
[-C--:B------:R-:W-:Y:S01]  /*11c60*/  FMUL.FTZ R4, R3, R5.reuse ;  /* 0x0000000503047220 */ /* 0x080fe20000410000 */
[----:B------:R-:W-:Y:S01]  /*11c70*/  F2FP.PACK_AB R17, R27, R30 ;  /* 0x0000001e1b11723e */ /* 0x000fe200000000ff */
[----:B------:R-:W-:-:S02]  /*11c80*/  FMUL.FTZ R5, R2, R5 ;  /* 0x0000000502057220 */ /* 0x000fc40000410000 */
[-C--:B------:R-:W-:Y:S01]  /*11c90*/  FFMA.FTZ R6, R2, R8.reuse, R4 ;  /* 0x0000000802067223 */ /* 0x080fe20000010004 */
[----:B------:R-:W-:Y:S01]  /*11ca0*/  HADD2.F32 R2, -RZ, R18.H1_H1 ;  /* 0x30000012ff027230 */ /* 0x000fe20000004100 */
[----:B------:R-:W-:Y:S01]  /*11cb0*/  FFMA.FTZ R13, R3, R8, -R5 ;  /* 0x00000008030d7223 */ /* 0x000fe20000010805 */
[----:B------:R-:W-:Y:S02]  /*11cc0*/  HADD2.F32 R3, -RZ, R10.H1_H1 ;  /* 0x3000000aff037230 */ /* 0x000fe40000004100 */
[----:B------:R-:W-:Y:S01]  /*11cd0*/  HADD2.F32 R5, -RZ, R9.H0_H0 ;  /* 0x20000009ff057230 */ /* 0x000fe20000004100 */
[----:B------:R-:W-:Y:S01]  /*11ce0*/  F2FP.PACK_AB R9, R26, R29 ;  /* 0x0000001d1a09723e */ /* 0x000fe200000000ff */
[----:B------:R-:W-:Y:S01]  /*11cf0*/  HADD2.F32 R8, -RZ, R14.H0_H0 ;  /* 0x2000000eff087230 */ /* 0x000fe20000004100 */
[----:B------:R-:W-:Y:S02]  /*11d00*/  F2FP.PACK_AB R16, R13, R28 ;  /* 0x0000001c0d10723e */ /* 0x000fe400000000ff */
[----:B------:R-:W-:-:S02]  /*11d10*/  FMUL.FTZ R4, R3, R5 ;  /* 0x0000000503047220 */ /* 0x000fc40000410000 */
[C---:B------:R-:W-:Y:S02]  /*11d20*/  FMUL.FTZ R5, R2.reuse, R5 ;  /* 0x0000000502057220 */ /* 0x040fe40000410000 */
[-C--:B------:R-:W-:Y:S02]  /*11d30*/  FFMA.FTZ R2, R2, R8.reuse, R4 ;  /* 0x0000000802027223 */ /* 0x080fe40000010004 */
[----:B------:R-:W-:Y:S01]  /*11d40*/  FFMA.FTZ R3, R3, R8, -R5 ;  /* 0x0000000803037223 */ /* 0x000fe20000010805 */
[----:B------:R-:W-:Y:S02]  /*11d50*/  F2FP.PACK_AB R8, R6, R23 ;  /* 0x000000170608723e */ /* 0x000fe400000000ff */
[----:B------:R-:W-:Y:S02]  /*11d60*/  F2FP.PACK_AB R10, R2, R22 ;  /* 0x00000016020a723e */ /* 0x000fe400000000ff */
[----:B------:R-:W-:-:S05]  /*11d70*/  F2FP.PACK_AB R18, R3, R25 ;  /* 0x000000190312723e */ /* 0x000fca00000000ff */
[----:B------:R1:W-:Y:S04]  /*11d80*/  STS.128 [R32], R16 ;  /* 0x0000001020007388 */ /* 0x0003e80000000c00 */
[----:B------:R1:W-:Y:S02]  /*11d90*/  STS.128 [R20+0x10080], R8 ;  /* 0x0100800814007388 */ /* 0x0003e40000000c00 */
.L_x_3062:
[----:B------:R-:W-:Y:S05]  /*11da0*/  BSYNC B0 ;  /* 0x0000000000007941 */ /* 0x000fea0003800000 */
.L_x_3061:
[----:B------:R-:W-:-:S13]  /*11db0*/  ISETP.GE.AND P0, PT, R142, c[0x0][0x27c], PT ;  /* 0x00009f008e007a0c */ /* 0x000fda0003f06270 */
[----:B------:R-:W-:Y:S05]  /*11dc0*/  @P0 BRA `(.L_x_3060) ;  /* 0x0000061000000947 */ /* 0x000fea0003800000 */
[----:B------:R-:W2:Y:S04]  /*11dd0*/  LDL R3, [R1+0xe0] ;  /* 0x0000e00001037983 */ /* 0x000ea80000100800 */
[----:B------:R-:W3:Y:S01]  /*11de0*/  LDL R29, [R1+0xf4] ;  /* 0x0000f400011d7983 */ /* 0x000ee20000100800 */
[----:B------:R-:W-:-:S04]  /*11df0*/  MOV R2, c[0x0][0x27c] ;  /* 0x00009f0000027a02 */ /* 0x000fc80000000f00 */
        /* <DEDUP_REMOVED lines=14> */
[----:B-1----:R-:W-:-:S05]  /*11ee0*/  HADD2.F32 R5, -RZ, R9.H0_H0 ;  /* 0x20000009ff057230 */ /* 0x002fca0000004100 */
[----:B------:R-:W-:Y:S01]  /*11ef0*/  FMUL.FTZ R6, R5, R2 ;  /* 0x0000000205067220 */ /* 0x000fe20000410000 */
[----:B--2---:R-:W-:-:S05]  /*11f00*/  HADD2.F32 R4, -RZ, R17.H0_H0 ;  /* 0x20000011ff047230 */ /* 0x004fca0000004100 */
        /* <DEDUP_REMOVED lines=20> */
[----:B------:R-:W-:Y:S01]  /*12050*/  HADD2.F32 R4, -RZ, R18.H0_H0 ;  /* 0x20000012ff047230 */ /* 0x000fe20000004100 */
[----:B------:R-:W-:Y:S01]  /*12060*/  FFMA.FTZ R24, R5, R3, -R2 ;  /* 0x0000000305187223 */ /* 0x000fe20000010802 */
[----:B------:R-:W-:Y:S02]  /*12070*/  HADD2.F32 R2, -RZ, R103.H0_H0 ;  /* 0x20000067ff027230 */ /* 0x000fe40000004100 */
        /* <DEDUP_REMOVED lines=23> */
[----:B------:R-:W-:Y:S01]  /*121f0*/  SHF.R.U64 R4, R56, 0x10, R57 ;  /* 0x0000001038047819 */ /* 0x000fe20000001239 */
[----:B------:R-:W-:Y:S01]  /*12200*/  FFMA.FTZ R14, R5, R3, -R2 ;  /* 0x00000003050e7223 */ /* 0x000fe20000010802 */
[----:B------:R-:W-:Y:S01]  /*12210*/  SHF.R.U64 R2, R52, 0x10, R53 ;  /* 0x0000001034027819 */ /* 0x000fe20000001235 */
[----:B------:R-:W-:Y:S01]  /*12220*/  HADD2.F32 R3, -RZ, R8.H1_H1 ;  /* 0x30000008ff037230 */ /* 0x000fe20000004100 */
[----:B------:R-:W-:Y:S01]  /*12230*/  SHF.R.U64 R6, R54, 0x10, R55 ;  /* 0x0000001036067819 */ /* 0x000fe20000001237 */
[----:B------:R-:W-:Y:S01]  /*12240*/  HADD2.F32 R9, -RZ, R4.H0_H0 ;  /* 0x20000004ff097230 */ /* 0x000fe20000004100 */
[----:B------:R-:W-:Y:S01]  /*12250*/  F2FP.PACK_AB R19, R14, R17 ;  /* 0x000000110e13723e */ /* 0x000fe200000000ff */
[----:B------:R-:W-:Y:S01]  /*12260*/  HADD2.F32 R5, -RZ, R2.H0_H0 ;  /* 0x20000002ff057230 */ /* 0x000fe20000004100 */
[----:B------:R-:W-:Y:S01]  /*12270*/  F2FP.PACK_AB R17, R26, R28 ;  /* 0x0000001c1a11723e */ /* 0x000fe200000000ff */
[----:B------:R-:W-:Y:S01]  /*12280*/  HADD2.F32 R2, -RZ, R16.H1_H1 ;  /* 0x30000010ff027230 */ /* 0x000fe20000004100 */
[----:B------:R-:W-:Y:S01]  /*12290*/  F2FP.PACK_AB R11, R11, R15 ;  /* 0x0000000f0b0b723e */ /* 0x000fe200000000ff */
[----:B------:R-:W-:Y:S01]  /*122a0*/  HADD2.F32 R6, -RZ, R6.H0_H0 ;  /* 0x20000006ff067230 */ /* 0x000fe20000004100 */
[----:B------:R-:W-:-:S02]  /*122b0*/  FMUL.FTZ R4, R3, R5 ;  /* 0x0000000503047220 */ /* 0x000fc40000410000 */
[C---:B------:R-:W-:Y:S02]  /*122c0*/  FMUL.FTZ R5, R2.reuse, R5 ;  /* 0x0000000502057220 */ /* 0x040fe40000410000 */
[-C--:B------:R-:W-:Y:S01]  /*122d0*/  FFMA.FTZ R8, R2, R9.reuse, R4 ;  /* 0x0000000902087223 */ /* 0x080fe20000010004 */
[----:B------:R-:W-:Y:S01]  /*122e0*/  SHF.R.U64 R4, R58, 0x10, R59 ;  /* 0x000000103a047819 */ /* 0x000fe2000000123b */
[----:B------:R-:W-:Y:S01]  /*122f0*/  FFMA.FTZ R13, R3, R9, -R5 ;  /* 0x00000009030d7223 */ /* 0x000fe20000010805 */
[----:B------:R-:W-:Y:S02]  /*12300*/  HADD2.F32 R2, -RZ, R18.H1_H1 ;  /* 0x30000012ff027230 */ /* 0x000fe40000004100 */
[----:B------:R-:W-:Y:S01]  /*12310*/  HADD2.F32 R3, -RZ, R10.H1_H1 ;  /* 0x3000000aff037230 */ /* 0x000fe20000004100 */
[----:B------:R-:W-:Y:S01]  /*12320*/  F2FP.PACK_AB R8, R8, R23 ;  /* 0x000000170808723e */ /* 0x000fe200000000ff */
[----:B------:R-:W-:Y:S01]  /*12330*/  HADD2.F32 R9, -RZ, R4.H0_H0 ;  /* 0x20000004ff097230 */ /* 0x000fe20000004100 */
[----:B------:R-:W-:Y:S01]  /*12340*/  FMUL.FTZ R5, R2, R6 ;  /* 0x0000000602057220 */ /* 0x000fe20000410000 */
[----:B------:R-:W-:Y:S01]  /*12350*/  F2FP.PACK_AB R16, R13, R24 ;  /* 0x000000180d10723e */ /* 0x000fe200000000ff */
[----:B------:R-:W-:-:S02]  /*12360*/  FMUL.FTZ R4, R3, R6 ;  /* 0x0000000603047220 */ /* 0x000fc40000410000 */
[-C--:B------:R-:W-:Y:S02]  /*12370*/  FFMA.FTZ R3, R3, R9.reuse, -R5 ;  /* 0x0000000903037223 */ /* 0x080fe40000010805 */
[----:B------:R-:W-:Y:S01]  /*12380*/  FFMA.FTZ R2, R2, R9, R4 ;  /* 0x0000000902027223 */ /* 0x000fe20000010004 */
[----:B------:R-:W-:Y:S02]  /*12390*/  F2FP.PACK_AB R9, R25, R27 ;  /* 0x0000001b1909723e */ /* 0x000fe400000000ff */
[----:B------:R-:W-:Y:S02]  /*123a0*/  F2FP.PACK_AB R18, R3, R21 ;  /* 0x000000150312723e */ /* 0x000fe400000000ff */
[----:B------:R-:W-:-:S03]  /*123b0*/  F2FP.PACK_AB R10, R2, R22 ;  /* 0x00000016020a723e */ /* 0x000fc600000000ff */
[----:B------:R1:W-:Y:S04]  /*123c0*/  STS.128 [R29], R16 ;  /* 0x000000101d007388 */ /* 0x0003e80000000c00 */
[----:B------:R1:W-:Y:S02]  /*123d0*/  STS.128 [R20+0x10080], R8 ;  /* 0x0100800814007388 */ /* 0x0003e40000000c00 */
.L_x_3060:
[----:B------:R-:W-:Y:S05]  /*123e0*/  BSYNC B1 ;  /* 0x0000000000017941 */ /* 0x000fea0003800000 */
.L_x_3059:
        /* <DEDUP_REMOVED lines=17> */
[----:B------:R-:W-:Y:S01]  /*12500*/  HADD2.F32 R5, -RZ, R106.H1_H1 ;  /* 0x3000006aff057230 */ /* 0x000fe20000004100 */
[----:B-1----:R-:W-:Y:S02]  /*12510*/  SHF.R.U32.HI R9, RZ, 0x10, R61 ;  /* 0x00000010ff097819 */ /* 0x002fe4000001163d */
[----:B------:R-:W-:-:S02]  /*12520*/  LEA.HI R2, R2, R149, RZ, 0x1d ;  /* 0x0000009502027211 */ /* 0x000fc400078fe8ff */
[----:B------:R-:W-:Y:S01]  /*12530*/  SHF.R.U32.HI R15, RZ, 0x10, R67 ;  /* 0x00000010ff0f7819 */ /* 0x000fe20000011643 */
[----:B------:R-:W-:Y:S01]  /*12540*/  HADD2.F32 R40, -RZ, R9.H0_H0 ;  /* 0x20000009ff287230 */ /* 0x000fe20000004100 */
        /* <DEDUP_REMOVED lines=13> */
[----:B------:R-:W-:Y:S01]  /*12620*/  HADD2.F32 R2, -RZ, R105.H1_H1 ;  /* 0x30000069ff027230 */ /* 0x000fe20000004100 */
[----:B------:R-:W-:Y:S01]  /*12630*/  SHF.R.U64 R28, R64, 0x10, R65 ;  /* 0x00000010401c7819 */ /* 0x000fe20000001241 */
[----:B------:R-:W-:Y:S01]  /*12640*/  HADD2.F32 R39, -RZ, R27.H0_H0 ;  /* 0x2000001bff277230 */ /* 0x000fe20000004100 */
[----:B------:R-:W-:Y:S01]  /*12650*/  SHF.R.U64 R30, R60, 0x10, R61 ;  /* 0x000000103c1e7819 */ /* 0x000fe2000000123d */
[----:B------:R-:W1:Y:S01]  /*12660*/  LDS.128 R16, [R24+0x10080] ;  /* 0x0100800018107984 */ /* 0x000e620000000c00 */
[----:B------:R-:W-:-:S02]  /*12670*/  SHF.R.U64 R32, R66, 0x10, R67 ;  /* 0x0000001042207819 */ /* 0x000fc40000001243 */
[----:B------:R-:W-:Y:S01]  /*12680*/  SHF.R.U64 R36, R62, 0x10, R63 ;  /* 0x000000103e247819 */ /* 0x000fe2000000123f */
[----:B------:R-:W-:Y:S02]  /*12690*/  HADD2.F32 R27, -RZ, R30.H0_H0 ;  /* 0x2000001eff1b7230 */ /* 0x000fe40000004100 */
[----:B-1----:R-:W-:-:S05]  /*126a0*/  HADD2.F32 R3, -RZ, R17.H0_H0 ;  /* 0x20000011ff037230 */ /* 0x002fca0000004100 */
[-C--:B------:R-:W-:Y:S01]  /*126b0*/  FMUL.FTZ R14, R3, R2.reuse ;  /* 0x00000002030e7220 */ /* 0x080fe20000410000 */
[----:B---3--:R-:W1:Y:S02]  /*126c0*/  LDS.128 R20, [R44] ;  /* 0x000000002c147984 */ /* 0x008e640000000c00 */
[--C-:B-1----:R-:W-:Y:S02]  /*126d0*/  HADD2.F32 R6, -RZ, R21.reuse.H0_H0 ;  /* 0x20000015ff067230 */ /* 0x102fe40000004100 */
[----:B------:R-:W-:Y:S02]  /*126e0*/  HADD2.F32 R21, -RZ, R21.H1_H1 ;  /* 0x30000015ff157230 */ /* 0x000fe40000004100 */
[----:B------:R-:W-:Y:S01]  /*126f0*/  HADD2.F32 R13, -RZ, R20.H0_H0 ;  /* 0x20000014ff0d7230 */ /* 0x000fe20000004100 */
[----:B------:R-:W-:Y:S01]  /*12700*/  FMUL.FTZ R8, R6, R2 ;  /* 0x0000000206087220 */ /* 0x000fe20000410000 */
[----:B------:R-:W-:Y:S01]  /*12710*/  HADD2.F32 R2, -RZ, R17.H1_H1 ;  /* 0x30000011ff027230 */ /* 0x000fe20000004100 */
[-C--:B------:R-:W-:Y:S01]  /*12720*/  FMUL.FTZ R4, R21, R10.reuse ;  /* 0x0000000a15047220 */ /* 0x080fe20000410000 */
[----:B------:R-:W-:Y:S01]  /*12730*/  HADD2.F32 R11, -RZ, R22.H0_H0 ;  /* 0x20000016ff0b7230 */ /* 0x000fe20000004100 */
        /* <DEDUP_REMOVED lines=8> */
[----:B------:R-:W-:Y:S01]  /*127c0*/  FFMA.FTZ R34, R6, R5, -R14 ;  /* 0x0000000506227223 */ /* 0x000fe2000001080e */
[----:B------:R-:W-:Y:S01]  /*127d0*/  HADD2.F32 R9, -RZ, R23.H0_H0 ;  /* 0x20000017ff097230 */ /* 0x000fe20000004100 */
[C---:B------:R-:W-:Y:S01]  /*127e0*/  FMUL.FTZ R29, R2.reuse, R3 ;  /* 0x00000003021d7220 */ /* 0x040fe20000410000 */
[----:B------:R-:W-:Y:S01]  /*127f0*/  HADD2.F32 R3, -RZ, R107.H1_H1 ;  /* 0x3000006bff037230 */ /* 0x000fe20000004100 */
[----:B------:R-:W-:Y:S01]  /*12800*/  FFMA.FTZ R35, R2, R10, R8 ;  /* 0x0000000a02237223 */ /* 0x000fe20000010008 */
[----:B------:R-:W-:Y:S01]  /*12810*/  HADD2.F32 R2, -RZ, R18.H0_H0 ;  /* 0x20000012ff027230 */ /* 0x000fe20000004100 */
[----:B------:R-:W-:Y:S01]  /*12820*/  FMUL.FTZ R5, R11, R4 ;  /* 0x000000040b057220 */ /* 0x000fe20000410000 */
[----:B------:R-:W-:Y:S01]  /*12830*/  HADD2.F32 R8, -RZ, R108.H1_H1 ;  /* 0x3000006cff087230 */ /* 0x000fe20000004100 */
[----:B------:R-:W-:Y:S01]  /*12840*/  FFMA.FTZ R13, R13, R10, -R29 ;  /* 0x0000000a0d0d7223 */ /* 0x000fe2000001081d */
[----:B------:R-:W-:Y:S01]  /*12850*/  HADD2.F32 R6, -RZ, R23.H1_H1 ;  /* 0x30000017ff067230 */ /* 0x000fe20000004100 */
[C---:B------:R-:W-:Y:S01]  /*12860*/  FMUL.FTZ R26, R2.reuse, R4 ;  /* 0x00000004021a7220 */ /* 0x040fe20000410000 */
[----:B------:R-:W-:Y:S01]  /*12870*/  HADD2.F32 R17, -RZ, R28.H0_H0 ;  /* 0x2000001cff117230 */ /* 0x000fe20000004100 */
[-C--:B------:R-:W-:Y:S01]  /*12880*/  FFMA.FTZ R33, R2, R8.reuse, R5 ;  /* 0x0000000802217223 */ /* 0x080fe20000010005 */
[----:B------:R-:W-:Y:S01]  /*12890*/  HADD2.F32 R2, -RZ, R19.H0_H0 ;  /* 0x20000013ff027230 */ /* 0x000fe20000004100 */
[----:B------:R-:W-:Y:S01]  /*128a0*/  FMUL.FTZ R4, R9, R3 ;  /* 0x0000000309047220 */ /* 0x000fe20000410000 */
[----:B------:R-:W-:Y:S01]  /*128b0*/  HADD2.F32 R5, -RZ, R109.H0_H0 ;  /* 0x2000006dff057230 */ /* 0x000fe20000004100 */
[----:B------:R-:W-:-:S02]  /*128c0*/  FFMA.FTZ R10, R11, R8, -R26 ;  /* 0x000000080b0a7223 */ /* 0x000fc4000001081a */
[C---:B------:R-:W-:Y:S02]  /*128d0*/  FMUL.FTZ R23, R2.reuse, R3 ;  /* 0x0000000302177220 */ /* 0x040fe40000410000 */
[----:B------:R-:W-:Y:S01]  /*128e0*/  FFMA.FTZ R25, R2, R5, R4 ;  /* 0x0000000502197223 */ /* 0x000fe20000010004 */
[----:B------:R-:W-:Y:S01]  /*128f0*/  HADD2.F32 R2, -RZ, R19.H1_H1 ;  /* 0x30000013ff027230 */ /* 0x000fe20000004100 */
[----:B------:R-:W-:Y:S01]  /*12900*/  FMUL.FTZ R3, R6, R15 ;  /* 0x0000000f06037220 */ /* 0x000fe20000410000 */
[----:B------:R-:W-:Y:S01]  /*12910*/  HADD2.F32 R4, -RZ, R20.H1_H1 ;  /* 0x30000014ff047230 */ /* 0x000fe20000004100 */
[----:B------:R-:W-:Y:S01]  /*12920*/  FFMA.FTZ R5, R9, R5, -R23 ;  /* 0x0000000509057223 */ /* 0x000fe20000010817 */
[----:B------:R-:W-:Y:S01]  /*12930*/  F2FP.PACK_AB R9, R37, R38 ;  /* 0x000000262509723e */ /* 0x000fe200000000ff */
[C---:B------:R-:W-:Y:S01]  /*12940*/  FMUL.FTZ R19, R2.reuse, R15 ;  /* 0x0000000f02137220 */ /* 0x040fe20000410000 */
[----:B------:R-:W-:Y:S01]  /*12950*/  HADD2.F32 R15, -RZ, R32.H0_H0 ;  /* 0x20000020ff0f7230 */ /* 0x000fe20000004100 */
[----:B------:R-:W-:Y:S01]  /*12960*/  FFMA.FTZ R20, R2, R39, R3 ;  /* 0x0000002702147223 */ /* 0x000fe20000010003 */
[----:B------:R-:W-:Y:S01]  /*12970*/  HADD2.F32 R2, -RZ, R16.H1_H1 ;  /* 0x30000010ff027230 */ /* 0x000fe20000004100 */
[----:B------:R-:W-:Y:S01]  /*12980*/  FMUL.FTZ R14, R4, R17 ;  /* 0x00000011040e7220 */ /* 0x000fe20000410000 */
[----:B------:R-:W-:-:S02]  /*12990*/  HADD2.F32 R3, -RZ, R22.H1_H1 ;  /* 0x30000016ff037230 */ /* 0x000fc40000004100 */
[----:B------:R-:W-:Y:S01]  /*129a0*/  F2FP.PACK_AB R11, R20, R25 ;  /* 0x00000019140b723e */ /* 0x000fe200000000ff */
[C---:B------:R-:W-:Y:S02]  /*129b0*/  FMUL.FTZ R16, R2.reuse, R17 ;  /* 0x0000001102107220 */ /* 0x040fe40000410000 */
[----:B------:R-:W-:Y:S01]  /*129c0*/  FFMA.FTZ R17, R2, R27, R14 ;  /* 0x0000001b02117223 */ /* 0x000fe2000001000e */
[----:B------:R-:W-:Y:S01]  /*129d0*/  HADD2.F32 R2, -RZ, R18.H1_H1 ;  /* 0x30000012ff027230 */ /* 0x000fe20000004100 */
[----:B------:R-:W-:Y:S01]  /*129e0*/  FMUL.FTZ R14, R3, R15 ;  /* 0x0000000f030e7220 */ /* 0x000fe20000410000 */
[----:B------:R-:W-:Y:S01]  /*129f0*/  HADD2.F32 R18, -RZ, R36.H0_H0 ;  /* 0x20000024ff127230 */ /* 0x000fe20000004100 */
[----:B------:R-:W-:Y:S01]  /*12a00*/  FFMA.FTZ R4, R4, R27, -R16 ;  /* 0x0000001b04047223 */ /* 0x000fe20000010810 */
[----:B------:R-:W-:Y:S01]  /*12a10*/  F2FP.PACK_AB R8, R17, R35 ;  /* 0x000000231108723e */ /* 0x000fe200000000ff */
[C---:B------:R-:W-:Y:S02]  /*12a20*/  FMUL.FTZ R15, R2.reuse, R15 ;  /* 0x0000000f020f7220 */ /* 0x040fe40000410000 */
[----:B------:R-:W-:Y:S01]  /*12a30*/  FFMA.FTZ R22, R2, R18, R14 ;  /* 0x0000001202167223 */ /* 0x000fe2000001000e */
[----:B------:R-:W-:Y:S01]  /*12a40*/  F2FP.PACK_AB R16, R4, R13 ;  /* 0x0000000d0410723e */ /* 0x000fe200000000ff */
[----:B------:R-:W-:-:S02]  /*12a50*/  FFMA.FTZ R14, R21, R40, -R31 ;  /* 0x00000028150e7223 */ /* 0x000fc4000001081f */
[----:B------:R-:W-:Y:S02]  /*12a60*/  FFMA.FTZ R2, R6, R39, -R19 ;  /* 0x0000002706027223 */ /* 0x000fe40000010813 */
[----:B------:R-:W-:Y:S01]  /*12a70*/  FFMA.FTZ R3, R3, R18, -R15 ;  /* 0x0000001203037223 */ /* 0x000fe2000001080f */
[----:B------:R-:W-:Y:S02]  /*12a80*/  F2FP.PACK_AB R17, R14, R34 ;  /* 0x000000220e11723e */ /* 0x000fe400000000ff */
[----:B------:R-:W-:Y:S02]  /*12a90*/  F2FP.PACK_AB R19, R2, R5 ;  /* 0x000000050213723e */ /* 0x000fe400000000ff */
[----:B------:R-:W-:Y:S02]  /*12aa0*/  F2FP.PACK_AB R18, R3, R10 ;  /* 0x0000000a0312723e */ /* 0x000fe400000000ff */
[----:B------:R-:W-:-:S03]  /*12ab0*/  F2FP.PACK_AB R10, R22, R33 ;  /* 0x00000021160a723e */ /* 0x000fc600000000ff */
[----:B------:R1:W-:Y:S04]  /*12ac0*/  STS.128 [R44], R16 ;  /* 0x000000102c007388 */ /* 0x0003e80000000c00 */
[----:B------:R1:W-:Y:S02]  /*12ad0*/  STS.128 [R24+0x10080], R8 ;  /* 0x0100800818007388 */ /* 0x0003e40000000c00 */
.L_x_3066:
[----:B------:R-:W-:Y:S05]  /*12ae0*/  BSYNC B0 ;  /* 0x0000000000007941 */ /* 0x000fea0003800000 */
.L_x_3065:
[----:B------:R-:W-:-:S13]  /*12af0*/  ISETP.GE.AND P0, PT, R142, c[0x0][0x27c], PT ;  /* 0x00009f008e007a0c */ /* 0x000fda0003f06270 */
[----:B------:R-:W-:Y:S05]  /*12b00*/  @P0 BRA `(.L_x_3064) ;  /* 0x0000061000000947 */ /* 0x000fea0003800000 */
[----:B------:R-:W3:Y:S04]  /*12b10*/  LDL R3, [R1+0xe0] ;  /* 0x0000e00001037983 */ /* 0x000ee80000100800 */
[----:B------:R-:W4:Y:S01]  /*12b20*/  LDL R45, [R1+0xf0] ;  /* 0x0000f000012d7983 */ /* 0x000f220000100800 */
[----:B------:R-:W-:Y:S02]  /*12b30*/  MOV R2, c[0x0][0x27c] ;  /* 0x00009f0000027a02 */ /* 0x000fe40000000f00 */
[----:B------:R-:W-:Y:S02]  /*12b40*/  SHF.R.U32.HI R5, RZ, 0x10, R73 ;  /* 0x00000010ff057819 */ /* 0x000fe40000011649 */
[----:B------:R-:W-:Y:S02]  /*12b50*/  SHF.R.U32.HI R28, RZ, 0x10, R77 ;  /* 0x00000010ff1c7819 */ /* 0x000fe4000001164d */
[----:B------:R-:W-:-:S02]  /*12b60*/  SHF.R.U32.HI R30, RZ, 0x10, R75 ;  /* 0x00000010ff1e7819 */ /* 0x000fc4000001164b */
[----:B------:R-:W-:Y:S01]  /*12b70*/  SHF.R.U64 R35, R72, 0x10, R73 ;  /* 0x0000001048237819 */ /* 0x000fe20000001249 */
[----:B-1----:R-:W-:Y:S01]  /*12b80*/  HADD2.F32 R44, -RZ, R28.H0_H0 ;  /* 0x2000001cff2c7230 */ /* 0x002fe20000004100 */
[----:B------:R-:W-:Y:S02]  /*12b90*/  SHF.R.U32.HI R34, RZ, 0x10, R79 ;  /* 0x00000010ff227819 */ /* 0x000fe4000001164f */
[----:B------:R-:W-:Y:S02]  /*12ba0*/  SHF.R.U64 R36, R74, 0x10, R75 ;  /* 0x000000104a247819 */ /* 0x000fe4000000124b */
[----:B------:R-:W-:Y:S02]  /*12bb0*/  SHF.R.U64 R39, R76, 0x10, R77 ;  /* 0x000000104c277819 */ /* 0x000fe4000000124d */
[----:B---3--:R-:W-:-:S04]  /*12bc0*/  LEA.HI R2, R2, R3, RZ, 0x1d ;  /* 0x0000000302027211 */ /* 0x008fc800078fe8ff */
[----:B------:R-:W-:Y:S01]  /*12bd0*/  SHF.R.S32.HI R3, RZ, 0x1f, R2 ;  /* 0x0000001fff037819 */ /* 0x000fe20000011402 */
[----:B----4-:R-:W1:Y:S01]  /*12be0*/  LDS.128 R8, [R45] ;  /* 0x000000002d087984 */ /* 0x010e620000000c00 */
[----:B------:R-:W-:Y:S02]  /*12bf0*/  SHF.L.U32 R4, R2, 0x3, RZ ;  /* 0x0000000302047819 */ /* 0x000fe400000006ff */
[----:B------:R-:W-:Y:S02]  /*12c00*/  LEA.HI R2, R3, R2, RZ, 0x3 ;  /* 0x0000000203027211 */ /* 0x000fe400078f18ff */
[----:B------:R-:W-:Y:S01]  /*12c10*/  LOP3.LUT R3, R43, 0x38, R4, 0xf8, !PT ;  /* 0x000000382b037812 */ /* 0x000fe200078ef804 */
[----:B------:R-:W-:Y:S01]  /*12c20*/  HADD2.F32 R43, -RZ, R34.H0_H0 ;  /* 0x20000022ff2b7230 */ /* 0x000fe20000004100 */
[----:B------:R-:W-:Y:S02]  /*12c30*/  SHF.L.U32 R2, R2, 0xa, RZ ;  /* 0x0000000a02027819 */ /* 0x000fe400000006ff */
[----:B------:R-:W-:-:S02]  /*12c40*/  LOP3.LUT R3, R3, R42, RZ, 0x3c, !PT ;  /* 0x0000002a03037212 */ /* 0x000fc400078e3cff */
[----:B------:R-:W-:-:S04]  /*12c50*/  LOP3.LUT R2, R2, 0x7fffe000, RZ, 0xc0, !PT ;  /* 0x7fffe00002027812 */ /* 0x000fc800078ec0ff */
[----:B-----5:R-:W-:Y:S02]  /*12c60*/  IADD3 R2, R3, R2, R41 ;  /* 0x0000000203027210 */ /* 0x020fe40007ffe029 */
[----:B------:R-:W-:Y:S02]  /*12c70*/  SHF.R.U64 R41, R78, 0x10, R79 ;  /* 0x000000104e297819 */ /* 0x000fe4000000124f */
[----:B------:R-:W-:Y:S01]  /*12c80*/  SHF.L.U32 R29, R2, 0x1, RZ ;  /* 0x00000001021d7819 */ /* 0x000fe200000006ff */
[----:B------:R-:W-:Y:S02]  /*12c90*/  HADD2.F32 R2, -RZ, R109.H1_H1 ;  /* 0x3000006dff027230 */ /* 0x000fe40000004100 */
[----:B------:R-:W-:Y:S02]  /*12ca0*/  HADD2.F32 R34, -RZ, R41.H0_H0 ;  /* 0x20000029ff227230 */ /* 0x000fe40000004100 */
[----:B------:R-:W3:Y:S01]  /*12cb0*/  LDS.128 R16, [R29+0x10080] ;  /* 0x010080001d107984 */ /* 0x000ee20000000c00 */
[----:B-1----:R-:W-:-:S02]  /*12cc0*/  HADD2.F32 R26, -RZ, R9.H0_H0 ;  /* 0x20000009ff1a7230 */ /* 0x002fc40000004100 */
[--C-:B------:R-:W-:Y:S02]  /*12cd0*/  HADD2.F32 R22, -RZ, R10.reuse.H0_H0 ;  /* 0x2000000aff167230 */ /* 0x100fe40000004100 */
[----:B------:R-:W-:Y:S01]  /*12ce0*/  HADD2.F32 R25, -RZ, R10.H1_H1 ;  /* 0x3000000aff197230 */ /* 0x000fe20000004100 */
[----:B------:R-:W-:Y:S01]  /*12cf0*/  FMUL.FTZ R6, R26, R2 ;  /* 0x000000021a067220 */ /* 0x000fe20000410000 */
[----:B------:R-:W-:Y:S02]  /*12d00*/  HADD2.F32 R23, -RZ, R9.H1_H1 ;  /* 0x30000009ff177230 */ /* 0x000fe40000004100 */
[--C-:B------:R-:W-:Y:S02]  /*12d10*/  HADD2.F32 R24, -RZ, R8.reuse.H0_H0 ;  /* 0x20000008ff187230 */ /* 0x100fe40000004100 */
[----:B------:R-:W-:Y:S02]  /*12d20*/  HADD2.F32 R27, -RZ, R8.H1_H1 ;  /* 0x30000008ff1b7230 */ /* 0x000fe40000004100 */
[----:B------:R-:W-:-:S02]  /*12d30*/  HADD2.F32 R8, -RZ, R110.H1_H1 ;  /* 0x3000006eff087230 */ /* 0x000fc40000004100 */
[--C-:B------:R-:W-:Y:S02]  /*12d40*/  HADD2.F32 R21, -RZ, R11.reuse.H0_H0 ;  /* 0x2000000bff157230 */ /* 0x100fe40000004100 */
[----:B------:R-:W-:Y:S02]  /*12d50*/  HADD2.F32 R20, -RZ, R11.H1_H1 ;  /* 0x3000000bff147230 */ /* 0x000fe40000004100 */
[----:B---3--:R-:W-:Y:S02]  /*12d60*/  HADD2.F32 R4, -RZ, R17.H0_H0 ;  /* 0x20000011ff047230 */ /* 0x008fe40000004100 */
[--C-:B------:R-:W-:Y:S02]  /*12d70*/  HADD2.F32 R10, -RZ, R16.reuse.H0_H0 ;  /* 0x20000010ff0a7230 */ /* 0x100fe40000004100 */
[----:B------:R-:W-:Y:S01]  /*12d80*/  HADD2.F32 R15, -RZ, R16.H1_H1 ;  /* 0x30000010ff0f7230 */ /* 0x000fe20000004100 */
[C---:B------:R-:W-:Y:S01]  /*12d90*/  FMUL.FTZ R33, R4.reuse, R2 ;  /* 0x0000000204217220 */ /* 0x040fe20000410000 */
[----:B------:R-:W-:Y:S01]  /*12da0*/  HADD2.F32 R16, -RZ, R5.H0_H0 ;  /* 0x20000005ff107230 */ /* 0x000fe20000004100 */
[----:B------:R-:W-:Y:S01]  /*12db0*/  FFMA.FTZ R42, R4, R8, R6 ;  /* 0x00000008042a7223 */ /* 0x000fe20000010006 */
[----:B------:R-:W-:-:S02]  /*12dc0*/  HADD2.F32 R3, -RZ, R17.H1_H1 ;  /* 0x30000011ff037230 */ /* 0x000fc40000004100 */
[----:B------:R-:W-:Y:S01]  /*12dd0*/  HADD2.F32 R5, -RZ, R110.H0_H0 ;  /* 0x2000006eff057230 */ /* 0x000fe20000004100 */
[-C--:B------:R-:W-:Y:S01]  /*12de0*/  FMUL.FTZ R2, R23, R16.reuse ;  /* 0x0000001017027220 */ /* 0x080fe20000410000 */
[----:B------:R-:W-:Y:S01]  /*12df0*/  HADD2.F32 R6, -RZ, R112.H0_H0 ;  /* 0x20000070ff067230 */ /* 0x000fe20000004100 */
[C---:B------:R-:W-:Y:S01]  /*12e00*/  FMUL.FTZ R32, R3.reuse, R16 ;  /* 0x0000001003207220 */ /* 0x040fe20000410000 */
[----:B------:R-:W-:Y:S01]  /*12e10*/  HADD2.F32 R11, -RZ, R19.H0_H0 ;  /* 0x20000013ff0b7230 */ /* 0x000fe20000004100 */
[-C--:B------:R-:W-:Y:S01]  /*12e20*/  FMUL.FTZ R4, R24, R5.reuse ;  /* 0x0000000518047220 */ /* 0x080fe20000410000 */
[----:B------:R-:W-:Y:S01]  /*12e30*/  HADD2.F32 R17, -RZ, R30.H0_H0 ;  /* 0x2000001eff117230 */ /* 0x000fe20000004100 */
[----:B------:R-:W-:Y:S01]  /*12e40*/  FFMA.FTZ R40, R3, R44, R2 ;  /* 0x0000002c03287223 */ /* 0x000fe20000010002 */
[--C-:B------:R-:W-:Y:S01]  /*12e50*/  HADD2.F32 R2, -RZ, R111.reuse.H1_H1 ;  /* 0x3000006fff027230 */ /* 0x100fe20000004100 */
[C---:B------:R-:W-:Y:S01]  /*12e60*/  FFMA.FTZ R37, R10.reuse, R6, R4 ;  /* 0x000000060a257223 */ /* 0x040fe20000010004 */
[----:B------:R-:W-:Y:S01]  /*12e70*/  HADD2.F32 R3, -RZ, R111.H0_H0 ;  /* 0x2000006fff037230 */ /* 0x000fe20000004100 */
[----:B------:R-:W-:Y:S01]  /*12e80*/  FMUL.FTZ R31, R10, R5 ;  /* 0x000000050a1f7220 */ /* 0x000fe20000410000 */
[----:B------:R-:W-:Y:S01]  /*12e90*/  HADD2.F32 R4, -RZ, R112.H1_H1 ;  /* 0x30000070ff047230 */ /* 0x000fe20000004100 */
[-C--:B------:R-:W-:Y:S01]  /*12ea0*/  FMUL.FTZ R10, R21, R2.reuse ;  /* 0x00000002150a7220 */ /* 0x080fe20000410000 */
[--C-:B------:R-:W-:Y:S01]  /*12eb0*/  HADD2.F32 R14, -RZ, R18.reuse.H0_H0 ;  /* 0x20000012ff0e7230 */ /* 0x100fe20000004100 */
[----:B------:R-:W-:Y:S01]  /*12ec0*/  FMUL.FTZ R16, R22, R3 ;  /* 0x0000000316107220 */ /* 0x000fe20000410000 */
[----:B------:R-:W-:Y:S01]  /*12ed0*/  HADD2.F32 R13, -RZ, R18.H1_H1 ;  /* 0x30000012ff0d7230 */ /* 0x000fe20000004100 */
[C---:B------:R-:W-:Y:S01]  /*12ee0*/  FMUL.FTZ R18, R11.reuse, R2 ;  /* 0x000000020b127220 */ /* 0x040fe20000410000 */
[----:B------:R-:W-:Y:S01]  /*12ef0*/  HADD2.F32 R9, -RZ, R19.H1_H1 ;  /* 0x30000013ff097230 */ /* 0x000fe20000004100 */
[----:B------:R-:W-:Y:S01]  /*12f00*/  FFMA.FTZ R19, R11, R4, R10 ;  /* 0x000000040b137223 */ /* 0x000fe2000001000a */
[----:B------:R-:W-:Y:S01]  /*12f10*/  HADD2.F32 R5, -RZ, R113.H0_H0 ;  /* 0x20000071ff057230 */ /* 0x000fe20000004100 */
[----:B------:R-:W-:Y:S01]  /*12f20*/  FMUL.FTZ R2, R20, R17 ;  /* 0x0000001114027220 */ /* 0x000fe20000410000 */
[----:B------:R-:W-:Y:S01]  /*12f30*/  HADD2.F32 R11, -RZ, R35.H0_H0 ;  /* 0x20000023ff0b7230 */ /* 0x000fe20000004100 */
[C---:B------:R-:W-:Y:S01]  /*12f40*/  FMUL.FTZ R28, R14.reuse, R3 ;  /* 0x000000030e1c7220 */ /* 0x040fe20000410000 */
[----:B------:R-:W-:Y:S01]  /*12f50*/  HADD2.F32 R10, -RZ, R36.H0_H0 ;  /* 0x20000024ff0a7230 */ /* 0x000fe20000004100 */
[----:B------:R-:W-:Y:S01]  /*12f60*/  FFMA.FTZ R38, R14, R5, R16 ;  /* 0x000000050e267223 */ /* 0x000fe20000010010 */
[----:B------:R-:W-:Y:S01]  /*12f70*/  HADD2.F32 R35, -RZ, R39.H0_H0 ;  /* 0x20000027ff237230 */ /* 0x000fe20000004100 */
[----:B------:R-:W-:-:S02]  /*12f80*/  FMUL.FTZ R16, R9, R17 ;  /* 0x0000001109107220 */ /* 0x000fc40000410000 */
[----:B------:R-:W-:Y:S02]  /*12f90*/  FFMA.FTZ R17, R9, R43, R2 ;  /* 0x0000002b09117223 */ /* 0x000fe40000010002 */
[-C--:B------:R-:W-:Y:S02]  /*12fa0*/  FMUL.FTZ R3, R27, R11.reuse ;  /* 0x0000000b1b037220 */ /* 0x080fe40000410000 */
[-C--:B------:R-:W-:Y:S02]  /*12fb0*/  FMUL.FTZ R2, R25, R10.reuse ;  /* 0x0000000a19027220 */ /* 0x080fe40000410000 */
[----:B------:R-:W-:Y:S02]  /*12fc0*/  FMUL.FTZ R11, R15, R11 ;  /* 0x0000000b0f0b7220 */ /* 0x000fe40000410000 */
[----:B------:R-:W-:Y:S02]  /*12fd0*/  FMUL.FTZ R9, R13, R10 ;  /* 0x0000000a0d097220 */ /* 0x000fe40000410000 */
[----:B------:R-:W-:-:S02]  /*12fe0*/  FFMA.FTZ R15, R15, R35, R3 ;  /* 0x000000230f0f7223 */ /* 0x000fc40000010003 */
[----:B------:R-:W-:Y:S02]  /*12ff0*/  FFMA.FTZ R10, R24, R6, -R31 ;  /* 0x00000006180a7223 */ /* 0x000fe4000001081f */
[----:B------:R-:W-:Y:S02]  /*13000*/  FFMA.FTZ R30, R13, R34, R2 ;  /* 0x000000220d1e7223 */ /* 0x000fe40000010002 */
[----:B------:R-:W-:Y:S02]  /*13010*/  FFMA.FTZ R6, R22, R5, -R28 ;  /* 0x0000000516067223 */ /* 0x000fe4000001081c */
[----:B------:R-:W-:Y:S02]  /*13020*/  FFMA.FTZ R3, R21, R4, -R18 ;  /* 0x0000000415037223 */ /* 0x000fe40000010812 */
[----:B------:R-:W-:Y:S01]  /*13030*/  FFMA.FTZ R14, R26, R8, -R33 ;  /* 0x000000081a0e7223 */ /* 0x000fe20000010821 */
[----:B------:R-:W-:Y:S01]  /*13040*/  F2FP.PACK_AB R8, R15, R37 ;  /* 0x000000250f08723e */ /* 0x000fe200000000ff */
        /* <DEDUP_REMOVED lines=9> */
[----:B------:R-:W-:Y:S02]  /*130e0*/  F2FP.PACK_AB R9, R40, R42 ;  /* 0x0000002a2809723e */ /* 0x000fe400000000ff */
[----:B------:R-:W-:Y:S01]  /*130f0*/  F2FP.PACK_AB R10, R30, R38 ;  /* 0x000000261e0a723e */ /* 0x000fe200000000ff */
[----:B------:R1:W-:Y:S04]  /*13100*/  STS.128 [R45], R16 ;  /* 0x000000102d007388 */ /* 0x0003e80000000c00 */
[----:B------:R1:W-:Y:S02]  /*13110*/  STS.128 [R29+0x10080], R8 ;  /* 0x010080081d007388 */ /* 0x0003e40000000c00 */
.L_x_3064:
[----:B------:R-:W-:Y:S05]  /*13120*/  BSYNC B1 ;  /* 0x0000000000017941 */ /* 0x000fea0003800000 */
.L_x_3063:
        /* <DEDUP_REMOVED lines=29> */
[----:B------:R-:W-:Y:S02]  /*13300*/  SHF.R.U64 R35, R80, 0x10, R81 ;  /* 0x0000001050237819 */ /* 0x000fe40000001251 */
[----:B------:R-:W-:Y:S01]  /*13310*/  SHF.L.U32 R29, R2, 0x1, RZ ;  /* 0x00000001021d7819 */ /* 0x000fe200000006ff */
[----:B------:R-:W-:Y:S01]  /*13320*/  HADD2.F32 R2, -RZ, R68.H0_H0 ;  /* 0x20000044ff027230 */ /* 0x000fe20000004100 */
[----:B------:R-:W-:-:S02]  /*13330*/  SHF.R.U32.HI R34, RZ, 0x10, R87 ;  /* 0x00000010ff227819 */ /* 0x000fc40000011657 */
[----:B------:R-:W-:Y:S01]  /*13340*/  SHF.R.U64 R36, R82, 0x10, R83 ;  /* 0x0000001052247819 */ /* 0x000fe20000001253 */
[----:B------:R-:W1:Y:S01]  /*13350*/  LDS.128 R16, [R29+0x10080] ;  /* 0x010080001d107984 */ /* 0x000e620000000c00 */
[----:B------:R-:W-:Y:S01]  /*13360*/  SHF.R.U64 R39, R84, 0x10, R85 ;  /* 0x0000001054277819 */ /* 0x000fe20000001255 */
[----:B------:R-:W-:Y:S01]  /*13370*/  HADD2.F32 R43, -RZ, R34.H0_H0 ;  /* 0x20000022ff2b7230 */ /* 0x000fe20000004100 */
[----:B------:R-:W-:-:S05]  /*13380*/  SHF.R.U64 R41, R86, 0x10, R87 ;  /* 0x0000001056297819 */ /* 0x000fca0000001257 */
[----:B------:R-:W-:Y:S02]  /*13390*/  HADD2.F32 R34, -RZ, R41.H0_H0 ;  /* 0x20000029ff227230 */ /* 0x000fe40000004100 */
[--C-:B-1----:R-:W-:Y:S02]  /*133a0*/  HADD2.F32 R4, -RZ, R17.reuse.H0_H0 ;  /* 0x20000011ff047230 */ /* 0x102fe40000004100 */
[----:B------:R-:W-:Y:S02]  /*133b0*/  HADD2.F32 R15, -RZ, R16.H1_H1 ;  /* 0x30000010ff0f7230 */ /* 0x000fe40000004100 */
[----:B------:R-:W-:Y:S01]  /*133c0*/  HADD2.F32 R3, -RZ, R17.H1_H1 ;  /* 0x30000011ff037230 */ /* 0x000fe20000004100 */
[----:B------:R-:W-:Y:S01]  /*133d0*/  FMUL.FTZ R33, R4, R2 ;  /* 0x0000000204217220 */ /* 0x000fe20000410000 */
[----:B------:R-:W-:Y:S02]  /*133e0*/  HADD2.F32 R17, -RZ, R30.H0_H0 ;  /* 0x2000001eff117230 */ /* 0x000fe40000004100 */
[----:B------:R-:W-:-:S02]  /*133f0*/  HADD2.F32 R14, -RZ, R18.H0_H0 ;  /* 0x20000012ff0e7230 */ /* 0x000fc40000004100 */
[----:B------:R-:W-:Y:S01]  /*13400*/  HADD2.F32 R13, -RZ, R18.H1_H1 ;  /* 0x30000012ff0d7230 */ /* 0x000fe20000004100 */
[----:B----4-:R-:W1:Y:S02]  /*13410*/  LDS.128 R8, [R45] ;  /* 0x000000002d087984 */ /* 0x010e640000000c00 */
[--C-:B-1----:R-:W-:Y:S02]  /*13420*/  HADD2.F32 R26, -RZ, R9.reuse.H0_H0 ;  /* 0x20000009ff1a7230 */ /* 0x102fe40000004100 */
[--C-:B------:R-:W-:Y:S02]  /*13430*/  HADD2.F32 R22, -RZ, R10.reuse.H0_H0 ;  /* 0x2000000aff167230 */ /* 0x100fe40000004100 */
[----:B------:R-:W-:Y:S01]  /*13440*/  HADD2.F32 R25, -RZ, R10.H1_H1 ;  /* 0x3000000aff197230 */ /* 0x000fe20000004100 */
[----:B------:R-:W-:Y:S01]  /*13450*/  FMUL.FTZ R6, R26, R2 ;  /* 0x000000021a067220 */ /* 0x000fe20000410000 */
[----:B------:R-:W-:Y:S02]  /*13460*/  HADD2.F32 R10, -RZ, R16.H0_H0 ;  /* 0x20000010ff0a7230 */ /* 0x000fe40000004100 */
[----:B------:R-:W-:-:S02]  /*13470*/  HADD2.F32 R23, -RZ, R9.H1_H1 ;  /* 0x30000009ff177230 */ /* 0x000fc40000004100 */
[----:B------:R-:W-:Y:S02]  /*13480*/  HADD2.F32 R16, -RZ, R5.H0_H0 ;  /* 0x20000005ff107230 */ /* 0x000fe40000004100 */
[--C-:B------:R-:W-:Y:S02]  /*13490*/  HADD2.F32 R24, -RZ, R8.reuse.H0_H0 ;  /* 0x20000008ff187230 */ /* 0x100fe40000004100 */
[----:B------:R-:W-:Y:S01]  /*134a0*/  HADD2.F32 R27, -RZ, R8.H1_H1 ;  /* 0x30000008ff1b7230 */ /* 0x000fe20000004100 */
[-C--:B------:R-:W-:Y:S01]  /*134b0*/  FMUL.FTZ R2, R23, R16.reuse ;  /* 0x0000001017027220 */ /* 0x080fe20000410000 */
        /* <DEDUP_REMOVED lines=8> */
[--C-:B------:R-:W-:Y:S01]  /*13540*/  HADD2.F32 R2, -RZ, R114.reuse.H1_H1 ;  /* 0x30000072ff027230 */ /* 0x100fe20000004100 */
[C---:B------:R-:W-:Y:S01]  /*13550*/  FMUL.FTZ R31, R10.reuse, R5 ;  /* 0x000000050a1f7220 */ /* 0x040fe20000410000 */
[----:B------:R-:W-:Y:S01]  /*13560*/  HADD2.F32 R20, -RZ, R11.H1_H1 ;  /* 0x3000000bff147230 */ /* 0x000fe20000004100 */
[----:B------:R-:W-:Y:S01]  /*13570*/  FFMA.FTZ R37, R10, R6, R4 ;  /* 0x000000060a257223 */ /* 0x000fe20000010004 */
[----:B------:R-:W-:Y:S01]  /*13580*/  HADD2.F32 R11, -RZ, R19.H0_H0 ;  /* 0x20000013ff0b7230 */ /* 0x000fe20000004100 */
[----:B------:R-:W-:Y:S01]  /*13590*/  FMUL.FTZ R10, R21, R2 ;  /* 0x00000002150a7220 */ /* 0x000fe20000410000 */
[----:B------:R-:W-:-:S02]  /*135a0*/  HADD2.F32 R3, -RZ, R114.H0_H0 ;  /* 0x20000072ff037230 */ /* 0x000fc40000004100 */
[----:B------:R-:W-:Y:S01]  /*135b0*/  HADD2.F32 R4, -RZ, R115.H1_H1 ;  /* 0x30000073ff047230 */ /* 0x000fe20000004100 */
[C---:B------:R-:W-:Y:S01]  /*135c0*/  FMUL.FTZ R18, R11.reuse, R2 ;  /* 0x000000020b127220 */ /* 0x040fe20000410000 */
[----:B------:R-:W-:Y:S01]  /*135d0*/  HADD2.F32 R9, -RZ, R19.H1_H1 ;  /* 0x30000013ff097230 */ /* 0x000fe20000004100 */
[----:B------:R-:W-:Y:S01]  /*135e0*/  FMUL.FTZ R16, R22, R3 ;  /* 0x0000000316107220 */ /* 0x000fe20000410000 */
[----:B------:R-:W-:Y:S01]  /*135f0*/  HADD2.F32 R5, -RZ, R116.H0_H0 ;  /* 0x20000074ff057230 */ /* 0x000fe20000004100 */
[----:B------:R-:W-:Y:S01]  /*13600*/  FFMA.FTZ R19, R11, R4, R10 ;  /* 0x000000040b137223 */ /* 0x000fe2000001000a */
[----:B------:R-:W-:Y:S01]  /*13610*/  HADD2.F32 R11, -RZ, R35.H0_H0 ;  /* 0x20000023ff0b7230 */ /* 0x000fe20000004100 */
[----:B------:R-:W-:Y:S01]  /*13620*/  FMUL.FTZ R2, R20, R17 ;  /* 0x0000001114027220 */ /* 0x000fe20000410000 */
[----:B------:R-:W-:Y:S01]  /*13630*/  HADD2.F32 R10, -RZ, R36.H0_H0 ;  /* 0x20000024ff0a7230 */ /* 0x000fe20000004100 */
[C---:B------:R-:W-:Y:S01]  /*13640*/  FFMA.FTZ R38, R14.reuse, R5, R16 ;  /* 0x000000050e267223 */ /* 0x040fe20000010010 */
[----:B------:R-:W-:Y:S01]  /*13650*/  HADD2.F32 R35, -RZ, R39.H0_H0 ;  /* 0x20000027ff237230 */ /* 0x000fe20000004100 */
[----:B------:R-:W-:-:S02]  /*13660*/  FMUL.FTZ R28, R14, R3 ;  /* 0x000000030e1c7220 */ /* 0x000fc40000410000 */
[C---:B------:R-:W-:Y:S02]  /*13670*/  FMUL.FTZ R16, R9.reuse, R17 ;  /* 0x0000001109107220 */ /* 0x040fe40000410000 */
[----:B------:R-:W-:Y:S02]  /*13680*/  FFMA.FTZ R17, R9, R43, R2 ;  /* 0x0000002b09117223 */ /* 0x000fe40000010002 */
[-C--:B------:R-:W-:Y:S02]  /*13690*/  FMUL.FTZ R3, R27, R11.reuse ;  /* 0x0000000b1b037220 */ /* 0x080fe40000410000 */
[-C--:B------:R-:W-:Y:S02]  /*136a0*/  FMUL.FTZ R2, R25, R10.reuse ;  /* 0x0000000a19027220 */ /* 0x080fe40000410000 */
[----:B------:R-:W-:Y:S02]  /*136b0*/  FMUL.FTZ R11, R15, R11 ;  /* 0x0000000b0f0b7220 */ /* 0x000fe40000410000 */
[----:B------:R-:W-:-:S02]  /*136c0*/  FMUL.FTZ R9, R13, R10 ;  /* 0x0000000a0d097220 */ /* 0x000fc40000410000 */
[----:B------:R-:W-:Y:S02]  /*136d0*/  FFMA.FTZ R15, R15, R35, R3 ;  /* 0x000000230f0f7223 */ /* 0x000fe40000010003 */
        /* <DEDUP_REMOVED lines=19> */
.L_x_3068:
[----:B------:R-:W-:Y:S05]  /*13810*/  BSYNC B0 ;  /* 0x0000000000007941 */ /* 0x000fea0003800000 */
.L_x_3067:
        /* <DEDUP_REMOVED lines=8> */
[----:B------:R-:W-:Y:S01]  /*138a0*/  SHF.R.U64 R35, R88, 0x10, R89 ;  /* 0x0000001058237819 */ /* 0x000fe20000001259 */
[----:B------:R-:W-:Y:S01]  /*138b0*/  HADD2.F32 R44, -RZ, R28.H0_H0 ;  /* 0x2000001cff2c7230 */ /* 0x000fe20000004100 */
[----:B------:R-:W-:Y:S02]  /*138c0*/  SHF.R.U32.HI R34, RZ, 0x10, R95 ;  /* 0x00000010ff227819 */ /* 0x000fe4000001165f */
[----:B------:R-:W-:Y:S02]  /*138d0*/  SHF.R.U64 R36, R90, 0x10, R91 ;  /* 0x000000105a247819 */ /* 0x000fe4000000125b */
[----:B------:R-:W-:Y:S01]  /*138e0*/  SHF.R.U64 R39, R92, 0x10, R93 ;  /* 0x000000105c277819 */ /* 0x000fe2000000125d */
[----:B------:R-:W-:Y:S01]  /*138f0*/  HADD2.F32 R43, -RZ, R34.H0_H0 ;  /* 0x20000022ff2b7230 */ /* 0x000fe20000004100 */
[----:B-----5:R-:W-:-:S05]  /*13900*/  SHF.R.U64 R41, R94, 0x10, R95 ;  /* 0x000000105e297819 */ /* 0x020fca000000125f */
[----:B------:R-:W-:Y:S01]  /*13910*/  HADD2.F32 R34, -RZ, R41.H0_H0 ;  /* 0x20000029ff227230 */ /* 0x000fe20000004100 */
        /* <DEDUP_REMOVED lines=11> */
[----:B------:R-:W-:-:S04]  /*139d0*/  HADD2.F32 R2, -RZ, R116.H1_H1 ;  /* 0x30000074ff027230 */ /* 0x000fc80000004100 */
[----:B------:R-:W2:Y:S01]  /*139e0*/  LDS.128 R16, [R29+0x10080] ;  /* 0x010080001d107984 */ /* 0x000ea20000000c00 */
[--C-:B-1----:R-:W-:Y:S02]  /*139f0*/  HADD2.F32 R26, -RZ, R9.reuse.H0_H0 ;  /* 0x20000009ff1a7230 */ /* 0x102fe40000004100 */
[--C-:B------:R-:W-:Y:S02]  /*13a00*/  HADD2.F32 R22, -RZ, R10.reuse.H0_H0 ;  /* 0x2000000aff167230 */ /* 0x100fe40000004100 */
[----:B------:R-:W-:Y:S01]  /*13a10*/  HADD2.F32 R25, -RZ, R10.H1_H1 ;  /* 0x3000000aff197230 */ /* 0x000fe20000004100 */
[----:B------:R-:W-:Y:S01]  /*13a20*/  FMUL.FTZ R6, R26, R2 ;  /* 0x000000021a067220 */ /* 0x000fe20000410000 */
[----:B------:R-:W-:Y:S02]  /*13a30*/  HADD2.F32 R23, -RZ, R9.H1_H1 ;  /* 0x30000009ff177230 */ /* 0x000fe40000004100 */
[--C-:B------:R-:W-:Y:S02]  /*13a40*/  HADD2.F32 R24, -RZ, R8.reuse.H0_H0 ;  /* 0x20000008ff187230 */ /* 0x100fe40000004100 */
[----:B------:R-:W-:-:S02]  /*13a50*/  HADD2.F32 R27, -RZ, R8.H1_H1 ;  /* 0x30000008ff1b7230 */ /* 0x000fc40000004100 */
[----:B------:R-:W-:Y:S02]  /*13a60*/  HADD2.F32 R8, -RZ, R117.H1_H1 ;  /* 0x30000075ff087230 */ /* 0x000fe40000004100 */
[--C-:B------:R-:W-:Y:S02]  /*13a70*/  HADD2.F32 R21, -RZ, R11.reuse.H0_H0 ;  /* 0x2000000bff157230 */ /* 0x100fe40000004100 */
[----:B------:R-:W-:Y:S02]  /*13a80*/  HADD2.F32 R20, -RZ, R11.H1_H1 ;  /* 0x3000000bff147230 */ /* 0x000fe40000004100 */
[----:B--2---:R-:W-:Y:S02]  /*13a90*/  HADD2.F32 R4, -RZ, R17.H0_H0 ;  /* 0x20000011ff047230 */ /* 0x004fe40000004100 */
        /* <DEDUP_REMOVED lines=59> */
.L_x_3040:
[----:B------:R-:W-:Y:S05]  /*13e50*/  BSYNC B2 ;  /* 0x0000000000027941 */ /* 0x000fea0003800000 */
.L_x_3006:
[----:B-1----:R-:W-:Y:S01]  /*13e60*/  IMAD R4, R122, c[0x0][0x208], RZ ;  /* 0x000082007a047a24 */ /* 0x002fe200078e02ff */
[----:B------:R-:W-:-:S04]  /*13e70*/  DEPBAR.LE SB0, 0x0 ;  /* 0x000080000000791a */ /* 0x000fc80000000000 */
[C---:B------:R-:W-:Y:S01]  /*13e80*/  IMAD.WIDE.U32 R2, R223.reuse, c[0x0][0x208], RZ ;  /* 0x00008200df027a25 */ /* 0x040fe200078e00ff */
[----:B------:R-:W-:Y:S01]  /*13e90*/  BAR.SYNC.DEFER_BLOCKING 0x0 ;  /* 0x0000000000007b1d */ /* 0x000fe20000010000 */
[C---:B------:R-:W-:Y:S02]  /*13ea0*/  ISETP.GE.AND P3, PT, R140.reuse, c[0x0][0x1d4], PT ;  /* 0x000075008c007a0c */ /* 0x040fe40003f66270 */
[----:B------:R-:W-:Y:S01]  /*13eb0*/  IMAD R4, R223, c[0x0][0x20c], R4 ;  /* 0x00008300df047a24 */ /* 0x000fe200078e0204 */
[----:B------:R-:W-:Y:S01]  /*13ec0*/  IADD3 R204, R151, 0x20, RZ ;  /* 0x0000002097cc7810 */ /* 0x000fe20007ffe0ff */
[----:B------:R-:W-:Y:S01]  /*13ed0*/  IMAD.WIDE.U32 R242, R241, c[0x0][0x210], RZ ;  /* 0x00008400f1f27a25 */ /* 0x000fe200078e00ff */
[----:B------:R-:W-:Y:S01]  /*13ee0*/  SHF.L.U64.HI R231, R140, 0x1, R141 ;  /* 0x000000018ce77819 */ /* 0x000fe2000001028d */
[----:B------:R-:W1:Y:S01]  /*13ef0*/  S2R R13, SR_TID.X ;  /* 0x00000000000d7919 */ /* 0x000e620000002100 */
[----:B------:R-:W-:Y:S01]  /*13f00*/  SHF.L.U64.HI R226, R232, 0x1, R236 ;  /* 0x00000001e8e27819 */ /* 0x000fe200000102ec */
[----:B------:R-:W-:Y:S01]  /*13f10*/  IMAD.IADD R3, R3, 0x1, R4 ;  /* 0x0000000103037824 */ /* 0x000fe200078e0204 */
[----:B------:R-:W-:Y:S01]  /*13f20*/  SHF.L.U64.HI R227, R220, 0x1, R238 ;  /* 0x00000001dce37819 */ /* 0x000fe200000102ee */
[----:B------:R-:W-:Y:S01]  /*13f30*/  IMAD R4, R123, c[0x0][0x218], RZ ;  /* 0x000086007b047a24 */ /* 0x000fe200078e02ff */
[----:B------:R-:W-:Y:S01]  /*13f40*/  ISETP.GE.AND P4, PT, R142, c[0x0][0x1d4], PT ;  /* 0x000075008e007a0c */ /* 0x000fe20003f86270 */
[----:B------:R-:W-:Y:S01]  /*13f50*/  IMAD.WIDE.U32 R2, R222, c[0x0][0x218], R2 ;  /* 0x00008600de027a25 */ /* 0x000fe200078e0002 */
[----:B------:R-:W-:Y:S01]  /*13f60*/  ISETP.GE.AND P2, PT, R220, c[0x0][0x1d4], PT ;  /* 0x00007500dc007a0c */ /* 0x000fe20003f46270 */
[----:B------:R-:W-:Y:S01]  /*13f70*/  BSSY B0, `(.L_x_3069) ;  /* 0x0000047000007945 */ /* 0x000fe20003800000 */
[----:B------:R-:W-:Y:S01]  /*13f80*/  SHF.L.U64.HI R224, R221, 0x1, R237 ;  /* 0x00000001dde07819 */ /* 0x000fe200000102ed */
[----:B------:R-:W-:Y:S01]  /*13f90*/  IMAD R4, R222, c[0x0][0x21c], R4 ;  /* 0x00008700de047a24 */ /* 0x000fe200078e0204 */
[----:B------:R-:W-:Y:S01]  /*13fa0*/  IADD3 R2, P0, R2, R242, RZ ;  /* 0x000000f202027210 */ /* 0x000fe20007f1e0ff */
[----:B------:R-:W-:-:S02]  /*13fb0*/  IMAD R241, R241, c[0x0][0x214], R243 ;  /* 0x00008500f1f17a24 */ /* 0x000fc400078e02f3 */
[----:B------:R-:W-:Y:S02]  /*13fc0*/  IMAD.SHL.U32 R230, R140, 0x2, RZ ;  /* 0x000000028ce67824 */ /* 0x000fe400078e00ff */
[----:B------:R-:W-:Y:S01]  /*13fd0*/  IMAD.SHL.U32 R229, R232, 0x2, RZ ;  /* 0x00000002e8e57824 */ /* 0x000fe200078e00ff */
[----:B------:R-:W-:Y:S01]  /*13fe0*/  IADD3.X R3, R241, R3, R4, P0, !PT ;  /* 0x00000003f1037210 */ /* 0x000fe200007fe404 */
[----:B------:R-:W-:Y:S01]  /*13ff0*/  IMAD.IADD R4, R121, 0x1, -R143 ;  /* 0x0000000179047824 */ /* 0x000fe200078e0a8f */
[----:B------:R-:W-:Y:S01]  /*14000*/  LEA R6, P0, R2, c[0x0][0x1f8], 0x1 ;  /* 0x00007e0002067a11 */ /* 0x000fe200078008ff */
[----:B------:R-:W-:Y:S01]  /*14010*/  LDSM.16.M88.4 R8, [R200] ;  /* 0x00000000c808783b */ /* 0x000fe20000000200 */
[----:B------:R-:W-:Y:S02]  /*14020*/  IMAD.SHL.U32 R228, R220, 0x2, RZ ;  /* 0x00000002dce47824 */ /* 0x000fe400078e00ff */
[----:B------:R-:W-:Y:S01]  /*14030*/  LEA.HI.X R5, R2, c[0x0][0x1fc], R3, 0x1, P0 ;  /* 0x00007f0002057a11 */ /* 0x000fe200000f0c03 */
[----:B------:R-:W-:Y:S01]  /*14040*/  LDSM.16.M88.4 R24, [R151] ;  /* 0x000000009718783b */ /* 0x000fe20000000200 */
[----:B------:R-:W-:Y:S01]  /*14050*/  LOP3.LUT P0, RZ, R149, 0x2, RZ, 0xc0, !PT ;  /* 0x0000000295ff7812 */ /* 0x000fe2000780c0ff */
[----:B------:R-:W-:-:S02]  /*14060*/  IMAD.SHL.U32 R225, R221, 0x2, RZ ;  /* 0x00000002dde17824 */ /* 0x000fc400078e00ff */
[----:B------:R-:W4:Y:S04]  /*14070*/  SHFL.IDX PT, R2, R6, RZ, 0x181f ;  /* 0x00181fff06027589 */ /* 0x000f2800000e0000 */
[----:B------:R-:W2:Y:S04]  /*14080*/  SHFL.IDX PT, R3, R5, RZ, 0x181f ;  /* 0x00181fff05037589 */ /* 0x000ea800000e0000 */
[----:B------:R3:W1:Y:S02]  /*14090*/  LDSM.16.M88.4 R36, [R151+0x800] ;  /* 0x000800009724783b */ /* 0x0006640000000200 */
[----:B------:R-:W-:-:S02]  /*140a0*/  @P0 IADD3 R204, R151, -0x20, RZ ;  /* 0xffffffe097cc0810 */ /* 0x000fc40007ffe0ff */
[----:B------:R-:W-:Y:S01]  /*140b0*/  ISETP.LT.OR P0, PT, R4, 0x1, P3 ;  /* 0x000000010400780c */ /* 0x000fe20001f01670 */
[----:B------:R3:W1:Y:S01]  /*140c0*/  LDSM.16.M88.4 R48, [R151+0x1000] ;  /* 0x001000009730783b */ /* 0x0006620000000200 */
[C---:B------:R-:W-:Y:S02]  /*140d0*/  IADD3 R215, R204.reuse, 0x1000, RZ ;  /* 0x00001000ccd77810 */ /* 0x040fe40007ffe0ff */
[----:B------:R-:W-:Y:S01]  /*140e0*/  IADD3 R214, R204, 0x800, RZ ;  /* 0x00000800ccd67810 */ /* 0x000fe20007ffe0ff */
[----:B------:R3:W1:Y:S04]  /*140f0*/  LDSM.16.M88.4 R20, [R201] ;  /* 0x00000000c914783b */ /* 0x0006680000000200 */
[----:B-----5:R3:W1:Y:S01]  /*14100*/  LDSM.16.M88.4 R44, [R204] ;  /* 0x00000000cc2c783b */ /* 0x0206620000000200 */
[----:B----4-:R-:W-:-:S03]  /*14110*/  IADD3 R14, P1, R2, R230, RZ ;  /* 0x000000e6020e7210 */ /* 0x010fc60007f3e0ff */
[----:B------:R3:W4:Y:S02]  /*14120*/  LDSM.16.M88.4 R60, [R204+0x800] ;  /* 0x00080000cc3c783b */ /* 0x0007240000000200 */
[----:B--2---:R-:W-:Y:S02]  /*14130*/  IMAD.X R15, R3, 0x1, R231, P1 ;  /* 0x00000001030f7824 */ /* 0x004fe400008e06e7 */
[----:B------:R3:W2:Y:S01]  /*14140*/  LDSM.16.M88.4 R72, [R204+0x1000] ;  /* 0x00100000cc48783b */ /* 0x0006a20000000200 */
[----:B------:R-:W-:-:S03]  /*14150*/  ISETP.LT.OR P1, PT, R4, 0x1, P4 ;  /* 0x000000010400780c */ /* 0x000fc60002721670 */
[----:B------:R-:W-:Y:S01]  /*14160*/  @!PT LDS RZ, [RZ] ;  /* 0x00000000fffff984 */ /* 0x000fe20000000800 */
[----:B------:R-:W-:Y:S01]  /*14170*/  @!PT LDS RZ, [RZ] ;  /* 0x00000000fffff984 */ /* 0x000fe20000000800 */
[----:B------:R-:W-:Y:S01]  /*14180*/  @!PT LDS RZ, [RZ] ;  /* 0x00000000fffff984 */ /* 0x000fe20000000800 */
[----:B------:R1:W-:Y:S01]  /*14190*/  LDGSTS.E.BYPASS.LTC128B.128 [R216+0x4080], [R14.64], !P0 ;  /* 0x040800000ed87fae */ /* 0x0003e2000c101d46 */
[----:B------:R-:W-:-:S05]  /*141a0*/  IADD3 R16, P0, R2, R229, RZ ;  /* 0x000000e502107210 */ /* 0x000fca0007f1e0ff */
[----:B------:R-:W-:-:S05]  /*141b0*/  IMAD.X R17, R3, 0x1, R226, P0 ;  /* 0x0000000103117824 */ /* 0x000fca00000e06e2 */
[----:B------:R3:W-:Y:S01]  /*141c0*/  LDGSTS.E.BYPASS.LTC128B.128 [R216+0x5880], [R16.64], !P1 ;  /* 0x0588000010d87fae */ /* 0x0007e2000c901d46 */
[----:B------:R-:W-:Y:S02]  /*141d0*/  ISETP.GE.AND P1, PT, R221, c[0x0][0x1d4], PT ;  /* 0x00007500dd007a0c */ /* 0x000fe40003f26270 */
[----:B-1----:R-:W-:-:S05]  /*141e0*/  IADD3 R14, P0, R2, R228, RZ ;  /* 0x000000e4020e7210 */ /* 0x002fca0007f1e0ff */
[----:B------:R-:W-:Y:S01]  /*141f0*/  IMAD.X R15, R3, 0x1, R227, P0 ;  /* 0x00000001030f7824 */ /* 0x000fe200000e06e3 */
[----:B------:R-:W-:-:S13]  /*14200*/  ISETP.LT.OR P0, PT, R4, 0x1, P2 ;  /* 0x000000010400780c */ /* 0x000fda0001701670 */
[----:B------:R3:W-:Y:S01]  /*14210*/  LDGSTS.E.BYPASS.LTC128B.128 [R216+0x7080], [R14.64], !P0 ;  /* 0x070800000ed87fae */ /* 0x0007e2000c101d46 */
[----:B------:R-:W-:-:S05]  /*14220*/  IADD3 R2, P0, R2, R225, RZ ;  /* 0x000000e102027210 */ /* 0x000fca0007f1e0ff */
[----:B------:R-:W-:Y:S01]  /*14230*/  IMAD.X R3, R3, 0x1, R224, P0 ;  /* 0x0000000103037824 */ /* 0x000fe200000e06e0 */
[----:B------:R-:W-:-:S13]  /*14240*/  ISETP.LT.OR P0, PT, R4, 0x1, P1 ;  /* 0x000000010400780c */ /* 0x000fda0000f01670 */
[----:B------:R3:W-:Y:S01]  /*14250*/  LDGSTS.E.BYPASS.LTC128B.128 [R216+0x8880], [R2.64], !P0 ;  /* 0x0888000002d87fae */ /* 0x0007e2000c101d46 */
[----:B------:R-:W-:-:S13]  /*14260*/  ISETP.GT.AND P0, PT, R13, 0x7f, PT ;  /* 0x0000007f0d00780c */ /* 0x000fda0003f04270 */
[----:B------:R-:W-:Y:S05]  /*14270*/  @P0 BRA `(.L_x_3070) ;  /* 0x0000016000000947 */ /* 0x000fea0003800000 */
[----:B--2-4-:R-:W-:Y:S05]  /*14280*/  BRA.DIV ~URZ, `(.L_x_3071) ;  /* 0x0000f5e27f007947 */ /* 0x014fea000b800000 */
[----:B------:R-:W1:Y:S04]  /*14290*/  SHFL.IDX PT, R5, R5, 0x1, 0x181f ;  /* 0x00381f0005057f89 */ /* 0x000e6800000e0000 */
[----:B---3--:R2:W3:Y:S02]  /*142a0*/  SHFL.IDX PT, R2, R6, 0x1, 0x181f ;  /* 0x00381f0006027f89 */ /* 0x0084e400000e0000 */
.L_x_3181:
[----:B---3--:R-:W-:Y:S02]  /*142b0*/  IADD3 R18, P0, R2, R229, RZ ;  /* 0x000000e502127210 */ /* 0x008fe40007f1e0ff */
[C---:B------:R-:W-:Y:S02]  /*142c0*/  ISETP.LT.OR P2, PT, R4.reuse, 0x21, P2 ;  /* 0x000000210400780c */ /* 0x040fe40001741670 */
[----:B------:R-:W-:Y:S01]  /*142d0*/  ISETP.LT.OR P1, PT, R4, 0x21, P1 ;  /* 0x000000210400780c */ /* 0x000fe20000f21670 */
[----:B-1----:R-:W-:Y:S01]  /*142e0*/  IMAD.X R19, R5, 0x1, R226, P0 ;  /* 0x0000000105137824 */ /* 0x002fe200000e06e2 */
[----:B------:R-:W-:-:S05]  /*142f0*/  IADD3 R16, P0, R2, R228, RZ ;  /* 0x000000e402107210 */ /* 0x000fca0007f1e0ff */
[----:B------:R-:W-:Y:S01]  /*14300*/  IMAD.X R17, R5, 0x1, R227, P0 ;  /* 0x0000000105117824 */ /* 0x000fe200000e06e3 */
[----:B------:R-:W-:-:S05]  /*14310*/  IADD3 R14, P0, R2, R230, RZ ;  /* 0x000000e6020e7210 */ /* 0x000fca0007f1e0ff */
[----:B------:R-:W-:Y:S01]  /*14320*/  IMAD.X R15, R5, 0x1, R231, P0 ;  /* 0x00000001050f7824 */ /* 0x000fe200000e06e7 */
[C---:B------:R-:W-:Y:S02]  /*14330*/  ISETP.LT.OR P0, PT, R4.reuse, 0x21, P3 ;  /* 0x000000210400780c */ /* 0x040fe40001f01670 */
[----:B------:R-:W-:-:S11]  /*14340*/  ISETP.LT.OR P3, PT, R4, 0x21, P4 ;  /* 0x000000210400780c */ /* 0x000fd60002761670 */
[----:B------:R-:W-:Y:S01]  /*14350*/  @!PT LDS RZ, [RZ] ;  /* 0x00000000fffff984 */ /* 0x000fe20000000800 */
[----:B------:R-:W-:Y:S01]  /*14360*/  @!PT LDS RZ, [RZ] ;  /* 0x00000000fffff984 */ /* 0x000fe20000000800 */
[----:B------:R-:W-:Y:S01]  /*14370*/  @!PT LDS RZ, [RZ] ;  /* 0x00000000fffff984 */ /* 0x000fe20000000800 */
[----:B------:R1:W-:Y:S01]  /*14380*/  LDGSTS.E.BYPASS.LTC128B.128 [R219+0x5080], [R14.64], !P0 ;  /* 0x050800000edb7fae */ /* 0x0003e2000c101d46 */
[----:B------:R-:W-:-:S03]  /*14390*/  IADD3 R2, P0, R2, R225, RZ ;  /* 0x000000e102027210 */ /* 0x000fc60007f1e0ff */
[----:B------:R1:W-:Y:S02]  /*143a0*/  LDGSTS.E.BYPASS.LTC128B.128 [R219+0x6880], [R18.64], !P3 ;  /* 0x0688000012db7fae */ /* 0x0003e4000d901d46 */
[----:B------:R-:W-:Y:S02]  /*143b0*/  IMAD.X R3, R5, 0x1, R224, P0 ;  /* 0x0000000105037824 */ /* 0x000fe400000e06e0 */
[----:B------:R1:W-:Y:S04]  /*143c0*/  LDGSTS.E.BYPASS.LTC128B.128 [R219+0x8080], [R16.64], !P2 ;  /* 0x0808000010db7fae */ /* 0x0003e8000d101d46 */
[----:B------:R1:W-:Y:S02]  /*143d0*/  LDGSTS.E.BYPASS.LTC128B.128 [R219+0x9880], [R2.64], !P1 ;  /* 0x0988000002db7fae */ /* 0x0003e4000c901d46 */
.L_x_3070:
[----:B--2-4-:R-:W-:Y:S05]  /*143e0*/  BSYNC B0 ;  /* 0x0000000000007941 */ /* 0x014fea0003800000 */
.L_x_3069:
[----:B------:R-:W-:Y:S01]  /*143f0*/  LOP3.LUT P0, RZ, R149, 0x4, RZ, 0xc0, !PT ;  /* 0x0000000495ff7812 */ /* 0x000fe2000780c0ff */
[----:B------:R-:W0:Y:S01]  /*14400*/  LDGDEPBAR ;  /* 0x00000000000079af */ /* 0x000e220000000000 */
[----:B-1-3--:R-:W-:Y:S01]  /*14410*/  MOV R2, 0x40 ;  /* 0x0000004000027802 */ /* 0x00afe20000000f00 */
[----:B------:R-:W-:Y:S01]  /*14420*/  WARPSYNC 0xffffffff ;  /* 0xffffffff00007948 */ /* 0x000fe20003800000 */
[----:B------:R-:W-:Y:S01]  /*14430*/  HMMA.16816.F32 R28, R8, R24, RZ ;  /* 0x00000018081c723c */ /* 0x000fe200000018ff */
[----:B------:R-:W-:Y:S01]  /*14440*/  LDSM.16.M88.4 R16, [R203] ;  /* 0x00000000cb10783b */ /* 0x000fe20000000200 */
[----:B------:R-:W-:Y:S01]  /*14450*/  SEL R2, R2, 0xffffffc0, !P0 ;  /* 0xffffffc002027807 */ /* 0x000fe20004000000 */
[----:B------:R-:W-:Y:S01]  /*14460*/  BSSY B1, `(.L_x_3072) ;  /* 0x0000126000017945 */ /* 0x000fe20003800000 */
[----:B------:R-:W-:-:S02]  /*14470*/  ISETP.GT.AND P0, PT, R125, R239, PT ;  /* 0x000000ef7d00720c */ /* 0x000fc40003f04270 */
[-C--:B------:R-:W-:Y:S02]  /*14480*/  IADD3 R150, R151, R2.reuse, RZ ;  /* 0x0000000297967210 */ /* 0x080fe40007ffe0ff */
[C---:B------:R-:W-:Y:S01]  /*14490*/  HMMA.16816.F32 R24, R8.reuse, R26, RZ ;  /* 0x0000001a0818723c */ /* 0x040fe200000018ff */
[C---:B------:R-:W-:Y:S02]  /*144a0*/  IADD3 R15, R204.reuse, R2, RZ ;  /* 0x00000002cc0f7210 */ /* 0x040fe40007ffe0ff */
[----:B------:R-:W1:Y:S01]  /*144b0*/  LDSM.16.M88.4 R52, [R150] ;  /* 0x000000009634783b */ /* 0x000e620000000200 */
[C---:B------:R-:W-:Y:S02]  /*144c0*/  IADD3 R213, R204.reuse, 0x4800, RZ ;  /* 0x00004800ccd57810 */ /* 0x040fe40007ffe0ff */
[C---:B------:R-:W-:Y:S01]  /*144d0*/  IADD3 R212, R204.reuse, 0x5800, RZ ;  /* 0x00005800ccd47810 */ /* 0x040fe20007ffe0ff */
[----:B------:R-:W2:Y:S01]  /*144e0*/  LDSM.16.M88.4 R56, [R150+0x800] ;  /* 0x000800009638783b */ /* 0x000ea20000000200 */
[----:B------:R-:W-:Y:S01]  /*144f0*/  HMMA.16816.F32 R32, R8, R36, RZ ;  /* 0x000000240820723c */ /* 0x000fe200000018ff */
[----:B------:R-:W-:-:S02]  /*14500*/  IADD3 R211, R204, 0x5000, RZ ;  /* 0x00005000ccd37810 */ /* 0x000fc40007ffe0ff */
[----:B------:R-:W3:Y:S01]  /*14510*/  LDSM.16.M88.4 R68, [R150+0x1000] ;  /* 0x001000009644783b */ /* 0x000ee20000000200 */
[C---:B------:R-:W-:Y:S02]  /*14520*/  IADD3 R210, R204.reuse, 0x3000, RZ ;  /* 0x00003000ccd27810 */ /* 0x040fe40007ffe0ff */
[C---:B------:R-:W-:Y:S01]  /*14530*/  IADD3 R209, R204.reuse, 0x4000, RZ ;  /* 0x00004000ccd17810 */ /* 0x040fe20007ffe0ff */
[----:B------:R-:W-:Y:S01]  /*14540*/  LDSM.16.M88.4 R64, [R15] ;  /* 0x000000000f40783b */ /* 0x000fe20000000200 */
[----:B------:R-:W-:Y:S01]  /*14550*/  HMMA.16816.F32 R36, R8, R38, RZ ;  /* 0x000000260824723c */ /* 0x000fe200000018ff */
[C---:B------:R-:W-:Y:S02]  /*14560*/  IADD3 R208, R204.reuse, 0x3800, RZ ;  /* 0x00003800ccd07810 */ /* 0x040fe40007ffe0ff */
[----:B------:R-:W-:Y:S01]  /*14570*/  LDSM.16.M88.4 R76, [R15+0x2800] ;  /* 0x002800000f4c783b */ /* 0x000fe20000000200 */
[C---:B------:R-:W-:Y:S02]  /*14580*/  IADD3 R207, R204.reuse, 0x1800, RZ ;  /* 0x00001800cccf7810 */ /* 0x040fe40007ffe0ff */
[----:B------:R-:W-:-:S02]  /*14590*/  IADD3 R206, R204, 0x2800, RZ ;  /* 0x00002800ccce7810 */ /* 0x000fc40007ffe0ff */
[----:B------:R-:W-:Y:S01]  /*145a0*/  HMMA.16816.F32 R40, R8, R48, RZ ;  /* 0x000000300828723c */ /* 0x000fe200000018ff */
[----:B------:R-:W-:-:S07]  /*145b0*/  IADD3 R205, R204, 0x2000, RZ ;  /* 0x00002000cccd7810 */ /* 0x000fce0007ffe0ff */
[----:B------:R-:W-:Y:S01]  /*145c0*/  HMMA.16816.F32 R48, R8, R50, RZ ;  /* 0x000000320830723c */ /* 0x000fe200000018ff */
[----:B------:R-:W4:Y:S07]  /*145d0*/  LDSM.16.M88.4 R8, [R202] ;  /* 0x00000000ca08783b */ /* 0x000f2e0000000200 */
[C---:B------:R-:W-:Y:S08]  /*145e0*/  HMMA.16816.F32 R28, R20.reuse, R44, R28 ;  /* 0x0000002c141c723c */ /* 0x040ff0000000181c */
[C---:B------:R-:W-:Y:S08]  /*145f0*/  HMMA.16816.F32 R24, R20.reuse, R46, R24 ;  /* 0x0000002e1418723c */ /* 0x040ff00000001818 */
[C---:B------:R-:W-:Y:S08]  /*14600*/  HMMA.16816.F32 R32, R20.reuse, R60, R32 ;  /* 0x0000003c1420723c */ /* 0x040ff00000001820 */
[C---:B------:R-:W-:Y:S01]  /*14610*/  HMMA.16816.F32 R36, R20.reuse, R62, R36 ;  /* 0x0000003e1424723c */ /* 0x040fe20000001824 */
[----:B------:R-:W5:Y:S07]  /*14620*/  LDSM.16.M88.4 R60, [R15+0x800] ;  /* 0x000800000f3c783b */ /* 0x000f6e0000000200 */
[C---:B------:R-:W-:Y:S08]  /*14630*/  HMMA.16816.F32 R40, R20.reuse, R72, R40 ;  /* 0x000000481428723c */ /* 0x040ff00000001828 */
[----:B------:R-:W-:Y:S01]  /*14640*/  HMMA.16816.F32 R48, R20, R74, R48 ;  /* 0x0000004a1430723c */ /* 0x000fe20000001830 */
[----:B------:R-:W4:Y:S04]  /*14650*/  LDSM.16.M88.4 R72, [R15+0x1000] ;  /* 0x001000000f48783b */ /* 0x000f280000000200 */
[----:B------:R-:W-:Y:S03]  /*14660*/  LDSM.16.M88.4 R20, [R200+0x4000] ;  /* 0x00400000c814783b */ /* 0x000fe60000000200 */
        /* <DEDUP_REMOVED lines=8> */
[----:B------:R-:W-:Y:S01]  /*146f0*/  HMMA.16816.F32 R48, R16, R70, R48 ;  /* 0x000000461030723c */ /* 0x000fe20000001830 */
[----:B------:R-:W2:Y:S04]  /*14700*/  LDSM.16.M88.4 R68, [R151+0x2800] ;  /* 0x002800009744783b */ /* 0x000ea80000000200 */
[----:B------:R-:W-:Y:S03]  /*14710*/  LDSM.16.M88.4 R16, [R201+0x4000] ;  /* 0x00400000c910783b */ /* 0x000fe60000000200 */
[C---:B----4-:R-:W-:Y:S08]  /*14720*/  HMMA.16816.F32 R44, R8.reuse, R64, R44 ;  /* 0x00000040082c723c */ /* 0x050ff0000000182c */
[C---:B------:R-:W-:Y:S01]  /*14730*/  HMMA.16816.F32 R24, R8.reuse, R66, R24 ;  /* 0x000000420818723c */ /* 0x040fe20000001818 */
[----:B------:R-:W3:Y:S07]  /*14740*/  LDSM.16.M88.4 R64, [R204+0x1800] ;  /* 0x00180000cc40783b */ /* 0x000eee0000000200 */
[C---:B-----5:R-:W-:Y:S08]  /*14750*/  HMMA.16816.F32 R32, R8.reuse, R60, R32 ;  /* 0x0000003c0820723c */ /* 0x060ff00000001820 */
[C---:B------:R-:W-:Y:S01]  /*14760*/  HMMA.16816.F32 R36, R8.reuse, R62, R36 ;  /* 0x0000003e0824723c */ /* 0x040fe20000001824 */
[----:B------:R-:W4:Y:S07]  /*14770*/  LDSM.16.M88.4 R60, [R204+0x2000] ;  /* 0x00200000cc3c783b */ /* 0x000f2e0000000200 */
[C---:B------:R-:W-:Y:S08]  /*14780*/  HMMA.16816.F32 R40, R8.reuse, R72, R40 ;  /* 0x000000480828723c */ /* 0x040ff00000001828 */
[----:B------:R-:W-:Y:S01]  /*14790*/  HMMA.16816.F32 R48, R8, R74, R48 ;  /* 0x0000004a0830723c */ /* 0x000fe20000001830 */
[----:B------:R-:W5:Y:S04]  /*147a0*/  LDSM.16.M88.4 R72, [R204+0x2800] ;  /* 0x00280000cc48783b */ /* 0x000f680000000200 */
[----:B------:R-:W3:Y:S03]  /*147b0*/  LDSM.16.M88.4 R8, [R203+0x4000] ;  /* 0x00400000cb08783b */ /* 0x000ee60000000200 */
[C---:B-1----:R-:W-:Y:S08]  /*147c0*/  HMMA.16816.F32 R44, R20.reuse, R28, R44 ;  /* 0x0000001c142c723c */ /* 0x042ff0000000182c */
[C---:B------:R-:W-:Y:S08]  /*147d0*/  HMMA.16816.F32 R28, R20.reuse, R30, R24 ;  /* 0x0000001e141c723c */ /* 0x040ff00000001818 */
[C---:B------:R-:W-:Y:S08]  /*147e0*/  HMMA.16816.F32 R24, R20.reuse, R52, R32 ;  /* 0x000000341418723c */ /* 0x040ff00000001820 */
[C---:B------:R-:W-:Y:S01]  /*147f0*/  HMMA.16816.F32 R36, R20.reuse, R54, R36 ;  /* 0x000000361424723c */ /* 0x040fe20000001824 */
[----:B------:R-:W1:Y:S07]  /*14800*/  LDSM.16.M88.4 R52, [R150+0x2000] ;  /* 0x002000009634783b */ /* 0x000e6e0000000200 */
[C---:B--2---:R-:W-:Y:S08]  /*14810*/  HMMA.16816.F32 R40, R20.reuse, R68, R40 ;  /* 0x000000441428723c */ /* 0x044ff00000001828 */
[----:B------:R-:W-:Y:S01]  /*14820*/  HMMA.16816.F32 R48, R20, R70, R48 ;  /* 0x000000461430723c */ /* 0x000fe20000001830 */
[----:B------:R-:W2:Y:S07]  /*14830*/  LDSM.16.M88.4 R68, [R150+0x2800] ;  /* 0x002800009644783b */ /* 0x000eae0000000200 */
[C---:B---3--:R-:W-:Y:S08]  /*14840*/  HMMA.16816.F32 R44, R16.reuse, R64, R44 ;  /* 0x00000040102c723c */ /* 0x048ff0000000182c */
[C---:B------:R-:W-:Y:S01]  /*14850*/  HMMA.16816.F32 R32, R16.reuse, R66, R28 ;  /* 0x000000421020723c */ /* 0x040fe2000000181c */
[----:B------:R-:W-:Y:S07]  /*14860*/  LDSM.16.M88.4 R64, [R15+0x1800] ;  /* 0x001800000f40783b */ /* 0x000fee0000000200 */
[C---:B----4-:R-:W-:Y:S01]  /*14870*/  HMMA.16816.F32 R28, R16.reuse, R60, R24 ;  /* 0x0000003c101c723c */ /* 0x050fe20000001818 */
[----:B------:R-:W3:Y:S07]  /*14880*/  LDSM.16.M88.4 R24, [R202+0x4000] ;  /* 0x00400000ca18783b */ /* 0x000eee0000000200 */
[C---:B------:R-:W-:Y:S01]  /*14890*/  HMMA.16816.F32 R20, R16.reuse, R62, R36 ;  /* 0x0000003e1014723c */ /* 0x040fe20000001824 */
[----:B------:R-:W4:Y:S07]  /*148a0*/  LDSM.16.M88.4 R60, [R15+0x2000] ;  /* 0x002000000f3c783b */ /* 0x000f2e0000000200 */
[C---:B-----5:R-:W-:Y:S08]  /*148b0*/  HMMA.16816.F32 R40, R16.reuse, R72, R40 ;  /* 0x000000481028723c */ /* 0x060ff00000001828 */
[----:B------:R-:W-:Y:S01]  /*148c0*/  HMMA.16816.F32 R48, R16, R74, R48 ;  /* 0x0000004a1030723c */ /* 0x000fe20000001830 */
[----:B------:R-:W-:Y:S07]  /*148d0*/  LDSM.16.M88.4 R72, [R151+0x4000] ;  /* 0x004000009748783b */ /* 0x000fee0000000200 */
[C---:B------:R-:W-:Y:S08]  /*148e0*/  HMMA.16816.F32 R44, R8.reuse, R56, R44 ;  /* 0x00000038082c723c */ /* 0x040ff0000000182c */
[C---:B------:R-:W-:Y:S01]  /*148f0*/  HMMA.16816.F32 R36, R8.reuse, R58, R32 ;  /* 0x0000003a0824723c */ /* 0x040fe20000001820 */
[----:B------:R-:W-:Y:S07]  /*14900*/  LDSM.16.M88.4 R56, [R151+0x3000] ;  /* 0x003000009738783b */ /* 0x000fee0000000200 */
[C---:B-1----:R-:W-:Y:S08]  /*14910*/  HMMA.16816.F32 R32, R8.reuse, R52, R28 ;  /* 0x000000340820723c */ /* 0x042ff0000000181c */
[C---:B------:R-:W-:Y:S01]  /*14920*/  HMMA.16816.F32 R28, R8.reuse, R54, R20 ;  /* 0x00000036081c723c */ /* 0x040fe20000001814 */
[----:B------:R-:W1:Y:S04]  /*14930*/  LDSM.16.M88.4 R20, [R200+0x8000] ;  /* 0x00800000c814783b */ /* 0x000e680000000200 */
[----:B------:R-:W5:Y:S03]  /*14940*/  LDSM.16.M88.4 R52, [R151+0x3800] ;  /* 0x003800009734783b */ /* 0x000f660000000200 */
[C---:B--2---:R-:W-:Y:S08]  /*14950*/  HMMA.16816.F32 R16, R8.reuse, R68, R40 ;  /* 0x000000440810723c */ /* 0x044ff00000001828 */
[----:B------:R-:W-:Y:S01]  /*14960*/  HMMA.16816.F32 R40, R8, R70, R48 ;  /* 0x000000460828723c */ /* 0x000fe20000001830 */
[----:B------:R-:W-:Y:S04]  /*14970*/  LDSM.16.M88.4 R68, [R204+0x3800] ;  /* 0x00380000cc44783b */ /* 0x000fe80000000200 */
[----:B------:R-:W-:Y:S03]  /*14980*/  LDSM.16.M88.4 R48, [R204+0x4000] ;  /* 0x00400000cc30783b */ /* 0x000fe60000000200 */
[C---:B---3--:R-:W-:Y:S08]  /*14990*/  HMMA.16816.F32 R44, R24.reuse, R64, R44 ;  /* 0x00000040182c723c */ /* 0x048ff0000000182c */
[C---:B------:R-:W-:Y:S01]  /*149a0*/  HMMA.16816.F32 R36, R24.reuse, R66, R36 ;  /* 0x000000421824723c */ /* 0x040fe20000001824 */
[----:B------:R-:W-:Y:S07]  /*149b0*/  LDSM.16.M88.4 R64, [R150+0x3800] ;  /* 0x003800009640783b */ /* 0x000fee0000000200 */
[C---:B----4-:R-:W-:Y:S08]  /*149c0*/  HMMA.16816.F32 R32, R24.reuse, R60, R32 ;  /* 0x0000003c1820723c */ /* 0x050ff00000001820 */
[C---:B------:R-:W-:Y:S01]  /*149d0*/  HMMA.16816.F32 R28, R24.reuse, R62, R28 ;  /* 0x0000003e181c723c */ /* 0x040fe2000000181c */
[----:B------:R-:W-:Y:S07]  /*149e0*/  LDSM.16.M88.4 R60, [R204+0x3000] ;  /* 0x00300000cc3c783b */ /* 0x000fee0000000200 */
[C---:B------:R-:W-:Y:S01]  /*149f0*/  HMMA.16816.F32 R8, R24.reuse, R76, R16 ;  /* 0x0000004c1808723c */ /* 0x040fe20000001810 */
[----:B------:R-:W2:Y:S07]  /*14a00*/  LDSM.16.M88.4 R16, [R201+0x8000] ;  /* 0x00800000c910783b */ /* 0x000eae0000000200 */
[----:B------:R-:W-:Y:S08]  /*14a10*/  HMMA.16816.F32 R24, R24, R78, R40 ;  /* 0x0000004e1818723c */ /* 0x000ff00000001828 */
        /* <DEDUP_REMOVED lines=8> */
[----:B------:R-:W-:Y:S04]  /*14aa0*/  LDSM.16.M88.4 R24, [R202+0x8000] ;  /* 0x00800000ca18783b */ /* 0x000fe80000000200 */
[----:B------:R-:W-:Y:S03]  /*14ab0*/  LDSM.16.M88.4 R72, [R15+0x3000] ;  /* 0x003000000f48783b */ /* 0x000fe60000000200 */
        /* <DEDUP_REMOVED lines=8> */
[----:B------:R-:W-:Y:S04]  /*14b40*/  LDSM.16.M88.4 R28, [R200+0xc000] ;  /* 0x00c00000c81c783b */ /* 0x000fe80000000200 */
[----:B------:R-:W3:Y:S03]  /*14b50*/  LDSM.16.M88.4 R48, [R15+0x3800] ;  /* 0x003800000f30783b */ /* 0x000ee60000000200 */
[C---:B-1----:R-:W-:Y:S08]  /*14b60*/  HMMA.16816.F32 R16, R8.reuse, R56, R20 ;  /* 0x000000380810723c */ /* 0x042ff00000001814 */
[C---:B------:R-:W-:Y:S01]  /*14b70*/  HMMA.16816.F32 R20, R8.reuse, R58, R36 ;  /* 0x0000003a0814723c */ /* 0x040fe20000001824 */
[----:B------:R-:W1:Y:S07]  /*14b80*/  LDSM.16.M88.4 R56, [R15+0x4000] ;  /* 0x004000000f38783b */ /* 0x000e6e0000000200 */
[C---:B------:R-:W-:Y:S08]  /*14b90*/  HMMA.16816.F32 R36, R8.reuse, R64, R40 ;  /* 0x000000400824723c */ /* 0x040ff00000001828 */
[C---:B------:R-:W-:Y:S01]  /*14ba0*/  HMMA.16816.F32 R52, R8.reuse, R66, R52 ;  /* 0x000000420834723c */ /* 0x040fe20000001834 */
[----:B------:R-:W-:Y:S07]  /*14bb0*/  LDSM.16.M88.4 R64, [R204+0x4800] ;  /* 0x00480000cc40783b */ /* 0x000fee0000000200 */
[C---:B--2---:R-:W-:Y:S08]  /*14bc0*/  HMMA.16816.F32 R44, R8.reuse, R60, R44 ;  /* 0x0000003c082c723c */ /* 0x044ff0000000182c */
[----:B------:R-:W-:Y:S01]  /*14bd0*/  HMMA.16816.F32 R40, R8, R62, R32 ;  /* 0x0000003e0828723c */ /* 0x000fe20000001820 */
[----:B------:R-:W-:Y:S07]  /*14be0*/  LDSM.16.M88.4 R60, [R151+0x5000] ;  /* 0x00500000973c783b */ /* 0x000fee0000000200 */
[C---:B------:R-:W-:Y:S01]  /*14bf0*/  HMMA.16816.F32 R8, R24.reuse, R72, R16 ;  /* 0x000000481808723c */ /* 0x040fe20000001810 */
[----:B------:R-:W-:Y:S07]  /*14c00*/  LDSM.16.M88.4 R16, [R203+0xc000] ;  /* 0x00c00000cb10783b */ /* 0x000fee0000000200 */
[C---:B------:R-:W-:Y:S01]  /*14c10*/  HMMA.16816.F32 R32, R24.reuse, R74, R20 ;  /* 0x0000004a1820723c */ /* 0x040fe20000001814 */
[----:B------:R-:W2:Y:S07]  /*14c20*/  LDSM.16.M88.4 R20, [R201+0xc000] ;  /* 0x00c00000c914783b */ /* 0x000eae0000000200 */
[----:B---3--:R-:W-:Y:S08]  /*14c30*/  HMMA.16816.F32 R36, R24, R48, R36 ;  /* 0x000000301824723c */ /* 0x008ff00000001824 */
[----:B------:R-:W-:Y:S08]  /*14c40*/  HMMA.16816.F32 R8, R28, R68, R8 ;  /* 0x000000441c08723c */ /* 0x000ff00000001808 */
[----:B------:R-:W-:Y:S01]  /*14c50*/  HMMA.16816.F32 R48, R24, R50, R52 ;  /* 0x000000321830723c */ /* 0x000fe20000001834 */
[----:B------:R-:W3:Y:S07]  /*14c60*/  LDSM.16.M88.4 R52, [R150+0x4800] ;  /* 0x004800009634783b */ /* 0x000eee0000000200 */
[----:B------:R-:W-:Y:S01]  /*14c70*/  HMMA.16816.F32 R32, R28, R70, R32 ;  /* 0x000000461c20723c */ /* 0x000fe20000001820 */
[----:B------:R-:W-:Y:S07]  /*14c80*/  LDSM.16.M88.4 R68, [R150+0x5000] ;  /* 0x005000009644783b */ /* 0x000fee0000000200 */
[C---:B-1----:R-:W-:Y:S01]  /*14c90*/  HMMA.16816.F32 R72, R24.reuse, R56, R44 ;  /* 0x000000381848723c */ /* 0x042fe2000000182c */
[----:B------:R-:W1:Y:S07]  /*14ca0*/  LDSM.16.M88.4 R44, [R204+0x5000] ;  /* 0x00500000cc2c783b */ /* 0x000e6e0000000200 */
[----:B------:R-:W-:Y:S01]  /*14cb0*/  HMMA.16816.F32 R76, R24, R58, R40 ;  /* 0x0000003a184c723c */ /* 0x000fe20000001828 */
[----:B------:R-:W4:Y:S07]  /*14cc0*/  LDSM.16.M88.4 R56, [R151+0x5800] ;  /* 0x005800009738783b */ /* 0x000f2e0000000200 */
[----:B--2---:R-:W-:Y:S01]  /*14cd0*/  HMMA.16816.F32 R24, R20, R64, R8 ;  /* 0x000000401418723c */ /* 0x004fe20000001808 */
[----:B------:R-:W-:Y:S07]  /*14ce0*/  LDSM.16.M88.4 R8, [R202+0xc000] ;  /* 0x00c00000ca08783b */ /* 0x000fee0000000200 */
[C---:B------:R-:W-:Y:S08]  /*14cf0*/  HMMA.16816.F32 R36, R28.reuse, R60, R36 ;  /* 0x0000003c1c24723c */ /* 0x040ff00000001824 */
[----:B------:R-:W-:Y:S01]  /*14d00*/  HMMA.16816.F32 R60, R28, R62, R48 ;  /* 0x0000003e1c3c723c */ /* 0x000fe20000001830 */
[----:B------:R-:W2:Y:S07]  /*14d10*/  LDSM.16.M88.4 R48, [R15+0x4800] ;  /* 0x004800000f30783b */ /* 0x000eae0000000200 */
[----:B------:R-:W-:Y:S01]  /*14d20*/  HMMA.16816.F32 R32, R20, R66, R32 ;  /* 0x000000421420723c */ /* 0x000fe20000001820 */
[----:B------:R-:W5:Y:S07]  /*14d30*/  LDSM.16.M88.4 R64, [R204+0x5800] ;  /* 0x00580000cc40783b */ /* 0x000f6e0000000200 */
[----:B---3--:R-:W-:Y:S08]  /*14d40*/  HMMA.16816.F32 R24, R16, R52, R24 ;  /* 0x000000341018723c */ /* 0x008ff00000001818 */
[----:B-1----:R-:W-:Y:S08]  /*14d50*/  HMMA.16816.F32 R40, R20, R44, R36 ;  /* 0x0000002c1428723c */ /* 0x002ff00000001824 */
[----:B------:R-:W-:Y:S01]  /*14d60*/  HMMA.16816.F32 R32, R16, R54, R32 ;  /* 0x000000361020723c */ /* 0x000fe20000001820 */
[----:B------:R-:W1:Y:S07]  /*14d70*/  LDSM.16.M88.4 R52, [R15+0x5000] ;  /* 0x005000000f34783b */ /* 0x000e6e0000000200 */
[----:B----4-:R-:W-:Y:S08]  /*14d80*/  HMMA.16816.F32 R72, R28, R56, R72 ;  /* 0x000000381c48723c */ /* 0x010ff00000001848 */
[----:B--2---:R-:W-:Y:S08]  /*14d90*/  HMMA.16816.F32 R36, R8, R48, R24 ;  /* 0x000000300824723c */ /* 0x004ff00000001818 */
[----:B------:R-:W-:Y:S08]  /*14da0*/  HMMA.16816.F32 R56, R28, R58, R76 ;  /* 0x0000003a1c38723c */ /* 0x000ff0000000184c */
[----:B------:R-:W-:Y:S08]  /*14db0*/  HMMA.16816.F32 R28, R20, R46, R60 ;  /* 0x0000002e141c723c */ /* 0x000ff0000000183c */
[----:B------:R-:W-:Y:S01]  /*14dc0*/  HMMA.16816.F32 R44, R8, R50, R32 ;  /* 0x00000032082c723c */ /* 0x000fe20000001820 */
[----:B------:R-:W2:Y:S01]  /*14dd0*/  LDSM.16.M88.4 R48, [R150+0x5800] ;  /* 0x005800009630783b */ /* 0x000ea20000000200 */
[----:B------:R-:W-:-:S04]  /*14de0*/  FMUL.FTZ R2, R36, c[0x0][0x320] ;  /* 0x0000c80024027a20 */ /* 0x000fc80000410000 */
[----:B------:R3:W4:Y:S02]  /*14df0*/  MUFU.TANH R61, R2 ;  /* 0x00000002003d7308 */ /* 0x0007240000002400 */
[----:B------:R-:W-:Y:S08]  /*14e00*/  HMMA.16816.F32 R24, R16, R68, R40 ;  /* 0x000000441018723c */ /* 0x000ff00000001828 */
[----:B-----5:R-:W-:Y:S01]  /*14e10*/  HMMA.16816.F32 R40, R20, R64, R72 ;  /* 0x000000401428723c */ /* 0x020fe20000001848 */
[----:B---3--:R-:W-:-:S07]  /*14e20*/  FMUL.FTZ R2, R37, c[0x0][0x320] ;  /* 0x0000c80025027a20 */ /* 0x008fce0000410000 */
[----:B------:R-:W-:Y:S01]  /*14e30*/  HMMA.16816.F32 R28, R16, R70, R28 ;  /* 0x00000046101c723c */ /* 0x000fe2000000181c */
[----:B------:R3:W2:Y:S07]  /*14e40*/  MUFU.TANH R14, R2 ;  /* 0x00000002000e7308 */ /* 0x0006ae0000002400 */
[----:B-1----:R-:W-:Y:S08]  /*14e50*/  HMMA.16816.F32 R32, R8, R52, R24 ;  /* 0x000000340820723c */ /* 0x002ff00000001818 */
[----:B------:R-:W-:Y:S01]  /*14e60*/  HMMA.16816.F32 R20, R20, R66, R56 ;  /* 0x000000421414723c */ /* 0x000fe20000001838 */
[----:B---3--:R-:W-:-:S04]  /*14e70*/  FMUL.FTZ R2, R38, c[0x0][0x320] ;  /* 0x0000c80026027a20 */ /* 0x008fc80000410000 */
[----:B------:R1:W3:Y:S03]  /*14e80*/  MUFU.TANH R62, R2 ;  /* 0x00000002003e7308 */ /* 0x0002e60000002400 */
[----:B--2---:R-:W-:Y:S08]  /*14e90*/  HMMA.16816.F32 R24, R16, R48, R40 ;  /* 0x000000301018723c */ /* 0x004ff00000001828 */
[----:B------:R-:W-:Y:S01]  /*14ea0*/  HMMA.16816.F32 R28, R8, R54, R28 ;  /* 0x00000036081c723c */ /* 0x000fe2000000181c */
[----:B-1----:R-:W-:-:S02]  /*14eb0*/  FMUL.FTZ R2, R39, c[0x0][0x320] ;  /* 0x0000c80027027a20 */ /* 0x002fc40000410000 */
[----:B------:R-:W1:Y:S05]  /*14ec0*/  LDSM.16.M88.4 R36, [R15+0x5800] ;  /* 0x005800000f24783b */ /* 0x000e6a0000000200 */
[----:B------:R-:W-:Y:S01]  /*14ed0*/  HMMA.16816.F32 R16, R16, R50, R20 ;  /* 0x000000321010723c */ /* 0x000fe20000001814 */
[----:B------:R2:W1:Y:S01]  /*14ee0*/  MUFU.TANH R60, R2 ;  /* 0x00000002003c7308 */ /* 0x0004620000002400 */
[----:B------:R-:W-:-:S04]  /*14ef0*/  DEPBAR.LE SB0, 0x0 ;  /* 0x000080000000791a */ /* 0x000fc80000000000 */
[----:B--2---:R-:W-:-:S04]  /*14f00*/  FMUL.FTZ R2, R44, c[0x0][0x320] ;  /* 0x0000c8002c027a20 */ /* 0x004fc80000410000 */
[----:B------:R2:W1:Y:S02]  /*14f10*/  MUFU.TANH R52, R2 ;  /* 0x0000000200347308 */ /* 0x0004640000002400 */
[----:B--2---:R-:W-:Y:S01]  /*14f20*/  FMUL.FTZ R2, R45, c[0x0][0x320] ;  /* 0x0000c8002d027a20 */ /* 0x004fe20000410000 */
[C---:B-1----:R-:W-:Y:S05]  /*14f30*/  HMMA.16816.F32 R20, R8.reuse, R36, R24 ;  /* 0x000000240814723c */ /* 0x042fea0000001818 */
[----:B------:R1:W2:Y:S06]  /*14f40*/  MUFU.TANH R45, R2 ;  /* 0x00000002002d7308 */ /* 0x0002ac0000002400 */
        /* <DEDUP_REMOVED lines=39> */
[----:B--234-:R-:W-:Y:S02]  /*151c0*/  IMAD.MOV.U32 R3, RZ, RZ, c[0x0][0x2b8] ;  /* 0x0000ae00ff037624 */ /* 0x01cfe400078e00ff */
[----:B------:R-:W-:-:S03]  /*151d0*/  IMAD.MOV.U32 R222, RZ, RZ, RZ ;  /* 0x000000ffffde7224 */ /* 0x000fc600078e00ff */
[----:B------:R-:W-:Y:S02]  /*151e0*/  ISETP.NE.AND P1, PT, R3, 0x1, PT ;  /* 0x000000010300780c */ /* 0x000fe40003f25270 */
        /* <DEDUP_REMOVED lines=29> */
.L_x_3182:
[----:B------:R-:W-:Y:S05]  /*153c0*/  BRA.DIV ~URZ, `(.L_x_3075) ;  /* 0x0000e5e27f007947 */ /* 0x000fea000b800000 */
[----:B------:R3:W4:Y:S02]  /*153d0*/  SHFL.IDX PT, R2, R6, RZ, 0x181f ;  /* 0x00181fff06027589 */ /* 0x00072400000e0000 */
.L_x_3183:
[----:B------:R-:W-:Y:S01]  /*153e0*/  BSSY B0, `(.L_x_3076) ;  /* 0x0000015000007945 */ /* 0x000fe20003800000 */
[----:B------:R-:W-:Y:S05]  /*153f0*/  @!P0 BRA `(.L_x_3077) ;  /* 0x0000013000008947 */ /* 0x000fea0003800000 */
[----:B------:R-:W-:Y:S02]  /*15400*/  ISETP.GE.AND P0, PT, R140, c[0x0][0x1d4], PT ;  /* 0x000075008c007a0c */ /* 0x000fe40003f06270 */
[----:B----4-:R-:W-:Y:S02]  /*15410*/  IADD3 R8, P1, R2, R230, RZ ;  /* 0x000000e602087210 */ /* 0x010fe40007f3e0ff */
[----:B------:R-:W-:Y:S02]  /*15420*/  ISETP.GE.AND P3, PT, R142, c[0x0][0x1d4], PT ;  /* 0x000075008e007a0c */ /* 0x000fe40003f66270 */
[----:B------:R-:W-:Y:S01]  /*15430*/  ISETP.GE.AND P2, PT, R220, c[0x0][0x1d4], PT ;  /* 0x00007500dc007a0c */ /* 0x000fe20003f46270 */
[----:B--2---:R-:W-:Y:S01]  /*15440*/  IMAD.X R9, R4, 0x1, R231, P1 ;  /* 0x0000000104097824 */ /* 0x004fe200008e06e7 */
[----:B------:R-:W-:-:S05]  /*15450*/  IADD3 R10, P1, R2, R229, RZ ;  /* 0x000000e5020a7210 */ /* 0x000fca0007f3e0ff */
[----:B------:R-:W-:Y:S01]  /*15460*/  @!PT LDS RZ, [RZ] ;  /* 0x00000000fffff984 */ /* 0x000fe20000000800 */
[----:B------:R-:W-:Y:S01]  /*15470*/  @!PT LDS RZ, [RZ] ;  /* 0x00000000fffff984 */ /* 0x000fe20000000800 */
[----:B------:R-:W-:Y:S01]  /*15480*/  @!PT LDS RZ, [RZ] ;  /* 0x00000000fffff984 */ /* 0x000fe20000000800 */
[----:B------:R2:W-:Y:S01]  /*15490*/  LDGSTS.E.BYPASS.LTC128B.128 [R216+0xa080], [R8.64], !P0 ;  /* 0x0a08000008d87fae */ /* 0x0005e2000c101d46 */
[----:B------:R-:W-:Y:S01]  /*154a0*/  IMAD.X R11, R4, 0x1, R226, P1 ;  /* 0x00000001040b7824 */ /* 0x000fe200008e06e2 */
[----:B------:R-:W-:-:S04]  /*154b0*/  ISETP.GE.AND P1, PT, R221, c[0x0][0x1d4], PT ;  /* 0x00007500dd007a0c */ /* 0x000fc80003f26270 */
[----:B------:R4:W-:Y:S01]  /*154c0*/  LDGSTS.E.BYPASS.LTC128B.128 [R216+0xb880], [R10.64], !P3 ;  /* 0x0b8800000ad87fae */ /* 0x0009e2000d901d46 */
[----:B--2---:R-:W-:-:S05]  /*154d0*/  IADD3 R8, P0, R2, R228, RZ ;  /* 0x000000e402087210 */ /* 0x004fca0007f1e0ff */
[----:B------:R-:W-:Y:S01]  /*154e0*/  IMAD.X R9, R4, 0x1, R227, P0 ;  /* 0x0000000104097824 */ /* 0x000fe200000e06e3 */
[----:B------:R-:W-:-:S04]  /*154f0*/  IADD3 R2, P0, R2, R225, RZ ;  /* 0x000000e102027210 */ /* 0x000fc80007f1e0ff */
[----:B------:R4:W-:Y:S01]  /*15500*/  LDGSTS.E.BYPASS.LTC128B.128 [R216+0xd080], [R8.64], !P2 ;  /* 0x0d08000008d87fae */ /* 0x0009e2000d101d46 */
[----:B------:R-:W-:-:S05]  /*15510*/  IMAD.X R3, R4, 0x1, R224, P0 ;  /* 0x0000000104037824 */ /* 0x000fca00000e06e0 */
[----:B------:R4:W-:Y:S03]  /*15520*/  LDGSTS.E.BYPASS.LTC128B.128 [R216+0xe880], [R2.64], !P1 ;  /* 0x0e88000002d87fae */ /* 0x0009e6000c901d46 */
.L_x_3077:
[----:B------:R-:W-:Y:S05]  /*15530*/  BSYNC B0 ;  /* 0x0000000000007941 */ /* 0x000fea0003800000 */
.L_x_3076:
[----:B------:R-:W-:Y:S01]  /*15540*/  ISETP.GE.AND P0, PT, R13, 0x21, PT ;  /* 0x000000210d00780c */ /* 0x000fe20003f06270 */
[----:B------:R-:W-:Y:S06]  /*15550*/  BRA.DIV ~URZ, `(.L_x_3078) ;  /* 0x0000e4c27f007947 */ /* 0x000fec000b800000 */
[----:B--2---:R2:W1:Y:S04]  /*15560*/  SHFL.IDX PT, R4, R5, 0x1, 0x181f ;  /* 0x00381f0005047f89 */ /* 0x00446800000e0000 */
[----:B----4-:R2:W4:Y:S02]  /*15570*/  SHFL.IDX PT, R2, R6, 0x1, 0x181f ;  /* 0x00381f0006027f89 */ /* 0x01052400000e0000 */
.L_x_3184:
[----:B------:R-:W-:Y:S05]  /*15580*/  @!P0 BRA `(.L_x_3073) ;  /* 0x0000013000008947 */ /* 0x000fea0003800000 */
[----:B------:R-:W-:Y:S02]  /*15590*/  ISETP.GE.AND P0, PT, R140, c[0x0][0x1d4], PT ;  /* 0x000075008c007a0c */ /* 0x000fe40003f06270 */
[----:B----4-:R-:W-:Y:S02]  /*155a0*/  IADD3 R8, P1, R2, R230, RZ ;  /* 0x000000e602087210 */ /* 0x010fe40007f3e0ff */
[----:B------:R-:W-:Y:S02]  /*155b0*/  ISETP.GE.AND P3, PT, R142, c[0x0][0x1d4], PT ;  /* 0x000075008e007a0c */ /* 0x000fe40003f66270 */
[----:B------:R-:W-:Y:S01]  /*155c0*/  ISETP.GE.AND P2, PT, R220, c[0x0][0x1d4], PT ;  /* 0x00007500dc007a0c */ /* 0x000fe20003f46270 */
[----:B-1----:R-:W-:Y:S01]  /*155d0*/  IMAD.X R9, R4, 0x1, R231, P1 ;  /* 0x0000000104097824 */ /* 0x002fe200008e06e7 */
        /* <DEDUP_REMOVED lines=8> */
[----:B-1----:R-:W-:-:S05]  /*15660*/  IADD3 R8, P0, R2, R228, RZ ;  /* 0x000000e402087210 */ /* 0x002fca0007f1e0ff */
[----:B------:R-:W-:Y:S01]  /*15670*/  IMAD.X R9, R4, 0x1, R227, P0 ;  /* 0x0000000104097824 */ /* 0x000fe200000e06e3 */
[----:B------:R-:W-:-:S04]  /*15680*/  IADD3 R2, P0, R2, R225, RZ ;  /* 0x000000e102027210 */ /* 0x000fc80007f1e0ff */
[----:B------:R4:W-:Y:S01]  /*15690*/  LDGSTS.E.BYPASS.LTC128B.128 [R219+0xe080], [R8.64], !P2 ;  /* 0x0e08000008db7fae */ /* 0x0009e2000d101d46 */
[----:B------:R-:W-:-:S05]  /*156a0*/  IMAD.X R3, R4, 0x1, R224, P0 ;  /* 0x0000000104037824 */ /* 0x000fca00000e06e0 */
[----:B------:R4:W-:Y:S03]  /*156b0*/  LDGSTS.E.BYPASS.LTC128B.128 [R219+0xf880], [R2.64], !P1 ;  /* 0x0f88000002db7fae */ /* 0x0009e6000c901d46 */
.L_x_3073:
[----:B--234-:R-:W-:Y:S05]  /*156c0*/  BSYNC B1 ;  /* 0x0000000000017941 */ /* 0x01cfea0003800000 */
.L_x_3072:
[----:B------:R-:W2:Y:S01]  /*156d0*/  LDL R3, [R1] ;  /* 0x0000000001037983 */ /* 0x000ea20000100800 */
[----:B-1----:R-:W-:-:S03]  /*156e0*/  IMAD.MOV.U32 R4, RZ, RZ, c[0x0][0x2c4] ;  /* 0x0000b100ff047624 */ /* 0x002fc600078e00ff */
[----:B------:R-:W2:Y:S04]  /*156f0*/  LDL R2, [R1+0x20] ;  /* 0x0000200001027983 */ /* 0x000ea80000100800 */
[----:B------:R-:W3:Y:S04]  /*15700*/  LDL R6, [R1+0xc] ;  /* 0x00000c0001067983 */ /* 0x000ee80000100800 */
[----:B------:R-:W4:Y:S01]  /*15710*/  LDL R5, [R1+0x4] ;  /* 0x0000040001057983 */ /* 0x000f220000100800 */
[----:B------:R-:W-:-:S03]  /*15720*/  ISETP.NE.AND P0, PT, R4, 0x1, PT ;  /* 0x000000010400780c */ /* 0x000fc60003f05270 */
[----:B------:R-:W0:Y:S01]  /*15730*/  LDGDEPBAR ;  /* 0x00000000000079af */ /* 0x000e220000000000 */
[----:B--2---:R-:W-:-:S09]  /*15740*/  IADD3 R2, R2, R3, RZ ;  /* 0x0000000302027210 */ /* 0x004fd20007ffe0ff */
[----:B------:R-:W-:-:S04]  /*15750*/  @P0 IMAD.HI.U32 R3, R2, c[0x0][0x2c8], RZ ;  /* 0x0000b20002030a27 */ /* 0x000fc800078e00ff */
[----:B------:R-:W-:Y:S01]  /*15760*/  IMAD.MOV.U32 R4, RZ, RZ, R2 ;  /* 0x000000ffff047224 */ /* 0x000fe200078e0002 */
[C---:B---3--:R-:W-:Y:S02]  /*15770*/  IADD3 R2, -R6.reuse, 0x1, R121 ;  /* 0x0000000106027810 */ /* 0x048fe40007ffe179 */
[----:B------:R-:W-:Y:S02]  /*15780*/  @P0 SHF.R.U32.HI R4, RZ, c[0x0][0x2cc], R3 ;  /* 0x0000b300ff040a19 */ /* 0x000fe40000011603 */
[----:B------:R-:W-:Y:S01]  /*15790*/  IADD3 R6, -R6, R121, RZ ;  /* 0x0000007906067210 */ /* 0x000fe20007ffe1ff */
[----:B----4-:R-:W-:Y:S01]  /*157a0*/  IMAD.IADD R5, R2, 0x1, -R5 ;  /* 0x0000000102057824 */ /* 0x010fe200078e0a05 */
[----:B------:R-:W-:Y:S05]  /*157b0*/  BRA.DIV ~URZ, `(.L_x_3079) ;  /* 0x0000e3327f007947 */ /* 0x000fea000b800000 */
[----:B------:R1:W2:Y:S02]  /*157c0*/  SHFL.IDX PT, R2, R4, RZ, 0x1c1f ;  /* 0x001c1fff04027589 */ /* 0x0002a400000e0000 */
.L_x_3185:
        /* <DEDUP_REMOVED lines=77> */
[----:B------:R-:W2:Y:S01]  /*15ca0*/  SHFL.BFLY PT, R5, R3, 0x2, 0x1f ;  /* 0x0c401f0003057f89 */ /* 0x000ea200000e0000 */
[----:B-1----:R-:W-:-:S05]  /*15cb0*/  FMNMX.FTZ R2, R4, R2, !PT ;  /* 0x0000000204027209 */ /* 0x002fca0007810000 */
[----:B------:R-:W1:Y:S01]  /*15cc0*/  SHFL.BFLY PT, R6, R2, 0x1, 0x1f ;  /* 0x0c201f0002067f89 */ /* 0x000e6200000e0000 */
[----:B--2---:R-:W-:-:S05]  /*15cd0*/  FMNMX.FTZ R5, R3, R5, !PT ;  /* 0x0000000503057209 */ /* 0x004fca0007810000 */
[----:B------:R2:W3:Y:S01]  /*15ce0*/  SHFL.BFLY PT, R4, R5, 0x1, 0x1f ;  /* 0x0c201f0005047f89 */ /* 0x0004e200000e0000 */
[----:B-1----:R-:W-:-:S05]  /*15cf0*/  FMNMX.FTZ R6, R2, R6, !PT ;  /* 0x0000000602067209 */ /* 0x002fca0007810000 */
.L_x_3186:
[C---:B------:R-:W-:Y:S01]  /*15d00*/  FMUL.FTZ R3, R6.reuse, c[0x0][0x2d0] ;  /* 0x0000b40006037a20 */ /* 0x040fe20000410000 */
[----:B------:R-:W-:Y:S01]  /*15d10*/  FSETP.NEU.FTZ.AND P0, PT, R6, -INF , PT ;  /* 0xff8000000600780b */ /* 0x000fe20003f1d000 */
[----:B------:R-:W-:Y:S01]  /*15d20*/  WARPSYNC 0xffffffff ;  /* 0xffffffff00007948 */ /* 0x000fe20003800000 */
[----:B--23--:R-:W-:Y:S01]  /*15d30*/  FMNMX.FTZ R5, R4, R5, !PT ;  /* 0x0000000504057209 */ /* 0x00cfe20007810000 */
[----:B------:R-:W1:Y:S01]  /*15d40*/  LDSM.16.MT88.4 R24, [R196] ;  /* 0x00000000c418783b */ /* 0x000e620000004200 */
[----:B------:R-:W-:Y:S02]  /*15d50*/  FSEL R3, R3, RZ, P0 ;  /* 0x000000ff03037208 */ /* 0x000fe40000000000 */
[----:B------:R-:W-:Y:S01]  /*15d60*/  FSETP.NEU.FTZ.AND P0, PT, R5, -INF , PT ;  /* 0xff8000000500780b */ /* 0x000fe20003f1d000 */
[----:B------:R-:W2:Y:S02]  /*15d70*/  LDSM.16.MT88.4 R20, [R197] ;  /* 0x00000000c514783b */ /* 0x000ea40000004200 */
[----:B------:R-:W-:-:S02]  /*15d80*/  FFMA.FTZ R2, R13, c[0x0][0x2d0], -R3 ;  /* 0x0000b4000d027a23 */ /* 0x000fc40000010803 */
[--C-:B------:R-:W-:Y:S01]  /*15d90*/  FFMA.FTZ R4, R18, c[0x0][0x2d0], -R3.reuse ;  /* 0x0000b40012047a23 */ /* 0x100fe20000010803 */
[----:B------:R-:W-:Y:S01]  /*15da0*/  LDSM.16.MT88.4 R36, [R197+0x800] ;  /* 0x00080000c524783b */ /* 0x000fe20000004200 */
[----:B------:R3:W-:Y:S03]  /*15db0*/  MUFU.EX2 R109, R2 ;  /* 0x00000002006d7308 */ /* 0x0007e60000000800 */
[----:B------:R-:W-:Y:S04]  /*15dc0*/  LDSM.16.MT88.4 R40, [R196+0x800] ;  /* 0x00080000c428783b */ /* 0x000fe80000004200 */
[----:B------:R-:W4:Y:S01]  /*15dd0*/  LDSM.16.MT88.4 R64, [R198] ;  /* 0x00000000c640783b */ /* 0x000f220000004200 */
[----:B------:R5:W-:Y:S03]  /*15de0*/  MUFU.EX2 R119, R4 ;  /* 0x0000000400777308 */ /* 0x000be60000000800 */
[----:B------:R-:W1:Y:S04]  /*15df0*/  LDSM.16.MT88.4 R56, [R199] ;  /* 0x00000000c738783b */ /* 0x000e680000004200 */
[----:B------:R-:W1:Y:S01]  /*15e00*/  LDSM.16.MT88.4 R68, [R196+0x1800] ;  /* 0x00180000c444783b */ /* 0x000e620000004200 */
[----:B---3--:R-:W-:-:S03]  /*15e10*/  FFMA.FTZ R2, R14, c[0x0][0x2d0], -R3 ;  /* 0x0000b4000e027a23 */ /* 0x008fc60000010803 */
[----:B------:R-:W-:Y:S01]  /*15e20*/  LDSM.16.MT88.4 R72, [R199+0x800] ;  /* 0x00080000c748783b */ /* 0x000fe20000004200 */
[----:B------:R3:W2:Y:S03]  /*15e30*/  MUFU.EX2 R108, R2 ;  /* 0x00000002006c7308 */ /* 0x0006a60000000800 */
[----:B------:R-:W-:Y:S01]  /*15e40*/  LDSM.16.MT88.4 R52, [R197+0x1800] ;  /* 0x00180000c534783b */ /* 0x000fe20000004200 */
[----:B-----5:R-:W-:-:S03]  /*15e50*/  FFMA.FTZ R4, R19, c[0x0][0x2d0], -R3 ;  /* 0x0000b40013047a23 */ /* 0x020fc60000010803 */
[----:B------:R-:W-:Y:S01]  /*15e60*/  LDSM.16.MT88.4 R60, [R199+0x1800] ;  /* 0x00180000c73c783b */ /* 0x000fe20000004200 */
[----:B------:R-:W-:Y:S03]  /*15e70*/  MUFU.EX2 R133, R4 ;  /* 0x0000000400857308 */ /* 0x000fe60000000800 */
[----:B------:R-:W-:Y:S04]  /*15e80*/  LDSM.16.MT88.4 R80, [R198+0x1800] ;  /* 0x00180000c650783b */ /* 0x000fe80000004200 */
[----:B------:R-:W-:Y:S01]  /*15e90*/  LDSM.16.MT88.4 R76, [R197+0x2000] ;  /* 0x00200000c54c783b */ /* 0x000fe20000004200 */
[----:B---3--:R-:W-:Y:S01]  /*15ea0*/  FFMA.FTZ R2, R16, c[0x0][0x2d0], -R3 ;  /* 0x0000b40010027a23 */ /* 0x008fe20000010803 */
[----:B--2---:R-:W-:-:S02]  /*15eb0*/  F2FP.PACK_AB R16, R108, R109 ;  /* 0x0000006d6c10723e */ /* 0x004fc400000000ff */
[----:B------:R-:W-:Y:S01]  /*15ec0*/  LDSM.16.MT88.4 R168, [R196+0x1000] ;  /* 0x00100000c4a8783b */ /* 0x000fe20000004200 */
[----:B------:R2:W-:Y:S03]  /*15ed0*/  MUFU.EX2 R118, R2 ;  /* 0x0000000200767308 */ /* 0x0005e60000000800 */
[----:B------:R-:W-:Y:S01]  /*15ee0*/  LDSM.16.MT88.4 R160, [R197+0x1000] ;  /* 0x00100000c5a0783b */ /* 0x000fe20000004200 */
[----:B--2---:R-:W-:-:S04]  /*15ef0*/  FFMA.FTZ R2, R17, c[0x0][0x2d0], -R3 ;  /* 0x0000b40011027a23 */ /* 0x004fc80000010803 */
[----:B------:R2:W3:Y:S02]  /*15f00*/  MUFU.EX2 R116, R2 ;  /* 0x0000000200747308 */ /* 0x0004e40000000800 */
[----:B--2---:R-:W-:Y:S01]  /*15f10*/  FMUL.FTZ R2, R5, c[0x0][0x2d0] ;  /* 0x0000b40005027a20 */ /* 0x004fe20000410000 */
[----:B---3--:R-:W-:-:S04]  /*15f20*/  F2FP.PACK_AB R18, R116, R118 ;  /* 0x000000767412723e */ /* 0x008fc800000000ff */
[----:B------:R-:W-:-:S05]  /*15f30*/  FSEL R2, R2, RZ, P0 ;  /* 0x000000ff02027208 */ /* 0x000fca0000000000 */
[----:B------:R-:W-:Y:S01]  /*15f40*/  FFMA.FTZ R4, R8, c[0x0][0x2d0], -R2 ;  /* 0x0000b40008047a23 */ /* 0x000fe20000010802 */
[----:B------:R-:W-:-:S03]  /*15f50*/  F2FP.PACK_AB R8, R133, R119 ;  /* 0x000000778508723e */ /* 0x000fc600000000ff */
[----:B------:R2:W-:Y:S02]  /*15f60*/  MUFU.EX2 R13, R4 ;  /* 0x00000004000d7308 */ /* 0x0005e40000000800 */
[----:B--2---:R-:W-:-:S06]  /*15f70*/  FFMA.FTZ R4, R9, c[0x0][0x2d0], -R2 ;  /* 0x0000b40009047a23 */ /* 0x004fcc0000010802 */
[----:B------:R2:W3:Y:S02]  /*15f80*/  MUFU.EX2 R14, R4 ;  /* 0x00000004000e7308 */ /* 0x0004e40000000800 */
[----:B--2---:R-:W-:Y:S01]  /*15f90*/  FFMA.FTZ R4, R11, c[0x0][0x2d0], -R2 ;  /* 0x0000b4000b047a23 */ /* 0x004fe20000010802 */
[----:B---3--:R-:W-:Y:S01]  /*15fa0*/  F2FP.PACK_AB R17, R14, R13 ;  /* 0x0000000d0e11723e */ /* 0x008fe200000000ff */
[----:B------:R-:W-:-:S04]  /*15fb0*/  FADD.FTZ R14, R13, R14 ;  /* 0x0000000e0d0e7221 */ /* 0x000fc80000010000 */
[----:B------:R2:W3:Y:S02]  /*15fc0*/  MUFU.EX2 R117, R4 ;  /* 0x0000000400757308 */ /* 0x0004e40000000800 */
[----:B--2---:R-:W-:Y:S02]  /*15fd0*/  FFMA.FTZ R4, R10, c[0x0][0x2d0], -R2 ;  /* 0x0000b4000a047a23 */ /* 0x004fe40000010802 */
[----:B---3--:R-:W-:-:S04]  /*15fe0*/  FADD.FTZ R14, R117, R14 ;  /* 0x0000000e750e7221 */ /* 0x008fc80000010000 */
[----:B------:R2:W3:Y:S02]  /*15ff0*/  MUFU.EX2 R125, R4 ;  /* 0x00000004007d7308 */ /* 0x0004e40000000800 */
[----:B--2---:R-:W-:Y:S01]  /*16000*/  FFMA.FTZ R4, R31, c[0x0][0x2d0], -R3 ;  /* 0x0000b4001f047a23 */ /* 0x004fe20000010803 */
[----:B---3--:R-:W-:-:S05]  /*16010*/  F2FP.PACK_AB R19, R125, R117 ;  /* 0x000000757d13723e */ /* 0x008fca00000000ff */
[----:B------:R2:W-:Y:S02]  /*16020*/  MUFU.EX2 R127, R4 ;  /* 0x00000004007f7308 */ /* 0x0005e40000000800 */
[----:B-1----:R-:W-:Y:S01]  /*16030*/  HMMA.16816.F32 R44, R16, R24, RZ ;  /* 0x00000018102c723c */ /* 0x002fe200000018ff */
[----:B--2---:R-:W-:-:S05]  /*16040*/  FFMA.FTZ R4, R34, c[0x0][0x2d0], -R3 ;  /* 0x0000b40022047a23 */ /* 0x004fca0000010803 */
[----:B------:R1:W2:Y:S02]  /*16050*/  MUFU.EX2 R132, R4 ;  /* 0x0000000400847308 */ /* 0x0002a40000000800 */
[----:B-1----:R-:W-:Y:S01]  /*16060*/  FFMA.FTZ R4, R29, c[0x0][0x2d0], -R2 ;  /* 0x0000b4001d047a23 */ /* 0x002fe20000010802 */
[----:B--2---:R-:W-:-:S05]  /*16070*/  F2FP.PACK_AB R10, R132, R127 ;  /* 0x0000007f840a723e */ /* 0x004fca00000000ff */
[----:B------:R1:W-:Y:S02]  /*16080*/  MUFU.EX2 R124, R4 ;  /* 0x00000004007c7308 */ /* 0x0003e40000000800 */
[--C-:B-1----:R-:W-:Y:S02]  /*16090*/  FFMA.FTZ R4, R28, c[0x0][0x2d0], -R2.reuse ;  /* 0x0000b4001c047a23 */ /* 0x102fe40000010802 */
[C---:B------:R-:W-:Y:S04]  /*160a0*/  HMMA.16816.F32 R28, R16.reuse, R26, RZ ;  /* 0x0000001a101c723c */ /* 0x040fe800000018ff */
[----:B------:R1:W2:Y:S04]  /*160b0*/  MUFU.EX2 R126, R4 ;  /* 0x00000004007e7308 */ /* 0x0002a80000000800 */
[C---:B------:R-:W-:Y:S08]  /*160c0*/  HMMA.16816.F32 R24, R16.reuse, R20, RZ ;  /* 0x000000141018723c */ /* 0x040ff000000018ff */
[----:B------:R-:W-:Y:S01]  /*160d0*/  HMMA.16816.F32 R20, R16, R22, RZ ;  /* 0x000000161014723c */ /* 0x000fe200000018ff */
[----:B-1----:R-:W-:Y:S01]  /*160e0*/  FFMA.FTZ R4, R32, c[0x0][0x2d0], -R2 ;  /* 0x0000b40020047a23 */ /* 0x002fe20000010802 */
[----:B--2---:R-:W-:-:S03]  /*160f0*/  F2FP.PACK_AB R9, R126, R124 ;  /* 0x0000007c7e09723e */ /* 0x004fc600000000ff */
[----:B------:R1:W-:Y:S02]  /*16100*/  MUFU.EX2 R137, R4 ;  /* 0x0000000400897308 */ /* 0x0003e40000000800 */
[----:B-1----:R-:W-:Y:S02]  /*16110*/  FFMA.FTZ R4, R33, c[0x0][0x2d0], -R2 ;  /* 0x0000b40021047a23 */ /* 0x002fe40000010802 */
[----:B----4-:R-:W-:Y:S04]  /*16120*/  HMMA.16816.F32 R32, R16, R64, RZ ;  /* 0x000000401020723c */ /* 0x010fe800000018ff */
[----:B------:R-:W1:Y:S02]  /*16130*/  MUFU.EX2 R136, R4 ;  /* 0x0000000400887308 */ /* 0x000e640000000800 */
[----:B-1----:R-:W-:-:S09]  /*16140*/  F2FP.PACK_AB R11, R136, R137 ;  /* 0x00000089880b723e */ /* 0x002fd200000000ff */
[C---:B------:R-:W-:Y:S08]  /*16150*/  HMMA.16816.F32 R48, R8.reuse, R38, R20 ;  /* 0x000000260830723c */ /* 0x040ff00000001814 */
[C---:B------:R-:W-:Y:S01]  /*16160*/  HMMA.16816.F32 R172, R8.reuse, R40, R44 ;  /* 0x0000002808ac723c */ /* 0x040fe2000000182c */
[----:B------:R-:W-:Y:S07]  /*16170*/  LDSM.16.MT88.4 R44, [R196+0x2000] ;  /* 0x00200000c42c783b */ /* 0x000fee0000004200 */
[----:B------:R-:W-:Y:S08]  /*16180*/  HMMA.16816.F32 R152, R8, R42, R28 ;  /* 0x0000002a0898723c */ /* 0x000ff0000000181c */
[----:B------:R-:W-:Y:S01]  /*16190*/  MOV R102, R48 ;  /* 0x0000003000667202 */ /* 0x000fe20000000f00 */
[----:B------:R-:W-:Y:S01]  /*161a0*/  IMAD.MOV.U32 R4, RZ, RZ, R51 ;  /* 0x000000ffff047224 */ /* 0x000fe200078e0033 */
[----:B------:R-:W-:Y:S01]  /*161b0*/  MOV R101, R49 ;  /* 0x0000003100657202 */ /* 0x000fe20000000f00 */
[----:B------:R-:W-:Y:S01]  /*161c0*/  HMMA.16816.F32 R28, R16, R66, RZ ;  /* 0x00000042101c723c */ /* 0x000fe200000018ff */
[----:B------:R-:W-:Y:S01]  /*161d0*/  MOV R100, R50 ;  /* 0x0000003200647202 */ /* 0x000fe20000000f00 */
[----:B------:R-:W-:Y:S04]  /*161e0*/  LDSM.16.MT88.4 R64, [R198+0x2000] ;  /* 0x00200000c640783b */ /* 0x000fe80000004200 */
[----:B------:R-:W1:Y:S02]  /*161f0*/  LDSM.16.MT88.4 R48, [R198+0x800] ;  /* 0x00080000c630783b */ /* 0x000e640000004200 */
[----:B------:R-:W-:Y:S08]  /*16200*/  HMMA.16816.F32 R164, R8, R36, R24 ;  /* 0x0000002408a4723c */ /* 0x000ff00000001818 */
[C---:B------:R-:W-:Y:S08]  /*16210*/  HMMA.16816.F32 R36, R16.reuse, R58, RZ ;  /* 0x0000003a1024723c */ /* 0x040ff000000018ff */
[C---:B------:R-:W-:Y:S08]  /*16220*/  HMMA.16816.F32 R24, R16.reuse, R68, RZ ;  /* 0x000000441018723c */ /* 0x040ff000000018ff */
[C---:B------:R-:W-:Y:S01]  /*16230*/  HMMA.16816.F32 R20, R16.reuse, R70, RZ ;  /* 0x000000461014723c */ /* 0x040fe200000018ff */
[----:B------:R-:W2:Y:S07]  /*16240*/  LDSM.16.MT88.4 R68, [R199+0x2000] ;  /* 0x00200000c744783b */ /* 0x000eae0000004200 */
[----:B------:R-:W-:Y:S01]  /*16250*/  HMMA.16816.F32 R40, R16, R56, RZ ;  /* 0x000000381028723c */ /* 0x000fe200000018ff */
[----:B------:R-:W-:Y:S07]  /*16260*/  LDSM.16.MT88.4 R56, [R197+0x3000] ;  /* 0x00300000c538783b */ /* 0x000fee0000004200 */
[C---:B-1----:R-:W-:Y:S08]  /*16270*/  HMMA.16816.F32 R32, R8.reuse, R48, R32 ;  /* 0x000000300820723c */ /* 0x042ff00000001820 */
[C---:B------:R-:W-:Y:S01]  /*16280*/  HMMA.16816.F32 R28, R8.reuse, R50, R28 ;  /* 0x00000032081c723c */ /* 0x040fe2000000181c */
[----:B------:R-:W1:Y:S07]  /*16290*/  LDSM.16.MT88.4 R48, [R196+0x3000] ;  /* 0x00300000c430783b */ /* 0x000e6e0000004200 */
[C---:B------:R-:W-:Y:S08]  /*162a0*/  HMMA.16816.F32 R92, R8.reuse, R74, R36 ;  /* 0x0000004a085c723c */ /* 0x040ff00000001824 */
[----:B------:R-:W-:Y:S01]  /*162b0*/  HMMA.16816.F32 R24, R8, R44, R24 ;  /* 0x0000002c0818723c */ /* 0x000fe20000001818 */
[----:B------:R-:W-:Y:S01]  /*162c0*/  MOV R120, R32 ;  /* 0x0000002000787202 */ /* 0x000fe20000000f00 */
[----:B------:R-:W-:Y:S01]  /*162d0*/  IMAD.MOV.U32 R115, RZ, RZ, R33 ;  /* 0x000000ffff737224 */ /* 0x000fe200078e0021 */
[----:B------:R-:W-:-:S02]  /*162e0*/  MOV R114, R34 ;  /* 0x0000002200727202 */ /* 0x000fc40000000f00 */
[----:B------:R-:W-:-:S03]  /*162f0*/  MOV R113, R35 ;  /* 0x0000002300717202 */ /* 0x000fc60000000f00 */
[C---:B------:R-:W-:Y:S01]  /*16300*/  HMMA.16816.F32 R20, R8.reuse, R46, R20 ;  /* 0x0000002e0814723c */ /* 0x040fe20000001814 */
[----:B------:R-:W3:Y:S07]  /*16310*/  LDSM.16.MT88.4 R44, [R196+0x3800] ;  /* 0x00380000c42c783b */ /* 0x000eee0000004200 */
[----:B------:R-:W-:Y:S01]  /*16320*/  HMMA.16816.F32 R156, R8, R72, R40 ;  /* 0x00000048089c723c */ /* 0x000fe20000001828 */
[----:B------:R-:W-:Y:S01]  /*16330*/  MOV R112, R92 ;  /* 0x0000005c00707202 */ /* 0x000fe20000000f00 */
[----:B------:R-:W-:Y:S01]  /*16340*/  IMAD.MOV.U32 R110, RZ, RZ, R94 ;  /* 0x000000ffff6e7224 */ /* 0x000fe200078e005e */
[----:B------:R-:W-:Y:S01]  /*16350*/  MOV R111, R93 ;  /* 0x0000005d006f7202 */ /* 0x000fe20000000f00 */
[----:B------:R-:W-:Y:S01]  /*16360*/  IMAD.MOV.U32 R94, RZ, RZ, R29 ;  /* 0x000000ffff5e7224 */ /* 0x000fe200078e001d */
[----:B------:R-:W-:-:S02]  /*16370*/  MOV R103, R95 ;  /* 0x0000005f00677202 */ /* 0x000fc40000000f00 */
[----:B------:R-:W-:Y:S01]  /*16380*/  MOV R95, R28 ;  /* 0x0000001c005f7202 */ /* 0x000fe20000000f00 */
[C---:B------:R-:W-:Y:S01]  /*16390*/  HMMA.16816.F32 R40, R16.reuse, R52, RZ ;  /* 0x000000341028723c */ /* 0x040fe200000018ff */
[----:B------:R-:W-:Y:S01]  /*163a0*/  MOV R93, R30 ;  /* 0x0000001e005d7202 */ /* 0x000fe20000000f00 */
[----:B------:R-:W-:Y:S01]  /*163b0*/  IMAD.MOV.U32 R98, RZ, RZ, R25 ;  /* 0x000000ffff627224 */ /* 0x000fe200078e0019 */
[----:B------:R-:W-:Y:S02]  /*163c0*/  MOV R92, R31 ;  /* 0x0000001f005c7202 */ /* 0x000fe40000000f00 */
[----:B------:R-:W-:Y:S02]  /*163d0*/  MOV R99, R24 ;  /* 0x0000001800637202 */ /* 0x000fe40000000f00 */
[----:B------:R-:W-:Y:S01]  /*163e0*/  MOV R97, R26 ;  /* 0x0000001a00617202 */ /* 0x000fe20000000f00 */
[----:B------:R-:W-:Y:S01]  /*163f0*/  HMMA.16816.F32 R36, R16, R54, RZ ;  /* 0x000000361024723c */ /* 0x000fe200000018ff */
[----:B------:R-:W-:Y:S01]  /*16400*/  MOV R96, R27 ;  /* 0x0000001b00607202 */ /* 0x000fe20000000f00 */
[----:B------:R-:W-:Y:S01]  /*16410*/  IMAD.MOV.U32 R106, RZ, RZ, R21 ;  /* 0x000000ffff6a7224 */ /* 0x000fe200078e0015 */
[----:B------:R-:W-:Y:S01]  /*16420*/  MOV R107, R20 ;  /* 0x00000014006b7202 */ /* 0x000fe20000000f00 */
[----:B------:R-:W-:Y:S01]  /*16430*/  LDSM.16.MT88.4 R52, [R199+0x3800] ;  /* 0x00380000c734783b */ /* 0x000fe20000004200 */
[----:B------:R-:W-:-:S02]  /*16440*/  MOV R105, R22 ;  /* 0x0000001600697202 */ /* 0x000fc40000000f00 */
[----:B------:R-:W-:Y:S01]  /*16450*/  MOV R104, R23 ;  /* 0x0000001700687202 */ /* 0x000fe20000000f00 */
[C---:B------:R-:W-:Y:S08]  /*16460*/  HMMA.16816.F32 R32, R16.reuse, R60, RZ ;  /* 0x0000003c1020723c */ /* 0x040ff000000018ff */
[C---:B------:R-:W-:Y:S01]  /*16470*/  HMMA.16816.F32 R28, R16.reuse, R62, RZ ;  /* 0x0000003e101c723c */ /* 0x040fe200000018ff */
[----:B------:R-:W4:Y:S07]  /*16480*/  LDSM.16.MT88.4 R60, [R199+0x3000] ;  /* 0x00300000c73c783b */ /* 0x000f2e0000004200 */
[C---:B------:R-:W-:Y:S08]  /*16490*/  HMMA.16816.F32 R24, R16.reuse, R80, RZ ;  /* 0x000000501018723c */ /* 0x040ff000000018ff */
[----:B------:R-:W-:Y:S08]  /*164a0*/  HMMA.16816.F32 R20, R16, R82, RZ ;  /* 0x000000521014723c */ /* 0x000ff000000018ff */
[C---:B------:R-:W-:Y:S01]  /*164b0*/  HMMA.16816.F32 R80, R8.reuse, R76, R40 ;  /* 0x0000004c0850723c */ /* 0x040fe20000001828 */
[----:B------:R-:W5:Y:S07]  /*164c0*/  LDSM.16.MT88.4 R40, [R197+0x3800] ;  /* 0x00380000c528783b */ /* 0x000f6e0000004200 */
[C---:B------:R-:W-:Y:S08]  /*164d0*/  HMMA.16816.F32 R192, R8.reuse, R78, R36 ;  /* 0x0000004e08c0723c */ /* 0x040ff00000001824 */
[----:B--2---:R-:W-:Y:S08]  /*164e0*/  HMMA.16816.F32 R72, R8, R68, R32 ;  /* 0x000000440848723c */ /* 0x004ff00000001820 */
[C---:B-1----:R-:W-:Y:S08]  /*164f0*/  HMMA.16816.F32 R36, R16.reuse, R48, RZ ;  /* 0x000000301024723c */ /* 0x042ff000000018ff */
[----:B------:R-:W-:Y:S01]  /*16500*/  HMMA.16816.F32 R32, R16, R50, RZ ;  /* 0x000000321020723c */ /* 0x000fe200000018ff */
[----:B------:R-:W1:Y:S07]  /*16510*/  LDSM.16.MT88.4 R48, [R198+0x3000] ;  /* 0x00300000c630783b */ /* 0x000e6e0000004200 */
[C---:B------:R-:W-:Y:S08]  /*16520*/  HMMA.16816.F32 R188, R8.reuse, R70, R28 ;  /* 0x0000004608bc723c */ /* 0x040ff0000000181c */
[----:B------:R-:W-:Y:S07]  /*16530*/  HMMA.16816.F32 R68, R8, R64, R24 ;  /* 0x000000400844723c */ /* 0x000fee0000001818 */
[----:B------:R-:W-:Y:S01]  /*16540*/  MOV R64, R107 ;  /* 0x0000006b00407202 */ /* 0x000fe20000000f00 */
[----:B------:R-:W-:Y:S01]  /*16550*/  HMMA.16816.F32 R24, R16, R58, RZ ;  /* 0x0000003a1018723c */ /* 0x000fe200000018ff */
[----:B------:R-:W-:-:S06]  /*16560*/  IMAD.MOV.U32 R65, RZ, RZ, R106 ;  /* 0x000000ffff417224 */ /* 0x000fcc00078e006a */
[----:B------:R-:W-:Y:S01]  /*16570*/  MOV R58, R97 ;  /* 0x00000061003a7202 */ /* 0x000fe20000000f00 */
[----:B---3--:R-:W-:Y:S01]  /*16580*/  HMMA.16816.F32 R180, R8, R46, R32 ;  /* 0x0000002e08b4723c */ /* 0x008fe20000001820 */
[----:B------:R-:W2:Y:S01]  /*16590*/  LDSM.16.MT88.4 R32, [R198+0x3800] ;  /* 0x00380000c620783b */ /* 0x000ea20000004200 */
[----:B------:R-:W-:-:S05]  /*165a0*/  MOV R59, R96 ;  /* 0x00000060003b7202 */ /* 0x000fca0000000f00 */
[----:B------:R-:W-:Y:S01]  /*165b0*/  MOV R46, R93 ;  /* 0x0000005d002e7202 */ /* 0x000fe20000000f00 */
[----:B------:R-:W-:Y:S01]  /*165c0*/  HMMA.16816.F32 R184, R8, R66, R20 ;  /* 0x0000004208b8723c */ /* 0x000fe20000001814 */
[----:B------:R-:W-:-:S06]  /*165d0*/  MOV R47, R92 ;  /* 0x0000005c002f7202 */ /* 0x000fcc0000000f00 */
[----:B------:R-:W-:Y:S01]  /*165e0*/  MOV R66, R105 ;  /* 0x0000006900427202 */ /* 0x000fe20000000f00 */
[----:B----4-:R-:W-:Y:S01]  /*165f0*/  HMMA.16816.F32 R20, R16, R60, RZ ;  /* 0x0000003c1014723c */ /* 0x010fe200000018ff */
[----:B------:R-:W-:-:S06]  /*16600*/  MOV R67, R104 ;  /* 0x0000006800437202 */ /* 0x000fcc0000000f00 */
[----:B------:R-:W-:Y:S01]  /*16610*/  MOV R60, R120 ;  /* 0x00000078003c7202 */ /* 0x000fe20000000f00 */
[----:B------:R-:W-:Y:S01]  /*16620*/  HMMA.16816.F32 R28, R16, R56, RZ ;  /* 0x00000038101c723c */ /* 0x000fe200000018ff */
[----:B------:R-:W-:-:S06]  /*16630*/  IMAD.MOV.U32 R61, RZ, RZ, R115 ;  /* 0x000000ffff3d7224 */ /* 0x000fcc00078e0073 */
[----:B------:R-:W-:Y:S01]  /*16640*/  MOV R56, R99 ;  /* 0x0000006300387202 */ /* 0x000fe20000000f00 */
[----:B-----5:R-:W-:Y:S01]  /*16650*/  HMMA.16816.F32 R104, R8, R42, R24 ;  /* 0x0000002a0868723c */ /* 0x020fe20000001818 */
[----:B------:R-:W-:-:S06]  /*16660*/  IMAD.MOV.U32 R57, RZ, RZ, R98 ;  /* 0x000000ffff397224 */ /* 0x000fcc00078e0062 */
[----:B------:R-:W-:Y:S01]  /*16670*/  MOV R42, R100 ;  /* 0x00000064002a7202 */ /* 0x000fe20000000f00 */
[----:B------:R-:W-:Y:S01]  /*16680*/  HMMA.16816.F32 R76, R8, R44, R36 ;  /* 0x0000002c084c723c */ /* 0x000fe20000001824 */
[----:B------:R-:W3:Y:S01]  /*16690*/  LDSM.16.MT88.4 R36, [R196+0x4800] ;  /* 0x00480000c424783b */ /* 0x000ee20000004200 */
[----:B------:R-:W-:Y:S01]  /*166a0*/  MOV R43, R4 ;  /* 0x00000004002b7202 */ /* 0x000fe20000000f00 */
[----:B------:R-:W-:-:S04]  /*166b0*/  FADD.FTZ R4, R109, R108 ;  /* 0x0000006c6d047221 */ /* 0x000fc80000010000 */
[----:B------:R-:W-:Y:S01]  /*166c0*/  MOV R44, R95 ;  /* 0x0000005f002c7202 */ /* 0x000fe20000000f00 */
[----:B-1----:R-:W-:Y:S01]  /*166d0*/  HMMA.16816.F32 R24, R16, R48, RZ ;  /* 0x000000301018723c */ /* 0x002fe200000018ff */
[----:B------:R-:W-:Y:S02]  /*166e0*/  IMAD.MOV.U32 R45, RZ, RZ, R94 ;  /* 0x000000ffff2d7224 */ /* 0x000fe400078e005e */
[----:B------:R-:W-:-:S04]  /*166f0*/  FADD.FTZ R4, R118, R4 ;  /* 0x0000000476047221 */ /* 0x000fc80000010000 */
[----:B------:R-:W-:Y:S01]  /*16700*/  IMAD.MOV.U32 R49, RZ, RZ, R111 ;  /* 0x000000ffff317224 */ /* 0x000fe200078e006f */
[----:B------:R-:W-:Y:S01]  /*16710*/  HMMA.16816.F32 R92, R8, R52, R20 ;  /* 0x00000034085c723c */ /* 0x000fe20000001814 */
[----:B------:R-:W-:Y:S01]  /*16720*/  MOV R48, R112 ;  /* 0x0000007000307202 */ /* 0x000fe20000000f00 */
[----:B------:R-:W-:-:S04]  /*16730*/  FADD.FTZ R4, R116, R4 ;  /* 0x0000000474047221 */ /* 0x000fc80000010000 */
[----:B------:R-:W-:Y:S02]  /*16740*/  FADD.FTZ R13, R119, R4 ;  /* 0x00000004770d7221 */ /* 0x000fe40000010000 */
[----:B------:R-:W-:Y:S01]  /*16750*/  HMMA.16816.F32 R20, R16, R50, RZ ;  /* 0x000000321014723c */ /* 0x000fe200000018ff */
[----:B------:R-:W-:Y:S02]  /*16760*/  FADD.FTZ R4, R125, R14 ;  /* 0x0000000e7d047221 */ /* 0x000fe40000010000 */
[----:B------:R-:W-:Y:S02]  /*16770*/  FFMA.FTZ R14, R88, c[0x0][0x2d0], -R3 ;  /* 0x0000b400580e7a23 */ /* 0x000fe40000010803 */
[----:B------:R-:W-:Y:S02]  /*16780*/  FADD.FTZ R4, R124, R4 ;  /* 0x000000047c047221 */ /* 0x000fe40000010000 */
[----:B------:R-:W-:Y:S01]  /*16790*/  MOV R51, R103 ;  /* 0x0000006700337202 */ /* 0x000fe20000000f00 */
[----:B------:R-:W-:Y:S01]  /*167a0*/  HMMA.16816.F32 R96, R8, R40, R28 ;  /* 0x000000280860723c */ /* 0x000fe2000000181c */
[----:B------:R-:W-:Y:S01]  /*167b0*/  MOV R50, R110 ;  /* 0x0000006e00327202 */ /* 0x000fe20000000f00 */
[----:B------:R-:W-:Y:S01]  /*167c0*/  FADD.FTZ R4, R126, R4 ;  /* 0x000000047e047221 */ /* 0x000fe20000010000 */
[----:B------:R-:W-:Y:S04]  /*167d0*/  MUFU.EX2 R14, R14 ;  /* 0x0000000e000e7308 */ /* 0x000fe80000000800 */
[----:B------:R-:W-:Y:S01]  /*167e0*/  MOV R40, R102 ;  /* 0x0000006600287202 */ /* 0x000fe20000000f00 */
[----:B------:R-:W-:Y:S01]  /*167f0*/  IMAD.MOV.U32 R41, RZ, RZ, R101 ;  /* 0x000000ffff297224 */ /* 0x000fe200078e0065 */
[----:B------:R-:W-:Y:S07]  /*16800*/  HMMA.16816.F32 R28, R16, R62, RZ ;  /* 0x0000003e101c723c */ /* 0x000fee00000018ff */
[----:B------:R-:W-:Y:S01]  /*16810*/  MOV R62, R114 ;  /* 0x00000072003e7202 */ /* 0x000fe20000000f00 */
[----:B--2---:R-:W-:Y:S01]  /*16820*/  HMMA.16816.F32 R100, R8, R32, R24 ;  /* 0x000000200864723c */ /* 0x004fe20000001818 */
[----:B------:R-:W1:Y:S01]  /*16830*/  LDSM.16.MT88.4 R24, [R196+0x5000] ;  /* 0x00500000c418783b */ /* 0x000e620000004200 */
[----:B------:R-:W-:-:S05]  /*16840*/  MOV R63, R113 ;  /* 0x00000071003f7202 */ /* 0x000fca0000000f00 */
[--C-:B------:R-:W-:Y:S01]  /*16850*/  FFMA.FTZ R33, R90, c[0x0][0x2d0], -R3.reuse ;  /* 0x0000b4005a217a23 */ /* 0x100fe20000010803 */
[----:B------:R-:W-:Y:S01]  /*16860*/  HMMA.16816.F32 R120, R8, R34, R20 ;  /* 0x000000220878723c */ /* 0x000fe20000001814 */
[----:B------:R-:W-:-:S06]  /*16870*/  FFMA.FTZ R32, R89, c[0x0][0x2d0], -R3 ;  /* 0x0000b40059207a23 */ /* 0x000fcc0000010803 */
[----:B------:R-:W-:Y:S01]  /*16880*/  FFMA.FTZ R34, R91, c[0x0][0x2d0], -R3 ;  /* 0x0000b4005b227a23 */ /* 0x000fe20000010803 */
[----:B---3--:R-:W-:Y:S01]  /*16890*/  HMMA.16816.F32 R20, R16, R36, RZ ;  /* 0x000000241014723c */ /* 0x008fe200000018ff */
[----:B------:R-:W-:Y:S01]  /*168a0*/  FADD.FTZ R3, R133, R13 ;  /* 0x0000000d85037221 */ /* 0x000fe20000010000 */
[----:B------:R-:W-:Y:S01]  /*168b0*/  LDSM.16.MT88.4 R88, [R197+0x4000] ;  /* 0x00400000c558783b */ /* 0x000fe20000004200 */
[--C-:B------:R-:W-:Y:S02]  /*168c0*/  FFMA.FTZ R35, R86, c[0x0][0x2d0], -R2.reuse ;  /* 0x0000b40056237a23 */ /* 0x100fe40000010802 */
[----:B------:R-:W-:Y:S02]  /*168d0*/  FADD.FTZ R3, R127, R3 ;  /* 0x000000037f037221 */ /* 0x000fe40000010000 */
[--C-:B------:R-:W-:Y:S01]  /*168e0*/  FFMA.FTZ R36, R87, c[0x0][0x2d0], -R2.reuse ;  /* 0x0000b40057247a23 */ /* 0x100fe20000010802 */
[----:B------:R-:W-:Y:S01]  /*168f0*/  HMMA.16816.F32 R112, R8, R54, R28 ;  /* 0x000000360870723c */ /* 0x000fe2000000181c */
[----:B------:R-:W2:Y:S01]  /*16900*/  LDSM.16.MT88.4 R28, [R197+0x4800] ;  /* 0x00480000c51c783b */ /* 0x000ea20000004200 */
[----:B------:R-:W-:-:S02]  /*16910*/  FFMA.FTZ R13, R85, c[0x0][0x2d0], -R2 ;  /* 0x0000b400550d7a23 */ /* 0x000fc40000010802 */
[----:B------:R-:W-:Y:S02]  /*16920*/  FFMA.FTZ R37, R84, c[0x0][0x2d0], -R2 ;  /* 0x0000b40054257a23 */ /* 0x000fe40000010802 */
[----:B------:R-:W-:Y:S02]  /*16930*/  FADD.FTZ R2, R132, R3 ;  /* 0x0000000384027221 */ /* 0x000fe40000010000 */
[----:B------:R-:W-:Y:S01]  /*16940*/  FADD.FTZ R3, R137, R4 ;  /* 0x0000000489037221 */ /* 0x000fe20000010000 */
[----:B------:R-:W-:Y:S03]  /*16950*/  MUFU.EX2 R13, R13 ;  /* 0x0000000d000d7308 */ /* 0x000fe60000000800 */
[----:B------:R-:W-:-:S04]  /*16960*/  FADD.FTZ R3, R136, R3 ;  /* 0x0000000388037221 */ /* 0x000fc80000010000 */
[----:B-1----:R-:W-:Y:S01]  /*16970*/  HMMA.16816.F32 R108, R8, R24, R20 ;  /* 0x00000018086c723c */ /* 0x002fe20000001814 */
[----:B------:R-:W1:Y:S07]  /*16980*/  MUFU.EX2 R4, R37 ;  /* 0x0000002500047308 */ /* 0x000e6e0000000800 */
[----:B------:R-:W-:Y:S01]  /*16990*/  HMMA.16816.F32 R20, R16, R38, RZ ;  /* 0x000000261014723c */ /* 0x000fe200000018ff */
[----:B-1----:R-:W-:Y:S11]  /*169a0*/  F2FP.PACK_AB R139, R4, R13 ;  /* 0x0000000d048b723e */ /* 0x002ff600000000ff */
[----:B------:R-:W-:Y:S11]  /*169b0*/  @!UPT UIADD3 URZ, URZ, URZ, URZ ;  /* 0x0000003f3f3ff290 */ /* 0x000ff6000fffe03f */
[----:B------:R-:W-:Y:S01]  /*169c0*/  @!UPT UIADD3 URZ, URZ, URZ, URZ ;  /* 0x0000003f3f3ff290 */ /* 0x000fe2000fffe03f */
[----:B------:R-:W-:Y:S01]  /*169d0*/  HMMA.16816.F32 R128, R8, R26, R20 ;  /* 0x0000001a0880723c */ /* 0x000fe20000001814 */
[----:B------:R-:W1:Y:S07]  /*169e0*/  LDSM.16.MT88.4 R24, [R197+0x5000] ;  /* 0x00500000c518783b */ /* 0x000e6e0000004200 */
[----:B--2---:R-:W-:Y:S11]  /*169f0*/  HMMA.16816.F32 R20, R16, R28, RZ ;  /* 0x0000001c1014723c */ /* 0x004ff600000018ff */
[----:B------:R-:W-:Y:S11]  /*16a00*/  @!UPT UIADD3 URZ, URZ, URZ, URZ ;  /* 0x0000003f3f3ff290 */ /* 0x000ff6000fffe03f */
[----:B------:R-:W-:Y:S02]  /*16a10*/  @!UPT UIADD3 URZ, URZ, URZ, URZ ;  /* 0x0000003f3f3ff290 */ /* 0x000fe4000fffe03f */
        /* <DEDUP_REMOVED lines=8> */
[----:B------:R-:W1:Y:S02]  /*16aa0*/  MUFU.EX2 R28, R34 ;  /* 0x00000022001c7308 */ /* 0x000e640000000800 */
[----:B-1----:R-:W-:Y:S11]  /*16ab0*/  FADD.FTZ R2, R28, R2 ;  /* 0x000000021c027221 */ /* 0x002ff60000010000 */
[----:B------:R-:W-:Y:S10]  /*16ac0*/  @!UPT UIADD3 URZ, URZ, URZ, URZ ;  /* 0x0000003f3f3ff290 */ /* 0x000ff4000fffe03f */
[----:B--2---:R-:W-:Y:S01]  /*16ad0*/  HMMA.16816.F32 R124, R8, R24, R20 ;  /* 0x00000018087c723c */ /* 0x004fe20000001814 */
[----:B------:R-:W1:Y:S07]  /*16ae0*/  MUFU.EX2 R24, R33 ;  /* 0x0000002100187308 */ /* 0x000e6e0000000800 */
[----:B------:R-:W-:Y:S01]  /*16af0*/  HMMA.16816.F32 R20, R16, R30, RZ ;  /* 0x0000001e1014723c */ /* 0x000fe200000018ff */
[----:B------:R-:W2:Y:S01]  /*16b00*/  MUFU.EX2 R25, R32 ;  /* 0x0000002000197308 */ /* 0x000ea20000000800 */
[C---:B-1----:R-:W-:Y:S01]  /*16b10*/  FADD.FTZ R2, R24.reuse, R2 ;  /* 0x0000000218027221 */ /* 0x042fe20000010000 */
[----:B------:R-:W-:-:S06]  /*16b20*/  F2FP.PACK_AB R136, R24, R28 ;  /* 0x0000001c1888723e */ /* 0x000fcc00000000ff */
[----:B------:R-:W1:Y:S01]  /*16b30*/  MUFU.EX2 R28, R36 ;  /* 0x00000024001c7308 */ /* 0x000e620000000800 */
[----:B--2---:R-:W-:Y:S01]  /*16b40*/  FADD.FTZ R2, R25, R2 ;  /* 0x0000000219027221 */ /* 0x004fe20000010000 */
[----:B------:R-:W-:-:S03]  /*16b50*/  F2FP.PACK_AB R138, R14, R25 ;  /* 0x000000190e8a723e */ /* 0x000fc600000000ff */
[----:B------:R-:W-:-:S03]  /*16b60*/  FADD.FTZ R234, R14, R2 ;  /* 0x000000020eea7221 */ /* 0x000fc60000010000 */
[----:B------:R-:W2:Y:S07]  /*16b70*/  MUFU.EX2 R14, R35 ;  /* 0x00000023000e7308 */ /* 0x000eae0000000800 */
[----:B------:R-:W-:Y:S01]  /*16b80*/  HMMA.16816.F32 R132, R8, R26, R20 ;  /* 0x0000001a0884723c */ /* 0x000fe20000001814 */
[----:B------:R-:W3:Y:S01]  /*16b90*/  LDSM.16.MT88.4 R20, [R198+0x4800] ;  /* 0x00480000c614783b */ /* 0x000ee20000004200 */
[----:B-1----:R-:W-:-:S04]  /*16ba0*/  FADD.FTZ R2, R28, R3 ;  /* 0x000000031c027221 */ /* 0x002fc80000010000 */
[C---:B--2---:R-:W-:Y:S01]  /*16bb0*/  FADD.FTZ R2, R14.reuse, R2 ;  /* 0x000000020e027221 */ /* 0x044fe20000010000 */
[----:B------:R-:W-:-:S03]  /*16bc0*/  F2FP.PACK_AB R137, R14, R28 ;  /* 0x0000001c0e89723e */ /* 0x000fc600000000ff */
[----:B------:R-:W-:Y:S02]  /*16bd0*/  FADD.FTZ R2, R13, R2 ;  /* 0x000000020d027221 */ /* 0x000fe40000010000 */
[----:B------:R-:W2:Y:S02]  /*16be0*/  LDL R13, [R1+0x4] ;  /* 0x00000400010d7983 */ /* 0x000ea40000100800 */
[----:B------:R-:W-:Y:S01]  /*16bf0*/  FADD.FTZ R233, R4, R2 ;  /* 0x0000000204e97221 */ /* 0x000fe20000010000 */
[C---:B------:R-:W-:Y:S01]  /*16c00*/  HMMA.16816.F32 R172, R136.reuse, R168, R172 ;  /* 0x000000a888ac723c */ /* 0x040fe200000018ac */
[----:B------:R-:W4:Y:S04]  /*16c10*/  LDL R2, [R1] ;  /* 0x0000000001027983 */ /* 0x000f280000100800 */
[----:B------:R-:W2:Y:S03]  /*16c20*/  LDL R4, [R1+0x8] ;  /* 0x0000080001047983 */ /* 0x000ea60000100800 */
[C---:B------:R-:W-:Y:S01]  /*16c30*/  HMMA.16816.F32 R168, R136.reuse, R170, R152 ;  /* 0x000000aa88a8723c */ /* 0x040fe20000001898 */
[----:B------:R-:W1:Y:S07]  /*16c40*/  LDSM.16.MT88.4 R152, [R199+0x1000] ;  /* 0x00100000c798783b */ /* 0x000e6e0000004200 */
[C---:B------:R-:W-:Y:S08]  /*16c50*/  HMMA.16816.F32 R164, R136.reuse, R160, R164 ;  /* 0x000000a088a4723c */ /* 0x040ff000000018a4 */
[C---:B------:R-:W-:Y:S01]  /*16c60*/  HMMA.16816.F32 R160, R136.reuse, R162, R40 ;  /* 0x000000a288a0723c */ /* 0x040fe20000001828 */
[----:B------:R-:W5:Y:S07]  /*16c70*/  LDSM.16.MT88.4 R40, [R198+0x1000] ;  /* 0x00100000c628783b */ /* 0x000f6e0000004200 */
[----:B------:R-:W-:Y:S01]  /*16c80*/  HMMA.16816.F32 R84, R136, R88, R96 ;  /* 0x000000588854723c */ /* 0x000fe20000001860 */
[----:B------:R-:W5:Y:S07]  /*16c90*/  LDSM.16.MT88.4 R96, [R199+0x4000] ;  /* 0x00400000c760783b */ /* 0x000f6e0000004200 */
[----:B---3--:R-:W-:Y:S08]  /*16ca0*/  HMMA.16816.F32 R24, R16, R20, RZ ;  /* 0x000000141018723c */ /* 0x008ff000000018ff */
[C---:B-1----:R-:W-:Y:S08]  /*16cb0*/  HMMA.16816.F32 R156, R136.reuse, R152, R156 ;  /* 0x00000098889c723c */ /* 0x042ff0000000189c */
[C---:B------:R-:W-:Y:S01]  /*16cc0*/  HMMA.16816.F32 R152, R136.reuse, R154, R48 ;  /* 0x0000009a8898723c */ /* 0x040fe20000001830 */
[----:B------:R-:W1:Y:S07]  /*16cd0*/  LDSM.16.MT88.4 R48, [R196+0x2800] ;  /* 0x00280000c430783b */ /* 0x000e6e0000004200 */
[C---:B-----5:R-:W-:Y:S08]  /*16ce0*/  HMMA.16816.F32 R36, R136.reuse, R40, R60 ;  /* 0x000000288824723c */ /* 0x060ff0000000183c */
[C---:B------:R-:W-:Y:S08]  /*16cf0*/  HMMA.16816.F32 R92, R136.reuse, R96, R92 ;  /* 0x00000060885c723c */ /* 0x040ff0000000185c */
[C---:B------:R-:W-:Y:S08]  /*16d00*/  HMMA.16816.F32 R40, R136.reuse, R42, R44 ;  /* 0x0000002a8828723c */ /* 0x040ff0000000182c */
[C---:B------:R-:W-:Y:S01]  /*16d10*/  HMMA.16816.F32 R96, R136.reuse, R98, R112 ;  /* 0x000000628860723c */ /* 0x040fe20000001870 */
[----:B------:R-:W3:Y:S07]  /*16d20*/  LDSM.16.MT88.4 R112, [R196+0x5800] ;  /* 0x00580000c470783b */ /* 0x000eee0000004200 */
[C---:B------:R-:W-:Y:S01]  /*16d30*/  HMMA.16816.F32 R88, R136.reuse, R90, R104 ;  /* 0x0000005a8858723c */ /* 0x040fe20000001868 */
[----:B------:R-:W5:Y:S07]  /*16d40*/  LDSM.16.MT88.4 R104, [R198+0x4000] ;  /* 0x00400000c668783b */ /* 0x000f6e0000004200 */
[C---:B-1----:R-:W-:Y:S01]  /*16d50*/  HMMA.16816.F32 R44, R136.reuse, R48, R56 ;  /* 0x00000030882c723c */ /* 0x042fe20000001838 */
[----:B------:R-:W1:Y:S07]  /*16d60*/  LDSM.16.MT88.4 R56, [R197+0x2800] ;  /* 0x00280000c538783b */ /* 0x000e6e0000004200 */
[----:B------:R-:W-:Y:S01]  /*16d70*/  HMMA.16816.F32 R48, R136, R50, R64 ;  /* 0x000000328830723c */ /* 0x000fe20000001840 */
[----:B------:R-:W1:Y:S07]  /*16d80*/  LDSM.16.MT88.4 R64, [R199+0x2800] ;  /* 0x00280000c740783b */ /* 0x000e6e0000004200 */
[----:B------:R-:W-:Y:S01]  /*16d90*/  HMMA.16816.F32 R20, R16, R22, RZ ;  /* 0x000000161014723c */ /* 0x000fe200000018ff */
[----:B------:R-:W1:Y:S01]  /*16da0*/  LDSM.16.MT88.4 R16, [R198+0x5000] ;  /* 0x00500000c610783b */ /* 0x000e620000004200 */
[----:B------:R-:W-:-:S04]  /*16db0*/  MOV R3, c[0x0][0x2c4] ;  /* 0x0000b10000037a02 */ /* 0x000fc80000000f00 */
[----:B------:R-:W-:Y:S02]  /*16dc0*/  ISETP.NE.AND P1, PT, R3, 0x1, PT ;  /* 0x000000010300780c */ /* 0x000fe40003f25270 */
[C---:B---3--:R-:W-:Y:S08]  /*16dd0*/  HMMA.16816.F32 R108, R136.reuse, R112, R108 ;  /* 0x00000070886c723c */ /* 0x048ff0000000186c */
[C---:B-----5:R-:W-:Y:S08]  /*16de0*/  HMMA.16816.F32 R100, R136.reuse, R104, R100 ;  /* 0x000000688864723c */ /* 0x060ff00000001864 */
[C---:B------:R-:W-:Y:S01]  /*16df0*/  HMMA.16816.F32 R112, R136.reuse, R114, R128 ;  /* 0x000000728870723c */ /* 0x040fe20000001880 */
[----:B------:R-:W3:Y:S07]  /*16e00*/  LDSM.16.MT88.4 R128, [R199+0x5800] ;  /* 0x00580000c780783b */ /* 0x000eee0000004200 */
[C---:B-1----:R-:W-:Y:S01]  /*16e10*/  HMMA.16816.F32 R52, R136.reuse, R56, R80 ;  /* 0x000000388834723c */ /* 0x042fe20000001850 */
[----:B------:R-:W1:Y:S07]  /*16e20*/  LDSM.16.MT88.4 R80, [R196+0x4000] ;  /* 0x00400000c450783b */ /* 0x000e6e0000004200 */
[C---:B------:R-:W-:Y:S01]  /*16e30*/  HMMA.16816.F32 R60, R136.reuse, R64, R72 ;  /* 0x00000040883c723c */ /* 0x040fe20000001848 */
[----:B------:R-:W5:Y:S07]  /*16e40*/  LDSM.16.MT88.4 R72, [R198+0x2800] ;  /* 0x00280000c648783b */ /* 0x000f6e0000004200 */
[----:B------:R-:W-:Y:S01]  /*16e50*/  HMMA.16816.F32 R104, R136, R106, R120 ;  /* 0x0000006a8868723c */ /* 0x000fe20000001878 */
[----:B------:R-:W5:Y:S07]  /*16e60*/  LDSM.16.MT88.4 R120, [R197+0x5800] ;  /* 0x00580000c578783b */ /* 0x000f6e0000004200 */
[C---:B------:R-:W-:Y:S08]  /*16e70*/  HMMA.16816.F32 R24, R8.reuse, R16, R24 ;  /* 0x000000100818723c */ /* 0x040ff00000001818 */
[----:B------:R-:W-:Y:S01]  /*16e80*/  HMMA.16816.F32 R20, R8, R18, R20 ;  /* 0x000000120814723c */ /* 0x000fe20000001814 */
[----:B------:R-:W2:Y:S01]  /*16e90*/  LDSM.16.MT88.4 R8, [R198+0x5800] ;  /* 0x00580000c608783b */ /* 0x000ea20000004200 */
[----:B------:R-:W-:-:S06]  /*16ea0*/  IADD3 R217, R217, -0x2, RZ ;  /* 0xfffffffed9d97810 */ /* 0x000fcc0007ffe0ff */
[C---:B---3--:R-:W-:Y:S08]  /*16eb0*/  HMMA.16816.F32 R124, R136.reuse, R128, R124 ;  /* 0x00000080887c723c */ /* 0x048ff0000000187c */
[C---:B-1----:R-:W-:Y:S08]  /*16ec0*/  HMMA.16816.F32 R76, R136.reuse, R80, R76 ;  /* 0x00000050884c723c */ /* 0x042ff0000000184c */
[C---:B-----5:R-:W-:Y:S08]  /*16ed0*/  HMMA.16816.F32 R68, R136.reuse, R72, R68 ;  /* 0x000000488844723c */ /* 0x060ff00000001844 */
[C---:B------:R-:W-:Y:S08]  /*16ee0*/  HMMA.16816.F32 R116, R136.reuse, R120, R116 ;  /* 0x000000788874723c */ /* 0x040ff00000001874 */
[C---:B------:R-:W-:Y:S08]  /*16ef0*/  HMMA.16816.F32 R128, R136.reuse, R130, R132 ;  /* 0x000000828880723c */ /* 0x040ff00000001884 */
[C---:B------:R-:W-:Y:S08]  /*16f00*/  HMMA.16816.F32 R56, R136.reuse, R58, R192 ;  /* 0x0000003a8838723c */ /* 0x040ff000000018c0 */
[C---:B------:R-:W-:Y:S08]  /*16f10*/  HMMA.16816.F32 R64, R136.reuse, R66, R188 ;  /* 0x000000428840723c */ /* 0x040ff000000018bc */
[C---:B------:R-:W-:Y:S08]  /*16f20*/  HMMA.16816.F32 R72, R136.reuse, R74, R184 ;  /* 0x0000004a8848723c */ /* 0x040ff000000018b8 */
[----:B------:R-:W-:Y:S01]  /*16f30*/  HMMA.16816.F32 R80, R136, R82, R180 ;  /* 0x000000528850723c */ /* 0x000fe200000018b4 */
[----:B----4-:R-:W-:-:S05]  /*16f40*/  @P1 IMAD.HI.U32 R3, R2, c[0x0][0x2c8], RZ ;  /* 0x0000b20002031a27 */ /* 0x010fca00078e00ff */
[----:B------:R-:W-:-:S04]  /*16f50*/  @P1 SHF.R.U32.HI R2, RZ, c[0x0][0x2cc], R3 ;  /* 0x0000b300ff021a19 */ /* 0x000fc80000011603 */
[----:B--2---:R-:W-:-:S05]  /*16f60*/  IADD3 R2, R2, R4, -R13 ;  /* 0x0000000402027210 */ /* 0x004fca0007ffe80d */
[----:B------:R-:W-:-:S05]  /*16f70*/  IMAD.HI R2, R2, 0x2aaaaaab, RZ ;  /* 0x2aaaaaab02027827 */ /* 0x000fca00078e02ff */
[----:B------:R-:W-:-:S04]  /*16f80*/  SHF.R.U32.HI R3, RZ, 0x1f, R2 ;  /* 0x0000001fff037819 */ /* 0x000fc80000011602 */
[----:B------:R-:W-:-:S04]  /*16f90*/  LEA.HI.SX32 R2, R2, R3, 0x1d ;  /* 0x0000000302027211 */ /* 0x000fc800078feaff */
[----:B------:R-:W-:-:S04]  /*16fa0*/  IMNMX R240, R239, R2, !PT ;  /* 0x00000002eff07217 */ /* 0x000fc80007800200 */
[----:B------:R-:W-:Y:S01]  /*16fb0*/  ISETP.GE.AND P0, PT, R217, R240, PT ;  /* 0x000000f0d900720c */ /* 0x000fe20003f06270 */
[C---:B------:R-:W-:Y:S08]  /*16fc0*/  HMMA.16816.F32 R120, R136.reuse, R122, R176 ;  /* 0x0000007a8878723c */ /* 0x040ff000000018b0 */
[C---:B------:R-:W-:Y:S08]  /*16fd0*/  HMMA.16816.F32 R132, R136.reuse, R8, R24 ;  /* 0x000000088884723c */ /* 0x040ff00000001818 */
[----:B------:R-:W-:Y:S01]  /*16fe0*/  HMMA.16816.F32 R136, R136, R10, R20 ;  /* 0x0000000a8888723c */ /* 0x000fe20000001814 */
[----:B------:R-:W-:Y:S01]  /*16ff0*/  @!UPT UIADD3 URZ, URZ, URZ, URZ ;  /* 0x0000003f3f3ff290 */ /* 0x000fe2000fffe03f */
[----:B------:R-:W-:Y:S11]  /*17000*/  @!P0 BRA `(.L_x_3081) ;  /* 0x0000348000008947 */ /* 0x000ff60003800000 */
[----:B------:R-:W-:Y:S02]  /*17010*/  MOV R14, R5 ;  /* 0x00000005000e7202 */ /* 0x000fe40000000f00 */
[----:B------:R-:W-:-:S02]  /*17020*/  MOV R13, R6 ;  /* 0x00000006000d7202 */ /* 0x000fc40000000f00 */
[----:B------:R-:W-:-:S07]  /*17030*/  MOV R218, R217 ;  /* 0x000000d900da7202 */ /* 0x000fce0000000f00 */
.L_x_3094:
        /* <DEDUP_REMOVED lines=14> */
[----:B------:R-:W-:Y:S05]  /*17120*/  SHF.R.S32.HI R2, RZ, 0x1f, R223 ;  /* 0x0000001fff027819 */ /* 0x000fea00000114df */
[----:B------:R-:W-:Y:S02]  /*17130*/  IMAD R4, R2, c[0x0][0x208], RZ ;  /* 0x0000820002047a24 */ /* 0x000fe400078e02ff */
[C---:B------:R-:W-:Y:S04]  /*17140*/  IMAD.WIDE.U32 R2, R223.reuse, c[0x0][0x208], RZ ;  /* 0x00008200df027a25 */ /* 0x040fe800078e00ff */
        /* <DEDUP_REMOVED lines=12> */
.L_x_3187:
[----:B------:R-:W-:-:S05]  /*17210*/  BRA.DIV ~URZ, `(.L_x_3085) ;  /* 0x0000ce527f007947 */ /* 0x000fca000b800000 */
[----:B------:R4:W3:Y:S02]  /*17220*/  SHFL.IDX PT, R2, R6, RZ, 0x181f ;  /* 0x00181fff06027589 */ /* 0x0008e400000e0000 */
.L_x_3188:
[----:B------:R-:W5:Y:S01]  /*17230*/  S2R R10, SR_TID.X ;  /* 0x00000000000a7919 */ /* 0x000f620000002100 */
[----:B------:R-:W-:Y:S02]  /*17240*/  ISETP.GE.AND P3, PT, R140, c[0x0][0x1d4], PT ;  /* 0x000075008c007a0c */ /* 0x000fe40003f66270 */
[----:B---3--:R-:W-:Y:S02]  /*17250*/  IADD3 R8, P0, R2, R230, RZ ;  /* 0x000000e602087210 */ /* 0x008fe40007f1e0ff */
[----:B------:R-:W-:Y:S02]  /*17260*/  ISETP.GE.AND P2, PT, R142, c[0x0][0x1d4], PT ;  /* 0x000075008e007a0c */ /* 0x000fe40003f46270 */
[----:B------:R-:W-:Y:S01]  /*17270*/  ISETP.GE.AND P4, PT, R220, c[0x0][0x1d4], PT ;  /* 0x00007500dc007a0c */ /* 0x000fe20003f86270 */
[----:B------:R-:W-:Y:S01]  /*17280*/  IMAD.X R9, R4, 0x1, R231, P0 ;  /* 0x0000000104097824 */ /* 0x000fe200000e06e7 */
[----:B------:R-:W-:Y:S05]  /*17290*/  ISETP.GE.AND P1, PT, R221, c[0x0][0x1d4], PT ;  /* 0x00007500dd007a0c */ /* 0x000fea0003f26270 */
[----:B------:R-:W-:Y:S01]  /*172a0*/  @!PT LDS RZ, [RZ] ;  /* 0x00000000fffff984 */ /* 0x000fe20000000800 */
[----:B------:R-:W-:Y:S01]  /*172b0*/  @!PT LDS RZ, [RZ] ;  /* 0x00000000fffff984 */ /* 0x000fe20000000800 */
[----:B------:R-:W-:Y:S01]  /*172c0*/  @!PT LDS RZ, [RZ] ;  /* 0x00000000fffff984 */ /* 0x000fe20000000800 */
[----:B------:R3:W-:Y:S02]  /*172d0*/  LDGSTS.E.BYPASS.LTC128B.128 [R216+0x4080], [R8.64], !P3 ;  /* 0x0408000008d87fae */ /* 0x0007e4000d901d46 */
[----:B---3--:R-:W-:Y:S05]  /*172e0*/  IADD3 R8, P0, R2, R229, RZ ;  /* 0x000000e502087210 */ /* 0x008fea0007f1e0ff */
[----:B------:R-:W-:Y:S05]  /*172f0*/  IMAD.X R9, R4, 0x1, R226, P0 ;  /* 0x0000000104097824 */ /* 0x000fea00000e06e2 */
[----:B------:R3:W-:Y:S02]  /*17300*/  LDGSTS.E.BYPASS.LTC128B.128 [R216+0x5880], [R8.64], !P2 ;  /* 0x0588000008d87fae */ /* 0x0007e4000d101d46 */
[----:B---3--:R-:W-:Y:S05]  /*17310*/  IADD3 R8, P0, R2, R228, RZ ;  /* 0x000000e402087210 */ /* 0x008fea0007f1e0ff */
[----:B------:R-:W-:Y:S01]  /*17320*/  IMAD.X R9, R4, 0x1, R227, P0 ;  /* 0x0000000104097824 */ /* 0x000fe200000e06e3 */
[----:B------:R-:W-:Y:S04]  /*17330*/  IADD3 R2, P0, R2, R225, RZ ;  /* 0x000000e102027210 */ /* 0x000fe80007f1e0ff */
[----:B------:R3:W-:Y:S01]  /*17340*/  LDGSTS.E.BYPASS.LTC128B.128 [R216+0x7080], [R8.64], !P4 ;  /* 0x0708000008d87fae */ /* 0x0007e2000e101d46 */
[----:B------:R-:W-:Y:S01]  /*17350*/  IMAD.X R3, R4, 0x1, R224, P0 ;  /* 0x0000000104037824 */ /* 0x000fe200000e06e0 */
[----:B-----5:R-:W-:Y:S04]  /*17360*/  ISETP.GT.AND P0, PT, R10, 0x7f, PT ;  /* 0x0000007f0a00780c */ /* 0x020fe80003f04270 */
[----:B------:R3:W-:Y:S09]  /*17370*/  LDGSTS.E.BYPASS.LTC128B.128 [R216+0x8880], [R2.64], !P1 ;  /* 0x0888000002d87fae */ /* 0x0007f2000c901d46 */
[----:B------:R-:W-:-:S05]  /*17380*/  @P0 BRA `(.L_x_3083) ;  /* 0x0000012000000947 */ /* 0x000fca0003800000 */
[----:B------:R-:W-:-:S05]  /*17390*/  BRA.DIV ~URZ, `(.L_x_3086) ;  /* 0x0000cd427f007947 */ /* 0x000fca000b800000 */
[----:B------:R3:W4:Y:S04]  /*173a0*/  SHFL.IDX PT, R4, R5, 0x1, 0x181f ;  /* 0x00381f0005047f89 */ /* 0x00072800000e0000 */
[----:B---3--:R3:W2:Y:S02]  /*173b0*/  SHFL.IDX PT, R2, R6, 0x1, 0x181f ;  /* 0x00381f0006027f89 */ /* 0x0086a400000e0000 */
.L_x_3189:
[----:B--2---:R-:W-:Y:S05]  /*173c0*/  IADD3 R8, P0, R2, R230, RZ ;  /* 0x000000e602087210 */ /* 0x004fea0007f1e0ff */
[----:B----4-:R-:W-:Y:S05]  /*173d0*/  IMAD.X R9, R4, 0x1, R231, P0 ;  /* 0x0000000104097824 */ /* 0x010fea00000e06e7 */
[----:B------:R-:W-:Y:S01]  /*173e0*/  @!PT LDS RZ, [RZ] ;  /* 0x00000000fffff984 */ /* 0x000fe20000000800 */
        /* <DEDUP_REMOVED lines=10> */
[----:B------:R-:W-:Y:S05]  /*17490*/  IMAD.X R3, R4, 0x1, R224, P0 ;  /* 0x0000000104037824 */ /* 0x000fea00000e06e0 */
[----:B------:R2:W-:Y:S03]  /*174a0*/  LDGSTS.E.BYPASS.LTC128B.128 [R219+0x9880], [R2.64], !P1 ;  /* 0x0988000002db7fae */ /* 0x0005e6000c901d46 */
.L_x_3083:
[----:B------:R-:W-:Y:S05]  /*174b0*/  BSYNC B0 ;  /* 0x0000000000007941 */ /* 0x000fea0003800000 */
.L_x_3082:
        /* <DEDUP_REMOVED lines=159> */
[----:B------:R-:W4:Y:S01]  /*17eb0*/  MUFU.TANH R193, R4 ;  /* 0x0000000400c17308 */ /* 0x000f220000002400 */
[----:B--2---:R-:W-:Y:S08]  /*17ec0*/  FMUL.FTZ R2, R9, c[0x0][0x320] ;  /* 0x0000c80009027a20 */ /* 0x004ff00000410000 */
[----:B------:R-:W-:Y:S01]  /*17ed0*/  FMUL.FTZ R3, R21, c[0x0][0x320] ;  /* 0x0000c80015037a20 */ /* 0x000fe20000410000 */
[----:B------:R2:W1:Y:S02]  /*17ee0*/  MUFU.TANH R187, R2 ;  /* 0x0000000200bb7308 */ /* 0x0004640000002400 */
[----:B--2---:R-:W-:Y:S08]  /*17ef0*/  FMUL.FTZ R2, R10, c[0x0][0x320] ;  /* 0x0000c8000a027a20 */ /* 0x004ff00000410000 */
[----:B------:R2:W1:Y:S02]  /*17f00*/  MUFU.TANH R217, R2 ;  /* 0x0000000200d97308 */ /* 0x0004640000002400 */
[----:B--2---:R-:W-:Y:S02]  /*17f10*/  FMUL.FTZ R2, R11, c[0x0][0x320] ;  /* 0x0000c8000b027a20 */ /* 0x004fe40000410000 */
[----:B------:R-:W2:Y:S01]  /*17f20*/  LDSM.16.M88.4 R8, [R15+0x5800] ;  /* 0x005800000f08783b */ /* 0x000ea20000000200 */
[----:B------:R-:W-:Y:S05]  /*17f30*/  DEPBAR.LE SB0, 0x0 ;  /* 0x000080000000791a */ /* 0x000fea0000000000 */
        /* <DEDUP_REMOVED lines=9> */
[----:B------:R-:W2:Y:S10]  /*17fd0*/  MUFU.TANH R20, R3 ;  /* 0x0000000300147308 */ /* 0x000eb40000002400 */
[----:B------:R5:W1:Y:S02]  /*17fe0*/  MUFU.TANH R176, R2 ;  /* 0x0000000200b07308 */ /* 0x000a640000002400 */
[----:B-----5:R-:W-:Y:S08]  /*17ff0*/  FMUL.FTZ R2, R22, c[0x0][0x320] ;  /* 0x0000c80016027a20 */ /* 0x020ff00000410000 */
        /* <DEDUP_REMOVED lines=26> */
[----:B------:R1:W1:Y:S01]  /*181a0*/  MUFU.TANH R185, R2 ;  /* 0x0000000200b97308 */ /* 0x0002620000002400 */
[----:B------:R-:W-:-:S05]  /*181b0*/  @!P0 BRA `(.L_x_3088) ;  /* 0x000004e000008947 */ /* 0x000fca0003800000 */
[----:B--234-:R-:W-:Y:S02]  /*181c0*/  IMAD.MOV.U32 R6, RZ, RZ, c[0x0][0x2b8] ;  /* 0x0000ae00ff067624 */ /* 0x01cfe400078e00ff */
[----:B------:R-:W-:Y:S02]  /*181d0*/  IMAD R3, R218, 0x30, R252 ;  /* 0x00000030da037824 */ /* 0x000fe400078e02fc */
[----:B------:R-:W-:Y:S01]  /*181e0*/  IMAD.MOV.U32 R222, RZ, RZ, RZ ;  /* 0x000000ffffde7224 */ /* 0x000fe200078e00ff */
[----:B------:R-:W-:Y:S02]  /*181f0*/  ISETP.NE.AND P1, PT, R6, 0x1, PT ;  /* 0x000000010600780c */ /* 0x000fe40003f25270 */
[----:B------:R-:W-:Y:S05]  /*18200*/  IADD3 R3, R3, -0x30, R0 ;  /* 0xffffffd003037810 */ /* 0x000fea0007ffe000 */
[--C-:B-1----:R-:W-:Y:S06]  /*18210*/  IMAD.MOV.U32 R2, RZ, RZ, R3.reuse ;  /* 0x000000ffff027224 */ /* 0x102fec00078e0003 */
[----:B------:R-:W-:Y:S05]  /*18220*/  @P1 IMAD.HI.U32 R4, R3, c[0x0][0x2bc], RZ ;  /* 0x0000af0003041a27 */ /* 0x000fea00078e00ff */
[----:B------:R-:W-:Y:S04]  /*18230*/  @P1 SHF.R.U32.HI R2, RZ, c[0x0][0x2c0], R4 ;  /* 0x0000b000ff021a19 */ /* 0x000fe80000011604 */
[C---:B------:R-:W-:Y:S01]  /*18240*/  @!P6 IADD3 R4, P0, R2.reuse, R246, RZ ;  /* 0x000000f60204e210 */ /* 0x040fe20007f1e0ff */
[----:B------:R-:W-:Y:S04]  /*18250*/  IMAD.MOV R5, RZ, RZ, -R2 ;  /* 0x000000ffff057224 */ /* 0x000fe800078e0a02 */
[----:B------:R-:W-:Y:S01]  /*18260*/  IMAD R223, R5, c[0x0][0x2b8], R3 ;  /* 0x0000ae0005df7a24 */ /* 0x000fe200078e0203 */
[----:B------:R-:W-:Y:S02]  /*18270*/  @!P6 LEA.HI.X.SX32 R3, R2, R249, 0x1, P0 ;  /* 0x000000f90203e211 */ /* 0x000fe400000f0eff */
[C---:B------:R-:W-:Y:S02]  /*18280*/  @!P6 LEA R2, P0, R4.reuse, c[0x0][0x2a0], 0x2 ;  /* 0x0000a8000402ea11 */ /* 0x040fe400078010ff */
[----:B------:R-:W-:Y:S02]  /*18290*/  IADD3 R5, -R143, 0x30, RZ ;  /* 0x000000308f057810 */ /* 0x000fe40007ffe1ff */
[----:B------:R-:W-:Y:S05]  /*182a0*/  @!P6 LEA.HI.X R3, R4, c[0x0][0x2a4], R3, 0x2, P0 ;  /* 0x0000a9000403ea11 */ /* 0x000fea00000f1403 */
[----:B------:R1:W2:Y:S02]  /*182b0*/  @!P6 LDG.E R222, [R2.64] ;  /* 0x0000000602dee981 */ /* 0x0002a4000c1e1900 */
[----:B-1----:R-:W-:Y:S05]  /*182c0*/  SHF.R.S32.HI R2, RZ, 0x1f, R223 ;  /* 0x0000001fff027819 */ /* 0x002fea00000114df */
[----:B------:R-:W-:Y:S02]  /*182d0*/  IMAD R4, R2, c[0x0][0x1e0], RZ ;  /* 0x0000780002047a24 */ /* 0x000fe400078e02ff */
[C---:B------:R-:W-:Y:S04]  /*182e0*/  IMAD.WIDE.U32 R2, R223.reuse, c[0x0][0x1e0], RZ ;  /* 0x00007800df027a25 */ /* 0x040fe800078e00ff */
        /* <DEDUP_REMOVED lines=12> */
[----:B------:R1:W2:Y:S02]  /*183b0*/  SHFL.IDX PT, R4, R6, RZ, 0x181f ;  /* 0x00181fff06047589 */ /* 0x0002a400000e0000 */
.L_x_3190:
[----:B------:R-:W-:-:S05]  /*183c0*/  BRA.DIV ~URZ, `(.L_x_3090) ;  /* 0x0000be527f007947 */ /* 0x000fca000b800000 */
[----:B------:R3:W4:Y:S02]  /*183d0*/  SHFL.IDX PT, R2, R10, RZ, 0x181f ;  /* 0x00181fff0a027589 */ /* 0x00072400000e0000 */
.L_x_3191:
[----:B------:R-:W-:Y:S02]  /*183e0*/  @P0 ISETP.GE.AND P1, PT, R140, c[0x0][0x1d4], PT ;  /* 0x000075008c000a0c */ /* 0x000fe40003f26270 */
[----:B----4-:R-:W-:Y:S05]  /*183f0*/  @P0 IADD3 R8, P2, R2, R230, RZ ;  /* 0x000000e602080210 */ /* 0x010fea0007f5e0ff */
[----:B--2---:R-:W-:Y:S06]  /*18400*/  @P0 IMAD.X R9, R4, 0x1, R231, P2 ;  /* 0x0000000104090824 */ /* 0x004fec00010e06e7 */
[----:B------:R-:W-:Y:S01]  /*18410*/  @!PT LDS RZ, [RZ] ;  /* 0x00000000fffff984 */ /* 0x000fe20000000800 */
[----:B------:R-:W-:Y:S01]  /*18420*/  @!PT LDS RZ, [RZ] ;  /* 0x00000000fffff984 */ /* 0x000fe20000000800 */
[----:B------:R-:W-:Y:S01]  /*18430*/  @!PT LDS RZ, [RZ] ;  /* 0x00000000fffff984 */ /* 0x000fe20000000800 */
[----:B------:R2:W-:Y:S01]  /*18440*/  @P0 LDGSTS.E.BYPASS.LTC128B.128 [R216+0xa080], [R8.64], !P1 ;  /* 0x0a08000008d80fae */ /* 0x0005e2000c901d46 */
[----:B------:R-:W-:Y:S02]  /*18450*/  @P0 ISETP.GE.AND P1, PT, R142, c[0x0][0x1d4], PT ;  /* 0x000075008e000a0c */ /* 0x000fe40003f26270 */
[----:B--2---:R-:W-:Y:S05]  /*18460*/  @P0 IADD3 R8, P2, R2, R229, RZ ;  /* 0x000000e502080210 */ /* 0x004fea0007f5e0ff */
[----:B------:R-:W-:Y:S06]  /*18470*/  @P0 IMAD.X R9, R4, 0x1, R226, P2 ;  /* 0x0000000104090824 */ /* 0x000fec00010e06e2 */
[----:B------:R2:W-:Y:S01]  /*18480*/  @P0 LDGSTS.E.BYPASS.LTC128B.128 [R216+0xb880], [R8.64], !P1 ;  /* 0x0b88000008d80fae */ /* 0x0005e2000c901d46 */
[----:B------:R-:W-:Y:S02]  /*18490*/  @P0 ISETP.GE.AND P1, PT, R220, c[0x0][0x1d4], PT ;  /* 0x00007500dc000a0c */ /* 0x000fe40003f26270 */
[----:B--2---:R-:W-:Y:S05]  /*184a0*/  @P0 IADD3 R8, P2, R2, R228, RZ ;  /* 0x000000e402080210 */ /* 0x004fea0007f5e0ff */
[----:B------:R-:W-:Y:S01]  /*184b0*/  @P0 IMAD.X R9, R4, 0x1, R227, P2 ;  /* 0x0000000104090824 */ /* 0x000fe200010e06e3 */
[----:B------:R-:W-:Y:S05]  /*184c0*/  @P0 IADD3 R2, P2, R2, R225, RZ ;  /* 0x000000e102020210 */ /* 0x000fea0007f5e0ff */
[----:B------:R2:W-:Y:S01]  /*184d0*/  @P0 LDGSTS.E.BYPASS.LTC128B.128 [R216+0xd080], [R8.64], !P1 ;  /* 0x0d08000008d80fae */ /* 0x0005e2000c901d46 */
[----:B------:R-:W-:Y:S01]  /*184e0*/  @P0 ISETP.GE.AND P1, PT, R221, c[0x0][0x1d4], PT ;  /* 0x00007500dd000a0c */ /* 0x000fe20003f26270 */
[----:B------:R-:W-:Y:S11]  /*184f0*/  @P0 IMAD.X R3, R4, 0x1, R224, P2 ;  /* 0x0000000104030824 */ /* 0x000ff600010e06e0 */
[----:B------:R-:W-:Y:S01]  /*18500*/  @!UPT UIADD3 URZ, URZ, URZ, URZ ;  /* 0x0000003f3f3ff290 */ /* 0x000fe2000fffe03f */
[----:B------:R2:W-:Y:S01]  /*18510*/  @P0 LDGSTS.E.BYPASS.LTC128B.128 [R216+0xe880], [R2.64], !P1 ;  /* 0x0e88000002d80fae */ /* 0x0005e2000c901d46 */
[----:B------:R-:W-:Y:S01]  /*18520*/  ISETP.GE.AND P0, PT, R5, 0x21, PT ;  /* 0x000000210500780c */ /* 0x000fe20003f06270 */
[----:B------:R-:W-:-:S06]  /*18530*/  BRA.DIV ~URZ, `(.L_x_3091) ;  /* 0x0000bd527f007947 */ /* 0x000fcc000b800000 */
[----:B------:R4:W1:Y:S04]  /*18540*/  SHFL.IDX PT, R4, R6, 0x1, 0x181f ;  /* 0x00381f0006047f89 */ /* 0x00086800000e0000 */
[----:B--2---:R4:W2:Y:S02]  /*18550*/  SHFL.IDX PT, R2, R10, 0x1, 0x181f ;  /* 0x00381f000a027f89 */ /* 0x0048a400000e0000 */
.L_x_3192:
[----:B------:R-:W-:Y:S02]  /*18560*/  @P0 ISETP.GE.AND P1, PT, R140, c[0x0][0x1d4], PT ;  /* 0x000075008c000a0c */ /* 0x000fe40003f26270 */
[----:B--2---:R-:W-:Y:S05]  /*18570*/  @P0 IADD3 R8, P2, R2, R230, RZ ;  /* 0x000000e602080210 */ /* 0x004fea0007f5e0ff */
[----:B-1----:R-:W-:Y:S06]  /*18580*/  @P0 IMAD.X R9, R4, 0x1, R231, P2 ;  /* 0x0000000104090824 */ /* 0x002fec00010e06e7 */
[----:B------:R-:W-:Y:S01]  /*18590*/  @!PT LDS RZ, [RZ] ;  /* 0x00000000fffff984 */ /* 0x000fe20000000800 */
[----:B------:R-:W-:Y:S01]  /*185a0*/  @!PT LDS RZ, [RZ] ;  /* 0x00000000fffff984 */ /* 0x000fe20000000800 */
[----:B------:R-:W-:Y:S01]  /*185b0*/  @!PT LDS RZ, [RZ] ;  /* 0x00000000fffff984 */ /* 0x000fe20000000800 */
[----:B------:R1:W-:Y:S01]  /*185c0*/  @P0 LDGSTS.E.BYPASS.LTC128B.128 [R219+0xb080], [R8.64], !P1 ;  /* 0x0b08000008db0fae */ /* 0x0003e2000c901d46 */
[----:B------:R-:W-:Y:S02]  /*185d0*/  @P0 ISETP.GE.AND P1, PT, R142, c[0x0][0x1d4], PT ;  /* 0x000075008e000a0c */ /* 0x000fe40003f26270 */
[----:B-1----:R-:W-:Y:S05]  /*185e0*/  @P0 IADD3 R8, P2, R2, R229, RZ ;  /* 0x000000e502080210 */ /* 0x002fea0007f5e0ff */
[----:B------:R-:W-:Y:S06]  /*185f0*/  @P0 IMAD.X R9, R4, 0x1, R226, P2 ;  /* 0x0000000104090824 */ /* 0x000fec00010e06e2 */
[----:B------:R1:W-:Y:S01]  /*18600*/  @P0 LDGSTS.E.BYPASS.LTC128B.128 [R219+0xc880], [R8.64], !P1 ;  /* 0x0c88000008db0fae */ /* 0x0003e2000c901d46 */
[----:B------:R-:W-:Y:S02]  /*18610*/  @P0 ISETP.GE.AND P1, PT, R220, c[0x0][0x1d4], PT ;  /* 0x00007500dc000a0c */ /* 0x000fe40003f26270 */
[----:B-1----:R-:W-:Y:S05]  /*18620*/  @P0 IADD3 R8, P2, R2, R228, RZ ;  /* 0x000000e402080210 */ /* 0x002fea0007f5e0ff */
[----:B------:R-:W-:Y:S01]  /*18630*/  @P0 IMAD.X R9, R4, 0x1, R227, P2 ;  /* 0x0000000104090824 */ /* 0x000fe200010e06e3 */
[----:B------:R-:W-:Y:S05]  /*18640*/  @P0 IADD3 R2, P2, R2, R225, RZ ;  /* 0x000000e102020210 */ /* 0x000fea0007f5e0ff */
[----:B------:R1:W-:Y:S01]  /*18650*/  @P0 LDGSTS.E.BYPASS.LTC128B.128 [R219+0xe080], [R8.64], !P1 ;  /* 0x0e08000008db0fae */ /* 0x0003e2000c901d46 */
[----:B------:R-:W-:Y:S01]  /*18660*/  @P0 ISETP.GE.AND P1, PT, R221, c[0x0][0x1d4], PT ;  /* 0x00007500dd000a0c */ /* 0x000fe20003f26270 */
[----:B------:R-:W-:Y:S11]  /*18670*/  @P0 IMAD.X R3, R4, 0x1, R224, P2 ;  /* 0x0000000104030824 */ /* 0x000ff600010e06e0 */
[----:B------:R-:W-:Y:S01]  /*18680*/  @!UPT UIADD3 URZ, URZ, URZ, URZ ;  /* 0x0000003f3f3ff290 */ /* 0x000fe2000fffe03f */
[----:B------:R1:W-:Y:S02]  /*18690*/  @P0 LDGSTS.E.BYPASS.LTC128B.128 [R219+0xf880], [R2.64], !P1 ;  /* 0x0f88000002db0fae */ /* 0x0003e4000c901d46 */
.L_x_3088:
[----:B--234-:R-:W-:Y:S05]  /*186a0*/  BSYNC B0 ;  /* 0x0000000000007941 */ /* 0x01cfea0003800000 */
.L_x_3087:
[----:B------:R-:W2:Y:S01]  /*186b0*/  LDL R4, [R1] ;  /* 0x0000000001047983 */ /* 0x000ea20000100800 */
[----:B-1----:R-:W-:Y:S03]  /*186c0*/  IMAD.MOV.U32 R8, RZ, RZ, c[0x0][0x2c4] ;  /* 0x0000b100ff087624 */ /* 0x002fe600078e00ff */
[----:B------:R-:W2:Y:S02]  /*186d0*/  LDL R2, [R1+0x20] ;  /* 0x0000200001027983 */ /* 0x000ea40000100800 */
[----:B------:R-:W-:Y:S02]  /*186e0*/  ISETP.NE.AND P0, PT, R8, 0x1, PT ;  /* 0x000000010800780c */ /* 0x000fe40003f05270 */
[----:B------:R-:W3:Y:S04]  /*186f0*/  LDL R6, [R1+0xc] ;  /* 0x00000c0001067983 */ /* 0x000ee80000100800 */
[----:B------:R-:W4:Y:S04]  /*18700*/  LDL R5, [R1+0x8] ;  /* 0x0000080001057983 */ /* 0x000f280000100800 */
[----:B------:R-:W4:Y:S04]  /*18710*/  LDL R3, [R1+0x4] ;  /* 0x0000040001037983 */ /* 0x000f280000100800 */
[----:B------:R-:W0:Y:S01]  /*18720*/  LDGDEPBAR ;  /* 0x00000000000079af */ /* 0x000e220000000000 */
[----:B--2---:R-:W-:Y:S04]  /*18730*/  IMAD.IADD R4, R2, 0x1, R4 ;  /* 0x0000000102047824 */ /* 0x004fe800078e0204 */
[----:B------:R-:W-:Y:S05]  /*18740*/  @P0 IMAD.HI.U32 R2, R4, c[0x0][0x2c8], RZ ;  /* 0x0000b20004020a27 */ /* 0x000fea00078e00ff */
[----:B------:R-:W-:Y:S01]  /*18750*/  @P0 SHF.R.U32.HI R4, RZ, c[0x0][0x2cc], R2 ;  /* 0x0000b300ff040a19 */ /* 0x000fe20000011602 */
[----:B------:R-:W-:Y:S05]  /*18760*/  IMAD R2, R218, -0x30, RZ ;  /* 0xffffffd0da027824 */ /* 0x000fea00078e02ff */
[----:B---3--:R-:W-:Y:S04]  /*18770*/  IADD3 R2, -R6, 0x1, R2 ;  /* 0x0000000106027810 */ /* 0x008fe80007ffe102 */
[----:B----4-:R-:W-:Y:S01]  /*18780*/  IADD3 R5, -R3, R2, R5 ;  /* 0x0000000203057210 */ /* 0x010fe20007ffe105 */
[----:B------:R-:W-:-:S05]  /*18790*/  BRA.DIV ~URZ, `(.L_x_3092) ;  /* 0x0000bbc27f007947 */ /* 0x000fca000b800000 */
[----:B------:R1:W2:Y:S02]  /*187a0*/  SHFL.IDX PT, R2, R4, RZ, 0x1c1f ;  /* 0x001c1fff04027589 */ /* 0x0002a400000e0000 */
.L_x_3193:
        /* <DEDUP_REMOVED lines=39> */
[C---:B------:R-:W-:Y:S02]  /*18a20*/  ISETP.GT.AND P4, PT, R2.reuse, 0x19, PT ;  /* 0x000000190200780c */ /* 0x040fe40003f84270 */
        /* <DEDUP_REMOVED lines=25> */
[----:B--2---:R-:W-:Y:S06]  /*18bc0*/  FMNMX.FTZ R2, R3, R2, !PT ;  /* 0x0000000203027209 */ /* 0x004fec0007810000 */
        /* <DEDUP_REMOVED lines=15> */
[----:B-12---:R-:W-:Y:S06]  /*18cc0*/  FMNMX.FTZ R4, R2, R3, !PT ;  /* 0x0000000302047209 */ /* 0x006fec0007810000 */
[----:B------:R1:W2:Y:S02]  /*18cd0*/  SHFL.BFLY PT, R2, R4, 0x1, 0x1f ;  /* 0x0c201f0004027f89 */ /* 0x0002a400000e0000 */
.L_x_3194:
[C---:B------:R-:W-:Y:S01]  /*18ce0*/  FSETP.NEU.FTZ.AND P0, PT, R6.reuse, -INF , PT ;  /* 0xff8000000600780b */ /* 0x040fe20003f1d000 */
[----:B------:R-:W-:Y:S01]  /*18cf0*/  FMUL.FTZ R3, R6, c[0x0][0x2d0] ;  /* 0x0000b40006037a20 */ /* 0x000fe20000410000 */
[----:B-12---:R-:W-:Y:S01]  /*18d00*/  FMNMX.FTZ R4, R2, R4, !PT ;  /* 0x0000000402047209 */ /* 0x006fe20007810000 */
        /* <DEDUP_REMOVED lines=20> */
[----:B------:R-:W1:Y:S02]  /*18e50*/  MUFU.EX2 R5, R8 ;  /* 0x0000000800057308 */ /* 0x000e640000000800 */
[C---:B-1----:R-:W-:Y:S01]  /*18e60*/  F2FP.PACK_AB R176, R5.reuse, R18 ;  /* 0x0000001205b0723e */ /* 0x042fe200000000ff */
[C---:B------:R-:W-:Y:S07]  /*18e70*/  FFMA.FTZ R3, R2.reuse, R234, R18 ;  /* 0x000000ea02037223 */ /* 0x040fee0000010012 */
[----:B------:R1:W2:Y:S01]  /*18e80*/  MUFU.EX2 R18, R13 ;  /* 0x0000000d00127308 */ /* 0x0002a20000000800 */
[----:B------:R-:W-:Y:S02]  /*18e90*/  FMUL.FTZ R20, R2, R164 ;  /* 0x000000a402147220 */ /* 0x000fe40000410000 */
[----:B------:R-:W-:Y:S01]  /*18ea0*/  FADD.FTZ R8, R5, R3 ;  /* 0x0000000305087221 */ /* 0x000fe20000010000 */
[C---:B------:R-:W-:Y:S01]  /*18eb0*/  FSEL R3, R4.reuse, RZ, P0 ;  /* 0x000000ff04037208 */ /* 0x040fe20000000000 */
[----:B------:R-:W-:Y:S02]  /*18ec0*/  FMUL.FTZ R5, R4, c[0x0][0x2d0] ;  /* 0x0000b40004057a20 */ /* 0x000fe40000410000 */
[C---:B------:R-:W-:Y:S02]  /*18ed0*/  FMUL.FTZ R21, R2.reuse, R165 ;  /* 0x000000a502157220 */ /* 0x040fe40000410000 */
[----:B------:R-:W-:Y:S01]  /*18ee0*/  FADD.FTZ R3, -R3, R14 ;  /* 0x0000000e03037221 */ /* 0x000fe20000010100 */
[----:B------:R-:W-:Y:S01]  /*18ef0*/  FSEL R5, R5, RZ, P0 ;  /* 0x000000ff05057208 */ /* 0x000fe20000000000 */
[----:B------:R-:W3:Y:S01]  /*18f00*/  MUFU.EX2 R14, R26 ;  /* 0x0000001a000e7308 */ /* 0x000ee20000000800 */
[----:B------:R-:W-:Y:S01]  /*18f10*/  FMUL.FTZ R25, R2, R161 ;  /* 0x000000a102197220 */ /* 0x000fe20000410000 */
[----:B------:R-:W-:Y:S01]  /*18f20*/  ISETP.GT.AND P0, PT, R218, R240, PT ;  /* 0x000000f0da00720c */ /* 0x000fe20003f04270 */
[----:B------:R-:W-:Y:S02]  /*18f30*/  FMUL.FTZ R3, R3, c[0x0][0x2d0] ;  /* 0x0000b40003037a20 */ /* 0x000fe40000410000 */
[--C-:B------:R-:W-:Y:S02]  /*18f40*/  FFMA.FTZ R9, R9, c[0x0][0x2d0], -R5.reuse ;  /* 0x0000b40009097a23 */ /* 0x100fe40000010805 */
[--C-:B------:R-:W-:Y:S02]  /*18f50*/  FFMA.FTZ R177, R34, c[0x0][0x2d0], -R5.reuse ;  /* 0x0000b40022b17a23 */ /* 0x100fe40000010805 */
[--C-:B------:R-:W-:Y:S01]  /*18f60*/  FFMA.FTZ R179, R33, c[0x0][0x2d0], -R5.reuse ;  /* 0x0000b40021b37a23 */ /* 0x100fe20000010805 */
[----:B------:R-:W4:Y:S01]  /*18f70*/  MUFU.EX2 R3, R3 ;  /* 0x0000000300037308 */ /* 0x000f220000000800 */
[----:B------:R-:W-:Y:S02]  /*18f80*/  FMUL.FTZ R33, R2, R153 ;  /* 0x0000009902217220 */ /* 0x000fe40000410000 */
[--C-:B-1----:R-:W-:Y:S02]  /*18f90*/  FFMA.FTZ R13, R35, c[0x0][0x2d0], -R5.reuse ;  /* 0x0000b400230d7a23 */ /* 0x102fe40000010805 */
[--C-:B------:R-:W-:Y:S02]  /*18fa0*/  FFMA.FTZ R183, R32, c[0x0][0x2d0], -R5.reuse ;  /* 0x0000b40020b77a23 */ /* 0x100fe40000010805 */
[----:B------:R-:W-:Y:S02]  /*18fb0*/  FMUL.FTZ R32, R2, R152 ;  /* 0x0000009802207220 */ /* 0x000fe40000410000 */
[----:B--2---:R-:W-:Y:S01]  /*18fc0*/  FADD.FTZ R8, R18, R8 ;  /* 0x0000000812087221 */ /* 0x004fe20000010000 */
[----:B------:R-:W1:Y:S01]  /*18fd0*/  MUFU.EX2 R180, R9 ;  /* 0x0000000900b47308 */ /* 0x000e620000000800 */
[--C-:B------:R-:W-:Y:S02]  /*18fe0*/  FFMA.FTZ R181, R31, c[0x0][0x2d0], -R5.reuse ;  /* 0x0000b4001fb57a23 */ /* 0x100fe40000010805 */
[--C-:B------:R-:W-:Y:S01]  /*18ff0*/  FFMA.FTZ R184, R30, c[0x0][0x2d0], -R5.reuse ;  /* 0x0000b4001eb87a23 */ /* 0x100fe20000010805 */
[C---:B---3--:R-:W-:Y:S01]  /*19000*/  F2FP.PACK_AB R178, R14.reuse, R18 ;  /* 0x000000120eb2723e */ /* 0x048fe200000000ff */
[----:B------:R-:W-:Y:S02]  /*19010*/  FADD.FTZ R182, R14, R8 ;  /* 0x000000080eb67221 */ /* 0x000fe40000010000 */
[----:B------:R-:W-:Y:S02]  /*19020*/  FMUL.FTZ R8, R2, R172 ;  /* 0x000000ac02087220 */ /* 0x000fe40000410000 */
[--C-:B------:R-:W-:Y:S01]  /*19030*/  FFMA.FTZ R185, R29, c[0x0][0x2d0], -R5.reuse ;  /* 0x0000b4001db97a23 */ /* 0x100fe20000010805 */
[----:B------:R-:W2:Y:S01]  /*19040*/  MUFU.EX2 R172, R13 ;  /* 0x0000000d00ac7308 */ /* 0x000ea20000000800 */
[--C-:B------:R-:W-:Y:S02]  /*19050*/  FFMA.FTZ R191, R17, c[0x0][0x2d0], -R5.reuse ;  /* 0x0000b40011bf7a23 */ /* 0x100fe40000010805 */
[--C-:B------:R-:W-:Y:S02]  /*19060*/  FFMA.FTZ R190, R16, c[0x0][0x2d0], -R5.reuse ;  /* 0x0000b40010be7a23 */ /* 0x100fe40000010805 */
[C---:B----4-:R-:W-:Y:S02]  /*19070*/  FMUL.FTZ R34, R3.reuse, R154 ;  /* 0x0000009a03227220 */ /* 0x050fe40000410000 */
[----:B------:R-:W-:Y:S02]  /*19080*/  FMUL.FTZ R35, R3, R155 ;  /* 0x0000009b03237220 */ /* 0x000fe40000410000 */
[----:B------:R-:W3:Y:S01]  /*19090*/  LDSM.16.MT88.4 R152, [R196] ;  /* 0x00000000c498783b */ /* 0x000ee20000004200 */
[----:B------:R2:W-:Y:S01]  /*190a0*/  MUFU.EX2 R165, R177 ;  /* 0x000000b100a57308 */ /* 0x0005e20000000800 */
[--C-:B------:R-:W-:Y:S02]  /*190b0*/  FFMA.FTZ R192, R11, c[0x0][0x2d0], -R5.reuse ;  /* 0x0000b4000bc07a23 */ /* 0x100fe40000010805 */
[C---:B------:R-:W-:Y:S02]  /*190c0*/  FMUL.FTZ R11, R3.reuse, R175 ;  /* 0x000000af030b7220 */ /* 0x040fe40000410000 */
[C---:B-1----:R-:W-:Y:S02]  /*190d0*/  FFMA.FTZ R164, R3.reuse, R233, R180 ;  /* 0x000000e903a47223 */ /* 0x042fe400000100b4 */
[----:B------:R-:W-:Y:S02]  /*190e0*/  FMUL.FTZ R9, R2, R173 ;  /* 0x000000ad02097220 */ /* 0x000fe40000410000 */
[----:B------:R-:W-:Y:S01]  /*190f0*/  FFMA.FTZ R5, R10, c[0x0][0x2d0], -R5 ;  /* 0x0000b4000a057a23 */ /* 0x000fe20000010805 */
[----:B------:R-:W1:Y:S01]  /*19100*/  MUFU.EX2 R233, R179 ;  /* 0x000000b300e97308 */ /* 0x000e620000000800 */
[C---:B------:R-:W-:Y:S02]  /*19110*/  FMUL.FTZ R10, R3.reuse, R174 ;  /* 0x000000ae030a7220 */ /* 0x040fe40000410000 */
[C---:B------:R-:W-:Y:S02]  /*19120*/  FMUL.FTZ R16, R2.reuse, R168 ;  /* 0x000000a802107220 */ /* 0x040fe40000410000 */
[----:B------:R-:W-:Y:S02]  /*19130*/  FMUL.FTZ R17, R2, R169 ;  /* 0x000000a902117220 */ /* 0x000fe40000410000 */
[C---:B------:R-:W-:Y:S02]  /*19140*/  FMUL.FTZ R18, R3.reuse, R170 ;  /* 0x000000aa03127220 */ /* 0x040fe40000410000 */
[C---:B------:R-:W-:Y:S01]  /*19150*/  FMUL.FTZ R19, R3.reuse, R171 ;  /* 0x000000ab03137220 */ /* 0x040fe20000410000 */
[----:B------:R-:W4:Y:S01]  /*19160*/  MUFU.EX2 R13, R189 ;  /* 0x000000bd000d7308 */ /* 0x000f220000000800 */
[C---:B------:R-:W-:Y:S01]  /*19170*/  FMUL.FTZ R22, R3.reuse, R166 ;  /* 0x000000a603167220 */ /* 0x040fe20000410000 */
[----:B------:R-:W-:Y:S01]  /*19180*/  LDSM.16.MT88.4 R168, [R196+0x1000] ;  /* 0x00100000c4a8783b */ /* 0x000fe20000004200 */
[C---:B------:R-:W-:Y:S01]  /*19190*/  FMUL.FTZ R23, R3.reuse, R167 ;  /* 0x000000a703177220 */ /* 0x040fe20000410000 */
[----:B--2---:R-:W-:Y:S01]  /*191a0*/  F2FP.PACK_AB R177, R172, R180 ;  /* 0x000000b4acb1723e */ /* 0x004fe200000000ff */
[C---:B------:R-:W-:Y:S02]  /*191b0*/  FMUL.FTZ R26, R3.reuse, R162 ;  /* 0x000000a2031a7220 */ /* 0x040fe40000410000 */
[----:B------:R-:W-:Y:S02]  /*191c0*/  FMUL.FTZ R27, R3, R163 ;  /* 0x000000a3031b7220 */ /* 0x000fe40000410000 */
[C---:B------:R-:W-:Y:S01]  /*191d0*/  FMUL.FTZ R24, R2.reuse, R160 ;  /* 0x000000a002187220 */ /* 0x040fe20000410000 */
[----:B------:R-:W-:Y:S01]  /*191e0*/  MUFU.EX2 R14, R186 ;  /* 0x000000ba000e7308 */ /* 0x000fe20000000800 */
[C---:B------:R-:W-:Y:S02]  /*191f0*/  FMUL.FTZ R28, R2.reuse, R156 ;  /* 0x0000009c021c7220 */ /* 0x040fe40000410000 */
[C---:B------:R-:W-:Y:S01]  /*19200*/  FMUL.FTZ R29, R2.reuse, R157 ;  /* 0x0000009d021d7220 */ /* 0x040fe20000410000 */
[----:B-1----:R-:W-:Y:S01]  /*19210*/  F2FP.PACK_AB R179, R233, R165 ;  /* 0x000000a5e9b3723e */ /* 0x002fe200000000ff */
[C---:B------:R-:W-:Y:S02]  /*19220*/  FMUL.FTZ R30, R3.reuse, R158 ;  /* 0x0000009e031e7220 */ /* 0x040fe40000410000 */
[C---:B------:R-:W-:Y:S02]  /*19230*/  FMUL.FTZ R31, R3.reuse, R159 ;  /* 0x0000009f031f7220 */ /* 0x040fe40000410000 */
[----:B------:R-:W-:Y:S01]  /*19240*/  LDSM.16.MT88.4 R156, [R196+0x800] ;  /* 0x00080000c49c783b */ /* 0x000fe20000004200 */
[----:B------:R-:W-:Y:S01]  /*19250*/  MUFU.EX2 R160, R187 ;  /* 0x000000bb00a07308 */ /* 0x000fe20000000800 */
[C---:B---3--:R-:W-:Y:S05]  /*19260*/  HMMA.16816.F32 R8, R176.reuse, R152, R8 ;  /* 0x00000098b008723c */ /* 0x048fea0000001808 */
        /* <DEDUP_REMOVED lines=33> */
[C---:B------:R-:W-:Y:S01]  /*19480*/  FMUL.FTZ R59, R3.reuse, R59 ;  /* 0x0000003b033b7220 */ /* 0x040fe20000410000 */
[----:B------:R-:W-:Y:S01]  /*19490*/  MUFU.EX2 R180, R192 ;  /* 0x000000c000b47308 */ /* 0x000fe20000000800 */
[C---:B------:R-:W-:Y:S02]  /*194a0*/  FMUL.FTZ R60, R2.reuse, R60 ;  /* 0x0000003c023c7220 */ /* 0x040fe40000410000 */
[C---:B------:R-:W-:Y:S04]  /*194b0*/  FMUL.FTZ R61, R2.reuse, R61 ;  /* 0x0000003d023d7220 */ /* 0x040fe80000410000 */
        /* <DEDUP_REMOVED lines=84> */
[----:B------:R-:W2:Y:S01]  /*19a00*/  MUFU.EX2 R3, R188 ;  /* 0x000000bc00037308 */ /* 0x000ea20000000800 */
[C---:B------:R-:W-:Y:S02]  /*19a10*/  FMUL.FTZ R132, R2.reuse, R132 ;  /* 0x0000008402847220 */ /* 0x040fe40000410000 */
[C---:B------:R-:W-:Y:S02]  /*19a20*/  FMUL.FTZ R133, R2.reuse, R133 ;  /* 0x0000008502857220 */ /* 0x040fe40000410000 */
[C---:B------:R-:W-:Y:S01]  /*19a30*/  FMUL.FTZ R136, R2.reuse, R136 ;  /* 0x0000008802887220 */ /* 0x040fe20000410000 */
[C---:B-1----:R-:W-:Y:S03]  /*19a40*/  HMMA.16816.F32 R52, R176.reuse, R152, R52 ;  /* 0x00000098b034723c */ /* 0x042fe60000001834 */
[----:B------:R-:W-:Y:S02]  /*19a50*/  FMUL.FTZ R137, R2, R137 ;  /* 0x0000008902897220 */ /* 0x000fe40000410000 */
[----:B----4-:R-:W-:Y:S02]  /*19a60*/  FADD.FTZ R2, R13, R182 ;  /* 0x000000b60d027221 */ /* 0x010fe40000010000 */
[----:B------:R-:W1:Y:S01]  /*19a70*/  MUFU.EX2 R182, R190 ;  /* 0x000000be00b67308 */ /* 0x000e620000000800 */
[C---:B------:R-:W-:Y:S01]  /*19a80*/  HMMA.16816.F32 R56, R176.reuse, R154, R56 ;  /* 0x0000009ab038723c */ /* 0x040fe20000001838 */
[----:B------:R-:W3:Y:S03]  /*19a90*/  LDSM.16.MT88.4 R152, [R199+0x1800] ;  /* 0x00180000c798783b */ /* 0x000ee60000004200 */
[C---:B--2---:R-:W-:Y:S04]  /*19aa0*/  FADD.FTZ R2, R3.reuse, R2 ;  /* 0x0000000203027221 */ /* 0x044fe80000010000 */
[----:B------:R-:W-:Y:S04]  /*19ab0*/  FADD.FTZ R2, R160, R2 ;  /* 0x00000002a0027221 */ /* 0x000fe80000010000 */
[----:B------:R-:W-:Y:S01]  /*19ac0*/  FADD.FTZ R2, R14, R2 ;  /* 0x000000020e027221 */ /* 0x000fe20000010000 */
[C---:B---3--:R-:W-:Y:S08]  /*19ad0*/  HMMA.16816.F32 R60, R176.reuse, R152, R60 ;  /* 0x00000098b03c723c */ /* 0x048ff0000000183c */
        /* <DEDUP_REMOVED lines=29> */
[----:B------:R-:W2:Y:S03]  /*19cb0*/  MUFU.EX2 R13, R217 ;  /* 0x000000d9000d7308 */ /* 0x000ea60000000800 */
[----:B------:R-:W-:Y:S03]  /*19cc0*/  F2FP.PACK_AB R153, R186, R187 ;  /* 0x000000bbba99723e */ /* 0x000fe600000000ff */
[----:B------:R-:W-:Y:S02]  /*19cd0*/  F2FP.PACK_AB R154, R14, R160 ;  /* 0x000000a00e9a723e */ /* 0x000fe400000000ff */
[----:B------:R-:W3:Y:S02]  /*19ce0*/  LDSM.16.MT88.4 R160, [R197+0x800] ;  /* 0x00080000c5a0783b */ /* 0x000ee40000004200 */
[----:B------:R-:W4:Y:S01]  /*19cf0*/  MUFU.EX2 R3, R195 ;  /* 0x000000c300037308 */ /* 0x000f220000000800 */
[----:B------:R-:W-:Y:S02]  /*19d00*/  F2FP.PACK_AB R155, R183, R184 ;  /* 0x000000b8b79b723e */ /* 0x000fe400000000ff */
[----:B-1----:R-:W-:Y:S02]  /*19d10*/  F2FP.PACK_AB R177, R182, R181 ;  /* 0x000000b5b6b1723e */ /* 0x002fe400000000ff */
[----:B------:R-:W-:Y:S03]  /*19d20*/  F2FP.PACK_AB R179, R5, R180 ;  /* 0x000000b405b3723e */ /* 0x000fe600000000ff */
[C---:B------:R-:W-:Y:S02]  /*19d30*/  HMMA.16816.F32 R8, R152.reuse, R156, R8 ;  /* 0x0000009c9808723c */ /* 0x040fe40000001808 */
[----:B------:R-:W-:Y:S03]  /*19d40*/  MUFU.EX2 R14, R193 ;  /* 0x000000c1000e7308 */ /* 0x000fe60000000800 */
[----:B--2---:R-:W-:Y:S01]  /*19d50*/  FADD.FTZ R2, R13, R2 ;  /* 0x000000020d027221 */ /* 0x004fe20000010000 */
[----:B------:R-:W-:Y:S02]  /*19d60*/  IADD3 R217, R218, -0x1, RZ ;  /* 0xffffffffdad97810 */ /* 0x000fe40007ffe0ff */
[C---:B------:R-:W-:Y:S01]  /*19d70*/  HMMA.16816.F32 R16, R152.reuse, R158, R16 ;  /* 0x0000009e9810723c */ /* 0x040fe20000001810 */
[----:B------:R-:W1:Y:S03]  /*19d80*/  LDSM.16.MT88.4 R156, [R199+0x800] ;  /* 0x00080000c79c783b */ /* 0x000e660000004200 */
[----:B------:R-:W-:Y:S02]  /*19d90*/  MOV R218, R217 ;  /* 0x000000d900da7202 */ /* 0x000fe40000000f00 */
[C---:B----4-:R-:W-:Y:S01]  /*19da0*/  F2FP.PACK_AB R176, R3.reuse, R13 ;  /* 0x0000000d03b0723e */ /* 0x050fe200000000ff */
[----:B------:R-:W-:Y:S02]  /*19db0*/  FADD.FTZ R2, R3, R2 ;  /* 0x0000000203027221 */ /* 0x000fe40000010000 */
[----:B------:R-:W-:Y:S03]  /*19dc0*/  FADD.FTZ R3, R172, R164 ;  /* 0x000000a4ac037221 */ /* 0x000fe60000010000 */
[----:B------:R-:W-:Y:S01]  /*19dd0*/  MOV R13, R6 ;  /* 0x00000006000d7202 */ /* 0x000fe20000000f00 */
        /* <DEDUP_REMOVED lines=42> */
[----:B-1----:R-:W-:Y:S01]  /*1a080*/  F2FP.PACK_AB R178, R14, R156 ;  /* 0x0000009c0eb2723e */ /* 0x002fe200000000ff */
[----:B------:R-:W-:Y:S03]  /*1a090*/  FADD.FTZ R2, R156, R2 ;  /* 0x000000029c027221 */ /* 0x000fe60000010000 */
[C---:B--2---:R-:W-:Y:S04]  /*1a0a0*/  HMMA.16816.F32 R132, R152.reuse, R160, R132 ;  /* 0x000000a09884723c */ /* 0x044fe80000001884 */
[----:B------:R-:W-:Y:S01]  /*1a0b0*/  FADD.FTZ R234, R14, R2 ;  /* 0x000000020eea7221 */ /* 0x000fe20000010000 */
[-C--:B------:R-:W-:Y:S01]  /*1a0c0*/  MOV R14, R4.reuse ;  /* 0x00000004000e7202 */ /* 0x080fe20000000f00 */
[----:B------:R-:W-:Y:S02]  /*1a0d0*/  FADD.FTZ R2, R165, R3 ;  /* 0x00000003a5027221 */ /* 0x000fe40000010000 */
        /* <DEDUP_REMOVED lines=18> */
[----:B------:R-:W-:Y:S04]  /*1a200*/  MOV R5, R4 ;  /* 0x0000000400057202 */ /* 0x000fe80000000f00 */
        /* <DEDUP_REMOVED lines=40> */
.L_x_3081:
[----:B------:R-:W-:-:S13]  /*1a490*/  ISETP.GE.AND P0, PT, R217, R239, PT ;  /* 0x000000efd900720c */ /* 0x000fda0003f06270 */
[----:B------:R-:W-:Y:S05]  /*1a4a0*/  @!P0 BRA `(.L_x_3095) ;  /* 0x00002f0000008947 */ /* 0x000fea0003800000 */
.L_x_3107:
[----:B------:R-:W-:Y:S04]  /*1a4b0*/  DEPBAR.LE SB0, 0x0 ;  /* 0x000080000000791a */ /* 0x000fe80000000000 */
[----:B------:R-:W-:Y:S01]  /*1a4c0*/  WARPSYNC 0xffffffff ;  /* 0xffffffff00007948 */ /* 0x000fe20003800000 */
[----:B------:R-:W-:Y:S01]  /*1a4d0*/  BAR.SYNC.DEFER_BLOCKING 0x0 ;  /* 0x0000000000007b1d */ /* 0x000fe20000010000 */
[----:B------:R-:W-:Y:S02]  /*1a4e0*/  SHF.R.S32.HI R2, RZ, 0x1f, R223 ;  /* 0x0000001fff027819 */ /* 0x000fe400000114df */
[----:B------:R-:W-:Y:S02]  /*1a4f0*/  SHF.R.S32.HI R8, RZ, 0x1f, R222 ;  /* 0x0000001fff087819 */ /* 0x000fe400000114de */
[----:B------:R-:W-:Y:S01]  /*1a500*/  MOV R13, R6 ;  /* 0x00000006000d7202 */ /* 0x000fe20000000f00 */
[----:B------:R-:W-:Y:S02]  /*1a510*/  IMAD R4, R2, c[0x0][0x208], RZ ;  /* 0x0000820002047a24 */ /* 0x000fe400078e02ff */
[C---:B------:R-:W-:Y:S04]  /*1a520*/  IMAD.WIDE.U32 R2, R223.reuse, c[0x0][0x208], RZ ;  /* 0x00008200df027a25 */ /* 0x040fe800078e00ff */
[----:B------:R-:W-:Y:S05]  /*1a530*/  IMAD R4, R223, c[0x0][0x20c], R4 ;  /* 0x00008300df047a24 */ /* 0x000fea00078e0204 */
[----:B------:R-:W-:Y:S01]  /*1a540*/  IADD3 R3, R3, R4, RZ ;  /* 0x0000000403037210 */ /* 0x000fe20007ffe0ff */
[----:B------:R-:W-:Y:S04]  /*1a550*/  IMAD R4, R8, c[0x0][0x218], RZ ;  /* 0x0000860008047a24 */ /* 0x000fe800078e02ff */
[C---:B------:R-:W-:Y:S01]  /*1a560*/  IMAD.WIDE.U32 R2, R222.reuse, c[0x0][0x218], R2 ;  /* 0x00008600de027a25 */ /* 0x040fe200078e0002 */
[----:B------:R1:W2:Y:S03]  /*1a570*/  LDSM.16.M88.4 R32, [R200] ;  /* 0x00000000c820783b */ /* 0x0002a60000000200 */
[----:B------:R-:W-:Y:S01]  /*1a580*/  IMAD R4, R222, c[0x0][0x21c], R4 ;  /* 0x00008700de047a24 */ /* 0x000fe200078e0204 */
[----:B------:R-:W-:Y:S01]  /*1a590*/  IADD3 R2, P0, R242, R2, RZ ;  /* 0x00000002f2027210 */ /* 0x000fe20007f1e0ff */
[----:B------:R1:W3:Y:S03]  /*1a5a0*/  LDSM.16.M88.4 R16, [R151] ;  /* 0x000000009710783b */ /* 0x0002e60000000200 */
[----:B------:R-:W-:Y:S01]  /*1a5b0*/  IADD3.X R3, R241, R3, R4, P0, !PT ;  /* 0x00000003f1037210 */ /* 0x000fe200007fe404 */
[----:B------:R1:W4:Y:S01]  /*1a5c0*/  LDSM.16.M88.4 R24, [R151+0x800] ;  /* 0x000800009718783b */ /* 0x0003220000000200 */
[C---:B------:R-:W-:Y:S03]  /*1a5d0*/  LEA R14, P0, R2.reuse, c[0x0][0x1f8], 0x1 ;  /* 0x00007e00020e7a11 */ /* 0x040fe600078008ff */
[----:B------:R1:W1:Y:S01]  /*1a5e0*/  LDSM.16.M88.4 R176, [R151+0x1000] ;  /* 0x0010000097b0783b */ /* 0x0002620000000200 */
[----:B------:R-:W-:Y:S03]  /*1a5f0*/  LEA.HI.X R4, R2, c[0x0][0x1fc], R3, 0x1, P0 ;  /* 0x00007f0002047a11 */ /* 0x000fe600000f0c03 */
[----:B------:R1:W1:Y:S04]  /*1a600*/  LDSM.16.M88.4 R180, [R201] ;  /* 0x00000000c9b4783b */ /* 0x0002680000000200 */
[----:B------:R1:W1:Y:S04]  /*1a610*/  LDSM.16.M88.4 R184, [R204] ;  /* 0x00000000ccb8783b */ /* 0x0002680000000200 */
[----:B------:R1:W1:Y:S04]  /*1a620*/  LDSM.16.M88.4 R188, [R214] ;  /* 0x00000000d6bc783b */ /* 0x0002680000000200 */
[----:B------:R1:W1:Y:S01]  /*1a630*/  LDSM.16.M88.4 R192, [R215] ;  /* 0x00000000d7c0783b */ /* 0x0002620000000200 */
[----:B------:R-:W-:-:S05]  /*1a640*/  BRA.DIV ~URZ, `(.L_x_3096) ;  /* 0x0000a2027f007947 */ /* 0x000fca000b800000 */
[----:B------:R4:W3:Y:S02]  /*1a650*/  SHFL.IDX PT, R2, R4, RZ, 0x181f ;  /* 0x00181fff04027589 */ /* 0x0008e400000e0000 */
.L_x_3195:
[----:B------:R-:W5:Y:S01]  /*1a660*/  SHFL.IDX PT, R3, R14, RZ, 0x181f ;  /* 0x00181fff0e037589 */ /* 0x000f6200000e0000 */
[----:B------:R-:W-:Y:S01]  /*1a670*/  ISETP.GE.AND P4, PT, R140, c[0x0][0x1d4], PT ;  /* 0x000075008c007a0c */ /* 0x000fe20003f86270 */
[----:B------:R-:W-:Y:S01]  /*1a680*/  BSSY B0, `(.L_x_3097) ;  /* 0x0000027000007945 */ /* 0x000fe20003800000 */
[----:B------:R-:W-:Y:S01]  /*1a690*/  ISETP.GE.AND P3, PT, R142, c[0x0][0x1d4], PT ;  /* 0x000075008e007a0c */ /* 0x000fe20003f66270 */
[----:B------:R-:W4:Y:S01]  /*1a6a0*/  S2R R20, SR_TID.X ;  /* 0x0000000000147919 */ /* 0x000f220000002100 */
[----:B------:R-:W-:Y:S02]  /*1a6b0*/  ISETP.GE.AND P5, PT, R220, c[0x0][0x1d4], PT ;  /* 0x00007500dc007a0c */ /* 0x000fe40003fa6270 */
[----:B------:R-:W-:Y:S02]  /*1a6c0*/  ISETP.GE.AND P2, PT, R221, c[0x0][0x1d4], PT ;  /* 0x00007500dd007a0c */ /* 0x000fe40003f46270 */
[C---:B-----5:R-:W-:Y:S05]  /*1a6d0*/  IADD3 R10, P0, R3.reuse, R230, RZ ;  /* 0x000000e6030a7210 */ /* 0x060fea0007f1e0ff */
[C---:B---3--:R-:W-:Y:S01]  /*1a6e0*/  IMAD.X R11, R2.reuse, 0x1, R231, P0 ;  /* 0x00000001020b7824 */ /* 0x048fe200000e06e7 */
[C---:B------:R-:W-:Y:S04]  /*1a6f0*/  IADD3 R8, P0, R3.reuse, R229, RZ ;  /* 0x000000e503087210 */ /* 0x040fe80007f1e0ff */
[----:B------:R-:W-:Y:S01]  /*1a700*/  @!PT LDS RZ, [RZ] ;  /* 0x00000000fffff984 */ /* 0x000fe20000000800 */
[----:B------:R-:W-:Y:S01]  /*1a710*/  @!PT LDS RZ, [RZ] ;  /* 0x00000000fffff984 */ /* 0x000fe20000000800 */
[----:B------:R3:W-:Y:S01]  /*1a720*/  LDGSTS.E.BYPASS.LTC128B.128 [R219+0x4080], [R10.64], !P4 ;  /* 0x040800000adb7fae */ /* 0x0007e2000e101d46 */
[C---:B------:R-:W-:Y:S05]  /*1a730*/  IMAD.X R9, R2.reuse, 0x1, R226, P0 ;  /* 0x0000000102097824 */ /* 0x040fea00000e06e2 */
[----:B------:R5:W-:Y:S02]  /*1a740*/  LDGSTS.E.BYPASS.LTC128B.128 [R219+0x5880], [R8.64], !P3 ;  /* 0x0588000008db7fae */ /* 0x000be4000d901d46 */
[C---:B-----5:R-:W-:Y:S05]  /*1a750*/  IADD3 R8, P0, R3.reuse, R228, RZ ;  /* 0x000000e403087210 */ /* 0x060fea0007f1e0ff */
[C---:B------:R-:W-:Y:S05]  /*1a760*/  IMAD.X R9, R2.reuse, 0x1, R227, P0 ;  /* 0x0000000102097824 */ /* 0x040fea00000e06e3 */
[----:B------:R5:W-:Y:S02]  /*1a770*/  LDGSTS.E.BYPASS.LTC128B.128 [R219+0x7080], [R8.64], !P5 ;  /* 0x0708000008db7fae */ /* 0x000be4000e901d46 */
[----:B-----5:R-:W-:Y:S05]  /*1a780*/  IADD3 R8, P0, R3, R225, RZ ;  /* 0x000000e103087210 */ /* 0x020fea0007f1e0ff */
[----:B------:R-:W-:Y:S01]  /*1a790*/  IMAD.X R9, R2, 0x1, R224, P0 ;  /* 0x0000000102097824 */ /* 0x000fe200000e06e0 */
[----:B----4-:R-:W-:Y:S04]  /*1a7a0*/  ISETP.GT.AND P0, PT, R20, 0x7f, PT ;  /* 0x0000007f1400780c */ /* 0x010fe80003f04270 */
[----:B------:R3:W-:Y:S09]  /*1a7b0*/  LDGSTS.E.BYPASS.LTC128B.128 [R219+0x8880], [R8.64], !P2 ;  /* 0x0888000008db7fae */ /* 0x0007f2000d101d46 */
[----:B------:R-:W-:-:S05]  /*1a7c0*/  @P0 BRA `(.L_x_3098) ;  /* 0x0000012000000947 */ /* 0x000fca0003800000 */
[----:B------:R-:W-:-:S05]  /*1a7d0*/  BRA.DIV ~URZ, `(.L_x_3099) ;  /* 0x0000a0e27f007947 */ /* 0x000fca000b800000 */
[----:B------:R-:W4:Y:S04]  /*1a7e0*/  SHFL.IDX PT, R4, R4, 0x1, 0x181f ;  /* 0x00381f0004047f89 */ /* 0x000f2800000e0000 */
[----:B------:R3:W2:Y:S02]  /*1a7f0*/  SHFL.IDX PT, R2, R14, 0x1, 0x181f ;  /* 0x00381f000e027f89 */ /* 0x0006a400000e0000 */
.L_x_3196:
[----:B--23--:R-:W-:Y:S05]  /*1a800*/  IADD3 R8, P0, R2, R230, RZ ;  /* 0x000000e602087210 */ /* 0x00cfea0007f1e0ff */
        /* <DEDUP_REMOVED lines=14> */
.L_x_3098:
[----:B------:R-:W-:Y:S05]  /*1a8f0*/  BSYNC B0 ;  /* 0x0000000000007941 */ /* 0x000fea0003800000 */
.L_x_3097:
[----:B------:R-:W0:Y:S01]  /*1a900*/  LDGDEPBAR ;  /* 0x00000000000079af */ /* 0x000e220000000000 */
[----:B------:R-:W-:Y:S01]  /*1a910*/  WARPSYNC 0xffffffff ;  /* 0xffffffff00007948 */ /* 0x000fe20003800000 */
[C---:B--23--:R-:W-:Y:S01]  /*1a920*/  HMMA.16816.F32 R8, R32.reuse, R16, RZ ;  /* 0x000000102008723c */ /* 0x04cfe200000018ff */
        /* <DEDUP_REMOVED lines=159> */
[----:B------:R2:W1:Y:S10]  /*1b320*/  MUFU.TANH R185, R2 ;  /* 0x0000000200b97308 */ /* 0x0004740000002400 */
[----:B------:R-:W1:Y:S01]  /*1b330*/  MUFU.TANH R177, R3 ;  /* 0x0000000300b17308 */ /* 0x000e620000002400 */
[----:B--2---:R-:W-:Y:S09]  /*1b340*/  FMUL.FTZ R2, R10, c[0x0][0x320] ;  /* 0x0000c8000a027a20 */ /* 0x004ff20000410000 */
        /* <DEDUP_REMOVED lines=44> */
[----:B------:R-:W-:Y:S02]  /*1b610*/  IMAD R3, R217, 0x30, R252 ;  /* 0x00000030d9037824 */ /* 0x000fe400078e02fc */
[----:B------:R-:W-:Y:S01]  /*1b620*/  IMAD.MOV.U32 R222, RZ, RZ, RZ ;  /* 0x000000ffffde7224 */ /* 0x000fe200078e00ff */
[----:B------:R-:W-:Y:S02]  /*1b630*/  ISETP.NE.AND P1, PT, R218, 0x1, PT ;  /* 0x00000001da00780c */ /* 0x000fe40003f25270 */
[----:B------:R-:W-:Y:S05]  /*1b640*/  IADD3 R3, R3, -0x30, R0 ;  /* 0xffffffd003037810 */ /* 0x000fea0007ffe000 */
[--C-:B--2---:R-:W-:Y:S06]  /*1b650*/  IMAD.MOV.U32 R2, RZ, RZ, R3.reuse ;  /* 0x000000ffff027224 */ /* 0x104fec00078e0003 */
        /* <DEDUP_REMOVED lines=26> */
.L_x_3197:
[----:B------:R-:W-:-:S05]  /*1b800*/  BRA.DIV ~URZ, `(.L_x_3103) ;  /* 0x000091f27f007947 */ /* 0x000fca000b800000 */
[----:B------:R4:W2:Y:S02]  /*1b810*/  SHFL.IDX PT, R2, R14, RZ, 0x181f ;  /* 0x00181fff0e027589 */ /* 0x0008a400000e0000 */
.L_x_3198:
[----:B--2---:R-:W-:Y:S05]  /*1b820*/  @P0 IADD3 R10, P1, R2, R230, RZ ;  /* 0x000000e6020a0210 */ /* 0x004fea0007f3e0ff */
[----:B---3--:R-:W-:Y:S05]  /*1b830*/  @P0 IMAD.X R11, R4, 0x1, R231, P1 ;  /* 0x00000001040b0824 */ /* 0x008fea00008e06e7 */
[----:B------:R-:W-:Y:S01]  /*1b840*/  @!PT LDS RZ, [RZ] ;  /* 0x00000000fffff984 */ /* 0x000fe20000000800 */
[----:B------:R-:W-:Y:S01]  /*1b850*/  @!PT LDS RZ, [RZ] ;  /* 0x00000000fffff984 */ /* 0x000fe20000000800 */
[----:B------:R-:W-:Y:S01]  /*1b860*/  @!PT LDS RZ, [RZ] ;  /* 0x00000000fffff984 */ /* 0x000fe20000000800 */
[----:B------:R2:W-:Y:S02]  /*1b870*/  @P0 LDGSTS.E.BYPASS.LTC128B.128 [R216+0xa080], [R10.64], !P4 ;  /* 0x0a0800000ad80fae */ /* 0x0005e4000e101d46 */
[----:B--2---:R-:W-:Y:S05]  /*1b880*/  @P0 IADD3 R10, P1, R2, R229, RZ ;  /* 0x000000e5020a0210 */ /* 0x004fea0007f3e0ff */
[----:B------:R-:W-:Y:S05]  /*1b890*/  @P0 IMAD.X R11, R4, 0x1, R226, P1 ;  /* 0x00000001040b0824 */ /* 0x000fea00008e06e2 */
[----:B------:R2:W-:Y:S02]  /*1b8a0*/  @P0 LDGSTS.E.BYPASS.LTC128B.128 [R216+0xb880], [R10.64], !P3 ;  /* 0x0b8800000ad80fae */ /* 0x0005e4000d901d46 */
[----:B--2---:R-:W-:Y:S05]  /*1b8b0*/  @P0 IADD3 R10, P1, R2, R228, RZ ;  /* 0x000000e4020a0210 */ /* 0x004fea0007f3e0ff */
[----:B------:R-:W-:Y:S01]  /*1b8c0*/  @P0 IMAD.X R11, R4, 0x1, R227, P1 ;  /* 0x00000001040b0824 */ /* 0x000fe200008e06e3 */
[----:B------:R-:W-:Y:S04]  /*1b8d0*/  @P0 IADD3 R2, P1, R2, R225, RZ ;  /* 0x000000e102020210 */ /* 0x000fe80007f3e0ff */
[----:B------:R2:W-:Y:S01]  /*1b8e0*/  @P0 LDGSTS.E.BYPASS.LTC128B.128 [R216+0xd080], [R10.64], !P5 ;  /* 0x0d0800000ad80fae */ /* 0x0005e2000e901d46 */
[----:B------:R-:W-:Y:S05]  /*1b8f0*/  @P0 IMAD.X R3, R4, 0x1, R224, P1 ;  /* 0x0000000104030824 */ /* 0x000fea00008e06e0 */
[----:B------:R2:W-:Y:S01]  /*1b900*/  @P0 LDGSTS.E.BYPASS.LTC128B.128 [R216+0xe880], [R2.64], !P2 ;  /* 0x0e88000002d80fae */ /* 0x0005e2000d101d46 */
[----:B------:R-:W-:Y:S01]  /*1b910*/  ISETP.GE.AND P0, PT, R8, 0x21, PT ;  /* 0x000000210800780c */ /* 0x000fe20003f06270 */
[----:B------:R-:W-:-:S06]  /*1b920*/  BRA.DIV ~URZ, `(.L_x_3104) ;  /* 0x000091427f007947 */ /* 0x000fcc000b800000 */
[----:B------:R3:W2:Y:S04]  /*1b930*/  SHFL.IDX PT, R4, R9, 0x1, 0x181f ;  /* 0x00381f0009047f89 */ /* 0x0006a800000e0000 */
[----:B--2---:R3:W2:Y:S02]  /*1b940*/  SHFL.IDX PT, R2, R14, 0x1, 0x181f ;  /* 0x00381f000e027f89 */ /* 0x0046a400000e0000 */
.L_x_3199:
        /* <DEDUP_REMOVED lines=14> */
[----:B------:R2:W-:Y:S03]  /*1ba30*/  @P0 LDGSTS.E.BYPASS.LTC128B.128 [R219+0xf880], [R2.64], !P2 ;  /* 0x0f88000002db0fae */ /* 0x0005e6000d101d46 */
.L_x_3101:
[----:B---34-:R-:W-:Y:S05]  /*1ba40*/  BSYNC B0 ;  /* 0x0000000000007941 */ /* 0x018fea0003800000 */
.L_x_3100:
[----:B--2---:R-:W-:Y:S01]  /*1ba50*/  FMNMX.FTZ R3, R186, R6, !PT ;  /* 0x00000006ba037209 */ /* 0x004fe20007810000 */
        /* <DEDUP_REMOVED lines=26> */
.L_x_3200:
[----:B-12---:R-:W-:Y:S01]  /*1bc00*/  FMNMX.FTZ R4, R4, R2, !PT ;  /* 0x0000000204047209 */ /* 0x006fe20007810000 */
[----:B------:R-:W-:-:S05]  /*1bc10*/  BRA.DIV ~URZ, `(.L_x_3106) ;  /* 0x00008f727f007947 */ /* 0x000fca000b800000 */
[----:B------:R-:W1:Y:S02]  /*1bc20*/  SHFL.BFLY PT, R2, R4, 0x1, 0x1f ;  /* 0x0c201f0004027f89 */ /* 0x000e6400000e0000 */
[----:B-1----:R-:W-:Y:S02]  /*1bc30*/  FMNMX.FTZ R6, R4, R2, !PT ;  /* 0x0000000204067209 */ /* 0x002fe40007810000 */
[----:B------:R-:W1:Y:S02]  /*1bc40*/  SHFL.BFLY PT, R2, R8, 0x2, 0x1f ;  /* 0x0c401f0008027f89 */ /* 0x000e6400000e0000 */
[----:B-1----:R-:W-:Y:S05]  /*1bc50*/  FMNMX.FTZ R4, R8, R2, !PT ;  /* 0x0000000208047209 */ /* 0x002fea0007810000 */
[----:B------:R1:W2:Y:S02]  /*1bc60*/  SHFL.BFLY PT, R2, R4, 0x1, 0x1f ;  /* 0x0c201f0004027f89 */ /* 0x0002a400000e0000 */
.L_x_3201:
        /* <DEDUP_REMOVED lines=32> */
[----:B------:R-:W-:Y:S01]  /*1be70*/  FFMA.FTZ R8, R187, c[0x0][0x2d0], -R5 ;  /* 0x0000b400bb087a23 */ /* 0x000fe20000010805 */
[----:B------:R-:W-:Y:S01]  /*1be80*/  MUFU.EX2 R14, R185 ;  /* 0x000000b9000e7308 */ /* 0x000fe20000000800 */
[----:B------:R-:W-:Y:S02]  /*1be90*/  FADD.FTZ R187, R13, R9 ;  /* 0x000000090dbb7221 */ /* 0x000fe40000010000 */
[C---:B------:R-:W-:Y:S02]  /*1bea0*/  FMUL.FTZ R33, R3.reuse, R153 ;  /* 0x0000009903217220 */ /* 0x040fe40000410000 */
[--C-:B------:R-:W-:Y:S02]  /*1beb0*/  FFMA.FTZ R10, R192, c[0x0][0x2d0], -R5.reuse ;  /* 0x0000b400c00a7a23 */ /* 0x100fe40000010805 */
[--C-:B------:R-:W-:Y:S02]  /*1bec0*/  FFMA.FTZ R177, R184, c[0x0][0x2d0], -R5.reuse ;  /* 0x0000b400b8b17a23 */ /* 0x100fe40000010805 */
[--C-:B------:R-:W-:Y:S01]  /*1bed0*/  FFMA.FTZ R182, R182, c[0x0][0x2d0], -R5.reuse ;  /* 0x0000b400b6b67a23 */ /* 0x100fe20000010805 */
[----:B------:R-:W1:Y:S01]  /*1bee0*/  MUFU.EX2 R2, R2 ;  /* 0x0000000200027308 */ /* 0x000e620000000800 */
[----:B------:R-:W-:Y:S02]  /*1bef0*/  FMUL.FTZ R20, R3, R164 ;  /* 0x000000a403147220 */ /* 0x000fe40000410000 */
[--C-:B------:R-:W-:Y:S02]  /*1bf00*/  FFMA.FTZ R192, R21, c[0x0][0x2d0], -R5.reuse ;  /* 0x0000b40015c07a23 */ /* 0x100fe40000010805 */
[C---:B------:R-:W-:Y:S02]  /*1bf10*/  FMUL.FTZ R21, R3.reuse, R165 ;  /* 0x000000a503157220 */ /* 0x040fe40000410000 */
[----:B------:R-:W-:Y:S02]  /*1bf20*/  FMUL.FTZ R9, R3, R173 ;  /* 0x000000ad03097220 */ /* 0x000fe40000410000 */
[--C-:B------:R-:W-:Y:S01]  /*1bf30*/  FFMA.FTZ R181, R180, c[0x0][0x2d0], -R5.reuse ;  /* 0x0000b400b4b57a23 */ /* 0x100fe20000010805 */
[----:B------:R2:W3:Y:S01]  /*1bf40*/  MUFU.EX2 R13, R8 ;  /* 0x00000008000d7308 */ /* 0x0004e20000000800 */
[--C-:B------:R-:W-:Y:S02]  /*1bf50*/  FFMA.FTZ R180, R179, c[0x0][0x2d0], -R5.reuse ;  /* 0x0000b400b3b47a23 */ /* 0x100fe40000010805 */
[C---:B------:R-:W-:Y:S02]  /*1bf60*/  FMUL.FTZ R16, R3.reuse, R168 ;  /* 0x000000a803107220 */ /* 0x040fe40000410000 */
[----:B------:R-:W-:Y:S02]  /*1bf70*/  FMUL.FTZ R17, R3, R169 ;  /* 0x000000a903117220 */ /* 0x000fe40000410000 */
[--C-:B------:R-:W-:Y:S02]  /*1bf80*/  FFMA.FTZ R183, R26, c[0x0][0x2d0], -R5.reuse ;  /* 0x0000b4001ab77a23 */ /* 0x100fe40000010805 */
[--C-:B------:R-:W-:Y:S01]  /*1bf90*/  FFMA.FTZ R184, R25, c[0x0][0x2d0], -R5.reuse ;  /* 0x0000b40019b87a23 */ /* 0x100fe20000010805 */
[----:B------:R-:W-:Y:S01]  /*1bfa0*/  MUFU.EX2 R165, R177 ;  /* 0x000000b100a57308 */ /* 0x000fe20000000800 */
[--C-:B------:R-:W-:Y:S02]  /*1bfb0*/  FFMA.FTZ R191, R23, c[0x0][0x2d0], -R5.reuse ;  /* 0x0000b40017bf7a23 */ /* 0x100fe40000010805 */
[----:B------:R-:W-:Y:S02]  /*1bfc0*/  FFMA.FTZ R190, R22, c[0x0][0x2d0], -R5 ;  /* 0x0000b40016be7a23 */ /* 0x000fe40000010805 */
[C---:B-1----:R-:W-:Y:S02]  /*1bfd0*/  FMUL.FTZ R34, R2.reuse, R154 ;  /* 0x0000009a02227220 */ /* 0x042fe40000410000 */
[C---:B------:R-:W-:Y:S02]  /*1bfe0*/  FMUL.FTZ R35, R2.reuse, R155 ;  /* 0x0000009b02237220 */ /* 0x040fe40000410000 */
[----:B------:R-:W1:Y:S01]  /*1bff0*/  LDSM.16.MT88.4 R152, [R196] ;  /* 0x00000000c498783b */ /* 0x000e620000004200 */
[C---:B------:R-:W-:Y:S01]  /*1c000*/  FMUL.FTZ R11, R2.reuse, R175 ;  /* 0x000000af020b7220 */ /* 0x040fe20000410000 */
[----:B------:R-:W-:Y:S01]  /*1c010*/  MUFU.EX2 R185, R183 ;  /* 0x000000b700b97308 */ /* 0x000fe20000000800 */
[C---:B------:R-:W-:Y:S02]  /*1c020*/  FMUL.FTZ R19, R2.reuse, R171 ;  /* 0x000000ab02137220 */ /* 0x040fe40000410000 */
[C---:B--2---:R-:W-:Y:S02]  /*1c030*/  FMUL.FTZ R8, R3.reuse, R172 ;  /* 0x000000ac03087220 */ /* 0x044fe40000410000 */
[----:B---3--:R-:W-:Y:S02]  /*1c040*/  FFMA.FTZ R164, R2, R233, R13 ;  /* 0x000000e902a47223 */ /* 0x008fe4000001000d */
[----:B------:R-:W-:Y:S02]  /*1c050*/  FFMA.FTZ R5, R18, c[0x0][0x2d0], -R5 ;  /* 0x0000b40012057a23 */ /* 0x000fe40000010805 */
[C---:B------:R-:W-:Y:S01]  /*1c060*/  FMUL.FTZ R18, R2.reuse, R170 ;  /* 0x000000aa02127220 */ /* 0x040fe20000410000 */
[----:B------:R-:W2:Y:S01]  /*1c070*/  MUFU.EX2 R172, R10 ;  /* 0x0000000a00ac7308 */ /* 0x000ea20000000800 */
[C---:B------:R-:W-:Y:S01]  /*1c080*/  FMUL.FTZ R22, R2.reuse, R166 ;  /* 0x000000a602167220 */ /* 0x040fe20000410000 */
[----:B------:R-:W-:Y:S01]  /*1c090*/  LDSM.16.MT88.4 R168, [R196+0x1000] ;  /* 0x00100000c4a8783b */ /* 0x000fe20000004200 */
        /* <DEDUP_REMOVED lines=11> */
[C---:B------:R-:W-:Y:S01]  /*1c150*/  FMUL.FTZ R36, R3.reuse, R36 ;  /* 0x0000002403247220 */ /* 0x040fe20000410000 */
[----:B------:R-:W-:Y:S01]  /*1c160*/  LDSM.16.MT88.4 R156, [R196+0x800] ;  /* 0x00080000c49c783b */ /* 0x000fe20000004200 */
[C---:B------:R-:W-:Y:S01]  /*1c170*/  FMUL.FTZ R37, R3.reuse, R37 ;  /* 0x0000002503257220 */ /* 0x040fe20000410000 */
[----:B--2---:R-:W-:Y:S01]  /*1c180*/  F2FP.PACK_AB R177, R172, R13 ;  /* 0x0000000dacb1723e */ /* 0x004fe200000000ff */
[C---:B------:R-:W-:Y:S02]  /*1c190*/  FMUL.FTZ R10, R2.reuse, R174 ;  /* 0x000000ae020a7220 */ /* 0x040fe40000410000 */
[C---:B------:R-:W-:Y:S02]  /*1c1a0*/  FMUL.FTZ R38, R2.reuse, R38 ;  /* 0x0000002602267220 */ /* 0x040fe40000410000 */
[C---:B------:R-:W-:Y:S01]  /*1c1b0*/  FMUL.FTZ R39, R2.reuse, R39 ;  /* 0x0000002702277220 */ /* 0x040fe20000410000 */
[----:B------:R-:W2:Y:S01]  /*1c1c0*/  MUFU.EX2 R13, R189 ;  /* 0x000000bd000d7308 */ /* 0x000ea20000000800 */
[C---:B------:R-:W-:Y:S02]  /*1c1d0*/  FMUL.FTZ R40, R3.reuse, R40 ;  /* 0x0000002803287220 */ /* 0x040fe40000410000 */
[----:B------:R-:W-:Y:S01]  /*1c1e0*/  FMUL.FTZ R41, R3, R41 ;  /* 0x0000002903297220 */ /* 0x000fe20000410000 */
[----:B---3--:R-:W-:Y:S01]  /*1c1f0*/  F2FP.PACK_AB R179, R233, R165 ;  /* 0x000000a5e9b3723e */ /* 0x008fe200000000ff */
[C---:B------:R-:W-:Y:S02]  /*1c200*/  FMUL.FTZ R42, R2.reuse, R42 ;  /* 0x0000002a022a7220 */ /* 0x040fe40000410000 */
[C---:B------:R-:W-:Y:S02]  /*1c210*/  FMUL.FTZ R43, R2.reuse, R43 ;  /* 0x0000002b022b7220 */ /* 0x040fe40000410000 */
[C---:B------:R-:W-:Y:S01]  /*1c220*/  FMUL.FTZ R44, R3.reuse, R44 ;  /* 0x0000002c032c7220 */ /* 0x040fe20000410000 */
[----:B------:R-:W-:Y:S01]  /*1c230*/  MUFU.EX2 R186, R180 ;  /* 0x000000b400ba7308 */ /* 0x000fe20000000800 */
[C---:B-1----:R-:W-:Y:S05]  /*1c240*/  HMMA.16816.F32 R8, R176.reuse, R152, R8 ;  /* 0x00000098b008723c */ /* 0x042fea0000001808 */
        /* <DEDUP_REMOVED lines=115> */
[----:B------:R-:W2:Y:S10]  /*1c980*/  MUFU.EX2 R188, R181 ;  /* 0x000000b500bc7308 */ /* 0x000eb40000000800 */
[----:B------:R-:W4:Y:S01]  /*1c990*/  MUFU.EX2 R181, R191 ;  /* 0x000000bf00b57308 */ /* 0x000f220000000800 */
[C---:B---3--:R-:W-:Y:S01]  /*1c9a0*/  FADD.FTZ R2, R3.reuse, R2 ;  /* 0x0000000203027221 */ /* 0x048fe20000010000 */
[C---:B-1----:R-:W-:Y:S03]  /*1c9b0*/  HMMA.16816.F32 R52, R176.reuse, R152, R52 ;  /* 0x00000098b034723c */ /* 0x042fe60000001834 */
[----:B------:R-:W-:Y:S04]  /*1c9c0*/  FADD.FTZ R2, R160, R2 ;  /* 0x00000002a0027221 */ /* 0x000fe80000010000 */
        /* <DEDUP_REMOVED lines=39> */
[----:B----4-:R-:W-:Y:S02]  /*1cc40*/  F2FP.PACK_AB R177, R182, R181 ;  /* 0x000000b5b6b1723e */ /* 0x010fe400000000ff */
[----:B------:R-:W-:Y:S03]  /*1cc50*/  F2FP.PACK_AB R179, R5, R180 ;  /* 0x000000b405b3723e */ /* 0x000fe600000000ff */
[C---:B------:R-:W-:Y:S02]  /*1cc60*/  HMMA.16816.F32 R8, R152.reuse, R156, R8 ;  /* 0x0000009c9808723c */ /* 0x040fe40000001808 */
[----:B------:R-:W-:Y:S03]  /*1cc70*/  MUFU.EX2 R14, R193 ;  /* 0x000000c1000e7308 */ /* 0x000fe60000000800 */
        /* <DEDUP_REMOVED lines=51> */
[----:B------:R-:W-:Y:S02]  /*1cfb0*/  FADD.FTZ R234, R14, R2 ;  /* 0x000000020eea7221 */ /* 0x000fe40000010000 */
        /* <DEDUP_REMOVED lines=18> */
[----:B------:R-:W-:Y:S01]  /*1d0e0*/  IADD3 R2, R217, -0x1, RZ ;  /* 0xffffffffd9027810 */ /* 0x000fe20007ffe0ff */
[----:B------:R-:W-:Y:S01]  /*1d0f0*/  FADD.FTZ R233, R5, R3 ;  /* 0x0000000305e97221 */ /* 0x000fe20000010000 */
[----:B------:R-:W-:Y:S02]  /*1d100*/  MOV R5, R4 ;  /* 0x0000000400057202 */ /* 0x000fe40000000f00 */
[----:B------:R-:W-:Y:S01]  /*1d110*/  MOV R217, R2 ;  /* 0x0000000200d97202 */ /* 0x000fe20000000f00 */
        /* <DEDUP_REMOVED lines=41> */
.L_x_3095:
[----:B------:R-:W-:Y:S05]  /*1d3b0*/  BRA.DIV ~URZ, `(.L_x_3108) ;  /* 0x000078b27f007947 */ /* 0x000fea000b800000 */
[----:B------:R1:W2:Y:S02]  /*1d3c0*/  SHFL.BFLY PT, R2, R234, 0x2, 0x1f ;  /* 0x0c401f00ea027f89 */ /* 0x0002a400000e0000 */
.L_x_3202:
[----:B--2---:R-:W-:Y:S01]  /*1d3d0*/  FADD.FTZ R4, R2, R234 ;  /* 0x000000ea02047221 */ /* 0x004fe20000010000 */
[----:B------:R-:W-:Y:S05]  /*1d3e0*/  BRA.DIV ~URZ, `(.L_x_3109) ;  /* 0x000078e27f007947 */ /* 0x000fea000b800000 */
[----:B------:R-:W2:Y:S02]  /*1d3f0*/  SHFL.BFLY PT, R2, R4, 0x1, 0x1f ;  /* 0x0c201f0004027f89 */ /* 0x000ea400000e0000 */
[----:B--2---:R-:W-:-:S02]  /*1d400*/  FADD.FTZ R8, R4, R2 ;  /* 0x0000000204087221 */ /* 0x004fc40000010000 */
[----:B------:R-:W2:Y:S02]  /*1d410*/  SHFL.BFLY PT, R2, R233, 0x2, 0x1f ;  /* 0x0c401f00e9027f89 */ /* 0x000ea400000e0000 */
[----:B--2---:R-:W-:-:S05]  /*1d420*/  FADD.FTZ R4, R2, R233 ;  /* 0x000000e902047221 */ /* 0x004fca0000010000 */
[----:B------:R2:W3:Y:S02]  /*1d430*/  SHFL.BFLY PT, R2, R4, 0x1, 0x1f ;  /* 0x0c201f0004027f89 */ /* 0x0004e400000e0000 */
.L_x_3203:
[----:B------:R-:W-:Y:S01]  /*1d440*/  FSETP.NE.FTZ.AND P0, PT, R8, RZ, PT ;  /* 0x000000ff0800720b */ /* 0x000fe20003f15000 */
[----:B--23--:R-:W-:Y:S01]  /*1d450*/  FADD.FTZ R4, R2, R4 ;  /* 0x0000000402047221 */ /* 0x00cfe20000010000 */
[----:B------:R-:W-:Y:S02]  /*1d460*/  MOV R3, RZ ;  /* 0x000000ff00037202 */ /* 0x000fe40000000f00 */
[----:B------:R-:W-:Y:S02]  /*1d470*/  MOV R20, 0xff800000 ;  /* 0xff80000000147802 */ /* 0x000fe40000000f00 */
[----:B------:R-:W-:-:S07]  /*1d480*/  MOV R21, 0xff800000 ;  /* 0xff80000000157802 */ /* 0x000fce0000000f00 */
[----:B------:R-:W2:Y:S01]  /*1d490*/  @P0 MUFU.LG2 R2, R8 ;  /* 0x0000000800020308 */ /* 0x000ea20000000c00 */
[----:B------:R-:W-:-:S07]  /*1d4a0*/  @P0 MOV R9, 0x3f317218 ;  /* 0x3f31721800090802 */ /* 0x000fce0000000f00 */
[----:B------:R2:W3:Y:S02]  /*1d4b0*/  @P0 MUFU.RCP R3, R8 ;  /* 0x0000000800030308 */ /* 0x0004e40000001000 */
[----:B--2---:R-:W-:Y:S02]  /*1d4c0*/  @P0 FMUL.FTZ R8, R2, 0.69314718246459960938 ;  /* 0x3f31721802080820 */ /* 0x004fe40000410000 */
[----:B------:R-:W-:Y:S02]  /*1d4d0*/  @P0 FMUL.FTZ R2, R9, c[0x0][0x2d0] ;  /* 0x0000b40009020a20 */ /* 0x000fe40000410000 */
[C---:B---3--:R-:W-:Y:S02]  /*1d4e0*/  FMUL.FTZ R34, R3.reuse, R160 ;  /* 0x000000a003227220 */ /* 0x048fe40000410000 */
        /* <DEDUP_REMOVED lines=20> */
[C---:B------:R-:W-:Y:S02]  /*1d630*/  FMUL.FTZ R165, R3.reuse, R129 ;  /* 0x0000008103a57220 */ /* 0x040fe40000410000 */
        /* <DEDUP_REMOVED lines=16> */
[----:B---3--:R-:W-:Y:S02]  /*1d740*/  @P0 FMUL.FTZ R4, R4, 0.69314718246459960938 ;  /* 0x3f31721804040820 */ /* 0x008fe40000410000 */
        /* <DEDUP_REMOVED lines=99> */
.L_x_2992:
[----:B------:R2:W5:Y:S04]  /*1dd80*/  LDL R5, [R1+0x10] ;  /* 0x0000100001057983 */ /* 0x0005680000100800 */
[----:B------:R-:W3:Y:S01]  /*1dd90*/  S2R R3, SR_TID.X ;  /* 0x0000000000037919 */ /* 0x000ee20000002100 */
[----:B------:R-:W-:Y:S01]  /*1dda0*/  BSSY B0, `(.L_x_3110) ;  /* 0x0000011000007945 */ /* 0x000fe20003800000 */
[----:B---3--:R-:W-:-:S13]  /*1ddb0*/  LOP3.LUT P0, RZ, R3, 0xff, RZ, 0xc0, !PT ;  /* 0x000000ff03ff7812 */ /* 0x008fda000780c0ff */
[----:B------:R-:W-:Y:S05]  /*1ddc0*/  @P0 BRA `(.L_x_3111) ;  /* 0x000000e000000947 */ /* 0x000fea0003800000 */
[----:B--2---:R-:W2:Y:S01]  /*1ddd0*/  S2R R3, SR_LANEID ;  /* 0x0000000000037919 */ /* 0x004ea20000000000 */
[----:B------:R-:W-:Y:S01]  /*1dde0*/  VOTEU.ANY UR4, UPT, PT ;  /* 0x0000000000047886 */ /* 0x000fe200038e0100 */
[----:B------:R-:W-:Y:S01]  /*1ddf0*/  IMAD.MOV.U32 R8, RZ, RZ, c[0x0][0x560] ;  /* 0x00015800ff087624 */ /* 0x000fe200078e00ff */
[----:B----4-:R-:W2:Y:S01]  /*1de00*/  FLO.U32 R4, UR4 ;  /* 0x0000000400047d00 */ /* 0x010ea200080e0000 */
        /* <DEDUP_REMOVED lines=8> */
[----:B---3-5:R-:W-:-:S05]  /*1de90*/  IADD3 R5, R4, c[0x0][0xc], R3 ;  /* 0x0000030004057a10 */ /* 0x028fca0007ffe003 */
[----:B------:R2:W-:Y:S02]  /*1dea0*/  STL [R1+0x10], R5 ;  /* 0x0000100501007387 */ /* 0x0005e40000100800 */
.L_x_3111:
[----:B--2---:R-:W-:Y:S05]  /*1deb0*/  BSYNC B0 ;  /* 0x0000000000007941 */ /* 0x004fea0003800000 */
.L_x_3110:
[----:B------:R-:W-:Y:S01]  /*1dec0*/  PRMT R2, R2, 0x9910, RZ ;  /* 0x0000991002027816 */ /* 0x000fe200000000ff */
[----:B------:R-:W-:Y:S01]  /*1ded0*/  BSSY B1, `(.L_x_3112) ;  /* 0x0000414000017945 */ /* 0x000fe20003800000 */
[----:B-----5:R-:W-:Y:S02]  /*1dee0*/  IMAD.MOV.U32 R28, RZ, RZ, R5 ;  /* 0x000000ffff1c7224 */ /* 0x020fe400078e0005 */
[----:B------:R-:W-:-:S13]  /*1def0*/  ISETP.NE.AND P0, PT, R2, RZ, PT ;  /* 0x000000ff0200720c */ /* 0x000fda0003f05270 */
[----:B------:R-:W-:Y:S05]  /*1df00*/  @!P0 BRA `(.L_x_3113) ;  /* 0x000033b000008947 */ /* 0x000fea0003800000 */
[----:B----4-:R-:W2:Y:S04]  /*1df10*/  LDL R4, [R1+0x34] ;  /* 0x0000340001047983 */ /* 0x010ea80000100800 */
        /* <DEDUP_REMOVED lines=109> */
[----:B-1----:R-:W2:Y:S04]  /*1e5f0*/  LDL.LU R4, [R1+0x24] ;  /* 0x0000240001047983 */ /* 0x002ea80000300800 */
[----:B------:R-:W2:Y:S01]  /*1e600*/  LDL.LU R8, [R1+0x28] ;  /* 0x0000280001087983 */ /* 0x000ea20000300800 */
[----:B------:R-:W-:-:S02]  /*1e610*/  F2FP.PACK_AB R3, R109, R108 ;  /* 0x0000006c6d03723e */ /* 0x000fc400000000ff */
[----:B------:R-:W-:-:S03]  /*1e620*/  F2FP.PACK_AB R2, R95, R94 ;  /* 0x0000005e5f02723e */ /* 0x000fc600000000ff */
[----:B------:R1:W-:Y:S04]  /*1e630*/  STS [R14+0xc000], R3 ;  /* 0x00c000030e007388 */ /* 0x0003e80000000800 */
[----:B------:R4:W-:Y:S01]  /*1e640*/  STS [R14+0xc400], R2 ;  /* 0x00c400020e007388 */ /* 0x0009e20000000800 */
[----:B-1----:R-:W-:Y:S02]  /*1e650*/  F2FP.PACK_AB R3, R113, R112 ;  /* 0x000000707103723e */ /* 0x002fe400000000ff */
[----:B----4-:R-:W-:-:S03]  /*1e660*/  F2FP.PACK_AB R2, R99, R98 ;  /* 0x000000626302723e */ /* 0x010fc600000000ff */
        /* <DEDUP_REMOVED lines=10> */
[----:B------:R-:W-:Y:S02]  /*1e710*/  ISETP.NE.U32.AND P0, PT, RZ, c[0x0][0x508], PT ;  /* 0x00014200ff007a0c */ /* 0x000fe40003f05070 */
[----:B------:R-:W-:Y:S01]  /*1e720*/  ISETP.NE.U32.AND P2, PT, RZ, c[0x0][0x500], PT ;  /* 0x00014000ff007a0c */ /* 0x000fe20003f45070 */
[----:B------:R-:W-:Y:S01]  /*1e730*/  IMAD.MOV.U32 R13, RZ, RZ, c[0x0][0x388] ;  /* 0x0000e200ff0d7624 */ /* 0x000fe200078e00ff */
[----:B------:R-:W3:Y:S01]  /*1e740*/  LDL.LU R6, [R1+0x14] ;  /* 0x0000140001067983 */ /* 0x000ee20000300800 */
[----:B------:R-:W-:-:S02]  /*1e750*/  ISETP.NE.AND.EX P1, PT, RZ, c[0x0][0x50c], PT, P0 ;  /* 0x00014300ff007a0c */ /* 0x000fc40003f25300 */
        /* <DEDUP_REMOVED lines=10> */
[----:B------:R-:W-:Y:S04]  /*1e800*/  STS [R5+0xc000], R3 ;  /* 0x00c0000305007388 */ /* 0x000fe80000000800 */
        /* <DEDUP_REMOVED lines=8> */
[----:B-1----:R-:W-:-:S06]  /*1e890*/  IMAD.MOV.U32 R3, RZ, RZ, RZ ;  /* 0x000000ffff037224 */ /* 0x002fcc00078e00ff */
[----:B------:R1:W5:Y:S01]  /*1e8a0*/  @P2 LDG.E R3, [R4.64] ;  /* 0x0000000604032981 */ /* 0x000362000c1e1900 */
[----:B---3--:R-:W-:-:S04]  /*1e8b0*/  ISETP.NE.AND P0, PT, R6, RZ, PT ;  /* 0x000000ff0600720c */ /* 0x008fc80003f05270 */
[----:B------:R-:W-:Y:S01]  /*1e8c0*/  SEL R2, R6, c[0x0][0x3d4], P0 ;  /* 0x0000f50006027a07 */ /* 0x000fe20000000000 */
[----:B------:R-:W-:Y:S05]  /*1e8d0*/  @P1 BRA `(.L_x_3114) ;  /* 0x0000004000001947 */ /* 0x000fea0003800000 */
[----:B-1----:R-:W-:Y:S05]  /*1e8e0*/  @!P2 BRA `(.L_x_3114) ;  /* 0x000000300000a947 */ /* 0x002fea0003800000 */
[----:B-----5:R1:W2:Y:S04]  /*1e8f0*/  LDG.E R13, [R4.64] ;  /* 0x00000006040d7981 */ /* 0x0202a8000c1e1900 */
[----:B-1----:R-:W2:Y:S02]  /*1e900*/  LDG.E R4, [R4.64+0x4] ;  /* 0x0000040604047981 */ /* 0x002ea4000c1e1900 */
[----:B--2---:R-:W-:Y:S02]  /*1e910*/  IADD3 R13, -R13, R4, RZ ;  /* 0x000000040d0d7210 */ /* 0x004fe40007ffe1ff */
.L_x_3114:
[----:B-1----:R-:W2:Y:S04]  /*1e920*/  LDL.LU R6, [R1+0x2c] ;  /* 0x00002c0001067983 */ /* 0x002ea80000300800 */
[----:B------:R-:W3:Y:S04]  /*1e930*/  LDL.LU R5, [R1+0x18] ;  /* 0x0000180001057983 */ /* 0x000ee80000300800 */
[----:B------:R-:W4:Y:S04]  /*1e940*/  LDL.LU R4, [R1+0x30] ;  /* 0x0000300001047983 */ /* 0x000f280000300800 */
[----:B------:R-:W4:Y:S04]  /*1e950*/  LDL R31, [R1+0x54] ;  /* 0x00005400011f7983 */ /* 0x000f280000100800 */
[----:B------:R-:W4:Y:S04]  /*1e960*/  LDL R30, [R1+0x20] ;  /* 0x00002000011e7983 */ /* 0x000f280000100800 */
[----:B------:R-:W4:Y:S01]  /*1e970*/  LDL R29, [R1] ;  /* 0x00000000011d7983 */ /* 0x000f220000100800 */
[----:B------:R-:W-:Y:S01]  /*1e980*/  IMAD.MOV.U32 R17, RZ, RZ, 0x368 ;  /* 0x00000368ff117424 */ /* 0x000fe200078e00ff */
[----:B------:R-:W-:-:S02]  /*1e990*/  ISETP.GT.AND P2, PT, R2, 0x1, PT ;  /* 0x000000010200780c */ /* 0x000fc40003f44270 */
        /* <DEDUP_REMOVED lines=10> */
[----:B------:R-:W-:Y:S01]  /*1ea40*/  IMAD.WIDE.U32 R10, R14, R5, RZ ;  /* 0x000000050e0a7225 */ /* 0x000fe200078e00ff */
[----:B-----5:R-:W-:-:S03]  /*1ea50*/  SHF.R.S32.HI R14, RZ, 0x1f, R3 ;  /* 0x0000001fff0e7819 */ /* 0x020fc60000011403 */
        /* <DEDUP_REMOVED lines=13> */
[----:B------:R-:W-:-:S04]  /*1eb30*/  IMAD.IADD R4, R30, 0x1, R29 ;  /* 0x000000011e047824 */ /* 0x000fc800078e021d */
        /* <DEDUP_REMOVED lines=43> */
[----:B------:R-:W-:Y:S01]  /*1edf0*/  SHF.R.S32.HI R4, RZ, 0x1f, R2 ;  /* 0x0000001fff047819 */ /* 0x000fe20000011402 */
[C---:B-1----:R-:W-:Y:S01]  /*1ee00*/  IMAD.WIDE.U32 R8, R3.reuse, c[0x0][0x3a0], RZ ;  /* 0x0000e80003087a25 */ /* 0x042fe200078e00ff */
[----:B------:R-:W-:Y:S01]  /*1ee10*/  IADD3 R6, R0, R29, RZ ;  /* 0x0000001d00067210 */ /* 0x000fe20007ffe0ff */
[----:B------:R1:W2:Y:S02]  /*1ee20*/  LDS.128 R36, [R216+0x80] ;  /* 0x00008000d8247984 */ /* 0x0002a40000000c00 */
[----:B------:R-:W-:-:S02]  /*1ee30*/  IMAD R3, R3, c[0x0][0x3a4], R14 ;  /* 0x0000e90003037a24 */ /* 0x000fc400078e020e */
[----:B------:R-:W-:Y:S01]  /*1ee40*/  IMAD R4, R4, c[0x0][0x3f0], RZ ;  /* 0x0000fc0004047a24 */ /* 0x000fe200078e02ff */
[----:B------:R1:W3:Y:S01]  /*1ee50*/  LDS.128 R52, [R216+0x1080] ;  /* 0x00108000d8347984 */ /* 0x0002e20000000c00 */
[----:B------:R-:W-:Y:S01]  /*1ee60*/  @P3 IMAD.HI.U32 R10, R6, c[0x0][0x4ec], RZ ;  /* 0x00013b00060a3a27 */ /* 0x000fe200078e00ff */
[----:B------:R-:W-:Y:S02]  /*1ee70*/  IADD3 R9, R9, R3, RZ ;  /* 0x0000000309097210 */ /* 0x000fe40007ffe0ff */
        /* <DEDUP_REMOVED lines=8> */
[----:B------:R-:W-:Y:S02]  /*1ef00*/  MOV R4, R8 ;  /* 0x0000000800047202 */ /* 0x000fe40000000f00 */
[----:B------:R1:W1:Y:S01]  /*1ef10*/  LDS.128 R48, [R216+0x5080] ;  /* 0x00508000d8307984 */ /* 0x0002620000000c00 */
[----:B------:R-:W-:Y:S02]  /*1ef20*/  SHF.R.S32.HI R8, RZ, 0x1f, R3 ;  /* 0x0000001fff087819 */ /* 0x000fe40000011403 */
        /* <DEDUP_REMOVED lines=11> */
[----:B------:R-:W-:-:S02]  /*1efe0*/  SHF.R.S32.HI R4, RZ, 0x1f, R6 ;  /* 0x0000001fff047819 */ /* 0x000fc40000011406 */
[----:B------:R-:W-:Y:S01]  /*1eff0*/  IADD3 R5, R143, R29, RZ ;  /* 0x0000001d8f057210 */ /* 0x000fe20007ffe0ff */
        /* <DEDUP_REMOVED lines=12> */
[----:B------:R1:W1:Y:S01]  /*1f0c0*/  LDS.128 R72, [R216+0xf080] ;  /* 0x00f08000d8487984 */ /* 0x0002620000000c00 */
[----:B------:R-:W-:Y:S05]  /*1f0d0*/  BRA.DIV ~URZ, `(.L_x_3116) ;  /* 0x00005cd27f007947 */ /* 0x000fea000b800000 */
[----:B--234-:R2:W3:Y:S02]  /*1f0e0*/  SHFL.IDX PT, R4, R6, RZ, 0x181f ;  /* 0x00181fff06047589 */ /* 0x01c4e400000e0000 */
.L_x_3204:
[----:B------:R-:W-:Y:S05]  /*1f0f0*/  BRA.DIV ~URZ, `(.L_x_3117) ;  /* 0x00005d227f007947 */ /* 0x000fea000b800000 */
[----:B------:R4:W2:Y:S02]  /*1f100*/  SHFL.IDX PT, R2, R16, RZ, 0x181f ;  /* 0x00181fff10027589 */ /* 0x0008a400000e0000 */
.L_x_3205:
        /* <DEDUP_REMOVED lines=19> */
.L_x_3119:
[----:B------:R-:W-:Y:S05]  /*1f240*/  BSYNC B0 ;  /* 0x0000000000007941 */ /* 0x000fea0003800000 */
.L_x_3118:
[----:B------:R-:W-:Y:S05]  /*1f250*/  BRA.DIV ~URZ, `(.L_x_3120) ;  /* 0x00005c327f007947 */ /* 0x000fea000b800000 */
[----:B---3--:R3:W4:Y:S04]  /*1f260*/  SHFL.IDX PT, R4, R6, 0x1, 0x181f ;  /* 0x00381f0006047f89 */ /* 0x00872800000e0000 */
[----:B--2---:R3:W2:Y:S02]  /*1f270*/  SHFL.IDX PT, R2, R16, 0x1, 0x181f ;  /* 0x00381f0010027f89 */ /* 0x0046a400000e0000 */
.L_x_3206:
        /* <DEDUP_REMOVED lines=20> */
.L_x_3122:
[----:B------:R-:W-:Y:S05]  /*1f3c0*/  BSYNC B0 ;  /* 0x0000000000007941 */ /* 0x000fea0003800000 */
.L_x_3121:
[----:B------:R-:W-:Y:S05]  /*1f3d0*/  BRA.DIV ~URZ, `(.L_x_3123) ;  /* 0x00005b827f007947 */ /* 0x000fea000b800000 */
[----:B----4-:R4:W3:Y:S02]  /*1f3e0*/  SHFL.IDX PT, R4, R6, 0x2, 0x181f ;  /* 0x00581f0006047f89 */ /* 0x0108e400000e0000 */
.L_x_3207:
[----:B------:R-:W-:Y:S05]  /*1f3f0*/  BRA.DIV ~URZ, `(.L_x_3124) ;  /* 0x00005bd27f007947 */ /* 0x000fea000b800000 */
[----:B--2---:R2:W4:Y:S02]  /*1f400*/  SHFL.IDX PT, R2, R16, 0x2, 0x181f ;  /* 0x00581f0010027f89 */ /* 0x00452400000e0000 */
.L_x_3208:
        /* <DEDUP_REMOVED lines=20> */
.L_x_3126:
[----:B------:R-:W-:Y:S05]  /*1f550*/  BSYNC B0 ;  /* 0x0000000000007941 */ /* 0x000fea0003800000 */
.L_x_3125:
[----:B------:R-:W-:Y:S05]  /*1f560*/  BRA.DIV ~URZ, `(.L_x_3127) ;  /* 0x00005ad27f007947 */ /* 0x000fea000b800000 */
[----:B---3--:R3:W2:Y:S04]  /*1f570*/  SHFL.IDX PT, R4, R6, 0x3, 0x181f ;  /* 0x00781f0006047f89 */ /* 0x0086a800000e0000 */
[----:B----4-:R3:W4:Y:S02]  /*1f580*/  SHFL.IDX PT, R2, R16, 0x3, 0x181f ;  /* 0x00781f0010027f89 */ /* 0x01072400000e0000 */
.L_x_3209:
        /* <DEDUP_REMOVED lines=21> */
.L_x_3115:
[----:B------:R-:W2:Y:S01]  /*1f6e0*/  LDL.LU R6, [R1+0x54] ;  /* 0x0000540001067983 */ /* 0x000ea20000300800 */
[----:B------:R-:W-:Y:S02]  /*1f6f0*/  IMAD R14, R14, c[0x0][0x408], RZ ;  /* 0x000102000e0e7a24 */ /* 0x000fe400078e02ff */
[----:B-1----:R-:W-:-:S04]  /*1f700*/  IMAD.WIDE.U32 R8, R3, c[0x0][0x408], RZ ;  /* 0x0001020003087a25 */ /* 0x002fc800078e00ff */
[----:B------:R-:W-:Y:S01]  /*1f710*/  IMAD R14, R3, c[0x0][0x40c], R14 ;  /* 0x00010300030e7a24 */ /* 0x000fe200078e020e */
[----:B------:R-:W-:-:S04]  /*1f720*/  SHF.R.S32.HI R3, RZ, 0x1f, R2 ;  /* 0x0000001fff037819 */ /* 0x000fc80000011402 */
[----:B------:R-:W-:Y:S01]  /*1f730*/  IADD3 R9, R9, R14, RZ ;  /* 0x0000000e09097210 */ /* 0x000fe20007ffe0ff */
[----:B------:R-:W-:-:S04]  /*1f740*/  IMAD R3, R3, c[0x0][0x440], RZ ;  /* 0x0001100003037a24 */ /* 0x000fc800078e02ff */
[----:B------:R-:W-:-:S04]  /*1f750*/  IMAD.WIDE.U32 R8, R5, c[0x0][0x438], R8 ;  /* 0x00010e0005087a25 */ /* 0x000fc800078e0008 */
[----:B------:R-:W-:-:S04]  /*1f760*/  IMAD R9, R5, c[0x0][0x43c], R9 ;  /* 0x00010f0005097a24 */ /* 0x000fc800078e0209 */
        /* <DEDUP_REMOVED lines=13> */
[----:B------:R-:W-:-:S04]  /*1f840*/  SHF.R.S32.HI R3, RZ, 0x1f, R2 ;  /* 0x0000001fff037819 */ /* 0x000fc80000011402 */
[----:B------:R-:W-:Y:S01]  /*1f850*/  SHF.R.S32.HI R5, RZ, 0x1f, R4 ;  /* 0x0000001fff057819 */ /* 0x000fe20000011404 */
[----:B------:R-:W-:-:S04]  /*1f860*/  IMAD R3, R3, c[0x0][0x430], RZ ;  /* 0x00010c0003037a24 */ /* 0x000fc800078e02ff */
[----:B------:R-:W-:Y:S02]  /*1f870*/  IMAD R2, R2, c[0x0][0x434], R3 ;  /* 0x00010d0002027a24 */ /* 0x000fe400078e0203 */
[----:B------:R-:W-:-:S03]  /*1f880*/  IMAD R5, R5, c[0x0][0x428], RZ ;  /* 0x00010a0005057a24 */ /* 0x000fc600078e02ff */
[----:B------:R-:W-:Y:S02]  /*1f890*/  IADD3 R3, R9, R2, RZ ;  /* 0x0000000209037210 */ /* 0x000fe40007ffe0ff */
[----:B------:R-:W-:-:S05]  /*1f8a0*/  MOV R2, R8 ;  /* 0x0000000800027202 */ /* 0x000fca0000000f00 */
[----:B------:R-:W-:-:S04]  /*1f8b0*/  IMAD.WIDE.U32 R2, R4, c[0x0][0x428], R2 ;  /* 0x00010a0004027a25 */ /* 0x000fc800078e0002 */
[----:B------:R-:W-:Y:S01]  /*1f8c0*/  IMAD R4, R4, c[0x0][0x42c], R5 ;  /* 0x00010b0004047a24 */ /* 0x000fe200078e0205 */
[----:B------:R-:W-:-:S04]  /*1f8d0*/  LEA R6, P1, R2, c[0x0][0x400], 0x2 ;  /* 0x0001000002067a11 */ /* 0x000fc800078210ff */
[----:B------:R-:W-:-:S04]  /*1f8e0*/  IADD3 R4, R3, R4, RZ ;  /* 0x0000000403047210 */ /* 0x000fc80007ffe0ff */
[----:B------:R-:W-:Y:S01]  /*1f8f0*/  LEA.HI.X R5, R2, c[0x0][0x404], R4, 0x2, P1 ;  /* 0x0001010002057a11 */ /* 0x000fe200008f1404 */
[----:B------:R-:W-:Y:S05]  /*1f900*/  BRA.DIV ~URZ, `(.L_x_3129) ;  /* 0x000058027f007947 */ /* 0x000fea000b800000 */
[----:B------:R1:W2:Y:S02]  /*1f910*/  SHFL.IDX PT, R4, R5, RZ, 0x1c1f ;  /* 0x001c1fff05047589 */ /* 0x0002a400000e0000 */
.L_x_3210:
[----:B------:R-:W-:Y:S05]  /*1f920*/  BRA.DIV ~URZ, `(.L_x_3130) ;  /* 0x000058527f007947 */ /* 0x000fea000b800000 */
[----:B------:R3:W4:Y:S02]  /*1f930*/  SHFL.IDX PT, R2, R6, RZ, 0x1c1f ;  /* 0x001c1fff06027589 */ /* 0x00072400000e0000 */
.L_x_3211:
        /* <DEDUP_REMOVED lines=32> */
[----:B------:R-:W2:Y:S03]  /*1fb40*/  LDL R27, [R1+0xa4] ;  /* 0x0000a400011b7983 */ /* 0x000ea60000100800 */
[----:B------:R-:W-:Y:S01]  /*1fb50*/  @!P0 LEA.HI.X R9, R11, R4, R30, 0x2, P1 ;  /* 0x000000040b098211 */ /* 0x000fe200008f141e */
[----:B------:R-:W2:Y:S01]  /*1fb60*/  LDL R26, [R1+0x138] ;  /* 0x00013800011a7983 */ /* 0x000ea20000100800 */
[----:B------:R-:W-:-:S03]  /*1fb70*/  ISETP.GE.AND P1, PT, R14, c[0x0][0x3c8], PT ;  /* 0x0000f2000e007a0c */ /* 0x000fc60003f26270 */
[----:B------:R1:W-:Y:S04]  /*1fb80*/  @!P0 ST.E.64 [R8.64], R32 ;  /* 0x0000002008008985 */ /* 0x0003e8000c101b06 */
[----:B------:R-:W2:Y:S04]  /*1fb90*/  LDL R11, [R1+0xb8] ;  /* 0x0000b800010b7983 */ /* 0x000ea80000100800 */
[----:B------:R-:W4:Y:S01]  /*1fba0*/  LDL R30, [R1+0xac] ;  /* 0x0000ac00011e7983 */ /* 0x000f220000100800 */
[----:B-1----:R-:W-:-:S03]  /*1fbb0*/  @!P2 LEA R8, P0, R17, R2, 0x2 ;  /* 0x000000021108a211 */ /* 0x002fc600078010ff */
[----:B------:R-:W4:Y:S01]  /*1fbc0*/  LDL R32, [R1+0x7c] ;  /* 0x00007c0001207983 */ /* 0x000f220000100800 */
[----:B------:R-:W-:-:S03]  /*1fbd0*/  @!P2 LEA.HI.X R9, R17, R4, R21, 0x2, P0 ;  /* 0x000000041109a211 */ /* 0x000fc600000f1415 */
[----:B------:R-:W4:Y:S04]  /*1fbe0*/  LDL R33, [R1+0x118] ;  /* 0x0001180001217983 */ /* 0x000f280000100800 */
[----:B------:R1:W-:Y:S01]  /*1fbf0*/  @!P2 ST.E.64 [R8.64], R34 ;  /* 0x000000220800a985 */ /* 0x0003e2000c101b06 */
[----:B------:R-:W-:-:S03]  /*1fc00*/  ISETP.GE.AND P2, PT, R10, c[0x0][0x3c8], PT ;  /* 0x0000f2000a007a0c */ /* 0x000fc60003f46270 */
[----:B------:R-:W4:Y:S04]  /*1fc10*/  LDL R21, [R1+0x158] ;  /* 0x0001580001157983 */ /* 0x000f280000100800 */
        /* <DEDUP_REMOVED lines=16> */
[----:B-----5:R-:W-:Y:S02]  /*1fd20*/  @!P1 LEA.HI.X R9, R19, R4, R20, 0x2, P0 ;  /* 0x0000000413099211 */ /* 0x020fe400000f1414 */
[----:B------:R-:W5:Y:S04]  /*1fd30*/  LDL R20, [R1+0x14c] ;  /* 0x00014c0001147983 */ /* 0x000f680000100800 */
[----:B------:R1:W-:Y:S04]  /*1fd40*/  @!P1 ST.E.64 [R8.64], R36 ;  /* 0x0000002408009985 */ /* 0x0003e8000c101b06 */
[----:B------:R-:W5:Y:S01]  /*1fd50*/  LDL R19, [R1+0xa0] ;  /* 0x0000a00001137983 */ /* 0x000f620000100800 */
[----:B-1----:R-:W-:-:S03]  /*1fd60*/  @!P2 LEA R8, P0, R15, R2, 0x2 ;  /* 0x000000020f08a211 */ /* 0x002fc600078010ff */
[----:B------:R-:W5:Y:S01]  /*1fd70*/  LDL R36, [R1+0x84] ;  /* 0x0000840001247983 */ /* 0x000f620000100800 */
[----:B---3--:R-:W-:-:S03]  /*1fd80*/  @!P2 LEA.HI.X R9, R15, R4, R24, 0x2, P0 ;  /* 0x000000040f09a211 */ /* 0x008fc600000f1418 */
[----:B------:R-:W3:Y:S04]  /*1fd90*/  LDL R37, [R1+0x120] ;  /* 0x0001200001257983 */ /* 0x000ee80000100800 */
[----:B------:R-:W3:Y:S04]  /*1fda0*/  LDL R15, [R1+0x144] ;  /* 0x00014400010f7983 */ /* 0x000ee80000100800 */
[----:B------:R-:W3:Y:S01]  /*1fdb0*/  LDL R24, [R1+0x13c] ;  /* 0x00013c0001187983 */ /* 0x000ee20000100800 */
[----:B--2---:R-:W-:Y:S02]  /*1fdc0*/  ISETP.GE.AND P1, PT, R18, c[0x0][0x3c8], PT ;  /* 0x0000f20012007a0c */ /* 0x004fe40003f26270 */
[----:B------:R-:W-:Y:S01]  /*1fdd0*/  ISETP.GE.AND P0, PT, R11, c[0x0][0x3c8], PT ;  /* 0x0000f2000b007a0c */ /* 0x000fe20003f06270 */
[----:B------:R1:W-:Y:S01]  /*1fde0*/  @!P2 ST.E.64 [R8.64], R40 ;  /* 0x000000280800a985 */ /* 0x0003e2000c101b06 */
[----:B------:R-:W-:-:S09]  /*1fdf0*/  ISETP.GE.AND P3, PT, R3, c[0x0][0x3c8], PT ;  /* 0x0000f20003007a0c */ /* 0x000fd20003f66270 */
[----:B-1----:R-:W-:-:S04]  /*1fe00*/  @!P1 LEA R8, P2, R18, R2, 0x2 ;  /* 0x0000000212089211 */ /* 0x002fc800078410ff */
[----:B----4-:R-:W-:Y:S02]  /*1fe10*/  @!P1 LEA.HI.X R9, R18, R4, R21, 0x2, P2 ;  /* 0x0000000412099211 */ /* 0x010fe400010f1415 */
[----:B------:R-:W2:Y:S04]  /*1fe20*/  LDL R18, [R1+0x98] ;  /* 0x0000980001127983 */ /* 0x000ea80000100800 */
[----:B------:R1:W-:Y:S01]  /*1fe30*/  @!P1 ST.E.64 [R8.64], R44 ;  /* 0x0000002c08009985 */ /* 0x0003e2000c101b06 */
[----:B------:R-:W-:Y:S02]  /*1fe40*/  ISETP.GE.AND P4, PT, R17, c[0x0][0x3c8], PT ;  /* 0x0000f20011007a0c */ /* 0x000fe40003f86270 */
[----:B------:R-:W-:Y:S01]  /*1fe50*/  ISETP.GE.AND P2, PT, R30, c[0x0][0x3c8], PT ;  /* 0x0000f2001e007a0c */ /* 0x000fe20003f46270 */
[----:B------:R-:W4:Y:S01]  /*1fe60*/  LDL R21, [R1+0x134] ;  /* 0x0001340001157983 */ /* 0x000f220000100800 */
[----:B-1----:R-:W-:-:S04]  /*1fe70*/  @!P0 LEA R8, P1, R11, R2, 0x2 ;  /* 0x000000020b088211 */ /* 0x002fc800078210ff */
[----:B------:R-:W-:Y:S02]  /*1fe80*/  @!P0 LEA.HI.X R9, R11, R4, R14, 0x2, P1 ;  /* 0x000000040b098211 */ /* 0x000fe400008f140e */
[----:B------:R-:W4:Y:S04]  /*1fe90*/  LDL R14, [R1+0x94] ;  /* 0x00009400010e7983 */ /* 0x000f280000100800 */
[----:B------:R1:W-:Y:S02]  /*1fea0*/  @!P0 ST.E.64 [R8.64], R48 ;  /* 0x0000003008008985 */ /* 0x0003e4000c101b06 */
[----:B-1----:R-:W-:Y:S02]  /*1feb0*/  @!P3 LEA R8, P0, R3, R2, 0x2 ;  /* 0x000000020308b211 */ /* 0x002fe400078010ff */
[----:B------:R-:W-:-:S02]  /*1fec0*/  ISETP.GE.AND P1, PT, R13, c[0x0][0x3c8], PT ;  /* 0x0000f2000d007a0c */ /* 0x000fc40003f26270 */
[----:B------:R-:W-:Y:S02]  /*1fed0*/  @!P3 LEA.HI.X R9, R3, R4, R10, 0x2, P0 ;  /* 0x000000040309b211 */ /* 0x000fe400000f140a */
[----:B------:R-:W4:Y:S01]  /*1fee0*/  LDL R3, [R1+0x90] ;  /* 0x0000900001037983 */ /* 0x000f220000100800 */
[----:B------:R-:W-:-:S03]  /*1fef0*/  @!P4 LEA R10, P0, R17, R2, 0x2 ;  /* 0x00000002110ac211 */ /* 0x000fc600078010ff */
[----:B------:R1:W-:Y:S02]  /*1ff00*/  @!P3 ST.E.64 [R8.64], R52 ;  /* 0x000000340800b985 */ /* 0x0003e4000c101b06 */
[----:B-1----:R-:W-:-:S04]  /*1ff10*/  @!P2 LEA R8, P5, R30, R2, 0x2 ;  /* 0x000000021e08a211 */ /* 0x002fc800078a10ff */
[-C--:B------:R-:W-:Y:S02]  /*1ff20*/  @!P2 LEA.HI.X R9, R30, R4.reuse, R31, 0x2, P5 ;  /* 0x000000041e09a211 */ /* 0x080fe400028f141f */
[----:B-----5:R-:W-:Y:S01]  /*1ff30*/  @!P4 LEA.HI.X R11, R17, R4, R20, 0x2, P0 ;  /* 0x00000004110bc211 */ /* 0x020fe200000f1414 */
[----:B------:R-:W5:Y:S04]  /*1ff40*/  LDL R30, [R1+0x78] ;  /* 0x00007800011e7983 */ /* 0x000f680000100800 */
[----:B------:R1:W-:Y:S01]  /*1ff50*/  @!P4 ST.E.64 [R10.64], R56 ;  /* 0x000000380a00c985 */ /* 0x0003e2000c101b06 */
[----:B------:R-:W-:-:S03]  /*1ff60*/  ISETP.GE.AND P4, PT, R19, c[0x0][0x3c8], PT ;  /* 0x0000f20013007a0c */ /* 0x000fc60003f86270 */
[----:B------:R-:W5:Y:S04]  /*1ff70*/  LDL R20, [R1+0x8c] ;  /* 0x00008c0001147983 */ /* 0x000f680000100800 */
[----:B------:R-:W5:Y:S04]  /*1ff80*/  LDL R17, [R1+0x88] ;  /* 0x0000880001117983 */ /* 0x000f680000100800 */
[----:B------:R-:W-:Y:S01]  /*1ff90*/  @!P2 ST.E.64 [R8.64], R60 ;  /* 0x0000003c0800a985 */ /* 0x000fe2000c101b06 */
[----:B------:R-:W-:-:S03]  /*1ffa0*/  ISETP.GE.AND P3, PT, R27, c[0x0][0x3c8], PT ;  /* 0x0000f2001b007a0c */ /* 0x000fc60003f66270 */
[----:B------:R-:W5:Y:S01]  /*1ffb0*/  LDL R31, [R1+0x114] ;  /* 0x00011400011f7983 */ /* 0x000f620000100800 */
[----:B-1----:R-:W-:-:S04]  /*1ffc0*/  @!P1 LEA R10, P0, R13, R2, 0x2 ;  /* 0x000000020d0a9211 */ /* 0x002fc800078010ff */
[----:B---3--:R-:W-:Y:S02]  /*1ffd0*/  @!P1 LEA.HI.X R11, R13, R4, R15, 0x2, P0 ;  /* 0x000000040d0b9211 */ /* 0x008fe400000f140f */
[----:B------:R-:W3:Y:S04]  /*1ffe0*/  LDL R13, [R1+0x12c] ;  /* 0x00012c00010d7983 */ /* 0x000ee80000100800 */
[----:B------:R-:W3:Y:S04]  /*1fff0*/  LDL R15, [R1+0x130] ;  /* 0x00013000010f7983 */ /* 0x000ee80000100800 */
[----:B------:R1:W-:Y:S02]  /*20000*/  @!P1 ST.E.64 [R10.64], R64 ;  /* 0x000000400a009985 */ /* 0x0003e4000c101b06 */
[----:B-1----:R-:W-:-:S04]  /*20010*/  @!P4 LEA R10, P0, R19, R2, 0x2 ;  /* 0x00000002130ac211 */ /* 0x002fc800078010ff */
[----:B------:R-:W-:Y:S02]  /*20020*/  @!P4 LEA.HI.X R11, R19, R4, R24, 0x2, P0 ;  /* 0x00000004130bc211 */ /* 0x000fe400000f1418 */
[----:B------:R-:W3:Y:S04]  /*20030*/  LDL R24, [R1+0x128] ;  /* 0x0001280001187983 */ /* 0x000ee80000100800 */
[----:B------:R-:W3:Y:S01]  /*20040*/  LDL R19, [R1+0x124] ;  /* 0x0001240001137983 */ /* 0x000ee20000100800 */
[----:B------:R-:W-:Y:S02]  /*20050*/  ISETP.GE.AND P2, PT, R25, c[0x0][0x3c8], PT ;  /* 0x0000f20019007a0c */ /* 0x000fe40003f46270 */
[----:B------:R-:W-:Y:S02]  /*20060*/  @!P3 LEA R8, P5, R27, R2, 0x2 ;  /* 0x000000021b08b211 */ /* 0x000fe400078a10ff */
[----:B--2---:R-:W-:-:S02]  /*20070*/  ISETP.GE.AND P1, PT, R18, c[0x0][0x3c8], PT ;  /* 0x0000f20012007a0c */ /* 0x004fc40003f26270 */
[----:B------:R-:W-:Y:S02]  /*20080*/  @!P3 LEA.HI.X R9, R27, R4, R29, 0x2, P5 ;  /* 0x000000041b09b211 */ /* 0x000fe400028f141d */
[----:B------:R-:W2:Y:S04]  /*20090*/  LDL R27, [R1+0x74] ;  /* 0x00007400011b7983 */ /* 0x000ea80000100800 */
[----:B------:R1:W-:Y:S04]  /*200a0*/  @!P3 ST.E.64 [R8.64], R68 ;  /* 0x000000440800b985 */ /* 0x0003e8000c101b06 */
[----:B------:R4:W-:Y:S04]  /*200b0*/  @!P4 ST.E.64 [R10.64], R72 ;  /* 0x000000480a00c985 */ /* 0x0009e8000c101b06 */
[----:B------:R-:W2:Y:S01]  /*200c0*/  LDL R29, [R1+0x110] ;  /* 0x00011000011d7983 */ /* 0x000ea20000100800 */
[----:B----4-:R-:W-:-:S02]  /*200d0*/  ISETP.GE.AND P3, PT, R14, c[0x0][0x3c8], PT ;  /* 0x0000f2000e007a0c */ /* 0x010fc40003f66270 */
[CC--:B-1----:R-:W-:Y:S02]  /*200e0*/  @!P2 LEA R8, P5, R25.reuse, R2.reuse, 0x2 ;  /* 0x000000021908a211 */ /* 0x0c2fe400078a10ff */
[C---:B------:R-:W-:Y:S02]  /*200f0*/  @!P1 LEA R10, P0, R18.reuse, R2, 0x2 ;  /* 0x00000002120a9211 */ /* 0x040fe400078010ff */
[-C--:B------:R-:W-:Y:S02]  /*20100*/  @!P2 LEA.HI.X R9, R25, R4.reuse, R26, 0x2, P5 ;  /* 0x000000041909a211 */ /* 0x080fe400028f141a */
[----:B------:R-:W-:Y:S01]  /*20110*/  @!P1 LEA.HI.X R11, R18, R4, R21, 0x2, P0 ;  /* 0x00000004120b9211 */ /* 0x000fe200000f1415 */
[----:B------:R-:W4:Y:S04]  /*20120*/  LDL R25, [R1+0x70] ;  /* 0x0000700001197983 */ /* 0x000f280000100800 */
[----:B------:R-:W-:Y:S04]  /*20130*/  @!P2 ST.E.64 [R8.64], R76 ;  /* 0x0000004c0800a985 */ /* 0x000fe8000c101b06 */
[----:B------:R1:W-:Y:S04]  /*20140*/  @!P1 ST.E.64 [R10.64], R80 ;  /* 0x000000500a009985 */ /* 0x0003e8000c101b06 */
[----:B------:R-:W4:Y:S04]  /*20150*/  LDL R21, [R1+0x6c] ;  /* 0x00006c0001157983 */ /* 0x000f280000100800 */
[----:B------:R-:W4:Y:S04]  /*20160*/  LDL R18, [R1+0x64] ;  /* 0x0000640001127983 */ /* 0x000f280000100800 */
[----:B------:R-:W4:Y:S01]  /*20170*/  LDL R26, [R1+0x10c] ;  /* 0x00010c00011a7983 */ /* 0x000f220000100800 */
[----:B------:R-:W-:-:S13]  /*20180*/  ISETP.GE.AND P4, PT, R3, c[0x0][0x3c8], PT ;  /* 0x0000f20003007a0c */ /* 0x000fda0003f86270 */
[-C--:B-1----:R-:W-:Y:S02]  /*20190*/  @!P4 LEA R10, P0, R3, R2.reuse, 0x2 ;  /* 0x00000002030ac211 */ /* 0x082fe400078010ff */
[----:B------:R-:W-:Y:S02]  /*201a0*/  @!P3 LEA R8, P5, R14, R2, 0x2 ;  /* 0x000000020e08b211 */ /* 0x000fe400078a10ff */
[----:B-----5:R-:W-:Y:S02]  /*201b0*/  ISETP.GE.AND P2, PT, R20, c[0x0][0x3c8], PT ;  /* 0x0000f20014007a0c */ /* 0x020fe40003f46270 */
[----:B------:R-:W-:Y:S02]  /*201c0*/  ISETP.GE.AND P1, PT, R17, c[0x0][0x3c8], PT ;  /* 0x0000f20011007a0c */ /* 0x000fe40003f26270 */
[-C--:B---3--:R-:W-:Y:S02]  /*201d0*/  @!P4 LEA.HI.X R11, R3, R4.reuse, R13, 0x2, P0 ;  /* 0x00000004030bc211 */ /* 0x088fe400000f140d */
[----:B------:R-:W3:Y:S01]  /*201e0*/  LDL R3, [R1+0x68] ;  /* 0x0000680001037983 */ /* 0x000ee20000100800 */
[----:B------:R-:W-:-:S03]  /*201f0*/  @!P3 LEA.HI.X R9, R14, R4, R15, 0x2, P5 ;  /* 0x000000040e09b211 */ /* 0x000fc600028f140f */
[----:B------:R-:W5:Y:S04]  /*20200*/  LDL R13, [R1+0x60] ;  /* 0x00006000010d7983 */ /* 0x000f680000100800 */
[----:B------:R1:W-:Y:S01]  /*20210*/  @!P3 ST.E.64 [R8.64], R84 ;  /* 0x000000540800b985 */ /* 0x0003e2000c101b06 */
[-C--:B------:R-:W-:Y:S02]  /*20220*/  @!P1 LEA R14, P0, R17, R2.reuse, 0x2 ;  /* 0x00000002110e9211 */ /* 0x080fe400078010ff */
[----:B-1----:R-:W-:-:S04]  /*20230*/  @!P2 LEA R8, P5, R20, R2, 0x2 ;  /* 0x000000021408a211 */ /* 0x002fc800078a10ff */
[-C--:B------:R-:W-:Y:S02]  /*20240*/  @!P2 LEA.HI.X R9, R20, R4.reuse, R24, 0x2, P5 ;  /* 0x000000041409a211 */ /* 0x080fe400028f1418 */
        /* <DEDUP_REMOVED lines=12> */
[----:B--2---:R-:W-:Y:S02]  /*20310*/  ISETP.GE.AND P6, PT, R27, c[0x0][0x3c8], PT ;  /* 0x0000f2001b007a0c */ /* 0x004fe40003fc6270 */
[-C--:B-1----:R-:W-:Y:S02]  /*20320*/  @!P3 LEA R10, P5, R36, R2.reuse, 0x2 ;  /* 0x00000002240ab211 */ /* 0x082fe400078a10ff */
[----:B------:R-:W-:Y:S02]  /*20330*/  @!P4 LEA R8, P0, R34, R2, 0x2 ;  /* 0x000000022208c211 */ /* 0x000fe400078010ff */
[-C--:B------:R-:W-:Y:S02]  /*20340*/  @!P3 LEA.HI.X R11, R36, R4.reuse, R37, 0x2, P5 ;  /* 0x00000004240bb211 */ /* 0x080fe400028f1425 */
[----:B------:R-:W-:-:S02]  /*20350*/  @!P4 LEA.HI.X R9, R34, R4, R35, 0x2, P0 ;  /* 0x000000042209c211 */ /* 0x000fc400000f1423 */
[C---:B----4-:R-:W-:Y:S01]  /*20360*/  @!P2 LEA R14, P0, R32.reuse, R2, 0x2 ;  /* 0x00000002200ea211 */ /* 0x050fe200078010ff */
[----:B------:R-:W-:Y:S01]  /*20370*/  @!P3 ST.E.64 [R10.64], R100 ;  /* 0x000000640a00b985 */ /* 0x000fe2000c101b06 */
[----:B------:R-:W-:Y:S02]  /*20380*/  ISETP.GE.AND P5, PT, R25, c[0x0][0x3c8], PT ;  /* 0x0000f20019007a0c */ /* 0x000fe40003fa6270 */
[----:B------:R-:W-:Y:S01]  /*20390*/  @!P2 LEA.HI.X R15, R32, R4, R33, 0x2, P0 ;  /* 0x00000004200fa211 */ /* 0x000fe200000f1421 */
[----:B------:R1:W-:Y:S04]  /*203a0*/  @!P4 ST.E.64 [R8.64], R104 ;  /* 0x000000680800c985 */ /* 0x0003e8000c101b06 */
[----:B------:R2:W-:Y:S01]  /*203b0*/  @!P2 ST.E.64 [R14.64], R160 ;  /* 0x000000a00e00a985 */ /* 0x0005e2000c101b06 */
[----:B------:R-:W-:-:S02]  /*203c0*/  ISETP.GE.AND P4, PT, R21, c[0x0][0x3c8], PT ;  /* 0x0000f20015007a0c */ /* 0x000fc40003f86270 */
[CC--:B-1----:R-:W-:Y:S02]  /*203d0*/  @!P1 LEA R8, P3, R30.reuse, R2.reuse, 0x2 ;  /* 0x000000021e089211 */ /* 0x0c2fe400078610ff */
[C---:B------:R-:W-:Y:S02]  /*203e0*/  @!P6 LEA R10, P0, R27.reuse, R2, 0x2 ;  /* 0x000000021b0ae211 */ /* 0x040fe400078010ff */
[-C--:B------:R-:W-:Y:S02]  /*203f0*/  @!P1 LEA.HI.X R9, R30, R4.reuse, R31, 0x2, P3 ;  /* 0x000000041e099211 */ /* 0x080fe400018f141f */
[----:B------:R-:W-:-:S03]  /*20400*/  @!P6 LEA.HI.X R11, R27, R4, R29, 0x2, P0 ;  /* 0x000000041b0be211 */ /* 0x000fc600000f141d */
[----:B------:R1:W-:Y:S01]  /*20410*/  @!P1 ST.E.64 [R8.64], R108 ;  /* 0x0000006c08009985 */ /* 0x0003e2000c101b06 */
[----:B------:R-:W-:-:S03]  /*20420*/  ISETP.GE.AND P1, PT, R18, c[0x0][0x3c8], PT ;  /* 0x0000f20012007a0c */ /* 0x000fc60003f26270 */
[----:B------:R-:W-:Y:S01]  /*20430*/  @!P6 ST.E.64 [R10.64], R112 ;  /* 0x000000700a00e985 */ /* 0x000fe2000c101b06 */
[-C--:B--2---:R-:W-:Y:S02]  /*20440*/  @!P4 LEA R14, P6, R21, R2.reuse, 0x2 ;  /* 0x00000002150ec211 */ /* 0x084fe400078c10ff */
[----:B-1----:R-:W-:-:S04]  /*20450*/  @!P5 LEA R8, P3, R25, R2, 0x2 ;  /* 0x000000021908d211 */ /* 0x002fc800078610ff */
[----:B------:R-:W-:-:S05]  /*20460*/  @!P5 LEA.HI.X R9, R25, R4, R26, 0x2, P3 ;  /* 0x000000041909d211 */ /* 0x000fca00018f141a */
[----:B------:R1:W-:Y:S02]  /*20470*/  @!P5 ST.E.64 [R8.64], R116 ;  /* 0x000000740800d985 */ /* 0x0003e4000c101b06 */
[----:B-1----:R-:W-:Y:S02]  /*20480*/  @!P1 LEA R8, P5, R18, R2, 0x2 ;  /* 0x0000000212089211 */ /* 0x002fe400078a10ff */
[----:B---3--:R-:W-:Y:S02]  /*20490*/  ISETP.GE.AND P2, PT, R3, c[0x0][0x3c8], PT ;  /* 0x0000f20003007a0c */ /* 0x008fe40003f46270 */
[----:B-----5:R-:W-:-:S11]  /*204a0*/  ISETP.GE.AND P0, PT, R13, c[0x0][0x3c8], PT ;  /* 0x0000f2000d007a0c */ /* 0x020fd60003f06270 */
[----:B------:R-:W-:-:S04]  /*204b0*/  @!P2 LEA R10, P3, R3, R2, 0x2 ;  /* 0x00000002030aa211 */ /* 0x000fc800078610ff */
[----:B------:R-:W-:Y:S02]  /*204c0*/  @!P2 LEA.HI.X R11, R3, R4, R20, 0x2, P3 ;  /* 0x00000004030ba211 */ /* 0x000fe400018f1414 */
[----:B------:R-:W-:Y:S02]  /*204d0*/  @!P0 LEA R2, P3, R13, R2, 0x2 ;  /* 0x000000020d028211 */ /* 0x000fe400078610ff */
[-C--:B------:R-:W-:Y:S02]  /*204e0*/  @!P4 LEA.HI.X R15, R21, R4.reuse, R24, 0x2, P6 ;  /* 0x00000004150fc211 */ /* 0x080fe400030f1418 */
[----:B------:R-:W-:-:S03]  /*204f0*/  @!P1 LEA.HI.X R9, R18, R4, R19, 0x2, P5 ;  /* 0x0000000412099211 */ /* 0x000fc600028f1413 */
[----:B------:R1:W-:Y:S01]  /*20500*/  @!P4 ST.E.64 [R14.64], R168 ;  /* 0x000000a80e00c985 */ /* 0x0003e2000c101b06 */
[----:B------:R-:W-:-:S03]  /*20510*/  @!P0 LEA.HI.X R3, R13, R4, R17, 0x2, P3 ;  /* 0x000000040d038211 */ /* 0x000fc600018f1411 */
[----:B------:R1:W-:Y:S04]  /*20520*/  @!P2 ST.E.64 [R10.64], R164 ;  /* 0x000000a40a00a985 */ /* 0x0003e8000c101b06 */
[----:B------:R1:W-:Y:S04]  /*20530*/  @!P1 ST.E.64 [R8.64], R120 ;  /* 0x0000007808009985 */ /* 0x0003e8000c101b06 */
[----:B------:R1:W-:Y:S02]  /*20540*/  @!P0 ST.E.64 [R2.64], R22 ;  /* 0x0000001602008985 */ /* 0x0003e4000c101b06 */
.L_x_3132:
[----:B------:R-:W-:Y:S05]  /*20550*/  BSYNC B0 ;  /* 0x0000000000007941 */ /* 0x000fea0003800000 */
.L_x_3131:
[----:B------:R-:W-:Y:S05]  /*20560*/  BRA.DIV ~URZ, `(.L_x_3133) ;  /* 0x00004c827f007947 */ /* 0x000fea000b800000 */
[----:B--2---:R2:W1:Y:S04]  /*20570*/  SHFL.IDX PT, R4, R5, 0x1, 0x1c1f ;  /* 0x003c1f0005047f89 */ /* 0x00446800000e0000 */
[----:B-1--4-:R2:W1:Y:S02]  /*20580*/  SHFL.IDX PT, R2, R6, 0x1, 0x1c1f ;  /* 0x003c1f0006027f89 */ /* 0x01246400000e0000 */
.L_x_3212:
[----:B------:R-:W-:-:S13]  /*20590*/  ISETP.NE.AND P0, PT, R16, RZ, PT ;  /* 0x000000ff1000720c */ /* 0x000fda0003f05270 */
[----:B------:R-:W-:Y:S05]  /*205a0*/  @P0 BRA `(.L_x_3128) ;  /* 0x00001a6000000947 */ /* 0x000fea0003800000 */
[----:B------:R-:W4:Y:S04]  /*205b0*/  LDL R8, [R1+0xc] ;  /* 0x00000c0001087983 */ /* 0x000f280000100800 */
[----:B--23--:R-:W2:Y:S04]  /*205c0*/  LDL R6, [R1+0xd0] ;  /* 0x0000d00001067983 */ /* 0x00cea80000100800 */
[----:B------:R-:W3:Y:S04]  /*205d0*/  LDL R13, [R1+0xc8] ;  /* 0x0000c800010d7983 */ /* 0x000ee80000100800 */
[----:B------:R-:W5:Y:S04]  /*205e0*/  LDL R26, [R1+0xcc] ;  /* 0x0000cc00011a7983 */ /* 0x000f680000100800 */
        /* <DEDUP_REMOVED lines=14> */
[----:B------:R-:W5:Y:S01]  /*206d0*/  LDL R30, [R1+0x11c] ;  /* 0x00011c00011e7983 */ /* 0x000f620000100800 */
[----:B----4-:R-:W-:-:S02]  /*206e0*/  ISETP.GE.AND P3, PT, R8, c[0x0][0x3c8], PT ;  /* 0x0000f20008007a0c */ /* 0x010fc40003f66270 */
[----:B--2---:R-:W-:Y:S02]  /*206f0*/  ISETP.GE.AND P2, PT, R6, c[0x0][0x3c8], PT ;  /* 0x0000f20006007a0c */ /* 0x004fe40003f46270 */
[----:B---3--:R-:W-:-:S09]  /*20700*/  ISETP.GE.AND P0, PT, R13, c[0x0][0x3c8], PT ;  /* 0x0000f2000d007a0c */ /* 0x008fd20003f06270 */
[----:B------:R-:W-:Y:S01]  /*20710*/  @!P3 IMAD.MOV.U32 R3, RZ, RZ, R4 ;  /* 0x000000ffff03b224 */ /* 0x000fe200078e0004 */
[----:B-----5:R-:W-:-:S03]  /*20720*/  ISETP.GE.AND P1, PT, R26, c[0x0][0x3c8], PT ;  /* 0x0000f2001a007a0c */ /* 0x020fc60003f26270 */
[----:B-1----:R-:W-:Y:S02]  /*20730*/  @!P3 IMAD.WIDE R8, R8, 0x4, R2 ;  /* 0x000000040808b825 */ /* 0x002fe400078e0202 */
        /* <DEDUP_REMOVED lines=184> */
.L_x_3113:
[----:B------:R-:W2:Y:S04]  /*212c0*/  LDL.LU R2, [R1+0x24] ;  /* 0x0000240001027983 */ /* 0x000ea80000300800 */
[----:B------:R-:W3:Y:S01]  /*212d0*/  LDL.LU R6, [R1+0x28] ;  /* 0x0000280001067983 */ /* 0x000ee20000300800 */
[----:B------:R-:W-:Y:S02]  /*212e0*/  ISETP.NE.U32.AND P0, PT, RZ, c[0x0][0x508], PT ;  /* 0x00014200ff007a0c */ /* 0x000fe40003f05070 */
[----:B------:R-:W-:Y:S01]  /*212f0*/  ISETP.NE.U32.AND P3, PT, RZ, c[0x0][0x500], PT ;  /* 0x00014000ff007a0c */ /* 0x000fe20003f65070 */
[----:B----4-:R-:W4:Y:S01]  /*21300*/  LDL.LU R3, [R1+0x14] ;  /* 0x0000140001037983 */ /* 0x010f220000300800 */
[----:B------:R-:W-:Y:S01]  /*21310*/  ISETP.NE.AND.EX P2, PT, RZ, c[0x0][0x50c], PT, P0 ;  /* 0x00014300ff007a0c */ /* 0x000fe20003f45300 */
[----:B------:R-:W-:Y:S01]  /*21320*/  IMAD.MOV.U32 R21, RZ, RZ, c[0x0][0x388] ;  /* 0x0000e200ff157624 */ /* 0x000fe200078e00ff */
[----:B------:R-:W-:-:S02]  /*21330*/  ISETP.NE.AND.EX P3, PT, RZ, c[0x0][0x504], PT, P3 ;  /* 0x00014100ff007a0c */ /* 0x000fc40003f65330 */
[----:B--2---:R-:W-:-:S09]  /*21340*/  IADD3 R4, P1, R2, c[0x0][0x500], RZ ;  /* 0x0001400002047a10 */ /* 0x004fd20007f3e0ff */
[----:B------:R-:W-:Y:S01]  /*21350*/  @P2 IADD3 R8, P0, R2, c[0x0][0x508], RZ ;  /* 0x0001420002082a10 */ /* 0x000fe20007f1e0ff */
[----:B------:R-:W-:Y:S01]  /*21360*/  IMAD.MOV.U32 R2, RZ, RZ, RZ ;  /* 0x000000ffff027224 */ /* 0x000fe200078e00ff */
        /* <DEDUP_REMOVED lines=11> */
.L_x_3134:
[----:B------:R-:W3:Y:S04]  /*21420*/  LDL.LU R6, [R1+0x18] ;  /* 0x0000180001067983 */ /* 0x000ee80000300800 */
[----:B--2---:R-:W2:Y:S04]  /*21430*/  LDL.LU R4, [R1+0x2c] ;  /* 0x00002c0001047983 */ /* 0x004ea80000300800 */
[----:B------:R-:W4:Y:S01]  /*21440*/  LDL.LU R3, [R1+0x30] ;  /* 0x0000300001037983 */ /* 0x000f220000300800 */
[----:B------:R-:W-:Y:S01]  /*21450*/  BSSY B0, `(.L_x_3135) ;  /* 0x0000039000007945 */ /* 0x000fe20003800000 */
[----:B-----5:R-:W-:-:S02]  /*21460*/  SHF.R.S32.HI R19, RZ, 0x1f, R2 ;  /* 0x0000001fff137819 */ /* 0x020fc40000011402 */
[----:B------:R-:W1:Y:S02]  /*21470*/  S2R R5, SR_TID.X ;  /* 0x0000000000057919 */ /* 0x000e640000002100 */
[----:B-1----:R-:W-:Y:S02]  /*21480*/  ISETP.GT.AND P0, PT, R5, 0x7f, PT ;  /* 0x0000007f0500780c */ /* 0x002fe40003f04270 */
[----:B---3--:R-:W-:Y:S02]  /*21490*/  LOP3.LUT R6, R6, 0xffff, RZ, 0xc0, !PT ;  /* 0x0000ffff06067812 */ /* 0x008fe400078ec0ff */
[----:B--2---:R-:W-:Y:S02]  /*214a0*/  SEL R13, R4, RZ, !P3 ;  /* 0x000000ff040d7207 */ /* 0x004fe40005800000 */
[----:B----4-:R-:W-:-:S07]  /*214b0*/  SEL R24, R3, RZ, !P3 ;  /* 0x000000ff03187207 */ /* 0x010fce0005800000 */
[----:B------:R-:W-:Y:S05]  /*214c0*/  @P0 BRA `(.L_x_3136) ;  /* 0x0000031000000947 */ /* 0x000fea0003800000 */
[----:B------:R-:W2:Y:S01]  /*214d0*/  LDL R4, [R1] ;  /* 0x0000000001047983 */ /* 0x000ea20000100800 */
        /* <DEDUP_REMOVED lines=48> */
.L_x_3136:
[----:B------:R-:W-:Y:S05]  /*217e0*/  BSYNC B0 ;  /* 0x0000000000007941 */ /* 0x000fea0003800000 */
.L_x_3135:
[----:B------:R-:W-:-:S13]  /*217f0*/  ISETP.GT.AND P0, PT, R20, 0x1, PT ;  /* 0x000000011400780c */ /* 0x000fda0003f04270 */
[----:B------:R-:W-:Y:S05]  /*21800*/  @P0 BRA `(.L_x_3128) ;  /* 0x0000080000000947 */ /* 0x000fea0003800000 */
[----:B------:R-:W2:Y:S01]  /*21810*/  LDL.LU R10, [R1] ;  /* 0x00000000010a7983 */ /* 0x000ea20000300800 */
        /* <DEDUP_REMOVED lines=33> */
.L_x_3213:
[----:B------:R-:W-:Y:S05]  /*21a30*/  BRA.DIV ~URZ, `(.L_x_3138) ;  /* 0x000038f27f007947 */ /* 0x000fea000b800000 */
[----:B------:R3:W4:Y:S02]  /*21a40*/  SHFL.IDX PT, R2, R16, RZ, 0x181f ;  /* 0x00181fff10027589 */ /* 0x00072400000e0000 */
.L_x_3214:
        /* <DEDUP_REMOVED lines=20> */
.L_x_3140:
[----:B------:R-:W-:Y:S05]  /*21b90*/  BSYNC B0 ;  /* 0x0000000000007941 */ /* 0x000fea0003800000 */
.L_x_3139:
[----:B------:R-:W-:Y:S05]  /*21ba0*/  BRA.DIV ~URZ, `(.L_x_3141) ;  /* 0x000037f27f007947 */ /* 0x000fea000b800000 */
[----:B--2---:R2:W1:Y:S04]  /*21bb0*/  SHFL.IDX PT, R4, R5, 0x1, 0x181f ;  /* 0x00381f0005047f89 */ /* 0x00446800000e0000 */
[----:B----4-:R2:W4:Y:S02]  /*21bc0*/  SHFL.IDX PT, R2, R16, 0x1, 0x181f ;  /* 0x00381f0010027f89 */ /* 0x01052400000e0000 */
.L_x_3215:
        /* <DEDUP_REMOVED lines=20> */
.L_x_3143:
[----:B------:R-:W-:Y:S05]  /*21d10*/  BSYNC B0 ;  /* 0x0000000000007941 */ /* 0x000fea0003800000 */
.L_x_3142:
[----:B------:R-:W-:Y:S05]  /*21d20*/  BRA.DIV ~URZ, `(.L_x_3144) ;  /* 0x000037427f007947 */ /* 0x000fea000b800000 */
[----:B-1----:R1:W2:Y:S02]  /*21d30*/  SHFL.IDX PT, R4, R5, 0x2, 0x181f ;  /* 0x00581f0005047f89 */ /* 0x0022a400000e0000 */
.L_x_3216:
[----:B------:R-:W-:Y:S05]  /*21d40*/  BRA.DIV ~URZ, `(.L_x_3145) ;  /* 0x000037927f007947 */ /* 0x000fea000b800000 */
[----:B----4-:R4:W1:Y:S02]  /*21d50*/  SHFL.IDX PT, R2, R16, 0x2, 0x181f ;  /* 0x00581f0010027f89 */ /* 0x01086400000e0000 */
.L_x_3217:
        /* <DEDUP_REMOVED lines=20> */
.L_x_3147:
[----:B------:R-:W-:Y:S05]  /*21ea0*/  BSYNC B0 ;  /* 0x0000000000007941 */ /* 0x000fea0003800000 */
.L_x_3146:
[----:B------:R-:W-:Y:S05]  /*21eb0*/  BRA.DIV ~URZ, `(.L_x_3148) ;  /* 0x000036927f007947 */ /* 0x000fea000b800000 */
[----:B--2---:R2:W3:Y:S04]  /*21ec0*/  SHFL.IDX PT, R4, R5, 0x3, 0x181f ;  /* 0x00781f0005047f89 */ /* 0x0044e800000e0000 */
[----:B-1----:R2:W1:Y:S02]  /*21ed0*/  SHFL.IDX PT, R2, R16, 0x3, 0x181f ;  /* 0x00781f0010027f89 */ /* 0x00246400000e0000 */
.L_x_3218:
        /* <DEDUP_REMOVED lines=19> */
.L_x_3128:
[----:B------:R-:W-:Y:S05]  /*22010*/  BSYNC B1 ;  /* 0x0000000000017941 */ /* 0x000fea0003800000 */
.L_x_3112:
[----:B-12-4-:R-:W2:Y:S02]  /*22020*/  LDL R2, [R1+0x184] ;  /* 0x0001840001027983 */ /* 0x016ea40000100800 */
[----:B--2---:R-:W-:-:S13]  /*22030*/  ISETP.NE.AND P0, PT, R2, RZ, PT ;  /* 0x000000ff0200720c */ /* 0x004fda0003f05270 */
[----:B------:R-:W-:Y:S01]  /*22040*/  @P0 WARPSYNC 0xffffffff ;  /* 0xffffffff00000948 */ /* 0x000fe20003800000 */
[----:B------:R-:W-:Y:S06]  /*22050*/  @P0 BAR.SYNC.DEFER_BLOCKING 0x5, 0x100 ;  /* 0x0144000000000b1d */ /* 0x000fec0000010000 */
[----:B------:R-:W1:Y:S04]  /*22060*/  @P0 LDS.128 R8, [0x20080] ;  /* 0x02008000ff080984 */ /* 0x000e680000000c00 */
[----:B-1----:R1:W-:Y:S04]  /*22070*/  @P0 STL.64 [R1+0x10], R8 ;  /* 0x0000100801000387 */ /* 0x0023e80000100a00 */
        /* <DEDUP_REMOVED lines=9> */
.L_x_3219:
[----:B------:R-:W-:Y:S05]  /*22110*/  BRA.DIV ~URZ, `(.L_x_3151) ;  /* 0x000035727f007947 */ /* 0x000fea000b800000 */
[----:B------:R3:W4:Y:S02]  /*22120*/  SHFL.IDX PT, R6, R28, 0x1, 0x1f ;  /* 0x00201f001c067f89 */ /* 0x00072400000e0000 */
.L_x_3220:
        /* <DEDUP_REMOVED lines=19> */
.L_x_3221:
        /* <DEDUP_REMOVED lines=16> */
.L_x_3222:
[----:B---3--:R-:W-:Y:S01]  /*22360*/  IMAD R2, R2, c[0x0][0x538], RZ ;  /* 0x00014e0002027a24 */ /* 0x008fe200078e02ff */
[----:B------:R-:W-:Y:S04]  /*22370*/  BSSY B1, `(.L_x_3154) ;  /* 0x00000ce000017945 */ /* 0x000fe80003800000 */
[----:B----4-:R-:W-:-:S04]  /*22380*/  IADD3 R6, R2, R6, RZ ;  /* 0x0000000602067210 */ /* 0x010fc80007ffe0ff */
[----:B--2---:R-:W-:-:S13]  /*22390*/  ISETP.GT.AND P0, PT, R6, R10, PT ;  /* 0x0000000a0600720c */ /* 0x004fda0003f04270 */
[----:B------:R-:W-:Y:S05]  /*223a0*/  @P0 BRA `(.L_x_3155) ;  /* 0x0000025000000947 */ /* 0x000fea0003800000 */
.L_x_3159:
        /* <DEDUP_REMOVED lines=17> */
.L_x_3223:
        /* <DEDUP_REMOVED lines=16> */
.L_x_3224:
[----:B--2---:R-:W-:-:S05]  /*225c0*/  IMAD R2, R2, c[0x0][0x538], RZ ;  /* 0x00014e0002027a24 */ /* 0x004fca00078e02ff */
[----:B------:R-:W-:-:S04]  /*225d0*/  IADD3 R6, R2, R6, RZ ;  /* 0x0000000602067210 */ /* 0x000fc80007ffe0ff */
[----:B------:R-:W-:-:S13]  /*225e0*/  ISETP.GT.AND P0, PT, R6, R10, PT ;  /* 0x0000000a0600720c */ /* 0x000fda0003f04270 */
[----:B-1----:R-:W-:Y:S05]  /*225f0*/  @!P0 BRA `(.L_x_3159) ;  /* 0xfffffdb000008947 */ /* 0x002fea000383ffff */
.L_x_3155:
[----:B------:R-:W-:-:S05]  /*22600*/  IADD3 R14, -R2, R6, RZ ;  /* 0x00000006020e7210 */ /* 0x000fca0007ffe1ff */
[----:B------:R-:W-:-:S05]  /*22610*/  IMAD R2, R4, c[0x0][0x538], R14 ;  /* 0x00014e0004027a24 */ /* 0x000fca00078e020e */
[----:B------:R-:W-:Y:S01]  /*22620*/  ISETP.GT.AND P0, PT, R2, R10, PT ;  /* 0x0000000a0200720c */ /* 0x000fe20003f04270 */
[----:B------:R-:W-:-:S12]  /*22630*/  BRA.DIV ~URZ, `(.L_x_3160) ;  /* 0x000035527f007947 */ /* 0x000fd8000b800000 */
[----:B------:R-:W-:-:S03]  /*22640*/  VOTE.ANY R13, PT, !P0 ;  /* 0x00000000000d7806 */ /* 0x000fc600040e0100 */
.L_x_3225:
[----:B------:R-:W2:Y:S01]  /*22650*/  LDL.LU R2, [R1+0x1c] ;  /* 0x00001c0001027983 */ /* 0x000ea20000300800 */
[----:B------:R-:W2:Y:S02]  /*22660*/  POPC R11, R13 ;  /* 0x0000000d000b7309 */ /* 0x000ea40000000000 */
[----:B--2---:R-:W-:-:S05]  /*22670*/  IADD3 R2, R11, R2, RZ ;  /* 0x000000020b027210 */ /* 0x004fca0007ffe0ff */
[----:B------:R2:W-:Y:S01]  /*22680*/  STL [R1+0x1c], R2 ;  /* 0x00001c0201007387 */ /* 0x0005e20000100800 */
[----:B------:R-:W-:Y:S05]  /*22690*/  BRA.DIV ~URZ, `(.L_x_3161) ;  /* 0x000035327f007947 */ /* 0x000fea000b800000 */
[----:B------:R3:W4:Y:S04]  /*226a0*/  SHFL.IDX PT, R6, R8, R11, 0x1f ;  /* 0x00001f0b08067589 */ /* 0x00072800000e0000 */
[----:B------:R3:W1:Y:S02]  /*226b0*/  SHFL.IDX PT, R5, R9, R11, 0x1f ;  /* 0x00001f0b09057589 */ /* 0x00066400000e0000 */
.L_x_3226:
[----:B------:R-:W-:Y:S01]  /*226c0*/  ISETP.NE.AND P0, PT, R13, RZ, PT ;  /* 0x000000ff0d00720c */ /* 0x000fe20003f05270 */
[----:B------:R-:W-:-:S12]  /*226d0*/  BSSY B0, `(.L_x_3162) ;  /* 0x0000005000007945 */ /* 0x000fd80003800000 */
[----:B------:R-:W-:Y:S05]  /*226e0*/  @!P0 BRA `(.L_x_3163) ;  /* 0x0000003000008947 */ /* 0x000fea0003800000 */
[----:B---3--:R-:W-:Y:S01]  /*226f0*/  IADD3 R11, R11, -0x1, RZ ;  /* 0xffffffff0b0b7810 */ /* 0x008fe20007ffe0ff */
[----:B------:R-:W-:Y:S05]  /*22700*/  BRA.DIV ~URZ, `(.L_x_3164) ;  /* 0x000035927f007947 */ /* 0x000fea000b800000 */
[----:B------:R3:W2:Y:S02]  /*22710*/  SHFL.IDX PT, R15, R4, R11, 0x1f ;  /* 0x00001f0b040f7589 */ /* 0x0006a400000e0000 */
.L_x_3163:
[----:B------:R-:W-:Y:S05]  /*22720*/  BSYNC B0 ;  /* 0x0000000000007941 */ /* 0x000fea0003800000 */
.L_x_3162:
[----:B--2---:R-:W-:Y:S01]  /*22730*/  IMAD R2, R15, c[0x0][0x538], R14 ;  /* 0x00014e000f027a24 */ /* 0x004fe200078e020e */
[----:B-1----:R-:W-:Y:S01]  /*22740*/  ISETP.NE.AND P0, PT, R5, 0x1, PT ;  /* 0x000000010500780c */ /* 0x002fe20003f05270 */
[----:B------:R-:W-:Y:S03]  /*22750*/  BSSY B0, `(.L_x_3165) ;  /* 0x0000086000007945 */ /* 0x000fe60003800000 */
[----:B------:R1:W-:Y:S01]  /*22760*/  STL [R1+0x10], R2 ;  /* 0x0000100201007387 */ /* 0x0003e20000100800 */
[----:B---3--:R-:W-:-:S08]  /*22770*/  IADD3 R11, -R2, R10, RZ ;  /* 0x0000000a020b7210 */ /* 0x008fd00007ffe1ff */
[----:B------:R-:W-:Y:S05]  /*22780*/  @!P0 BRA `(.L_x_3166) ;  /* 0x000003e000008947 */ /* 0x000fea0003800000 */
[-C--:B----4-:R-:W-:Y:S01]  /*22790*/  IABS R3, R6.reuse ;  /* 0x0000000600037213 */ /* 0x090fe20000000000 */
[----:B------:R-:W-:Y:S01]  /*227a0*/  IMAD.MOV.U32 R8, RZ, RZ, RZ ;  /* 0x000000ffff087224 */ /* 0x000fe200078e00ff */
[----:B------:R-:W-:Y:S02]  /*227b0*/  IABS R13, R6 ;  /* 0x00000006000d7213 */ /* 0x000fe40000000000 */
[----:B-1----:R-:W1:Y:S08]  /*227c0*/  I2F.RP R2, R3 ;  /* 0x0000000300027306 */ /* 0x002e700000209400 */
[----:B-1----:R-:W1:Y:S02]  /*227d0*/  MUFU.RCP R2, R2 ;  /* 0x0000000200027308 */ /* 0x002e640000001000 */
[----:B-1----:R-:W-:-:S06]  /*227e0*/  IADD3 R2, R2, 0xffffffe, RZ ;  /* 0x0ffffffe02027810 */ /* 0x002fcc0007ffe0ff */
[----:B------:R1:W2:Y:S02]  /*227f0*/  F2I.FTZ.U32.TRUNC.NTZ R9, R2 ;  /* 0x0000000200097305 */ /* 0x0002a4000021f000 */
[----:B-1----:R-:W-:Y:S01]  /*22800*/  IABS R2, R5 ;  /* 0x0000000500027213 */ /* 0x002fe20000000000 */
[----:B--2---:R-:W-:-:S04]  /*22810*/  IMAD.MOV R4, RZ, RZ, -R9 ;  /* 0x000000ffff047224 */ /* 0x004fc800078e0a09 */
[----:B------:R-:W-:Y:S01]  /*22820*/  IMAD.MOV.U32 R10, RZ, RZ, R2 ;  /* 0x000000ffff0a7224 */ /* 0x000fe200078e0002 */
[----:B------:R-:W-:Y:S01]  /*22830*/  IABS R2, R11 ;  /* 0x0000000b00027213 */ /* 0x000fe20000000000 */
[----:B------:R-:W-:Y:S02]  /*22840*/  IMAD R4, R4, R3, RZ ;  /* 0x0000000304047224 */ /* 0x000fe400078e02ff */
[----:B------:R-:W1:Y:S02]  /*22850*/  I2F.RP R14, R10 ;  /* 0x0000000a000e7306 */ /* 0x000e640000209400 */
[----:B------:R-:W-:-:S04]  /*22860*/  IMAD.HI.U32 R9, R9, R4, R8 ;  /* 0x0000000409097227 */ /* 0x000fc800078e0008 */
[----:B------:R-:W-:Y:S02]  /*22870*/  IMAD.MOV.U32 R4, RZ, RZ, R2 ;  /* 0x000000ffff047224 */ /* 0x000fe400078e0002 */
[----:B------:R-:W-:-:S05]  /*22880*/  IMAD.MOV R2, RZ, RZ, -R13 ;  /* 0x000000ffff027224 */ /* 0x000fca00078e0a0d */
[----:B------:R-:W-:Y:S01]  /*22890*/  MOV R8, R2 ;  /* 0x0000000200087202 */ /* 0x000fe20000000f00 */
[----:B------:R-:W-:-:S04]  /*228a0*/  IMAD.HI.U32 R2, R9, R4, RZ ;  /* 0x0000000409027227 */ /* 0x000fc800078e00ff */
[----:B------:R-:W-:Y:S02]  /*228b0*/  IMAD R4, R2, R8, R4 ;  /* 0x0000000802047224 */ /* 0x000fe400078e0204 */
[----:B-1----:R-:W1:Y:S03]  /*228c0*/  MUFU.RCP R8, R14 ;  /* 0x0000000e00087308 */ /* 0x002e660000001000 */
[----:B------:R-:W-:Y:S02]  /*228d0*/  ISETP.GT.U32.AND P0, PT, R3, R4, PT ;  /* 0x000000040300720c */ /* 0x000fe40003f04070 */
[----:B-1----:R-:W-:-:S11]  /*228e0*/  IADD3 R8, R8, 0xffffffe, RZ ;  /* 0x0ffffffe08087810 */ /* 0x002fd60007ffe0ff */
[----:B------:R-:W-:Y:S01]  /*228f0*/  @!P0 IMAD.IADD R4, R4, 0x1, -R3 ;  /* 0x0000000104048824 */ /* 0x000fe200078e0a03 */
[----:B------:R-:W-:Y:S01]  /*22900*/  @!P0 IADD3 R2, R2, 0x1, RZ ;  /* 0x0000000102028810 */ /* 0x000fe20007ffe0ff */
[----:B------:R-:W1:Y:S01]  /*22910*/  F2I.FTZ.U32.TRUNC.NTZ R9, R8 ;  /* 0x0000000800097305 */ /* 0x000e62000021f000 */
[----:B------:R-:W-:Y:S02]  /*22920*/  ISETP.NE.AND P0, PT, R6, RZ, PT ;  /* 0x000000ff0600720c */ /* 0x000fe40003f05270 */
[----:B------:R-:W-:Y:S02]  /*22930*/  ISETP.GE.U32.AND P2, PT, R4, R3, PT ;  /* 0x000000030400720c */ /* 0x000fe40003f46070 */
[----:B------:R-:W-:-:S04]  /*22940*/  LOP3.LUT R3, R11, R6, RZ, 0x3c, !PT ;  /* 0x000000060b037212 */ /* 0x000fc800078e3cff */
[----:B------:R-:W-:Y:S01]  /*22950*/  ISETP.GE.AND P1, PT, R3, RZ, PT ;  /* 0x000000ff0300720c */ /* 0x000fe20003f26270 */
[----:B-1----:R-:W-:-:S06]  /*22960*/  IMAD.MOV R3, RZ, RZ, -R9 ;  /* 0x000000ffff037224 */ /* 0x002fcc00078e0a09 */
[----:B------:R-:W-:Y:S01]  /*22970*/  @P2 IADD3 R2, R2, 0x1, RZ ;  /* 0x0000000102022810 */ /* 0x000fe20007ffe0ff */
[----:B------:R-:W-:Y:S01]  /*22980*/  IMAD.MOV.U32 R8, RZ, RZ, RZ ;  /* 0x000000ffff087224 */ /* 0x000fe200078e00ff */
[----:B------:R-:W-:-:S04]  /*22990*/  MOV R4, R3 ;  /* 0x0000000300047202 */ /* 0x000fc80000000f00 */
[----:B------:R-:W-:Y:S01]  /*229a0*/  @!P1 IMAD.MOV R2, RZ, RZ, -R2 ;  /* 0x000000ffff029224 */ /* 0x000fe200078e0a02 */
[----:B------:R-:W-:Y:S02]  /*229b0*/  @!P0 LOP3.LUT R2, RZ, R6, RZ, 0x33, !PT ;  /* 0x00000006ff028212 */ /* 0x000fe400078e33ff */
[----:B------:R-:W-:Y:S01]  /*229c0*/  IABS R3, R5 ;  /* 0x0000000500037213 */ /* 0x000fe20000000000 */
[----:B------:R-:W-:Y:S01]  /*229d0*/  IMAD R4, R4, R10, RZ ;  /* 0x0000000a04047224 */ /* 0x000fe200078e02ff */
[----:B------:R-:W-:-:S03]  /*229e0*/  IABS R14, R2 ;  /* 0x00000002000e7213 */ /* 0x000fc60000000000 */
[----:B------:R-:W-:Y:S02]  /*229f0*/  IMAD.MOV R13, RZ, RZ, -R3 ;  /* 0x000000ffff0d7224 */ /* 0x000fe400078e0a03 */
[----:B------:R-:W-:-:S03]  /*22a00*/  IMAD.HI.U32 R3, R9, R4, R8 ;  /* 0x0000000409037227 */ /* 0x000fc600078e0008 */
[----:B------:R-:W-:Y:S01]  /*22a10*/  MOV R8, R13 ;  /* 0x0000000d00087202 */ /* 0x000fe20000000f00 */
        /* <DEDUP_REMOVED lines=21> */
.L_x_3166:
[----:B------:R-:W2:Y:S01]  /*22b70*/  LDL R4, [R1+0x1c] ;  /* 0x00001c0001047983 */ /* 0x000ea20000100800 */
[----:B-1----:R-:W-:-:S04]  /*22b80*/  IMAD.MOV.U32 R2, RZ, RZ, 0x4 ;  /* 0x00000004ff027424 */ /* 0x002fc800078e00ff */
        /* <DEDUP_REMOVED lines=19> */
[----:B------:R-:W-:Y:S02]  /*22cc0*/  IMAD R3, R2, R3, R8 ;  /* 0x0000000302037224 */ /* 0x000fe400078e0208 */
[----:B------:R-:W-:-:S03]  /*22cd0*/  IMAD.MOV.U32 R8, RZ, RZ, RZ ;  /* 0x000000ffff087224 */ /* 0x000fc600078e00ff */
        /* <DEDUP_REMOVED lines=18> */
[----:B------:R-:W-:Y:S02]  /*22e00*/  IABS R14, R2 ;  /* 0x00000002000e7213 */ /* 0x000fe40000000000 */
[----:B------:R-:W1:Y:S08]  /*22e10*/  I2F.RP R5, R4 ;  /* 0x0000000400057306 */ /* 0x000e700000209400 */
[----:B-1----:R-:W1:Y:S02]  /*22e20*/  MUFU.RCP R5, R5 ;  /* 0x0000000500057308 */ /* 0x002e640000001000 */
[----:B-1----:R-:W-:-:S06]  /*22e30*/  IADD3 R5, R5, 0xffffffe, RZ ;  /* 0x0ffffffe05057810 */ /* 0x002fcc0007ffe0ff */
[----:B------:R-:W1:Y:S02]  /*22e40*/  F2I.FTZ.U32.TRUNC.NTZ R9, R5 ;  /* 0x0000000500097305 */ /* 0x000e64000021f000 */
[----:B-1----:R-:W-:-:S04]  /*22e50*/  IMAD.MOV R5, RZ, RZ, -R9 ;  /* 0x000000ffff057224 */ /* 0x002fc800078e0a09 */
[----:B------:R-:W-:Y:S01]  /*22e60*/  IMAD R13, R5, R4, RZ ;  /* 0x00000004050d7224 */ /* 0x000fe200078e02ff */
[----:B------:R-:W-:Y:S01]  /*22e70*/  MOV R5, R3 ;  /* 0x0000000300057202 */ /* 0x000fe20000000f00 */
[----:B------:R-:W-:Y:S02]  /*22e80*/  IMAD.MOV R3, RZ, RZ, -R14 ;  /* 0x000000ffff037224 */ /* 0x000fe400078e0a0e */
[----:B------:R-:W-:-:S04]  /*22e90*/  IMAD.HI.U32 R9, R9, R13, R8 ;  /* 0x0000000d09097227 */ /* 0x000fc800078e0008 */
        /* <DEDUP_REMOVED lines=17> */
.L_x_3167:
[----:B------:R-:W-:Y:S05]  /*22fb0*/  BSYNC B0 ;  /* 0x0000000000007941 */ /* 0x000fea0003800000 */
.L_x_3165:
[----:B------:R-:W-:-:S04]  /*22fc0*/  LOP3.LUT R3, RZ, R3, RZ, 0x33, !PT ;  /* 0x00000003ff037212 */ /* 0x000fc800078e33ff */
[----:B-1----:R-:W-:-:S05]  /*22fd0*/  IADD3 R2, R3, R6, RZ ;  /* 0x0000000603027210 */ /* 0x002fca0007ffe0ff */
[----:B------:R1:W-:Y:S01]  /*22fe0*/  STL [R1+0x14], R2 ;  /* 0x0000140201007387 */ /* 0x0003e20000100800 */
[----:B------:R-:W-:Y:S05]  /*22ff0*/  BRA `(.L_x_3168) ;  /* 0x0000005000007947 */ /* 0x000fea0003800000 */
.L_x_3156:
[----:B------:R-:W-:Y:S01]  /*23000*/  MOV R2, c[0x0][0x53c] ;  /* 0x00014f0000027a02 */ /* 0x000fe20000000f00 */
[----:B------:R2:W-:Y:S04]  /*23010*/  STL [R1+0x10], R10 ;  /* 0x0000100a01007387 */ /* 0x0005e80000100800 */
[----:B------:R2:W-:Y:S04]  /*23020*/  STL [R1+0x14], RZ ;  /* 0x000014ff01007387 */ /* 0x0005e80000100800 */
[----:B------:R2:W-:Y:S04]  /*23030*/  STL [R1+0x18], RZ ;  /* 0x000018ff01007387 */ /* 0x0005e80000100800 */
[----:B------:R2:W-:Y:S02]  /*23040*/  STL [R1+0x1c], R2 ;  /* 0x00001c0201007387 */ /* 0x0005e40000100800 */
.L_x_3168:
[----:B------:R-:W-:Y:S05]  /*23050*/  BSYNC B1 ;  /* 0x0000000000017941 */ /* 0x000fea0003800000 */
.L_x_3154:
[----:B------:R-:W3:Y:S04]  /*23060*/  LDL R8, [R1+0x10] ;  /* 0x0000100001087983 */ /* 0x000ee80000100800 */
        /* <DEDUP_REMOVED lines=8> */
.L_x_3149:
[----:B-1----:R-:W4:Y:S02]  /*230f0*/  LDL R2, [R1+0x1c] ;  /* 0x00001c0001027983 */ /* 0x002f240000100800 */
[----:B----4-:R-:W-:-:S13]  /*23100*/  ISETP.GE.AND P0, PT, R2, c[0x0][0x53c], PT ;  /* 0x00014f0002007a0c */ /* 0x010fda0003f06270 */
[----:B--23--:R-:W-:Y:S01]  /*23110*/  @P0 CALL.REL.NOINC `(.L_x_3169) ;  /* 0x0000001000000944 */ /* 0x00cfe20003c00000 */
[----:B------:R-:W-:Y:S05]  /*23120*/  BRA `(.L_x_3170) ;  /* 0xfffdf47000007947 */ /* 0x000fea000383ffff */
.L_x_3169:
[----:B------:R-:W-:Y:S05]  /*23130*/  EXIT ;  /* 0x000000000000794d */ /* 0x000fea0003800000 */
.L_x_2931:
[----:B------:R-:W-:Y:S01]  /*23140*/  IMAD.MOV.U32 R2, RZ, RZ, R4 ;  /* 0x000000ffff027224 */ /* 0x000fe200078e0004 */
[----:B------:R-:W-:Y:S02]  /*23150*/  MOV R5, 0x1 ;  /* 0x0000000100057802 */ /* 0x000fe40000000f00 */
[----:B------:R-:W-:Y:S02]  /*23160*/  MOV R3, 0x23180 ;  /* 0x0002318000037802 */ /* 0x000fe40000000f00 */
[----:B------:R-:W-:Y:S05]  /*23170*/  CALL.REL.NOINC `($__internal_51_$__cuda_sm70_shflsync_up_p) ;  /* 0x00002c7000007944 */ /* 0x000fea0003c00000 */
[----:B------:R-:W-:Y:S01]  /*23180*/  MOV R0, R5 ;  /* 0x0000000500007202 */ /* 0x000fe20000000f00 */
[----:B------:R-:W-:Y:S05]  /*23190*/  BRA `(.L_x_3171) ;  /* 0xfffdd2c000007947 */ /* 0x000fea000383ffff */
.L_x_2932:
[----:B------:R-:W-:Y:S01]  /*231a0*/  IMAD.MOV.U32 R2, RZ, RZ, R4 ;  /* 0x000000ffff027224 */ /* 0x000fe200078e0004 */
[----:B------:R-:W-:Y:S02]  /*231b0*/  MOV R5, 0x2 ;  /* 0x0000000200057802 */ /* 0x000fe40000000f00 */
[----:B------:R-:W-:Y:S02]  /*231c0*/  MOV R3, 0x231e0 ;  /* 0x000231e000037802 */ /* 0x000fe40000000f00 */
[----:B------:R-:W-:Y:S05]  /*231d0*/  CALL.REL.NOINC `($__internal_51_$__cuda_sm70_shflsync_up_p) ;  /* 0x00002c1000007944 */ /* 0x000fea0003c00000 */
[----:B------:R-:W-:Y:S02]  /*231e0*/  SEL R5, R5, RZ, P4 ;  /* 0x000000ff05057207 */ /* 0x000fe40002000000 */
[----:B------:R-:W-:-:S03]  /*231f0*/  MOV R3, 0x23240 ;  /* 0x0002324000037802 */ /* 0x000fc60000000f00 */
[----:B------:R-:W-:Y:S01]  /*23200*/  IMAD.IADD R0, R4, 0x1, R5 ;  /* 0x0000000104007824 */ /* 0x000fe200078e0205 */
[----:B------:R-:W-:-:S03]  /*23210*/  MOV R5, 0x4 ;  /* 0x0000000400057802 */ /* 0x000fc60000000f00 */
[----:B------:R-:W-:Y:S02]  /*23220*/  IMAD.MOV.U32 R2, RZ, RZ, R0 ;  /* 0x000000ffff027224 */ /* 0x000fe400078e0000 */
        /* <DEDUP_REMOVED lines=13> */
[----:B------:R-:W-:Y:S01]  /*23300*/  SEL R4, R5, RZ, P1 ;  /* 0x000000ff05047207 */ /* 0x000fe20000800000 */
[----:B------:R-:W-:Y:S01]  /*23310*/  IMAD.MOV.U32 R2, RZ, RZ, 0x1f ;  /* 0x0000001fff027424 */ /* 0x000fe200078e00ff */
[----:B------:R-:W-:Y:S02]  /*23320*/  MOV R30, 0x1f ;  /* 0x0000001f001e7802 */ /* 0x000fe40000000f00 */
[----:B------:R-:W-:Y:S01]  /*23330*/  MOV R3, 0x23370 ;  /* 0x0002337000037802 */ /* 0x000fe20000000f00 */
[----:B------:R-:W-:-:S04]  /*23340*/  IMAD.IADD R4, R0, 0x1, R4 ;  /* 0x0000000100047824 */ /* 0x000fc800078e0204 */
[----:B------:R-:W-:Y:S02]  /*23350*/  IMAD.MOV.U32 R29, RZ, RZ, R4 ;  /* 0x000000ffff1d7224 */ /* 0x000fe400078e0004 */
[----:B------:R-:W-:Y:S05]  /*23360*/  CALL.REL.NOINC `($__internal_50_$__cuda_sm70_shflsync_idx_p) ;  /* 0x00002a0000007944 */ /* 0x000fea0003c00000 */
[----:B-----5:R-:W-:Y:S01]  /*23370*/  MOV R0, R30 ;  /* 0x0000001e00007202 */ /* 0x020fe20000000f00 */
[----:B-1----:R-:W-:Y:S05]  /*23380*/  BRA `(.L_x_3172) ;  /* 0xfffdd1d000007947 */ /* 0x002fea000383ffff */
.L_x_2934:
[----:B------:R-:W-:Y:S02]  /*23390*/  SEL R2, RZ, 0x1, P0 ;  /* 0x00000001ff027807 */ /* 0x000fe40000000000 */
[----:B------:R-:W-:Y:S02]  /*233a0*/  MOV R3, 0x233c0 ;  /* 0x000233c000037802 */ /* 0x000fe40000000f00 */
[----:B------:R-:W-:Y:S05]  /*233b0*/  CALL.REL.NOINC `($__internal_52_$__cuda_sm70_votesync_ballot) ;  /* 0x00002aa000007944 */ /* 0x000fea0003c00000 */
[----:B------:R-:W-:Y:S05]  /*233c0*/  BRA `(.L_x_3173) ;  /* 0xfffdd22000007947 */ /* 0x000fea000383ffff */
.L_x_2935:
[----:B------:R-:W-:Y:S01]  /*233d0*/  IMAD.MOV.U32 R29, RZ, RZ, R9 ;  /* 0x000000ffff1d7224 */ /* 0x000fe200078e0009 */
[----:B-1----:R-:W-:Y:S01]  /*233e0*/  MOV R2, R0 ;  /* 0x0000000000027202 */ /* 0x002fe20000000f00 */
[----:B------:R-:W-:Y:S01]  /*233f0*/  IMAD.MOV.U32 R30, RZ, RZ, 0x1f ;  /* 0x0000001fff1e7424 */ /* 0x000fe200078e00ff */
[----:B------:R-:W-:Y:S02]  /*23400*/  MOV R3, 0x23420 ;  /* 0x0002342000037802 */ /* 0x000fe40000000f00 */
[----:B------:R-:W-:Y:S05]  /*23410*/  CALL.REL.NOINC `($__internal_50_$__cuda_sm70_shflsync_idx_p) ;  /* 0x0000295000007944 */ /* 0x000fea0003c00000 */
[----:B------:R-:W-:Y:S01]  /*23420*/  IMAD.MOV.U32 R12, RZ, RZ, R30 ;  /* 0x000000ffff0c7224 */ /* 0x000fe200078e001e */
[----:B------:R-:W-:Y:S01]  /*23430*/  MOV R29, R8 ;  /* 0x00000008001d7202 */ /* 0x000fe20000000f00 */
[----:B------:R-:W-:Y:S01]  /*23440*/  IMAD.MOV.U32 R5, RZ, RZ, RZ ;  /* 0x000000ffff057224 */ /* 0x000fe200078e00ff */
[----:B-----5:R-:W-:Y:S01]  /*23450*/  MOV R2, R0 ;  /* 0x0000000000027202 */ /* 0x020fe20000000f00 */
[----:B------:R-:W-:Y:S01]  /*23460*/  IMAD.MOV.U32 R30, RZ, RZ, 0x1f ;  /* 0x0000001fff1e7424 */ /* 0x000fe200078e00ff */
[----:B------:R-:W-:-:S02]  /*23470*/  MOV R3, 0x23490 ;  /* 0x0002349000037802 */ /* 0x000fc40000000f00 */
[----:B-1----:R-:W-:Y:S05]  /*23480*/  CALL.REL.NOINC `($__internal_50_$__cuda_sm70_shflsync_idx_p) ;  /* 0x000028e000007944 */ /* 0x002fea0003c00000 */
[----:B------:R-:W-:Y:S01]  /*23490*/  MOV R9, R30 ;  /* 0x0000001e00097202 */ /* 0x000fe20000000f00 */
[----:B-1---5:R-:W-:Y:S05]  /*234a0*/  BRA `(.L_x_3174) ;  /* 0xfffdd1b000007947 */ /* 0x022fea000383ffff */
.L_x_2938:
[----:B------:R-:W-:Y:S01]  /*234b0*/  IMAD.MOV.U32 R29, RZ, RZ, R4 ;  /* 0x000000ffff1d7224 */ /* 0x000fe200078e0004 */
[----:B------:R-:W-:-:S02]  /*234c0*/  MOV R30, 0x1f ;  /* 0x0000001f001e7802 */ /* 0x000fc40000000f00 */
[----:B------:R-:W-:Y:S02]  /*234d0*/  MOV R3, 0x234f0 ;  /* 0x000234f000037802 */ /* 0x000fe40000000f00 */
[----:B--234-:R-:W-:Y:S05]  /*234e0*/  CALL.REL.NOINC `($__internal_50_$__cuda_sm70_shflsync_idx_p) ;  /* 0x0000288000007944 */ /* 0x01cfea0003c00000 */
[----:B------:R-:W-:Y:S01]  /*234f0*/  MOV R5, R30 ;  /* 0x0000001e00057202 */ /* 0x000fe20000000f00 */
[----:B-1---5:R-:W-:Y:S05]  /*23500*/  BRA `(.L_x_2937) ;  /* 0xfffdd1b000007947 */ /* 0x022fea000383ffff */
.L_x_2993:
[----:B------:R-:W-:Y:S01]  /*23510*/  IMAD.MOV.U32 R29, RZ, RZ, R5 ;  /* 0x000000ffff1d7224 */ /* 0x000fe200078e0005 */
[----:B------:R-:W-:Y:S01]  /*23520*/  MOV R2, RZ ;  /* 0x000000ff00027202 */ /* 0x000fe20000000f00 */
[----:B------:R-:W-:Y:S01]  /*23530*/  IMAD.MOV.U32 R30, RZ, RZ, 0x181f ;  /* 0x0000181fff1e7424 */ /* 0x000fe200078e00ff */
[----:B------:R-:W-:Y:S02]  /*23540*/  MOV R3, 0x23560 ;  /* 0x0002356000037802 */ /* 0x000fe40000000f00 */
[----:B-----5:R-:W-:Y:S05]  /*23550*/  CALL.REL.NOINC `($__internal_50_$__cuda_sm70_shflsync_idx_p) ;  /* 0x0000281000007944 */ /* 0x020fea0003c00000 */
[----:B------:R-:W-:Y:S01]  /*23560*/  MOV R4, R30 ;  /* 0x0000001e00047202 */ /* 0x000fe20000000f00 */
[----:B-1---5:R-:W-:Y:S05]  /*23570*/  BRA `(.L_x_3175) ;  /* 0xfffe6e5000007947 */ /* 0x022fea000383ffff */
.L_x_2994:
[----:B------:R-:W-:Y:S01]  /*23580*/  IMAD.MOV.U32 R29, RZ, RZ, R6 ;  /* 0x000000ffff1d7224 */ /* 0x000fe200078e0006 */
[----:B------:R-:W-:Y:S01]  /*23590*/  MOV R2, RZ ;  /* 0x000000ff00027202 */ /* 0x000fe20000000f00 */
[----:B------:R-:W-:Y:S01]  /*235a0*/  IMAD.MOV.U32 R30, RZ, RZ, 0x181f ;  /* 0x0000181fff1e7424 */ /* 0x000fe200078e00ff */
[----:B------:R-:W-:Y:S02]  /*235b0*/  MOV R3, 0x235d0 ;  /* 0x000235d000037802 */ /* 0x000fe40000000f00 */
[----:B-12--5:R-:W-:Y:S05]  /*235c0*/  CALL.REL.NOINC `($__internal_50_$__cuda_sm70_shflsync_idx_p) ;  /* 0x000027a000007944 */ /* 0x026fea0003c00000 */
[----:B------:R-:W-:Y:S01]  /*235d0*/  MOV R2, R30 ;  /* 0x0000001e00027202 */ /* 0x000fe20000000f00 */
[----:B-1---5:R-:W-:Y:S05]  /*235e0*/  BRA `(.L_x_3176) ;  /* 0xfffe6e0000007947 */ /* 0x022fea000383ffff */
.L_x_2997:
[----:B------:R-:W-:Y:S01]  /*235f0*/  IMAD.MOV.U32 R29, RZ, RZ, R5 ;  /* 0x000000ffff1d7224 */ /* 0x000fe200078e0005 */
[----:B--2-4-:R-:W-:Y:S01]  /*23600*/  MOV R2, 0x1 ;  /* 0x0000000100027802 */ /* 0x014fe20000000f00 */
[----:B------:R-:W-:Y:S01]  /*23610*/  IMAD.MOV.U32 R30, RZ, RZ, 0x181f ;  /* 0x0000181fff1e7424 */ /* 0x000fe200078e00ff */
[----:B------:R-:W-:-:S02]  /*23620*/  MOV R3, 0x23640 ;  /* 0x0002364000037802 */ /* 0x000fc40000000f00 */
[----:B-1---5:R-:W-:Y:S05]  /*23630*/  CALL.REL.NOINC `($__internal_50_$__cuda_sm70_shflsync_idx_p) ;  /* 0x0000273000007944 */ /* 0x022fea0003c00000 */
[----:B------:R-:W-:Y:S01]  /*23640*/  IMAD.MOV.U32 R4, RZ, RZ, R30 ;  /* 0x000000ffff047224 */ /* 0x000fe200078e001e */
[----:B------:R-:W-:Y:S01]  /*23650*/  MOV R2, 0x1 ;  /* 0x0000000100027802 */ /* 0x000fe20000000f00 */
[----:B------:R-:W-:Y:S01]  /*23660*/  IMAD.MOV.U32 R29, RZ, RZ, R6 ;  /* 0x000000ffff1d7224 */ /* 0x000fe200078e0006 */
[----:B------:R-:W-:-:S02]  /*23670*/  MOV R30, 0x181f ;  /* 0x0000181f001e7802 */ /* 0x000fc40000000f00 */
[----:B------:R-:W-:Y:S02]  /*23680*/  MOV R3, 0x236a0 ;  /* 0x000236a000037802 */ /* 0x000fe40000000f00 */
[----:B-1---5:R-:W-:Y:S05]  /*23690*/  CALL.REL.NOINC `($__internal_50_$__cuda_sm70_shflsync_idx_p) ;  /* 0x000026d000007944 */ /* 0x022fea0003c00000 */
[----:B------:R-:W-:Y:S01]  /*236a0*/  MOV R2, R30 ;  /* 0x0000001e00027202 */ /* 0x000fe20000000f00 */
[----:B-1---5:R-:W-:Y:S05]  /*236b0*/  BRA `(.L_x_3177) ;  /* 0xfffe6ed000007947 */ /* 0x022fea000383ffff */
.L_x_3000:
[----:B------:R-:W-:Y:S01]  /*236c0*/  IMAD.MOV.U32 R29, RZ, RZ, R5 ;  /* 0x000000ffff1d7224 */ /* 0x000fe200078e0005 */
[----:B---34-:R-:W-:Y:S01]  /*236d0*/  MOV R2, 0x2 ;  /* 0x0000000200027802 */ /* 0x018fe20000000f00 */
[----:B------:R-:W-:Y:S01]  /*236e0*/  IMAD.MOV.U32 R30, RZ, RZ, 0x181f ;  /* 0x0000181fff1e7424 */ /* 0x000fe200078e00ff */
[----:B------:R-:W-:Y:S02]  /*236f0*/  MOV R3, 0x23710 ;  /* 0x0002371000037802 */ /* 0x000fe40000000f00 */
[----:B-12--5:R-:W-:Y:S05]  /*23700*/  CALL.REL.NOINC `($__internal_50_$__cuda_sm70_shflsync_idx_p) ;  /* 0x0000266000007944 */ /* 0x026fea0003c00000 */
[----:B------:R-:W-:Y:S01]  /*23710*/  MOV R4, R30 ;  /* 0x0000001e00047202 */ /* 0x000fe20000000f00 */
[----:B-1---5:R-:W-:Y:S05]  /*23720*/  BRA `(.L_x_3178) ;  /* 0xfffe6fe000007947 */ /* 0x022fea000383ffff */
.L_x_3001:
[----:B------:R-:W-:Y:S01]  /*23730*/  IMAD.MOV.U32 R29, RZ, RZ, R6 ;  /* 0x000000ffff1d7224 */ /* 0x000fe200078e0006 */
[----:B----4-:R-:W-:Y:S01]  /*23740*/  MOV R2, 0x2 ;  /* 0x0000000200027802 */ /* 0x010fe20000000f00 */
[----:B------:R-:W-:Y:S01]  /*23750*/  IMAD.MOV.U32 R30, RZ, RZ, 0x181f ;  /* 0x0000181fff1e7424 */ /* 0x000fe200078e00ff */
[----:B------:R-:W-:Y:S02]  /*23760*/  MOV R3, 0x23780 ;  /* 0x0002378000037802 */ /* 0x000fe40000000f00 */
[----:B-123-5:R-:W-:Y:S05]  /*23770*/  CALL.REL.NOINC `($__internal_50_$__cuda_sm70_shflsync_idx_p) ;  /* 0x000025f000007944 */ /* 0x02efea0003c00000 */
[----:B------:R-:W-:Y:S01]  /*23780*/  MOV R2, R30 ;  /* 0x0000001e00027202 */ /* 0x000fe20000000f00 */
[----:B-1---5:R-:W-:Y:S05]  /*23790*/  BRA `(.L_x_3179) ;  /* 0xfffe6f9000007947 */ /* 0x022fea000383ffff */
.L_x_3004:
[----:B------:R-:W-:Y:S01]  /*237a0*/  IMAD.MOV.U32 R29, RZ, RZ, R5 ;  /* 0x000000ffff1d7224 */ /* 0x000fe200078e0005 */
[----:B-12---:R-:W-:Y:S01]  /*237b0*/  MOV R2, 0x3 ;  /* 0x0000000300027802 */ /* 0x006fe20000000f00 */
[----:B------:R-:W-:Y:S01]  /*237c0*/  IMAD.MOV.U32 R30, RZ, RZ, 0x181f ;  /* 0x0000181fff1e7424 */ /* 0x000fe200078e00ff */
[----:B------:R-:W-:-:S02]  /*237d0*/  MOV R3, 0x237f0 ;  /* 0x000237f000037802 */ /* 0x000fc40000000f00 */
[----:B---345:R-:W-:Y:S05]  /*237e0*/  CALL.REL.NOINC `($__internal_50_$__cuda_sm70_shflsync_idx_p) ;  /* 0x0000258000007944 */ /* 0x038fea0003c00000 */
        /* <DEDUP_REMOVED lines=8> */
.L_x_3071:
[----:B------:R-:W-:Y:S01]  /*23870*/  IMAD.MOV.U32 R29, RZ, RZ, R5 ;  /* 0x000000ffff1d7224 */ /* 0x000fe200078e0005 */
[----:B---3--:R-:W-:Y:S01]  /*23880*/  MOV R2, 0x1 ;  /* 0x0000000100027802 */ /* 0x008fe20000000f00 */
[----:B------:R-:W-:Y:S01]  /*23890*/  IMAD.MOV.U32 R30, RZ, RZ, 0x181f ;  /* 0x0000181fff1e7424 */ /* 0x000fe200078e00ff */
[----:B------:R-:W-:Y:S02]  /*238a0*/  MOV R3, 0x238c0 ;  /* 0x000238c000037802 */ /* 0x000fe40000000f00 */
[----:B------:R-:W-:Y:S05]  /*238b0*/  CALL.REL.NOINC `($__internal_50_$__cuda_sm70_shflsync_idx_p) ;  /* 0x000024b000007944 */ /* 0x000fea0003c00000 */
[----:B------:R-:W-:Y:S01]  /*238c0*/  IMAD.MOV.U32 R5, RZ, RZ, R30 ;  /* 0x000000ffff057224 */ /* 0x000fe200078e001e */
[----:B------:R-:W-:Y:S01]  /*238d0*/  MOV R2, 0x1 ;  /* 0x0000000100027802 */ /* 0x000fe20000000f00 */
[----:B------:R-:W-:Y:S01]  /*238e0*/  IMAD.MOV.U32 R29, RZ, RZ, R6 ;  /* 0x000000ffff1d7224 */ /* 0x000fe200078e0006 */
[----:B------:R-:W-:Y:S02]  /*238f0*/  MOV R30, 0x181f ;  /* 0x0000181f001e7802 */ /* 0x000fe40000000f00 */
[----:B------:R-:W-:Y:S02]  /*23900*/  MOV R3, 0x23920 ;  /* 0x0002392000037802 */ /* 0x000fe40000000f00 */
[----:B-1---5:R-:W-:Y:S05]  /*23910*/  CALL.REL.NOINC `($__internal_50_$__cuda_sm70_shflsync_idx_p) ;  /* 0x0000245000007944 */ /* 0x022fea0003c00000 */
[----:B------:R-:W-:Y:S01]  /*23920*/  MOV R2, R30 ;  /* 0x0000001e00027202 */ /* 0x000fe20000000f00 */
[----:B-1---5:R-:W-:Y:S05]  /*23930*/  BRA `(.L_x_3181) ;  /* 0xffff097000007947 */ /* 0x022fea000383ffff */
.L_x_3074:
[----:B------:R-:W-:Y:S01]  /*23940*/  IMAD.MOV.U32 R29, RZ, RZ, R5 ;  /* 0x000000ffff1d7224 */ /* 0x000fe200078e0005 */
[----:B------:R-:W-:Y:S01]  /*23950*/  MOV R2, RZ ;  /* 0x000000ff00027202 */ /* 0x000fe20000000f00 */
[----:B------:R-:W-:Y:S01]  /*23960*/  IMAD.MOV.U32 R30, RZ, RZ, 0x181f ;  /* 0x0000181fff1e7424 */ /* 0x000fe200078e00ff */
[----:B------:R-:W-:-:S02]  /*23970*/  MOV R3, 0x23990 ;  /* 0x0002399000037802 */ /* 0x000fc40000000f00 */
[----:B------:R-:W-:Y:S05]  /*23980*/  CALL.REL.NOINC `($__internal_50_$__cuda_sm70_shflsync_idx_p) ;  /* 0x000023e000007944 */ /* 0x000fea0003c00000 */
[----:B------:R-:W-:Y:S01]  /*23990*/  MOV R4, R30 ;  /* 0x0000001e00047202 */ /* 0x000fe20000000f00 */
[----:B-1---5:R-:W-:Y:S05]  /*239a0*/  BRA `(.L_x_3182) ;  /* 0xffff1a1000007947 */ /* 0x022fea000383ffff */
.L_x_3075:
[----:B------:R-:W-:Y:S01]  /*239b0*/  IMAD.MOV.U32 R29, RZ, RZ, R6 ;  /* 0x000000ffff1d7224 */ /* 0x000fe200078e0006 */
[----:B------:R-:W-:Y:S01]  /*239c0*/  MOV R2, RZ ;  /* 0x000000ff00027202 */ /* 0x000fe20000000f00 */
[----:B------:R-:W-:Y:S01]  /*239d0*/  IMAD.MOV.U32 R30, RZ, RZ, 0x181f ;  /* 0x0000181fff1e7424 */ /* 0x000fe200078e00ff */
[----:B------:R-:W-:-:S02]  /*239e0*/  MOV R3, 0x23a00 ;  /* 0x00023a0000037802 */ /* 0x000fc40000000f00 */
[----:B-12---:R-:W-:Y:S05]  /*239f0*/  CALL.REL.NOINC `($__internal_50_$__cuda_sm70_shflsync_idx_p) ;  /* 0x0000237000007944 */ /* 0x006fea0003c00000 */
[----:B------:R-:W-:Y:S01]  /*23a00*/  MOV R2, R30 ;  /* 0x0000001e00027202 */ /* 0x000fe20000000f00 */
[----:B-1---5:R-:W-:Y:S05]  /*23a10*/  BRA `(.L_x_3183) ;  /* 0xffff19c000007947 */ /* 0x022fea000383ffff */
.L_x_3078:
[----:B------:R-:W-:Y:S01]  /*23a20*/  IMAD.MOV.U32 R29, RZ, RZ, R5 ;  /* 0x000000ffff1d7224 */ /* 0x000fe200078e0005 */
[----:B----4-:R-:W-:Y:S01]  /*23a30*/  MOV R2, 0x1 ;  /* 0x0000000100027802 */ /* 0x010fe20000000f00 */
[----:B------:R-:W-:Y:S01]  /*23a40*/  IMAD.MOV.U32 R30, RZ, RZ, 0x181f ;  /* 0x0000181fff1e7424 */ /* 0x000fe200078e00ff */
[----:B------:R-:W-:-:S03]  /*23a50*/  MOV R3, 0x23a70 ;  /* 0x00023a7000037802 */ /* 0x000fc60000000f00 */
[----:B-123--:R-:W-:Y:S05]  /*23a60*/  CALL.REL.NOINC `($__internal_50_$__cuda_sm70_shflsync_idx_p) ;  /* 0x0000230000007944 */ /* 0x00efea0003c00000 */
        /* <DEDUP_REMOVED lines=8> */
.L_x_3079:
[----:B------:R-:W-:Y:S01]  /*23af0*/  IMAD.MOV.U32 R29, RZ, RZ, R4 ;  /* 0x000000ffff1d7224 */ /* 0x000fe200078e0004 */
[----:B------:R-:W-:Y:S01]  /*23b00*/  MOV R2, RZ ;  /* 0x000000ff00027202 */ /* 0x000fe20000000f00 */
[----:B------:R-:W-:Y:S01]  /*23b10*/  IMAD.MOV.U32 R30, RZ, RZ, 0x1c1f ;  /* 0x00001c1fff1e7424 */ /* 0x000fe200078e00ff */
[----:B------:R-:W-:Y:S02]  /*23b20*/  MOV R3, 0x23b40 ;  /* 0x00023b4000037802 */ /* 0x000fe40000000f00 */
[----:B------:R-:W-:Y:S05]  /*23b30*/  CALL.REL.NOINC `($__internal_50_$__cuda_sm70_shflsync_idx_p) ;  /* 0x0000223000007944 */ /* 0x000fea0003c00000 */
[----:B------:R-:W-:Y:S01]  /*23b40*/  MOV R2, R30 ;  /* 0x0000001e00027202 */ /* 0x000fe20000000f00 */
[----:B-1---5:R-:W-:Y:S05]  /*23b50*/  BRA `(.L_x_3185) ;  /* 0xffff1c7000007947 */ /* 0x022fea000383ffff */
.L_x_3080:
[----:B------:R-:W-:Y:S01]  /*23b60*/  IMAD.MOV.U32 R29, RZ, RZ, R4 ;  /* 0x000000ffff1d7224 */ /* 0x000fe200078e0004 */
[----:B------:R-:W-:Y:S01]  /*23b70*/  MOV R2, 0x1 ;  /* 0x0000000100027802 */ /* 0x000fe20000000f00 */
[----:B------:R-:W-:Y:S01]  /*23b80*/  IMAD.MOV.U32 R30, RZ, RZ, 0x1c1f ;  /* 0x00001c1fff1e7424 */ /* 0x000fe200078e00ff */
[----:B------:R-:W-:Y:S02]  /*23b90*/  MOV R3, 0x23bb0 ;  /* 0x00023bb000037802 */ /* 0x000fe40000000f00 */
[----:B-1----:R-:W-:Y:S05]  /*23ba0*/  CALL.REL.NOINC `($__internal_50_$__cuda_sm70_shflsync_idx_p) ;  /* 0x000021c000007944 */ /* 0x002fea0003c00000 */
        /* <DEDUP_REMOVED lines=31> */
[----:B------:R-:W-:Y:S01]  /*23da0*/  FMNMX.FTZ R4, R32, R3, !PT ;  /* 0x0000000320047209 */ /* 0x000fe20007810000 */
[----:B------:R-:W-:Y:S01]  /*23db0*/  IMAD.MOV.U32 R3, RZ, RZ, 0x2 ;  /* 0x00000002ff037424 */ /* 0x000fe200078e00ff */
        /* <DEDUP_REMOVED lines=15> */
[----:B------:R-:W-:Y:S01]  /*23eb0*/  IMAD.MOV.U32 R4, RZ, RZ, R6 ;  /* 0x000000ffff047224 */ /* 0x000fe200078e0006 */
[----:B------:R-:W-:Y:S02]  /*23ec0*/  MOV R2, 0x23ef0 ;  /* 0x00023ef000027802 */ /* 0x000fe40000000f00 */
[----:B------:R-:W-:Y:S02]  /*23ed0*/  FMNMX.FTZ R5, R84, R5, !PT ;  /* 0x0000000554057209 */ /* 0x000fe40007810000 */
[----:B-1---5:R-:W-:Y:S05]  /*23ee0*/  CALL.REL.NOINC `($__internal_49_$__cuda_sm70_shflsync_bfly_p) ;  /* 0x00001e2000007944 */ /* 0x022fea0003c00000 */
[----:B------:R-:W-:Y:S01]  /*23ef0*/  FMNMX.FTZ R6, R6, R188, !PT ;  /* 0x000000bc06067209 */ /* 0x000fe20007810000 */
[----:B------:R-:W-:Y:S01]  /*23f00*/  IMAD.MOV.U32 R3, RZ, RZ, 0x1 ;  /* 0x00000001ff037424 */ /* 0x000fe200078e00ff */
[----:B------:R-:W-:-:S03]  /*23f10*/  MOV R2, 0x23f40 ;  /* 0x00023f4000027802 */ /* 0x000fc60000000f00 */
[----:B------:R-:W-:Y:S02]  /*23f20*/  IMAD.MOV.U32 R4, RZ, RZ, R6 ;  /* 0x000000ffff047224 */ /* 0x000fe400078e0006 */
[----:B------:R-:W-:Y:S05]  /*23f30*/  CALL.REL.NOINC `($__internal_49_$__cuda_sm70_shflsync_bfly_p) ;  /* 0x00001dd000007944 */ /* 0x000fea0003c00000 */
[----:B------:R-:W-:Y:S01]  /*23f40*/  FMNMX.FTZ R6, R6, R188, !PT ;  /* 0x000000bc06067209 */ /* 0x000fe20007810000 */
[----:B------:R-:W-:Y:S01]  /*23f50*/  IMAD.MOV.U32 R4, RZ, RZ, R5 ;  /* 0x000000ffff047224 */ /* 0x000fe200078e0005 */
[----:B------:R-:W-:Y:S01]  /*23f60*/  MOV R2, 0x23f90 ;  /* 0x00023f9000027802 */ /* 0x000fe20000000f00 */
[----:B------:R-:W-:Y:S02]  /*23f70*/  IMAD.MOV.U32 R3, RZ, RZ, 0x2 ;  /* 0x00000002ff037424 */ /* 0x000fe400078e00ff */
[----:B------:R-:W-:Y:S05]  /*23f80*/  CALL.REL.NOINC `($__internal_49_$__cuda_sm70_shflsync_bfly_p) ;  /* 0x00001d8000007944 */ /* 0x000fea0003c00000 */
[----:B------:R-:W-:Y:S01]  /*23f90*/  FMNMX.FTZ R5, R5, R188, !PT ;  /* 0x000000bc05057209 */ /* 0x000fe20007810000 */
[----:B------:R-:W-:Y:S01]  /*23fa0*/  IMAD.MOV.U32 R3, RZ, RZ, 0x1 ;  /* 0x00000001ff037424 */ /* 0x000fe200078e00ff */
[----:B------:R-:W-:-:S03]  /*23fb0*/  MOV R2, 0x23fe0 ;  /* 0x00023fe000027802 */ /* 0x000fc60000000f00 */
[----:B------:R-:W-:Y:S02]  /*23fc0*/  IMAD.MOV.U32 R4, RZ, RZ, R5 ;  /* 0x000000ffff047224 */ /* 0x000fe400078e0005 */
[----:B------:R-:W-:Y:S05]  /*23fd0*/  CALL.REL.NOINC `($__internal_49_$__cuda_sm70_shflsync_bfly_p) ;  /* 0x00001d3000007944 */ /* 0x000fea0003c00000 */
[----:B------:R-:W-:Y:S01]  /*23fe0*/  MOV R4, R188 ;  /* 0x000000bc00047202 */ /* 0x000fe20000000f00 */
[----:B------:R-:W-:Y:S05]  /*23ff0*/  BRA `(.L_x_3186) ;  /* 0xffff1d0000007947 */ /* 0x000fea000383ffff */
.L_x_3084:
[----:B------:R-:W-:Y:S01]  /*24000*/  MOV R2, RZ ;  /* 0x000000ff00027202 */ /* 0x000fe20000000f00 */
[----:B------:R-:W-:Y:S01]  /*24010*/  IMAD.MOV.U32 R29, RZ, RZ, R5 ;  /* 0x000000ffff1d7224 */ /* 0x000fe200078e0005 */
[----:B------:R-:W-:Y:S01]  /*24020*/  MOV R3, 0x24050 ;  /* 0x0002405000037802 */ /* 0x000fe20000000f00 */
[----:B------:R-:W-:Y:S02]  /*24030*/  IMAD.MOV.U32 R30, RZ, RZ, 0x181f ;  /* 0x0000181fff1e7424 */ /* 0x000fe400078e00ff */
[----:B-1234-:R-:W-:Y:S05]  /*24040*/  CALL.REL.NOINC `($__internal_50_$__cuda_sm70_shflsync_idx_p) ;  /* 0x00001d2000007944 */ /* 0x01efea0003c00000 */
[----:B------:R-:W-:Y:S01]  /*24050*/  MOV R4, R30 ;  /* 0x0000001e00047202 */ /* 0x000fe20000000f00 */
[----:B-1---5:R-:W-:-:S05]  /*24060*/  BRA `(.L_x_3187) ;  /* 0xffff31a000007947 */ /* 0x022fca000383ffff */
.L_x_3085:
[----:B------:R-:W-:Y:S01]  /*24070*/  MOV R2, RZ ;  /* 0x000000ff00027202 */ /* 0x000fe20000000f00 */
[----:B------:R-:W-:Y:S01]  /*24080*/  IMAD.MOV.U32 R29, RZ, RZ, R6 ;  /* 0x000000ffff1d7224 */ /* 0x000fe200078e0006 */
[----:B------:R-:W-:Y:S01]  /*24090*/  MOV R3, 0x240c0 ;  /* 0x000240c000037802 */ /* 0x000fe20000000f00 */
[----:B------:R-:W-:Y:S02]  /*240a0*/  IMAD.MOV.U32 R30, RZ, RZ, 0x181f ;  /* 0x0000181fff1e7424 */ /* 0x000fe400078e00ff */
[----:B-1234-:R-:W-:Y:S05]  /*240b0*/  CALL.REL.NOINC `($__internal_50_$__cuda_sm70_shflsync_idx_p) ;  /* 0x00001cb000007944 */ /* 0x01efea0003c00000 */
[----:B------:R-:W-:Y:S01]  /*240c0*/  MOV R2, R30 ;  /* 0x0000001e00027202 */ /* 0x000fe20000000f00 */
[----:B-1---5:R-:W-:-:S05]  /*240d0*/  BRA `(.L_x_3188) ;  /* 0xffff315000007947 */ /* 0x022fca000383ffff */
.L_x_3086:
[----:B---3--:R-:W-:Y:S01]  /*240e0*/  MOV R2, 0x1 ;  /* 0x0000000100027802 */ /* 0x008fe20000000f00 */
[----:B------:R-:W-:Y:S01]  /*240f0*/  IMAD.MOV.U32 R29, RZ, RZ, R5 ;  /* 0x000000ffff1d7224 */ /* 0x000fe200078e0005 */
[----:B------:R-:W-:Y:S01]  /*24100*/  MOV R3, 0x24130 ;  /* 0x0002413000037802 */ /* 0x000fe20000000f00 */
[----:B------:R-:W-:Y:S02]  /*24110*/  IMAD.MOV.U32 R30, RZ, RZ, 0x181f ;  /* 0x0000181fff1e7424 */ /* 0x000fe400078e00ff */
[----:B-12-4-:R-:W-:Y:S05]  /*24120*/  CALL.REL.NOINC `($__internal_50_$__cuda_sm70_shflsync_idx_p) ;  /* 0x00001c4000007944 */ /* 0x016fea0003c00000 */
[----:B------:R-:W-:Y:S01]  /*24130*/  MOV R2, 0x1 ;  /* 0x0000000100027802 */ /* 0x000fe20000000f00 */
[----:B------:R-:W-:Y:S01]  /*24140*/  IMAD.MOV.U32 R4, RZ, RZ, R30 ;  /* 0x000000ffff047224 */ /* 0x000fe200078e001e */
[----:B------:R-:W-:Y:S01]  /*24150*/  MOV R30, 0x181f ;  /* 0x0000181f001e7802 */ /* 0x000fe20000000f00 */
[----:B------:R-:W-:Y:S01]  /*24160*/  IMAD.MOV.U32 R29, RZ, RZ, R6 ;  /* 0x000000ffff1d7224 */ /* 0x000fe200078e0006 */
[----:B------:R-:W-:Y:S02]  /*24170*/  MOV R3, 0x24190 ;  /* 0x0002419000037802 */ /* 0x000fe40000000f00 */
[----:B-1---5:R-:W-:Y:S05]  /*24180*/  CALL.REL.NOINC `($__internal_50_$__cuda_sm70_shflsync_idx_p) ;  /* 0x00001be000007944 */ /* 0x022fea0003c00000 */
[----:B------:R-:W-:Y:S01]  /*24190*/  MOV R2, R30 ;  /* 0x0000001e00027202 */ /* 0x000fe20000000f00 */
[----:B-1---5:R-:W-:-:S05]  /*241a0*/  BRA `(.L_x_3189) ;  /* 0xffff321000007947 */ /* 0x022fca000383ffff */
.L_x_3089:
[----:B------:R-:W-:Y:S01]  /*241b0*/  MOV R2, RZ ;  /* 0x000000ff00027202 */ /* 0x000fe20000000f00 */
[----:B------:R-:W-:Y:S01]  /*241c0*/  IMAD.MOV.U32 R29, RZ, RZ, R6 ;  /* 0x000000ffff1d7224 */ /* 0x000fe200078e0006 */
[----:B------:R-:W-:Y:S01]  /*241d0*/  MOV R3, 0x24200 ;  /* 0x0002420000037802 */ /* 0x000fe20000000f00 */
[----:B------:R-:W-:Y:S02]  /*241e0*/  IMAD.MOV.U32 R30, RZ, RZ, 0x181f ;  /* 0x0000181fff1e7424 */ /* 0x000fe400078e00ff */
[----:B------:R-:W-:Y:S05]  /*241f0*/  CALL.REL.NOINC `($__internal_50_$__cuda_sm70_shflsync_idx_p) ;  /* 0x00001b7000007944 */ /* 0x000fea0003c00000 */
[----:B------:R-:W-:Y:S01]  /*24200*/  MOV R4, R30 ;  /* 0x0000001e00047202 */ /* 0x000fe20000000f00 */
[----:B-1---5:R-:W-:-:S05]  /*24210*/  BRA `(.L_x_3190) ;  /* 0xffff41a000007947 */ /* 0x022fca000383ffff */
.L_x_3090:
[----:B------:R-:W-:Y:S01]  /*24220*/  MOV R2, RZ ;  /* 0x000000ff00027202 */ /* 0x000fe20000000f00 */
[----:B------:R-:W-:Y:S01]  /*24230*/  IMAD.MOV.U32 R29, RZ, RZ, R10 ;  /* 0x000000ffff1d7224 */ /* 0x000fe200078e000a */
[----:B------:R-:W-:Y:S01]  /*24240*/  MOV R3, 0x24270 ;  /* 0x0002427000037802 */ /* 0x000fe20000000f00 */
[----:B------:R-:W-:Y:S02]  /*24250*/  IMAD.MOV.U32 R30, RZ, RZ, 0x181f ;  /* 0x0000181fff1e7424 */ /* 0x000fe400078e00ff */
[----:B-12---:R-:W-:Y:S05]  /*24260*/  CALL.REL.NOINC `($__internal_50_$__cuda_sm70_shflsync_idx_p) ;  /* 0x00001b0000007944 */ /* 0x006fea0003c00000 */
[----:B------:R-:W-:Y:S01]  /*24270*/  MOV R2, R30 ;  /* 0x0000001e00027202 */ /* 0x000fe20000000f00 */
[----:B-1---5:R-:W-:-:S05]  /*24280*/  BRA `(.L_x_3191) ;  /* 0xffff415000007947 */ /* 0x022fca000383ffff */
.L_x_3091:
[----:B--2---:R-:W-:Y:S01]  /*24290*/  MOV R2, 0x1 ;  /* 0x0000000100027802 */ /* 0x004fe20000000f00 */
[----:B------:R-:W-:Y:S01]  /*242a0*/  IMAD.MOV.U32 R29, RZ, RZ, R6 ;  /* 0x000000ffff1d7224 */ /* 0x000fe200078e0006 */
[----:B------:R-:W-:Y:S01]  /*242b0*/  MOV R3, 0x242e0 ;  /* 0x000242e000037802 */ /* 0x000fe20000000f00 */
[----:B------:R-:W-:Y:S03]  /*242c0*/  IMAD.MOV.U32 R30, RZ, RZ, 0x181f ;  /* 0x0000181fff1e7424 */ /* 0x000fe600078e00ff */
[----:B-1-3--:R-:W-:Y:S05]  /*242d0*/  CALL.REL.NOINC `($__internal_50_$__cuda_sm70_shflsync_idx_p) ;  /* 0x00001a9000007944 */ /* 0x00afea0003c00000 */
        /* <DEDUP_REMOVED lines=8> */
.L_x_3092:
[----:B------:R-:W-:Y:S01]  /*24360*/  MOV R2, RZ ;  /* 0x000000ff00027202 */ /* 0x000fe20000000f00 */
[----:B------:R-:W-:Y:S01]  /*24370*/  IMAD.MOV.U32 R29, RZ, RZ, R4 ;  /* 0x000000ffff1d7224 */ /* 0x000fe200078e0004 */
[----:B------:R-:W-:Y:S01]  /*24380*/  MOV R3, 0x243b0 ;  /* 0x000243b000037802 */ /* 0x000fe20000000f00 */
[----:B------:R-:W-:Y:S02]  /*24390*/  IMAD.MOV.U32 R30, RZ, RZ, 0x1c1f ;  /* 0x00001c1fff1e7424 */ /* 0x000fe400078e00ff */
[----:B------:R-:W-:Y:S05]  /*243a0*/  CALL.REL.NOINC `($__internal_50_$__cuda_sm70_shflsync_idx_p) ;  /* 0x000019c000007944 */ /* 0x000fea0003c00000 */
[----:B------:R-:W-:Y:S01]  /*243b0*/  MOV R2, R30 ;  /* 0x0000001e00027202 */ /* 0x000fe20000000f00 */
[----:B-1---5:R-:W-:-:S05]  /*243c0*/  BRA `(.L_x_3193) ;  /* 0xffff43e000007947 */ /* 0x022fca000383ffff */
.L_x_3093:
[----:B------:R-:W-:Y:S01]  /*243d0*/  MOV R2, 0x1 ;  /* 0x0000000100027802 */ /* 0x000fe20000000f00 */
[----:B------:R-:W-:Y:S01]  /*243e0*/  IMAD.MOV.U32 R29, RZ, RZ, R4 ;  /* 0x000000ffff1d7224 */ /* 0x000fe200078e0004 */
[----:B------:R-:W-:Y:S01]  /*243f0*/  MOV R3, 0x24420 ;  /* 0x0002442000037802 */ /* 0x000fe20000000f00 */
[----:B------:R-:W-:Y:S02]  /*24400*/  IMAD.MOV.U32 R30, RZ, RZ, 0x1c1f ;  /* 0x00001c1fff1e7424 */ /* 0x000fe400078e00ff */
[----:B-1----:R-:W-:Y:S05]  /*24410*/  CALL.REL.NOINC `($__internal_50_$__cuda_sm70_shflsync_idx_p) ;  /* 0x0000195000007944 */ /* 0x002fea0003c00000 */
[----:B------:R-:W-:Y:S01]  /*24420*/  FMNMX.FTZ R2, R8, R13, !PT ;  /* 0x0000000d08027209 */ /* 0x000fe20007810000 */
[----:B------:R-:W-:Y:S03]  /*24430*/  IMAD.IADD R5, R5, 0x1, R30 ;  /* 0x0000000105057824 */ /* 0x000fe600078e021e */
[----:B------:R-:W-:Y:S02]  /*24440*/  FMNMX.FTZ R2, R28, R2, !PT ;  /* 0x000000021c027209 */ /* 0x000fe40007810000 */
[C---:B------:R-:W-:Y:S02]  /*24450*/  ISETP.GT.AND P1, PT, R5.reuse, RZ, PT ;  /* 0x000000ff0500720c */ /* 0x040fe40003f24270 */
[----:B------:R-:W-:Y:S02]  /*24460*/  ISETP.GT.AND P0, PT, R5, 0x1, PT ;  /* 0x000000010500780c */ /* 0x000fe40003f04270 */
[----:B------:R-:W-:Y:S02]  /*24470*/  FSEL R9, R217, -INF , P1 ;  /* 0xff800000d9097808 */ /* 0x000fe40000800000 */
[----:B------:R-:W-:Y:S02]  /*24480*/  ISETP.GT.AND P3, PT, R5, 0x8, PT ;  /* 0x000000080500780c */ /* 0x000fe40003f64270 */
[----:B------:R-:W-:Y:S02]  /*24490*/  FSEL R35, R195, -INF , P0 ;  /* 0xff800000c3237808 */ /* 0x000fe40000000000 */
[----:B------:R-:W-:Y:S02]  /*244a0*/  FMNMX.FTZ R3, R9, R14, !PT ;  /* 0x0000000e09037209 */ /* 0x000fe40007810000 */
        /* <DEDUP_REMOVED lines=24> */
[C---:B------:R-:W-:Y:S02]  /*24630*/  ISETP.GT.AND P1, PT, R5.reuse, 0x28, PT ;  /* 0x000000280500780c */ /* 0x040fe40003f24270 */
[----:B------:R-:W-:Y:S02]  /*24640*/  ISETP.GT.AND P0, PT, R5, 0x29, PT ;  /* 0x000000290500780c */ /* 0x000fe40003f04270 */
[----:B------:R-:W-:Y:S02]  /*24650*/  FMNMX.FTZ R2, R22, R2, !PT ;  /* 0x0000000216027209 */ /* 0x000fe40007810000 */
[----:B------:R-:W-:Y:S02]  /*24660*/  FSEL R17, R184, -INF , P3 ;  /* 0xff800000b8117808 */ /* 0x000fe40001800000 */
[----:B------:R-:W-:Y:S01]  /*24670*/  FMNMX.FTZ R5, R29, R3, !PT ;  /* 0x000000031d057209 */ /* 0x000fe20007810000 */
[----:B------:R-:W-:Y:S01]  /*24680*/  IMAD.MOV.U32 R3, RZ, RZ, 0x2 ;  /* 0x00000002ff037424 */ /* 0x000fe200078e00ff */
[----:B------:R-:W-:Y:S02]  /*24690*/  FMNMX.FTZ R4, R21, R2, !PT ;  /* 0x0000000215047209 */ /* 0x000fe40007810000 */
        /* <DEDUP_REMOVED lines=11> */
[----:B-1---5:R-:W-:Y:S05]  /*24750*/  CALL.REL.NOINC `($__internal_49_$__cuda_sm70_shflsync_bfly_p) ;  /* 0x000015b000007944 */ /* 0x022fea0003c00000 */
[----:B------:R-:W-:Y:S01]  /*24760*/  FMNMX.FTZ R4, R4, R188, !PT ;  /* 0x000000bc04047209 */ /* 0x000fe20007810000 */
[----:B------:R-:W-:Y:S01]  /*24770*/  IMAD.MOV.U32 R3, RZ, RZ, 0x1 ;  /* 0x00000001ff037424 */ /* 0x000fe200078e00ff */
[----:B------:R-:W-:Y:S02]  /*24780*/  MOV R2, 0x247a0 ;  /* 0x000247a000027802 */ /* 0x000fe40000000f00 */
[----:B------:R-:W-:Y:S05]  /*24790*/  CALL.REL.NOINC `($__internal_49_$__cuda_sm70_shflsync_bfly_p) ;  /* 0x0000157000007944 */ /* 0x000fea0003c00000 */
[----:B------:R-:W-:Y:S01]  /*247a0*/  IMAD.MOV.U32 R3, RZ, RZ, 0x2 ;  /* 0x00000002ff037424 */ /* 0x000fe200078e00ff */
[----:B------:R-:W-:Y:S01]  /*247b0*/  FMNMX.FTZ R6, R4, R188, !PT ;  /* 0x000000bc04067209 */ /* 0x000fe20007810000 */
[----:B------:R-:W-:Y:S01]  /*247c0*/  IMAD.MOV.U32 R4, RZ, RZ, R5 ;  /* 0x000000ffff047224 */ /* 0x000fe200078e0005 */
[----:B------:R-:W-:Y:S02]  /*247d0*/  MOV R2, 0x247f0 ;  /* 0x000247f000027802 */ /* 0x000fe40000000f00 */
[----:B------:R-:W-:Y:S05]  /*247e0*/  CALL.REL.NOINC `($__internal_49_$__cuda_sm70_shflsync_bfly_p) ;  /* 0x0000152000007944 */ /* 0x000fea0003c00000 */
[----:B------:R-:W-:Y:S01]  /*247f0*/  FMNMX.FTZ R4, R5, R188, !PT ;  /* 0x000000bc05047209 */ /* 0x000fe20007810000 */
[----:B------:R-:W-:Y:S01]  /*24800*/  IMAD.MOV.U32 R3, RZ, RZ, 0x1 ;  /* 0x00000001ff037424 */ /* 0x000fe200078e00ff */
[----:B------:R-:W-:Y:S02]  /*24810*/  MOV R2, 0x24830 ;  /* 0x0002483000027802 */ /* 0x000fe40000000f00 */
[----:B------:R-:W-:Y:S05]  /*24820*/  CALL.REL.NOINC `($__internal_49_$__cuda_sm70_shflsync_bfly_p) ;  /* 0x000014e000007944 */ /* 0x000fea0003c00000 */
[----:B------:R-:W-:Y:S01]  /*24830*/  MOV R2, R188 ;  /* 0x000000bc00027202 */ /* 0x000fe20000000f00 */
[----:B------:R-:W-:-:S05]  /*24840*/  BRA `(.L_x_3194) ;  /* 0xffff449000007947 */ /* 0x000fca000383ffff */
.L_x_3096:
[----:B------:R-:W-:Y:S01]  /*24850*/  MOV R2, RZ ;  /* 0x000000ff00027202 */ /* 0x000fe20000000f00 */
[----:B------:R-:W-:Y:S01]  /*24860*/  IMAD.MOV.U32 R29, RZ, RZ, R4 ;  /* 0x000000ffff1d7224 */ /* 0x000fe200078e0004 */
[----:B------:R-:W-:Y:S01]  /*24870*/  MOV R3, 0x248a0 ;  /* 0x000248a000037802 */ /* 0x000fe20000000f00 */
[----:B------:R-:W-:Y:S02]  /*24880*/  IMAD.MOV.U32 R30, RZ, RZ, 0x181f ;  /* 0x0000181fff1e7424 */ /* 0x000fe400078e00ff */
[----:B-1234-:R-:W-:Y:S05]  /*24890*/  CALL.REL.NOINC `($__internal_50_$__cuda_sm70_shflsync_idx_p) ;  /* 0x000014d000007944 */ /* 0x01efea0003c00000 */
[----:B------:R-:W-:Y:S01]  /*248a0*/  MOV R2, R30 ;  /* 0x0000001e00027202 */ /* 0x000fe20000000f00 */
[----:B-1---5:R-:W-:-:S05]  /*248b0*/  BRA `(.L_x_3195) ;  /* 0xffff5da000007947 */ /* 0x022fca000383ffff */
.L_x_3099:
[----:B------:R-:W-:Y:S01]  /*248c0*/  MOV R2, 0x1 ;  /* 0x0000000100027802 */ /* 0x000fe20000000f00 */
[----:B------:R-:W-:Y:S01]  /*248d0*/  IMAD.MOV.U32 R29, RZ, RZ, R4 ;  /* 0x000000ffff1d7224 */ /* 0x000fe200078e0004 */
[----:B------:R-:W-:Y:S01]  /*248e0*/  MOV R3, 0x24910 ;  /* 0x0002491000037802 */ /* 0x000fe20000000f00 */
[----:B------:R-:W-:Y:S02]  /*248f0*/  IMAD.MOV.U32 R30, RZ, RZ, 0x181f ;  /* 0x0000181fff1e7424 */ /* 0x000fe400078e00ff */
[----:B-123--:R-:W-:Y:S05]  /*24900*/  CALL.REL.NOINC `($__internal_50_$__cuda_sm70_shflsync_idx_p) ;  /* 0x0000146000007944 */ /* 0x00efea0003c00000 */
        /* <DEDUP_REMOVED lines=8> */
.L_x_3102:
[----:B------:R-:W-:Y:S01]  /*24990*/  MOV R2, RZ ;  /* 0x000000ff00027202 */ /* 0x000fe20000000f00 */
[----:B------:R-:W-:Y:S01]  /*249a0*/  IMAD.MOV.U32 R29, RZ, RZ, R9 ;  /* 0x000000ffff1d7224 */ /* 0x000fe200078e0009 */
[----:B------:R-:W-:Y:S01]  /*249b0*/  MOV R3, 0x249e0 ;  /* 0x000249e000037802 */ /* 0x000fe20000000f00 */
[----:B------:R-:W-:Y:S02]  /*249c0*/  IMAD.MOV.U32 R30, RZ, RZ, 0x181f ;  /* 0x0000181fff1e7424 */ /* 0x000fe400078e00ff */
[----:B-1----:R-:W-:Y:S05]  /*249d0*/  CALL.REL.NOINC `($__internal_50_$__cuda_sm70_shflsync_idx_p) ;  /* 0x0000139000007944 */ /* 0x002fea0003c00000 */
[----:B------:R-:W-:Y:S01]  /*249e0*/  MOV R4, R30 ;  /* 0x0000001e00047202 */ /* 0x000fe20000000f00 */
[----:B-1---5:R-:W-:-:S05]  /*249f0*/  BRA `(.L_x_3197) ;  /* 0xffff6e0000007947 */ /* 0x022fca000383ffff */
.L_x_3103:
[----:B------:R-:W-:Y:S01]  /*24a00*/  MOV R2, RZ ;  /* 0x000000ff00027202 */ /* 0x000fe20000000f00 */
[----:B------:R-:W-:Y:S01]  /*24a10*/  IMAD.MOV.U32 R29, RZ, RZ, R14 ;  /* 0x000000ffff1d7224 */ /* 0x000fe200078e000e */
[----:B------:R-:W-:Y:S01]  /*24a20*/  MOV R3, 0x24a50 ;  /* 0x00024a5000037802 */ /* 0x000fe20000000f00 */
[----:B------:R-:W-:Y:S02]  /*24a30*/  IMAD.MOV.U32 R30, RZ, RZ, 0x181f ;  /* 0x0000181fff1e7424 */ /* 0x000fe400078e00ff */
[----:B-123--:R-:W-:Y:S05]  /*24a40*/  CALL.REL.NOINC `($__internal_50_$__cuda_sm70_shflsync_idx_p) ;  /* 0x0000132000007944 */ /* 0x00efea0003c00000 */
[----:B------:R-:W-:Y:S01]  /*24a50*/  MOV R2, R30 ;  /* 0x0000001e00027202 */ /* 0x000fe20000000f00 */
[----:B-1---5:R-:W-:-:S05]  /*24a60*/  BRA `(.L_x_3198) ;  /* 0xffff6db000007947 */ /* 0x022fca000383ffff */
.L_x_3104:
[----:B--2---:R-:W-:Y:S01]  /*24a70*/  MOV R2, 0x1 ;  /* 0x0000000100027802 */ /* 0x004fe20000000f00 */
[----:B------:R-:W-:Y:S01]  /*24a80*/  IMAD.MOV.U32 R29, RZ, RZ, R9 ;  /* 0x000000ffff1d7224 */ /* 0x000fe200078e0009 */
[----:B------:R-:W-:Y:S01]  /*24a90*/  MOV R3, 0x24ac0 ;  /* 0x00024ac000037802 */ /* 0x000fe20000000f00 */
[----:B------:R-:W-:Y:S03]  /*24aa0*/  IMAD.MOV.U32 R30, RZ, RZ, 0x181f ;  /* 0x0000181fff1e7424 */ /* 0x000fe600078e00ff */
[----:B-1--4-:R-:W-:Y:S05]  /*24ab0*/  CALL.REL.NOINC `($__internal_50_$__cuda_sm70_shflsync_idx_p) ;  /* 0x000012b000007944 */ /* 0x012fea0003c00000 */
        /* <DEDUP_REMOVED lines=8> */
.L_x_3105:
[----:B------:R-:W-:Y:S02]  /*24b40*/  MOV R3, 0x2 ;  /* 0x0000000200037802 */ /* 0x000fe40000000f00 */
[----:B------:R-:W-:Y:S02]  /*24b50*/  MOV R2, 0x24b70 ;  /* 0x00024b7000027802 */ /* 0x000fe40000000f00 */
[----:B------:R-:W-:Y:S05]  /*24b60*/  CALL.REL.NOINC `($__internal_49_$__cuda_sm70_shflsync_bfly_p) ;  /* 0x000011a000007944 */ /* 0x000fea0003c00000 */
[----:B------:R-:W-:Y:S01]  /*24b70*/  MOV R2, R188 ;  /* 0x000000bc00027202 */ /* 0x000fe20000000f00 */
[----:B------:R-:W-:-:S05]  /*24b80*/  BRA `(.L_x_3200) ;  /* 0xffff707000007947 */ /* 0x000fca000383ffff */
.L_x_3106:
[----:B------:R-:W-:Y:S02]  /*24b90*/  MOV R3, 0x1 ;  /* 0x0000000100037802 */ /* 0x000fe40000000f00 */
        /* <DEDUP_REMOVED lines=13> */
.L_x_3108:
[----:B------:R-:W-:Y:S01]  /*24c70*/  IMAD.MOV.U32 R4, RZ, RZ, R234 ;  /* 0x000000ffff047224 */ /* 0x000fe200078e00ea */
[----:B------:R-:W-:-:S02]  /*24c80*/  MOV R3, 0x2 ;  /* 0x0000000200037802 */ /* 0x000fc40000000f00 */
[----:B------:R-:W-:Y:S02]  /*24c90*/  MOV R2, 0x24cb0 ;  /* 0x00024cb000027802 */ /* 0x000fe40000000f00 */
[----:B------:R-:W-:Y:S05]  /*24ca0*/  CALL.REL.NOINC `($__internal_49_$__cuda_sm70_shflsync_bfly_p) ;  /* 0x0000106000007944 */ /* 0x000fea0003c00000 */
[----:B------:R-:W-:Y:S01]  /*24cb0*/  MOV R2, R188 ;  /* 0x000000bc00027202 */ /* 0x000fe20000000f00 */
[----:B------:R-:W-:Y:S05]  /*24cc0*/  BRA `(.L_x_3202) ;  /* 0xffff870000007947 */ /* 0x000fea000383ffff */
.L_x_3109:
[----:B------:R-:W-:Y:S02]  /*24cd0*/  MOV R3, 0x1 ;  /* 0x0000000100037802 */ /* 0x000fe40000000f00 */
[----:B------:R-:W-:Y:S02]  /*24ce0*/  MOV R2, 0x24d00 ;  /* 0x00024d0000027802 */ /* 0x000fe40000000f00 */
[----:B-1----:R-:W-:Y:S05]  /*24cf0*/  CALL.REL.NOINC `($__internal_49_$__cuda_sm70_shflsync_bfly_p) ;  /* 0x0000101000007944 */ /* 0x002fea0003c00000 */
[----:B------:R-:W-:Y:S01]  /*24d00*/  FADD.FTZ R8, R4, R188 ;  /* 0x000000bc04087221 */ /* 0x000fe20000010000 */
[----:B------:R-:W-:Y:S02]  /*24d10*/  MOV R4, R233 ;  /* 0x000000e900047202 */ /* 0x000fe40000000f00 */
[----:B------:R-:W-:Y:S02]  /*24d20*/  MOV R3, 0x2 ;  /* 0x0000000200037802 */ /* 0x000fe40000000f00 */
[----:B------:R-:W-:Y:S02]  /*24d30*/  MOV R2, 0x24d50 ;  /* 0x00024d5000027802 */ /* 0x000fe40000000f00 */
[----:B------:R-:W-:Y:S05]  /*24d40*/  CALL.REL.NOINC `($__internal_49_$__cuda_sm70_shflsync_bfly_p) ;  /* 0x00000fc000007944 */ /* 0x000fea0003c00000 */
[----:B------:R-:W-:Y:S01]  /*24d50*/  FADD.FTZ R4, R233, R188 ;  /* 0x000000bce9047221 */ /* 0x000fe20000010000 */
[----:B------:R-:W-:Y:S02]  /*24d60*/  MOV R3, 0x1 ;  /* 0x0000000100037802 */ /* 0x000fe40000000f00 */
[----:B------:R-:W-:-:S02]  /*24d70*/  MOV R2, 0x24d90 ;  /* 0x00024d9000027802 */ /* 0x000fc40000000f00 */
[----:B------:R-:W-:Y:S05]  /*24d80*/  CALL.REL.NOINC `($__internal_49_$__cuda_sm70_shflsync_bfly_p) ;  /* 0x00000f8000007944 */ /* 0x000fea0003c00000 */
[----:B------:R-:W-:Y:S01]  /*24d90*/  MOV R2, R188 ;  /* 0x000000bc00027202 */ /* 0x000fe20000000f00 */
[----:B------:R-:W-:Y:S05]  /*24da0*/  BRA `(.L_x_3203) ;  /* 0xffff869000007947 */ /* 0x000fea000383ffff */
.L_x_3116:
[----:B--234-:R-:W-:Y:S01]  /*24db0*/  IMAD.MOV.U32 R29, RZ, RZ, R6 ;  /* 0x000000ffff1d7224 */ /* 0x01cfe200078e0006 */
[----:B------:R-:W-:Y:S01]  /*24dc0*/  MOV R2, RZ ;  /* 0x000000ff00027202 */ /* 0x000fe20000000f00 */
[----:B------:R-:W-:Y:S01]  /*24dd0*/  IMAD.MOV.U32 R30, RZ, RZ, 0x181f ;  /* 0x0000181fff1e7424 */ /* 0x000fe200078e00ff */
[----:B------:R-:W-:-:S02]  /*24de0*/  MOV R3, 0x24e00 ;  /* 0x00024e0000037802 */ /* 0x000fc40000000f00 */
[----:B-1----:R-:W-:Y:S05]  /*24df0*/  CALL.REL.NOINC `($__internal_50_$__cuda_sm70_shflsync_idx_p) ;  /* 0x00000f7000007944 */ /* 0x002fea0003c00000 */
[----:B------:R-:W-:Y:S01]  /*24e00*/  MOV R4, R30 ;  /* 0x0000001e00047202 */ /* 0x000fe20000000f00 */
[----:B-1---5:R-:W-:Y:S05]  /*24e10*/  BRA `(.L_x_3204) ;  /* 0xffffa2d000007947 */ /* 0x022fea000383ffff */
.L_x_3117:
[----:B------:R-:W-:Y:S01]  /*24e20*/  IMAD.MOV.U32 R29, RZ, RZ, R16 ;  /* 0x000000ffff1d7224 */ /* 0x000fe200078e0010 */
[----:B------:R-:W-:Y:S01]  /*24e30*/  MOV R2, RZ ;  /* 0x000000ff00027202 */ /* 0x000fe20000000f00 */
[----:B------:R-:W-:Y:S01]  /*24e40*/  IMAD.MOV.U32 R30, RZ, RZ, 0x181f ;  /* 0x0000181fff1e7424 */ /* 0x000fe200078e00ff */
[----:B------:R-:W-:-:S02]  /*24e50*/  MOV R3, 0x24e70 ;  /* 0x00024e7000037802 */ /* 0x000fc40000000f00 */
[----:B-123--:R-:W-:Y:S05]  /*24e60*/  CALL.REL.NOINC `($__internal_50_$__cuda_sm70_shflsync_idx_p) ;  /* 0x00000f0000007944 */ /* 0x00efea0003c00000 */
[----:B------:R-:W-:Y:S01]  /*24e70*/  MOV R2, R30 ;  /* 0x0000001e00027202 */ /* 0x000fe20000000f00 */
[----:B-1---5:R-:W-:Y:S05]  /*24e80*/  BRA `(.L_x_3205) ;  /* 0xffffa28000007947 */ /* 0x022fea000383ffff */
.L_x_3120:
[----:B------:R-:W-:Y:S01]  /*24e90*/  IMAD.MOV.U32 R29, RZ, RZ, R6 ;  /* 0x000000ffff1d7224 */ /* 0x000fe200078e0006 */
[----:B--2---:R-:W-:Y:S01]  /*24ea0*/  MOV R2, 0x1 ;  /* 0x0000000100027802 */ /* 0x004fe20000000f00 */
[----:B------:R-:W-:Y:S01]  /*24eb0*/  IMAD.MOV.U32 R30, RZ, RZ, 0x181f ;  /* 0x0000181fff1e7424 */ /* 0x000fe200078e00ff */
[----:B------:R-:W-:-:S02]  /*24ec0*/  MOV R3, 0x24ee0 ;  /* 0x00024ee000037802 */ /* 0x000fc40000000f00 */
[----:B-1-34-:R-:W-:Y:S05]  /*24ed0*/  CALL.REL.NOINC `($__internal_50_$__cuda_sm70_shflsync_idx_p) ;  /* 0x00000e9000007944 */ /* 0x01afea0003c00000 */
        /* <DEDUP_REMOVED lines=8> */
.L_x_3123:
[----:B------:R-:W-:Y:S01]  /*24f60*/  IMAD.MOV.U32 R29, RZ, RZ, R6 ;  /* 0x000000ffff1d7224 */ /* 0x000fe200078e0006 */
[----:B--2---:R-:W-:Y:S01]  /*24f70*/  MOV R2, 0x2 ;  /* 0x0000000200027802 */ /* 0x004fe20000000f00 */
[----:B------:R-:W-:Y:S01]  /*24f80*/  IMAD.MOV.U32 R30, RZ, RZ, 0x181f ;  /* 0x0000181fff1e7424 */ /* 0x000fe200078e00ff */
[----:B------:R-:W-:Y:S02]  /*24f90*/  MOV R3, 0x24fb0 ;  /* 0x00024fb000037802 */ /* 0x000fe40000000f00 */
[----:B-1-34-:R-:W-:Y:S05]  /*24fa0*/  CALL.REL.NOINC `($__internal_50_$__cuda_sm70_shflsync_idx_p) ;  /* 0x00000dc000007944 */ /* 0x01afea0003c00000 */
[----:B------:R-:W-:Y:S01]  /*24fb0*/  MOV R4, R30 ;  /* 0x0000001e00047202 */ /* 0x000fe20000000f00 */
[----:B-1---5:R-:W-:Y:S05]  /*24fc0*/  BRA `(.L_x_3207) ;  /* 0xffffa42000007947 */ /* 0x022fea000383ffff */
.L_x_3124:
[----:B------:R-:W-:Y:S01]  /*24fd0*/  IMAD.MOV.U32 R29, RZ, RZ, R16 ;  /* 0x000000ffff1d7224 */ /* 0x000fe200078e0010 */
[----:B--2---:R-:W-:Y:S01]  /*24fe0*/  MOV R2, 0x2 ;  /* 0x0000000200027802 */ /* 0x004fe20000000f00 */
[----:B------:R-:W-:Y:S01]  /*24ff0*/  IMAD.MOV.U32 R30, RZ, RZ, 0x181f ;  /* 0x0000181fff1e7424 */ /* 0x000fe200078e00ff */
[----:B------:R-:W-:Y:S02]  /*25000*/  MOV R3, 0x25020 ;  /* 0x0002502000037802 */ /* 0x000fe40000000f00 */
[----:B-1-34-:R-:W-:Y:S05]  /*25010*/  CALL.REL.NOINC `($__internal_50_$__cuda_sm70_shflsync_idx_p) ;  /* 0x00000d5000007944 */ /* 0x01afea0003c00000 */
[----:B------:R-:W-:Y:S01]  /*25020*/  MOV R2, R30 ;  /* 0x0000001e00027202 */ /* 0x000fe20000000f00 */
[----:B-1---5:R-:W-:Y:S05]  /*25030*/  BRA `(.L_x_3208) ;  /* 0xffffa3d000007947 */ /* 0x022fea000383ffff */
.L_x_3127:
[----:B------:R-:W-:Y:S01]  /*25040*/  IMAD.MOV.U32 R29, RZ, RZ, R6 ;  /* 0x000000ffff1d7224 */ /* 0x000fe200078e0006 */
[----:B---34-:R-:W-:Y:S01]  /*25050*/  MOV R2, 0x3 ;  /* 0x0000000300027802 */ /* 0x018fe20000000f00 */
[----:B------:R-:W-:Y:S01]  /*25060*/  IMAD.MOV.U32 R30, RZ, RZ, 0x181f ;  /* 0x0000181fff1e7424 */ /* 0x000fe200078e00ff */
[----:B------:R-:W-:-:S02]  /*25070*/  MOV R3, 0x25090 ;  /* 0x0002509000037802 */ /* 0x000fc40000000f00 */
[----:B-12---:R-:W-:Y:S05]  /*25080*/  CALL.REL.NOINC `($__internal_50_$__cuda_sm70_shflsync_idx_p) ;  /* 0x00000ce000007944 */ /* 0x006fea0003c00000 */
        /* <DEDUP_REMOVED lines=8> */
.L_x_3129:
[----:B------:R-:W-:Y:S01]  /*25110*/  IMAD.MOV.U32 R29, RZ, RZ, R5 ;  /* 0x000000ffff1d7224 */ /* 0x000fe200078e0005 */
[----:B------:R-:W-:Y:S01]  /*25120*/  MOV R2, RZ ;  /* 0x000000ff00027202 */ /* 0x000fe20000000f00 */
[----:B------:R-:W-:Y:S01]  /*25130*/  IMAD.MOV.U32 R30, RZ, RZ, 0x1c1f ;  /* 0x00001c1fff1e7424 */ /* 0x000fe200078e00ff */
[----:B------:R-:W-:Y:S02]  /*25140*/  MOV R3, 0x25160 ;  /* 0x0002516000037802 */ /* 0x000fe40000000f00 */
[----:B------:R-:W-:Y:S05]  /*25150*/  CALL.REL.NOINC `($__internal_50_$__cuda_sm70_shflsync_idx_p) ;  /* 0x00000c1000007944 */ /* 0x000fea0003c00000 */
[----:B------:R-:W-:Y:S01]  /*25160*/  MOV R4, R30 ;  /* 0x0000001e00047202 */ /* 0x000fe20000000f00 */
[----:B-1---5:R-:W-:Y:S05]  /*25170*/  BRA `(.L_x_3210) ;  /* 0xffffa7a000007947 */ /* 0x022fea000383ffff */
.L_x_3130:
[----:B------:R-:W-:Y:S01]  /*25180*/  IMAD.MOV.U32 R29, RZ, RZ, R6 ;  /* 0x000000ffff1d7224 */ /* 0x000fe200078e0006 */
[----:B------:R-:W-:Y:S01]  /*25190*/  MOV R2, RZ ;  /* 0x000000ff00027202 */ /* 0x000fe20000000f00 */
[----:B------:R-:W-:Y:S01]  /*251a0*/  IMAD.MOV.U32 R30, RZ, RZ, 0x1c1f ;  /* 0x00001c1fff1e7424 */ /* 0x000fe200078e00ff */
[----:B------:R-:W-:Y:S02]  /*251b0*/  MOV R3, 0x251d0 ;  /* 0x000251d000037802 */ /* 0x000fe40000000f00 */
[----:B-12---:R-:W-:Y:S05]  /*251c0*/  CALL.REL.NOINC `($__internal_50_$__cuda_sm70_shflsync_idx_p) ;  /* 0x00000ba000007944 */ /* 0x006fea0003c00000 */
[----:B------:R-:W-:Y:S01]  /*251d0*/  MOV R2, R30 ;  /* 0x0000001e00027202 */ /* 0x000fe20000000f00 */
[----:B-1---5:R-:W-:Y:S05]  /*251e0*/  BRA `(.L_x_3211) ;  /* 0xffffa75000007947 */ /* 0x022fea000383ffff */
.L_x_3133:
[----:B------:R-:W-:Y:S01]  /*251f0*/  IMAD.MOV.U32 R29, RZ, RZ, R5 ;  /* 0x000000ffff1d7224 */ /* 0x000fe200078e0005 */
[----:B-1--4-:R-:W-:Y:S01]  /*25200*/  MOV R2, 0x1 ;  /* 0x0000000100027802 */ /* 0x012fe20000000f00 */
[----:B------:R-:W-:Y:S01]  /*25210*/  IMAD.MOV.U32 R30, RZ, RZ, 0x1c1f ;  /* 0x00001c1fff1e7424 */ /* 0x000fe200078e00ff */
[----:B------:R-:W-:-:S02]  /*25220*/  MOV R3, 0x25240 ;  /* 0x0002524000037802 */ /* 0x000fc40000000f00 */
[----:B--23--:R-:W-:Y:S05]  /*25230*/  CALL.REL.NOINC `($__internal_50_$__cuda_sm70_shflsync_idx_p) ;  /* 0x00000b3000007944 */ /* 0x00cfea0003c00000 */
        /* <DEDUP_REMOVED lines=8> */
.L_x_3137:
[----:B------:R-:W-:Y:S01]  /*252c0*/  IMAD.MOV.U32 R29, RZ, RZ, R5 ;  /* 0x000000ffff1d7224 */ /* 0x000fe200078e0005 */
[----:B------:R-:W-:Y:S01]  /*252d0*/  MOV R2, RZ ;  /* 0x000000ff00027202 */ /* 0x000fe20000000f00 */
[----:B------:R-:W-:Y:S01]  /*252e0*/  IMAD.MOV.U32 R30, RZ, RZ, 0x181f ;  /* 0x0000181fff1e7424 */ /* 0x000fe200078e00ff */
[----:B------:R-:W-:Y:S02]  /*252f0*/  MOV R3, 0x25310 ;  /* 0x0002531000037802 */ /* 0x000fe40000000f00 */
[----:B------:R-:W-:Y:S05]  /*25300*/  CALL.REL.NOINC `($__internal_50_$__cuda_sm70_shflsync_idx_p) ;  /* 0x00000a6000007944 */ /* 0x000fea0003c00000 */
[----:B------:R-:W-:Y:S01]  /*25310*/  MOV R4, R30 ;  /* 0x0000001e00047202 */ /* 0x000fe20000000f00 */
[----:B-1---5:R-:W-:Y:S05]  /*25320*/  BRA `(.L_x_3213) ;  /* 0xffffc70000007947 */ /* 0x022fea000383ffff */
.L_x_3138:
[----:B------:R-:W-:Y:S01]  /*25330*/  IMAD.MOV.U32 R29, RZ, RZ, R16 ;  /* 0x000000ffff1d7224 */ /* 0x000fe200078e0010 */
[----:B------:R-:W-:Y:S01]  /*25340*/  MOV R2, RZ ;  /* 0x000000ff00027202 */ /* 0x000fe20000000f00 */
[----:B------:R-:W-:Y:S01]  /*25350*/  IMAD.MOV.U32 R30, RZ, RZ, 0x181f ;  /* 0x0000181fff1e7424 */ /* 0x000fe200078e00ff */
[----:B------:R-:W-:Y:S02]  /*25360*/  MOV R3, 0x25380 ;  /* 0x0002538000037802 */ /* 0x000fe40000000f00 */
[----:B-12---:R-:W-:Y:S05]  /*25370*/  CALL.REL.NOINC `($__internal_50_$__cuda_sm70_shflsync_idx_p) ;  /* 0x000009f000007944 */ /* 0x006fea0003c00000 */
[----:B------:R-:W-:Y:S01]  /*25380*/  MOV R2, R30 ;  /* 0x0000001e00027202 */ /* 0x000fe20000000f00 */
[----:B-1---5:R-:W-:Y:S05]  /*25390*/  BRA `(.L_x_3214) ;  /* 0xffffc6b000007947 */ /* 0x022fea000383ffff */
.L_x_3141:
[----:B------:R-:W-:Y:S01]  /*253a0*/  IMAD.MOV.U32 R29, RZ, RZ, R5 ;  /* 0x000000ffff1d7224 */ /* 0x000fe200078e0005 */
[----:B--2-4-:R-:W-:Y:S01]  /*253b0*/  MOV R2, 0x1 ;  /* 0x0000000100027802 */ /* 0x014fe20000000f00 */
[----:B------:R-:W-:Y:S01]  /*253c0*/  IMAD.MOV.U32 R30, RZ, RZ, 0x181f ;  /* 0x0000181fff1e7424 */ /* 0x000fe200078e00ff */
[----:B------:R-:W-:-:S02]  /*253d0*/  MOV R3, 0x253f0 ;  /* 0x000253f000037802 */ /* 0x000fc40000000f00 */
[----:B-1-3--:R-:W-:Y:S05]  /*253e0*/  CALL.REL.NOINC `($__internal_50_$__cuda_sm70_shflsync_idx_p) ;  /* 0x0000098000007944 */ /* 0x00afea0003c00000 */
        /* <DEDUP_REMOVED lines=8> */
.L_x_3144:
[----:B------:R-:W-:Y:S01]  /*25470*/  IMAD.MOV.U32 R29, RZ, RZ, R5 ;  /* 0x000000ffff1d7224 */ /* 0x000fe200078e0005 */
[----:B-1--4-:R-:W-:Y:S01]  /*25480*/  MOV R2, 0x2 ;  /* 0x0000000200027802 */ /* 0x012fe20000000f00 */
[----:B------:R-:W-:Y:S01]  /*25490*/  IMAD.MOV.U32 R30, RZ, RZ, 0x181f ;  /* 0x0000181fff1e7424 */ /* 0x000fe200078e00ff */
[----:B------:R-:W-:Y:S02]  /*254a0*/  MOV R3, 0x254c0 ;  /* 0x000254c000037802 */ /* 0x000fe40000000f00 */
[----:B--23--:R-:W-:Y:S05]  /*254b0*/  CALL.REL.NOINC `($__internal_50_$__cuda_sm70_shflsync_idx_p) ;  /* 0x000008b000007944 */ /* 0x00cfea0003c00000 */
[----:B------:R-:W-:Y:S01]  /*254c0*/  MOV R4, R30 ;  /* 0x0000001e00047202 */ /* 0x000fe20000000f00 */
[----:B-1---5:R-:W-:Y:S05]  /*254d0*/  BRA `(.L_x_3216) ;  /* 0xffffc86000007947 */ /* 0x022fea000383ffff */
.L_x_3145:
[----:B------:R-:W-:Y:S01]  /*254e0*/  IMAD.MOV.U32 R29, RZ, RZ, R16 ;  /* 0x000000ffff1d7224 */ /* 0x000fe200078e0010 */
[----:B----4-:R-:W-:Y:S01]  /*254f0*/  MOV R2, 0x2 ;  /* 0x0000000200027802 */ /* 0x010fe20000000f00 */
[----:B------:R-:W-:Y:S01]  /*25500*/  IMAD.MOV.U32 R30, RZ, RZ, 0x181f ;  /* 0x0000181fff1e7424 */ /* 0x000fe200078e00ff */
[----:B------:R-:W-:Y:S02]  /*25510*/  MOV R3, 0x25530 ;  /* 0x0002553000037802 */ /* 0x000fe40000000f00 */
[----:B-123--:R-:W-:Y:S05]  /*25520*/  CALL.REL.NOINC `($__internal_50_$__cuda_sm70_shflsync_idx_p) ;  /* 0x0000084000007944 */ /* 0x00efea0003c00000 */
[----:B------:R-:W-:Y:S01]  /*25530*/  MOV R2, R30 ;  /* 0x0000001e00027202 */ /* 0x000fe20000000f00 */
[----:B-1---5:R-:W-:Y:S05]  /*25540*/  BRA `(.L_x_3217) ;  /* 0xffffc81000007947 */ /* 0x022fea000383ffff */
.L_x_3148:
[----:B------:R-:W-:Y:S01]  /*25550*/  IMAD.MOV.U32 R29, RZ, RZ, R5 ;  /* 0x000000ffff1d7224 */ /* 0x000fe200078e0005 */
[----:B-1----:R-:W-:Y:S01]  /*25560*/  MOV R2, 0x3 ;  /* 0x0000000300027802 */ /* 0x002fe20000000f00 */
[----:B------:R-:W-:Y:S01]  /*25570*/  IMAD.MOV.U32 R30, RZ, RZ, 0x181f ;  /* 0x0000181fff1e7424 */ /* 0x000fe200078e00ff */
[----:B------:R-:W-:-:S02]  /*25580*/  MOV R3, 0x255a0 ;  /* 0x000255a000037802 */ /* 0x000fc40000000f00 */
[----:B--234-:R-:W-:Y:S05]  /*25590*/  CALL.REL.NOINC `($__internal_50_$__cuda_sm70_shflsync_idx_p) ;  /* 0x000007d000007944 */ /* 0x01cfea0003c00000 */
        /* <DEDUP_REMOVED lines=8> */
.L_x_3150:
[----:B------:R-:W-:Y:S01]  /*25620*/  IMAD.MOV.U32 R29, RZ, RZ, R28 ;  /* 0x000000ffff1d7224 */ /* 0x000fe200078e001c */
[----:B------:R-:W-:Y:S01]  /*25630*/  MOV R2, RZ ;  /* 0x000000ff00027202 */ /* 0x000fe20000000f00 */
[----:B------:R-:W-:Y:S01]  /*25640*/  IMAD.MOV.U32 R30, RZ, RZ, 0x1f ;  /* 0x0000001fff1e7424 */ /* 0x000fe200078e00ff */
[----:B------:R-:W-:Y:S02]  /*25650*/  MOV R3, 0x25670 ;  /* 0x0002567000037802 */ /* 0x000fe40000000f00 */
[----:B------:R-:W-:Y:S05]  /*25660*/  CALL.REL.NOINC `($__internal_50_$__cuda_sm70_shflsync_idx_p) ;  /* 0x0000070000007944 */ /* 0x000fea0003c00000 */
[----:B------:R-:W-:Y:S01]  /*25670*/  MOV R10, R30 ;  /* 0x0000001e000a7202 */ /* 0x000fe20000000f00 */
[----:B-1---5:R-:W-:Y:S05]  /*25680*/  BRA `(.L_x_3219) ;  /* 0xffffca8000007947 */ /* 0x022fea000383ffff */
.L_x_3151:
[----:B------:R-:W-:Y:S01]  /*25690*/  IMAD.MOV.U32 R29, RZ, RZ, R28 ;  /* 0x000000ffff1d7224 */ /* 0x000fe200078e001c */
[----:B------:R-:W-:Y:S01]  /*256a0*/  MOV R2, 0x1 ;  /* 0x0000000100027802 */ /* 0x000fe20000000f00 */
[----:B------:R-:W-:Y:S01]  /*256b0*/  IMAD.MOV.U32 R30, RZ, RZ, 0x1f ;  /* 0x0000001fff1e7424 */ /* 0x000fe200078e00ff */
[----:B------:R-:W-:Y:S02]  /*256c0*/  MOV R3, 0x256e0 ;  /* 0x000256e000037802 */ /* 0x000fe40000000f00 */
[----:B-12---:R-:W-:Y:S05]  /*256d0*/  CALL.REL.NOINC `($__internal_50_$__cuda_sm70_shflsync_idx_p) ;  /* 0x0000069000007944 */ /* 0x006fea0003c00000 */
[----:B------:R-:W-:Y:S01]  /*256e0*/  MOV R6, R30 ;  /* 0x0000001e00067202 */ /* 0x000fe20000000f00 */
[----:B-1---5:R-:W-:Y:S05]  /*256f0*/  BRA `(.L_x_3220) ;  /* 0xffffca3000007947 */ /* 0x022fea000383ffff */
.L_x_3152:
[----:B------:R-:W-:Y:S01]  /*25700*/  IMAD.MOV.U32 R2, RZ, RZ, R4 ;  /* 0x000000ffff027224 */ /* 0x000fe200078e0004 */
[----:B------:R-:W-:-:S02]  /*25710*/  MOV R5, 0x1 ;  /* 0x0000000100057802 */ /* 0x000fc40000000f00 */
[----:B------:R-:W-:Y:S02]  /*25720*/  MOV R3, 0x25740 ;  /* 0x0002574000037802 */ /* 0x000fe40000000f00 */
[----:B-1234-:R-:W-:Y:S05]  /*25730*/  CALL.REL.NOINC `($__internal_51_$__cuda_sm70_shflsync_up_p) ;  /* 0x000006b000007944 */ /* 0x01efea0003c00000 */
[----:B------:R-:W-:Y:S05]  /*25740*/  BRA `(.L_x_3221) ;  /* 0xffffcb1000007947 */ /* 0x000fea000383ffff */
.L_x_3153:
[----:B------:R-:W-:Y:S01]  /*25750*/  IMAD.MOV.U32 R2, RZ, RZ, R4 ;  /* 0x000000ffff027224 */ /* 0x000fe200078e0004 */
[----:B------:R-:W-:Y:S02]  /*25760*/  MOV R5, 0x2 ;  /* 0x0000000200057802 */ /* 0x000fe40000000f00 */
[----:B------:R-:W-:Y:S02]  /*25770*/  MOV R3, 0x25790 ;  /* 0x0002579000037802 */ /* 0x000fe40000000f00 */
[----:B--2-4-:R-:W-:Y:S05]  /*25780*/  CALL.REL.NOINC `($__internal_51_$__cuda_sm70_shflsync_up_p) ;  /* 0x0000066000007944 */ /* 0x014fea0003c00000 */
        /* <DEDUP_REMOVED lines=25> */
[----:B------:R-:W-:Y:S01]  /*25920*/  MOV R2, R30 ;  /* 0x0000001e00027202 */ /* 0x000fe20000000f00 */
[----:B-1---5:R-:W-:Y:S05]  /*25930*/  BRA `(.L_x_3222) ;  /* 0xffffca2000007947 */ /* 0x022fea000383ffff */
.L_x_3157:
[----:B------:R-:W-:Y:S01]  /*25940*/  IMAD.MOV.U32 R2, RZ, RZ, R4 ;  /* 0x000000ffff027224 */ /* 0x000fe200078e0004 */
[----:B------:R-:W-:Y:S02]  /*25950*/  MOV R5, 0x1 ;  /* 0x0000000100057802 */ /* 0x000fe40000000f00 */
[----:B------:R-:W-:Y:S02]  /*25960*/  MOV R3, 0x25980 ;  /* 0x0002598000037802 */ /* 0x000fe40000000f00 */
[----:B------:R-:W-:Y:S05]  /*25970*/  CALL.REL.NOINC `($__internal_51_$__cuda_sm70_shflsync_up_p) ;  /* 0x0000047000007944 */ /* 0x000fea0003c00000 */
[----:B------:R-:W-:Y:S01]  /*25980*/  MOV R2, R5 ;  /* 0x0000000500027202 */ /* 0x000fe20000000f00 */
[----:B------:R-:W-:Y:S05]  /*25990*/  BRA `(.L_x_3223) ;  /* 0xffffcb2000007947 */ /* 0x000fea000383ffff */
.L_x_3158:
        /* <DEDUP_REMOVED lines=31> */
.L_x_3160:
[----:B------:R-:W-:Y:S02]  /*25b90*/  SEL R2, RZ, 0x1, P0 ;  /* 0x00000001ff027807 */ /* 0x000fe40000000000 */
[----:B------:R-:W-:Y:S02]  /*25ba0*/  MOV R3, 0x25bc0 ;  /* 0x00025bc000037802 */ /* 0x000fe40000000f00 */
[----:B-1----:R-:W-:Y:S05]  /*25bb0*/  CALL.REL.NOINC `($__internal_52_$__cuda_sm70_votesync_ballot) ;  /* 0x000002a000007944 */ /* 0x002fea0003c00000 */
[----:B------:R-:W-:Y:S05]  /*25bc0*/  BRA `(.L_x_3225) ;  /* 0xffffca8000007947 */ /* 0x000fea000383ffff */
.L_x_3161:
[----:B------:R-:W-:Y:S01]  /*25bd0*/  IMAD.MOV.U32 R29, RZ, RZ, R8 ;  /* 0x000000ffff1d7224 */ /* 0x000fe200078e0008 */
[----:B--2---:R-:W-:Y:S01]  /*25be0*/  MOV R2, R11 ;  /* 0x0000000b00027202 */ /* 0x004fe20000000f00 */
[----:B------:R-:W-:Y:S01]  /*25bf0*/  IMAD.MOV.U32 R30, RZ, RZ, 0x1f ;  /* 0x0000001fff1e7424 */ /* 0x000fe200078e00ff */
[----:B------:R-:W-:Y:S02]  /*25c00*/  MOV R3, 0x25c20 ;  /* 0x00025c2000037802 */ /* 0x000fe40000000f00 */
[----:B-1----:R-:W-:Y:S05]  /*25c10*/  CALL.REL.NOINC `($__internal_50_$__cuda_sm70_shflsync_idx_p) ;  /* 0x0000015000007944 */ /* 0x002fea0003c00000 */
[----:B------:R-:W-:Y:S01]  /*25c20*/  IMAD.MOV.U32 R6, RZ, RZ, R30 ;  /* 0x000000ffff067224 */ /* 0x000fe200078e001e */
[----:B------:R-:W-:Y:S01]  /*25c30*/  MOV R2, R11 ;  /* 0x0000000b00027202 */ /* 0x000fe20000000f00 */
[----:B------:R-:W-:Y:S01]  /*25c40*/  IMAD.MOV.U32 R29, RZ, RZ, R9 ;  /* 0x000000ffff1d7224 */ /* 0x000fe200078e0009 */
[----:B------:R-:W-:Y:S02]  /*25c50*/  MOV R30, 0x1f ;  /* 0x0000001f001e7802 */ /* 0x000fe40000000f00 */
[----:B------:R-:W-:-:S02]  /*25c60*/  MOV R3, 0x25c80 ;  /* 0x00025c8000037802 */ /* 0x000fc40000000f00 */
[----:B-1---5:R-:W-:Y:S05]  /*25c70*/  CALL.REL.NOINC `($__internal_50_$__cuda_sm70_shflsync_idx_p) ;  /* 0x000000f000007944 */ /* 0x022fea0003c00000 */
[----:B------:R-:W-:Y:S01]  /*25c80*/  MOV R5, R30 ;  /* 0x0000001e00057202 */ /* 0x000fe20000000f00 */
[----:B-1---5:R-:W-:Y:S05]  /*25c90*/  BRA `(.L_x_3226) ;  /* 0xffffca2000007947 */ /* 0x022fea000383ffff */
.L_x_3164:
[----:B------:R-:W-:Y:S01]  /*25ca0*/  IMAD.MOV.U32 R29, RZ, RZ, R4 ;  /* 0x000000ffff1d7224 */ /* 0x000fe200078e0004 */
[----:B--2---:R-:W-:Y:S01]  /*25cb0*/  MOV R2, R11 ;  /* 0x0000000b00027202 */ /* 0x004fe20000000f00 */
[----:B------:R-:W-:Y:S01]  /*25cc0*/  IMAD.MOV.U32 R30, RZ, RZ, 0x1f ;  /* 0x0000001fff1e7424 */ /* 0x000fe200078e00ff */
[----:B------:R-:W-:-:S02]  /*25cd0*/  MOV R3, 0x25cf0 ;  /* 0x00025cf000037802 */ /* 0x000fc40000000f00 */
[----:B-1--4-:R-:W-:Y:S05]  /*25ce0*/  CALL.REL.NOINC `($__internal_50_$__cuda_sm70_shflsync_idx_p) ;  /* 0x0000008000007944 */ /* 0x012fea0003c00000 */
[----:B------:R-:W-:Y:S01]  /*25cf0*/  MOV R15, R30 ;  /* 0x0000001e000f7202 */ /* 0x000fe20000000f00 */
[----:B-1---5:R-:W-:Y:S05]  /*25d00*/  BRA `(.L_x_3163) ;  /* 0xffffca1000007947 */ /* 0x022fea000383ffff */
        .weak           $__internal_49_$__cuda_sm70_shflsync_bfly_p
        .type           $__internal_49_$__cuda_sm70_shflsync_bfly_p,@function
        .size           $__internal_49_$__cuda_sm70_shflsync_bfly_p,($__internal_50_$__cuda_sm70_shflsync_idx_p - $__internal_49_$__cuda_sm70_shflsync_bfly_p)
$__internal_49_$__cuda_sm70_shflsync_bfly_p:
[----:B------:R-:W-:Y:S02]  /*25d10*/  MOV R188, 0x1f ;  /* 0x0000001f00bc7802 */ /* 0x000fe40000000f00 */
[----:B------:R-:W-:-:S04]  /*25d20*/  MOV R189, 0xffffffff ;  /* 0xffffffff00bd7802 */ /* 0x000fc80000000f00 */
[----:B------:R-:W-:Y:S04]  /*25d30*/  WARPSYNC R189 ;  /* 0x000000bd00007348 */ /* 0x000fe80003800000 */
[----:B------:R1:W2:Y:S02]  /*25d40*/  SHFL.BFLY PT, R188, R4, R3, R188 ;  /* 0x0c00000304bc7389 */ /* 0x0002a400000e00bc */
[----:B-1----:R-:W-:-:S04]  /*25d50*/  MOV R3, 0x0 ;  /* 0x0000000000037802 */ /* 0x002fc80000000f00 */
[----:B--2---:R-:W-:Y:S05]  /*25d60*/  RET.REL.NODEC R2 `(_ZN7cutlass13device_kernelIN5flash19enable_sm80_to_sm89INS1_16FlashAttnFwdSm80INS1_25CollectiveMainloopFwdSm80ILi8ELi1ELb0EN4cute5tupleIJNS5_1CILi128EEENS7_ILi48EEENS7_ILi256EEEEEELi256ENS_6half_tEfNS_4arch4Sm80ELb1ELb0ELb1ELb1ELb1ELb1ELb1ELb1EEENS1_21CollectiveEpilogueFwdINS6_IJS8_SA_S9_EEENS6_IJNS7_ILi1EEESI_SI_EEESC_SE_Li256ELb1ELb1ELb1ELb0EEENS1_36VarlenDynamicPersistentTileSchedulerILi128ELi48ELi256ELi256ELb1ELb1ELb0ELb1ELb1ELb1EEEEEEEEEvNT_6ParamsE) ;  /* 0xfffda29002007950 */ /* 0x004fea0003c3ffff */
        .weak           $__internal_50_$__cuda_sm70_shflsync_idx_p
        .type           $__internal_50_$__cuda_sm70_shflsync_idx_p,@function
        .size           $__internal_50_$__cuda_sm70_shflsync_idx_p,($__internal_51_$__cuda_sm70_shflsync_up_p - $__internal_50_$__cuda_sm70_shflsync_idx_p)
$__internal_50_$__cuda_sm70_shflsync_idx_p:
[----:B------:R1:W-:Y:S02]  /*25d70*/  STL [R1+0x190], R0 ;  /* 0x0001900001007387 */ /* 0x0003e40000100800 */
[----:B-1----:R-:W-:-:S04]  /*25d80*/  MOV R0, 0xffffffff ;  /* 0xffffffff00007802 */ /* 0x002fc80000000f00 */
[----:B------:R-:W-:Y:S04]  /*25d90*/  WARPSYNC R0 ;  /* 0x0000000000007348 */ /* 0x000fe80003800000 */
[----:B------:R1:W2:Y:S04]  /*25da0*/  SHFL.IDX PT, R30, R29, R2, R30 ;  /* 0x000000021d1e7389 */ /* 0x0002a800000e001e */
[----:B-1----:R1:W5:Y:S01]  /*25db0*/  LDL.LU R0, [R1+0x190] ;  /* 0x0001900001007983 */ /* 0x0023620000300800 */
[----:B------:R-:W-:Y:S02]  /*25dc0*/  MOV R2, R3 ;  /* 0x0000000300027202 */ /* 0x000fe40000000f00 */
[----:B------:R-:W-:-:S04]  /*25dd0*/  MOV R3, 0x0 ;  /* 0x0000000000037802 */ /* 0x000fc80000000f00 */
[----:B--2---:R-:W-:Y:S05]  /*25de0*/  RET.REL.NODEC R2 `(_ZN7cutlass13device_kernelIN5flash19enable_sm80_to_sm89INS1_16FlashAttnFwdSm80INS1_25CollectiveMainloopFwdSm80ILi8ELi1ELb0EN4cute5tupleIJNS5_1CILi128EEENS7_ILi48EEENS7_ILi256EEEEEELi256ENS_6half_tEfNS_4arch4Sm80ELb1ELb0ELb1ELb1ELb1ELb1ELb1ELb1EEENS1_21CollectiveEpilogueFwdINS6_IJS8_SA_S9_EEENS6_IJNS7_ILi1EEESI_SI_EEESC_SE_Li256ELb1ELb1ELb1ELb0EEENS1_36VarlenDynamicPersistentTileSchedulerILi128ELi48ELi256ELi256ELb1ELb1ELb0ELb1ELb1ELb1EEEEEEEEEvNT_6ParamsE) ;  /* 0xfffda21002007950 */ /* 0x004fea0003c3ffff */
        .weak           $__internal_51_$__cuda_sm70_shflsync_up_p
        .type           $__internal_51_$__cuda_sm70_shflsync_up_p,@function
        .size           $__internal_51_$__cuda_sm70_shflsync_up_p,($__internal_52_$__cuda_sm70_votesync_ballot - $__internal_51_$__cuda_sm70_shflsync_up_p)
$__internal_51_$__cuda_sm70_shflsync_up_p:
[----:B------:R-:W-:Y:S02]  /*25df0*/  IMAD.MOV.U32 R13, RZ, RZ, -0x1 ;  /* 0xffffffffff0d7424 */ /* 0x000fe400078e00ff */
[----:B------:R-:W-:Y:S02]  /*25e00*/  IMAD.MOV.U32 R11, RZ, RZ, RZ ;  /* 0x000000ffff0b7224 */ /* 0x000fe400078e00ff */
[----:B------:R-:W-:Y:S04]  /*25e10*/  WARPSYNC R13 ;  /* 0x0000000d00007348 */ /* 0x000fe80003800000 */
[----:B------:R1:W2:Y:S02]  /*25e20*/  SHFL.UP PT, R5, R2, R5, R11 ;  /* 0x0400000502057389 */ /* 0x0002a400000e000b */
[----:B-1----:R-:W-:-:S02]  /*25e30*/  MOV R2, R3 ;  /* 0x0000000300027202 */ /* 0x002fc40000000f00 */
[----:B------:R-:W-:-:S04]  /*25e40*/  MOV R3, 0x0 ;  /* 0x0000000000037802 */ /* 0x000fc80000000f00 */
[----:B--2---:R-:W-:Y:S05]  /*25e50*/  RET.REL.NODEC R2 `(_ZN7cutlass13device_kernelIN5flash19enable_sm80_to_sm89INS1_16FlashAttnFwdSm80INS1_25CollectiveMainloopFwdSm80ILi8ELi1ELb0EN4cute5tupleIJNS5_1CILi128EEENS7_ILi48EEENS7_ILi256EEEEEELi256ENS_6half_tEfNS_4arch4Sm80ELb1ELb0ELb1ELb1ELb1ELb1ELb1ELb1EEENS1_21CollectiveEpilogueFwdINS6_IJS8_SA_S9_EEENS6_IJNS7_ILi1EEESI_SI_EEESC_SE_Li256ELb1ELb1ELb1ELb0EEENS1_36VarlenDynamicPersistentTileSchedulerILi128ELi48ELi256ELi256ELb1ELb1ELb0ELb1ELb1ELb1EEEEEEEEEvNT_6ParamsE) ;  /* 0xfffda1a002007950 */ /* 0x004fea0003c3ffff */
        .weak           $__internal_52_$__cuda_sm70_votesync_ballot
        .type           $__internal_52_$__cuda_sm70_votesync_ballot,@function
        .size           $__internal_52_$__cuda_sm70_votesync_ballot,(.L_x_6523 - $__internal_52_$__cuda_sm70_votesync_ballot)
$__internal_52_$__cuda_sm70_votesync_ballot:
[----:B------:R-:W-:Y:S01]  /*25e60*/  ISETP.NE.U32.AND P0, PT, R2, 0x1, PT ;  /* 0x000000010200780c */ /* 0x000fe20003f05070 */
[----:B------:R-:W-:-:S04]  /*25e70*/  IMAD.MOV.U32 R5, RZ, RZ, -0x1 ;  /* 0xffffffffff057424 */ /* 0x000fc800078e00ff */
[----:B------:R-:W-:Y:S08]  /*25e80*/  WARPSYNC R5 ;  /* 0x0000000500007348 */ /* 0x000ff00003800000 */
[----:B------:R-:W-:-:S04]  /*25e90*/  VOTE.ANY R2, PT, !P0 ;  /* 0x0000000000027806 */ /* 0x000fc800040e0100 */
[----:B------:R-:W-:Y:S01]  /*25ea0*/  LOP3.LUT R13, R2, R5, RZ, 0xc0, !PT ;  /* 0x00000005020d7212 */ /* 0x000fe200078ec0ff */
[----:B------:R-:W-:Y:S02]  /*25eb0*/  IMAD.MOV.U32 R2, RZ, RZ, R3 ;  /* 0x000000ffff027224 */ /* 0x000fe400078e0003 */
[----:B------:R-:W-:-:S04]  /*25ec0*/  IMAD.MOV.U32 R3, RZ, RZ, 0x0 ;  /* 0x00000000ff037424 */ /* 0x000fc800078e00ff */
[----:B------:R-:W-:Y:S05]  /*25ed0*/  RET.REL.NODEC R2 `(_ZN7cutlass13device_kernelIN5flash19enable_sm80_to_sm89INS1_16FlashAttnFwdSm80INS1_25CollectiveMainloopFwdSm80ILi8ELi1ELb0EN4cute5tupleIJNS5_1CILi128EEENS7_ILi48EEENS7_ILi256EEEEEELi256ENS_6half_tEfNS_4arch4Sm80ELb1ELb0ELb1ELb1ELb1ELb1ELb1ELb1EEENS1_21CollectiveEpilogueFwdINS6_IJS8_SA_S9_EEENS6_IJNS7_ILi1EEESI_SI_EEESC_SE_Li256ELb1ELb1ELb1ELb0EEENS1_36VarlenDynamicPersistentTileSchedulerILi128ELi48ELi256ELi256ELb1ELb1ELb0ELb1ELb1ELb1EEEEEEEEEvNT_6ParamsE) ;  /* 0xfffda12002007950 */ /* 0x000fea0003c3ffff */
.L_x_3227:
        /* <DEDUP_REMOVED lines=10> */
.L_x_6523:


//--------------------- .text._ZN7cutlass13device_kernelIN5flash19enable_sm80_to_sm89INS1_16FlashAttnFwdSm80INS1_25CollectiveMainloopFwdSm80ILi8ELi1ELb1EN4cute5tupleIJNS5_1CILi128EEENS7_ILi64EEENS7_ILi256EEEEEELi256ENS_6half_tEfNS_4arch4Sm80ELb0ELb0ELb0ELb0ELb1ELb0ELb1ELb1EEENS1_21CollectiveEpilogueFwdINS6_IJS8_SA_S9_EEENS6_IJNS7_ILi1EEESI_SI_EEESC_SE_Li256ELb0ELb1ELb1ELb0EEENS1_19SingleTileSchedulerILb0ELb1ELb1ELi128EEEEEEEEEvNT_6ParamsE --------------------------
	.section	.text._ZN7cutlass13device_kernelIN5flash19enable_sm80_to_sm89INS1_16FlashAttnFwdSm80INS1_25CollectiveMainloopFwdSm80ILi8ELi1ELb1EN4cute5tupleIJNS5_1CILi128EEENS7_ILi64EEENS7_ILi256EEEEEELi256ENS_6half_tEfNS_4arch4Sm80ELb0ELb0ELb0ELb0ELb1ELb0ELb1ELb1EEENS1_21CollectiveEpilogueFwdINS6_IJS8_SA_S9_EEENS6_IJNS7_ILi1EEESI_SI_EEESC_SE_Li256ELb0ELb1ELb1ELb0EEENS1_19SingleTileSchedulerILb0ELb1ELb1ELi128EEEEEEEEEvNT_6ParamsE,"ax",@progbits
	.sectioninfo	@"SHI_REGISTERS=255"
	.align	128
.text._ZN7cutlass13device_kernelIN5flash19enable_sm80_to_sm89INS1_16FlashAttnFwdSm80INS1_25CollectiveMainloopFwdSm80ILi8ELi1ELb1EN4cute5tupleIJNS5_1CILi128EEENS7_ILi64EEENS7_ILi256EEEEEELi256ENS_6half_tEfNS_4arch4Sm80ELb0ELb0ELb0ELb0ELb1ELb0ELb1ELb1EEENS1_21CollectiveEpilogueFwdINS6_IJS8_SA_S9_EEENS6_IJNS7_ILi1EEESI_SI_EEESC_SE_Li256ELb0ELb1ELb1ELb0EEENS1_19SingleTileSchedulerILb0ELb1ELb1ELi128EEEEEEEEEvNT_6ParamsE:
        .type           _ZN7cutlass13device_kernelIN5flash19enable_sm80_to_sm89INS1_16FlashAttnFwdSm80INS1_25CollectiveMainloopFwdSm80ILi8ELi1ELb1EN4cute5tupleIJNS5_1CILi128EEENS7_ILi64EEENS7_ILi256EEEEEELi256ENS_6half_tEfNS_4arch4Sm80ELb0ELb0ELb0ELb0ELb1ELb0ELb1ELb1EEENS1_21CollectiveEpilogueFwdINS6_IJS8_SA_S9_EEENS6_IJNS7_ILi1EEESI_SI_EEESC_SE_Li256ELb0ELb1ELb1ELb0EEENS1_19SingleTileSchedulerILb0ELb1ELb1ELi128EEEEEEEEEvNT_6ParamsE,@function
        .size           _ZN7cutlass13device_kernelIN5flash19enable_sm80_to_sm89INS1_16FlashAttnFwdSm80INS1_25CollectiveMainloopFwdSm80ILi8ELi1ELb1EN4cute5tupleIJNS5_1CILi128EEENS7_ILi64EEENS7_ILi256EEEEEELi256ENS_6half_tEfNS_4arch4Sm80ELb0ELb0ELb0ELb0ELb1ELb0ELb1ELb1EEENS1_21CollectiveEpilogueFwdINS6_IJS8_SA_S9_EEENS6_IJNS7_ILi1EEESI_SI_EEESC_SE_Li256ELb0ELb1ELb1ELb0EEENS1_19SingleTileSchedulerILb0ELb1ELb1ELi128EEEEEEEEEvNT_6ParamsE,(.L_x_6528 - _ZN7cutlass13device_kernelIN5flash19enable_sm80_to_sm89INS1_16FlashAttnFwdSm80INS1_25CollectiveMainloopFwdSm80ILi8ELi1ELb1EN4cute5tupleIJNS5_1CILi128EEENS7_ILi64EEENS7_ILi256EEEEEELi256ENS_6half_tEfNS_4arch4Sm80ELb0ELb0ELb0ELb0ELb1ELb0ELb1ELb1EEENS1_21CollectiveEpilogueFwdINS6_IJS8_SA_S9_EEENS6_IJNS7_ILi1EEESI_SI_EEESC_SE_Li256ELb0ELb1ELb1ELb0EEENS1_19SingleTileSchedulerILb0ELb1ELb1ELi128EEEEEEEEEvNT_6ParamsE)
        .other          _ZN7cutlass13device_kernelIN5flash19enable_sm80_to_sm89INS1_16FlashAttnFwdSm80INS1_25CollectiveMainloopFwdSm80ILi8ELi1ELb1EN4cute5tupleIJNS5_1CILi128EEENS7_ILi64EEENS7_ILi256EEEEEELi256ENS_6half_tEfNS_4arch4Sm80ELb0ELb0ELb0ELb0ELb1ELb0ELb1ELb1EEENS1_21CollectiveEpilogueFwdINS6_IJS8_SA_S9_EEENS6_IJNS7_ILi1EEESI_SI_EEESC_SE_Li256ELb0ELb1ELb1ELb0EEENS1_19SingleTileSchedulerILb0ELb1ELb1ELi128EEEEEEEEEvNT_6ParamsE,@"STO_CUDA_ENTRY STV_DEFAULT"
_ZN7cutlass13device_kernelIN5flash19enable_sm80_to_sm89INS1_16FlashAttnFwdSm80INS1_25CollectiveMainloopFwdSm80ILi8ELi1ELb1EN4cute5tupleIJNS5_1CILi128EEENS7_ILi64EEENS7_ILi256EEEEEELi256ENS_6half_tEfNS_4arch4Sm80ELb0ELb0ELb0ELb0ELb1ELb0ELb1ELb1EEENS1_21CollectiveEpilogueFwdINS6_IJS8_SA_S9_EEENS6_IJNS7_ILi1EEESI_SI_EEESC_SE_Li256ELb0ELb1ELb1ELb0EEENS1_19SingleTileSchedulerILb0ELb1ELb1ELi128EEEEEEEEEvNT_6ParamsE:
        /* <DEDUP_REMOVED lines=18> */
.L_x_3228:
[----:B------:R-:W-:Y:S02]  /*0120*/  ULDC.64 UR4, c[0x0][0x550] ;  /* 0x0001540000047ab9 */ /* 0x000fe40000000a00 */
[----:B------:R-:W-:Y:S02]  /*0130*/  UISETP.NE.AND UP0, UPT, UR4, 0x1, UPT ;  /* 0x000000010400788c */ /* 0x000fe4000bf05270 */
[----:B------:R-:W-:-:S02]  /*0140*/  UIMAD.WIDE.U32 UR8, UR6, UR5, URZ ;  /* 0x00000005060872a5 */ /* 0x000fc4000f8e003f */
[----:B------:R-:W-:Y:S02]  /*0150*/  ULDC UR4, c[0x0][0x558] ;  /* 0x0001560000047ab9 */ /* 0x000fe40000000800 */
[----:B------:R-:W-:-:S05]  /*0160*/  UMOV UR11, UR6 ;  /* 0x00000006000b7c82 */ /* 0x000fca0008000000 */
[----:B------:R-:W-:-:S03]  /*0170*/  @UP0 USHF.R.U32.HI UR11, URZ, UR4, UR9 ;  /* 0x000000043f0b0299 */ /* 0x000fc60008011609 */
.L_x_3229:
        /* <DEDUP_REMOVED lines=66> */
.L_x_3230:
        /* <DEDUP_REMOVED lines=108> */
[----:B------:R-:W-:-:S04]  /*0c60*/  IMAD R98, R19, 0x20, R18 ;  /* 0x0000002013627824 */ /* 0x000fc800078e0212 */
[--C-:B------:R-:W-:Y:S01]  /*0c70*/  IMAD R0, R0, 0x40, R98.reuse ;  /* 0x0000004000007824 */ /* 0x100fe200078e0262 */
[----:B------:R-:W-:Y:S01]  /*0c80*/  UIMAD UR19, UR15, UR4, URZ ;  /* 0x000000040f1372a4 */ /* 0x000fe2000f8e023f */
[----:B-1----:R-:W-:Y:S01]  /*0c90*/  IMAD R5, R15, 0x80, R98 ;  /* 0x000000800f057824 */ /* 0x002fe200078e0262 */
[----:B------:R-:W-:Y:S01]  /*0ca0*/  UIMAD.WIDE.U32 UR22, UR11, UR4, URZ ;  /* 0x000000040b1672a5 */ /* 0x000fe2000f8e003f */
[----:B------:R-:W-:Y:S01]  /*0cb0*/  IMAD.SHL.U32 R133, R19, 0x8, RZ ;  /* 0x0000000813857824 */ /* 0x000fe200078e00ff */
        /* <DEDUP_REMOVED lines=15> */
[----:B------:R-:W-:Y:S01]  /*0db0*/  IADD3 R58, R133, 0x80, RZ ;  /* 0x00000080853a7810 */ /* 0x000fe20007ffe0ff */
        /* <DEDUP_REMOVED lines=10> */
[----:B------:R-:W-:Y:S01]  /*0e60*/  ISETP.GE.AND P4, PT, R133, c[0x0][0x198], PT ;  /* 0x0000660085007a0c */ /* 0x000fe20003f86270 */
[----:B------:R-:W-:Y:S01]  /*0e70*/  UIMAD UR10, UR6, -0x40, UR10 ;  /* 0xffffffc0060a78a4 */ /* 0x000fe2000f8e020a */
[----:B------:R-:W-:Y:S01]  /*0e80*/  SHF.R.S32.HI R8, RZ, 0x1f, R56 ;  /* 0x0000001fff087819 */ /* 0x000fe20000011438 */
[----:B------:R-:W-:Y:S01]  /*0e90*/  UIADD3 UR5, UR19, UR5, URZ ;  /* 0x0000000513057290 */ /* 0x000fe2000fffe03f */
[----:B------:R-:W-:Y:S01]  /*0ea0*/  @P0 SHF.R.U32.HI R4, RZ, c[0x0][0x2cc], R0 ;  /* 0x0000b300ff040a19 */ /* 0x000fe20000011600 */
[----:B------:R-:W-:Y:S01]  /*0eb0*/  UISETP.GT.AND UP0, UPT, UR6, UR8, UPT ;  /* 0x000000080600728c */ /* 0x000fe2000bf04270 */
[----:B------:R-:W-:-:S02]  /*0ec0*/  ISETP.GE.AND P3, PT, R57, c[0x0][0x198], PT ;  /* 0x0000660039007a0c */ /* 0x000fc40003f66270 */
[--C-:B------:R-:W-:Y:S01]  /*0ed0*/  SHF.R.S32.HI R6, RZ, 0x1f, R4.reuse ;  /* 0x0000001fff067819 */ /* 0x100fe20000011404 */
[----:B------:R-:W-:Y:S01]  /*0ee0*/  IMAD.MOV R0, RZ, RZ, -R4 ;  /* 0x000000ffff007224 */ /* 0x000fe200078e0a04 */
[----:B------:R-:W-:Y:S01]  /*0ef0*/  ISETP.GE.AND P2, PT, R58, c[0x0][0x198], PT ;  /* 0x000066003a007a0c */ /* 0x000fe20003f46270 */
[----:B-1----:R-:W-:Y:S01]  /*0f00*/  IMAD.U32 R3, RZ, RZ, UR19 ;  /* 0x00000013ff037e24 */ /* 0x002fe2000f8e00ff */
[----:B------:R-:W-:Y:S01]  /*0f10*/  LEA.HI R8, R8, R56, RZ, 0x3 ;  /* 0x0000003808087211 */ /* 0x000fe200078f18ff */
[----:B------:R-:W-:Y:S01]  /*0f20*/  IMAD R5, R0, c[0x0][0x2c4], R5 ;  /* 0x0000b10000057a24 */ /* 0x000fe200078e0205 */
[----:B------:R-:W-:Y:S01]  /*0f30*/  ISETP.GE.AND P5, PT, R56, c[0x0][0x198], PT ;  /* 0x0000660038007a0c */ /* 0x000fe20003fa6270 */
[----:B------:R-:W-:Y:S01]  /*0f40*/  IMAD.U32 R2, RZ, RZ, UR18 ;  /* 0x00000012ff027e24 */ /* 0x000fe2000f8e00ff */
[----:B------:R-:W-:Y:S01]  /*0f50*/  LOP3.LUT R177, R8, 0xfffffff8, RZ, 0xc0, !PT ;  /* 0xfffffff808b17812 */ /* 0x000fe200078ec0ff */
[----:B------:R-:W-:Y:S01]  /*0f60*/  IMAD.U32 R3, RZ, RZ, UR5 ;  /* 0x00000005ff037e24 */ /* 0x000fe2000f8e00ff */
[----:B------:R-:W-:Y:S01]  /*0f70*/  SHF.R.S32.HI R0, RZ, 0x1f, R5 ;  /* 0x0000001fff007819 */ /* 0x000fe20000011405 */
[----:B------:R-:W-:Y:S01]  /*0f80*/  IMAD R6, R6, c[0x0][0x1b0], RZ ;  /* 0x00006c0006067a24 */ /* 0x000fe200078e02ff */
[----:B------:R-:W-:Y:S01]  /*0f90*/  ULDC.64 UR4, c[0x0][0x1e8] ;  /* 0x00007a0000047ab9 */ /* 0x000fe20000000a00 */
[C---:B------:R-:W-:Y:S01]  /*0fa0*/  IMAD.WIDE.U32 R2, R4.reuse, c[0x0][0x1b0], R2 ;  /* 0x00006c0004027a25 */ /* 0x040fe200078e0002 */
[----:B------:R-:W-:Y:S01]  /*0fb0*/  UIMAD UR18, UR15, UR4, URZ ;  /* 0x000000040f1272a4 */ /* 0x000fe2000f8e023f */
[----:B------:R-:W-:Y:S01]  /*0fc0*/  ISETP.GE.AND P6, PT, R133, c[0x0][0x1d4], PT ;  /* 0x0000750085007a0c */ /* 0x000fe20003fc6270 */
[----:B------:R-:W-:Y:S01]  /*0fd0*/  UIMAD.WIDE.U32 UR20, UR11, UR4, URZ ;  /* 0x000000040b1472a5 */ /* 0x000fe2000f8e003f */
[----:B------:R-:W-:Y:S01]  /*0fe0*/  IMAD R4, R4, c[0x0][0x1b4], R6 ;  /* 0x00006d0004047a24 */ /* 0x000fe200078e0206 */
[----:B------:R-:W-:Y:S01]  /*0ff0*/  UIMAD UR18, UR11, UR5, UR18 ;  /* 0x000000050b1272a4 */ /* 0x000fe2000f8e0212 */
[----:B------:R-:W-:Y:S01]  /*1000*/  IMAD R0, R0, c[0x0][0x1a8], RZ ;  /* 0x00006a0000007a24 */ /* 0x000fe200078e02ff */
[----:B------:R-:W-:Y:S01]  /*1010*/  LEA.HI R92, R36, R132, RZ, 0x5 ;  /* 0x00000084245c7211 */ /* 0x000fe200078f28ff */
[----:B------:R-:W-:Y:S01]  /*1020*/  IMAD.IADD R3, R3, 0x1, R4 ;  /* 0x0000000103037824 */ /* 0x000fe200078e0204 */
[----:B------:R-:W-:Y:S01]  /*1030*/  UIADD3 UR18, UR21, UR18, URZ ;  /* 0x0000001215127290 */ /* 0x000fe2000fffe03f */
[C---:B------:R-:W-:Y:S01]  /*1040*/  IMAD R6, R5.reuse, c[0x0][0x1ac], R0 ;  /* 0x00006b0005067a24 */ /* 0x040fe200078e0200 */
[----:B------:R-:W-:Y:S01]  /*1050*/  ULDC.64 UR4, c[0x0][0x210] ;  /* 0x0000840000047ab9 */ /* 0x000fe20000000a00 */
[----:B------:R-:W-:Y:S01]  /*1060*/  IMAD.WIDE.U32 R2, R5, c[0x0][0x1a8], R2 ;  /* 0x00006a0005027a25 */ /* 0x000fe200078e0002 */
[----:B------:R-:W-:Y:S01]  /*1070*/  UIMAD UR15, UR15, UR4, URZ ;  /* 0x000000040f0f72a4 */ /* 0x000fe2000f8e023f */
[----:B------:R-:W-:Y:S01]  /*1080*/  SHF.R.S32.HI R97, RZ, 0x1f, R133 ;  /* 0x0000001fff617819 */ /* 0x000fe20000011485 */
[----:B------:R-:W-:Y:S01]  /*1090*/  UIMAD.WIDE.U32 UR22, UR11, UR4, URZ ;  /* 0x000000040b1672a5 */ /* 0x000fe2000f8e003f */
[----:B------:R-:W-:Y:S01]  /*10a0*/  IMAD.SHL.U32 R4, R18, 0x40, RZ ;  /* 0x0000004012047824 */ /* 0x000fe200078e00ff */
[----:B------:R-:W-:Y:S01]  /*10b0*/  LEA R13, P0, R2, c[0x0][0x160], 0x1 ;  /* 0x00005800020d7a11 */ /* 0x000fe200078008ff */
[----:B------:R-:W-:Y:S01]  /*10c0*/  IMAD.IADD R3, R3, 0x1, R6 ;  /* 0x0000000103037824 */ /* 0x000fe200078e0206 */
[----:B------:R-:W-:Y:S01]  /*10d0*/  UIMAD UR4, UR11, UR5, UR15 ;  /* 0x000000050b0472a4 */ /* 0x000fe2000f8e020f */
[----:B------:R-:W-:-:S02]  /*10e0*/  SHF.R.S32.HI R94, RZ, 0x1f, R177 ;  /* 0x0000001fff5e7819 */ /* 0x000fc400000114b1 */
[----:B------:R-:W-:Y:S01]  /*10f0*/  LOP3.LUT R0, R4, 0x1c0, RZ, 0xc0, !PT ;  /* 0x000001c004007812 */ /* 0x000fe200078ec0ff */
[----:B------:R-:W-:Y:S01]  /*1100*/  UIADD3 UR4, UR23, UR4, URZ ;  /* 0x0000000417047290 */ /* 0x000fe2000fffe03f */
[----:B------:R-:W-:Y:S02]  /*1110*/  LEA.HI.X R14, R2, c[0x0][0x164], R3, 0x1, P0 ;  /* 0x00005900020e7a11 */ /* 0x000fe400000f0c03 */
[----:B------:R-:W-:Y:S01]  /*1120*/  SHF.R.U32.HI R4, RZ, 0x3, R0 ;  /* 0x00000003ff047819 */ /* 0x000fe20000011600 */
[----:B------:R-:W-:Y:S01]  /*1130*/  SHFL.IDX PT, R2, R13, RZ, 0x181f ;  /* 0x00181fff0d027589 */ /* 0x000fe200000e0000 */
[----:B------:R-:W-:Y:S02]  /*1140*/  LOP3.LUT R0, R0, 0x38, R133, 0xf8, !PT ;  /* 0x0000003800007812 */ /* 0x000fe400078ef885 */
        /* <DEDUP_REMOVED lines=16> */
[----:B------:R-:W1:Y:S01]  /*1250*/  SHFL.IDX PT, R4, R13, 0x1, 0x181f ;  /* 0x00381f000d047f89 */ /* 0x000e6200000e0000 */
[----:B------:R-:W-:-:S02]  /*1260*/  SHF.R.S32.HI R95, RZ, 0x1f, R178 ;  /* 0x0000001fff5f7819 */ /* 0x000fc400000114b2 */
[----:B------:R-:W-:Y:S01]  /*1270*/  IMAD R16, R0, c[0x0][0x2b8], R9 ;  /* 0x0000ae0000107a24 */ /* 0x000fe200078e0209 */
[----:B------:R3:W-:Y:S01]  /*1280*/  @!P0 LDGSTS.E.BYPASS.LTC128B.128 [R93+0x100], [R6.64], !P4 ;  /* 0x00100000065d8fae */ /* 0x0007e2000e101d4c */
[----:B------:R-:W-:Y:S01]  /*1290*/  @!P0 IMAD.WIDE R8, R176, 0x2, R2 ;  /* 0x00000002b0088825 */ /* 0x000fe200078e0202 */
[----:B------:R-:W-:Y:S02]  /*12a0*/  IADD3 R0, R15, 0x20, RZ ;  /* 0x000000200f007810 */ /* 0x000fe40007ffe0ff */
[----:B------:R-:W-:Y:S02]  /*12b0*/  SHF.R.S32.HI R12, RZ, 0x1f, R16 ;  /* 0x0000001fff0c7819 */ /* 0x000fe40000011410 */
[----:B------:R4:W-:Y:S01]  /*12c0*/  @!P0 LDGSTS.E.BYPASS.LTC128B.128 [R93+0x4100], [R8.64], !P3 ;  /* 0x04100000085d8fae */ /* 0x0009e2000d901d4c */
[----:B------:R-:W-:Y:S01]  /*12d0*/  SHF.R.S32.HI R96, RZ, 0x1f, R176 ;  /* 0x0000001fff607819 */ /* 0x000fe200000114b0 */
        /* <DEDUP_REMOVED lines=14> */
[----:B------:R-:W-:-:S04]  /*13c0*/  @!P0 IMAD.WIDE R6, R178, 0x2, R4 ;  /* 0x00000002b2068825 */ /* 0x000fc800078e0204 */
[----:B------:R-:W-:Y:S01]  /*13d0*/  IMAD.IADD R3, R3, 0x1, R0 ;  /* 0x0000000103037824 */ /* 0x000fe200078e0200 */
[----:B------:R3:W-:Y:S01]  /*13e0*/  @!P0 LDGSTS.E.BYPASS.LTC128B.128 [R93+0x9100], [R6.64], !P2 ;  /* 0x09100000065d8fae */ /* 0x0007e2000d101d4c */
[----:B------:R-:W-:-:S04]  /*13f0*/  @!P0 IMAD.WIDE R4, R177, 0x2, R4 ;  /* 0x00000002b1048825 */ /* 0x000fc800078e0204 */
        /* <DEDUP_REMOVED lines=47> */
[----:B------:R-:W-:Y:S01]  /*16f0*/  ISETP.GE.AND P1, PT, R21, 0x1, PT ;  /* 0x000000011500780c */ /* 0x000fe20003f26270 */
[----:B------:R-:W-:Y:S02]  /*1700*/  IMAD.IADD R0, R132, 0x1, -R0 ;  /* 0x0000000184007824 */ /* 0x000fe400078e0a00 */
        /* <DEDUP_REMOVED lines=52> */
[----:B------:R-:W-:-:S03]  /*1a50*/  LOP3.LUT R0, R0, 0x1c0, RZ, 0xc0, !PT ;  /* 0x000001c000007812 */ /* 0x000fc600078ec0ff */
[----:B------:R-:W-:Y:S01]  /*1a60*/  IMAD.X R33, R5, 0x1, R15, P1 ;  /* 0x0000000105217824 */ /* 0x000fe200008e060f */
[----:B------:R-:W-:Y:S01]  /*1a70*/  R2P PR, R10, 0x6 ;  /* 0x000000060a007804 */ /* 0x000fe20000000000 */
[----:B------:R-:W-:-:S05]  /*1a80*/  @P0 IMAD.WIDE R4, R176, 0x2, R2 ;  /* 0x00000002b0040825 */ /* 0x000fca00078e0202 */
        /* <DEDUP_REMOVED lines=16> */
[----:B------:R-:W-:Y:S01]  /*1b90*/  LOP3.LUT R5, R4, R3, RZ, 0x3c, !PT ;  /* 0x0000000304057212 */ /* 0x000fe200078e3cff */
[----:B------:R-:W-:Y:S01]  /*1ba0*/  IMAD.SHL.U32 R4, R11, 0x40, RZ ;  /* 0x000000400b047824 */ /* 0x000fe200078e00ff */
[----:B------:R-:W-:Y:S01]  /*1bb0*/  LOP3.LUT R3, R0, 0x8, R2, 0xf8, !PT ;  /* 0x0000000800037812 */ /* 0x000fe200078ef802 */
[----:B------:R-:W-:Y:S01]  /*1bc0*/  IMAD.SHL.U32 R2, R92, 0x20, RZ ;  /* 0x000000205c027824 */ /* 0x000fe200078e00ff */
[----:B------:R-:W-:Y:S02]  /*1bd0*/  SHF.R.U32.HI R0, RZ, 0x3, R0 ;  /* 0x00000003ff007819 */ /* 0x000fe40000011600 */
[----:B------:R-:W-:Y:S02]  /*1be0*/  LOP3.LUT R4, R5, 0xfffffe00, R4, 0xf8, !PT ;  /* 0xfffffe0005047812 */ /* 0x000fe400078ef804 */
[----:B------:R-:W-:Y:S02]  /*1bf0*/  LOP3.LUT R2, R2, 0x7ffffc00, RZ, 0xc0, !PT ;  /* 0x7ffffc0002027812 */ /* 0x000fe400078ec0ff */
[----:B------:R-:W-:-:S02]  /*1c00*/  LOP3.LUT R0, R3, R0, RZ, 0x3c, !PT ;  /* 0x0000000003007212 */ /* 0x000fc400078e3cff */
[----:B------:R-:W-:Y:S01]  /*1c10*/  SEL R5, R6, 0xfffffff0, !P1 ;  /* 0xfffffff006057807 */ /* 0x000fe20004800000 */
[----:B------:R-:W-:Y:S01]  /*1c20*/  IMAD.IADD R2, R4, 0x1, R2 ;  /* 0x0000000104027824 */ /* 0x000fe200078e0202 */
[----:B------:R-:W-:Y:S01]  /*1c30*/  BAR.SYNC.DEFER_BLOCKING 0x0 ;  /* 0x0000000000007b1d */ /* 0x000fe20000010000 */
[----:B------:R-:W-:Y:S01]  /*1c40*/  IMAD R0, R9, 0x200, R0 ;  /* 0x0000020009007824 */ /* 0x000fe200078e0200 */
[----:B------:R-:W-:Y:S01]  /*1c50*/  ISETP.GE.AND P1, PT, R133, c[0x0][0x1d4], PT ;  /* 0x0000750085007a0c */ /* 0x000fe20003f26270 */
[C---:B------:R-:W-:Y:S01]  /*1c60*/  IMAD.SHL.U32 R232, R2.reuse, 0x2, RZ ;  /* 0x0000000202e87824 */ /* 0x040fe200078e00ff */
[----:B------:R-:W-:Y:S01]  /*1c70*/  LEA R240, R2, 0x100, 0x1 ;  /* 0x0000010002f07811 */ /* 0x000fe200078e08ff */
[----:B------:R-:W-:Y:S01]  /*1c80*/  IMAD.SHL.U32 R134, R0, 0x2, RZ ;  /* 0x0000000200867824 */ /* 0x000fe200078e00ff */
[----:B------:R-:W-:Y:S02]  /*1c90*/  SEL R0, R7, 0xffffffe0, !P2 ;  /* 0xffffffe007007807 */ /* 0x000fe40005000000 */
[----:B------:R-:W-:Y:S01]  /*1ca0*/  SEL R3, R6, 0xfffffff0, !P0 ;  /* 0xfffffff006037807 */ /* 0x000fe20004000000 */
[--C-:B------:R-:W-:Y:S01]  /*1cb0*/  IMAD R236, R5, 0x2, R240.reuse ;  /* 0x0000000205ec7824 */ /* 0x100fe200078e02f0 */
[----:B------:R-:W-:Y:S01]  /*1cc0*/  ISETP.LT.OR P0, PT, R21, 0x1, P1 ;  /* 0x000000011500780c */ /* 0x000fe20000f01670 */
[C---:B------:R-:W-:Y:S01]  /*1cd0*/  IMAD R240, R0.reuse, 0x2, R240 ;  /* 0x0000000200f07824 */ /* 0x040fe200078e02f0 */
[----:B------:R-:W-:Y:S01]  /*1ce0*/  ISETP.GE.AND P1, PT, R57, c[0x0][0x1d4], PT ;  /* 0x0000750039007a0c */ /* 0x000fe20003f26270 */
[----:B------:R-:W-:Y:S01]  /*1cf0*/  IMAD R244, R0, 0x2, R236 ;  /* 0x0000000200f47824 */ /* 0x000fe200078e02ec */
[----:B------:R-:W-:Y:S01]  /*1d00*/  ISETP.GE.AND P2, PT, R58, c[0x0][0x1d4], PT ;  /* 0x000075003a007a0c */ /* 0x000fe20003f46270 */
[----:B------:R-:W-:Y:S01]  /*1d10*/  IMAD R6, R3, 0x2, R134 ;  /* 0x0000000203067824 */ /* 0x000fe200078e0286 */
        /* <DEDUP_REMOVED lines=34> */
[----:B------:R-:W-:Y:S04]  /*1f40*/  STL [R1], R84 ;  /* 0x0000005401007387 */ /* 0x000fe80000100800 */
        /* <DEDUP_REMOVED lines=9> */
[C---:B------:R-:W-:Y:S01]  /*1fe0*/  ISETP.LT.OR P0, PT, R21.reuse, 0x21, P0 ;  /* 0x000000211500780c */ /* 0x040fe20000701670 */
[----:B------:R-:W-:Y:S08]  /*1ff0*/  HMMA.16816.F32 R60, R172, R40, R12 ;  /* 0x00000028ac3c723c */ /* 0x000ff0000000180c */
[----:B---3--:R-:W-:Y:S04]  /*2000*/  HMMA.16816.F32 R12, R168, R48, RZ ;  /* 0x00000030a80c723c */ /* 0x008fe800000018ff */
[----:B------:R2:W-:Y:S01]  /*2010*/  LDGSTS.E.BYPASS.LTC128B.128 [R93+0x1100], [R26.64], !P0 ;  /* 0x011000001a5d7fae */ /* 0x0005e2000c101d4c */
[----:B------:R-:W-:-:S02]  /*2020*/  ISETP.LT.OR P0, PT, R21, 0x21, P1 ;  /* 0x000000211500780c */ /* 0x000fc40000f01670 */
[----:B------:R-:W-:-:S04]  /*2030*/  ISETP.GE.AND P1, PT, R58, c[0x0][0x1d4], PT ;  /* 0x000075003a007a0c */ /* 0x000fc80003f26270 */
[----:B------:R-:W-:-:S07]  /*2040*/  ISETP.LT.OR P1, PT, R21, 0x21, P1 ;  /* 0x000000211500780c */ /* 0x000fce0000f21670 */
[----:B------:R2:W-:Y:S01]  /*2050*/  LDGSTS.E.BYPASS.LTC128B.128 [R93+0x3100], [R24.64], !P0 ;  /* 0x03100000185d7fae */ /* 0x0005e2000c101d4c */
[----:B------:R-:W-:Y:S02]  /*2060*/  LOP3.LUT P0, RZ, R19, 0x4, RZ, 0xc0, !PT ;  /* 0x0000000413ff7812 */ /* 0x000fe4000780c0ff */
[C---:B-1----:R-:W-:Y:S02]  /*2070*/  HMMA.16816.F32 R16, R168.reuse, R10, RZ ;  /* 0x0000000aa810723c */ /* 0x042fe400000018ff */
[----:B------:R-:W-:Y:S01]  /*2080*/  SEL R2, R7, 0xffffffe0, !P0 ;  /* 0xffffffe007027807 */ /* 0x000fe20004000000 */
[----:B------:R1:W-:Y:S01]  /*2090*/  LDGSTS.E.BYPASS.LTC128B.128 [R93+0x5100], [R34.64], !P1 ;  /* 0x05100000225d7fae */ /* 0x0003e2000c901d4c */
[----:B------:R-:W-:Y:S02]  /*20a0*/  ISETP.LT.OR P0, PT, R21, 0x21, P2 ;  /* 0x000000211500780c */ /* 0x000fe40001701670 */
[----:B------:R-:W-:Y:S01]  /*20b0*/  ISETP.GT.AND P1, PT, R98, 0x3f, PT ;  /* 0x0000003f6200780c */ /* 0x000fe20003f24270 */
[C---:B------:R-:W-:Y:S01]  /*20c0*/  IMAD R251, R2.reuse, 0x2, R134 ;  /* 0x0000000202fb7824 */ /* 0x040fe200078e0286 */
[----:B----4-:R-:W-:Y:S01]  /*20d0*/  HMMA.16816.F32 R20, R168, R52, RZ ;  /* 0x00000034a814723c */ /* 0x010fe200000018ff */
[----:B------:R-:W-:Y:S01]  /*20e0*/  IMAD R252, R2, 0x2, R84 ;  /* 0x0000000202fc7824 */ /* 0x000fe200078e0254 */
[----:B------:R-:W-:-:S05]  /*20f0*/  IADD3 R2, R93, 0x100, RZ ;  /* 0x000001005d027810 */ /* 0x000fca0007ffe0ff */
[----:B------:R-:W-:Y:S01]  /*2100*/  STL [R1+0x10], R2 ;  /* 0x0000100201007387 */ /* 0x000fe20000100800 */
[----:B------:R-:W-:Y:S03]  /*2110*/  HMMA.16816.F32 R12, R172, R68, R12 ;  /* 0x00000044ac0c723c */ /* 0x000fe6000000180c */
        /* <DEDUP_REMOVED lines=10> */
[----:B------:R-:W-:Y:S04]  /*21c0*/  LDSM.16.M88.4 R16, [R251+0x10900] ;  /* 0x01090000fb10783b */ /* 0x000fe80000000200 */
[----:B-1----:R-:W1:Y:S01]  /*21d0*/  LDSM.16.M88.4 R32, [R251+0x10100] ;  /* 0x01010000fb20783b */ /* 0x002e620000000200 */
[C---:B-----5:R-:W-:Y:S03]  /*21e0*/  HMMA.16816.F32 R28, R172.reuse, R44, R24 ;  /* 0x0000002cac1c723c */ /* 0x060fe60000001818 */
[----:B------:R-:W-:Y:S05]  /*21f0*/  LDSM.16.M88.4 R44, [R252] ;  /* 0x00000000fc2c783b */ /* 0x000fea0000000200 */
[----:B------:R-:W-:Y:S08]  /*2200*/  HMMA.16816.F32 R56, R172, R42, R8 ;  /* 0x0000002aac38723c */ /* 0x000ff00000001808 */
[C---:B------:R-:W-:Y:S01]  /*2210*/  HMMA.16816.F32 R8, R168.reuse, R50, RZ ;  /* 0x00000032a808723c */ /* 0x040fe200000018ff */
[----:B------:R-:W2:Y:S07]  /*2220*/  LDSM.16.M88.4 R48, [R251+0x11900] ;  /* 0x01190000fb30783b */ /* 0x000eae0000000200 */
[----:B------:R-:W-:Y:S01]  /*2230*/  HMMA.16816.F32 R24, R168, R54, RZ ;  /* 0x00000036a818723c */ /* 0x000fe200000018ff */
[----:B------:R-:W-:Y:S07]  /*2240*/  LDSM.16.M88.4 R52, [R134+0x12900] ;  /* 0x012900008634783b */ /* 0x000fee0000000200 */
[C---:B------:R-:W-:Y:S08]  /*2250*/  HMMA.16816.F32 R20, R172.reuse, R72, R20 ;  /* 0x00000048ac14723c */ /* 0x040ff00000001814 */
[C---:B------:R-:W-:Y:S01]  /*2260*/  HMMA.16816.F32 R8, R172.reuse, R70, R8 ;  /* 0x00000046ac08723c */ /* 0x040fe20000001808 */
[----:B------:R-:W-:Y:S07]  /*2270*/  LDSM.16.M88.4 R68, [R252+0x800] ;  /* 0x00080000fc44783b */ /* 0x000fee0000000200 */
[----:B------:R-:W-:Y:S01]  /*2280*/  HMMA.16816.F32 R24, R172, R74, R24 ;  /* 0x0000004aac18723c */ /* 0x000fe20000001818 */
[----:B------:R-:W3:Y:S07]  /*2290*/  LDSM.16.M88.4 R72, [R252+0x1000] ;  /* 0x00100000fc48783b */ /* 0x000eee0000000200 */
[C---:B-1----:R-:W-:Y:S08]  /*22a0*/  HMMA.16816.F32 R28, R192.reuse, R32, R28 ;  /* 0x00000020c01c723c */ /* 0x042ff0000000181c */
[C---:B------:R-:W-:Y:S01]  /*22b0*/  HMMA.16816.F32 R32, R192.reuse, R34, R64 ;  /* 0x00000022c020723c */ /* 0x040fe20000001840 */
[----:B------:R-:W-:Y:S07]  /*22c0*/  LDSM.16.M88.4 R64, [R134+0x13100] ;  /* 0x013100008640783b */ /* 0x000fee0000000200 */
[C---:B------:R-:W-:Y:S08]  /*22d0*/  HMMA.16816.F32 R12, R192.reuse, R36, R12 ;  /* 0x00000024c00c723c */ /* 0x040ff0000000180c */
[C---:B------:R-:W-:Y:S08]  /*22e0*/  HMMA.16816.F32 R8, R192.reuse, R38, R8 ;  /* 0x00000026c008723c */ /* 0x040ff00000001808 */
[C---:B------:R-:W-:Y:S01]  /*22f0*/  HMMA.16816.F32 R40, R192.reuse, R16, R60 ;  /* 0x00000010c028723c */ /* 0x040fe2000000183c */
[----:B------:R-:W-:Y:S07]  /*2300*/  LDSM.16.M88.4 R60, [R84+0x2800] ;  /* 0x00280000543c783b */ /* 0x000fee0000000200 */
[C---:B------:R-:W-:Y:S01]  /*2310*/  HMMA.16816.F32 R56, R192.reuse, R18, R56 ;  /* 0x00000012c038723c */ /* 0x040fe20000001838 */
[----:B------:R-:W-:Y:S07]  /*2320*/  LDSM.16.M88.4 R16, [R84+0x2000] ;  /* 0x002000005410783b */ /* 0x000fee0000000200 */
[C---:B--2---:R-:W-:Y:S08]  /*2330*/  HMMA.16816.F32 R20, R192.reuse, R48, R20 ;  /* 0x00000030c014723c */ /* 0x044ff00000001814 */
[----:B------:R-:W-:Y:S01]  /*2340*/  HMMA.16816.F32 R24, R192, R50, R24 ;  /* 0x00000032c018723c */ /* 0x000fe20000001818 */
[----:B------:R-:W1:Y:S07]  /*2350*/  LDSM.16.M88.4 R48, [R134+0x12100] ;  /* 0x012100008630783b */ /* 0x000e6e0000000200 */
[C---:B------:R-:W-:Y:S08]  /*2360*/  HMMA.16816.F32 R28, R196.reuse, R44, R28 ;  /* 0x0000002cc41c723c */ /* 0x040ff0000000181c */
[C---:B------:R-:W-:Y:S01]  /*2370*/  HMMA.16816.F32 R32, R196.reuse, R46, R32 ;  /* 0x0000002ec420723c */ /* 0x040fe20000001820 */
[----:B------:R-:W-:Y:S07]  /*2380*/  LDSM.16.M88.4 R44, [R251+0x12900] ;  /* 0x01290000fb2c783b */ /* 0x000fee0000000200 */
[C---:B---3--:R-:W-:Y:S08]  /*2390*/  HMMA.16816.F32 R12, R196.reuse, R72, R12 ;  /* 0x00000048c40c723c */ /* 0x048ff0000000180c */
[C---:B------:R-:W-:Y:S01]  /*23a0*/  HMMA.16816.F32 R8, R196.reuse, R74, R8 ;  /* 0x0000004ac408723c */ /* 0x040fe20000001808 */
[----:B------:R-:W-:Y:S07]  /*23b0*/  LDSM.16.M88.4 R72, [R251+0x13900] ;  /* 0x01390000fb48783b */ /* 0x000fee0000000200 */
[C---:B------:R-:W-:Y:S01]  /*23c0*/  HMMA.16816.F32 R36, R196.reuse, R68, R40 ;  /* 0x00000044c424723c */ /* 0x040fe20000001828 */
[----:B------:R-:W-:Y:S07]  /*23d0*/  LDSM.16.M88.4 R40, [R251+0x12100] ;  /* 0x01210000fb28783b */ /* 0x000fee0000000200 */
[C---:B------:R-:W-:Y:S01]  /*23e0*/  HMMA.16816.F32 R56, R196.reuse, R70, R56 ;  /* 0x00000046c438723c */ /* 0x040fe20000001838 */
[----:B------:R-:W2:Y:S07]  /*23f0*/  LDSM.16.M88.4 R68, [R84+0x3000] ;  /* 0x003000005444783b */ /* 0x000eae0000000200 */
[C---:B------:R-:W-:Y:S08]  /*2400*/  HMMA.16816.F32 R20, R196.reuse, R80, R20 ;  /* 0x00000050c414723c */ /* 0x040ff00000001814 */
[----:B------:R-:W-:Y:S01]  /*2410*/  HMMA.16816.F32 R24, R196, R82, R24 ;  /* 0x00000052c418723c */ /* 0x000fe20000001818 */
[----:B------:R-:W3:Y:S07]  /*2420*/  LDSM.16.M88.4 R80, [R84+0x3800] ;  /* 0x003800005450783b */ /* 0x000eee0000000200 */
        /* <DEDUP_REMOVED lines=12> */
[C---:B------:R-:W-:Y:S08]  /*24f0*/  HMMA.16816.F32 R28, R204.reuse, R16, R28 ;  /* 0x00000010cc1c723c */ /* 0x040ff0000000181c */
[C---:B------:R-:W-:Y:S01]  /*2500*/  HMMA.16816.F32 R32, R204.reuse, R18, R32 ;  /* 0x00000012cc20723c */ /* 0x040fe20000001820 */
[----:B------:R-:W4:Y:S07]  /*2510*/  LDSM.16.M88.4 R16, [R252+0x2000] ;  /* 0x00200000fc10783b */ /* 0x000f2e0000000200 */
[C---:B--2---:R-:W-:Y:S08]  /*2520*/  HMMA.16816.F32 R12, R204.reuse, R68, R12 ;  /* 0x00000044cc0c723c */ /* 0x044ff0000000180c */
[C---:B------:R-:W-:Y:S01]  /*2530*/  HMMA.16816.F32 R8, R204.reuse, R70, R8 ;  /* 0x00000046cc08723c */ /* 0x040fe20000001808 */
[----:B------:R-:W2:Y:S07]  /*2540*/  LDSM.16.M88.4 R68, [R252+0x3800] ;  /* 0x00380000fc44783b */ /* 0x000eae0000000200 */
[C---:B------:R-:W-:Y:S08]  /*2550*/  HMMA.16816.F32 R36, R204.reuse, R60, R36 ;  /* 0x0000003ccc24723c */ /* 0x040ff00000001824 */
[C---:B------:R-:W-:Y:S01]  /*2560*/  HMMA.16816.F32 R56, R204.reuse, R62, R56 ;  /* 0x0000003ecc38723c */ /* 0x040fe20000001838 */
[----:B------:R-:W-:Y:S07]  /*2570*/  LDSM.16.M88.4 R60, [R134+0x15100] ;  /* 0x01510000863c783b */ /* 0x000fee0000000200 */
[C---:B---3--:R-:W-:Y:S08]  /*2580*/  HMMA.16816.F32 R20, R204.reuse, R80, R20 ;  /* 0x00000050cc14723c */ /* 0x048ff00000001814 */
[----:B------:R-:W-:Y:S01]  /*2590*/  HMMA.16816.F32 R24, R204, R82, R24 ;  /* 0x00000052cc18723c */ /* 0x000fe20000001818 */
[----:B------:R-:W-:Y:S07]  /*25a0*/  LDSM.16.M88.4 R80, [R251+0x16900] ;  /* 0x01690000fb50783b */ /* 0x000fee0000000200 */
[C---:B------:R-:W-:Y:S08]  /*25b0*/  HMMA.16816.F32 R28, R208.reuse, R40, R28 ;  /* 0x00000028d01c723c */ /* 0x040ff0000000181c */
[C---:B------:R-:W-:Y:S01]  /*25c0*/  HMMA.16816.F32 R32, R208.reuse, R42, R32 ;  /* 0x0000002ad020723c */ /* 0x040fe20000001820 */
[----:B------:R-:W-:Y:S07]  /*25d0*/  LDSM.16.M88.4 R40, [R84+0x4000] ;  /* 0x004000005428783b */ /* 0x000fee0000000200 */
[C---:B-1----:R-:W-:Y:S08]  /*25e0*/  HMMA.16816.F32 R12, R208.reuse, R48, R12 ;  /* 0x00000030d00c723c */ /* 0x042ff0000000180c */
[C---:B------:R-:W-:Y:S01]  /*25f0*/  HMMA.16816.F32 R8, R208.reuse, R50, R8 ;  /* 0x00000032d008723c */ /* 0x040fe20000001808 */
[----:B------:R-:W-:Y:S07]  /*2600*/  LDSM.16.M88.4 R48, [R134+0x14900] ;  /* 0x014900008630783b */ /* 0x000fee0000000200 */
[C---:B------:R-:W-:Y:S08]  /*2610*/  HMMA.16816.F32 R36, R208.reuse, R44, R36 ;  /* 0x0000002cd024723c */ /* 0x040ff00000001824 */
[C---:B------:R-:W-:Y:S01]  /*2620*/  HMMA.16816.F32 R56, R208.reuse, R46, R56 ;  /* 0x0000002ed038723c */ /* 0x040fe20000001838 */
[----:B------:R-:W1:Y:S07]  /*2630*/  LDSM.16.M88.4 R44, [R134+0x14100] ;  /* 0x01410000862c783b */ /* 0x000e6e0000000200 */
[C---:B------:R-:W-:Y:S08]  /*2640*/  HMMA.16816.F32 R20, R208.reuse, R72, R20 ;  /* 0x00000048d014723c */ /* 0x040ff00000001814 */
[----:B------:R-:W-:Y:S01]  /*2650*/  HMMA.16816.F32 R24, R208, R74, R24 ;  /* 0x0000004ad018723c */ /* 0x000fe20000001818 */
[----:B------:R-:W3:Y:S07]  /*2660*/  LDSM.16.M88.4 R72, [R134+0x15900] ;  /* 0x015900008648783b */ /* 0x000eee0000000200 */
[C---:B----4-:R-:W-:Y:S08]  /*2670*/  HMMA.16816.F32 R28, R212.reuse, R16, R28 ;  /* 0x00000010d41c723c */ /* 0x050ff0000000181c */
[C---:B------:R-:W-:Y:S08]  /*2680*/  HMMA.16816.F32 R32, R212.reuse, R18, R32 ;  /* 0x00000012d420723c */ /* 0x040ff00000001820 */
[C---:B------:R-:W-:Y:S08]  /*2690*/  HMMA.16816.F32 R12, R212.reuse, R64, R12 ;  /* 0x00000040d40c723c */ /* 0x040ff0000000180c */
[C---:B------:R-:W-:Y:S01]  /*26a0*/  HMMA.16816.F32 R8, R212.reuse, R66, R8 ;  /* 0x00000042d408723c */ /* 0x040fe20000001808 */
[----:B------:R-:W-:Y:S07]  /*26b0*/  LDSM.16.M88.4 R64, [R251+0x15100] ;  /* 0x01510000fb40783b */ /* 0x000fee0000000200 */
[C---:B------:R-:W-:Y:S08]  /*26c0*/  HMMA.16816.F32 R36, R212.reuse, R52, R36 ;  /* 0x00000034d424723c */ /* 0x040ff00000001824 */
[C---:B------:R-:W-:Y:S01]  /*26d0*/  HMMA.16816.F32 R56, R212.reuse, R54, R56 ;  /* 0x00000036d438723c */ /* 0x040fe20000001838 */
[----:B------:R-:W-:Y:S07]  /*26e0*/  LDSM.16.M88.4 R52, [R84+0x4800] ;  /* 0x004800005434783b */ /* 0x000fee0000000200 */
[C---:B--2---:R-:W-:Y:S08]  /*26f0*/  HMMA.16816.F32 R20, R212.reuse, R68, R20 ;  /* 0x00000044d414723c */ /* 0x044ff00000001814 */
[----:B------:R-:W-:Y:S01]  /*2700*/  HMMA.16816.F32 R24, R212, R70, R24 ;  /* 0x00000046d418723c */ /* 0x000fe20000001818 */
[----:B------:R-:W2:Y:S07]  /*2710*/  LDSM.16.M88.4 R68, [R84+0x5000] ;  /* 0x005000005444783b */ /* 0x000eae0000000200 */
        /* <DEDUP_REMOVED lines=8> */
[----:B------:R-:W4:Y:S07]  /*27a0*/  LDSM.16.M88.4 R48, [R251+0x14900] ;  /* 0x01490000fb30783b */ /* 0x000f2e0000000200 */
[C---:B---3--:R-:W-:Y:S08]  /*27b0*/  HMMA.16816.F32 R8, R216.reuse, R72, R20 ;  /* 0x00000048d808723c */ /* 0x048ff00000001814 */
[----:B------:R-:W-:Y:S01]  /*27c0*/  HMMA.16816.F32 R24, R216, R74, R24 ;  /* 0x0000004ad818723c */ /* 0x000fe20000001818 */
[----:B------:R-:W3:Y:S07]  /*27d0*/  LDSM.16.M88.4 R72, [R251+0x15900] ;  /* 0x01590000fb48783b */ /* 0x000eee0000000200 */
[C---:B------:R-:W-:Y:S08]  /*27e0*/  HMMA.16816.F32 R28, R220.reuse, R40, R28 ;  /* 0x00000028dc1c723c */ /* 0x040ff0000000181c */
[C---:B------:R-:W-:Y:S01]  /*27f0*/  HMMA.16816.F32 R32, R220.reuse, R42, R32 ;  /* 0x0000002adc20723c */ /* 0x040fe20000001820 */
[----:B------:R-:W5:Y:S07]  /*2800*/  LDSM.16.M88.4 R40, [R252+0x4000] ;  /* 0x00400000fc28783b */ /* 0x000f6e0000000200 */
[C---:B--2---:R-:W-:Y:S08]  /*2810*/  HMMA.16816.F32 R20, R220.reuse, R68, R16 ;  /* 0x00000044dc14723c */ /* 0x044ff00000001810 */
        /* <DEDUP_REMOVED lines=10> */
[----:B------:R-:W1:Y:S07]  /*28c0*/  LDSM.16.M88.4 R44, [R134+0x16100] ;  /* 0x01610000862c783b */ /* 0x000e6e0000000200 */
[C---:B------:R-:W-:Y:S08]  /*28d0*/  HMMA.16816.F32 R24, R224.reuse, R64, R20 ;  /* 0x00000040e018723c */ /* 0x040ff00000001814 */
[C---:B------:R-:W-:Y:S01]  /*28e0*/  HMMA.16816.F32 R20, R224.reuse, R66, R16 ;  /* 0x00000042e014723c */ /* 0x040fe20000001810 */
[----:B------:R-:W1:Y:S07]  /*28f0*/  LDSM.16.M88.4 R64, [R134+0x17100] ;  /* 0x017100008640783b */ /* 0x000e6e0000000200 */
[C---:B----4-:R-:W-:Y:S08]  /*2900*/  HMMA.16816.F32 R36, R224.reuse, R48, R36 ;  /* 0x00000030e024723c */ /* 0x050ff00000001824 */
[C---:B------:R-:W-:Y:S01]  /*2910*/  HMMA.16816.F32 R56, R224.reuse, R50, R56 ;  /* 0x00000032e038723c */ /* 0x040fe20000001838 */
[----:B------:R-:W-:Y:S07]  /*2920*/  LDSM.16.M88.4 R48, [R84+0x6800] ;  /* 0x006800005430783b */ /* 0x000fee0000000200 */
[C---:B---3--:R-:W-:Y:S08]  /*2930*/  HMMA.16816.F32 R16, R224.reuse, R72, R12 ;  /* 0x00000048e010723c */ /* 0x048ff0000000180c */
[----:B------:R-:W-:Y:S01]  /*2940*/  HMMA.16816.F32 R12, R224, R74, R8 ;  /* 0x0000004ae00c723c */ /* 0x000fe20000001808 */
[----:B------:R-:W3:Y:S07]  /*2950*/  LDSM.16.M88.4 R72, [R134+0x17900] ;  /* 0x017900008648783b */ /* 0x000eee0000000200 */
[C---:B-----5:R-:W-:Y:S08]  /*2960*/  HMMA.16816.F32 R8, R228.reuse, R40, R28 ;  /* 0x00000028e408723c */ /* 0x060ff0000000181c */
[C---:B------:R-:W-:Y:S01]  /*2970*/  HMMA.16816.F32 R32, R228.reuse, R42, R32 ;  /* 0x0000002ae420723c */ /* 0x040fe20000001820 */
[----:B------:R-:W4:Y:S07]  /*2980*/  LDSM.16.M88.4 R40, [R84+0x6000] ;  /* 0x006000005428783b */ /* 0x000f2e0000000200 */
[C---:B--2---:R-:W-:Y:S08]  /*2990*/  HMMA.16816.F32 R28, R228.reuse, R68, R24 ;  /* 0x00000044e41c723c */ /* 0x044ff00000001818 */
[C---:B------:R-:W-:Y:S01]  /*29a0*/  HMMA.16816.F32 R24, R228.reuse, R70, R20 ;  /* 0x00000046e418723c */ /* 0x040fe20000001814 */
[----:B------:R-:W-:Y:S07]  /*29b0*/  LDSM.16.M88.4 R68, [R84+0x7800] ;  /* 0x007800005444783b */ /* 0x000fee0000000200 */
[C---:B------:R-:W-:Y:S08]  /*29c0*/  HMMA.16816.F32 R36, R228.reuse, R60, R36 ;  /* 0x0000003ce424723c */ /* 0x040ff00000001824 */
[C---:B------:R-:W-:Y:S01]  /*29d0*/  HMMA.16816.F32 R56, R228.reuse, R62, R56 ;  /* 0x0000003ee438723c */ /* 0x040fe20000001838 */
[----:B------:R-:W2:Y:S04]  /*29e0*/  LDSM.16.M88.4 R60, [R84+0x7000] ;  /* 0x00700000543c783b */ /* 0x000ea80000000200 */
[----:B------:R-:W-:Y:S03]  /*29f0*/  LDSM.16.M88.4 R84, [R251+0x17100] ;  /* 0x01710000fb54783b */ /* 0x000fe60000000200 */
[C---:B------:R-:W-:Y:S08]  /*2a00*/  HMMA.16816.F32 R20, R228.reuse, R76, R16 ;  /* 0x0000004ce414723c */ /* 0x040ff00000001810 */
[----:B------:R-:W-:Y:S01]  /*2a10*/  HMMA.16816.F32 R16, R228, R78, R12 ;  /* 0x0000004ee410723c */ /* 0x000fe2000000180c */
[----:B------:R-:W5:Y:S07]  /*2a20*/  LDSM.16.M88.4 R76, [R251+0x16100] ;  /* 0x01610000fb4c783b */ /* 0x000f6e0000000200 */
[C---:B-1----:R-:W-:Y:S08]  /*2a30*/  HMMA.16816.F32 R12, R232.reuse, R44, R8 ;  /* 0x0000002ce80c723c */ /* 0x042ff00000001808 */
[C---:B------:R-:W-:Y:S08]  /*2a40*/  HMMA.16816.F32 R8, R232.reuse, R46, R32 ;  /* 0x0000002ee808723c */ /* 0x040ff00000001820 */
[C---:B------:R-:W-:Y:S08]  /*2a50*/  HMMA.16816.F32 R32, R232.reuse, R64, R28 ;  /* 0x00000040e820723c */ /* 0x040ff0000000181c */
[C---:B------:R-:W-:Y:S01]  /*2a60*/  HMMA.16816.F32 R28, R232.reuse, R66, R24 ;  /* 0x00000042e81c723c */ /* 0x040fe20000001818 */
[----:B------:R-:W-:Y:S07]  /*2a70*/  LDSM.16.M88.4 R64, [R252+0x7000] ;  /* 0x00700000fc40783b */ /* 0x000fee0000000200 */
[C---:B------:R-:W-:Y:S08]  /*2a80*/  HMMA.16816.F32 R36, R232.reuse, R52, R36 ;  /* 0x00000034e824723c */ /* 0x040ff00000001824 */
[C---:B------:R-:W-:Y:S08]  /*2a90*/  HMMA.16816.F32 R56, R232.reuse, R54, R56 ;  /* 0x00000036e838723c */ /* 0x040ff00000001838 */
[C---:B---3--:R-:W-:Y:S08]  /*2aa0*/  HMMA.16816.F32 R24, R232.reuse, R72, R20 ;  /* 0x00000048e818723c */ /* 0x048ff00000001814 */
[----:B------:R-:W-:Y:S01]  /*2ab0*/  HMMA.16816.F32 R20, R232, R74, R16 ;  /* 0x0000004ae814723c */ /* 0x000fe20000001810 */
[----:B------:R-:W1:Y:S07]  /*2ac0*/  LDSM.16.M88.4 R72, [R252+0x6000] ;  /* 0x00600000fc48783b */ /* 0x000e6e0000000200 */
[C---:B----4-:R-:W-:Y:S08]  /*2ad0*/  HMMA.16816.F32 R16, R236.reuse, R40, R12 ;  /* 0x00000028ec10723c */ /* 0x050ff0000000180c */
[C---:B------:R-:W-:Y:S08]  /*2ae0*/  HMMA.16816.F32 R12, R236.reuse, R42, R8 ;  /* 0x0000002aec0c723c */ /* 0x040ff00000001808 */
[C---:B------:R-:W-:Y:S08]  /*2af0*/  HMMA.16816.F32 R8, R236.reuse, R48, R36 ;  /* 0x00000030ec08723c */ /* 0x040ff00000001824 */
[C---:B------:R-:W-:Y:S08]  /*2b00*/  HMMA.16816.F32 R56, R236.reuse, R50, R56 ;  /* 0x00000032ec38723c */ /* 0x040ff00000001838 */
[C---:B--2---:R-:W-:Y:S08]  /*2b10*/  HMMA.16816.F32 R52, R236.reuse, R60, R32 ;  /* 0x0000003cec34723c */ /* 0x044ff00000001820 */
[C---:B------:R-:W-:Y:S08]  /*2b20*/  HMMA.16816.F32 R44, R236.reuse, R68, R24 ;  /* 0x00000044ec2c723c */ /* 0x040ff00000001818 */
[C---:B------:R-:W-:Y:S01]  /*2b30*/  HMMA.16816.F32 R48, R236.reuse, R62, R28 ;  /* 0x0000003eec30723c */ /* 0x040fe2000000181c */
[----:B------:R-:W-:Y:S07]  /*2b40*/  LDSM.16.M88.4 R60, [R252+0x7800] ;  /* 0x00780000fc3c783b */ /* 0x000fee0000000200 */
[----:B------:R-:W-:Y:S01]  /*2b50*/  HMMA.16816.F32 R40, R236, R70, R20 ;  /* 0x00000046ec28723c */ /* 0x000fe20000001814 */
[----:B------:R-:W2:Y:S01]  /*2b60*/  LDSM.16.M88.4 R68, [R252+0x6800] ;  /* 0x00680000fc44783b */ /* 0x000ea20000000200 */
[----:B------:R-:W-:-:S06]  /*2b70*/  DEPBAR.LE SB0, 0x0 ;  /* 0x000080000000791a */ /* 0x000fcc0000000000 */
[C---:B-----5:R-:W-:Y:S08]  /*2b80*/  HMMA.16816.F32 R36, R240.reuse, R76, R16 ;  /* 0x0000004cf024723c */ /* 0x060ff00000001810 */
[C---:B------:R-:W-:Y:S08]  /*2b90*/  HMMA.16816.F32 R32, R240.reuse, R78, R12 ;  /* 0x0000004ef020723c */ /* 0x040ff0000000180c */
[C---:B------:R-:W-:Y:S08]  /*2ba0*/  HMMA.16816.F32 R28, R240.reuse, R80, R8 ;  /* 0x00000050f01c723c */ /* 0x040ff00000001808 */
[C---:B------:R-:W-:Y:S08]  /*2bb0*/  HMMA.16816.F32 R20, R240.reuse, R84, R52 ;  /* 0x00000054f014723c */ /* 0x040ff00000001834 */
[C---:B------:R-:W-:Y:S08]  /*2bc0*/  HMMA.16816.F32 R12, R240.reuse, R88, R44 ;  /* 0x00000058f00c723c */ /* 0x040ff0000000182c */
[C---:B------:R-:W-:Y:S08]  /*2bd0*/  HMMA.16816.F32 R24, R240.reuse, R82, R56 ;  /* 0x00000052f018723c */ /* 0x040ff00000001838 */
[C---:B------:R-:W-:Y:S08]  /*2be0*/  HMMA.16816.F32 R16, R240.reuse, R86, R48 ;  /* 0x00000056f010723c */ /* 0x040ff00000001830 */
[----:B------:R-:W-:Y:S08]  /*2bf0*/  HMMA.16816.F32 R8, R240, R90, R40 ;  /* 0x0000005af008723c */ /* 0x000ff00000001828 */
[C---:B-1----:R-:W-:Y:S08]  /*2c00*/  HMMA.16816.F32 R44, R244.reuse, R72, R36 ;  /* 0x00000048f42c723c */ /* 0x042ff00000001824 */
[C---:B------:R-:W-:Y:S08]  /*2c10*/  HMMA.16816.F32 R72, R244.reuse, R74, R32 ;  /* 0x0000004af448723c */ /* 0x040ff00000001820 */
[C---:B--2---:R-:W-:Y:S08]  /*2c20*/  HMMA.16816.F32 R40, R244.reuse, R68, R28 ;  /* 0x00000044f428723c */ /* 0x044ff0000000181c */
[C---:B------:R-:W-:Y:S08]  /*2c30*/  HMMA.16816.F32 R36, R244.reuse, R64, R20 ;  /* 0x00000040f424723c */ /* 0x040ff00000001814 */
[C---:B------:R-:W-:Y:S08]  /*2c40*/  HMMA.16816.F32 R32, R244.reuse, R60, R12 ;  /* 0x0000003cf420723c */ /* 0x040ff0000000180c */
[C---:B------:R-:W-:Y:S08]  /*2c50*/  HMMA.16816.F32 R68, R244.reuse, R70, R24 ;  /* 0x00000046f444723c */ /* 0x040ff00000001818 */
[C---:B------:R-:W-:Y:S08]  /*2c60*/  HMMA.16816.F32 R64, R244.reuse, R66, R16 ;  /* 0x00000042f440723c */ /* 0x040ff00000001810 */
[----:B------:R-:W-:Y:S01]  /*2c70*/  HMMA.16816.F32 R60, R244, R62, R8 ;  /* 0x0000003ef43c723c */ /* 0x000fe20000001808 */
[----:B------:R-:W-:Y:S06]  /*2c80*/  BAR.SYNC.DEFER_BLOCKING 0x0 ;  /* 0x0000000000007b1d */ /* 0x000fec0000010000 */
[----:B------:R-:W-:Y:S05]  /*2c90*/  @!P0 BRA `(.L_x_3232) ;  /* 0x0000052000008947 */ /* 0x000fea0003800000 */
[----:B------:R-:W-:Y:S01]  /*2ca0*/  ULEA UR6, UR6, UR9, 0x6 ;  /* 0x0000000906067291 */ /* 0x000fe2000f8e303f */
[----:B------:R-:W-:Y:S01]  /*2cb0*/  ISETP.NE.AND P2, PT, R99, 0x1, PT ;  /* 0x000000016300780c */ /* 0x000fe20003f45270 */
[----:B------:R-:W-:-:S04]  /*2cc0*/  IMAD.MOV.U32 R9, RZ, RZ, RZ ;  /* 0x000000ffff097224 */ /* 0x000fc800078e00ff */
[----:B------:R-:W-:-:S05]  /*2cd0*/  IMAD.U32 R3, RZ, RZ, UR6 ;  /* 0x00000006ff037e24 */ /* 0x000fca000f8e00ff */
[----:B------:R-:W-:-:S05]  /*2ce0*/  IADD3 R3, R3, -0x40, R98 ;  /* 0xffffffc003037810 */ /* 0x000fca0007ffe062 */
[----:B------:R-:W-:-:S04]  /*2cf0*/  @P2 IMAD.HI.U32 R6, R3, c[0x0][0x2bc], RZ ;  /* 0x0000af0003062a27 */ /* 0x000fc800078e00ff */
[----:B------:R-:W-:Y:S01]  /*2d00*/  IMAD.MOV.U32 R2, RZ, RZ, R3 ;  /* 0x000000ffff027224 */ /* 0x000fe200078e0003 */
        /* <DEDUP_REMOVED lines=13> */
[----:B------:R-:W-:Y:S01]  /*2de0*/  SEL R26, RZ, 0x10, P4 ;  /* 0x00000010ff1a7807 */ /* 0x000fe20002000000 */
[----:B------:R-:W-:Y:S01]  /*2df0*/  IMAD.SHL.U32 R22, R177, 0x2, RZ ;  /* 0x00000002b1167824 */ /* 0x000fe200078e00ff */
[----:B------:R-:W-:Y:S01]  /*2e00*/  SHF.R.S32.HI R2, RZ, 0x1f, R10 ;  /* 0x0000001fff027819 */ /* 0x000fe2000001140a */
[----:B------:R3:W-:Y:S01]  /*2e10*/  STL [R1+0xc], R10 ;  /* 0x00000c0a01007387 */ /* 0x0007e20000100800 */
[----:B------:R-:W-:-:S02]  /*2e20*/  LOP3.LUT R8, R8, 0xf, RZ, 0xc0, !PT ;  /* 0x0000000f08087812 */ /* 0x000fc400078ec0ff */
[----:B------:R-:W-:Y:S02]  /*2e30*/  SHF.L.U64.HI R21, R176, 0x1, R96 ;  /* 0x00000001b0157819 */ /* 0x000fe40000010260 */
[----:B------:R-:W-:Y:S02]  /*2e40*/  SEL R25, RZ, 0x10, P3 ;  /* 0x00000010ff197807 */ /* 0x000fe40001800000 */
[----:B------:R-:W-:Y:S02]  /*2e50*/  SHF.L.U64.HI R23, R178, 0x1, R95 ;  /* 0x00000001b2177819 */ /* 0x000fe4000001025f */
[----:B------:R-:W-:Y:S01]  /*2e60*/  SHF.L.U64.HI R24, R177, 0x1, R94 ;  /* 0x00000001b1187819 */ /* 0x000fe2000001025e */
[----:B-1----:R-:W-:Y:S02]  /*2e70*/  IMAD R6, R2, c[0x0][0x1e0], RZ ;  /* 0x0000780002067a24 */ /* 0x002fe400078e02ff */
[----:B------:R-:W-:-:S04]  /*2e80*/  IMAD.WIDE.U32 R2, R10, c[0x0][0x1e0], RZ ;  /* 0x000078000a027a25 */ /* 0x000fc800078e00ff */
[----:B------:R-:W-:-:S04]  /*2e90*/  IMAD R6, R10, c[0x0][0x1e4], R6 ;  /* 0x000079000a067a24 */ /* 0x000fc800078e0206 */
[----:B------:R-:W-:Y:S01]  /*2ea0*/  IMAD.IADD R3, R3, 0x1, R6 ;  /* 0x0000000103037824 */ /* 0x000fe200078e0206 */
[----:B---3--:R-:W-:-:S04]  /*2eb0*/  IADD3 R10, -R27, 0x10, RZ ;  /* 0x000000101b0a7810 */ /* 0x008fc80007ffe1ff */
[----:B------:R-:W-:Y:S02]  /*2ec0*/  LOP3.LUT R10, R10, 0xf, RZ, 0xc0, !PT ;  /* 0x0000000f0a0a7812 */ /* 0x000fe400078ec0ff */
        /* <DEDUP_REMOVED lines=12> */
[----:B--2---:R-:W-:Y:S01]  /*2f90*/  IADD3 R18, P2, P0, R8, R2, R11 ;  /* 0x0000000208127210 */ /* 0x004fe2000785e00b */
[----:B------:R-:W-:-:S03]  /*2fa0*/  IMAD.SHL.U32 R8, R176, 0x2, RZ ;  /* 0x00000002b0087824 */ /* 0x000fc600078e00ff */
[-C--:B---3--:R-:W-:Y:S02]  /*2fb0*/  IADD3.X R19, RZ, R3.reuse, R9, P2, P0 ;  /* 0x00000003ff137210 */ /* 0x088fe400017e0409 */
[----:B------:R-:W-:Y:S02]  /*2fc0*/  IADD3 R16, P2, P0, R10, R2, R8 ;  /* 0x000000020a107210 */ /* 0x000fe4000785e008 */
[----:B------:R-:W-:Y:S02]  /*2fd0*/  IADD3 R10, -R26, 0x10, RZ ;  /* 0x000000101a0a7810 */ /* 0x000fe40007ffe1ff */
[----:B------:R-:W-:Y:S02]  /*2fe0*/  IADD3.X R17, RZ, R3, R21, P2, P0 ;  /* 0x00000003ff117210 */ /* 0x000fe400017e0415 */
[----:B------:R-:W-:-:S04]  /*2ff0*/  LOP3.LUT R10, R10, 0xf, RZ, 0xc0, !PT ;  /* 0x0000000f0a0a7812 */ /* 0x000fc800078ec0ff */
[----:B------:R-:W-:Y:S02]  /*3000*/  IADD3 R14, P2, P0, R10, R2, R20 ;  /* 0x000000020a0e7210 */ /* 0x000fe4000785e014 */
[----:B------:R-:W-:Y:S02]  /*3010*/  IADD3 R10, -R25, 0x10, RZ ;  /* 0x00000010190a7810 */ /* 0x000fe40007ffe1ff */
[----:B------:R-:W-:Y:S02]  /*3020*/  IADD3.X R15, RZ, R3, R23, P2, P0 ;  /* 0x00000003ff0f7210 */ /* 0x000fe400017e0417 */
[----:B------:R-:W-:-:S04]  /*3030*/  LOP3.LUT R10, R10, 0xf, RZ, 0xc0, !PT ;  /* 0x0000000f0a0a7812 */ /* 0x000fc800078ec0ff */
        /* <DEDUP_REMOVED lines=24> */
.L_x_3232:
[----:B-1----:R-:W-:Y:S01]  /*31c0*/  LOP3.LUT R2, R92, 0xffffffe0, RZ, 0xc0, !PT ;  /* 0xffffffe05c027812 */ /* 0x002fe200078ec0ff */
[----:B------:R-:W-:Y:S01]  /*31d0*/  IMAD.U32 R6, RZ, RZ, UR10 ;  /* 0x0000000aff067e24 */ /* 0x000fe2000f8e00ff */
[----:B------:R-:W-:Y:S01]  /*31e0*/  STL [R1+0x48], R168 ;  /* 0x000048a801007387 */ /* 0x000fe20000100800 */
[----:B------:R-:W-:Y:S02]  /*31f0*/  IMAD.SHL.U32 R135, R4, 0x2, RZ ;  /* 0x0000000204877824 */ /* 0x000fe400078e00ff */
[----:B------:R-:W-:Y:S01]  /*3200*/  IMAD.IADD R2, R132, 0x1, -R2 ;  /* 0x0000000184027824 */ /* 0x000fe200078e0a02 */
[----:B------:R-:W-:Y:S01]  /*3210*/  STL [R1+0x44], R134 ;  /* 0x0000448601007387 */ /* 0x000fe20000100800 */
[----:B------:R-:W-:Y:S01]  /*3220*/  IMAD R248, R5, 0x2, R135 ;  /* 0x0000000205f87824 */ /* 0x000fe200078e0287 */
[C---:B------:R-:W-:Y:S02]  /*3230*/  LEA R250, R0.reuse, R135, 0x1 ;  /* 0x0000008700fa7211 */ /* 0x040fe400078e08ff */
[----:B------:R-:W-:Y:S01]  /*3240*/  SHF.R.S32.HI R3, RZ, 0x1f, R2 ;  /* 0x0000001fff037819 */ /* 0x000fe20000011402 */
[----:B------:R-:W-:Y:S01]  /*3250*/  LDSM.16.MT88.4 R24, [R135+0x100] ;  /* 0x000100008718783b */ /* 0x000fe20000004200 */
[----:B------:R-:W-:-:S02]  /*3260*/  IMAD R249, R0, 0x2, R248 ;  /* 0x0000000200f97824 */ /* 0x000fc400078e02f8 */
[----:B------:R-:W-:Y:S01]  /*3270*/  LEA.HI R3, R3, R2, RZ, 0x2 ;  /* 0x0000000203037211 */ /* 0x000fe200078f10ff */
[----:B------:R-:W-:Y:S03]  /*3280*/  LDSM.16.MT88.4 R28, [R135+0x900] ;  /* 0x00090000871c783b */ /* 0x000fe60000004200 */
[----:B------:R-:W-:Y:S01]  /*3290*/  LOP3.LUT R3, R3, 0x7ffffffc, RZ, 0xc0, !PT ;  /* 0x7ffffffc03037812 */ /* 0x000fe200078ec0ff */
[----:B------:R-:W-:Y:S03]  /*32a0*/  LDSM.16.MT88.4 R48, [R250+0x100] ;  /* 0x00010000fa30783b */ /* 0x000fe60000004200 */
[----:B------:R-:W-:Y:S01]  /*32b0*/  IADD3 R2, R2, -R3, RZ ;  /* 0x8000000302027210 */ /* 0x000fe20007ffe0ff */
[----:B------:R-:W-:Y:S04]  /*32c0*/  LDSM.16.MT88.4 R52, [R248+0x900] ;  /* 0x00090000f834783b */ /* 0x000fe80000004200 */
[----:B------:R-:W-:Y:S01]  /*32d0*/  IMAD R2, R2, -0x2, R6 ;  /* 0xfffffffe02027824 */ /* 0x000fe200078e0206 */
[----:B------:R-:W-:Y:S04]  /*32e0*/  LDSM.16.MT88.4 R76, [R249+0x2100] ;  /* 0x00210000f94c783b */ /* 0x000fe80000004200 */
[----:B------:R-:W-:Y:S01]  /*32f0*/  ISETP.GT.AND P0, PT, R2, RZ, PT ;  /* 0x000000ff0200720c */ /* 0x000fe20003f04270 */
[----:B------:R-:W-:Y:S03]  /*3300*/  LDSM.16.MT88.4 R80, [R249+0x2900] ;  /* 0x00290000f950783b */ /* 0x000fe60000004200 */
[----:B------:R-:W-:Y:S01]  /*3310*/  FSEL R15, R46, -INF , P0 ;  /* 0xff8000002e0f7808 */ /* 0x000fe20000000000 */
[----:B------:R-:W-:Y:S01]  /*3320*/  STL [R1+0x40], R133 ;  /* 0x0000408501007387 */ /* 0x000fe20000100800 */
[----:B------:R-:W-:-:S02]  /*3330*/  FSEL R10, R44, -INF , P0 ;  /* 0xff8000002c0a7808 */ /* 0x000fc40000000000 */
[C---:B------:R-:W-:Y:S01]  /*3340*/  ISETP.GT.AND P0, PT, R2.reuse, 0x1, PT ;  /* 0x000000010200780c */ /* 0x040fe20003f04270 */
[----:B------:R-:W0:Y:S03]  /*3350*/  LDGDEPBAR ;  /* 0x00000000000079af */ /* 0x000e260000000000 */
        /* <DEDUP_REMOVED lines=24> */
[C---:B------:R-:W-:Y:S02]  /*34e0*/  ISETP.GT.AND P0, PT, R2.reuse, 0x19, PT ;  /* 0x000000190200780c */ /* 0x040fe40003f04270 */
        /* <DEDUP_REMOVED lines=30> */
[----:B------:R-:W-:Y:S01]  /*36d0*/  FMNMX.FTZ R12, R17, R12, !PT ;  /* 0x0000000c110c7209 */ /* 0x000fe20007810000 */
[----:B------:R-:W-:Y:S01]  /*36e0*/  LDSM.16.MT88.4 R32, [R249+0x100] ;  /* 0x00010000f920783b */ /* 0x000fe20000004200 */
        /* <DEDUP_REMOVED lines=9> */
[----:B------:R-:W-:Y:S02]  /*3780*/  FMNMX.FTZ R3, R20, R3, !PT ;  /* 0x0000000314037209 */ /* 0x000fe40007810000 */
[----:B------:R-:W-:Y:S02]  /*3790*/  FMNMX.FTZ R2, R91, R2, !PT ;  /* 0x000000025b027209 */ /* 0x000fe40007810000 */
[----:B------:R-:W-:Y:S02]  /*37a0*/  FMNMX.FTZ R3, R22, R3, !PT ;  /* 0x0000000316037209 */ /* 0x000fe40007810000 */
[----:B------:R-:W-:-:S02]  /*37b0*/  FMNMX.FTZ R2, R89, R2, !PT ;  /* 0x0000000259027209 */ /* 0x000fc40007810000 */
        /* <DEDUP_REMOVED lines=39> */
[----:B------:R1:W-:Y:S01]  /*3a30*/  MUFU.EX2 R86, R8 ;  /* 0x0000000800567308 */ /* 0x0003e20000000800 */
[----:B------:R-:W-:-:S07]  /*3a40*/  FFMA.FTZ R16, R16, c[0x0][0x2d0], -R3 ;  /* 0x0000b40010107a23 */ /* 0x000fce0000010803 */
[----:B------:R2:W-:Y:S08]  /*3a50*/  MUFU.EX2 R14, R4 ;  /* 0x00000004000e7308 */ /* 0x0005f00000000800 */
[----:B------:R-:W3:Y:S01]  /*3a60*/  MUFU.EX2 R88, R7 ;  /* 0x0000000700587308 */ /* 0x000ee20000000800 */
[----:B-1----:R-:W-:Y:S01]  /*3a70*/  F2FP.PACK_AB R8, R85, R87 ;  /* 0x000000575508723e */ /* 0x002fe200000000ff */
[----:B--2---:R-:W-:-:S06]  /*3a80*/  FFMA.FTZ R4, R18, c[0x0][0x2d0], -R3 ;  /* 0x0000b40012047a23 */ /* 0x004fcc0000010803 */
[----:B------:R-:W-:Y:S01]  /*3a90*/  MUFU.EX2 R15, R15 ;  /* 0x0000000f000f7308 */ /* 0x000fe20000000800 */
[----:B---3--:R-:W-:-:S07]  /*3aa0*/  F2FP.PACK_AB R10, R88, R86 ;  /* 0x00000056580a723e */ /* 0x008fce00000000ff */
[----:B------:R-:W1:Y:S08]  /*3ab0*/  MUFU.EX2 R13, R16 ;  /* 0x00000010000d7308 */ /* 0x000e700000000800 */
[----:B------:R2:W3:Y:S08]  /*3ac0*/  MUFU.EX2 R84, R4 ;  /* 0x0000000400547308 */ /* 0x0004f00000000800 */
[----:B------:R3:W4:Y:S01]  /*3ad0*/  MUFU.EX2 R145, R11 ;  /* 0x0000000b00917308 */ /* 0x0007220000000800 */
[----:B-1----:R-:W-:Y:S01]  /*3ae0*/  F2FP.PACK_AB R9, R13, R15 ;  /* 0x0000000f0d09723e */ /* 0x002fe200000000ff */
[----:B--2---:R-:W-:-:S06]  /*3af0*/  FFMA.FTZ R4, R19, c[0x0][0x2d0], -R3 ;  /* 0x0000b40013047a23 */ /* 0x004fcc0000010803 */
[----:B------:R4:W-:Y:S01]  /*3b00*/  MUFU.EX2 R144, R6 ;  /* 0x0000000600907308 */ /* 0x0009e20000000800 */
[----:B---3--:R-:W-:-:S07]  /*3b10*/  F2FP.PACK_AB R11, R84, R14 ;  /* 0x0000000e540b723e */ /* 0x008fce00000000ff */
[----:B------:R1:W-:Y:S01]  /*3b20*/  MUFU.EX2 R183, R4 ;  /* 0x0000000400b77308 */ /* 0x0003e20000000800 */
[----:B------:R-:W-:Y:S01]  /*3b30*/  HMMA.16816.F32 R16, R8, R26, RZ ;  /* 0x0000001a0810723c */ /* 0x000fe200000018ff */
[----:B----4-:R-:W-:-:S07]  /*3b40*/  F2FP.PACK_AB R6, R138, R145 ;  /* 0x000000918a06723e */ /* 0x010fce00000000ff */
        /* <DEDUP_REMOVED lines=13> */
[C---:B------:R-:W-:Y:S08]  /*3c20*/  HMMA.16816.F32 R164, R4.reuse, R28, R20 ;  /* 0x0000001c04a4723c */ /* 0x040ff00000001814 */
[----:B------:R-:W-:Y:S01]  /*3c30*/  HMMA.16816.F32 R56, R4, R30, R16 ;  /* 0x0000001e0438723c */ /* 0x000fe20000001810 */
[----:B------:R-:W1:Y:S07]  /*3c40*/  LDSM.16.MT88.4 R28, [R135+0x2100] ;  /* 0x00210000871c783b */ /* 0x000e6e0000004200 */
[C---:B------:R-:W-:Y:S08]  /*3c50*/  HMMA.16816.F32 R20, R8.reuse, R48, RZ ;  /* 0x000000300814723c */ /* 0x040ff000000018ff */
[----:B------:R-:W-:Y:S08]  /*3c60*/  HMMA.16816.F32 R16, R8, R50, RZ ;  /* 0x000000320810723c */ /* 0x000ff000000018ff */
[----:B------:R-:W-:Y:S01]  /*3c70*/  IMAD.MOV.U32 R131, RZ, RZ, R57 ;  /* 0x000000ffff837224 */ /* 0x000fe200078e0039 */
[----:B------:R-:W-:Y:S01]  /*3c80*/  MOV R130, R56 ;  /* 0x0000003800827202 */ /* 0x000fe20000000f00 */
[----:B------:R-:W-:Y:S01]  /*3c90*/  IMAD.MOV.U32 R113, RZ, RZ, R58 ;  /* 0x000000ffff717224 */ /* 0x000fe200078e003a */
[----:B------:R-:W-:Y:S01]  /*3ca0*/  HMMA.16816.F32 R156, R4, R52, R40 ;  /* 0x00000034049c723c */ /* 0x000fe20000001828 */
[----:B------:R-:W-:-:S07]  /*3cb0*/  IMAD.MOV.U32 R112, RZ, RZ, R59 ;  /* 0x000000ffff707224 */ /* 0x000fce00078e003b */
[C---:B------:R-:W-:Y:S08]  /*3cc0*/  HMMA.16816.F32 R56, R4.reuse, R44, R20 ;  /* 0x0000002c0438723c */ /* 0x040ff00000001814 */
[C---:B------:R-:W-:Y:S01]  /*3cd0*/  HMMA.16816.F32 R148, R4.reuse, R54, R24 ;  /* 0x000000360494723c */ /* 0x040fe20000001818 */
[----:B------:R-:W2:Y:S07]  /*3ce0*/  LDSM.16.MT88.4 R52, [R250+0x2900] ;  /* 0x00290000fa34783b */ /* 0x000eae0000004200 */
[----:B------:R-:W-:Y:S08]  /*3cf0*/  HMMA.16816.F32 R16, R4, R46, R16 ;  /* 0x0000002e0410723c */ /* 0x000ff00000001810 */
[----:B------:R-:W-:Y:S01]  /*3d00*/  HMMA.16816.F32 R24, R8, R68, RZ ;  /* 0x000000440818723c */ /* 0x000fe200000018ff */
[----:B------:R-:W-:Y:S01]  /*3d10*/  MOV R137, R57 ;  /* 0x0000003900897202 */ /* 0x000fe20000000f00 */
[----:B------:R-:W-:Y:S01]  /*3d20*/  IMAD.MOV.U32 R136, RZ, RZ, R56 ;  /* 0x000000ffff887224 */ /* 0x000fe200078e0038 */
[----:B------:R-:W-:Y:S01]  /*3d30*/  MOV R179, R59 ;  /* 0x0000003b00b37202 */ /* 0x000fe20000000f00 */
[----:B------:R-:W-:-:S02]  /*3d40*/  IMAD.MOV.U32 R168, RZ, RZ, R58 ;  /* 0x000000ffffa87224 */ /* 0x000fc400078e003a */
[----:B------:R-:W3:Y:S02]  /*3d50*/  LDSM.16.MT88.4 R56, [R248+0x2900] ;  /* 0x00290000f838783b */ /* 0x000ee40000004200 */
[C---:B------:R-:W-:Y:S08]  /*3d60*/  HMMA.16816.F32 R48, R8.reuse, R32, RZ ;  /* 0x000000200830723c */ /* 0x040ff000000018ff */
[----:B------:R-:W-:Y:S01]  /*3d70*/  IMAD.MOV.U32 R119, RZ, RZ, R17 ;  /* 0x000000ffff777224 */ /* 0x000fe200078e0011 */
[----:B------:R-:W-:Y:S01]  /*3d80*/  MOV R117, R19 ;  /* 0x0000001300757202 */ /* 0x000fe20000000f00 */
[----:B------:R-:W-:Y:S01]  /*3d90*/  IMAD.MOV.U32 R118, RZ, RZ, R18 ;  /* 0x000000ffff767224 */ /* 0x000fe200078e0012 */
[----:B------:R-:W-:Y:S01]  /*3da0*/  HMMA.16816.F32 R20, R8, R70, RZ ;  /* 0x000000460814723c */ /* 0x000fe200000018ff */
[----:B------:R-:W-:-:S07]  /*3db0*/  IMAD.MOV.U32 R116, RZ, RZ, R16 ;  /* 0x000000ffff747224 */ /* 0x000fce00078e0010 */
[C---:B------:R-:W-:Y:S08]  /*3dc0*/  HMMA.16816.F32 R16, R8.reuse, R76, RZ ;  /* 0x0000004c0810723c */ /* 0x040ff000000018ff */
[C---:B------:R-:W-:Y:S08]  /*3dd0*/  HMMA.16816.F32 R44, R8.reuse, R34, RZ ;  /* 0x00000022082c723c */ /* 0x040ff000000018ff */
[C---:B-1----:R-:W-:Y:S08]  /*3de0*/  HMMA.16816.F32 R40, R8.reuse, R28, RZ ;  /* 0x0000001c0828723c */ /* 0x042ff000000018ff */
[C---:B------:R-:W-:Y:S08]  /*3df0*/  HMMA.16816.F32 R36, R8.reuse, R30, RZ ;  /* 0x0000001e0824723c */ /* 0x040ff000000018ff */
[C---:B------:R-:W-:Y:S08]  /*3e00*/  HMMA.16816.F32 R32, R8.reuse, R64, RZ ;  /* 0x000000400820723c */ /* 0x040ff000000018ff */
[----:B------:R-:W-:Y:S01]  /*3e10*/  HMMA.16816.F32 R28, R8, R66, RZ ;  /* 0x00000042081c723c */ /* 0x000fe200000018ff */
[----:B------:R-:W1:Y:S07]  /*3e20*/  LDSM.16.MT88.4 R64, [R135+0x4100] ;  /* 0x004100008740783b */ /* 0x000e6e0000004200 */
[C---:B--2---:R-:W-:Y:S08]  /*3e30*/  HMMA.16816.F32 R24, R4.reuse, R52, R24 ;  /* 0x000000340418723c */ /* 0x044ff00000001818 */
[C---:B------:R-:W-:Y:S01]  /*3e40*/  HMMA.16816.F32 R140, R4.reuse, R72, R48 ;  /* 0x00000048048c723c */ /* 0x040fe20000001830 */
[----:B------:R-:W2:Y:S07]  /*3e50*/  LDSM.16.MT88.4 R48, [R248+0x4100] ;  /* 0x00410000f830783b */ /* 0x000eae0000004200 */
[C---:B------:R-:W-:Y:S07]  /*3e60*/  HMMA.16816.F32 R16, R4.reuse, R80, R16 ;  /* 0x000000500410723c */ /* 0x040fee0000001810 */
[----:B------:R-:W-:Y:S01]  /*3e70*/  IMAD.MOV.U32 R80, RZ, RZ, R145 ;  /* 0x000000ffff507224 */ /* 0x000fe200078e0091 */
[----:B------:R-:W-:Y:S01]  /*3e80*/  HMMA.16816.F32 R20, R4, R54, R20 ;  /* 0x000000360414723c */ /* 0x000fe20000001814 */
[----:B------:R-:W-:Y:S01]  /*3e90*/  IMAD.MOV.U32 R121, RZ, RZ, R24 ;  /* 0x000000ffff797224 */ /* 0x000fe200078e0018 */
[----:B------:R-:W-:Y:S01]  /*3ea0*/  MOV R120, R25 ;  /* 0x0000001900787202 */ /* 0x000fe20000000f00 */
[----:B------:R-:W-:Y:S01]  /*3eb0*/  IMAD.MOV.U32 R134, RZ, RZ, R26 ;  /* 0x000000ffff867224 */ /* 0x000fe200078e001a */
[----:B------:R-:W-:Y:S01]  /*3ec0*/  LDSM.16.MT88.4 R52, [R249+0x4100] ;  /* 0x00410000f934783b */ /* 0x000fe20000004200 */
[----:B------:R-:W-:Y:S01]  /*3ed0*/  IMAD.MOV.U32 R133, RZ, RZ, R27 ;  /* 0x000000ffff857224 */ /* 0x000fe200078e001b */
[----:B------:R-:W-:-:S02]  /*3ee0*/  MOV R81, R144 ;  /* 0x0000009000517202 */ /* 0x000fc40000000f00 */
[C---:B------:R-:W-:Y:S01]  /*3ef0*/  HMMA.16816.F32 R100, R4.reuse, R60, R40 ;  /* 0x0000003c0464723c */ /* 0x040fe20000001828 */
[----:B------:R-:W4:Y:S04]  /*3f00*/  LDSM.16.MT88.4 R24, [R135+0x4900] ;  /* 0x004900008718783b */ /* 0x000f280000004200 */
[----:B------:R-:W-:Y:S03]  /*3f10*/  LDSM.16.MT88.4 R40, [R248+0x4900] ;  /* 0x00490000f828783b */ /* 0x000fe60000004200 */
[----:B---3--:R-:W-:Y:S01]  /*3f20*/  HMMA.16816.F32 R32, R4, R56, R32 ;  /* 0x000000380420723c */ /* 0x008fe20000001820 */
[----:B------:R-:W-:Y:S01]  /*3f30*/  IMAD.MOV.U32 R124, RZ, RZ, R16 ;  /* 0x000000ffff7c7224 */ /* 0x000fe200078e0010 */
[----:B------:R-:W-:Y:S01]  /*3f40*/  MOV R110, R18 ;  /* 0x00000012006e7202 */ /* 0x000fe20000000f00 */
[----:B------:R-:W-:-:S02]  /*3f50*/  IMAD.MOV.U32 R109, RZ, RZ, R17 ;  /* 0x000000ffff6d7224 */ /* 0x000fc400078e0011 */
[----:B------:R-:W-:-:S03]  /*3f60*/  IMAD.MOV.U32 R111, RZ, RZ, R19 ;  /* 0x000000ffff6f7224 */ /* 0x000fc600078e0013 */
[C---:B------:R-:W-:Y:S01]  /*3f70*/  HMMA.16816.F32 R28, R4.reuse, R58, R28 ;  /* 0x0000003a041c723c */ /* 0x040fe2000000181c */
[----:B------:R-:W-:Y:S01]  /*3f80*/  MOV R129, R22 ;  /* 0x0000001600817202 */ /* 0x000fe20000000f00 */
[----:B------:R-:W-:Y:S01]  /*3f90*/  IMAD.MOV.U32 R128, RZ, RZ, R23 ;  /* 0x000000ffff807224 */ /* 0x000fe200078e0017 */
[----:B------:R-:W-:Y:S01]  /*3fa0*/  MOV R122, R20 ;  /* 0x00000014007a7202 */ /* 0x000fe20000000f00 */
[----:B------:R-:W-:Y:S01]  /*3fb0*/  IMAD.MOV.U32 R123, RZ, RZ, R21 ;  /* 0x000000ffff7b7224 */ /* 0x000fe200078e0015 */
[----:B------:R-:W-:Y:S03]  /*3fc0*/  LDSM.16.MT88.4 R56, [R250+0x4900] ;  /* 0x00490000fa38783b */ /* 0x000fe60000004200 */
[----:B------:R-:W-:Y:S01]  /*3fd0*/  HMMA.16816.F32 R72, R4, R74, R44 ;  /* 0x0000004a0448723c */ /* 0x000fe2000000182c */
[----:B------:R-:W3:Y:S01]  /*3fe0*/  LDSM.16.MT88.4 R44, [R250+0x4100] ;  /* 0x00410000fa2c783b */ /* 0x000ee20000004200 */
[----:B------:R-:W-:Y:S01]  /*3ff0*/  IMAD.MOV.U32 R182, RZ, RZ, R101 ;  /* 0x000000ffffb67224 */ /* 0x000fe200078e0065 */
[----:B------:R-:W-:Y:S01]  /*4000*/  MOV R181, R102 ;  /* 0x0000006600b57202 */ /* 0x000fe20000000f00 */
[----:B------:R-:W-:-:S02]  /*4010*/  IMAD.MOV.U32 R180, RZ, RZ, R103 ;  /* 0x000000ffffb47224 */ /* 0x000fc400078e0067 */
[----:B------:R-:W-:Y:S02]  /*4020*/  IMAD.MOV.U32 R0, RZ, RZ, R100 ;  /* 0x000000ffff007224 */ /* 0x000fe400078e0064 */
[----:B-1----:R-:W-:Y:S01]  /*4030*/  HMMA.16816.F32 R16, R8, R64, RZ ;  /* 0x000000400810723c */ /* 0x002fe200000018ff */
[----:B------:R-:W-:Y:S01]  /*4040*/  MOV R103, R34 ;  /* 0x0000002200677202 */ /* 0x000fe20000000f00 */
[----:B------:R-:W-:Y:S01]  /*4050*/  IMAD.MOV.U32 R102, RZ, RZ, R35 ;  /* 0x000000ffff667224 */ /* 0x000fe200078e0023 */
[----:B------:R-:W-:Y:S01]  /*4060*/  MOV R100, R32 ;  /* 0x0000002000647202 */ /* 0x000fe20000000f00 */
[----:B------:R-:W-:-:S03]  /*4070*/  IMAD.MOV.U32 R101, RZ, RZ, R33 ;  /* 0x000000ffff657224 */ /* 0x000fc600078e0021 */
[----:B------:R-:W-:Y:S01]  /*4080*/  IMAD.MOV.U32 R64, RZ, RZ, R123 ;  /* 0x000000ffff407224 */ /* 0x000fe200078e007b */
[----:B------:R-:W-:Y:S01]  /*4090*/  HMMA.16816.F32 R68, R4, R62, R36 ;  /* 0x0000003e0444723c */ /* 0x000fe20000001824 */
[----:B------:R-:W-:Y:S01]  /*40a0*/  IMAD.MOV.U32 R115, RZ, RZ, R30 ;  /* 0x000000ffff737224 */ /* 0x000fe200078e001e */
[----:B------:R-:W-:Y:S01]  /*40b0*/  MOV R76, R28 ;  /* 0x0000001c004c7202 */ /* 0x000fe20000000f00 */
[----:B------:R-:W-:Y:S01]  /*40c0*/  IMAD.MOV.U32 R114, RZ, RZ, R31 ;  /* 0x000000ffff727224 */ /* 0x000fe200078e001f */
[----:B------:R-:W1:Y:S01]  /*40d0*/  LDSM.16.MT88.4 R60, [R135+0x6100] ;  /* 0x00610000873c783b */ /* 0x000e620000004200 */
[----:B------:R-:W-:Y:S02]  /*40e0*/  IMAD.MOV.U32 R77, RZ, RZ, R29 ;  /* 0x000000ffff4d7224 */ /* 0x000fe400078e001d */
[----:B------:R-:W-:Y:S01]  /*40f0*/  IMAD.MOV.U32 R65, RZ, RZ, R122 ;  /* 0x000000ffff417224 */ /* 0x000fe200078e007a */
[C---:B------:R-:W-:Y:S07]  /*4100*/  HMMA.16816.F32 R20, R8.reuse, R78, RZ ;  /* 0x0000004e0814723c */ /* 0x040fee00000018ff */
[----:B------:R-:W-:Y:S01]  /*4110*/  IMAD.MOV.U32 R78, RZ, RZ, R139 ;  /* 0x000000ffff4e7224 */ /* 0x000fe200078e008b */
[----:B------:R-:W-:Y:S01]  /*4120*/  HMMA.16816.F32 R36, R8, R66, RZ ;  /* 0x000000420824723c */ /* 0x000fe200000018ff */
[----:B------:R-:W-:-:S06]  /*4130*/  IMAD.MOV.U32 R79, RZ, RZ, R138 ;  /* 0x000000ffff4f7224 */ /* 0x000fcc00078e008a */
[----:B------:R-:W-:Y:S01]  /*4140*/  IMAD.MOV.U32 R66, RZ, RZ, R129 ;  /* 0x000000ffff427224 */ /* 0x000fe200078e0081 */
[----:B--2---:R-:W-:Y:S01]  /*4150*/  HMMA.16816.F32 R32, R8, R48, RZ ;  /* 0x000000300820723c */ /* 0x004fe200000018ff */
[----:B------:R-:W-:-:S07]  /*4160*/  MOV R67, R128 ;  /* 0x0000008000437202 */ /* 0x000fce0000000f00 */
[----:B------:R-:W-:Y:S01]  /*4170*/  HMMA.16816.F32 R28, R8, R50, RZ ;  /* 0x00000032081c723c */ /* 0x000fe200000018ff */
[----:B------:R-:W2:Y:S07]  /*4180*/  LDSM.16.MT88.4 R48, [R249+0x4900] ;  /* 0x00490000f930783b */ /* 0x000eae0000004200 */
[C---:B----4-:R-:W-:Y:S08]  /*4190*/  HMMA.16816.F32 R184, R4.reuse, R24, R16 ;  /* 0x0000001804b8723c */ /* 0x050ff00000001810 */
[----:B------:R-:W-:Y:S07]  /*41a0*/  HMMA.16816.F32 R188, R4, R82, R20 ;  /* 0x0000005204bc723c */ /* 0x000fee0000001814 */
[----:B------:R-:W-:Y:S01]  /*41b0*/  MOV R83, R137 ;  /* 0x0000008900537202 */ /* 0x000fe20000000f00 */
[----:B---3--:R-:W-:Y:S01]  /*41c0*/  HMMA.16816.F32 R16, R8, R44, RZ ;  /* 0x0000002c0810723c */ /* 0x008fe200000018ff */
[----:B------:R-:W-:-:S06]  /*41d0*/  IMAD.MOV.U32 R82, RZ, RZ, R136 ;  /* 0x000000ffff527224 */ /* 0x000fcc00078e0088 */
[----:B------:R-:W-:Y:S01]  /*41e0*/  IMAD.MOV.U32 R45, RZ, RZ, R119 ;  /* 0x000000ffff2d7224 */ /* 0x000fe200078e0077 */
[----:B------:R-:W-:Y:S01]  /*41f0*/  HMMA.16816.F32 R144, R4, R26, R36 ;  /* 0x0000001a0490723c */ /* 0x000fe20000001824 */
[----:B------:R-:W3:Y:S01]  /*4200*/  LDSM.16.MT88.4 R36, [R135+0x6900] ;  /* 0x006900008724783b */ /* 0x000ee20000004200 */
[----:B------:R-:W-:-:S06]  /*4210*/  IMAD.MOV.U32 R44, RZ, RZ, R116 ;  /* 0x000000ffff2c7224 */ /* 0x000fcc00078e0074 */
[C---:B------:R-:W-:Y:S08]  /*4220*/  HMMA.16816.F32 R160, R4.reuse, R40, R32 ;  /* 0x0000002804a0723c */ /* 0x040ff00000001820 */
[----:B------:R-:W-:Y:S01]  /*4230*/  HMMA.16816.F32 R136, R4, R42, R28 ;  /* 0x0000002a0488723c */ /* 0x000fe2000000181c */
[----:B------:R-:W4:Y:S07]  /*4240*/  LDSM.16.MT88.4 R40, [R248+0x6100] ;  /* 0x00610000f828783b */ /* 0x000f2e0000004200 */
[C---:B------:R-:W-:Y:S07]  /*4250*/  HMMA.16816.F32 R24, R8.reuse, R54, RZ ;  /* 0x000000360818723c */ /* 0x040fee00000018ff */
[----:B------:R-:W-:Y:S01]  /*4260*/  IMAD.MOV.U32 R55, RZ, RZ, R80 ;  /* 0x000000ffff377224 */ /* 0x000fe200078e0050 */
[----:B-1----:R-:W-:Y:S01]  /*4270*/  HMMA.16816.F32 R20, R8, R60, RZ ;  /* 0x0000003c0814723c */ /* 0x002fe200000018ff */
[----:B------:R-:W-:Y:S01]  /*4280*/  IMAD.MOV.U32 R54, RZ, RZ, R81 ;  /* 0x000000ffff367224 */ /* 0x000fe200078e0051 */
[----:B------:R-:W-:Y:S01]  /*4290*/  MOV R80, R121 ;  /* 0x0000007900507202 */ /* 0x000fe20000000f00 */
[----:B------:R-:W-:-:S04]  /*42a0*/  IMAD.MOV.U32 R81, RZ, RZ, R120 ;  /* 0x000000ffff517224 */ /* 0x000fc800078e0078 */
[----:B------:R-:W-:Y:S01]  /*42b0*/  IMAD.MOV.U32 R60, RZ, RZ, R113 ;  /* 0x000000ffff3c7224 */ /* 0x000fe200078e0071 */
[----:B------:R-:W-:Y:S01]  /*42c0*/  HMMA.16816.F32 R28, R8, R52, RZ ;  /* 0x00000034081c723c */ /* 0x000fe200000018ff */
[----:B------:R-:W-:-:S06]  /*42d0*/  MOV R61, R112 ;  /* 0x00000070003d7202 */ /* 0x000fcc0000000f00 */
[----:B------:R-:W-:Y:S01]  /*42e0*/  IMAD.MOV.U32 R53, RZ, RZ, R78 ;  /* 0x000000ffff357224 */ /* 0x000fe200078e004e */
[----:B------:R-:W-:Y:S01]  /*42f0*/  HMMA.16816.F32 R152, R4, R56, R16 ;  /* 0x000000380498723c */ /* 0x000fe20000001810 */
[----:B------:R-:W-:Y:S01]  /*4300*/  MOV R52, R79 ;  /* 0x0000004f00347202 */ /* 0x000fe20000000f00 */
[----:B------:R-:W-:Y:S01]  /*4310*/  IMAD.MOV.U32 R79, RZ, RZ, R114 ;  /* 0x000000ffff4f7224 */ /* 0x000fe200078e0072 */
[----:B------:R-:W-:-:S04]  /*4320*/  MOV R78, R115 ;  /* 0x00000073004e7202 */ /* 0x000fc80000000f00 */
[----:B------:R-:W-:Y:S01]  /*4330*/  MOV R56, R118 ;  /* 0x0000007600387202 */ /* 0x000fe20000000f00 */
[----:B------:R-:W-:Y:S01]  /*4340*/  IMAD.MOV.U32 R57, RZ, RZ, R117 ;  /* 0x000000ffff397224 */ /* 0x000fe200078e0075 */
[----:B------:R-:W-:Y:S07]  /*4350*/  HMMA.16816.F32 R32, R8, R46, RZ ;  /* 0x0000002e0820723c */ /* 0x000fee00000018ff */
[----:B------:R-:W-:Y:S01]  /*4360*/  MOV R46, R131 ;  /* 0x00000083002e7202 */ /* 0x000fe20000000f00 */
[----:B--2---:R-:W-:Y:S01]  /*4370*/  HMMA.16816.F32 R116, R4, R50, R24 ;  /* 0x000000320474723c */ /* 0x004fe20000001818 */
[----:B------:R-:W1:Y:S01]  /*4380*/  LDSM.16.MT88.4 R24, [R248+0x6900] ;  /* 0x00690000f818783b */ /* 0x000e620000004200 */
[----:B------:R-:W-:-:S06]  /*4390*/  IMAD.MOV.U32 R47, RZ, RZ, R130 ;  /* 0x000000ffff2f7224 */ /* 0x000fcc00078e0082 */
[----:B------:R-:W-:Y:S08]  /*43a0*/  HMMA.16816.F32 R16, R8, R62, RZ ;  /* 0x0000003e0810723c */ /* 0x000ff000000018ff */
[C---:B---3--:R-:W-:Y:S08]  /*43b0*/  HMMA.16816.F32 R112, R4.reuse, R36, R20 ;  /* 0x000000240470723c */ /* 0x048ff00000001814 */
[----:B------:R-:W-:Y:S01]  /*43c0*/  HMMA.16816.F32 R120, R4, R48, R28 ;  /* 0x000000300478723c */ /* 0x000fe2000000181c */
[----:B------:R-:W2:Y:S07]  /*43d0*/  LDSM.16.MT88.4 R28, [R250+0x6100] ;  /* 0x00610000fa1c783b */ /* 0x000eae0000004200 */
[----:B----4-:R-:W-:Y:S07]  /*43e0*/  HMMA.16816.F32 R20, R8, R40, RZ ;  /* 0x000000280814723c */ /* 0x010fee00000018ff */
[----:B------:R-:W-:Y:S01]  /*43f0*/  IMAD.MOV.U32 R40, RZ, RZ, R60 ;  /* 0x000000ffff287224 */ /* 0x000fe200078e003c */
[----:B------:R-:W-:Y:S01]  /*4400*/  HMMA.16816.F32 R128, R4, R58, R32 ;  /* 0x0000003a0480723c */ /* 0x000fe20000001820 */
[----:B------:R-:W-:-:S06]  /*4410*/  MOV R41, R61 ;  /* 0x0000003d00297202 */ /* 0x000fcc0000000f00 */
[----:B------:R-:W-:Y:S01]  /*4420*/  IMAD.MOV.U32 R32, RZ, RZ, R103 ;  /* 0x000000ffff207224 */ /* 0x000fe200078e0067 */
[----:B------:R-:W-:Y:S01]  /*4430*/  MOV R34, R101 ;  /* 0x0000006500227202 */ /* 0x000fe20000000f00 */
[----:B------:R-:W-:Y:S02]  /*4440*/  IMAD.MOV.U32 R33, RZ, RZ, R102 ;  /* 0x000000ffff217224 */ /* 0x000fe400078e0066 */
[----:B------:R-:W-:Y:S02]  /*4450*/  IMAD.MOV.U32 R35, RZ, RZ, R100 ;  /* 0x000000ffff237224 */ /* 0x000fe400078e0064 */
[----:B------:R-:W-:Y:S08]  /*4460*/  HMMA.16816.F32 R100, R4, R38, R16 ;  /* 0x000000260464723c */ /* 0x000ff00000001810 */
[----:B------:R-:W-:Y:S07]  /*4470*/  HMMA.16816.F32 R16, R8, R42, RZ ;  /* 0x0000002a0810723c */ /* 0x000fee00000018ff */
[----:B------:R-:W-:Y:S01]  /*4480*/  IMAD.MOV.U32 R43, RZ, RZ, R46 ;  /* 0x000000ffff2b7224 */ /* 0x000fe200078e002e */
[C---:B-1----:R-:W-:Y:S01]  /*4490*/  HMMA.16816.F32 R60, R4.reuse, R24, R20 ;  /* 0x00000018043c723c */ /* 0x042fe20000001814 */
[----:B------:R-:W1:Y:S01]  /*44a0*/  LDSM.16.MT88.4 R20, [R250+0x6900] ;  /* 0x00690000fa14783b */ /* 0x000e620000004200 */
[----:B------:R-:W-:Y:S01]  /*44b0*/  IMAD.MOV.U32 R42, RZ, RZ, R47 ;  /* 0x000000ffff2a7224 */ /* 0x000fe200078e002f */
[----:B------:R-:W-:Y:S01]  /*44c0*/  MOV R46, R56 ;  /* 0x00000038002e7202 */ /* 0x000fe20000000f00 */
[----:B------:R-:W-:Y:S11]  /*44d0*/  IMAD.MOV.U32 R47, RZ, RZ, R57 ;  /* 0x000000ffff2f7224 */ /* 0x000ff600078e0039 */
[----:B------:R-:W-:Y:S01]  /*44e0*/  @!UPT UIADD3 URZ, URZ, URZ, URZ ;  /* 0x0000003f3f3ff290 */ /* 0x000fe2000fffe03f */
[----:B------:R-:W-:Y:S08]  /*44f0*/  HMMA.16816.F32 R56, R4, R26, R16 ;  /* 0x0000001a0438723c */ /* 0x000ff00000001810 */
[----:B--2---:R-:W-:Y:S07]  /*4500*/  HMMA.16816.F32 R16, R8, R28, RZ ;  /* 0x0000001c0810723c */ /* 0x004fee00000018ff */
        /* <DEDUP_REMOVED lines=16> */
[----:B------:R-:W-:Y:S01]  /*4610*/  HMMA.16816.F32 R24, R4, R18, R8 ;  /* 0x000000120418723c */ /* 0x000fe20000001808 */
[----:B------:R-:W-:Y:S01]  /*4620*/  IMAD.MOV.U32 R66, RZ, RZ, R181 ;  /* 0x000000ffff427224 */ /* 0x000fe200078e00b5 */
[----:B------:R-:W1:Y:S01]  /*4630*/  LDSM.16.MT88.4 R8, [R135+0x1100] ;  /* 0x001100008708783b */ /* 0x000e620000004200 */
[----:B------:R-:W-:Y:S01]  /*4640*/  IMAD.MOV.U32 R23, RZ, RZ, R67 ;  /* 0x000000ffff177224 */ /* 0x000fe200078e0043 */
[----:B------:R-:W-:Y:S01]  /*4650*/  MOV R67, R180 ;  /* 0x000000b400437202 */ /* 0x000fe20000000f00 */
[----:B------:R-:W-:-:S02]  /*4660*/  FFMA.FTZ R17, R89, c[0x0][0x2d0], -R12 ;  /* 0x0000b40059117a23 */ /* 0x000fc4000001080c */
[----:B------:R-:W-:Y:S01]  /*4670*/  IMAD.MOV.U32 R7, RZ, RZ, R64 ;  /* 0x000000ffff077224 */ /* 0x000fe200078e0040 */
[----:B------:R-:W-:Y:S01]  /*4680*/  MOV R6, R65 ;  /* 0x0000004100067202 */ /* 0x000fe20000000f00 */
[----:B------:R-:W-:Y:S02]  /*4690*/  IMAD.MOV.U32 R64, RZ, RZ, R0 ;  /* 0x000000ffff407224 */ /* 0x000fe400078e0000 */
[----:B------:R-:W-:Y:S02]  /*46a0*/  FFMA.FTZ R0, R97, c[0x0][0x2d0], -R12 ;  /* 0x0000b40061007a23 */ /* 0x000fe4000001080c */
[----:B------:R-:W-:Y:S02]  /*46b0*/  IMAD.MOV.U32 R97, RZ, RZ, R124 ;  /* 0x000000ffff617224 */ /* 0x000fe400078e007c */
[----:B------:R2:W-:Y:S01]  /*46c0*/  MUFU.EX2 R124, R0 ;  /* 0x00000000007c7308 */ /* 0x0005e20000000800 */
[----:B------:R-:W-:Y:S02]  /*46d0*/  IMAD.MOV.U32 R65, RZ, RZ, R182 ;  /* 0x000000ffff417224 */ /* 0x000fe400078e00b6 */
[----:B------:R-:W-:-:S02]  /*46e0*/  FADD.FTZ R4, R87, R85 ;  /* 0x0000005557047221 */ /* 0x000fc40000010000 */
[----:B------:R-:W-:Y:S02]  /*46f0*/  FADD.FTZ R5, R15, R13 ;  /* 0x0000000d0f057221 */ /* 0x000fe40000010000 */
[----:B------:R-:W-:Y:S02]  /*4700*/  FADD.FTZ R4, R86, R4 ;  /* 0x0000000456047221 */ /* 0x000fe40000010000 */
[--C-:B------:R-:W-:Y:S02]  /*4710*/  FFMA.FTZ R18, R91, c[0x0][0x2d0], -R12.reuse ;  /* 0x0000b4005b127a23 */ /* 0x100fe4000001080c */
[--C-:B------:R-:W-:Y:S02]  /*4720*/  FFMA.FTZ R20, R93, c[0x0][0x2d0], -R12.reuse ;  /* 0x0000b4005d147a23 */ /* 0x100fe4000001080c */
[--C-:B------:R-:W-:Y:S02]  /*4730*/  FFMA.FTZ R19, R92, c[0x0][0x2d0], -R12.reuse ;  /* 0x0000b4005c137a23 */ /* 0x100fe4000001080c */
[----:B--2---:R-:W-:-:S02]  /*4740*/  FFMA.FTZ R0, R96, c[0x0][0x2d0], -R12 ;  /* 0x0000b40060007a23 */ /* 0x004fc4000001080c */
[----:B------:R-:W-:Y:S02]  /*4750*/  IMAD.MOV.U32 R96, RZ, RZ, R7 ;  /* 0x000000ffff607224 */ /* 0x000fe400078e0007 */
[----:B------:R2:W-:Y:S01]  /*4760*/  MUFU.EX2 R181, R0 ;  /* 0x0000000000b57308 */ /* 0x0005e20000000800 */
[----:B------:R-:W-:Y:S02]  /*4770*/  IMAD.MOV.U32 R7, RZ, RZ, R30 ;  /* 0x000000ffff077224 */ /* 0x000fe400078e001e */
[----:B------:R-:W-:Y:S01]  /*4780*/  IMAD.MOV.U32 R30, RZ, RZ, R28 ;  /* 0x000000ffff1e7224 */ /* 0x000fe200078e001c */
[----:B------:R-:W-:Y:S01]  /*4790*/  MOV R28, R42 ;  /* 0x0000002a001c7202 */ /* 0x000fe20000000f00 */
[----:B------:R-:W-:Y:S02]  /*47a0*/  IMAD.MOV.U32 R42, RZ, RZ, R40 ;  /* 0x000000ffff2a7224 */ /* 0x000fe400078e0028 */
[----:B------:R-:W-:Y:S02]  /*47b0*/  FFMA.FTZ R13, R106, c[0x0][0x2d0], -R3 ;  /* 0x0000b4006a0d7a23 */ /* 0x000fe40000010803 */
[----:B------:R-:W-:Y:S01]  /*47c0*/  IMAD.MOV.U32 R40, RZ, RZ, R52 ;  /* 0x000000ffff287224 */ /* 0x000fe200078e0034 */
[----:B------:R-:W-:Y:S01]  /*47d0*/  MOV R52, R82 ;  /* 0x0000005200347202 */ /* 0x000fe20000000f00 */
[----:B------:R-:W-:-:S02]  /*47e0*/  IMAD.MOV.U32 R82, RZ, RZ, R168 ;  /* 0x000000ffff527224 */ /* 0x000fc400078e00a8 */
[----:B------:R-:W-:Y:S01]  /*47f0*/  FFMA.FTZ R15, R98, c[0x0][0x2d0], -R3 ;  /* 0x0000b400620f7a23 */ /* 0x000fe20000010803 */
[----:B------:R-:W-:Y:S01]  /*4800*/  MUFU.EX2 R20, R20 ;  /* 0x0000001400147308 */ /* 0x000fe20000000800 */
[----:B------:R-:W-:Y:S01]  /*4810*/  UIADD3 UR6, UR7, -0x2, URZ ;  /* 0xfffffffe07067890 */ /* 0x000fe2000fffe03f */
[----:B--2---:R-:W-:Y:S01]  /*4820*/  FFMA.FTZ R0, R95, c[0x0][0x2d0], -R12 ;  /* 0x0000b4005f007a23 */ /* 0x004fe2000001080c */
[----:B------:R2:W5:Y:S01]  /*4830*/  LDL.LU R168, [R1+0x48] ;  /* 0x0000480001a87983 */ /* 0x0005620000300800 */
[----:B------:R-:W-:Y:S02]  /*4840*/  IMAD.MOV.U32 R95, RZ, RZ, R6 ;  /* 0x000000ffff5f7224 */ /* 0x000fe400078e0006 */
[----:B------:R-:W-:Y:S02]  /*4850*/  IMAD.MOV.U32 R6, RZ, RZ, R23 ;  /* 0x000000ffff067224 */ /* 0x000fe400078e0017 */
[----:B------:R3:W-:Y:S02]  /*4860*/  MUFU.EX2 R180, R0 ;  /* 0x0000000000b47308 */ /* 0x0007e40000000800 */
[----:B---3--:R-:W-:-:S06]  /*4870*/  FFMA.FTZ R0, R94, c[0x0][0x2d0], -R12 ;  /* 0x0000b4005e007a23 */ /* 0x008fcc000001080c */
[----:B------:R3:W4:Y:S02]  /*4880*/  MUFU.EX2 R182, R0 ;  /* 0x0000000000b67308 */ /* 0x0007240000000800 */
[----:B---3--:R-:W-:-:S06]  /*4890*/  FFMA.FTZ R0, R105, c[0x0][0x2d0], -R3 ;  /* 0x0000b40069007a23 */ /* 0x008fcc0000010803 */
[----:B------:R3:W-:Y:S02]  /*48a0*/  MUFU.EX2 R21, R0 ;  /* 0x0000000000157308 */ /* 0x0007e40000000800 */
[----:B---3--:R-:W-:-:S06]  /*48b0*/  FFMA.FTZ R0, R104, c[0x0][0x2d0], -R3 ;  /* 0x0000b40068007a23 */ /* 0x008fcc0000010803 */
[----:B------:R3:W1:Y:S02]  /*48c0*/  MUFU.EX2 R22, R0 ;  /* 0x0000000000167308 */ /* 0x0006640000000800 */
[----:B---3--:R-:W-:Y:S01]  /*48d0*/  FFMA.FTZ R0, R108, c[0x0][0x2d0], -R3 ;  /* 0x0000b4006c007a23 */ /* 0x008fe20000010803 */
[----:B------:R-:W-:Y:S02]  /*48e0*/  MOV R108, R97 ;  /* 0x00000061006c7202 */ /* 0x000fe40000000f00 */
[----:B------:R-:W-:Y:S02]  /*48f0*/  MOV R97, R16 ;  /* 0x0000001000617202 */ /* 0x000fe40000000f00 */
[----:B------:R-:W-:Y:S01]  /*4900*/  MOV R16, R31 ;  /* 0x0000001f00107202 */ /* 0x000fe20000000f00 */
[----:B------:R-:W-:Y:S01]  /*4910*/  IMAD.MOV.U32 R31, RZ, RZ, R29 ;  /* 0x000000ffff1f7224 */ /* 0x000fe200078e001d */
[----:B------:R3:W-:Y:S01]  /*4920*/  MUFU.EX2 R23, R0 ;  /* 0x0000000000177308 */ /* 0x0007e20000000800 */
[----:B------:R-:W-:Y:S01]  /*4930*/  IMAD.MOV.U32 R29, RZ, RZ, R43 ;  /* 0x000000ffff1d7224 */ /* 0x000fe200078e002b */
[----:B------:R-:W-:Y:S01]  /*4940*/  MOV R43, R41 ;  /* 0x00000029002b7202 */ /* 0x000fe20000000f00 */
[----:B------:R-:W-:-:S02]  /*4950*/  IMAD.MOV.U32 R41, RZ, RZ, R53 ;  /* 0x000000ffff297224 */ /* 0x000fc400078e0035 */
[----:B------:R-:W-:Y:S01]  /*4960*/  IMAD.MOV.U32 R53, RZ, RZ, R83 ;  /* 0x000000ffff357224 */ /* 0x000fe200078e0053 */
[----:B------:R-:W-:Y:S01]  /*4970*/  MOV R83, R179 ;  /* 0x000000b300537202 */ /* 0x000fe20000000f00 */
[----:B---3--:R-:W-:-:S04]  /*4980*/  FFMA.FTZ R0, R107, c[0x0][0x2d0], -R3 ;  /* 0x0000b4006b007a23 */ /* 0x008fc80000010803 */
[----:B------:R3:W1:Y:S01]  /*4990*/  MUFU.EX2 R179, R0 ;  /* 0x0000000000b37308 */ /* 0x0006620000000800 */
[----:B------:R-:W-:Y:S02]  /*49a0*/  IMAD.MOV.U32 R105, RZ, RZ, R96 ;  /* 0x000000ffff697224 */ /* 0x000fe400078e0060 */
[----:B------:R-:W-:Y:S02]  /*49b0*/  IMAD.MOV.U32 R107, RZ, RZ, R6 ;  /* 0x000000ffff6b7224 */ /* 0x000fe400078e0006 */
[----:B------:R-:W-:Y:S02]  /*49c0*/  IMAD.MOV.U32 R96, RZ, RZ, R7 ;  /* 0x000000ffff607224 */ /* 0x000fe400078e0007 */
[----:B------:R-:W-:Y:S01]  /*49d0*/  IMAD.MOV.U32 R6, RZ, RZ, R30 ;  /* 0x000000ffff067224 */ /* 0x000fe200078e001e */
[----:B------:R-:W-:Y:S01]  /*49e0*/  MOV R106, R97 ;  /* 0x00000061006a7202 */ /* 0x000fe20000000f00 */
[----:B------:R-:W-:Y:S01]  /*49f0*/  IMAD.MOV.U32 R7, RZ, RZ, R31 ;  /* 0x000000ffff077224 */ /* 0x000fe200078e001f */
[----:B------:R-:W-:Y:S01]  /*4a00*/  MOV R97, R16 ;  /* 0x0000001000617202 */ /* 0x000fe20000000f00 */
[----:B------:R-:W-:Y:S01]  /*4a10*/  FFMA.FTZ R16, R90, c[0x0][0x2d0], -R3 ;  /* 0x0000b4005a107a23 */ /* 0x000fe20000010803 */
[----:B------:R-:W-:Y:S01]  /*4a20*/  MOV R90, R6 ;  /* 0x00000006005a7202 */ /* 0x000fe20000000f00 */
[----:B------:R-:W-:Y:S01]  /*4a30*/  IMAD.MOV.U32 R91, RZ, RZ, R7 ;  /* 0x000000ffff5b7224 */ /* 0x000fe200078e0007 */
[----:B------:R-:W-:Y:S01]  /*4a40*/  MOV R30, R42 ;  /* 0x0000002a001e7202 */ /* 0x000fe20000000f00 */
[----:B---3--:R-:W-:Y:S01]  /*4a50*/  FADD.FTZ R0, R14, R5 ;  /* 0x000000050e007221 */ /* 0x008fe20000010000 */
[----:B----4-:R-:W-:Y:S01]  /*4a60*/  F2FP.PACK_AB R6, R182, R180 ;  /* 0x000000b4b606723e */ /* 0x010fe200000000ff */
[----:B------:R-:W-:Y:S01]  /*4a70*/  FADD.FTZ R14, R88, R4 ;  /* 0x00000004580e7221 */ /* 0x000fe20000010000 */
[----:B------:R-:W-:Y:S01]  /*4a80*/  F2FP.PACK_AB R4, R181, R124 ;  /* 0x0000007cb504723e */ /* 0x000fe200000000ff */
[----:B------:R-:W-:Y:S01]  /*4a90*/  IMAD.MOV.U32 R31, RZ, RZ, R43 ;  /* 0x000000ffff1f7224 */ /* 0x000fe200078e002b */
[----:B-1----:R-:W-:-:S02]  /*4aa0*/  F2FP.PACK_AB R5, R22, R21 ;  /* 0x000000151605723e */ /* 0x002fc400000000ff */
[----:B------:R-:W-:-:S07]  /*4ab0*/  F2FP.PACK_AB R7, R179, R23 ;  /* 0x00000017b307723e */ /* 0x000fce00000000ff */
[C---:B------:R-:W-:Y:S08]  /*4ac0*/  HMMA.16816.F32 R164, R4.reuse, R8, R164 ;  /* 0x0000000804a4723c */ /* 0x040ff000000018a4 */
[----:B------:R-:W-:Y:S01]  /*4ad0*/  HMMA.16816.F32 R28, R4, R10, R28 ;  /* 0x0000000a041c723c */ /* 0x000fe2000000181c */
[----:B------:R-:W1:Y:S01]  /*4ae0*/  LDSM.16.MT88.4 R8, [R248+0x1100] ;  /* 0x00110000f808783b */ /* 0x000e620000004200 */
[----:B------:R-:W-:Y:S01]  /*4af0*/  MOV R42, R40 ;  /* 0x00000028002a7202 */ /* 0x000fe20000000f00 */
[----:B------:R-:W-:Y:S01]  /*4b00*/  IMAD.MOV.U32 R43, RZ, RZ, R41 ;  /* 0x000000ffff2b7224 */ /* 0x000fe200078e0029 */
[----:B------:R-:W-:Y:S01]  /*4b10*/  MOV R40, R54 ;  /* 0x0000003600287202 */ /* 0x000fe20000000f00 */
[----:B------:R-:W-:Y:S01]  /*4b20*/  IMAD.MOV.U32 R41, RZ, RZ, R55 ;  /* 0x000000ffff297224 */ /* 0x000fe200078e0037 */
[----:B------:R-:W-:Y:S01]  /*4b30*/  MOV R88, R96 ;  /* 0x0000006000587202 */ /* 0x000fe20000000f00 */
[----:B------:R-:W-:Y:S01]  /*4b40*/  IMAD.MOV.U32 R104, RZ, RZ, R95 ;  /* 0x000000ffff687224 */ /* 0x000fe200078e005f */
[----:B------:R-:W-:Y:S01]  /*4b50*/  MOV R94, R40 ;  /* 0x00000028005e7202 */ /* 0x000fe20000000f00 */
[----:B------:R-:W-:Y:S01]  /*4b60*/  IMAD.MOV.U32 R89, RZ, RZ, R97 ;  /* 0x000000ffff597224 */ /* 0x000fe200078e0061 */
[----:B------:R-:W-:Y:S01]  /*4b70*/  MOV R97, R42 ;  /* 0x0000002a00617202 */ /* 0x000fe20000000f00 */
[----:B------:R-:W-:-:S02]  /*4b80*/  IMAD.MOV.U32 R96, RZ, RZ, R43 ;  /* 0x000000ffff607224 */ /* 0x000fc400078e002b */
[----:B------:R-:W-:Y:S01]  /*4b90*/  IMAD.MOV.U32 R95, RZ, RZ, R41 ;  /* 0x000000ffff5f7224 */ /* 0x000fe200078e0029 */
[C---:B-1----:R-:W-:Y:S08]  /*4ba0*/  HMMA.16816.F32 R156, R4.reuse, R8, R156 ;  /* 0x00000008049c723c */ /* 0x042ff0000000189c */
[----:B------:R-:W-:Y:S01]  /*4bb0*/  HMMA.16816.F32 R40, R4, R10, R148 ;  /* 0x0000000a0428723c */ /* 0x000fe20000001894 */
[----:B------:R-:W1:Y:S01]  /*4bc0*/  LDSM.16.MT88.4 R8, [R250+0x1100] ;  /* 0x00110000fa08783b */ /* 0x000e620000004200 */
[----:B------:R-:W-:Y:S01]  /*4bd0*/  MOV R54, R82 ;  /* 0x0000005200367202 */ /* 0x000fe20000000f00 */
[----:B------:R-:W-:-:S07]  /*4be0*/  IMAD.MOV.U32 R55, RZ, RZ, R83 ;  /* 0x000000ffff377224 */ /* 0x000fce00078e0053 */
        /* <DEDUP_REMOVED lines=9> */
[----:B------:R-:W-:Y:S01]  /*4c80*/  MOV R82, R134 ;  /* 0x0000008600527202 */ /* 0x000fe20000000f00 */
[----:B------:R-:W-:-:S02]  /*4c90*/  IMAD.MOV.U32 R83, RZ, RZ, R133 ;  /* 0x000000ffff537224 */ /* 0x000fc400078e0085 */
[----:B------:R-:W-:Y:S01]  /*4ca0*/  FFMA.FTZ R12, R99, c[0x0][0x2d0], -R3 ;  /* 0x0000b400630c7a23 */ /* 0x000fe20000010803 */
[----:B------:R2:W5:Y:S02]  /*4cb0*/  LDL.LU R134, [R1+0x44] ;  /* 0x0000440001867983 */ /* 0x0005640000300800 */
[C---:B-1----:R-:W-:Y:S08]  /*4cc0*/  HMMA.16816.F32 R72, R4.reuse, R8, R88 ;  /* 0x000000080448723c */ /* 0x042ff00000001858 */
[----:B------:R-:W-:Y:S01]  /*4cd0*/  HMMA.16816.F32 R76, R4, R10, R76 ;  /* 0x0000000a044c723c */ /* 0x000fe2000000184c */
[----:B------:R-:W1:Y:S01]  /*4ce0*/  LDSM.16.MT88.4 R8, [R250+0x3100] ;  /* 0x00310000fa08783b */ /* 0x000e620000004200 */
[----:B------:R-:W-:Y:S01]  /*4cf0*/  FADD.FTZ R3, R84, R0 ;  /* 0x0000000054037221 */ /* 0x000fe20000010000 */
[----:B------:R-:W-:-:S02]  /*4d00*/  UISETP.GE.AND UP0, UPT, UR6, UR8, UPT ;  /* 0x000000080600728c */ /* 0x000fc4000bf06270 */
[----:B------:R2:W5:Y:S03]  /*4d10*/  LDL.LU R133, [R1+0x40] ;  /* 0x0000400001857983 */ /* 0x0005660000300800 */
        /* <DEDUP_REMOVED lines=13> */
[----:B------:R-:W-:Y:S01]  /*4df0*/  IMAD.MOV.U32 R110, RZ, RZ, R90 ;  /* 0x000000ffff6e7224 */ /* 0x000fe200078e005a */
[----:B------:R-:W-:Y:S01]  /*4e00*/  MOV R109, R91 ;  /* 0x0000005b006d7202 */ /* 0x000fe20000000f00 */
[----:B------:R-:W-:Y:S01]  /*4e10*/  IMAD.MOV.U32 R108, RZ, RZ, R88 ;  /* 0x000000ffff6c7224 */ /* 0x000fe200078e0058 */
[C---:B-1----:R-:W-:Y:S08]  /*4e20*/  HMMA.16816.F32 R104, R4.reuse, R8, R184 ;  /* 0x000000080468723c */ /* 0x042ff000000018b8 */
[----:B------:R-:W-:Y:S01]  /*4e30*/  HMMA.16816.F32 R88, R4, R10, R144 ;  /* 0x0000000a0458723c */ /* 0x000fe20000001890 */
[----:B------:R-:W1:Y:S01]  /*4e40*/  LDSM.16.MT88.4 R8, [R248+0x5100] ;  /* 0x00510000f808783b */ /* 0x000e620000004200 */
[----:B------:R-:W-:Y:S01]  /*4e50*/  MOV R0, R94 ;  /* 0x0000005e00007202 */ /* 0x000fe20000000f00 */
[----:B------:R-:W-:Y:S01]  /*4e60*/  IMAD.MOV.U32 R185, RZ, RZ, R95 ;  /* 0x000000ffffb97224 */ /* 0x000fe200078e005f */
[----:B------:R-:W-:Y:S01]  /*4e70*/  MOV R186, R96 ;  /* 0x0000006000ba7202 */ /* 0x000fe20000000f00 */
[----:B------:R-:W-:-:S03]  /*4e80*/  IMAD.MOV.U32 R187, RZ, RZ, R97 ;  /* 0x000000ffffbb7224 */ /* 0x000fc600078e0061 */
[C---:B-1----:R-:W-:Y:S01]  /*4e90*/  HMMA.16816.F32 R92, R4.reuse, R8, R160 ;  /* 0x00000008045c723c */ /* 0x042fe200000018a0 */
[----:B------:R-:W-:Y:S07]  /*4ea0*/  LDSM.16.MT88.4 R160, [R135+0x1900] ;  /* 0x0019000087a0783b */ /* 0x000fee0000004200 */
        /* <DEDUP_REMOVED lines=45> */
[C---:B-1----:R-:W-:Y:S01]  /*5180*/  HMMA.16816.F32 R188, R4.reuse, R8, R48 ;  /* 0x0000000804bc723c */ /* 0x042fe20000001830 */
[----:B------:R-:W-:Y:S01]  /*5190*/  FADD.FTZ R0, R0, R14 ;  /* 0x0000000e00007221 */ /* 0x000fe20000010000 */
[----:B------:R-:W-:Y:S06]  /*51a0*/  LDSM.16.MT88.4 R48, [R248+0x3900] ;  /* 0x00390000f830783b */ /* 0x000fec0000004200 */
[----:B------:R-:W-:Y:S01]  /*51b0*/  HMMA.16816.F32 R184, R4, R10, R36 ;  /* 0x0000000a04b8723c */ /* 0x000fe20000001824 */
[----:B------:R-:W1:Y:S01]  /*51c0*/  LDSM.16.MT88.4 R8, [R249+0x7100] ;  /* 0x00710000f908783b */ /* 0x000e620000004200 */
[----:B------:R-:W-:-:S02]  /*51d0*/  FADD.FTZ R3, R183, R3 ;  /* 0x00000003b7037221 */ /* 0x000fc40000010000 */
[----:B------:R-:W-:Y:S02]  /*51e0*/  FADD.FTZ R0, R101, R0 ;  /* 0x0000000065007221 */ /* 0x000fe40000010000 */
[----:B------:R-:W-:Y:S02]  /*51f0*/  IMAD.MOV.U32 R183, RZ, RZ, R130 ;  /* 0x000000ffffb77224 */ /* 0x000fe400078e0082 */
[C---:B-1----:R-:W-:Y:S01]  /*5200*/  HMMA.16816.F32 R32, R4.reuse, R8, R32 ;  /* 0x000000080420723c */ /* 0x042fe20000001820 */
[----:B------:R-:W-:Y:S07]  /*5210*/  MUFU.EX2 R9, R17 ;  /* 0x0000001100097308 */ /* 0x000fee0000000800 */
[----:B------:R-:W-:Y:S01]  /*5220*/  HMMA.16816.F32 R24, R4, R10, R24 ;  /* 0x0000000a0418723c */ /* 0x000fe20000001818 */
[----:B------:R-:W1:Y:S08]  /*5230*/  MUFU.EX2 R11, R19 ;  /* 0x00000013000b7308 */ /* 0x000e700000000800 */
[----:B------:R-:W3:Y:S01]  /*5240*/  MUFU.EX2 R10, R18 ;  /* 0x00000012000a7308 */ /* 0x000ee20000000800 */
[----:B------:R-:W-:-:S07]  /*5250*/  FADD.FTZ R4, R127, R3 ;  /* 0x000000037f047221 */ /* 0x000fce0000010000 */
[----:B------:R-:W-:Y:S08]  /*5260*/  MUFU.EX2 R8, R13 ;  /* 0x0000000d00087308 */ /* 0x000ff00000000800 */
[----:B------:R-:W4:Y:S08]  /*5270*/  MUFU.EX2 R7, R12 ;  /* 0x0000000c00077308 */ /* 0x000f300000000800 */
[----:B------:R-:W-:Y:S08]  /*5280*/  MUFU.EX2 R6, R15 ;  /* 0x0000000f00067308 */ /* 0x000ff00000000800 */
[----:B------:R-:W2:Y:S01]  /*5290*/  MUFU.EX2 R5, R16 ;  /* 0x0000001000057308 */ /* 0x000ea20000000800 */
[----:B------:R-:W-:-:S02]  /*52a0*/  FADD.FTZ R3, R102, R0 ;  /* 0x0000000066037221 */ /* 0x000fc40000010000 */
[----:B------:R-:W-:Y:S02]  /*52b0*/  FADD.FTZ R0, R126, R4 ;  /* 0x000000047e007221 */ /* 0x000fe40000010000 */
[----:B------:R-:W-:Y:S01]  /*52c0*/  FADD.FTZ R4, R103, R3 ;  /* 0x0000000367047221 */ /* 0x000fe20000010000 */
[----:B------:R-:W-:Y:S01]  /*52d0*/  MOV R127, R129 ;  /* 0x00000081007f7202 */ /* 0x000fe20000000f00 */
[----:B------:R-:W-:Y:S01]  /*52e0*/  FADD.FTZ R3, R125, R0 ;  /* 0x000000007d037221 */ /* 0x000fe20000010000 */
[----:B------:R-:W-:Y:S01]  /*52f0*/  MOV R0, R131 ;  /* 0x0000008300007202 */ /* 0x000fe20000000f00 */
[----:B------:R-:W-:Y:S01]  /*5300*/  IMAD.MOV.U32 R126, RZ, RZ, R128 ;  /* 0x000000ffff7e7224 */ /* 0x000fe200078e0080 */
[----:B-1----:R-:W-:Y:S02]  /*5310*/  F2FP.PACK_AB R128, R11, R20 ;  /* 0x000000140b80723e */ /* 0x002fe400000000ff */
[----:B---3--:R-:W-:Y:S02]  /*5320*/  F2FP.PACK_AB R130, R9, R10 ;  /* 0x0000000a0982723e */ /* 0x008fe400000000ff */
[----:B----4-:R-:W-:-:S02]  /*5330*/  F2FP.PACK_AB R129, R7, R8 ;  /* 0x000000080781723e */ /* 0x010fc400000000ff */
[----:B--2---:R-:W-:-:S07]  /*5340*/  F2FP.PACK_AB R131, R5, R6 ;  /* 0x000000060583723e */ /* 0x004fce00000000ff */
        /* <DEDUP_REMOVED lines=75> */
[----:B------:R-:W-:Y:S02]  /*5800*/  FADD.FTZ R10, R10, R11 ;  /* 0x0000000b0a0a7221 */ /* 0x000fe40000010000 */
[----:B------:R-:W-:-:S02]  /*5810*/  FADD.FTZ R0, R5, R6 ;  /* 0x0000000605007221 */ /* 0x000fc40000010000 */
[----:B------:R-:W-:-:S03]  /*5820*/  FADD.FTZ R3, R9, R10 ;  /* 0x0000000a09037221 */ /* 0x000fc60000010000 */
        /* <DEDUP_REMOVED lines=12> */
[----:B--2--5:R-:W-:Y:S01]  /*58f0*/  SHF.R.S32.HI R18, RZ, 0x1f, R133 ;  /* 0x0000001fff127819 */ /* 0x024fe20000011485 */
[----:B------:R-:W-:Y:S01]  /*5900*/  IMAD.SHL.U32 R4, R133, 0x2, RZ ;  /* 0x0000000285047824 */ /* 0x000fe200078e00ff */
[----:B------:R-:W-:-:S02]  /*5910*/  SHF.R.S32.HI R19, RZ, 0x1f, R176 ;  /* 0x0000001fff137819 */ /* 0x000fc400000114b0 */
[----:B------:R-:W-:Y:S01]  /*5920*/  SHF.L.U64.HI R3, R133, 0x1, R18 ;  /* 0x0000000185037819 */ /* 0x000fe20000010212 */
[----:B------:R-:W-:Y:S01]  /*5930*/  IMAD.MOV.U32 R133, RZ, RZ, R2 ;  /* 0x000000ffff857224 */ /* 0x000fe200078e0002 */
[----:B------:R-:W-:Y:S02]  /*5940*/  SHF.R.S32.HI R18, RZ, 0x1f, R178 ;  /* 0x0000001fff127819 */ /* 0x000fe400000114b2 */
[----:B------:R-:W-:Y:S01]  /*5950*/  SHF.L.U64.HI R0, R176, 0x1, R19 ;  /* 0x00000001b0007819 */ /* 0x000fe20000010213 */
[----:B------:R1:W-:Y:S01]  /*5960*/  STL [R1+0x34], R3 ;  /* 0x0000340301007387 */ /* 0x0003e20000100800 */
[----:B------:R-:W-:Y:S02]  /*5970*/  SHF.L.U64.HI R2, R178, 0x1, R18 ;  /* 0x00000001b2027819 */ /* 0x000fe40000010212 */
[----:B------:R-:W-:Y:S01]  /*5980*/  SHF.R.S32.HI R19, RZ, 0x1f, R177 ;  /* 0x0000001fff137819 */ /* 0x000fe200000114b1 */
[----:B------:R2:W-:Y:S04]  /*5990*/  STL [R1+0x30], R4 ;  /* 0x0000300401007387 */ /* 0x0005e80000100800 */
[----:B------:R3:W-:Y:S01]  /*59a0*/  STL [R1+0x2c], R0 ;  /* 0x00002c0001007387 */ /* 0x0007e20000100800 */
[----:B-1----:R-:W-:-:S02]  /*59b0*/  IMAD.SHL.U32 R3, R176, 0x2, RZ ;  /* 0x00000002b0037824 */ /* 0x002fc400078e00ff */
[----:B--2---:R-:W-:-:S03]  /*59c0*/  IMAD.SHL.U32 R4, R178, 0x2, RZ ;  /* 0x00000002b2047824 */ /* 0x004fc600078e00ff */
[----:B------:R1:W-:Y:S01]  /*59d0*/  STL [R1+0x28], R3 ;  /* 0x0000280301007387 */ /* 0x0003e20000100800 */
[----:B---3--:R-:W-:-:S03]  /*59e0*/  IMAD.MOV.U32 R0, RZ, RZ, R132 ;  /* 0x000000ffff007224 */ /* 0x008fc600078e0084 */
[----:B------:R2:W-:Y:S04]  /*59f0*/  STL [R1+0x24], R2 ;  /* 0x0000240201007387 */ /* 0x0005e80000100800 */
[----:B------:R3:W-:Y:S01]  /*5a00*/  STL [R1+0x20], R4 ;  /* 0x0000200401007387 */ /* 0x0007e20000100800 */
[C---:B-1----:R-:W-:Y:S01]  /*5a10*/  SHF.L.U64.HI R3, R177.reuse, 0x1, R19 ;  /* 0x00000001b1037819 */ /* 0x042fe20000010213 */
[----:B--2---:R-:W-:-:S05]  /*5a20*/  IMAD.SHL.U32 R2, R177, 0x2, RZ ;  /* 0x00000002b1027824 */ /* 0x004fca00078e00ff */
[----:B------:R3:W-:Y:S04]  /*5a30*/  STL [R1+0x18], R2 ;  /* 0x0000180201007387 */ /* 0x0007e80000100800 */
[----:B------:R3:W-:Y:S01]  /*5a40*/  STL [R1+0x1c], R3 ;  /* 0x00001c0301007387 */ /* 0x0007e20000100800 */
[----:B------:R-:W-:Y:S05]  /*5a50*/  BRA `(.L_x_3234) ;  /* 0x0000047000007947 */ /* 0x000fea0003800000 */
.L_x_3236:
        /* <DEDUP_REMOVED lines=13> */
[----:B------:R-:W3:Y:S04]  /*5b30*/  LDL R191, [R1+0x18] ;  /* 0x0000180001bf7983 */ /* 0x000ee80000100800 */
[----:B------:R-:W3:Y:S01]  /*5b40*/  LDL R188, [R1+0x1c] ;  /* 0x00001c0001bc7983 */ /* 0x000ee20000100800 */
[----:B--2---:R-:W-:Y:S05]  /*5b50*/  IADD3 R3, R3, -0x40, R2 ;  /* 0xffffffc003037810 */ /* 0x004fea0007ffe002 */
[----:B------:R-:W-:Y:S04]  /*5b60*/  @P2 IMAD.HI.U32 R132, R3, c[0x0][0x2bc], RZ ;  /* 0x0000af0003842a27 */ /* 0x000fe800078e00ff */
[--C-:B------:R-:W-:Y:S01]  /*5b70*/  IMAD.MOV.U32 R2, RZ, RZ, R3.reuse ;  /* 0x000000ffff027224 */ /* 0x100fe200078e0003 */
        /* <DEDUP_REMOVED lines=9> */
[----:B------:R-:W2:Y:S02]  /*5c10*/  @!P1 LDG.E R178, [R176.64] ;  /* 0x0000000cb0b29981 */ /* 0x000ea4000c1e1900 */
[----:B------:R-:W-:Y:S02]  /*5c20*/  IMAD R132, R2, c[0x0][0x1e0], RZ ;  /* 0x0000780002847a24 */ /* 0x000fe400078e02ff */
[C---:B------:R-:W-:Y:S04]  /*5c30*/  IMAD.WIDE.U32 R2, R179.reuse, c[0x0][0x1e0], RZ ;  /* 0x00007800b3027a25 */ /* 0x040fe800078e00ff */
[----:B------:R-:W-:Y:S04]  /*5c40*/  IMAD R132, R179, c[0x0][0x1e4], R132 ;  /* 0x00007900b3847a24 */ /* 0x000fe800078e0284 */
        /* <DEDUP_REMOVED lines=11> */
[----:B------:R-:W4:Y:S01]  /*5d00*/  SHFL.IDX PT, R176, R180, RZ, 0x181f ;  /* 0x00181fffb4b07589 */ /* 0x000f2200000e0000 */
[----:B---3--:R-:W-:Y:S05]  /*5d10*/  IADD3 R2, P0, R132, R181, RZ ;  /* 0x000000b584027210 */ /* 0x008fea0007f1e0ff */
[----:B----4-:R-:W-:Y:S01]  /*5d20*/  IMAD.X R3, R176, 0x1, R186, P0 ;  /* 0x00000001b0037824 */ /* 0x010fe200000e06ba */
[----:B-----5:R-:W-:Y:S04]  /*5d30*/  IADD3 R178, P0, R132, R187, RZ ;  /* 0x000000bb84b27210 */ /* 0x020fe80007f1e0ff */
[----:B------:R-:W-:Y:S01]  /*5d40*/  @!PT LDS RZ, [RZ] ;  /* 0x00000000fffff984 */ /* 0x000fe20000000800 */
[----:B------:R1:W-:Y:S01]  /*5d50*/  LDGSTS.E.BYPASS.LTC128B.128 [R189+0x10100], [R2.64], !P6 ;  /* 0x1010000002bd7fae */ /* 0x0003e2000f101d4c */
[-C--:B------:R-:W-:Y:S05]  /*5d60*/  IADD3.X R179, R176, R184.reuse, RZ, P0, !PT ;  /* 0x000000b8b0b37210 */ /* 0x080fea00007fe4ff */
[----:B------:R2:W-:Y:S04]  /*5d70*/  LDGSTS.E.BYPASS.LTC128B.128 [R189+0x12100], [R178.64], !P5 ;  /* 0x12100000b2bd7fae */ /* 0x0005e8000e901d4c */
[----:B-1----:R-:W1:Y:S04]  /*5d80*/  SHFL.IDX PT, R2, R177, 0x1, 0x181f ;  /* 0x00381f00b1027f89 */ /* 0x002e6800000e0000 */
[----:B------:R-:W3:Y:S01]  /*5d90*/  SHFL.IDX PT, R3, R180, 0x1, 0x181f ;  /* 0x00381f00b4037f89 */ /* 0x000ee200000e0000 */
[----:B--2---:R-:W-:Y:S05]  /*5da0*/  IADD3 R178, P0, R132, R185, RZ ;  /* 0x000000b984b27210 */ /* 0x004fea0007f1e0ff */
[----:B------:R-:W-:Y:S05]  /*5db0*/  IMAD.X R179, R176, 0x1, R190, P0 ;  /* 0x00000001b0b37824 */ /* 0x000fea00000e06be */
[----:B------:R2:W-:Y:S02]  /*5dc0*/  LDGSTS.E.BYPASS.LTC128B.128 [R189+0x14100], [R178.64], !P4 ;  /* 0x14100000b2bd7fae */ /* 0x0005e4000e101d4c */
[----:B--2---:R-:W-:Y:S05]  /*5dd0*/  IADD3 R178, P0, R132, R191, RZ ;  /* 0x000000bf84b27210 */ /* 0x004fea0007f1e0ff */
[----:B------:R-:W-:Y:S01]  /*5de0*/  IMAD.X R179, R176, 0x1, R188, P0 ;  /* 0x00000001b0b37824 */ /* 0x000fe200000e06bc */
[C---:B-1----:R-:W-:Y:S04]  /*5df0*/  IADD3 R176, P0, R2.reuse, R181, RZ ;  /* 0x000000b502b07210 */ /* 0x042fe80007f1e0ff */
[----:B------:R1:W-:Y:S01]  /*5e00*/  LDGSTS.E.BYPASS.LTC128B.128 [R189+0x16100], [R178.64], !P3 ;  /* 0x16100000b2bd7fae */ /* 0x0003e2000d901d4c */
[C---:B---3--:R-:W-:Y:S05]  /*5e10*/  IMAD.X R177, R3.reuse, 0x1, R186, P0 ;  /* 0x0000000103b17824 */ /* 0x048fea00000e06ba */
[----:B------:R2:W-:Y:S02]  /*5e20*/  LDGSTS.E.BYPASS.LTC128B.128 [R189+0x11100], [R176.64], !P6 ;  /* 0x11100000b0bd7fae */ /* 0x0005e4000f101d4c */
[C---:B--2---:R-:W-:Y:S04]  /*5e30*/  IADD3 R176, P0, R2.reuse, R187, RZ ;  /* 0x000000bb02b07210 */ /* 0x044fe80007f1e0ff */
[C---:B------:R-:W-:Y:S05]  /*5e40*/  IADD3.X R177, R3.reuse, R184, RZ, P0, !PT ;  /* 0x000000b803b17210 */ /* 0x040fea00007fe4ff */
[----:B------:R2:W-:Y:S02]  /*5e50*/  LDGSTS.E.BYPASS.LTC128B.128 [R189+0x13100], [R176.64], !P5 ;  /* 0x13100000b0bd7fae */ /* 0x0005e4000e901d4c */
[C---:B--2---:R-:W-:Y:S05]  /*5e60*/  IADD3 R176, P0, R2.reuse, R185, RZ ;  /* 0x000000b902b07210 */ /* 0x044fea0007f1e0ff */
[C---:B------:R-:W-:Y:S01]  /*5e70*/  IMAD.X R177, R3.reuse, 0x1, R190, P0 ;  /* 0x0000000103b17824 */ /* 0x040fe200000e06be */
[----:B------:R-:W-:Y:S04]  /*5e80*/  IADD3 R2, P0, R2, R191, RZ ;  /* 0x000000bf02027210 */ /* 0x000fe80007f1e0ff */
[----:B------:R1:W-:Y:S01]  /*5e90*/  LDGSTS.E.BYPASS.LTC128B.128 [R189+0x15100], [R176.64], !P4 ;  /* 0x15100000b0bd7fae */ /* 0x0003e2000e101d4c */
[----:B------:R-:W-:Y:S05]  /*5ea0*/  IMAD.X R3, R3, 0x1, R188, P0 ;  /* 0x0000000103037824 */ /* 0x000fea00000e06bc */
[----:B------:R1:W-:Y:S01]  /*5eb0*/  LDGSTS.E.BYPASS.LTC128B.128 [R189+0x17100], [R2.64], !P3 ;  /* 0x1710000002bd7fae */ /* 0x0003e2000d901d4c */
[----:B------:R-:W-:-:S05]  /*5ec0*/  BRA `(.L_x_3235) ;  /* 0x0000110000007947 */ /* 0x000fca0003800000 */
.L_x_3234:
[----:B------:R-:W2:Y:S01]  /*5ed0*/  LDL R5, [R1+0xc] ;  /* 0x00000c0001057983 */ /* 0x000ea20000100800 */
[----:B------:R-:W-:Y:S04]  /*5ee0*/  DEPBAR.LE SB0, 0x0 ;  /* 0x000080000000791a */ /* 0x000fe80000000000 */
[----:B------:R-:W4:Y:S01]  /*5ef0*/  LDL R6, [R1+0x8] ;  /* 0x0000080001067983 */ /* 0x000f220000100800 */
[----:B------:R-:W-:Y:S03]  /*5f00*/  UISETP.GT.AND UP0, UPT, UR6, UR8, UPT ;  /* 0x000000080600728c */ /* 0x000fe6000bf04270 */
[----:B------:R1:W-:Y:S04]  /*5f10*/  STL [R1+0x58], R41 ;  /* 0x0000582901007387 */ /* 0x0003e80000100800 */
[----:B------:R3:W-:Y:S04]  /*5f20*/  STL [R1+0x54], R40 ;  /* 0x0000542801007387 */ /* 0x0007e80000100800 */
[----:B------:R3:W-:Y:S04]  /*5f30*/  STL [R1+0x50], R39 ;  /* 0x0000502701007387 */ /* 0x0007e80000100800 */
[----:B------:R3:W-:Y:S04]  /*5f40*/  STL [R1+0x4c], R38 ;  /* 0x00004c2601007387 */ /* 0x0007e80000100800 */
[----:B------:R3:W-:Y:S04]  /*5f50*/  STL [R1+0x48], R37 ;  /* 0x0000482501007387 */ /* 0x0007e80000100800 */
[----:B------:R3:W-:Y:S04]  /*5f60*/  STL [R1+0x44], R36 ;  /* 0x0000442401007387 */ /* 0x0007e80000100800 */
[----:B------:R3:W-:Y:S04]  /*5f70*/  STL [R1+0x40], R0 ;  /* 0x0000400001007387 */ /* 0x0007e80000100800 */
[----:B-1----:R-:W4:Y:S04]  /*5f80*/  LDL R41, [R1+0x30] ;  /* 0x0000300001297983 */ /* 0x002f280000100800 */
[----:B---3--:R-:W3:Y:S04]  /*5f90*/  LDL R40, [R1+0x34] ;  /* 0x0000340001287983 */ /* 0x008ee80000100800 */
[----:B------:R-:W3:Y:S04]  /*5fa0*/  LDL R132, [R1] ;  /* 0x0000000001847983 */ /* 0x000ee80000100800 */
[----:B------:R-:W3:Y:S04]  /*5fb0*/  LDL R29, [R1+0x10] ;  /* 0x00001000011d7983 */ /* 0x000ee80000100800 */
[----:B------:R-:W-:Y:S06]  /*5fc0*/  BAR.SYNC.DEFER_BLOCKING 0x0 ;  /* 0x0000000000007b1d */ /* 0x000fec0000010000 */
[----:B------:R-:W1:Y:S04]  /*5fd0*/  LDSM.16.M88.4 R8, [R134+0x10100] ;  /* 0x010100008608783b */ /* 0x000e680000000200 */
[----:B------:R-:W-:Y:S04]  /*5fe0*/  LDSM.16.M88.4 R16, [R134+0x10900] ;  /* 0x010900008610783b */ /* 0x000fe80000000200 */
[----:B------:R-:W-:Y:S04]  /*5ff0*/  LDSM.16.M88.4 R24, [R134+0x11100] ;  /* 0x011100008618783b */ /* 0x000fe80000000200 */
[----:B------:R-:W-:Y:S04]  /*6000*/  LDSM.16.M88.4 R32, [R134+0x11900] ;  /* 0x011900008620783b */ /* 0x000fe80000000200 */
[----:B------:R-:W3:Y:S04]  /*6010*/  LDL R39, [R1+0x28] ;  /* 0x0000280001277983 */ /* 0x000ee80000100800 */
[----:B------:R-:W3:Y:S04]  /*6020*/  LDL R38, [R1+0x2c] ;  /* 0x00002c0001267983 */ /* 0x000ee80000100800 */
[----:B------:R-:W3:Y:S04]  /*6030*/  LDL R37, [R1+0x20] ;  /* 0x0000200001257983 */ /* 0x000ee80000100800 */
[----:B------:R-:W3:Y:S04]  /*6040*/  LDL R36, [R1+0x24] ;  /* 0x0000240001247983 */ /* 0x000ee80000100800 */
[----:B------:R-:W3:Y:S04]  /*6050*/  LDL R21, [R1+0x18] ;  /* 0x0000180001157983 */ /* 0x000ee80000100800 */
[----:B------:R-:W3:Y:S01]  /*6060*/  LDL R0, [R1+0x1c] ;  /* 0x00001c0001007983 */ /* 0x000ee20000100800 */
[----:B--2---:R-:W-:Y:S05]  /*6070*/  SHF.R.S32.HI R2, RZ, 0x1f, R5 ;  /* 0x0000001fff027819 */ /* 0x004fea0000011405 */
[----:B------:R-:W-:Y:S02]  /*6080*/  IMAD R4, R2, c[0x0][0x208], RZ ;  /* 0x0000820002047a24 */ /* 0x000fe400078e02ff */
[C---:B------:R-:W-:Y:S04]  /*6090*/  IMAD.WIDE.U32 R2, R5.reuse, c[0x0][0x208], RZ ;  /* 0x0000820005027a25 */ /* 0x040fe800078e00ff */
[----:B------:R-:W-:Y:S01]  /*60a0*/  IMAD R4, R5, c[0x0][0x20c], R4 ;  /* 0x0000830005047a24 */ /* 0x000fe200078e0204 */
[----:B----4-:R-:W-:Y:S03]  /*60b0*/  SHF.R.S32.HI R5, RZ, 0x1f, R6 ;  /* 0x0000001fff057819 */ /* 0x010fe60000011406 */
[----:B------:R-:W-:Y:S02]  /*60c0*/  IMAD.IADD R3, R3, 0x1, R4 ;  /* 0x0000000103037824 */ /* 0x000fe400078e0204 */
[----:B------:R-:W-:Y:S02]  /*60d0*/  IMAD R28, R5, c[0x0][0x218], RZ ;  /* 0x00008600051c7a24 */ /* 0x000fe400078e02ff */
        /* <DEDUP_REMOVED lines=8> */
[----:B------:R-:W1:Y:S04]  /*6160*/  SHFL.IDX PT, R2, R20, RZ, 0x181f ;  /* 0x00181fff14027589 */ /* 0x000e6800000e0000 */
[----:B------:R-:W2:Y:S04]  /*6170*/  SHFL.IDX PT, R3, R28, RZ, 0x181f ;  /* 0x00181fff1c037589 */ /* 0x000ea800000e0000 */
[----:B------:R-:W4:Y:S04]  /*6180*/  SHFL.IDX PT, R20, R20, 0x1, 0x181f ;  /* 0x00381f0014147f89 */ /* 0x000f2800000e0000 */
[----:B---3--:R-:W-:Y:S04]  /*6190*/  LDSM.16.M88.4 R176, [R132] ;  /* 0x0000000084b0783b */ /* 0x008fe80000000200 */
[----:B------:R-:W-:Y:S04]  /*61a0*/  LDSM.16.M88.4 R180, [R132+0x800] ;  /* 0x0008000084b4783b */ /* 0x000fe80000000200 */
[----:B------:R-:W-:Y:S01]  /*61b0*/  LDSM.16.M88.4 R184, [R132+0x1000] ;  /* 0x0010000084b8783b */ /* 0x000fe20000000200 */
[C---:B-1----:R-:W-:Y:S03]  /*61c0*/  IADD3 R12, P0, R2.reuse, R41, RZ ;  /* 0x00000029020c7210 */ /* 0x042fe60007f1e0ff */
[----:B------:R-:W-:Y:S02]  /*61d0*/  LDSM.16.M88.4 R188, [R132+0x1800] ;  /* 0x0018000084bc783b */ /* 0x000fe40000000200 */
[C---:B--2---:R-:W-:Y:S02]  /*61e0*/  IMAD.X R13, R3.reuse, 0x1, R40, P0 ;  /* 0x00000001030d7824 */ /* 0x044fe400000e0628 */
[----:B------:R-:W1:Y:S04]  /*61f0*/  SHFL.IDX PT, R28, R28, 0x1, 0x181f ;  /* 0x00381f001c1c7f89 */ /* 0x000e6800000e0000 */
[----:B------:R-:W-:Y:S01]  /*6200*/  @!PT LDS RZ, [RZ] ;  /* 0x00000000fffff984 */ /* 0x000fe20000000800 */
[----:B------:R-:W-:Y:S01]  /*6210*/  @!PT LDS RZ, [RZ] ;  /* 0x00000000fffff984 */ /* 0x000fe20000000800 */
[----:B------:R2:W-:Y:S01]  /*6220*/  LDGSTS.E.BYPASS.LTC128B.128 [R29], [R12.64], !P6 ;  /* 0x000000000c1d7fae */ /* 0x0005e2000f101d4c */
[C---:B------:R-:W-:Y:S03]  /*6230*/  IADD3 R14, P0, R2.reuse, R39, RZ ;  /* 0x00000027020e7210 */ /* 0x040fe60007f1e0ff */
[----:B--2---:R-:W2:Y:S02]  /*6240*/  LDL R13, [R1+0x4] ;  /* 0x00000400010d7983 */ /* 0x004ea40000100800 */
[C---:B------:R-:W-:Y:S01]  /*6250*/  IMAD.X R15, R3.reuse, 0x1, R38, P0 ;  /* 0x00000001030f7824 */ /* 0x040fe200000e0626 */
[C---:B------:R-:W-:Y:S05]  /*6260*/  IADD3 R22, P0, R2.reuse, R37, RZ ;  /* 0x0000002502167210 */ /* 0x040fea0007f1e0ff */
[C---:B------:R-:W-:Y:S01]  /*6270*/  IMAD.X R23, R3.reuse, 0x1, R36, P0 ;  /* 0x0000000103177824 */ /* 0x040fe200000e0624 */
[----:B------:R-:W-:Y:S05]  /*6280*/  IADD3 R30, P0, R2, R21, RZ ;  /* 0x00000015021e7210 */ /* 0x000fea0007f1e0ff */
[----:B------:R-:W-:Y:S01]  /*6290*/  IMAD.X R31, R3, 0x1, R0, P0 ;  /* 0x00000001031f7824 */ /* 0x000fe200000e0600 */
[----:B----4-:R-:W-:Y:S02]  /*62a0*/  IADD3 R2, P0, R20, R41, RZ ;  /* 0x0000002914027210 */ /* 0x010fe40007f1e0ff */
[----:B------:R3:W5:Y:S04]  /*62b0*/  LDL.LU R41, [R1+0x58] ;  /* 0x0000580001297983 */ /* 0x0007680000300800 */
[----:B--2---:R2:W-:Y:S01]  /*62c0*/  LDGSTS.E.BYPASS.LTC128B.128 [R13+0x2100], [R14.64], !P5 ;  /* 0x021000000e0d7fae */ /* 0x0045e2000e901d4c */
[----:B------:R-:W-:Y:S05]  /*62d0*/  MOV R3, R13 ;  /* 0x0000000d00037202 */ /* 0x000fea0000000f00 */
[----:B------:R1:W-:Y:S01]  /*62e0*/  LDGSTS.E.BYPASS.LTC128B.128 [R3+0x4100], [R22.64], !P4 ;  /* 0x0410000016037fae */ /* 0x0003e2000e101d4c */
[C---:B--2---:R-:W-:Y:S07]  /*62f0*/  HMMA.16816.F32 R12, R168.reuse, R16, RZ ;  /* 0x00000010a80c723c */ /* 0x044fee00000018ff */
[----:B------:R-:W-:Y:S02]  /*6300*/  IMAD.MOV.U32 R17, RZ, RZ, R3 ;  /* 0x000000ffff117224 */ /* 0x000fe400078e0003 */
[----:B-1----:R-:W-:Y:S02]  /*6310*/  IMAD.X R3, R28, 0x1, R40, P0 ;  /* 0x000000011c037824 */ /* 0x002fe400000e0628 */
[----:B------:R3:W5:Y:S01]  /*6320*/  LDL.LU R40, [R1+0x54] ;  /* 0x0000540001287983 */ /* 0x0007620000300800 */
[----:B------:R-:W-:Y:S03]  /*6330*/  IADD3 R22, P0, R20, R39, RZ ;  /* 0x0000002714167210 */ /* 0x000fe60007f1e0ff */
[----:B------:R1:W-:Y:S02]  /*6340*/  LDGSTS.E.BYPASS.LTC128B.128 [R17+0x6100], [R30.64], !P3 ;  /* 0x061000001e117fae */ /* 0x0003e4000d901d4c */
[----:B------:R-:W-:Y:S02]  /*6350*/  IMAD.X R23, R28, 0x1, R38, P0 ;  /* 0x000000011c177824 */ /* 0x000fe400000e0626 */
[----:B------:R2:W-:Y:S04]  /*6360*/  LDGSTS.E.BYPASS.LTC128B.128 [R29+0x1000], [R2.64], !P6 ;  /* 0x01000000021d7fae */ /* 0x0005e8000f101d4c */
[----:B------:R4:W-:Y:S04]  /*6370*/  LDGSTS.E.BYPASS.LTC128B.128 [R29+0x3000], [R22.64], !P5 ;  /* 0x03000000161d7fae */ /* 0x0009e8000e901d4c */
[----:B------:R3:W5:Y:S04]  /*6380*/  LDL.LU R39, [R1+0x50] ;  /* 0x0000500001277983 */ /* 0x0007680000300800 */
[----:B------:R3:W5:Y:S01]  /*6390*/  LDL.LU R38, [R1+0x4c] ;  /* 0x00004c0001267983 */ /* 0x0007620000300800 */
[C---:B-1----:R-:W-:Y:S01]  /*63a0*/  HMMA.16816.F32 R16, R168.reuse, R18, RZ ;  /* 0x00000012a810723c */ /* 0x042fe200000018ff */
[----:B--2---:R-:W-:Y:S02]  /*63b0*/  IADD3 R2, P0, R20, R37, RZ ;  /* 0x0000002514027210 */ /* 0x004fe40007f1e0ff */
[----:B------:R3:W5:Y:S02]  /*63c0*/  LDL.LU R37, [R1+0x48] ;  /* 0x0000480001257983 */ /* 0x0007640000300800 */
[----:B------:R-:W-:Y:S02]  /*63d0*/  IADD3.X R3, R28, R36, RZ, P0, !PT ;  /* 0x000000241c037210 */ /* 0x000fe400007fe4ff */
[----:B------:R3:W5:Y:S01]  /*63e0*/  LDL.LU R36, [R1+0x44] ;  /* 0x0000440001247983 */ /* 0x0007620000300800 */
[----:B------:R-:W-:Y:S02]  /*63f0*/  IADD3 R30, P0, R20, R21, RZ ;  /* 0x00000015141e7210 */ /* 0x000fe40007f1e0ff */
[C---:B----4-:R-:W-:Y:S01]  /*6400*/  HMMA.16816.F32 R20, R168.reuse, R24, RZ ;  /* 0x00000018a814723c */ /* 0x050fe200000018ff */
[----:B------:R1:W-:Y:S02]  /*6410*/  LDGSTS.E.BYPASS.LTC128B.128 [R29+0x5000], [R2.64], !P4 ;  /* 0x05000000021d7fae */ /* 0x0003e4000e101d4c */
[----:B------:R-:W-:Y:S01]  /*6420*/  IMAD.X R31, R28, 0x1, R0, P0 ;  /* 0x000000011c1f7824 */ /* 0x000fe200000e0600 */
[----:B------:R-:W-:Y:S01]  /*6430*/  PLOP3.LUT P0, PT, PT, PT, UP0, 0x80, 0x0 ;  /* 0x000000000000781c */ /* 0x000fe20003f0f008 */
[----:B------:R3:W5:Y:S03]  /*6440*/  LDL.LU R0, [R1+0x40] ;  /* 0x0000400001007983 */ /* 0x0007660000300800 */
[C---:B------:R-:W-:Y:S01]  /*6450*/  HMMA.16816.F32 R24, R168.reuse, R26, RZ ;  /* 0x0000001aa818723c */ /* 0x040fe200000018ff */
[----:B------:R1:W-:Y:S04]  /*6460*/  LDGSTS.E.BYPASS.LTC128B.128 [R29+0x7000], [R30.64], !P3 ;  /* 0x070000001e1d7fae */ /* 0x0003e8000d901d4c */
[----:B------:R-:W0:Y:S03]  /*6470*/  LDGDEPBAR ;  /* 0x00000000000079af */ /* 0x000e260000000000 */
[C---:B-1----:R-:W-:Y:S08]  /*6480*/  HMMA.16816.F32 R28, R168.reuse, R32, RZ ;  /* 0x00000020a81c723c */ /* 0x042ff000000018ff */
[----:B------:R-:W-:Y:S08]  /*6490*/  HMMA.16816.F32 R32, R168, R34, RZ ;  /* 0x00000022a820723c */ /* 0x000ff000000018ff */
[C---:B------:R-:W-:Y:S08]  /*64a0*/  HMMA.16816.F32 R4, R172.reuse, R176, R4 ;  /* 0x000000b0ac04723c */ /* 0x040ff00000001804 */
[C---:B------:R-:W-:Y:S01]  /*64b0*/  HMMA.16816.F32 R8, R172.reuse, R178, R8 ;  /* 0x000000b2ac08723c */ /* 0x040fe20000001808 */
[----:B------:R-:W1:Y:S07]  /*64c0*/  LDSM.16.M88.4 R176, [R251+0x10100] ;  /* 0x01010000fbb0783b */ /* 0x000e6e0000000200 */
[C---:B------:R-:W-:Y:S08]  /*64d0*/  HMMA.16816.F32 R12, R172.reuse, R180, R12 ;  /* 0x000000b4ac0c723c */ /* 0x040ff0000000180c */
[C---:B------:R-:W-:Y:S01]  /*64e0*/  HMMA.16816.F32 R16, R172.reuse, R182, R16 ;  /* 0x000000b6ac10723c */ /* 0x040fe20000001810 */
[----:B------:R-:W2:Y:S07]  /*64f0*/  LDSM.16.M88.4 R180, [R251+0x10900] ;  /* 0x01090000fbb4783b */ /* 0x000eae0000000200 */
        /* <DEDUP_REMOVED lines=24> */
[C---:B------:R-:W-:Y:S01]  /*6680*/  HMMA.16816.F32 R24, R196.reuse, R186, R24 ;  /* 0x000000bac418723c */ /* 0x040fe20000001818 */
[----:B------:R-:W4:Y:S07]  /*6690*/  LDSM.16.M88.4 R184, [R134+0x12900] ;  /* 0x0129000086b8783b */ /* 0x000f2e0000000200 */
[C---:B--2---:R-:W-:Y:S08]  /*66a0*/  HMMA.16816.F32 R28, R196.reuse, R180, R28 ;  /* 0x000000b4c41c723c */ /* 0x044ff0000000181c */
[----:B------:R-:W-:Y:S01]  /*66b0*/  HMMA.16816.F32 R32, R196, R182, R32 ;  /* 0x000000b6c420723c */ /* 0x000fe20000001820 */
        /* <DEDUP_REMOVED lines=135> */
[----:B------:R-:W2:Y:S01]  /*6f30*/  LDSM.16.M88.4 R180, [R252+0x7800] ;  /* 0x00780000fcb4783b */ /* 0x000ea20000000200 */
[----:B------:R-:W-:Y:S04]  /*6f40*/  DEPBAR.LE SB0, 0x0 ;  /* 0x000080000000791a */ /* 0x000fe80000000000 */
[----:B------:R-:W-:Y:S02]  /*6f50*/  BAR.SYNC.DEFER_BLOCKING 0x0 ;  /* 0x0000000000007b1d */ /* 0x000fe40000010000 */
[C---:B-1----:R-:W-:Y:S08]  /*6f60*/  HMMA.16816.F32 R12, R244.reuse, R176, R12 ;  /* 0x000000b0f40c723c */ /* 0x042ff0000000180c */
[C---:B------:R-:W-:Y:S08]  /*6f70*/  HMMA.16816.F32 R16, R244.reuse, R178, R16 ;  /* 0x000000b2f410723c */ /* 0x040ff00000001810 */
[C---:B----4-:R-:W-:Y:S08]  /*6f80*/  HMMA.16816.F32 R20, R244.reuse, R184, R20 ;  /* 0x000000b8f414723c */ /* 0x050ff00000001814 */
[C---:B------:R-:W-:Y:S08]  /*6f90*/  HMMA.16816.F32 R24, R244.reuse, R186, R24 ;  /* 0x000000baf418723c */ /* 0x040ff00000001818 */
[C---:B--2---:R-:W-:Y:S08]  /*6fa0*/  HMMA.16816.F32 R28, R244.reuse, R180, R28 ;  /* 0x000000b4f41c723c */ /* 0x044ff0000000181c */
[----:B------:R-:W-:Y:S01]  /*6fb0*/  HMMA.16816.F32 R32, R244, R182, R32 ;  /* 0x000000b6f420723c */ /* 0x000fe20000001820 */
[----:B---3-5:R-:W-:-:S07]  /*6fc0*/  @P0 BRA `(.L_x_3236) ;  /* 0xffffea9000000947 */ /* 0x028fce000383ffff */
.L_x_3235:
[----:B-1----:R-:W2:Y:S01]  /*6fd0*/  LDL.LU R177, [R1+0x14] ;  /* 0x0000140001b17983 */ /* 0x002ea20000300800 */
[----:B------:R-:W-:Y:S01]  /*6fe0*/  FMNMX.FTZ R2, R4, R0, !PT ;  /* 0x0000000004027209 */ /* 0x000fe20007810000 */
[----:B------:R-:W-:Y:S02]  /*6ff0*/  UISETP.GT.AND UP0, UPT, UR6, UR8, UPT ;  /* 0x000000080600728c */ /* 0x000fe4000bf04270 */
[----:B------:R-:W0:Y:S01]  /*7000*/  LDGDEPBAR ;  /* 0x00000000000079af */ /* 0x000e220000000000 */
[----:B------:R-:W-:Y:S01]  /*7010*/  FMNMX.FTZ R2, R5, R2, !PT ;  /* 0x0000000205027209 */ /* 0x000fe20007810000 */
[----:B------:R-:W-:Y:S02]  /*7020*/  UIADD3 UR6, UR6, -0x1, URZ ;  /* 0xffffffff06067890 */ /* 0x000fe4000fffe03f */
        /* <DEDUP_REMOVED lines=40> */
[----:B------:R-:W-:Y:S02]  /*72b0*/  FFMA.FTZ R181, R29, c[0x0][0x2d0], -R2 ;  /* 0x0000b4001db57a23 */ /* 0x000fe40000010802 */
[C---:B-1----:R-:W-:Y:S02]  /*72c0*/  FMUL.FTZ R32, R3.reuse, R136 ;  /* 0x0000008803207220 */ /* 0x042fe40000410000 */
[C---:B------:R-:W-:Y:S02]  /*72d0*/  FMUL.FTZ R33, R3.reuse, R137 ;  /* 0x0000008903217220 */ /* 0x040fe40000410000 */
[C---:B------:R-:W-:Y:S01]  /*72e0*/  FMUL.FTZ R5, R3.reuse, R165 ;  /* 0x000000a503057220 */ /* 0x040fe20000410000 */
[----:B------:R-:W2:Y:S01]  /*72f0*/  MUFU.EX2 R2, R4 ;  /* 0x0000000400027308 */ /* 0x000ea20000000800 */
        /* <DEDUP_REMOVED lines=57> */
[C---:B--2---:R-:W-:Y:S04]  /*7690*/  FFMA.FTZ R0, R3.reuse, R177, R2 ;  /* 0x000000b103007223 */ /* 0x044fe80000010002 */
[C---:B------:R-:W-:Y:S01]  /*76a0*/  FADD.FTZ R0, R176.reuse, R0 ;  /* 0x00000000b0007221 */ /* 0x040fe20000010000 */
[----:B------:R-:W-:Y:S02]  /*76b0*/  F2FP.PACK_AB R176, R176, R2 ;  /* 0x00000002b0b0723e */ /* 0x000fe400000000ff */
[----:B------:R-:W1:Y:S01]  /*76c0*/  MUFU.EX2 R2, R9 ;  /* 0x0000000900027308 */ /* 0x000e620000000800 */
[----:B------:R-:W-:Y:S04]  /*76d0*/  FADD.FTZ R0, R178, R0 ;  /* 0x00000000b2007221 */ /* 0x000fe80000010000 */
[----:B-1----:R-:W-:Y:S01]  /*76e0*/  FADD.FTZ R183, R2, R0 ;  /* 0x0000000002b77221 */ /* 0x002fe20000010000 */
[----:B------:R-:W-:Y:S01]  /*76f0*/  FMNMX.FTZ R0, R6, R133, !PT ;  /* 0x0000008506007209 */ /* 0x000fe20007810000 */
[----:B------:R-:W-:Y:S01]  /*7700*/  FMUL.FTZ R9, R3, R161 ;  /* 0x000000a103097220 */ /* 0x000fe20000410000 */
        /* <DEDUP_REMOVED lines=15> */
[C---:B------:R-:W-:Y:S05]  /*7800*/  FMNMX.FTZ R0, R35.reuse, R0, !PT ;  /* 0x0000000023007209 */ /* 0x040fea0007810000 */
[----:B------:R-:W1:Y:S02]  /*7810*/  SHFL.BFLY PT, R2, R0, 0x2, 0x1f ;  /* 0x0c401f0000027f89 */ /* 0x000e6400000e0000 */
[----:B-1----:R-:W-:Y:S06]  /*7820*/  FMNMX.FTZ R0, R0, R2, !PT ;  /* 0x0000000200007209 */ /* 0x002fec0007810000 */
[----:B------:R-:W1:Y:S02]  /*7830*/  SHFL.BFLY PT, R2, R0, 0x1, 0x1f ;  /* 0x0c201f0000027f89 */ /* 0x000e6400000e0000 */
[----:B-1----:R-:W-:Y:S05]  /*7840*/  FMNMX.FTZ R2, R2, R0, !PT ;  /* 0x0000000002027209 */ /* 0x002fea0007810000 */
[C---:B------:R-:W-:Y:S02]  /*7850*/  FADD.FTZ R0, -R2.reuse, R133 ;  /* 0x0000008502007221 */ /* 0x040fe40000010100 */
[----:B------:R-:W2:Y:S01]  /*7860*/  LDL.LU R133, [R1+0x38] ;  /* 0x0000380001857983 */ /* 0x000ea20000300800 */
[----:B------:R-:W-:Y:S02]  /*7870*/  FMUL.FTZ R4, R2, c[0x0][0x2d0] ;  /* 0x0000b40002047a20 */ /* 0x000fe40000410000 */
[----:B------:R-:W-:Y:S02]  /*7880*/  FMUL.FTZ R0, R0, c[0x0][0x2d0] ;  /* 0x0000b40000007a20 */ /* 0x000fe40000410000 */
[--C-:B------:R-:W-:Y:S02]  /*7890*/  FFMA.FTZ R34, R34, c[0x0][0x2d0], -R4.reuse ;  /* 0x0000b40022227a23 */ /* 0x100fe40000010804 */
[--C-:B------:R-:W-:Y:S02]  /*78a0*/  FFMA.FTZ R35, R35, c[0x0][0x2d0], -R4.reuse ;  /* 0x0000b40023237a23 */ /* 0x100fe40000010804 */
[----:B------:R-:W1:Y:S01]  /*78b0*/  MUFU.EX2 R0, R0 ;  /* 0x0000000000007308 */ /* 0x000e620000000800 */
[--C-:B------:R-:W-:Y:S01]  /*78c0*/  FFMA.FTZ R179, R10, c[0x0][0x2d0], -R4.reuse ;  /* 0x0000b4000ab37a23 */ /* 0x100fe20000010804 */
[----:B------:R-:W-:Y:S01]  /*78d0*/  MOV R165, R34 ;  /* 0x0000002200a57202 */ /* 0x000fe20000000f00 */
        /* <DEDUP_REMOVED lines=11> */
[----:B------:R-:W-:Y:S01]  /*7990*/  MUFU.EX2 R152, R179 ;  /* 0x000000b300987308 */ /* 0x000fe20000000800 */
        /* <DEDUP_REMOVED lines=10> */
[----:B-1----:R-:W-:Y:S01]  /*7a40*/  FMUL.FTZ R34, R0, R138 ;  /* 0x0000008a00227220 */ /* 0x002fe20000410000 */
[----:B------:R-:W-:Y:S01]  /*7a50*/  MUFU.EX2 R177, R177 ;  /* 0x000000b100b17308 */ /* 0x000fe20000000800 */
[--C-:B------:R-:W-:Y:S01]  /*7a60*/  FFMA.FTZ R184, R26, c[0x0][0x2d0], -R4.reuse ;  /* 0x0000b4001ab87a23 */ /* 0x100fe20000010804 */
[----:B------:R-:W-:Y:S01]  /*7a70*/  MOV R26, R191 ;  /* 0x000000bf001a7202 */ /* 0x000fe20000000f00 */
[----:B------:R-:W-:Y:S01]  /*7a80*/  FFMA.FTZ R191, R27, c[0x0][0x2d0], -R4 ;  /* 0x0000b4001bbf7a23 */ /* 0x000fe20000010804 */
[----:B------:R-:W-:Y:S01]  /*7a90*/  MOV R141, R6 ;  /* 0x00000006008d7202 */ /* 0x000fe20000000f00 */
[C---:B------:R-:W-:Y:S01]  /*7aa0*/  FMUL.FTZ R4, R3.reuse, R164 ;  /* 0x000000a403047220 */ /* 0x040fe20000410000 */
[----:B------:R-:W-:Y:S01]  /*7ab0*/  MOV R164, R35 ;  /* 0x0000002300a47202 */ /* 0x000fe20000000f00 */
[C---:B------:R-:W-:Y:S01]  /*7ac0*/  FMUL.FTZ R35, R0.reuse, R139 ;  /* 0x0000008b00237220 */ /* 0x040fe20000410000 */
[----:B------:R-:W-:Y:S01]  /*7ad0*/  MOV R148, R19 ;  /* 0x0000001300947202 */ /* 0x000fe20000000f00 */
[----:B------:R-:W1:Y:S01]  /*7ae0*/  LDSM.16.MT88.4 R136, [R135+0x100] ;  /* 0x000100008788783b */ /* 0x000e620000004200 */
[C---:B------:R-:W-:Y:S01]  /*7af0*/  FMUL.FTZ R12, R3.reuse, R156 ;  /* 0x0000009c030c7220 */ /* 0x040fe20000410000 */
[----:B------:R-:W-:Y:S01]  /*7b00*/  MOV R157, R18 ;  /* 0x00000012009d7202 */ /* 0x000fe20000000f00 */
[----:B------:R-:W-:Y:S01]  /*7b10*/  FMUL.FTZ R28, R3, R140 ;  /* 0x0000008c031c7220 */ /* 0x000fe20000410000 */
        /* <DEDUP_REMOVED lines=10> */
[----:B------:R4:W5:Y:S01]  /*7bc0*/  MUFU.EX2 R3, R7 ;  /* 0x0000000700037308 */ /* 0x0009620000000800 */
        /* <DEDUP_REMOVED lines=17> */
[C---:B------:R-:W-:Y:S02]  /*7ce0*/  FMUL.FTZ R47, R0.reuse, R47 ;  /* 0x0000002f002f7220 */ /* 0x040fe40000410000 */
[C---:B----4-:R-:W-:Y:S01]  /*7cf0*/  FMUL.FTZ R7, R0.reuse, R167 ;  /* 0x000000a700077220 */ /* 0x050fe20000410000 */
        /* <DEDUP_REMOVED lines=55> */
[C---:B------:R-:W-:Y:S09]  /*8070*/  FMUL.FTZ R131, R0.reuse, R131 ;  /* 0x0000008300837220 */ /* 0x040ff20000410000 */
[----:B------:R-:W-:Y:S10]  /*8080*/  MUFU.EX2 R187, R187 ;  /* 0x000000bb00bb7308 */ /* 0x000ff40000000800 */
[----:B------:R-:W-:Y:S01]  /*8090*/  MUFU.EX2 R188, R188 ;  /* 0x000000bc00bc7308 */ /* 0x000fe20000000800 */
[----:B--2---:R-:W-:Y:S01]  /*80a0*/  FFMA.FTZ R133, R0, R133, R177 ;  /* 0x0000008500857223 */ /* 0x004fe200000100b1 */
[C---:B-----5:R-:W-:Y:S03]  /*80b0*/  F2FP.PACK_AB R177, R3.reuse, R177 ;  /* 0x000000b103b1723e */ /* 0x060fe600000000ff */
[----:B------:R-:W-:Y:S05]  /*80c0*/  FADD.FTZ R153, R3, R133 ;  /* 0x0000008503997221 */ /* 0x000fea0000010000 */
[----:B------:R2:W3:Y:S01]  /*80d0*/  MUFU.EX2 R133, R162 ;  /* 0x000000a200857308 */ /* 0x0004e20000000800 */
[C---:B-1----:R-:W-:Y:S08]  /*80e0*/  HMMA.16816.F32 R4, R176.reuse, R136, R4 ;  /* 0x00000088b004723c */ /* 0x042ff00000001804 */
[C---:B------:R-:W-:Y:S01]  /*80f0*/  HMMA.16816.F32 R8, R176.reuse, R138, R8 ;  /* 0x0000008ab008723c */ /* 0x040fe20000001808 */
[----:B------:R-:W1:Y:S01]  /*8100*/  LDSM.16.MT88.4 R136, [R248+0x100] ;  /* 0x00010000f888783b */ /* 0x000e620000004200 */
[----:B------:R4:W5:Y:S02]  /*8110*/  MUFU.EX2 R3, R167 ;  /* 0x000000a700037308 */ /* 0x0009640000000800 */
[----:B--2---:R-:W-:Y:S01]  /*8120*/  MOV R162, R166 ;  /* 0x000000a600a27202 */ /* 0x004fe20000000f00 */
[----:B---3--:R-:W-:Y:S01]  /*8130*/  FADD.FTZ R0, R133, R183 ;  /* 0x000000b785007221 */ /* 0x008fe20000010000 */
[----:B------:R-:W-:Y:S06]  /*8140*/  MOV R166, R140 ;  /* 0x0000008c00a67202 */ /* 0x000fec0000000f00 */
[----:B------:R-:W-:Y:S01]  /*8150*/  MUFU.EX2 R183, R184 ;  /* 0x000000b800b77308 */ /* 0x000fe20000000800 */
[----:B----4-:R-:W-:Y:S01]  /*8160*/  MOV R167, R141 ;  /* 0x0000008d00a77202 */ /* 0x010fe20000000f00 */
[----:B-----5:R-:W-:Y:S01]  /*8170*/  FADD.FTZ R0, R3, R0 ;  /* 0x0000000003007221 */ /* 0x020fe20000010000 */
[----:B------:R-:W-:Y:S07]  /*8180*/  LDSM.16.MT88.4 R140, [R135+0x900] ;  /* 0x00090000878c783b */ /* 0x000fee0000004200 */
[----:B------:R-:W-:Y:S01]  /*8190*/  MUFU.EX2 R184, R191 ;  /* 0x000000bf00b87308 */ /* 0x000fe20000000800 */
[----:B------:R-:W-:Y:S04]  /*81a0*/  FADD.FTZ R0, R145, R0 ;  /* 0x0000000091007221 */ /* 0x000fe80000010000 */
[C---:B------:R-:W-:Y:S01]  /*81b0*/  FADD.FTZ R0, R144.reuse, R0 ;  /* 0x0000000090007221 */ /* 0x040fe20000010000 */
        /* <DEDUP_REMOVED lines=49> */
[----:B------:R-:W2:Y:S01]  /*84d0*/  MUFU.EX2 R133, R158 ;  /* 0x0000009e00857308 */ /* 0x000ea20000000800 */
[----:B------:R-:W-:Y:S02]  /*84e0*/  F2FP.PACK_AB R139, R188, R187 ;  /* 0x000000bbbc8b723e */ /* 0x000fe400000000ff */
[----:B------:R-:W-:Y:S05]  /*84f0*/  F2FP.PACK_AB R177, R181, R182 ;  /* 0x000000b6b5b1723e */ /* 0x000fea00000000ff */
[C---:B------:R-:W-:Y:S02]  /*8500*/  HMMA.16816.F32 R4, R136.reuse, R140, R4 ;  /* 0x0000008c8804723c */ /* 0x040fe40000001804 */
[----:B------:R-:W-:Y:S06]  /*8510*/  MUFU.EX2 R176, R167 ;  /* 0x000000a700b07308 */ /* 0x000fec0000000800 */
[C---:B------:R-:W-:Y:S01]  /*8520*/  HMMA.16816.F32 R8, R136.reuse, R142, R8 ;  /* 0x0000008e8808723c */ /* 0x040fe20000001808 */
[----:B------:R-:W3:Y:S03]  /*8530*/  LDSM.16.MT88.4 R140, [R250+0x900] ;  /* 0x00090000fa8c783b */ /* 0x000ee60000004200 */
[----:B------:R-:W-:Y:S01]  /*8540*/  MUFU.EX2 R178, R157 ;  /* 0x0000009d00b27308 */ /* 0x000fe20000000800 */
[----:B--2---:R-:W-:Y:S04]  /*8550*/  FADD.FTZ R0, R133, R0 ;  /* 0x0000000085007221 */ /* 0x004fe80000010000 */
[----:B------:R-:W-:Y:S04]  /*8560*/  FADD.FTZ R0, R3, R0 ;  /* 0x0000000003007221 */ /* 0x000fe80000010000 */
        /* <DEDUP_REMOVED lines=48> */
[----:B------:R-:W3:Y:S03]  /*8870*/  LDSM.16.MT88.4 R148, [R250+0x1100] ;  /* 0x00110000fa94783b */ /* 0x000ee60000004200 */
[----:B------:R-:W-:Y:S02]  /*8880*/  F2FP.PACK_AB R136, R3, R133 ;  /* 0x000000850388723e */ /* 0x000fe400000000ff */
[----:B------:R-:W-:Y:S01]  /*8890*/  F2FP.PACK_AB R137, R186, R185 ;  /* 0x000000b9ba89723e */ /* 0x000fe200000000ff */
[----:B------:R-:W4:Y:S01]  /*88a0*/  MUFU.EX2 R3, R162 ;  /* 0x000000a200037308 */ /* 0x000f220000000800 */
[----:B------:R-:W-:Y:S07]  /*88b0*/  F2FP.PACK_AB R139, R184, R183 ;  /* 0x000000b7b88b723e */ /* 0x000fee00000000ff */
[C---:B--2---:R-:W-:Y:S02]  /*88c0*/  HMMA.16816.F32 R4, R136.reuse, R140, R4 ;  /* 0x0000008c8804723c */ /* 0x044fe40000001804 */
[----:B------:R-:W2:Y:S06]  /*88d0*/  MUFU.EX2 R133, R166 ;  /* 0x000000a600857308 */ /* 0x000eac0000000800 */
[C---:B------:R-:W-:Y:S01]  /*88e0*/  HMMA.16816.F32 R8, R136.reuse, R142, R8 ;  /* 0x0000008e8808723c */ /* 0x040fe20000001808 */
[----:B------:R-:W5:Y:S03]  /*88f0*/  LDSM.16.MT88.4 R140, [R249+0x1100] ;  /* 0x00110000f98c783b */ /* 0x000f660000004200 */
[----:B----4-:R-:W-:Y:S05]  /*8900*/  FADD.FTZ R0, R3, R0 ;  /* 0x0000000003007221 */ /* 0x010fea0000010000 */
[----:B------:R-:W-:Y:S01]  /*8910*/  LDSM.16.MT88.4 R160, [R135+0x1900] ;  /* 0x0019000087a0783b */ /* 0x000fe20000004200 */
[C---:B-1----:R-:W-:Y:S03]  /*8920*/  HMMA.16816.F32 R12, R136.reuse, R144, R12 ;  /* 0x00000090880c723c */ /* 0x042fe6000000180c */
[C---:B------:R-:W-:Y:S01]  /*8930*/  FADD.FTZ R0, R176.reuse, R0 ;  /* 0x00000000b0007221 */ /* 0x040fe20000010000 */
[----:B------:R-:W-:Y:S01]  /*8940*/  F2FP.PACK_AB R176, R176, R3 ;  /* 0x00000003b0b0723e */ /* 0x000fe200000000ff */
[----:B------:R-:W-:Y:S02]  /*8950*/  FADD.FTZ R3, R152, R153 ;  /* 0x0000009998037221 */ /* 0x000fe40000010000 */
[----:B------:R-:W-:Y:S01]  /*8960*/  LDSM.16.MT88.4 R152, [R248+0x1900] ;  /* 0x00190000f898783b */ /* 0x000fe20000004200 */
[C---:B------:R-:W-:Y:S04]  /*8970*/  HMMA.16816.F32 R16, R136.reuse, R146, R16 ;  /* 0x000000928810723c */ /* 0x040fe80000001810 */
[----:B--2---:R-:W-:Y:S03]  /*8980*/  FADD.FTZ R0, R133, R0 ;  /* 0x0000000085007221 */ /* 0x004fe60000010000 */
[----:B------:R-:W1:Y:S01]  /*8990*/  LDSM.16.MT88.4 R144, [R135+0x3100] ;  /* 0x003100008790783b */ /* 0x000e620000004200 */
[C---:B---3--:R-:W-:Y:S04]  /*89a0*/  HMMA.16816.F32 R20, R136.reuse, R148, R20 ;  /* 0x000000948814723c */ /* 0x048fe80000001814 */
[C---:B------:R-:W-:Y:S01]  /*89b0*/  FADD.FTZ R0, R178.reuse, R0 ;  /* 0x00000000b2007221 */ /* 0x040fe20000010000 */
[----:B------:R-:W-:Y:S02]  /*89c0*/  F2FP.PACK_AB R178, R178, R133 ;  /* 0x00000085b2b2723e */ /* 0x000fe400000000ff */
[----:B------:R-:W2:Y:S01]  /*89d0*/  MUFU.EX2 R133, R164 ;  /* 0x000000a400857308 */ /* 0x000ea20000000800 */
[C---:B------:R-:W-:Y:S01]  /*89e0*/  HMMA.16816.F32 R24, R136.reuse, R150, R24 ;  /* 0x000000968818723c */ /* 0x040fe20000001818 */
[----:B------:R-:W3:Y:S07]  /*89f0*/  LDSM.16.MT88.4 R148, [R248+0x3100] ;  /* 0x00310000f894783b */ /* 0x000eee0000004200 */
[C---:B-----5:R-:W-:Y:S01]  /*8a00*/  HMMA.16816.F32 R28, R136.reuse, R140, R28 ;  /* 0x0000008c881c723c */ /* 0x060fe2000000181c */
[----:B------:R4:W-:Y:S07]  /*8a10*/  STL [R1+0x14], R0 ;  /* 0x0000140001007387 */ /* 0x0009ee0000100800 */
[C---:B------:R-:W-:Y:S01]  /*8a20*/  HMMA.16816.F32 R32, R136.reuse, R142, R32 ;  /* 0x0000008e8820723c */ /* 0x040fe20000001820 */
[----:B------:R-:W5:Y:S03]  /*8a30*/  LDSM.16.MT88.4 R140, [R250+0x3100] ;  /* 0x00310000fa8c783b */ /* 0x000f660000004200 */
[----:B--2---:R-:W-:Y:S04]  /*8a40*/  F2FP.PACK_AB R179, R133, R180 ;  /* 0x000000b485b3723e */ /* 0x004fe800000000ff */
[C---:B-1----:R-:W-:Y:S04]  /*8a50*/  HMMA.16816.F32 R36, R136.reuse, R144, R36 ;  /* 0x000000908824723c */ /* 0x042fe80000001824 */
[----:B----4-:R-:W-:Y:S04]  /*8a60*/  FADD.FTZ R0, R156, R3 ;  /* 0x000000039c007221 */ /* 0x010fe80000010000 */
[----:B------:R-:W-:Y:S01]  /*8a70*/  FADD.FTZ R0, R190, R0 ;  /* 0x00000000be007221 */ /* 0x000fe20000010000 */
[C---:B------:R-:W-:Y:S01]  /*8a80*/  HMMA.16816.F32 R40, R136.reuse, R146, R40 ;  /* 0x000000928828723c */ /* 0x040fe20000001828 */
[----:B------:R-:W1:Y:S02]  /*8a90*/  LDSM.16.MT88.4 R144, [R249+0x3100] ;  /* 0x00310000f990783b */ /* 0x000e640000004200 */
[----:B------:R-:W-:Y:S05]  /*8aa0*/  FADD.FTZ R0, R189, R0 ;  /* 0x00000000bd007221 */ /* 0x000fea0000010000 */
[C---:B---3--:R-:W-:Y:S04]  /*8ab0*/  HMMA.16816.F32 R44, R136.reuse, R148, R44 ;  /* 0x00000094882c723c */ /* 0x048fe8000000182c */
[----:B------:R-:W-:Y:S04]  /*8ac0*/  FADD.FTZ R0, R187, R0 ;  /* 0x00000000bb007221 */ /* 0x000fe80000010000 */
[C---:B------:R-:W-:Y:S01]  /*8ad0*/  HMMA.16816.F32 R48, R136.reuse, R150, R48 ;  /* 0x000000968830723c */ /* 0x040fe20000001830 */
[----:B------:R-:W2:Y:S03]  /*8ae0*/  LDSM.16.MT88.4 R148, [R135+0x5100] ;  /* 0x005100008794783b */ /* 0x000ea60000004200 */
[----:B------:R-:W-:Y:S04]  /*8af0*/  FADD.FTZ R0, R188, R0 ;  /* 0x00000000bc007221 */ /* 0x000fe80000010000 */
[C---:B-----5:R-:W-:Y:S04]  /*8b00*/  HMMA.16816.F32 R52, R136.reuse, R140, R52 ;  /* 0x0000008c8834723c */ /* 0x060fe80000001834 */
[----:B------:R-:W-:Y:S04]  /*8b10*/  FADD.FTZ R0, R185, R0 ;  /* 0x00000000b9007221 */ /* 0x000fe80000010000 */
[C---:B------:R-:W-:Y:S01]  /*8b20*/  HMMA.16816.F32 R56, R136.reuse, R142, R56 ;  /* 0x0000008e8838723c */ /* 0x040fe20000001838 */
[----:B------:R-:W3:Y:S03]  /*8b30*/  LDSM.16.MT88.4 R140, [R248+0x5100] ;  /* 0x00510000f88c783b */ /* 0x000ee60000004200 */
        /* <DEDUP_REMOVED lines=8> */
[C---:B--2---:R-:W-:Y:S04]  /*8bc0*/  HMMA.16816.F32 R68, R136.reuse, R148, R68 ;  /* 0x000000948844723c */ /* 0x044fe80000001844 */
[----:B------:R-:W-:Y:S04]  /*8bd0*/  FADD.FTZ R0, R180, R0 ;  /* 0x00000000b4007221 */ /* 0x000fe80000010000 */
[C---:B------:R-:W-:Y:S01]  /*8be0*/  HMMA.16816.F32 R72, R136.reuse, R150, R72 ;  /* 0x000000968848723c */ /* 0x040fe20000001848 */
[----:B------:R-:W2:Y:S03]  /*8bf0*/  LDSM.16.MT88.4 R148, [R249+0x5100] ;  /* 0x00510000f994783b */ /* 0x000ea60000004200 */
[----:B------:R-:W-:Y:S01]  /*8c00*/  FADD.FTZ R0, R133, R0 ;  /* 0x0000000085007221 */ /* 0x000fe20000010000 */
[----:B------:R-:W-:Y:S03]  /*8c10*/  MOV R133, R2 ;  /* 0x0000000200857202 */ /* 0x000fe60000000f00 */
[C---:B---3--:R-:W-:Y:S01]  /*8c20*/  HMMA.16816.F32 R76, R136.reuse, R140, R76 ;  /* 0x0000008c884c723c */ /* 0x048fe2000000184c */
[----:B------:R3:W-:Y:S07]  /*8c30*/  STL [R1+0x38], R0 ;  /* 0x0000380001007387 */ /* 0x0007ee0000100800 */
[C---:B------:R-:W-:Y:S01]  /*8c40*/  HMMA.16816.F32 R80, R136.reuse, R142, R80 ;  /* 0x0000008e8850723c */ /* 0x040fe20000001850 */
[----:B------:R-:W4:Y:S07]  /*8c50*/  LDSM.16.MT88.4 R140, [R135+0x7100] ;  /* 0x00710000878c783b */ /* 0x000f2e0000004200 */
[C---:B-1----:R-:W-:Y:S08]  /*8c60*/  HMMA.16816.F32 R84, R136.reuse, R144, R84 ;  /* 0x000000908854723c */ /* 0x042ff00000001854 */
[C---:B------:R-:W-:Y:S01]  /*8c70*/  HMMA.16816.F32 R88, R136.reuse, R146, R88 ;  /* 0x000000928858723c */ /* 0x040fe20000001858 */
[----:B------:R-:W1:Y:S03]  /*8c80*/  LDSM.16.MT88.4 R144, [R248+0x7100] ;  /* 0x00710000f890783b */ /* 0x000e660000004200 */
[----:B---3--:R-:W-:Y:S04]  /*8c90*/  MOV R0, R132 ;  /* 0x0000008400007202 */ /* 0x008fe80000000f00 */
[C---:B--2---:R-:W-:Y:S08]  /*8ca0*/  HMMA.16816.F32 R92, R136.reuse, R148, R92 ;  /* 0x00000094885c723c */ /* 0x044ff0000000185c */
        /* <DEDUP_REMOVED lines=11> */
[----:B------:R-:W-:Y:S01]  /*8d60*/  HMMA.16816.F32 R128, R136, R142, R128 ;  /* 0x0000008e8880723c */ /* 0x000fe20000001880 */
[----:B------:R-:W2:Y:S07]  /*8d70*/  LDSM.16.MT88.4 R136, [R249+0x1900] ;  /* 0x00190000f988783b */ /* 0x000eae0000004200 */
[C---:B------:R-:W-:Y:S01]  /*8d80*/  HMMA.16816.F32 R164, R176.reuse, R160, R4 ;  /* 0x000000a0b0a4723c */ /* 0x040fe20000001804 */
[----:B------:R-:W3:Y:S07]  /*8d90*/  LDSM.16.MT88.4 R4, [R135+0x3900] ;  /* 0x003900008704783b */ /* 0x000eee0000004200 */
[C---:B------:R-:W-:Y:S01]  /*8da0*/  HMMA.16816.F32 R160, R176.reuse, R162, R8 ;  /* 0x000000a2b0a0723c */ /* 0x040fe20000001808 */
[----:B------:R-:W4:Y:S07]  /*8db0*/  LDSM.16.MT88.4 R8, [R248+0x3900] ;  /* 0x00390000f808783b */ /* 0x000f2e0000004200 */
[C---:B------:R-:W-:Y:S01]  /*8dc0*/  HMMA.16816.F32 R156, R176.reuse, R152, R12 ;  /* 0x00000098b09c723c */ /* 0x040fe2000000180c */
[----:B------:R-:W5:Y:S07]  /*8dd0*/  LDSM.16.MT88.4 R12, [R250+0x3900] ;  /* 0x00390000fa0c783b */ /* 0x000f6e0000004200 */
[C---:B------:R-:W-:Y:S01]  /*8de0*/  HMMA.16816.F32 R152, R176.reuse, R154, R16 ;  /* 0x0000009ab098723c */ /* 0x040fe20000001810 */
[----:B------:R-:W4:Y:S07]  /*8df0*/  LDSM.16.MT88.4 R16, [R249+0x3900] ;  /* 0x00390000f910783b */ /* 0x000f2e0000004200 */
[C---:B-1----:R-:W-:Y:S08]  /*8e00*/  HMMA.16816.F32 R148, R176.reuse, R144, R20 ;  /* 0x00000090b094723c */ /* 0x042ff00000001814 */
[C---:B------:R-:W-:Y:S08]  /*8e10*/  HMMA.16816.F32 R144, R176.reuse, R146, R24 ;  /* 0x00000092b090723c */ /* 0x040ff00000001818 */
[C---:B--2---:R-:W-:Y:S08]  /*8e20*/  HMMA.16816.F32 R140, R176.reuse, R136, R28 ;  /* 0x00000088b08c723c */ /* 0x044ff0000000181c */
[C---:B------:R-:W-:Y:S08]  /*8e30*/  HMMA.16816.F32 R136, R176.reuse, R138, R32 ;  /* 0x0000008ab088723c */ /* 0x040ff00000001820 */
[C---:B---3--:R-:W-:Y:S08]  /*8e40*/  HMMA.16816.F32 R36, R176.reuse, R4, R36 ;  /* 0x00000004b024723c */ /* 0x048ff00000001824 */
        /* <DEDUP_REMOVED lines=32> */
.L_x_3233:
        /* <DEDUP_REMOVED lines=157> */
.L_x_3231:
        /* <DEDUP_REMOVED lines=311> */
.L_x_3239:
[----:B------:R-:W-:Y:S05]  /*ad90*/  BSYNC B0 ;  /* 0x0000000000007941 */ /* 0x000fea0003800000 */
.L_x_3238:
        /* <DEDUP_REMOVED lines=73> */
[----:B-1----:R-:W-:Y:S02]  /*b230*/  @!P6 LEA.HI R4, R15, R15, RZ, 0x1 ;  /* 0x0000000f0f04e211 */ /* 0x002fe400078f08ff */
        /* <DEDUP_REMOVED lines=13> */
[----:B-1----:R-:W-:Y:S02]  /*b310*/  @!P2 LEA.HI R7, R10, R10, RZ, 0x1 ;  /* 0x0000000a0a07a211 */ /* 0x002fe400078f08ff */
[----:B------:R-:W-:-:S02]  /*b320*/  @!P1 LEA.HI R6, R11, R11, RZ, 0x1 ;  /* 0x0000000b0b069211 */ /* 0x000fc400078f08ff */
[----:B--2---:R-:W-:Y:S02]  /*b330*/  @!P4 LEA.HI R4, R8, R8, RZ, 0x1 ;  /* 0x000000080804c211 */ /* 0x004fe400078f08ff */
        /* <DEDUP_REMOVED lines=17> */
[----:B-1----:R-:W-:-:S02]  /*b450*/  IADD3 R12, R0, 0xb8, RZ ;  /* 0x000000b8000c7810 */ /* 0x002fc40007ffe0ff */
[C---:B--2---:R-:W-:Y:S02]  /*b460*/  IADD3 R10, R0.reuse, 0xa8, RZ ;  /* 0x000000a8000a7810 */ /* 0x044fe40007ffe0ff */
[C---:B------:R-:W-:Y:S02]  /*b470*/  IADD3 R11, R0.reuse, 0xb0, RZ ;  /* 0x000000b0000b7810 */ /* 0x040fe40007ffe0ff */
[C---:B---3--:R-:W-:Y:S02]  /*b480*/  IADD3 R8, R0.reuse, 0x98, RZ ;  /* 0x0000009800087810 */ /* 0x048fe40007ffe0ff */
[----:B------:R-:W-:Y:S02]  /*b490*/  IADD3 R9, R0, 0xa0, RZ ;  /* 0x000000a000097810 */ /* 0x000fe40007ffe0ff */
[----:B------:R-:W-:Y:S02]  /*b4a0*/  ISETP.GE.AND P4, PT, R8, c[0x0][0x3c8], PT ;  /* 0x0000f20008007a0c */ /* 0x000fe40003f86270 */
[----:B------:R-:W-:-:S02]  /*b4b0*/  ISETP.GE.AND P3, PT, R9, c[0x0][0x3c8], PT ;  /* 0x0000f20009007a0c */ /* 0x000fc40003f66270 */
[----:B----4-:R-:W-:Y:S02]  /*b4c0*/  @!P6 LEA.HI R4, R14, R14, RZ, 0x1 ;  /* 0x0000000e0e04e211 */ /* 0x010fe400078f08ff */
        /* <DEDUP_REMOVED lines=14> */
[----:B-1----:R-:W-:-:S02]  /*b5b0*/  @!P2 LEA.HI R7, R10, R10, RZ, 0x1 ;  /* 0x0000000a0a07a211 */ /* 0x002fc400078f08ff */
[----:B------:R-:W-:Y:S02]  /*b5c0*/  @!P1 LEA.HI R6, R11, R11, RZ, 0x1 ;  /* 0x0000000b0b069211 */ /* 0x000fe400078f08ff */
[----:B--2---:R-:W-:Y:S02]  /*b5d0*/  @!P4 LEA.HI R4, R8, R8, RZ, 0x1 ;  /* 0x000000080804c211 */ /* 0x004fe400078f08ff */
        /* <DEDUP_REMOVED lines=36> */
[----:B-1----:R-:W-:-:S04]  /*b820*/  @!P2 LEA.HI R7, R10, R10, RZ, 0x1 ;  /* 0x0000000a0a07a211 */ /* 0x002fc800078f08ff */
        /* <DEDUP_REMOVED lines=26> */
.L_x_3237:
        /* <DEDUP_REMOVED lines=50> */
.L_x_3240:
        /* <DEDUP_REMOVED lines=9> */
.L_x_6528:


//--------------------- .text._ZN7cutlass13device_kernelIN5flash19enable_sm80_to_sm89INS1_16FlashAttnFwdSm80INS1_25CollectiveMainloopFwdSm80ILi8ELi1ELb1EN4cute5tupleIJNS5_1CILi128EEENS7_ILi48EEENS7_ILi256EEEEEELi256ENS_6half_tEfNS_4arch4Sm80ELb0ELb0ELb0ELb1ELb1ELb0ELb1ELb1EEENS1_21CollectiveEpilogueFwdINS6_IJS8_SA_S9_EEENS6_IJNS7_ILi1EEESI_SI_EEESC_SE_Li256ELb1ELb1ELb1ELb0EEENS1_36VarlenDynamicPersistentTileSchedulerILi128ELi48ELi256ELi256ELb1ELb1ELb0ELb0ELb1ELb1EEEEEEEEEvNT_6ParamsE --------------------------
	.section	.text._ZN7cutlass13device_kernelIN5flash19enable_sm80_to_sm89INS1_16FlashAttnFwdSm80INS1_25CollectiveMainloopFwdSm80ILi8ELi1ELb1EN4cute5tupleIJNS5_1CILi128EEENS7_ILi48EEENS7_ILi256EEEEEELi256ENS_6half_tEfNS_4arch4Sm80ELb0ELb0ELb0ELb1ELb1ELb0ELb1ELb1EEENS1_21CollectiveEpilogueFwdINS6_IJS8_SA_S9_EEENS6_IJNS7_ILi1EEESI_SI_EEESC_SE_Li256ELb1ELb1ELb1ELb0EEENS1_36VarlenDynamicPersistentTileSchedulerILi128ELi48ELi256ELi256ELb1ELb1ELb0ELb0ELb1ELb1EEEEEEEEEvNT_6ParamsE,"ax",@progbits
	.sectioninfo	@"SHI_REGISTERS=255"
	.align	128
.text._ZN7cutlass13device_kernelIN5flash19enable_sm80_to_sm89INS1_16FlashAttnFwdSm80INS1_25CollectiveMainloopFwdSm80ILi8ELi1ELb1EN4cute5tupleIJNS5_1CILi128EEENS7_ILi48EEENS7_ILi256EEEEEELi256ENS_6half_tEfNS_4arch4Sm80ELb0ELb0ELb0ELb1ELb1ELb0ELb1ELb1EEENS1_21CollectiveEpilogueFwdINS6_IJS8_SA_S9_EEENS6_IJNS7_ILi1EEESI_SI_EEESC_SE_Li256ELb1ELb1ELb1ELb0EEENS1_36VarlenDynamicPersistentTileSchedulerILi128ELi48ELi256ELi256ELb1ELb1ELb0ELb0ELb1ELb1EEEEEEEEEvNT_6ParamsE:
        .type           _ZN7cutlass13device_kernelIN5flash19enable_sm80_to_sm89INS1_16FlashAttnFwdSm80INS1_25CollectiveMainloopFwdSm80ILi8ELi1ELb1EN4cute5tupleIJNS5_1CILi128EEENS7_ILi48EEENS7_ILi256EEEEEELi256ENS_6half_tEfNS_4arch4Sm80ELb0ELb0ELb0ELb1ELb1ELb0ELb1ELb1EEENS1_21CollectiveEpilogueFwdINS6_IJS8_SA_S9_EEENS6_IJNS7_ILi1EEESI_SI_EEESC_SE_Li256ELb1ELb1ELb1ELb0EEENS1_36VarlenDynamicPersistentTileSchedulerILi128ELi48ELi256ELi256ELb1ELb1ELb0ELb0ELb1ELb1EEEEEEEEEvNT_6ParamsE,@function
        .size           _ZN7cutlass13device_kernelIN5flash19enable_sm80_to_sm89INS1_16FlashAttnFwdSm80INS1_25CollectiveMainloopFwdSm80ILi8ELi1ELb1EN4cute5tupleIJNS5_1CILi128EEENS7_ILi48EEENS7_ILi256EEEEEELi256ENS_6half_tEfNS_4arch4Sm80ELb0ELb0ELb0ELb1ELb1ELb0ELb1ELb1EEENS1_21CollectiveEpilogueFwdINS6_IJS8_SA_S9_EEENS6_IJNS7_ILi1EEESI_SI_EEESC_SE_Li256ELb1ELb1ELb1ELb0EEENS1_36VarlenDynamicPersistentTileSchedulerILi128ELi48ELi256ELi256ELb1ELb1ELb0ELb0ELb1ELb1EEEEEEEEEvNT_6ParamsE,(.L_x_6529 - _ZN7cutlass13device_kernelIN5flash19enable_sm80_to_sm89INS1_16FlashAttnFwdSm80INS1_25CollectiveMainloopFwdSm80ILi8ELi1ELb1EN4cute5tupleIJNS5_1CILi128EEENS7_ILi48EEENS7_ILi256EEEEEELi256ENS_6half_tEfNS_4arch4Sm80ELb0ELb0ELb0ELb1ELb1ELb0ELb1ELb1EEENS1_21CollectiveEpilogueFwdINS6_IJS8_SA_S9_EEENS6_IJNS7_ILi1EEESI_SI_EEESC_SE_Li256ELb1ELb1ELb1ELb0EEENS1_36VarlenDynamicPersistentTileSchedulerILi128ELi48ELi256ELi256ELb1ELb1ELb0ELb0ELb1ELb1EEEEEEEEEvNT_6ParamsE)
        .other          _ZN7cutlass13device_kernelIN5flash19enable_sm80_to_sm89INS1_16FlashAttnFwdSm80INS1_25CollectiveMainloopFwdSm80ILi8ELi1ELb1EN4cute5tupleIJNS5_1CILi128EEENS7_ILi48EEENS7_ILi256EEEEEELi256ENS_6half_tEfNS_4arch4Sm80ELb0ELb0ELb0ELb1ELb1ELb0ELb1ELb1EEENS1_21CollectiveEpilogueFwdINS6_IJS8_SA_S9_EEENS6_IJNS7_ILi1EEESI_SI_EEESC_SE_Li256ELb1ELb1ELb1ELb0EEENS1_36VarlenDynamicPersistentTileSchedulerILi128ELi48ELi256ELi256ELb1ELb1ELb0ELb0ELb1ELb1EEEEEEEEEvNT_6ParamsE,@"STO_CUDA_ENTRY STV_DEFAULT"
_ZN7cutlass13device_kernelIN5flash19enable_sm80_to_sm89INS1_16FlashAttnFwdSm80INS1_25CollectiveMainloopFwdSm80ILi8ELi1ELb1EN4cute5tupleIJNS5_1CILi128EEENS7_ILi48EEENS7_ILi256EEEEEELi256ENS_6half_tEfNS_4arch4Sm80ELb0ELb0ELb0ELb1ELb1ELb0ELb1ELb1EEENS1_21CollectiveEpilogueFwdINS6_IJS8_SA_S9_EEENS6_IJNS7_ILi1EEESI_SI_EEESC_SE_Li256ELb1ELb1ELb1ELb0EEENS1_36VarlenDynamicPersistentTileSchedulerILi128ELi48ELi256ELi256ELb1ELb1ELb0ELb0ELb1ELb1EEEEEEEEEvNT_6ParamsE:
        /* <DEDUP_REMOVED lines=54> */
.L_x_3246:
        /* <DEDUP_REMOVED lines=17> */
.L_x_3343:
        /* <DEDUP_REMOVED lines=16> */
.L_x_3344:
[----:B--2---:R-:W-:-:S05]  /*0570*/  IMAD R0, R0, c[0x0][0x538], RZ ;  /* 0x00014e0000007a24 */ /* 0x004fca00078e02ff */
[----:B------:R-:W-:-:S04]  /*0580*/  IADD3 R6, R0, R6, RZ ;  /* 0x0000000600067210 */ /* 0x000fc80007ffe0ff */
[----:B------:R-:W-:-:S13]  /*0590*/  ISETP.GT.AND P0, PT, R6, UR4, PT ;  /* 0x0000000406007c0c */ /* 0x000fda000bf04270 */
[----:B-1----:R-:W-:Y:S05]  /*05a0*/  @!P0 BRA `(.L_x_3246) ;  /* 0xfffffdb000008947 */ /* 0x002fea000383ffff */
.L_x_3242:
[----:B------:R-:W-:-:S05]  /*05b0*/  IADD3 R12, -R0, R6, RZ ;  /* 0x00000006000c7210 */ /* 0x000fca0007ffe1ff */
[----:B------:R-:W-:-:S05]  /*05c0*/  IMAD R0, R4, c[0x0][0x538], R12 ;  /* 0x00014e0004007a24 */ /* 0x000fca00078e020c */
[----:B------:R-:W-:Y:S01]  /*05d0*/  ISETP.GT.AND P0, PT, R0, UR4, PT ;  /* 0x0000000400007c0c */ /* 0x000fe2000bf04270 */
[----:B------:R-:W-:-:S12]  /*05e0*/  BRA.DIV ~URZ, `(.L_x_3247) ;  /* 0x0000eeb27f007947 */ /* 0x000fd8000b800000 */
[----:B------:R-:W-:-:S04]  /*05f0*/  VOTE.ANY R5, PT, !P0 ;  /* 0x0000000000057806 */ /* 0x000fc800040e0100 */
.L_x_3345:
[----:B------:R1:W2:Y:S01]  /*0600*/  POPC R13, R5 ;  /* 0x00000005000d7309 */ /* 0x0002a20000000000 */
[----:B------:R-:W-:Y:S05]  /*0610*/  BRA.DIV ~URZ, `(.L_x_3248) ;  /* 0x0000eed27f007947 */ /* 0x000fea000b800000 */
[----:B--2---:R2:W3:Y:S01]  /*0620*/  SHFL.IDX PT, R11, R8, R13, 0x1f ;  /* 0x00001f0d080b7589 */ /* 0x0044e200000e0000 */
[----:B------:R-:W-:-:S03]  /*0630*/  MOV R6, RZ ;  /* 0x000000ff00067202 */ /* 0x000fc60000000f00 */
[----:B------:R2:W4:Y:S04]  /*0640*/  SHFL.IDX PT, R10, R7, R13, 0x1f ;  /* 0x00001f0d070a7589 */ /* 0x00052800000e0000 */
.L_x_3346:
[----:B------:R-:W-:Y:S01]  /*0650*/  ISETP.NE.AND P0, PT, R5, RZ, PT ;  /* 0x000000ff0500720c */ /* 0x000fe20003f05270 */
[----:B------:R-:W-:-:S12]  /*0660*/  BSSY B0, `(.L_x_3249) ;  /* 0x0000005000007945 */ /* 0x000fd80003800000 */
[----:B------:R-:W-:Y:S05]  /*0670*/  @!P0 BRA `(.L_x_3250) ;  /* 0x0000003000008947 */ /* 0x000fea0003800000 */
[----:B------:R-:W-:Y:S01]  /*0680*/  IADD3 R3, R13, -0x1, RZ ;  /* 0xffffffff0d037810 */ /* 0x000fe20007ffe0ff */
[----:B------:R-:W-:Y:S05]  /*0690*/  BRA.DIV ~URZ, `(.L_x_3251) ;  /* 0x0000ef327f007947 */ /* 0x000fea000b800000 */
[----:B------:R1:W2:Y:S02]  /*06a0*/  SHFL.IDX PT, R6, R4, R3, 0x1f ;  /* 0x00001f0304067589 */ /* 0x0002a400000e0000 */
.L_x_3250:
[----:B------:R-:W-:Y:S05]  /*06b0*/  BSYNC B0 ;  /* 0x0000000000007941 */ /* 0x000fea0003800000 */
.L_x_3249:
        /* <DEDUP_REMOVED lines=69> */
.L_x_3243:
[----:B------:R-:W-:Y:S01]  /*0b10*/  MOV R0, UR4 ;  /* 0x0000000400007c02 */ /* 0x000fe20008000f00 */
[----:B------:R-:W-:Y:S04]  /*0b20*/  STL [R1+0x4c], RZ ;  /* 0x00004cff01007387 */ /* 0x000fe80000100800 */
[----:B------:R-:W-:Y:S04]  /*0b30*/  STL [R1+0x50], RZ ;  /* 0x000050ff01007387 */ /* 0x000fe80000100800 */
[----:B------:R1:W-:Y:S02]  /*0b40*/  STL [R1+0x48], R0 ;  /* 0x0000480001007387 */ /* 0x0003e40000100800 */
[----:B-1----:R-:W-:-:S05]  /*0b50*/  MOV R0, c[0x0][0x53c] ;  /* 0x00014f0000007a02 */ /* 0x002fca0000000f00 */
[----:B------:R1:W-:Y:S02]  /*0b60*/  STL [R1+0x54], R0 ;  /* 0x0000540001007387 */ /* 0x0003e40000100800 */
.L_x_3252:
        /* <DEDUP_REMOVED lines=8> */
.L_x_3241:
        /* <DEDUP_REMOVED lines=173> */
[----:B------:R-:W-:Y:S01]  /*16c0*/  IADD3 R241, R0, R238, R2 ;  /* 0x000000ee00f17210 */ /* 0x000fe20007ffe002 */
        /* <DEDUP_REMOVED lines=81> */
.L_x_3342:
        /* <DEDUP_REMOVED lines=36> */
.L_x_3253:
[----:B------:R-:W-:-:S04]  /*1e20*/  ISETP.NE.U32.AND P0, PT, RZ, c[0x0][0x368], PT ;  /* 0x0000da00ff007a0c */ /* 0x000fc80003f05070 */
[----:B------:R-:W-:-:S13]  /*1e30*/  ISETP.NE.AND.EX P0, PT, RZ, c[0x0][0x36c], PT, P0 ;  /* 0x0000db00ff007a0c */ /* 0x000fda0003f05300 */
[----:B------:R-:W-:Y:S05]  /*1e40*/  @!P0 BRA `(.L_x_3254) ;  /* 0x0000004000008947 */ /* 0x000fea0003800000 */
[----:B-1----:R-:W-:-:S04]  /*1e50*/  IADD3 R2, P0, R23, c[0x0][0x368], RZ ;  /* 0x0000da0017027a10 */ /* 0x002fc80007f1e0ff */
[----:B------:R-:W-:-:S05]  /*1e60*/  IADD3.X R3, R17, c[0x0][0x36c], RZ, P0, !PT ;  /* 0x0000db0011037a10 */ /* 0x000fca00007fe4ff */
[----:B------:R1:W5:Y:S01]  /*1e70*/  LDG.E R0, [R2.64] ;  /* 0x0000000602007981 */ /* 0x000362000c1e1900 */
[----:B------:R-:W-:Y:S05]  /*1e80*/  BRA `(.L_x_3255) ;  /* 0x0000008000007947 */ /* 0x000fea0003800000 */
.L_x_3254:
        /* <DEDUP_REMOVED lines=8> */
.L_x_3255:
        /* <DEDUP_REMOVED lines=48> */
.L_x_3257:
[----:B------:R-:W-:Y:S05]  /*2210*/  BSYNC B0 ;  /* 0x0000000000007941 */ /* 0x000fea0003800000 */
.L_x_3256:
        /* <DEDUP_REMOVED lines=321> */
[C---:B------:R-:W-:Y:S02]  /*3630*/  ISETP.GE.AND P2, PT, R249.reuse, c[0x0][0x1d4], PT ;  /* 0x00007500f9007a0c */ /* 0x040fe40003f46270 */
        /* <DEDUP_REMOVED lines=43> */
.L_x_3347:
        /* <DEDUP_REMOVED lines=32> */
.L_x_3260:
[----:B-1-34-:R-:W-:Y:S05]  /*3af0*/  BSYNC B0 ;  /* 0x0000000000007941 */ /* 0x01afea0003800000 */
.L_x_3259:
[----:B------:R-:W1:Y:S01]  /*3b00*/  S2R R72, SR_TID.X ;  /* 0x0000000000487919 */ /* 0x000e620000002100 */
[----:B------:R-:W-:Y:S01]  /*3b10*/  IMAD.MOV.U32 R0, RZ, RZ, 0x40 ;  /* 0x00000040ff007424 */ /* 0x000fe200078e00ff */
[C---:B------:R-:W-:Y:S02]  /*3b20*/  HMMA.16816.F32 R8, R160.reuse, R14, RZ ;  /* 0x0000000ea008723c */ /* 0x040fe400000018ff */
[----:B--2---:R-:W2:Y:S01]  /*3b30*/  LDL R3, [R1+0xc] ;  /* 0x00000c0001037983 */ /* 0x004ea20000100800 */
[----:B------:R-:W-:Y:S01]  /*3b40*/  IADD3 R242, R236, 0x20, RZ ;  /* 0x00000020ecf27810 */ /* 0x000fe20007ffe0ff */
[----:B------:R-:W-:Y:S02]  /*3b50*/  BSSY B1, `(.L_x_3262) ;  /* 0x00000fe000017945 */ /* 0x000fe40003800000 */
[----:B------:R-:W0:Y:S02]  /*3b60*/  LDGDEPBAR ;  /* 0x00000000000079af */ /* 0x000e240000000000 */
[C---:B------:R-:W-:Y:S08]  /*3b70*/  HMMA.16816.F32 R4, R160.reuse, R12, RZ ;  /* 0x0000000ca004723c */ /* 0x040ff000000018ff */
[----:B------:R-:W-:Y:S01]  /*3b80*/  HMMA.16816.F32 R16, R160, R28, RZ ;  /* 0x0000001ca010723c */ /* 0x000fe200000018ff */
[----:B-1----:R-:W-:-:S07]  /*3b90*/  SHF.R.S32.HI R69, RZ, 0x1f, R72 ;  /* 0x0000001fff457819 */ /* 0x002fce0000011448 */
[----:B------:R-:W-:Y:S01]  /*3ba0*/  HMMA.16816.F32 R12, R160, R30, RZ ;  /* 0x0000001ea00c723c */ /* 0x000fe200000018ff */
[----:B------:R-:W-:-:S04]  /*3bb0*/  LEA.HI R69, R69, R72, RZ, 0x3 ;  /* 0x0000004845457211 */ /* 0x000fc800078f18ff */
[----:B------:R-:W-:-:S03]  /*3bc0*/  LOP3.LUT R69, R69, 0xfffffff8, RZ, 0xc0, !PT ;  /* 0xfffffff845457812 */ /* 0x000fc600078ec0ff */
[----:B------:R-:W-:Y:S02]  /*3bd0*/  HMMA.16816.F32 R24, R160, R20, RZ ;  /* 0x00000014a018723c */ /* 0x000fe400000018ff */
[----:B------:R-:W-:-:S05]  /*3be0*/  IMAD.IADD R69, R72, 0x1, -R69 ;  /* 0x0000000148457824 */ /* 0x000fca00078e0a45 */
[----:B------:R-:W-:Y:S01]  /*3bf0*/  R2P PR, R69, 0x6 ;  /* 0x0000000645007804 */ /* 0x000fe20000000000 */
[----:B------:R-:W-:Y:S04]  /*3c00*/  HMMA.16816.F32 R20, R160, R22, RZ ;  /* 0x00000016a014723c */ /* 0x000fe800000018ff */
[----:B------:R-:W-:-:S04]  /*3c10*/  SEL R0, R0, 0xffffffc0, !P2 ;  /* 0xffffffc000007807 */ /* 0x000fc80005000000 */
[----:B------:R-:W-:Y:S01]  /*3c20*/  HMMA.16816.F32 R8, R164, R34, R8 ;  /* 0x00000022a408723c */ /* 0x000fe20000001808 */
[----:B------:R-:W-:-:S03]  /*3c30*/  IMAD.IADD R2, R236, 0x1, R0 ;  /* 0x00000001ec027824 */ /* 0x000fc600078e0200 */
[----:B------:R-:W-:Y:S02]  /*3c40*/  @P1 IADD3 R242, R236, -0x20, RZ ;  /* 0xffffffe0ecf21810 */ /* 0x000fe40007ffe0ff */
[----:B------:R-:W1:Y:S02]  /*3c50*/  LDSM.16.M88.4 R40, [R2] ;  /* 0x000000000228783b */ /* 0x000e640000000200 */
[C---:B------:R-:W-:Y:S01]  /*3c60*/  HMMA.16816.F32 R44, R164.reuse, R36, R16 ;  /* 0x00000024a42c723c */ /* 0x040fe20000001810 */
[----:B------:R-:W-:Y:S01]  /*3c70*/  IMAD.IADD R237, R0, 0x1, R242 ;  /* 0x0000000100ed7824 */ /* 0x000fe200078e02f2 */
[----:B------:R-:W3:Y:S04]  /*3c80*/  LDSM.16.M88.4 R52, [R2+0x800] ;  /* 0x000800000234783b */ /* 0x000ee80000000200 */
[----:B------:R-:W-:Y:S02]  /*3c90*/  LDSM.16.M88.4 R16, [R237] ;  /* 0x00000000ed10783b */ /* 0x000fe40000000200 */
[C---:B------:R-:W-:Y:S02]  /*3ca0*/  HMMA.16816.F32 R28, R164.reuse, R38, R12 ;  /* 0x00000026a41c723c */ /* 0x040fe4000000180c */
[----:B------:R-:W4:Y:S04]  /*3cb0*/  LDSM.16.M88.4 R36, [R2+0x1000] ;  /* 0x001000000224783b */ /* 0x000f280000000200 */
[----:B------:R-:W5:Y:S02]  /*3cc0*/  LDSM.16.M88.4 R12, [R237+0x800] ;  /* 0x00080000ed0c783b */ /* 0x000f640000000200 */
[C---:B------:R-:W-:Y:S02]  /*3cd0*/  HMMA.16816.F32 R4, R164.reuse, R32, R4 ;  /* 0x00000020a404723c */ /* 0x040fe40000001804 */
[----:B------:R-:W4:Y:S04]  /*3ce0*/  LDSM.16.M88.4 R56, [R237+0x1000] ;  /* 0x00100000ed38783b */ /* 0x000f280000000200 */
[----:B------:R-:W-:Y:S02]  /*3cf0*/  LDSM.16.M88.4 R60, [R2+0x5000] ;  /* 0x00500000023c783b */ /* 0x000fe40000000200 */
[C---:B------:R-:W-:Y:S08]  /*3d00*/  HMMA.16816.F32 R32, R164.reuse, R48, R24 ;  /* 0x00000030a420723c */ /* 0x040ff00000001818 */
[----:B------:R-:W-:Y:S08]  /*3d10*/  HMMA.16816.F32 R48, R164, R50, R20 ;  /* 0x00000032a430723c */ /* 0x000ff00000001814 */
[C---:B-1----:R-:W-:Y:S08]  /*3d20*/  HMMA.16816.F32 R20, R180.reuse, R42, R8 ;  /* 0x0000002ab414723c */ /* 0x042ff00000001808 */
[C---:B------:R-:W-:Y:S08]  /*3d30*/  HMMA.16816.F32 R24, R180.reuse, R40, R4 ;  /* 0x00000028b418723c */ /* 0x040ff00000001804 */
[C---:B---3--:R-:W-:Y:S08]  /*3d40*/  HMMA.16816.F32 R8, R180.reuse, R52, R32 ;  /* 0x00000034b408723c */ /* 0x048ff00000001820 */
[C---:B------:R-:W-:Y:S01]  /*3d50*/  HMMA.16816.F32 R4, R180.reuse, R54, R48 ;  /* 0x00000036b404723c */ /* 0x040fe20000001830 */
[----:B------:R-:W-:Y:S04]  /*3d60*/  LDSM.16.M88.4 R48, [R242+0x1800] ;  /* 0x00180000f230783b */ /* 0x000fe80000000200 */
[----:B------:R-:W-:Y:S03]  /*3d70*/  LDSM.16.M88.4 R52, [R2+0x2000] ;  /* 0x002000000234783b */ /* 0x000fe60000000200 */
[C---:B----4-:R-:W-:Y:S01]  /*3d80*/  HMMA.16816.F32 R40, R180.reuse, R36, R44 ;  /* 0x00000024b428723c */ /* 0x050fe2000000182c */
[----:B------:R-:W1:Y:S07]  /*3d90*/  LDSM.16.M88.4 R44, [R236+0x1800] ;  /* 0x00180000ec2c783b */ /* 0x000e6e0000000200 */
[----:B------:R-:W-:Y:S08]  /*3da0*/  HMMA.16816.F32 R36, R180, R38, R28 ;  /* 0x00000026b424723c */ /* 0x000ff0000000181c */
[C---:B------:R-:W-:Y:S01]  /*3db0*/  HMMA.16816.F32 R28, R184.reuse, R18, R20 ;  /* 0x00000012b81c723c */ /* 0x040fe20000001814 */
[----:B------:R-:W3:Y:S07]  /*3dc0*/  LDSM.16.M88.4 R20, [R236+0x2000] ;  /* 0x00200000ec14783b */ /* 0x000eee0000000200 */
[C---:B------:R-:W-:Y:S01]  /*3dd0*/  HMMA.16816.F32 R32, R184.reuse, R16, R24 ;  /* 0x00000010b820723c */ /* 0x040fe20000001818 */
[----:B------:R-:W4:Y:S07]  /*3de0*/  LDSM.16.M88.4 R16, [R236+0x2800] ;  /* 0x00280000ec10783b */ /* 0x000f2e0000000200 */
[C---:B-----5:R-:W-:Y:S08]  /*3df0*/  HMMA.16816.F32 R24, R184.reuse, R12, R8 ;  /* 0x0000000cb818723c */ /* 0x060ff00000001808 */
[C---:B------:R-:W-:Y:S08]  /*3e00*/  HMMA.16816.F32 R12, R184.reuse, R14, R4 ;  /* 0x0000000eb80c723c */ /* 0x040ff00000001804 */
[C---:B------:R-:W-:Y:S08]  /*3e10*/  HMMA.16816.F32 R8, R184.reuse, R56, R40 ;  /* 0x00000038b808723c */ /* 0x040ff00000001828 */
[----:B------:R-:W-:Y:S01]  /*3e20*/  HMMA.16816.F32 R4, R184, R58, R36 ;  /* 0x0000003ab804723c */ /* 0x000fe20000001824 */
[----:B------:R-:W-:Y:S07]  /*3e30*/  LDSM.16.M88.4 R56, [R242+0x3000] ;  /* 0x00300000f238783b */ /* 0x000fee0000000200 */
[C---:B-1----:R-:W-:Y:S08]  /*3e40*/  HMMA.16816.F32 R32, R188.reuse, R44, R32 ;  /* 0x0000002cbc20723c */ /* 0x042ff00000001820 */
[C---:B------:R-:W-:Y:S01]  /*3e50*/  HMMA.16816.F32 R40, R188.reuse, R46, R28 ;  /* 0x0000002ebc28723c */ /* 0x040fe2000000181c */
[----:B------:R-:W1:Y:S07]  /*3e60*/  LDSM.16.M88.4 R44, [R242+0x2000] ;  /* 0x00200000f22c783b */ /* 0x000e6e0000000200 */
[C---:B---3--:R-:W-:Y:S08]  /*3e70*/  HMMA.16816.F32 R36, R188.reuse, R20, R24 ;  /* 0x00000014bc24723c */ /* 0x048ff00000001818 */
[C---:B------:R-:W-:Y:S01]  /*3e80*/  HMMA.16816.F32 R28, R188.reuse, R22, R12 ;  /* 0x00000016bc1c723c */ /* 0x040fe2000000180c */
[----:B------:R-:W3:Y:S04]  /*3e90*/  LDSM.16.M88.4 R20, [R242+0x2800] ;  /* 0x00280000f214783b */ /* 0x000ee80000000200 */
[----:B------:R-:W5:Y:S03]  /*3ea0*/  LDSM.16.M88.4 R12, [R2+0x1800] ;  /* 0x00180000020c783b */ /* 0x000f660000000200 */
[C---:B----4-:R-:W-:Y:S08]  /*3eb0*/  HMMA.16816.F32 R24, R188.reuse, R16, R8 ;  /* 0x00000010bc18723c */ /* 0x050ff00000001808 */
[----:B------:R-:W-:Y:S08]  /*3ec0*/  HMMA.16816.F32 R16, R188, R18, R4 ;  /* 0x00000012bc10723c */ /* 0x000ff00000001804 */
[C---:B------:R-:W-:Y:S08]  /*3ed0*/  HMMA.16816.F32 R8, R192.reuse, R48, R32 ;  /* 0x00000030c008723c */ /* 0x040ff00000001820 */
[C---:B------:R-:W-:Y:S01]  /*3ee0*/  HMMA.16816.F32 R4, R192.reuse, R50, R40 ;  /* 0x00000032c004723c */ /* 0x040fe20000001828 */
[----:B------:R-:W-:Y:S07]  /*3ef0*/  LDSM.16.M88.4 R48, [R237+0x2800] ;  /* 0x00280000ed30783b */ /* 0x000fee0000000200 */
[C---:B-1----:R-:W-:Y:S08]  /*3f00*/  HMMA.16816.F32 R32, R192.reuse, R44, R36 ;  /* 0x0000002cc020723c */ /* 0x042ff00000001824 */
[C---:B------:R-:W-:Y:S01]  /*3f10*/  HMMA.16816.F32 R40, R192.reuse, R46, R28 ;  /* 0x0000002ec028723c */ /* 0x040fe2000000181c */
[----:B------:R-:W1:Y:S07]  /*3f20*/  LDSM.16.M88.4 R44, [R2+0x2800] ;  /* 0x00280000022c783b */ /* 0x000e6e0000000200 */
[C---:B---3--:R-:W-:Y:S08]  /*3f30*/  HMMA.16816.F32 R36, R192.reuse, R20, R24 ;  /* 0x00000014c024723c */ /* 0x048ff00000001818 */
[----:B------:R-:W-:Y:S01]  /*3f40*/  HMMA.16816.F32 R28, R192, R22, R16 ;  /* 0x00000016c01c723c */ /* 0x000fe20000001810 */
[----:B------:R-:W3:Y:S04]  /*3f50*/  LDSM.16.M88.4 R20, [R237+0x1800] ;  /* 0x00180000ed14783b */ /* 0x000ee80000000200 */
[----:B------:R-:W4:Y:S03]  /*3f60*/  LDSM.16.M88.4 R16, [R237+0x2000] ;  /* 0x00200000ed10783b */ /* 0x000f260000000200 */
[C---:B-----5:R-:W-:Y:S08]  /*3f70*/  HMMA.16816.F32 R24, R196.reuse, R12, R8 ;  /* 0x0000000cc418723c */ /* 0x060ff00000001808 */
[----:B------:R-:W-:Y:S01]  /*3f80*/  HMMA.16816.F32 R12, R196, R14, R4 ;  /* 0x0000000ec40c723c */ /* 0x000fe20000001804 */
[----:B--2---:R-:W-:-:S07]  /*3f90*/  ISETP.GT.AND P1, PT, R65, R3, PT ;  /* 0x000000034100720c */ /* 0x004fce0003f24270 */
[C---:B------:R-:W-:Y:S08]  /*3fa0*/  HMMA.16816.F32 R8, R196.reuse, R52, R32 ;  /* 0x00000034c408723c */ /* 0x040ff00000001820 */
[C---:B------:R-:W-:Y:S01]  /*3fb0*/  HMMA.16816.F32 R4, R196.reuse, R54, R40 ;  /* 0x00000036c404723c */ /* 0x040fe20000001828 */
[----:B------:R-:W-:Y:S07]  /*3fc0*/  LDSM.16.M88.4 R52, [R2+0x3800] ;  /* 0x003800000234783b */ /* 0x000fee0000000200 */
[C---:B-1----:R-:W-:Y:S08]  /*3fd0*/  HMMA.16816.F32 R32, R196.reuse, R44, R36 ;  /* 0x0000002cc420723c */ /* 0x042ff00000001824 */
[----:B------:R-:W-:Y:S01]  /*3fe0*/  HMMA.16816.F32 R40, R196, R46, R28 ;  /* 0x0000002ec428723c */ /* 0x000fe2000000181c */
[----:B------:R-:W1:Y:S07]  /*3ff0*/  LDSM.16.M88.4 R44, [R236+0x3000] ;  /* 0x00300000ec2c783b */ /* 0x000e6e0000000200 */
[C---:B---3--:R-:W-:Y:S08]  /*4000*/  HMMA.16816.F32 R36, R200.reuse, R20, R24 ;  /* 0x00000014c824723c */ /* 0x048ff00000001818 */
[C---:B------:R-:W-:Y:S01]  /*4010*/  HMMA.16816.F32 R28, R200.reuse, R22, R12 ;  /* 0x00000016c81c723c */ /* 0x040fe2000000180c */
[----:B------:R-:W2:Y:S07]  /*4020*/  LDSM.16.M88.4 R20, [R236+0x3800] ;  /* 0x00380000ec14783b */ /* 0x000eae0000000200 */
[C---:B----4-:R-:W-:Y:S08]  /*4030*/  HMMA.16816.F32 R24, R200.reuse, R16, R8 ;  /* 0x00000010c818723c */ /* 0x050ff00000001808 */
[C---:B------:R-:W-:Y:S01]  /*4040*/  HMMA.16816.F32 R12, R200.reuse, R18, R4 ;  /* 0x00000012c80c723c */ /* 0x040fe20000001804 */
[----:B------:R-:W3:Y:S07]  /*4050*/  LDSM.16.M88.4 R16, [R236+0x4000] ;  /* 0x00400000ec10783b */ /* 0x000eee0000000200 */
        /* <DEDUP_REMOVED lines=8> */
[----:B------:R-:W2:Y:S04]  /*40e0*/  LDSM.16.M88.4 R20, [R242+0x4000] ;  /* 0x00400000f214783b */ /* 0x000ea80000000200 */
[----:B------:R-:W4:Y:S03]  /*40f0*/  LDSM.16.M88.4 R12, [R2+0x3000] ;  /* 0x00300000020c783b */ /* 0x000f260000000200 */
[C---:B---3--:R-:W-:Y:S08]  /*4100*/  HMMA.16816.F32 R24, R204.reuse, R16, R8 ;  /* 0x00000010cc18723c */ /* 0x048ff00000001808 */
[----:B------:R-:W-:Y:S08]  /*4110*/  HMMA.16816.F32 R16, R204, R18, R4 ;  /* 0x00000012cc10723c */ /* 0x000ff00000001804 */
[C---:B------:R-:W-:Y:S08]  /*4120*/  HMMA.16816.F32 R8, R208.reuse, R56, R32 ;  /* 0x00000038d008723c */ /* 0x040ff00000001820 */
[C---:B------:R-:W-:Y:S01]  /*4130*/  HMMA.16816.F32 R4, R208.reuse, R58, R40 ;  /* 0x0000003ad004723c */ /* 0x040fe20000001828 */
[----:B------:R-:W-:Y:S07]  /*4140*/  LDSM.16.M88.4 R56, [R2+0x5800] ;  /* 0x005800000238783b */ /* 0x000fee0000000200 */
[C---:B-1----:R-:W-:Y:S08]  /*4150*/  HMMA.16816.F32 R32, R208.reuse, R44, R36 ;  /* 0x0000002cd020723c */ /* 0x042ff00000001824 */
[C---:B------:R-:W-:Y:S01]  /*4160*/  HMMA.16816.F32 R40, R208.reuse, R46, R28 ;  /* 0x0000002ed028723c */ /* 0x040fe2000000181c */
[----:B------:R-:W1:Y:S07]  /*4170*/  LDSM.16.M88.4 R44, [R2+0x4000] ;  /* 0x00400000022c783b */ /* 0x000e6e0000000200 */
[C---:B--2---:R-:W-:Y:S08]  /*4180*/  HMMA.16816.F32 R36, R208.reuse, R20, R24 ;  /* 0x00000014d024723c */ /* 0x044ff00000001818 */
[----:B------:R-:W-:Y:S01]  /*4190*/  HMMA.16816.F32 R28, R208, R22, R16 ;  /* 0x00000016d01c723c */ /* 0x000fe20000001810 */
[----:B------:R-:W2:Y:S04]  /*41a0*/  LDSM.16.M88.4 R20, [R237+0x3000] ;  /* 0x00300000ed14783b */ /* 0x000ea80000000200 */
[----:B------:R-:W3:Y:S03]  /*41b0*/  LDSM.16.M88.4 R16, [R237+0x3800] ;  /* 0x00380000ed10783b */ /* 0x000ee60000000200 */
[C---:B----4-:R-:W-:Y:S08]  /*41c0*/  HMMA.16816.F32 R24, R212.reuse, R12, R8 ;  /* 0x0000000cd418723c */ /* 0x050ff00000001808 */
[C---:B------:R-:W-:Y:S08]  /*41d0*/  HMMA.16816.F32 R12, R212.reuse, R14, R4 ;  /* 0x0000000ed40c723c */ /* 0x040ff00000001804 */
[C---:B------:R-:W-:Y:S08]  /*41e0*/  HMMA.16816.F32 R8, R212.reuse, R52, R32 ;  /* 0x00000034d408723c */ /* 0x040ff00000001820 */
[C---:B------:R-:W-:Y:S01]  /*41f0*/  HMMA.16816.F32 R4, R212.reuse, R54, R40 ;  /* 0x00000036d404723c */ /* 0x040fe20000001828 */
[----:B------:R-:W-:Y:S07]  /*4200*/  LDSM.16.M88.4 R52, [R242+0x5000] ;  /* 0x00500000f234783b */ /* 0x000fee0000000200 */
[C---:B-1----:R-:W-:Y:S08]  /*4210*/  HMMA.16816.F32 R32, R212.reuse, R44, R36 ;  /* 0x0000002cd420723c */ /* 0x042ff00000001824 */
[----:B------:R-:W-:Y:S01]  /*4220*/  HMMA.16816.F32 R40, R212, R46, R28 ;  /* 0x0000002ed428723c */ /* 0x000fe2000000181c */
[----:B------:R-:W1:Y:S07]  /*4230*/  LDSM.16.M88.4 R44, [R236+0x4800] ;  /* 0x00480000ec2c783b */ /* 0x000e6e0000000200 */
[C---:B--2---:R-:W-:Y:S08]  /*4240*/  HMMA.16816.F32 R36, R216.reuse, R20, R24 ;  /* 0x00000014d824723c */ /* 0x044ff00000001818 */
[C---:B------:R-:W-:Y:S01]  /*4250*/  HMMA.16816.F32 R28, R216.reuse, R22, R12 ;  /* 0x00000016d81c723c */ /* 0x040fe2000000180c */
[----:B------:R-:W2:Y:S07]  /*4260*/  LDSM.16.M88.4 R20, [R236+0x5000] ;  /* 0x00500000ec14783b */ /* 0x000eae0000000200 */
[C---:B---3--:R-:W-:Y:S08]  /*4270*/  HMMA.16816.F32 R24, R216.reuse, R16, R8 ;  /* 0x00000010d818723c */ /* 0x048ff00000001808 */
[C---:B------:R-:W-:Y:S01]  /*4280*/  HMMA.16816.F32 R12, R216.reuse, R18, R4 ;  /* 0x00000012d80c723c */ /* 0x040fe20000001804 */
[----:B------:R-:W3:Y:S07]  /*4290*/  LDSM.16.M88.4 R16, [R236+0x5800] ;  /* 0x00580000ec10783b */ /* 0x000eee0000000200 */
[C---:B------:R-:W-:Y:S08]  /*42a0*/  HMMA.16816.F32 R8, R216.reuse, R48, R32 ;  /* 0x00000030d808723c */ /* 0x040ff00000001820 */
[----:B------:R-:W-:Y:S01]  /*42b0*/  HMMA.16816.F32 R4, R216, R50, R40 ;  /* 0x00000032d804723c */ /* 0x000fe20000001828 */
[----:B------:R-:W4:Y:S07]  /*42c0*/  LDSM.16.M88.4 R48, [R242+0x4800] ;  /* 0x00480000f230783b */ /* 0x000f2e0000000200 */
[C---:B-1----:R-:W-:Y:S08]  /*42d0*/  HMMA.16816.F32 R40, R220.reuse, R44, R36 ;  /* 0x0000002cdc28723c */ /* 0x042ff00000001824 */
[C---:B------:R-:W-:Y:S08]  /*42e0*/  HMMA.16816.F32 R36, R220.reuse, R46, R28 ;  /* 0x0000002edc24723c */ /* 0x040ff0000000181c */
[C---:B--2---:R-:W-:Y:S08]  /*42f0*/  HMMA.16816.F32 R32, R220.reuse, R20, R24 ;  /* 0x00000014dc20723c */ /* 0x044ff00000001818 */
[C---:B------:R-:W-:Y:S01]  /*4300*/  HMMA.16816.F32 R28, R220.reuse, R22, R12 ;  /* 0x00000016dc1c723c */ /* 0x040fe2000000180c */
[----:B------:R-:W1:Y:S04]  /*4310*/  LDSM.16.M88.4 R20, [R242+0x5800] ;  /* 0x00580000f214783b */ /* 0x000e680000000200 */
[----:B------:R-:W2:Y:S03]  /*4320*/  LDSM.16.M88.4 R12, [R2+0x4800] ;  /* 0x00480000020c783b */ /* 0x000ea60000000200 */
[C---:B---3--:R-:W-:Y:S08]  /*4330*/  HMMA.16816.F32 R24, R220.reuse, R16, R8 ;  /* 0x00000010dc18723c */ /* 0x048ff00000001808 */
[----:B------:R-:W-:Y:S08]  /*4340*/  HMMA.16816.F32 R16, R220, R18, R4 ;  /* 0x00000012dc10723c */ /* 0x000ff00000001804 */
[C---:B----4-:R-:W-:Y:S08]  /*4350*/  HMMA.16816.F32 R8, R224.reuse, R48, R40 ;  /* 0x00000030e008723c */ /* 0x050ff00000001828 */
[C---:B------:R-:W-:Y:S08]  /*4360*/  HMMA.16816.F32 R4, R224.reuse, R50, R36 ;  /* 0x00000032e004723c */ /* 0x040ff00000001824 */
[C---:B------:R-:W-:Y:S01]  /*4370*/  HMMA.16816.F32 R44, R224.reuse, R52, R32 ;  /* 0x00000034e02c723c */ /* 0x040fe20000001820 */
[----:B------:R-:W3:Y:S07]  /*4380*/  LDSM.16.M88.4 R32, [R237+0x4800] ;  /* 0x00480000ed20783b */ /* 0x000eee0000000200 */
[C---:B------:R-:W-:Y:S01]  /*4390*/  HMMA.16816.F32 R52, R224.reuse, R54, R28 ;  /* 0x00000036e034723c */ /* 0x040fe2000000181c */
[----:B------:R-:W4:Y:S07]  /*43a0*/  LDSM.16.M88.4 R28, [R237+0x5000] ;  /* 0x00500000ed1c783b */ /* 0x000f2e0000000200 */
[----:B-1----:R-:W-:Y:S01]  /*43b0*/  HMMA.16816.F32 R48, R224, R20, R24 ;  /* 0x00000014e030723c */ /* 0x002fe20000001818 */
[----:B------:R-:W1:Y:S01]  /*43c0*/  LDSM.16.M88.4 R24, [R237+0x5800] ;  /* 0x00580000ed18783b */ /* 0x000e620000000200 */
[----:B------:R-:W-:-:S06]  /*43d0*/  DEPBAR.LE SB0, 0x0 ;  /* 0x000080000000791a */ /* 0x000fcc0000000000 */
[----:B------:R-:W-:Y:S08]  /*43e0*/  HMMA.16816.F32 R40, R224, R22, R16 ;  /* 0x00000016e028723c */ /* 0x000ff00000001810 */
[C---:B--2---:R-:W-:Y:S08]  /*43f0*/  HMMA.16816.F32 R36, R228.reuse, R12, R8 ;  /* 0x0000000ce424723c */ /* 0x044ff00000001808 */
[C---:B------:R-:W-:Y:S08]  /*4400*/  HMMA.16816.F32 R20, R228.reuse, R14, R4 ;  /* 0x0000000ee414723c */ /* 0x040ff00000001804 */
[C---:B------:R-:W-:Y:S08]  /*4410*/  HMMA.16816.F32 R16, R228.reuse, R60, R44 ;  /* 0x0000003ce410723c */ /* 0x040ff0000000182c */
[C---:B------:R-:W-:Y:S08]  /*4420*/  HMMA.16816.F32 R12, R228.reuse, R62, R52 ;  /* 0x0000003ee40c723c */ /* 0x040ff00000001834 */
[C---:B------:R-:W-:Y:S08]  /*4430*/  HMMA.16816.F32 R8, R228.reuse, R56, R48 ;  /* 0x00000038e408723c */ /* 0x040ff00000001830 */
[----:B------:R-:W-:Y:S08]  /*4440*/  HMMA.16816.F32 R4, R228, R58, R40 ;  /* 0x0000003ae404723c */ /* 0x000ff00000001828 */
[C---:B---3--:R-:W-:Y:S08]  /*4450*/  HMMA.16816.F32 R36, R232.reuse, R32, R36 ;  /* 0x00000020e824723c */ /* 0x048ff00000001824 */
[C---:B------:R-:W-:Y:S08]  /*4460*/  HMMA.16816.F32 R32, R232.reuse, R34, R20 ;  /* 0x00000022e820723c */ /* 0x040ff00000001814 */
[C---:B----4-:R-:W-:Y:S08]  /*4470*/  HMMA.16816.F32 R20, R232.reuse, R28, R16 ;  /* 0x0000001ce814723c */ /* 0x050ff00000001810 */
[C---:B------:R-:W-:Y:S08]  /*4480*/  HMMA.16816.F32 R28, R232.reuse, R30, R12 ;  /* 0x0000001ee81c723c */ /* 0x040ff0000000180c */
[C---:B-1----:R-:W-:Y:S08]  /*4490*/  HMMA.16816.F32 R44, R232.reuse, R24, R8 ;  /* 0x00000018e82c723c */ /* 0x042ff00000001808 */
[----:B------:R-:W-:Y:S01]  /*44a0*/  HMMA.16816.F32 R40, R232, R26, R4 ;  /* 0x0000001ae828723c */ /* 0x000fe20000001804 */
[----:B------:R-:W-:Y:S06]  /*44b0*/  BAR.SYNC.DEFER_BLOCKING 0x0 ;  /* 0x0000000000007b1d */ /* 0x000fec0000010000 */
[----:B------:R-:W-:Y:S01]  /*44c0*/  @!UPT UIADD3 URZ, URZ, URZ, URZ ;  /* 0x0000003f3f3ff290 */ /* 0x000fe2000fffe03f */
[----:B------:R-:W-:Y:S11]  /*44d0*/  @!P1 BRA `(.L_x_3263) ;  /* 0x0000065000009947 */ /* 0x000ff60003800000 */
[----:B------:R-:W2:Y:S04]  /*44e0*/  LDL R3, [R1+0x10] ;  /* 0x0000100001037983 */ /* 0x000ea80000100800 */
[----:B------:R-:W3:Y:S04]  /*44f0*/  LDL.64 R70, [R1+0x20] ;  /* 0x0000200001467983 */ /* 0x000ee80000100a00 */
[----:B------:R-:W4:Y:S01]  /*4500*/  LDL R68, [R1+0x34] ;  /* 0x0000340001447983 */ /* 0x000f220000100800 */
[----:B------:R-:W-:-:S03]  /*4510*/  SHF.R.S32.HI R67, RZ, 0x1f, R72 ;  /* 0x0000001fff437819 */ /* 0x000fc60000011448 */
[----:B------:R-:W5:Y:S01]  /*4520*/  LDL.64 R8, [R1+0x18] ;  /* 0x0000180001087983 */ /* 0x000f620000100a00 */
[----:B------:R-:W-:Y:S01]  /*4530*/  LEA.HI R67, R67, R72, RZ, 0x3 ;  /* 0x0000004843437211 */ /* 0x000fe200078f18ff */
[----:B------:R-:W-:Y:S02]  /*4540*/  IMAD.MOV.U32 R0, RZ, RZ, 0x1 ;  /* 0x00000001ff007424 */ /* 0x000fe400078e00ff */
        /* <DEDUP_REMOVED lines=20> */
[----:B------:R-:W-:-:S04]  /*4690*/  IMAD R0, R251, c[0x0][0x1e4], R0 ;  /* 0x00007900fb007a24 */ /* 0x000fc800078e0200 */
        /* <DEDUP_REMOVED lines=12> */
[----:B------:R1:W2:Y:S02]  /*4760*/  SHFL.IDX PT, R4, R5, RZ, 0x181f ;  /* 0x00181fff05047589 */ /* 0x0002a400000e0000 */
.L_x_3348:
[----:B------:R-:W-:Y:S05]  /*4770*/  BRA.DIV ~URZ, `(.L_x_3265) ;  /* 0x0000afe27f007947 */ /* 0x000fea000b800000 */
[----:B------:R3:W4:Y:S02]  /*4780*/  SHFL.IDX PT, R0, R12, RZ, 0x181f ;  /* 0x00181fff0c007589 */ /* 0x00072400000e0000 */
.L_x_3349:
        /* <DEDUP_REMOVED lines=27> */
.L_x_3267:
[----:B------:R-:W-:Y:S05]  /*4940*/  BSYNC B0 ;  /* 0x0000000000007941 */ /* 0x000fea0003800000 */
.L_x_3266:
[----:B------:R-:W-:Y:S01]  /*4950*/  ISETP.GE.AND P1, PT, R13, 0x21, PT ;  /* 0x000000210d00780c */ /* 0x000fe20003f26270 */
[----:B------:R-:W-:Y:S06]  /*4960*/  BRA.DIV ~URZ, `(.L_x_3268) ;  /* 0x0000ae527f007947 */ /* 0x000fec000b800000 */
[----:B--2---:R2:W1:Y:S04]  /*4970*/  SHFL.IDX PT, R4, R5, 0x1, 0x181f ;  /* 0x00381f0005047f89 */ /* 0x00446800000e0000 */
[----:B----4-:R2:W4:Y:S02]  /*4980*/  SHFL.IDX PT, R0, R12, 0x1, 0x181f ;  /* 0x00381f000c007f89 */ /* 0x01052400000e0000 */
.L_x_3350:
        /* <DEDUP_REMOVED lines=26> */
.L_x_3263:
[----:B------:R-:W-:Y:S05]  /*4b30*/  BSYNC B1 ;  /* 0x0000000000017941 */ /* 0x000fea0003800000 */
.L_x_3262:
[----:B----4-:R-:W4:Y:S04]  /*4b40*/  LDL R0, [R1+0x84] ;  /* 0x0000840001007983 */ /* 0x010f280000100800 */
[----:B------:R-:W0:Y:S01]  /*4b50*/  LDGDEPBAR ;  /* 0x00000000000079af */ /* 0x000e220000000000 */
[----:B----4-:R-:W-:-:S05]  /*4b60*/  IMAD.IADD R0, R64, 0x1, -R0 ;  /* 0x0000000140007824 */ /* 0x010fca00078e0a00 */
[C---:B------:R-:W-:Y:S02]  /*4b70*/  ISETP.GT.AND P3, PT, R0.reuse, RZ, PT ;  /* 0x000000ff0000720c */ /* 0x040fe40003f64270 */
[C---:B------:R-:W-:Y:S02]  /*4b80*/  ISETP.GT.AND P2, PT, R0.reuse, 0x1, PT ;  /* 0x000000010000780c */ /* 0x040fe40003f44270 */
[----:B------:R-:W-:Y:S02]  /*4b90*/  ISETP.GT.AND P1, PT, R0, 0x8, PT ;  /* 0x000000080000780c */ /* 0x000fe40003f24270 */
[----:B-1----:R-:W-:Y:S02]  /*4ba0*/  FSEL R9, R38, -INF , P3 ;  /* 0xff80000026097808 */ /* 0x002fe40001800000 */
        /* <DEDUP_REMOVED lines=18> */
[----:B------:R-:W-:Y:S02]  /*4cd0*/  FSEL R19, R23, -INF , P1 ;  /* 0xff80000017137808 */ /* 0x000fe40000800000 */
[----:B--23--:R-:W-:-:S02]  /*4ce0*/  FSEL R12, R21, -INF , P1 ;  /* 0xff800000150c7808 */ /* 0x00cfc40000800000 */
[----:B------:R-:W-:Y:S02]  /*4cf0*/  ISETP.GT.AND P2, PT, R0, 0x18, PT ;  /* 0x000000180000780c */ /* 0x000fe40003f44270 */
[----:B------:R-:W-:Y:S02]  /*4d00*/  FMNMX.FTZ R3, R13, R3, !PT ;  /* 0x000000030d037209 */ /* 0x000fe40007810000 */
[----:B------:R-:W-:Y:S02]  /*4d10*/  FMNMX.FTZ R2, R18, R2, !PT ;  /* 0x0000000212027209 */ /* 0x000fe40007810000 */
[----:B------:R-:W-:Y:S02]  /*4d20*/  ISETP.GT.AND P1, PT, R0, 0x19, PT ;  /* 0x000000190000780c */ /* 0x000fe40003f24270 */
[----:B------:R-:W-:Y:S02]  /*4d30*/  FSEL R24, R30, -INF , P2 ;  /* 0xff8000001e187808 */ /* 0x000fe40001000000 */
[----:B------:R-:W-:-:S02]  /*4d40*/  FSEL R15, R28, -INF , P2 ;  /* 0xff8000001c0f7808 */ /* 0x000fc40001000000 */
        /* <DEDUP_REMOVED lines=30> */
.L_x_3351:
[----:B-12---:R-:W-:Y:S01]  /*4f30*/  FMNMX.FTZ R4, R4, R0, !PT ;  /* 0x0000000004047209 */ /* 0x006fe20007810000 */
[----:B------:R-:W-:Y:S05]  /*4f40*/  BRA.DIV ~URZ, `(.L_x_3270) ;  /* 0x0000a9827f007947 */ /* 0x000fea000b800000 */
[----:B------:R-:W1:Y:S04]  /*4f50*/  SHFL.BFLY PT, R0, R5, 0x2, 0x1f ;  /* 0x0c401f0005007f89 */ /* 0x000e6800000e0000 */
[----:B------:R-:W2:Y:S01]  /*4f60*/  SHFL.BFLY PT, R2, R4, 0x1, 0x1f ;  /* 0x0c201f0004027f89 */ /* 0x000ea200000e0000 */
[----:B-1----:R-:W-:-:S02]  /*4f70*/  FMNMX.FTZ R5, R5, R0, !PT ;  /* 0x0000000005057209 */ /* 0x002fc40007810000 */
[----:B--2---:R-:W-:-:S03]  /*4f80*/  FMNMX.FTZ R134, R4, R2, !PT ;  /* 0x0000000204867209 */ /* 0x004fc60007810000 */
[----:B------:R1:W2:Y:S04]  /*4f90*/  SHFL.BFLY PT, R3, R5, 0x1, 0x1f ;  /* 0x0c201f0005037f89 */ /* 0x0002a800000e0000 */
.L_x_3352:
        /* <DEDUP_REMOVED lines=44> */
[C---:B-1----:R-:W-:Y:S07]  /*5260*/  HMMA.16816.F32 R40, R8.reuse, R4, RZ ;  /* 0x000000040828723c */ /* 0x042fee00000018ff */
[----:B------:R-:W-:Y:S01]  /*5270*/  F2FP.PACK_AB R4, R127, R117 ;  /* 0x000000757f04723e */ /* 0x000fe200000000ff */
[----:B------:R-:W-:Y:S01]  /*5280*/  HMMA.16816.F32 R20, R8, R6, RZ ;  /* 0x000000060814723c */ /* 0x000fe200000018ff */
[----:B--2---:R-:W-:-:S04]  /*5290*/  FFMA.FTZ R3, R14, c[0x0][0x2d0], -R2 ;  /* 0x0000b4000e037a23 */ /* 0x004fc80000010802 */
[----:B------:R1:W2:Y:S03]  /*52a0*/  MUFU.EX2 R126, R3 ;  /* 0x00000003007e7308 */ /* 0x0002a60000000800 */
[----:B------:R-:W-:Y:S01]  /*52b0*/  HMMA.16816.F32 R12, R8, R30, RZ ;  /* 0x0000001e080c723c */ /* 0x000fe200000018ff */
[----:B-1----:R-:W-:Y:S01]  /*52c0*/  FFMA.FTZ R3, R18, c[0x0][0x2d0], -R0 ;  /* 0x0000b40012037a23 */ /* 0x002fe20000010800 */
[----:B--2---:R-:W-:-:S03]  /*52d0*/  F2FP.PACK_AB R6, R126, R125 ;  /* 0x0000007d7e06723e */ /* 0x004fc600000000ff */
[----:B------:R1:W-:Y:S02]  /*52e0*/  MUFU.EX2 R118, R3 ;  /* 0x0000000300767308 */ /* 0x0003e40000000800 */
[--C-:B-1----:R-:W-:Y:S02]  /*52f0*/  FFMA.FTZ R3, R19, c[0x0][0x2d0], -R0.reuse ;  /* 0x0000b40013037a23 */ /* 0x102fe40000010800 */
[C---:B------:R-:W-:Y:S04]  /*5300*/  HMMA.16816.F32 R16, R8.reuse, R28, RZ ;  /* 0x0000001c0810723c */ /* 0x040fe800000018ff */
[----:B------:R1:W2:Y:S04]  /*5310*/  MUFU.EX2 R124, R3 ;  /* 0x00000003007c7308 */ /* 0x0002a80000000800 */
[----:B------:R-:W-:Y:S01]  /*5320*/  HMMA.16816.F32 R28, R8, R50, RZ ;  /* 0x00000032081c723c */ /* 0x000fe200000018ff */
[----:B-1----:R-:W-:Y:S01]  /*5330*/  FFMA.FTZ R3, R24, c[0x0][0x2d0], -R0 ;  /* 0x0000b40018037a23 */ /* 0x002fe20000010800 */
[----:B--2---:R-:W-:-:S03]  /*5340*/  F2FP.PACK_AB R5, R124, R118 ;  /* 0x000000767c05723e */ /* 0x004fc600000000ff */
[----:B------:R1:W-:Y:S02]  /*5350*/  MUFU.EX2 R129, R3 ;  /* 0x0000000300817308 */ /* 0x0003e40000000800 */
[----:B-1----:R-:W-:Y:S02]  /*5360*/  FFMA.FTZ R3, R25, c[0x0][0x2d0], -R0 ;  /* 0x0000b40019037a23 */ /* 0x002fe40000010800 */
[----:B------:R-:W-:Y:S04]  /*5370*/  HMMA.16816.F32 R24, R8, R56, RZ ;  /* 0x000000380818723c */ /* 0x000fe800000018ff */
        /* <DEDUP_REMOVED lines=73> */
[----:B------:R-:W-:Y:S01]  /*5810*/  IMAD.MOV.U32 R50, RZ, RZ, R99 ;  /* 0x000000ffff327224 */ /* 0x000fe200078e0063 */
[----:B------:R-:W-:Y:S01]  /*5820*/  HMMA.16816.F32 R172, R4, R38, R24 ;  /* 0x0000002604ac723c */ /* 0x000fe20000001818 */
[----:B------:R-:W2:Y:S01]  /*5830*/  LDSM.16.MT88.4 R24, [R241+0x3800] ;  /* 0x00380000f118783b */ /* 0x000ea20000004200 */
[----:B------:R-:W-:Y:S01]  /*5840*/  MOV R85, R22 ;  /* 0x0000001600557202 */ /* 0x000fe20000000f00 */
[----:B------:R-:W-:Y:S01]  /*5850*/  IMAD.MOV.U32 R84, RZ, RZ, R23 ;  /* 0x000000ffff547224 */ /* 0x000fe200078e0017 */
[----:B------:R-:W-:Y:S02]  /*5860*/  MOV R92, R21 ;  /* 0x00000015005c7202 */ /* 0x000fe40000000f00 */
[----:B------:R-:W-:Y:S01]  /*5870*/  MOV R3, R20 ;  /* 0x0000001400037202 */ /* 0x000fe20000000f00 */
[----:B------:R-:W-:Y:S01]  /*5880*/  IMAD.MOV.U32 R39, RZ, RZ, R96 ;  /* 0x000000ffff277224 */ /* 0x000fe200078e0060 */
[----:B------:R-:W-:Y:S01]  /*5890*/  HMMA.16816.F32 R20, R8, R48, RZ ;  /* 0x000000300814723c */ /* 0x000fe200000018ff */
[----:B------:R-:W-:-:S02]  /*58a0*/  MOV R38, R97 ;  /* 0x0000006100267202 */ /* 0x000fc40000000f00 */
[----:B------:R-:W-:-:S04]  /*58b0*/  MOV R51, R102 ;  /* 0x0000006600337202 */ /* 0x000fc80000000f00 */
[----:B------:R-:W-:Y:S01]  /*58c0*/  MOV R49, R103 ;  /* 0x0000006700317202 */ /* 0x000fe20000000f00 */
[----:B------:R-:W-:Y:S01]  /*58d0*/  HMMA.16816.F32 R176, R4, R58, R12 ;  /* 0x0000003a04b0723c */ /* 0x000fe2000000180c */
[----:B------:R-:W-:-:S06]  /*58e0*/  IMAD.MOV.U32 R48, RZ, RZ, R104 ;  /* 0x000000ffff307224 */ /* 0x000fcc00078e0068 */
[----:B------:R-:W-:Y:S01]  /*58f0*/  IMAD.MOV.U32 R58, RZ, RZ, R91 ;  /* 0x000000ffff3a7224 */ /* 0x000fe200078e005b */
[----:B---3--:R-:W-:Y:S01]  /*5900*/  HMMA.16816.F32 R12, R8, R52, RZ ;  /* 0x00000034080c723c */ /* 0x008fe200000018ff */
[----:B------:R-:W-:-:S06]  /*5910*/  MOV R59, R90 ;  /* 0x0000005a003b7202 */ /* 0x000fcc0000000f00 */
[----:B------:R-:W-:Y:S01]  /*5920*/  IMAD.MOV.U32 R53, RZ, RZ, R88 ;  /* 0x000000ffff357224 */ /* 0x000fe200078e0058 */
[----:B------:R-:W-:Y:S01]  /*5930*/  HMMA.16816.F32 R68, R4, R36, R28 ;  /* 0x000000240444723c */ /* 0x000fe2000000181c */
[----:B------:R-:W3:Y:S01]  /*5940*/  LDSM.16.MT88.4 R28, [R238+0x4800] ;  /* 0x00480000ee1c783b */ /* 0x000ee20000004200 */
[----:B------:R-:W-:-:S05]  /*5950*/  IMAD.MOV.U32 R52, RZ, RZ, R86 ;  /* 0x000000ffff347224 */ /* 0x000fca00078e0056 */
[----:B------:R-:W-:Y:S01]  /*5960*/  MOV R37, R98 ;  /* 0x0000006200257202 */ /* 0x000fe20000000f00 */
[----:B----4-:R-:W-:Y:S01]  /*5970*/  HMMA.16816.F32 R88, R4, R32, R20 ;  /* 0x000000200458723c */ /* 0x010fe20000001814 */
[----:B------:R-:W-:-:S06]  /*5980*/  MOV R36, R95 ;  /* 0x0000005f00247202 */ /* 0x000fcc0000000f00 */
[----:B------:R-:W-:Y:S01]  /*5990*/  MOV R33, R87 ;  /* 0x0000005700217202 */ /* 0x000fe20000000f00 */
[----:B------:R-:W-:Y:S01]  /*59a0*/  HMMA.16816.F32 R96, R4, R34, R16 ;  /* 0x000000220460723c */ /* 0x000fe20000001810 */
[----:B------:R-:W-:-:S06]  /*59b0*/  MOV R32, R93 ;  /* 0x0000005d00207202 */ /* 0x000fcc0000000f00 */
[----:B------:R-:W-:Y:S01]  /*59c0*/  MOV R34, R85 ;  /* 0x0000005500227202 */ /* 0x000fe20000000f00 */
[----:B-1----:R-:W-:Y:S01]  /*59d0*/  HMMA.16816.F32 R16, R8, R40, RZ ;  /* 0x000000280810723c */ /* 0x002fe200000018ff */
[----:B------:R-:W-:-:S06]  /*59e0*/  MOV R35, R84 ;  /* 0x0000005400237202 */ /* 0x000fcc0000000f00 */
[----:B------:R-:W-:Y:S01]  /*59f0*/  IMAD.MOV.U32 R40, RZ, RZ, R50 ;  /* 0x000000ffff287224 */ /* 0x000fe200078e0032 */
[----:B------:R-:W-:Y:S01]  /*5a00*/  HMMA.16816.F32 R84, R4, R44, R12 ;  /* 0x0000002c0454723c */ /* 0x000fe2000000180c */
[----:B------:R-:W-:Y:S02]  /*5a10*/  MOV R41, R51 ;  /* 0x0000003300297202 */ /* 0x000fe40000000f00 */
[----:B------:R-:W-:Y:S02]  /*5a20*/  MOV R50, R131 ;  /* 0x0000008300327202 */ /* 0x000fe40000000f00 */
[----:B------:R-:W-:Y:S02]  /*5a30*/  MOV R51, R130 ;  /* 0x0000008200337202 */ /* 0x000fe40000000f00 */
[----:B------:R-:W-:Y:S01]  /*5a40*/  IMAD.MOV.U32 R45, RZ, RZ, R92 ;  /* 0x000000ffff2d7224 */ /* 0x000fe200078e005c */
[----:B------:R-:W-:Y:S01]  /*5a50*/  HMMA.16816.F32 R12, R8, R42, RZ ;  /* 0x0000002a080c723c */ /* 0x000fe200000018ff */
[----:B------:R-:W-:Y:S01]  /*5a60*/  MOV R44, R3 ;  /* 0x00000003002c7202 */ /* 0x000fe20000000f00 */
[----:B------:R-:W-:-:S04]  /*5a70*/  FADD.FTZ R3, R101, R100 ;  /* 0x0000006465037221 */ /* 0x000fc80000010000 */
[----:B------:R-:W-:Y:S01]  /*5a80*/  FADD.FTZ R3, R116, R3 ;  /* 0x0000000374037221 */ /* 0x000fe20000010000 */
[----:B------:R-:W-:Y:S01]  /*5a90*/  MOV R42, R48 ;  /* 0x00000030002a7202 */ /* 0x000fe20000000f00 */
[----:B--2---:R-:W-:Y:S01]  /*5aa0*/  HMMA.16816.F32 R92, R4, R24, R16 ;  /* 0x00000018045c723c */ /* 0x004fe20000001810 */
[----:B------:R-:W1:Y:S01]  /*5ab0*/  LDSM.16.MT88.4 R16, [R238+0x5000] ;  /* 0x00500000ee10783b */ /* 0x000e620000004200 */
[----:B------:R-:W-:Y:S01]  /*5ac0*/  FADD.FTZ R3, R110, R3 ;  /* 0x000000036e037221 */ /* 0x000fe20000010000 */
[----:B------:R-:W-:Y:S01]  /*5ad0*/  MOV R43, R49 ;  /* 0x00000031002b7202 */ /* 0x000fe20000000f00 */
[----:B------:R-:W-:Y:S01]  /*5ae0*/  IMAD.MOV.U32 R48, RZ, RZ, R135 ;  /* 0x000000ffff307224 */ /* 0x000fe200078e0087 */
[----:B------:R-:W-:Y:S02]  /*5af0*/  MOV R49, R132 ;  /* 0x0000008400317202 */ /* 0x000fe40000000f00 */
[----:B------:R-:W-:Y:S01]  /*5b00*/  FADD.FTZ R24, R117, R3 ;  /* 0x0000000375187221 */ /* 0x000fe20000010000 */
[----:B------:R-:W-:Y:S07]  /*5b10*/  HMMA.16816.F32 R20, R8, R54, RZ ;  /* 0x000000360814723c */ /* 0x000fee00000018ff */
[----:B------:R-:W-:Y:S01]  /*5b20*/  MOV R54, R32 ;  /* 0x0000002000367202 */ /* 0x000fe20000000f00 */
[----:B------:R-:W-:Y:S01]  /*5b30*/  HMMA.16816.F32 R112, R4, R26, R12 ;  /* 0x0000001a0470723c */ /* 0x000fe2000000180c */
[----:B------:R-:W-:Y:S01]  /*5b40*/  MOV R55, R33 ;  /* 0x0000002100377202 */ /* 0x000fe20000000f00 */
[----:B------:R-:W-:Y:S01]  /*5b50*/  IMAD.MOV.U32 R32, RZ, RZ, R155 ;  /* 0x000000ffff207224 */ /* 0x000fe200078e009b */
[----:B------:R-:W-:-:S04]  /*5b60*/  MOV R33, R154 ;  /* 0x0000009a00217202 */ /* 0x000fc80000000f00 */
[--C-:B------:R-:W-:Y:S01]  /*5b70*/  FFMA.FTZ R27, R74, c[0x0][0x2d0], -R2.reuse ;  /* 0x0000b4004a1b7a23 */ /* 0x100fe20000010802 */
[----:B---3--:R-:W-:Y:S01]  /*5b80*/  HMMA.16816.F32 R12, R8, R28, RZ ;  /* 0x0000001c080c723c */ /* 0x008fe200000018ff */
[----:B------:R-:W-:-:S06]  /*5b90*/  FFMA.FTZ R26, R73, c[0x0][0x2d0], -R2 ;  /* 0x0000b400491a7a23 */ /* 0x000fcc0000010802 */
[----:B------:R-:W-:Y:S01]  /*5ba0*/  FFMA.FTZ R28, R76, c[0x0][0x2d0], -R2 ;  /* 0x0000b4004c1c7a23 */ /* 0x000fe20000010802 */
[----:B------:R-:W-:Y:S01]  /*5bb0*/  HMMA.16816.F32 R104, R4, R46, R20 ;  /* 0x0000002e0468723c */ /* 0x000fe20000001814 */
[----:B------:R-:W2:Y:S01]  /*5bc0*/  LDSM.16.MT88.4 R20, [R240+0x4800] ;  /* 0x00480000f014783b */ /* 0x000ea20000004200 */
[----:B------:R-:W-:Y:S01]  /*5bd0*/  FFMA.FTZ R29, R78, c[0x0][0x2d0], -R0 ;  /* 0x0000b4004e1d7a23 */ /* 0x000fe20000010800 */
[----:B------:R-:W-:Y:S01]  /*5be0*/  MOV R76, R44 ;  /* 0x0000002c004c7202 */ /* 0x000fe20000000f00 */
[----:B------:R-:W-:Y:S02]  /*5bf0*/  IMAD.MOV.U32 R44, RZ, RZ, R147 ;  /* 0x000000ffff2c7224 */ /* 0x000fe400078e0093 */
[----:B------:R-:W-:Y:S01]  /*5c00*/  IMAD.MOV.U32 R78, RZ, RZ, R34 ;  /* 0x000000ffff4e7224 */ /* 0x000fe200078e0022 */
[----:B------:R-:W-:Y:S02]  /*5c10*/  MOV R46, R145 ;  /* 0x00000091002e7202 */ /* 0x000fe40000000f00 */
[----:B------:R-:W-:-:S02]  /*5c20*/  MOV R47, R144 ;  /* 0x00000090002f7202 */ /* 0x000fc40000000f00 */
[----:B------:R-:W-:-:S05]  /*5c30*/  MOV R34, R153 ;  /* 0x0000009900227202 */ /* 0x000fca0000000f00 */
        /* <DEDUP_REMOVED lines=10> */
[----:B------:R-:W-:Y:S01]  /*5ce0*/  FADD.FTZ R2, R125, R2 ;  /* 0x000000027d027221 */ /* 0x000fe20000010000 */
[----:B------:R-:W-:Y:S01]  /*5cf0*/  MOV R35, R152 ;  /* 0x0000009800237202 */ /* 0x000fe20000000f00 */
[--C-:B------:R-:W-:Y:S01]  /*5d00*/  FFMA.FTZ R24, R77, c[0x0][0x2d0], -R0.reuse ;  /* 0x0000b4004d187a23 */ /* 0x100fe20000010800 */
[----:B------:R-:W-:Y:S01]  /*5d10*/  MOV R77, R45 ;  /* 0x0000002d004d7202 */ /* 0x000fe20000000f00 */
[----:B------:R-:W-:Y:S01]  /*5d20*/  FFMA.FTZ R31, R75, c[0x0][0x2d0], -R0 ;  /* 0x0000b4004b1f7a23 */ /* 0x000fe20000010800 */
[----:B------:R-:W-:Y:S01]  /*5d30*/  MOV R45, R146 ;  /* 0x00000092002d7202 */ /* 0x000fe20000000f00 */
[----:B------:R-:W-:Y:S01]  /*5d40*/  FADD.FTZ R3, R124, R3 ;  /* 0x000000037c037221 */ /* 0x000fe20000010000 */
[----:B------:R-:W-:Y:S01]  /*5d50*/  HMMA.16816.F32 R120, R4, R18, R12 ;  /* 0x000000120478723c */ /* 0x000fe2000000180c */
[----:B------:R-:W1:Y:S01]  /*5d60*/  LDSM.16.MT88.4 R16, [R240+0x5000] ;  /* 0x00500000f010783b */ /* 0x000e620000004200 */
[----:B------:R-:W-:-:S02]  /*5d70*/  FADD.FTZ R0, R126, R2 ;  /* 0x000000027e007221 */ /* 0x000fc40000010000 */
[----:B------:R-:W-:Y:S01]  /*5d80*/  FADD.FTZ R2, R129, R3 ;  /* 0x0000000381027221 */ /* 0x000fe20000010000 */
[----:B------:R-:W-:Y:S01]  /*5d90*/  LDSM.16.MT88.4 R144, [R240+0x1000] ;  /* 0x00100000f090783b */ /* 0x000fe20000004200 */
[----:B------:R-:W-:Y:S02]  /*5da0*/  MUFU.EX2 R3, R31 ;  /* 0x0000001f00037308 */ /* 0x000fe40000000800 */
[----:B--2---:R-:W-:Y:S01]  /*5db0*/  HMMA.16816.F32 R12, R8, R20, RZ ;  /* 0x00000014080c723c */ /* 0x004fe200000018ff */
[----:B------:R-:W-:Y:S01]  /*5dc0*/  FADD.FTZ R2, R128, R2 ;  /* 0x0000000280027221 */ /* 0x000fe20000010000 */
[----:B------:R-:W-:Y:S04]  /*5dd0*/  LDSM.16.MT88.4 R152, [R238+0x1000] ;  /* 0x00100000ee98783b */ /* 0x000fe80000004200 */
[----:B------:R-:W-:Y:S11]  /*5de0*/  LDSM.16.MT88.4 R72, [R238+0x4000] ;  /* 0x00400000ee48783b */ /* 0x000ff60000004200 */
[----:B------:R-:W-:Y:S07]  /*5df0*/  @!UPT UIADD3 URZ, URZ, URZ, URZ ;  /* 0x0000003f3f3ff290 */ /* 0x000fee000fffe03f */
        /* <DEDUP_REMOVED lines=43> */
[C---:B---3--:R-:W-:Y:S01]  /*60b0*/  HMMA.16816.F32 R28, R128.reuse, R32, R40 ;  /* 0x00000020801c723c */ /* 0x048fe20000001828 */
[----:B------:R-:W3:Y:S07]  /*60c0*/  LDSM.16.MT88.4 R40, [R238+0x2800] ;  /* 0x00280000ee28783b */ /* 0x000eee0000004200 */
[C---:B------:R-:W-:Y:S01]  /*60d0*/  HMMA.16816.F32 R32, R128.reuse, R34, R36 ;  /* 0x000000228020723c */ /* 0x040fe20000001824 */
[----:B-1----:R-:W5:Y:S07]  /*60e0*/  LDL R0, [R1+0xc] ;  /* 0x00000c0001007983 */ /* 0x002f6e0000100800 */
[C---:B--2---:R-:W-:Y:S08]  /*60f0*/  HMMA.16816.F32 R140, R128.reuse, R136, R140 ;  /* 0x00000088808c723c */ /* 0x044ff0000000188c */
[----:B------:R-:W-:Y:S08]  /*6100*/  HMMA.16816.F32 R136, R128, R138, R44 ;  /* 0x0000008a8088723c */ /* 0x000ff0000000182c */
[----:B----4-:R-:W-:Y:S08]  /*6110*/  HMMA.16816.F32 R16, R4, R8, R16 ;  /* 0x000000080410723c */ /* 0x010ff00000001810 */
        /* <DEDUP_REMOVED lines=24> */
[----:B------:R-:W1:Y:S01]  /*62a0*/  LDSM.16.MT88.4 R120, [R239+0x5800] ;  /* 0x00580000ef78783b */ /* 0x000e620000004200 */
[----:B------:R-:W-:-:S06]  /*62b0*/  IADD3 R252, R252, -0x2, RZ ;  /* 0xfffffffefcfc7810 */ /* 0x000fcc0007ffe0ff */
[C---:B------:R-:W-:Y:S08]  /*62c0*/  HMMA.16816.F32 R60, R128.reuse, R64, R60 ;  /* 0x00000040803c723c */ /* 0x040ff0000000183c */
[C---:B------:R-:W-:Y:S08]  /*62d0*/  HMMA.16816.F32 R68, R128.reuse, R72, R68 ;  /* 0x000000488044723c */ /* 0x040ff00000001844 */
[C---:B--2---:R-:W-:Y:S08]  /*62e0*/  HMMA.16816.F32 R108, R128.reuse, R112, R108 ;  /* 0x00000070806c723c */ /* 0x044ff0000000186c */
[C---:B------:R-:W-:Y:S08]  /*62f0*/  HMMA.16816.F32 R64, R128.reuse, R66, R176 ;  /* 0x000000428040723c */ /* 0x040ff000000018b0 */
[C---:B-1----:R-:W-:Y:S08]  /*6300*/  HMMA.16816.F32 R116, R128.reuse, R120, R116 ;  /* 0x000000788074723c */ /* 0x042ff00000001874 */
[C---:B------:R-:W-:Y:S08]  /*6310*/  HMMA.16816.F32 R120, R128.reuse, R122, R124 ;  /* 0x0000007a8078723c */ /* 0x040ff0000000187c */
[C---:B------:R-:W-:Y:S08]  /*6320*/  HMMA.16816.F32 R72, R128.reuse, R74, R172 ;  /* 0x0000004a8048723c */ /* 0x040ff000000018ac */
[C---:B------:R-:W-:Y:S08]  /*6330*/  HMMA.16816.F32 R112, R128.reuse, R114, R168 ;  /* 0x000000728070723c */ /* 0x040ff000000018a8 */
[C---:B------:R-:W-:Y:S08]  /*6340*/  HMMA.16816.F32 R124, R128.reuse, R4, R16 ;  /* 0x00000004807c723c */ /* 0x040ff00000001810 */
[----:B------:R-:W-:Y:S01]  /*6350*/  HMMA.16816.F32 R128, R128, R6, R12 ;  /* 0x000000068080723c */ /* 0x000fe2000000180c */
[----:B-----5:R-:W-:Y:S11]  /*6360*/  ISETP.GE.AND P1, PT, R252, R0, PT ;  /* 0x00000000fc00720c */ /* 0x020ff60003f26270 */
[----:B------:R-:W-:Y:S02]  /*6370*/  @!UPT UIADD3 URZ, URZ, URZ, URZ ;  /* 0x0000003f3f3ff290 */ /* 0x000fe4000fffe03f */
[----:B------:R-:W-:Y:S05]  /*6380*/  @!P1 BRA `(.L_x_3271) ;  /* 0x0000308000009947 */ /* 0x000fea0003800000 */
.L_x_3283:
[----:B------:R-:W2:Y:S01]  /*6390*/  LDL.64 R6, [R1+0x28] ;  /* 0x0000280001067983 */ /* 0x000ea20000100a00 */
[----:B------:R-:W-:Y:S04]  /*63a0*/  DEPBAR.LE SB0, 0x0 ;  /* 0x000080000000791a */ /* 0x000fe80000000000 */
[----:B------:R-:W3:Y:S01]  /*63b0*/  LDL R5, [R1+0x38] ;  /* 0x0000380001057983 */ /* 0x000ee20000100800 */
[----:B------:R-:W-:Y:S01]  /*63c0*/  WARPSYNC 0xffffffff ;  /* 0xffffffff00007948 */ /* 0x000fe20003800000 */
[C---:B------:R-:W-:Y:S01]  /*63d0*/  IMAD.WIDE.U32 R2, R251.reuse, c[0x0][0x208], RZ ;  /* 0x00008200fb027a25 */ /* 0x040fe200078e00ff */
[----:B------:R-:W-:Y:S01]  /*63e0*/  SHF.R.S32.HI R0, RZ, 0x1f, R251 ;  /* 0x0000001fff007819 */ /* 0x000fe200000114fb */
[----:B------:R-:W1:Y:S02]  /*63f0*/  S2R R4, SR_TID.X ;  /* 0x0000000000047919 */ /* 0x000e640000002100 */
[----:B------:R-:W-:Y:S02]  /*6400*/  IMAD.MOV.U32 R135, RZ, RZ, R134 ;  /* 0x000000ffff877224 */ /* 0x000fe400078e0086 */
[----:B------:R-:W-:Y:S01]  /*6410*/  BAR.SYNC.DEFER_BLOCKING 0x0 ;  /* 0x0000000000007b1d */ /* 0x000fe20000010000 */
[----:B------:R-:W-:Y:S04]  /*6420*/  IMAD R0, R0, c[0x0][0x208], RZ ;  /* 0x0000820000007a24 */ /* 0x000fe800078e02ff */
[----:B------:R-:W-:Y:S04]  /*6430*/  IMAD R0, R251, c[0x0][0x20c], R0 ;  /* 0x00008300fb007a24 */ /* 0x000fe800078e0200 */
[----:B------:R-:W-:Y:S01]  /*6440*/  IMAD.IADD R3, R3, 0x1, R0 ;  /* 0x0000000103037824 */ /* 0x000fe200078e0200 */
[----:B------:R-:W-:Y:S03]  /*6450*/  IADD3 R0, R236, 0x20, RZ ;  /* 0x00000020ec007810 */ /* 0x000fe60007ffe0ff */
[----:B------:R-:W-:Y:S01]  /*6460*/  IMAD.WIDE.U32 R2, R250, c[0x0][0x218], R2 ;  /* 0x00008600fa027a25 */ /* 0x000fe200078e0002 */
[----:B------:R4:W2:Y:S01]  /*6470*/  LDSM.16.M88.4 R16, [R236+0x800] ;  /* 0x00080000ec10783b */ /* 0x0008a20000000200 */
[----:B-1----:R-:W-:Y:S03]  /*6480*/  SHF.R.S32.HI R8, RZ, 0x1f, R4 ;  /* 0x0000001fff087819 */ /* 0x002fe60000011404 */
[----:B------:R4:W1:Y:S01]  /*6490*/  LDSM.16.M88.4 R24, [R236+0x1000] ;  /* 0x00100000ec18783b */ /* 0x0008620000000200 */
[----:B------:R-:W-:Y:S04]  /*64a0*/  LEA.HI R8, R8, R4, RZ, 0x3 ;  /* 0x0000000408087211 */ /* 0x000fe800078f18ff */
[----:B------:R-:W-:Y:S05]  /*64b0*/  LOP3.LUT R8, R8, 0xfffffff8, RZ, 0xc0, !PT ;  /* 0xfffffff808087812 */ /* 0x000fea00078ec0ff */
[----:B------:R-:W-:Y:S01]  /*64c0*/  IMAD.IADD R8, R4, 0x1, -R8 ;  /* 0x0000000104087824 */ /* 0x000fe200078e0a08 */
[----:B------:R-:W-:Y:S04]  /*64d0*/  SHF.R.S32.HI R4, RZ, 0x1f, R250 ;  /* 0x0000001fff047819 */ /* 0x000fe800000114fa */
[----:B------:R-:W-:Y:S01]  /*64e0*/  LOP3.LUT P1, RZ, R8, 0x2, RZ, 0xc0, !PT ;  /* 0x0000000208ff7812 */ /* 0x000fe2000782c0ff */
[----:B------:R-:W-:Y:S01]  /*64f0*/  IMAD R4, R4, c[0x0][0x218], RZ ;  /* 0x0000860004047a24 */ /* 0x000fe200078e02ff */
[----:B------:R4:W1:Y:S03]  /*6500*/  LDSM.16.M88.4 R8, [R236] ;  /* 0x00000000ec08783b */ /* 0x0008660000000200 */
[----:B------:R-:W-:Y:S08]  /*6510*/  IMAD R4, R250, c[0x0][0x21c], R4 ;  /* 0x00008700fa047a24 */ /* 0x000ff000078e0204 */
[----:B------:R-:W-:Y:S05]  /*6520*/  @P1 IADD3 R0, R236, -0x20, RZ ;  /* 0xffffffe0ec001810 */ /* 0x000fea0007ffe0ff */
[----:B------:R4:W1:Y:S04]  /*6530*/  LDSM.16.M88.4 R168, [R0] ;  /* 0x0000000000a8783b */ /* 0x0008680000000200 */
[----:B------:R4:W1:Y:S04]  /*6540*/  LDSM.16.M88.4 R172, [R0+0x800] ;  /* 0x0008000000ac783b */ /* 0x0008680000000200 */
[----:B------:R4:W1:Y:S01]  /*6550*/  LDSM.16.M88.4 R176, [R0+0x1000] ;  /* 0x0010000000b0783b */ /* 0x0008620000000200 */
[----:B--2---:R-:W-:Y:S04]  /*6560*/  IADD3 R2, P2, R6, R2, RZ ;  /* 0x0000000206027210 */ /* 0x004fe80007f5e0ff */
[C---:B------:R-:W-:Y:S02]  /*6570*/  LEA R7, P1, R2.reuse, c[0x0][0x1f8], 0x1 ;  /* 0x00007e0002077a11 */ /* 0x040fe400078208ff */
[----:B---3--:R-:W-:Y:S02]  /*6580*/  IADD3.X R3, R5, R3, R4, P2, !PT ;  /* 0x0000000305037210 */ /* 0x008fe400017fe404 */
[----:B------:R-:W-:Y:S02]  /*6590*/  IADD3 R5, R249, 0xc0, RZ ;  /* 0x000000c0f9057810 */ /* 0x000fe40007ffe0ff */
[----:B------:R-:W-:Y:S02]  /*65a0*/  LEA.HI.X R6, R2, c[0x0][0x1fc], R3, 0x1, P1 ;  /* 0x00007f0002067a11 */ /* 0x000fe400008f0c03 */
[----:B------:R-:W-:Y:S01]  /*65b0*/  ISETP.GE.AND P2, PT, R5, c[0x0][0x1d4], PT ;  /* 0x0000750005007a0c */ /* 0x000fe20003f46270 */
[----:B------:R-:W-:-:S10]  /*65c0*/  BRA.DIV ~URZ, `(.L_x_3272) ;  /* 0x000094027f007947 */ /* 0x000fd4000b800000 */
[----:B-1--4-:R1:W2:Y:S02]  /*65d0*/  SHFL.IDX PT, R0, R6, RZ, 0x181f ;  /* 0x00181fff06007589 */ /* 0x0122a400000e0000 */
.L_x_3353:
[----:B------:R-:W-:Y:S01]  /*65e0*/  SHF.R.S32.HI R3, RZ, 0x1f, R249 ;  /* 0x0000001fff037819 */ /* 0x000fe200000114f9 */
[----:B------:R-:W3:Y:S01]  /*65f0*/  SHFL.IDX PT, R2, R7, RZ, 0x181f ;  /* 0x00181fff07027589 */ /* 0x000ee200000e0000 */
[C---:B------:R-:W-:Y:S01]  /*6600*/  IADD3 R12, R249.reuse, 0x40, RZ ;  /* 0x00000040f90c7810 */ /* 0x040fe20007ffe0ff */
[----:B------:R-:W-:Y:S01]  /*6610*/  BSSY B0, `(.L_x_3273) ;  /* 0x0000037000007945 */ /* 0x000fe20003800000 */
[C---:B------:R-:W-:Y:S02]  /*6620*/  IADD3 R13, R249.reuse, 0x40, RZ ;  /* 0x00000040f90d7810 */ /* 0x040fe40007ffe0ff */
[C---:B------:R-:W-:Y:S02]  /*6630*/  IADD3 R14, R249.reuse, 0xc0, RZ ;  /* 0x000000c0f90e7810 */ /* 0x040fe40007ffe0ff */
[----:B------:R-:W-:Y:S02]  /*6640*/  SHF.R.S32.HI R13, RZ, 0x1f, R13 ;  /* 0x0000001fff0d7819 */ /* 0x000fe4000001140d */
[----:B------:R-:W-:Y:S02]  /*6650*/  SHF.R.S32.HI R14, RZ, 0x1f, R14 ;  /* 0x0000001fff0e7819 */ /* 0x000fe4000001140e */
[C---:B---3--:R-:W-:Y:S04]  /*6660*/  LEA R4, P1, R249.reuse, R2, 0x1 ;  /* 0x00000002f9047211 */ /* 0x048fe800078208ff */
[C---:B--2---:R-:W-:Y:S02]  /*6670*/  LEA.HI.X R5, R249.reuse, R0, R3, 0x1, P1 ;  /* 0x00000000f9057211 */ /* 0x044fe400008f0c03 */
[C---:B------:R-:W-:Y:S03]  /*6680*/  IADD3 R3, R249.reuse, 0x80, RZ ;  /* 0x00000080f9037810 */ /* 0x040fe60007ffe0ff */
[----:B------:R-:W-:Y:S01]  /*6690*/  @!PT LDS RZ, [RZ] ;  /* 0x00000000fffff984 */ /* 0x000fe20000000800 */
[----:B------:R-:W-:Y:S01]  /*66a0*/  @!PT LDS RZ, [RZ] ;  /* 0x00000000fffff984 */ /* 0x000fe20000000800 */
[----:B------:R2:W-:Y:S02]  /*66b0*/  LDGSTS.E.BYPASS.LTC128B.128 [R248+0x4080], [R4.64], !P6 ;  /* 0x0408000004f87fae */ /* 0x0005e4000f101d46 */
[C---:B--2---:R-:W-:Y:S04]  /*66c0*/  LEA R4, P1, R12.reuse, R2, 0x1 ;  /* 0x000000020c047211 */ /* 0x044fe800078208ff */
[----:B------:R-:W-:Y:S02]  /*66d0*/  LEA.HI.X R5, R12, R0, R13, 0x1, P1 ;  /* 0x000000000c057211 */ /* 0x000fe400008f0c0d */
[C---:B------:R-:W-:Y:S02]  /*66e0*/  IADD3 R13, R249.reuse, 0xc0, RZ ;  /* 0x000000c0f90d7810 */ /* 0x040fe40007ffe0ff */
[----:B------:R-:W-:Y:S01]  /*66f0*/  IADD3 R12, R249, 0x80, RZ ;  /* 0x00000080f90c7810 */ /* 0x000fe20007ffe0ff */
[----:B------:R2:W-:Y:S03]  /*6700*/  LDGSTS.E.BYPASS.LTC128B.128 [R248+0x5880], [R4.64], !P5 ;  /* 0x0588000004f87fae */ /* 0x0005e6000e901d46 */
[----:B------:R-:W-:Y:S02]  /*6710*/  SHF.R.S32.HI R12, RZ, 0x1f, R12 ;  /* 0x0000001fff0c7819 */ /* 0x000fe4000001140c */
[C---:B--2---:R-:W-:Y:S04]  /*6720*/  LEA R4, P1, R3.reuse, R2, 0x1 ;  /* 0x0000000203047211 */ /* 0x044fe800078208ff */
[----:B------:R-:W-:Y:S02]  /*6730*/  LEA.HI.X R5, R3, R0, R12, 0x1, P1 ;  /* 0x0000000003057211 */ /* 0x000fe400008f0c0c */
[----:B------:R-:W2:Y:S01]  /*6740*/  S2R R12, SR_TID.X ;  /* 0x00000000000c7919 */ /* 0x000ea20000002100 */
[C---:B------:R-:W-:Y:S03]  /*6750*/  LEA R2, P1, R13.reuse, R2, 0x1 ;  /* 0x000000020d027211 */ /* 0x040fe600078208ff */
[----:B------:R3:W-:Y:S01]  /*6760*/  LDGSTS.E.BYPASS.LTC128B.128 [R248+0x7080], [R4.64], !P4 ;  /* 0x0708000004f87fae */ /* 0x0007e2000e101d46 */
[----:B------:R-:W-:Y:S05]  /*6770*/  LEA.HI.X R3, R13, R0, R14, 0x1, P1 ;  /* 0x000000000d037211 */ /* 0x000fea00008f0c0e */
[----:B------:R3:W-:Y:S01]  /*6780*/  LDGSTS.E.BYPASS.LTC128B.128 [R248+0x8880], [R2.64], !P2 ;  /* 0x0888000002f87fae */ /* 0x0007e2000d101d46 */
[----:B--2---:R-:W-:Y:S11]  /*6790*/  ISETP.GT.AND P1, PT, R12, 0x7f, PT ;  /* 0x0000007f0c00780c */ /* 0x004ff60003f24270 */
[----:B------:R-:W-:Y:S02]  /*67a0*/  @!UPT UIADD3 URZ, URZ, URZ, URZ ;  /* 0x0000003f3f3ff290 */ /* 0x000fe4000fffe03f */
[----:B------:R-:W-:-:S05]  /*67b0*/  @P1 BRA `(.L_x_3274) ;  /* 0x000001c000001947 */ /* 0x000fca0003800000 */
[----:B---3--:R-:W-:-:S05]  /*67c0*/  BRA.DIV ~URZ, `(.L_x_3275) ;  /* 0x000092627f007947 */ /* 0x008fca000b800000 */
[----:B------:R2:W3:Y:S04]  /*67d0*/  SHFL.IDX PT, R4, R6, 0x1, 0x181f ;  /* 0x00381f0006047f89 */ /* 0x0004e800000e0000 */
[----:B------:R2:W4:Y:S02]  /*67e0*/  SHFL.IDX PT, R0, R7, 0x1, 0x181f ;  /* 0x00381f0007007f89 */ /* 0x00052400000e0000 */
.L_x_3354:
[----:B-12---:R-:W-:Y:S02]  /*67f0*/  SHF.R.S32.HI R6, RZ, 0x1f, R249 ;  /* 0x0000001fff067819 */ /* 0x006fe400000114f9 */
[C---:B----4-:R-:W-:Y:S02]  /*6800*/  LEA R2, P1, R249.reuse, R0, 0x1 ;  /* 0x00000000f9027211 */ /* 0x050fe400078208ff */
[C---:B------:R-:W-:Y:S02]  /*6810*/  IADD3 R5, R249.reuse, 0x40, RZ ;  /* 0x00000040f9057810 */ /* 0x040fe40007ffe0ff */
[C---:B---3--:R-:W-:Y:S02]  /*6820*/  LEA.HI.X R3, R249.reuse, R4, R6, 0x1, P1 ;  /* 0x00000004f9037211 */ /* 0x048fe400008f0c06 */
        /* <DEDUP_REMOVED lines=11> */
[C---:B-1----:R-:W-:Y:S04]  /*68e0*/  LEA R2, P1, R5.reuse, R0, 0x1 ;  /* 0x0000000005027211 */ /* 0x042fe800078208ff */
[----:B------:R-:W-:Y:S02]  /*68f0*/  LEA.HI.X R3, R5, R4, R6, 0x1, P1 ;  /* 0x0000000405037211 */ /* 0x000fe400008f0c06 */
[----:B------:R-:W-:Y:S02]  /*6900*/  LEA R6, P1, R13, R0, 0x1 ;  /* 0x000000000d067211 */ /* 0x000fe400078208ff */
[----:B------:R-:W-:Y:S01]  /*6910*/  IADD3 R5, R249, 0xc0, RZ ;  /* 0x000000c0f9057810 */ /* 0x000fe20007ffe0ff */
[----:B------:R1:W-:Y:S01]  /*6920*/  LDGSTS.E.BYPASS.LTC128B.128 [R248+0x6880], [R2.64], !P5 ;  /* 0x0688000002f87fae */ /* 0x0003e2000e901d46 */
[----:B------:R-:W-:Y:S05]  /*6930*/  LEA.HI.X R7, R13, R4, R14, 0x1, P1 ;  /* 0x000000040d077211 */ /* 0x000fea00008f0c0e */
[----:B------:R2:W-:Y:S01]  /*6940*/  LDGSTS.E.BYPASS.LTC128B.128 [R248+0x8080], [R6.64], !P4 ;  /* 0x0808000006f87fae */ /* 0x0005e2000e101d46 */
[C---:B-1----:R-:W-:Y:S04]  /*6950*/  LEA R2, P1, R5.reuse, R0, 0x1 ;  /* 0x0000000005027211 */ /* 0x042fe800078208ff */
[----:B------:R-:W-:Y:S05]  /*6960*/  LEA.HI.X R3, R5, R4, R12, 0x1, P1 ;  /* 0x0000000405037211 */ /* 0x000fea00008f0c0c */
[----:B------:R2:W-:Y:S04]  /*6970*/  LDGSTS.E.BYPASS.LTC128B.128 [R248+0x9880], [R2.64], !P2 ;  /* 0x0988000002f87fae */ /* 0x0005e8000d101d46 */
.L_x_3274:
[----:B---3--:R-:W-:Y:S05]  /*6980*/  BSYNC B0 ;  /* 0x0000000000007941 */ /* 0x008fea0003800000 */
.L_x_3273:
[----:B------:R-:W3:Y:S01]  /*6990*/  S2R R132, SR_TID.X ;  /* 0x0000000000847919 */ /* 0x000ee20000002100 */
[----:B------:R-:W-:Y:S05]  /*69a0*/  IADD3 R0, R236, 0x40, RZ ;  /* 0x00000040ec007810 */ /* 0x000fea0007ffe0ff */
[----:B------:R-:W0:Y:S01]  /*69b0*/  LDGDEPBAR ;  /* 0x00000000000079af */ /* 0x000e220000000000 */
[----:B------:R-:W-:Y:S01]  /*69c0*/  WARPSYNC 0xffffffff ;  /* 0xffffffff00007948 */ /* 0x000fe20003800000 */
[C---:B-12---:R-:W-:Y:S01]  /*69d0*/  HMMA.16816.F32 R4, R160.reuse, R8, RZ ;  /* 0x00000008a004723c */ /* 0x046fe200000018ff */
[----:B------:R-:W-:Y:S03]  /*69e0*/  BSSY B0, `(.L_x_3276) ;  /* 0x00000f8000007945 */ /* 0x000fe60003800000 */
[----:B------:R-:W2:Y:S04]  /*69f0*/  LDL R2, [R1+0xc] ;  /* 0x00000c0001027983 */ /* 0x000ea80000100800 */
[C---:B------:R-:W-:Y:S08]  /*6a00*/  HMMA.16816.F32 R8, R160.reuse, R10, RZ ;  /* 0x0000000aa008723c */ /* 0x040ff000000018ff */
[C---:B------:R-:W-:Y:S08]  /*6a10*/  HMMA.16816.F32 R12, R160.reuse, R16, RZ ;  /* 0x00000010a00c723c */ /* 0x040ff000000018ff */
[C---:B------:R-:W-:Y:S08]  /*6a20*/  HMMA.16816.F32 R16, R160.reuse, R18, RZ ;  /* 0x00000012a010723c */ /* 0x040ff000000018ff */
[C---:B------:R-:W-:Y:S08]  /*6a30*/  HMMA.16816.F32 R20, R160.reuse, R24, RZ ;  /* 0x00000018a014723c */ /* 0x040ff000000018ff */
[----:B------:R-:W-:Y:S08]  /*6a40*/  HMMA.16816.F32 R24, R160, R26, RZ ;  /* 0x0000001aa018723c */ /* 0x000ff000000018ff */
[C---:B------:R-:W-:Y:S08]  /*6a50*/  HMMA.16816.F32 R4, R164.reuse, R168, R4 ;  /* 0x000000a8a404723c */ /* 0x040ff00000001804 */
[C---:B------:R-:W-:Y:S08]  /*6a60*/  HMMA.16816.F32 R8, R164.reuse, R170, R8 ;  /* 0x000000aaa408723c */ /* 0x040ff00000001808 */
[C---:B------:R-:W-:Y:S08]  /*6a70*/  HMMA.16816.F32 R12, R164.reuse, R172, R12 ;  /* 0x000000aca40c723c */ /* 0x040ff0000000180c */
[C---:B------:R-:W-:Y:S08]  /*6a80*/  HMMA.16816.F32 R16, R164.reuse, R174, R16 ;  /* 0x000000aea410723c */ /* 0x040ff00000001810 */
[C---:B------:R-:W-:Y:S08]  /*6a90*/  HMMA.16816.F32 R20, R164.reuse, R176, R20 ;  /* 0x000000b0a414723c */ /* 0x040ff00000001814 */
[----:B------:R-:W-:Y:S01]  /*6aa0*/  HMMA.16816.F32 R24, R164, R178, R24 ;  /* 0x000000b2a418723c */ /* 0x000fe20000001818 */
[----:B------:R-:W-:Y:S03]  /*6ab0*/  LDSM.16.M88.4 R176, [R237+0x4800] ;  /* 0x00480000edb0783b */ /* 0x000fe60000000200 */
[----:B---3--:R-:W-:Y:S04]  /*6ac0*/  SHF.R.S32.HI R3, RZ, 0x1f, R132 ;  /* 0x0000001fff037819 */ /* 0x008fe80000011484 */
[----:B------:R-:W-:Y:S04]  /*6ad0*/  LEA.HI R3, R3, R132, RZ, 0x3 ;  /* 0x0000008403037211 */ /* 0x000fe800078f18ff */
[----:B------:R-:W-:Y:S05]  /*6ae0*/  LOP3.LUT R3, R3, 0xfffffff8, RZ, 0xc0, !PT ;  /* 0xfffffff803037812 */ /* 0x000fea00078ec0ff */
[----:B------:R-:W-:Y:S05]  /*6af0*/  IMAD.IADD R3, R132, 0x1, -R3 ;  /* 0x0000000184037824 */ /* 0x000fea00078e0a03 */
[----:B------:R-:W-:Y:S11]  /*6b00*/  LOP3.LUT P1, RZ, R3, 0x4, RZ, 0xc0, !PT ;  /* 0x0000000403ff7812 */ /* 0x000ff6000782c0ff */
[----:B------:R-:W-:Y:S02]  /*6b10*/  @!UPT UIADD3 URZ, URZ, URZ, URZ ;  /* 0x0000003f3f3ff290 */ /* 0x000fe4000fffe03f */
[----:B------:R-:W-:Y:S05]  /*6b20*/  @P1 IADD3 R0, R236, -0x40, RZ ;  /* 0xffffffc0ec001810 */ /* 0x000fea0007ffe0ff */
[----:B------:R-:W1:Y:S06]  /*6b30*/  LDSM.16.M88.4 R168, [R0] ;  /* 0x0000000000a8783b */ /* 0x000e6c0000000200 */
[----:B------:R-:W3:Y:S01]  /*6b40*/  LDSM.16.M88.4 R172, [R0+0x800] ;  /* 0x0008000000ac783b */ /* 0x000ee20000000200 */
        /* <DEDUP_REMOVED lines=13> */
[C---:B------:R-:W-:Y:S01]  /*6c20*/  HMMA.16816.F32 R16, R184.reuse, R170, R16 ;  /* 0x000000aab810723c */ /* 0x040fe20000001810 */
[----:B------:R-:W1:Y:S07]  /*6c30*/  LDSM.16.M88.4 R168, [R236+0x1800] ;  /* 0x00180000eca8783b */ /* 0x000e6e0000000200 */
[C---:B---3--:R-:W-:Y:S08]  /*6c40*/  HMMA.16816.F32 R20, R184.reuse, R172, R20 ;  /* 0x000000acb814723c */ /* 0x048ff00000001814 */
[----:B------:R-:W-:Y:S01]  /*6c50*/  HMMA.16816.F32 R24, R184, R174, R24 ;  /* 0x000000aeb818723c */ /* 0x000fe20000001818 */
[----:B------:R-:W3:Y:S02]  /*6c60*/  LDSM.16.M88.4 R172, [R236+0x2000] ;  /* 0x00200000ecac783b */ /* 0x000ee40000000200 */
[----:B--2---:R-:W-:Y:S05]  /*6c70*/  ISETP.GT.AND P1, PT, R252, R2, PT ;  /* 0x00000002fc00720c */ /* 0x004fea0003f24270 */
[C---:B-1----:R-:W-:Y:S08]  /*6c80*/  HMMA.16816.F32 R4, R188.reuse, R168, R4 ;  /* 0x000000a8bc04723c */ /* 0x042ff00000001804 */
[C---:B------:R-:W-:Y:S01]  /*6c90*/  HMMA.16816.F32 R8, R188.reuse, R170, R8 ;  /* 0x000000aabc08723c */ /* 0x040fe20000001808 */
[----:B------:R-:W1:Y:S07]  /*6ca0*/  LDSM.16.M88.4 R168, [R236+0x2800] ;  /* 0x00280000eca8783b */ /* 0x000e6e0000000200 */
[C---:B---3--:R-:W-:Y:S08]  /*6cb0*/  HMMA.16816.F32 R12, R188.reuse, R172, R12 ;  /* 0x000000acbc0c723c */ /* 0x048ff0000000180c */
        /* <DEDUP_REMOVED lines=94> */
[----:B------:R-:W1:Y:S01]  /*72a0*/  LDSM.16.M88.4 R168, [R237+0x5000] ;  /* 0x00500000eda8783b */ /* 0x000e620000000200 */
[----:B------:R-:W-:Y:S05]  /*72b0*/  DEPBAR.LE SB0, 0x0 ;  /* 0x000080000000791a */ /* 0x000fea0000000000 */
[----:B------:R-:W-:Y:S01]  /*72c0*/  BAR.SYNC.DEFER_BLOCKING 0x0 ;  /* 0x0000000000007b1d */ /* 0x000fe20000010000 */
[C---:B------:R-:W-:Y:S08]  /*72d0*/  HMMA.16816.F32 R4, R232.reuse, R176, R4 ;  /* 0x000000b0e804723c */ /* 0x040ff00000001804 */
[C---:B------:R-:W-:Y:S08]  /*72e0*/  HMMA.16816.F32 R8, R232.reuse, R178, R8 ;  /* 0x000000b2e808723c */ /* 0x040ff00000001808 */
[C---:B-1----:R-:W-:Y:S08]  /*72f0*/  HMMA.16816.F32 R12, R232.reuse, R168, R12 ;  /* 0x000000a8e80c723c */ /* 0x042ff0000000180c */
[C---:B------:R-:W-:Y:S08]  /*7300*/  HMMA.16816.F32 R16, R232.reuse, R170, R16 ;  /* 0x000000aae810723c */ /* 0x040ff00000001810 */
[C---:B------:R-:W-:Y:S08]  /*7310*/  HMMA.16816.F32 R20, R232.reuse, R172, R20 ;  /* 0x000000ace814723c */ /* 0x040ff00000001814 */
[----:B------:R-:W-:Y:S01]  /*7320*/  HMMA.16816.F32 R24, R232, R174, R24 ;  /* 0x000000aee818723c */ /* 0x000fe20000001818 */
[----:B------:R-:W-:Y:S07]  /*7330*/  @!UPT UIADD3 URZ, URZ, URZ, URZ ;  /* 0x0000003f3f3ff290 */ /* 0x000fee000fffe03f */
[----:B------:R-:W-:-:S11]  /*7340*/  @!P1 BRA `(.L_x_3277) ;  /* 0x0000061000009947 */ /* 0x000fd60003800000 */
[----:B------:R-:W-:Y:S01]  /*7350*/  IMAD.MOV.U32 R0, RZ, RZ, 0x1 ;  /* 0x00000001ff007424 */ /* 0x000fe200078e00ff */
[----:B------:R-:W-:Y:S01]  /*7360*/  SHF.R.S32.HI R177, RZ, 0x1f, R132 ;  /* 0x0000001fffb17819 */ /* 0x000fe20000011484 */
[----:B------:R-:W2:Y:S01]  /*7370*/  LDL R2, [R1+0x10] ;  /* 0x0000100001027983 */ /* 0x000ea20000100800 */
[----:B------:R-:W-:Y:S02]  /*7380*/  IMAD.MOV.U32 R250, RZ, RZ, RZ ;  /* 0x000000fffffa7224 */ /* 0x000fe400078e00ff */
[----:B------:R-:W-:Y:S01]  /*7390*/  LEA.HI R177, R177, R132, RZ, 0x3 ;  /* 0x00000084b1b17211 */ /* 0x000fe200078f18ff */
[----:B------:R-:W3:Y:S01]  /*73a0*/  LDL.64 R178, [R1+0x20] ;  /* 0x0000200001b27983 */ /* 0x000ee20000100a00 */
[----:B------:R-:W-:Y:S02]  /*73b0*/  ISETP.NE.AND P1, PT, R0, c[0x0][0x2b8], PT ;  /* 0x0000ae0000007a0c */ /* 0x000fe40003f25270 */
[----:B------:R-:W-:Y:S03]  /*73c0*/  SHF.R.S32.HI R177, RZ, 0x3, R177 ;  /* 0x00000003ffb17819 */ /* 0x000fe600000114b1 */
[----:B------:R-:W4:Y:S02]  /*73d0*/  LDL R176, [R1+0x34] ;  /* 0x0000340001b07983 */ /* 0x000f240000100800 */
[----:B------:R-:W-:Y:S02]  /*73e0*/  IMAD R0, R3, 0x20, R177 ;  /* 0x0000002003007824 */ /* 0x000fe400078e02b1 */
[----:B------:R-:W5:Y:S06]  /*73f0*/  LDL.64 R170, [R1+0x18] ;  /* 0x0000180001aa7983 */ /* 0x000f6c0000100a00 */
[----:B------:R-:W4:Y:S01]  /*7400*/  LDL R168, [R1+0x30] ;  /* 0x0000300001a87983 */ /* 0x000f220000100800 */
[----:B--2---:R-:W-:Y:S05]  /*7410*/  IMAD R2, R252, 0x30, R2 ;  /* 0x00000030fc027824 */ /* 0x004fea00078e0202 */
[----:B------:R-:W-:Y:S05]  /*7420*/  IADD3 R2, R2, -0x30, R0 ;  /* 0xffffffd002027810 */ /* 0x000fea0007ffe000 */
[----:B------:R-:W-:Y:S04]  /*7430*/  @P1 IMAD.HI.U32 R3, R2, c[0x0][0x2bc], RZ ;  /* 0x0000af0002031a27 */ /* 0x000fe800078e00ff */
[----:B------:R-:W-:Y:S01]  /*7440*/  IMAD.MOV.U32 R0, RZ, RZ, R2 ;  /* 0x000000ffff007224 */ /* 0x000fe200078e0002 */
[----:B------:R-:W-:Y:S04]  /*7450*/  @P1 SHF.R.U32.HI R0, RZ, c[0x0][0x2c0], R3 ;  /* 0x0000b000ff001a19 */ /* 0x000fe80000011603 */
[C---:B---3--:R-:W-:Y:S01]  /*7460*/  @!P0 IADD3 R3, P1, R0.reuse, R178, RZ ;  /* 0x000000b200038210 */ /* 0x048fe20007f3e0ff */
[----:B------:R-:W-:Y:S03]  /*7470*/  IMAD.MOV R132, RZ, RZ, -R0 ;  /* 0x000000ffff847224 */ /* 0x000fe600078e0a00 */
[----:B----4-:R-:W-:Y:S01]  /*7480*/  @!P0 LEA.HI.X.SX32 R0, R0, R176, 0x1, P1 ;  /* 0x000000b000008211 */ /* 0x010fe200008f0eff */
        /* <DEDUP_REMOVED lines=12> */
[----:B-----5:R-:W-:Y:S03]  /*7550*/  IADD3 R0, P1, R170, R2, RZ ;  /* 0x00000002aa007210 */ /* 0x020fe60007f3e0ff */
[----:B------:R-:W-:Y:S05]  /*7560*/  IMAD R132, R250, c[0x0][0x1f4], R132 ;  /* 0x00007d00fa847a24 */ /* 0x000fea00078e0284 */
[----:B------:R-:W-:Y:S02]  /*7570*/  IADD3.X R2, R168, R3, R132, P1, !PT ;  /* 0x00000003a8027210 */ /* 0x000fe40000ffe484 */
[C---:B------:R-:W-:Y:S02]  /*7580*/  LEA R172, P1, R0.reuse, c[0x0][0x1c8], 0x1 ;  /* 0x0000720000ac7a11 */ /* 0x040fe400078208ff */
[----:B------:R-:W-:Y:S02]  /*7590*/  IADD3 R168, -R177, 0x30, RZ ;  /* 0x00000030b1a87810 */ /* 0x000fe40007ffe1ff */
[----:B------:R-:W-:Y:S02]  /*75a0*/  LEA.HI.X R169, R0, c[0x0][0x1cc], R2, 0x1, P1 ;  /* 0x0000730000a97a11 */ /* 0x000fe400008f0c02 */
[----:B------:R-:W-:Y:S01]  /*75b0*/  ISETP.GE.AND P1, PT, R168, 0x1, PT ;  /* 0x00000001a800780c */ /* 0x000fe20003f26270 */
[----:B------:R-:W-:-:S10]  /*75c0*/  BRA.DIV ~URZ, `(.L_x_3278) ;  /* 0x000085227f007947 */ /* 0x000fd4000b800000 */
[----:B------:R1:W2:Y:S02]  /*75d0*/  SHFL.IDX PT, R132, R169, RZ, 0x181f ;  /* 0x00181fffa9847589 */ /* 0x0002a400000e0000 */
.L_x_3355:
[----:B------:R-:W-:-:S05]  /*75e0*/  BRA.DIV ~URZ, `(.L_x_3279) ;  /* 0x000085727f007947 */ /* 0x000fca000b800000 */
[----:B------:R3:W4:Y:S02]  /*75f0*/  SHFL.IDX PT, R0, R172, RZ, 0x181f ;  /* 0x00181fffac007589 */ /* 0x00072400000e0000 */
.L_x_3356:
[----:B------:R-:W-:Y:S02]  /*7600*/  SHF.R.S32.HI R171, RZ, 0x1f, R249 ;  /* 0x0000001fffab7819 */ /* 0x000fe400000114f9 */
[C---:B----4-:R-:W-:Y:S02]  /*7610*/  @P1 LEA R2, P3, R249.reuse, R0, 0x1 ;  /* 0x00000000f9021211 */ /* 0x050fe400078608ff */
[C---:B------:R-:W-:Y:S02]  /*7620*/  IADD3 R170, R249.reuse, 0x40, RZ ;  /* 0x00000040f9aa7810 */ /* 0x040fe40007ffe0ff */
[C---:B--2---:R-:W-:Y:S02]  /*7630*/  @P1 LEA.HI.X R3, R249.reuse, R132, R171, 0x1, P3 ;  /* 0x00000084f9031211 */ /* 0x044fe400018f0cab */
        /* <DEDUP_REMOVED lines=23> */
[----:B------:R2:W1:Y:S04]  /*77b0*/  SHFL.IDX PT, R132, R169, 0x1, 0x181f ;  /* 0x00381f00a9847f89 */ /* 0x00046800000e0000 */
[----:B------:R2:W3:Y:S02]  /*77c0*/  SHFL.IDX PT, R0, R172, 0x1, 0x181f ;  /* 0x00381f00ac007f89 */ /* 0x0004e400000e0000 */
.L_x_3357:
[----:B-12---:R-:W-:Y:S02]  /*77d0*/  SHF.R.S32.HI R169, RZ, 0x1f, R249 ;  /* 0x0000001fffa97819 */ /* 0x006fe400000114f9 */
[C---:B---34-:R-:W-:Y:S02]  /*77e0*/  @P1 LEA R2, P3, R249.reuse, R0, 0x1 ;  /* 0x00000000f9021211 */ /* 0x058fe400078608ff */
[C---:B------:R-:W-:Y:S02]  /*77f0*/  IADD3 R168, R249.reuse, 0x40, RZ ;  /* 0x00000040f9a87810 */ /* 0x040fe40007ffe0ff */
[C---:B------:R-:W-:Y:S02]  /*7800*/  @P1 LEA.HI.X R3, R249.reuse, R132, R169, 0x1, P3 ;  /* 0x00000084f9031211 */ /* 0x040fe400018f0ca9 */
        /* <DEDUP_REMOVED lines=12> */
[C---:B-1----:R-:W-:Y:S04]  /*78d0*/  @P1 LEA R2, P3, R168.reuse, R0, 0x1 ;  /* 0x00000000a8021211 */ /* 0x042fe800078608ff */
[----:B------:R-:W-:Y:S02]  /*78e0*/  @P1 LEA.HI.X R3, R168, R132, R169, 0x1, P3 ;  /* 0x00000084a8031211 */ /* 0x000fe400018f0ca9 */
[C---:B------:R-:W-:Y:S03]  /*78f0*/  @P1 LEA R168, P3, R172.reuse, R0, 0x1 ;  /* 0x00000000aca81211 */ /* 0x040fe600078608ff */
[----:B------:R1:W-:Y:S01]  /*7900*/  @P1 LDGSTS.E.BYPASS.LTC128B.128 [R248+0x16880], [R2.64], !P5 ;  /* 0x1688000002f81fae */ /* 0x0003e2000e901d46 */
[----:B------:R-:W-:Y:S05]  /*7910*/  @P1 LEA.HI.X R169, R172, R132, R173, 0x1, P3 ;  /* 0x00000084aca91211 */ /* 0x000fea00018f0cad */
[----:B------:R2:W-:Y:S01]  /*7920*/  @P1 LDGSTS.E.BYPASS.LTC128B.128 [R248+0x18080], [R168.64], !P4 ;  /* 0x18080000a8f81fae */ /* 0x0005e2000e101d46 */
[C---:B-1----:R-:W-:Y:S04]  /*7930*/  @P1 LEA R2, P3, R170.reuse, R0, 0x1 ;  /* 0x00000000aa021211 */ /* 0x042fe800078608ff */
[----:B------:R-:W-:Y:S05]  /*7940*/  @P1 LEA.HI.X R3, R170, R132, R171, 0x1, P3 ;  /* 0x00000084aa031211 */ /* 0x000fea00018f0cab */
[----:B------:R2:W-:Y:S04]  /*7950*/  @P1 LDGSTS.E.BYPASS.LTC128B.128 [R248+0x19880], [R2.64], !P2 ;  /* 0x1988000002f81fae */ /* 0x0005e8000d101d46 */
.L_x_3277:
[----:B------:R-:W-:Y:S05]  /*7960*/  BSYNC B0 ;  /* 0x0000000000007941 */ /* 0x000fea0003800000 */
.L_x_3276:
[----:B--2---:R-:W-:Y:S01]  /*7970*/  FMNMX.FTZ R2, R4, R134, !PT ;  /* 0x0000008604027209 */ /* 0x004fe20007810000 */
        /* <DEDUP_REMOVED lines=26> */
.L_x_3358:
[----:B-12---:R-:W-:Y:S01]  /*7b20*/  FMNMX.FTZ R132, R132, R0, !PT ;  /* 0x0000000084847209 */ /* 0x006fe20007810000 */
[----:B------:R-:W-:-:S05]  /*7b30*/  BRA.DIV ~URZ, `(.L_x_3282) ;  /* 0x000081827f007947 */ /* 0x000fca000b800000 */
[----:B------:R-:W1:Y:S02]  /*7b40*/  SHFL.BFLY PT, R0, R132, 0x1, 0x1f ;  /* 0x0c201f0084007f89 */ /* 0x000e6400000e0000 */
[----:B-1----:R-:W-:Y:S02]  /*7b50*/  FMNMX.FTZ R134, R132, R0, !PT ;  /* 0x0000000084867209 */ /* 0x002fe40007810000 */
[----:B------:R-:W1:Y:S02]  /*7b60*/  SHFL.BFLY PT, R0, R168, 0x2, 0x1f ;  /* 0x0c401f00a8007f89 */ /* 0x000e6400000e0000 */
[----:B-1----:R-:W-:Y:S05]  /*7b70*/  FMNMX.FTZ R132, R168, R0, !PT ;  /* 0x00000000a8847209 */ /* 0x002fea0007810000 */
[----:B------:R1:W2:Y:S02]  /*7b80*/  SHFL.BFLY PT, R0, R132, 0x1, 0x1f ;  /* 0x0c201f0084007f89 */ /* 0x0002a400000e0000 */
.L_x_3359:
        /* <DEDUP_REMOVED lines=16> */
[--C-:B------:R-:W-:Y:S01]  /*7c90*/  FFMA.FTZ R17, R24, c[0x0][0x2d0], -R132.reuse ;  /* 0x0000b40018117a23 */ /* 0x100fe20000010884 */
[----:B------:R-:W-:Y:S01]  /*7ca0*/  MOV R24, R169 ;  /* 0x000000a900187202 */ /* 0x000fe20000000f00 */
[--C-:B------:R-:W-:Y:S02]  /*7cb0*/  FFMA.FTZ R20, R20, c[0x0][0x2d0], -R132.reuse ;  /* 0x0000b40014147a23 */ /* 0x100fe40000010884 */
[--C-:B------:R-:W-:Y:S02]  /*7cc0*/  FFMA.FTZ R177, R16, c[0x0][0x2d0], -R132.reuse ;  /* 0x0000b40010b17a23 */ /* 0x100fe40000010884 */
[----:B------:R-:W-:Y:S01]  /*7cd0*/  FFMA.FTZ R132, R25, c[0x0][0x2d0], -R132 ;  /* 0x0000b40019847a23 */ /* 0x000fe20000010884 */
[----:B------:R-:W-:Y:S01]  /*7ce0*/  MUFU.EX2 R8, R135 ;  /* 0x0000008700087308 */ /* 0x000fe20000000800 */
[----:B------:R-:W-:Y:S09]  /*7cf0*/  MOV R21, R20 ;  /* 0x0000001400157202 */ /* 0x000ff20000000f00 */
[----:B------:R-:W-:Y:S10]  /*7d00*/  MUFU.EX2 R13, R5 ;  /* 0x00000005000d7308 */ /* 0x000ff40000000800 */
[----:B------:R1:W2:Y:S10]  /*7d10*/  MUFU.EX2 R12, R4 ;  /* 0x00000004000c7308 */ /* 0x0002b40000000800 */
[----:B------:R-:W-:Y:S01]  /*7d20*/  MUFU.EX2 R132, R132 ;  /* 0x0000008400847308 */ /* 0x000fe20000000800 */
[----:B-1----:R-:W-:Y:S04]  /*7d30*/  FMUL.FTZ R4, R3, c[0x0][0x2d0] ;  /* 0x0000b40003047a20 */ /* 0x002fe80000410000 */
[--C-:B------:R-:W-:Y:S02]  /*7d40*/  FFMA.FTZ R6, R6, c[0x0][0x2d0], -R4.reuse ;  /* 0x0000b40006067a23 */ /* 0x100fe40000010804 */
[--C-:B------:R-:W-:Y:S03]  /*7d50*/  FFMA.FTZ R20, R23, c[0x0][0x2d0], -R4.reuse ;  /* 0x0000b40017147a23 */ /* 0x100fe60000010804 */
[----:B------:R-:W-:Y:S01]  /*7d60*/  MUFU.EX2 R169, R6 ;  /* 0x0000000600a97308 */ /* 0x000fe20000000800 */
        /* <DEDUP_REMOVED lines=9> */
[----:B---3--:R-:W-:Y:S01]  /*7e00*/  FFMA.FTZ R0, R2, R170, R9 ;  /* 0x000000aa02007223 */ /* 0x008fe20000010009 */
[----:B--2---:R-:W-:Y:S01]  /*7e10*/  F2FP.PACK_AB R170, R12, R13 ;  /* 0x0000000d0caa723e */ /* 0x004fe200000000ff */
[----:B------:R-:W-:Y:S01]  /*7e20*/  FMUL.FTZ R28, R2, R28 ;  /* 0x0000001c021c7220 */ /* 0x000fe20000410000 */
[C---:B------:R-:W-:Y:S01]  /*7e30*/  F2FP.PACK_AB R168, R8.reuse, R9 ;  /* 0x0000000908a8723e */ /* 0x040fe200000000ff */
[----:B------:R-:W-:Y:S02]  /*7e40*/  FADD.FTZ R5, R8, R0 ;  /* 0x0000000008057221 */ /* 0x000fe40000010000 */
[----:B------:R-:W-:Y:S02]  /*7e50*/  FADD.FTZ R0, -R3, R133 ;  /* 0x0000008503007221 */ /* 0x000fe40000010100 */
[----:B------:R-:W-:Y:S02]  /*7e60*/  FADD.FTZ R5, R13, R5 ;  /* 0x000000050d057221 */ /* 0x000fe40000010000 */
[----:B------:R-:W-:Y:S02]  /*7e70*/  FMUL.FTZ R0, R0, c[0x0][0x2d0] ;  /* 0x0000b40000007a20 */ /* 0x000fe40000410000 */
[----:B------:R-:W-:Y:S02]  /*7e80*/  FADD.FTZ R171, R12, R5 ;  /* 0x000000050cab7221 */ /* 0x000fe40000010000 */
[C---:B------:R-:W-:Y:S02]  /*7e90*/  FMUL.FTZ R12, R2.reuse, R148 ;  /* 0x00000094020c7220 */ /* 0x040fe40000410000 */
[----:B------:R-:W2:Y:S01]  /*7ea0*/  LDL.LU R148, [R1+0x8] ;  /* 0x0000080001947983 */ /* 0x000ea20000300800 */
[----:B------:R-:W1:Y:S01]  /*7eb0*/  MUFU.EX2 R0, R0 ;  /* 0x0000000000007308 */ /* 0x000e620000000800 */
        /* <DEDUP_REMOVED lines=8> */
[----:B------:R-:W-:Y:S01]  /*7f40*/  MOV R140, R24 ;  /* 0x00000018008c7202 */ /* 0x000fe20000000f00 */
[C---:B------:R-:W-:Y:S02]  /*7f50*/  FMUL.FTZ R24, R2.reuse, R136 ;  /* 0x0000008802187220 */ /* 0x040fe40000410000 */
[----:B------:R-:W-:Y:S01]  /*7f60*/  FMUL.FTZ R13, R2, R149 ;  /* 0x00000095020d7220 */ /* 0x000fe20000410000 */
[----:B------:R-:W-:Y:S01]  /*7f70*/  MOV R149, R16 ;  /* 0x0000001000957202 */ /* 0x000fe20000000f00 */
[----:B------:R-:W-:Y:S02]  /*7f80*/  FFMA.FTZ R133, R10, c[0x0][0x2d0], -R4 ;  /* 0x0000b4000a857a23 */ /* 0x000fe40000010804 */
[C---:B------:R-:W-:Y:S02]  /*7f90*/  FMUL.FTZ R4, R2.reuse, R156 ;  /* 0x0000009c02047220 */ /* 0x040fe40000410000 */
[----:B------:R3:W-:Y:S01]  /*7fa0*/  MUFU.EX2 R156, R7 ;  /* 0x00000007009c7308 */ /* 0x0007e20000000800 */
[C---:B------:R-:W-:Y:S01]  /*7fb0*/  FMUL.FTZ R16, R2.reuse, R144 ;  /* 0x0000009002107220 */ /* 0x040fe20000410000 */
[----:B------:R-:W-:Y:S01]  /*7fc0*/  MOV R144, R17 ;  /* 0x0000001100907202 */ /* 0x000fe20000000f00 */
[----:B------:R-:W-:Y:S01]  /*7fd0*/  FMUL.FTZ R17, R2, R145 ;  /* 0x0000009102117220 */ /* 0x000fe20000410000 */
[----:B------:R-:W-:Y:S01]  /*7fe0*/  MOV R145, R21 ;  /* 0x0000001500917202 */ /* 0x000fe20000000f00 */
[C---:B-1----:R-:W-:Y:S02]  /*7ff0*/  FMUL.FTZ R26, R0.reuse, R138 ;  /* 0x0000008a001a7220 */ /* 0x042fe40000410000 */
[C---:B------:R-:W-:Y:S02]  /*8000*/  FMUL.FTZ R27, R0.reuse, R139 ;  /* 0x0000008b001b7220 */ /* 0x040fe40000410000 */
[----:B------:R-:W1:Y:S01]  /*8010*/  LDSM.16.MT88.4 R136, [R238] ;  /* 0x00000000ee88783b */ /* 0x000e620000004200 */
        /* <DEDUP_REMOVED lines=11> */
[----:B------:R-:W4:Y:S01]  /*80d0*/  MUFU.EX2 R150, R135 ;  /* 0x0000008700967308 */ /* 0x000f220000000800 */
[----:B---3--:R-:W-:Y:S01]  /*80e0*/  FMUL.FTZ R7, R0, R159 ;  /* 0x0000009f00077220 */ /* 0x008fe20000410000 */
[----:B------:R-:W-:Y:S01]  /*80f0*/  MOV R159, R144 ;  /* 0x00000090009f7202 */ /* 0x000fe20000000f00 */
[----:B------:R-:W-:Y:S02]  /*8100*/  FMUL.FTZ R21, R2, R141 ;  /* 0x0000008d02157220 */ /* 0x000fe40000410000 */
[C---:B------:R-:W-:Y:S02]  /*8110*/  FMUL.FTZ R22, R0.reuse, R142 ;  /* 0x0000008e00167220 */ /* 0x040fe40000410000 */
[----:B------:R-:W-:Y:S02]  /*8120*/  FMUL.FTZ R23, R0, R143 ;  /* 0x0000008f00177220 */ /* 0x000fe40000410000 */
[----:B------:R-:W-:Y:S01]  /*8130*/  FMUL.FTZ R29, R2, R29 ;  /* 0x0000001d021d7220 */ /* 0x000fe20000410000 */
[----:B------:R-:W-:Y:S01]  /*8140*/  LDSM.16.MT88.4 R140, [R238+0x800] ;  /* 0x00080000ee8c783b */ /* 0x000fe20000004200 */
[C---:B------:R-:W-:Y:S01]  /*8150*/  FMUL.FTZ R30, R0.reuse, R30 ;  /* 0x0000001e001e7220 */ /* 0x040fe20000410000 */
[----:B------:R-:W-:Y:S01]  /*8160*/  MUFU.EX2 R144, R177 ;  /* 0x000000b100907308 */ /* 0x000fe20000000800 */
[----:B------:R-:W-:Y:S02]  /*8170*/  FMUL.FTZ R31, R0, R31 ;  /* 0x0000001f001f7220 */ /* 0x000fe40000410000 */
[C---:B------:R-:W-:Y:S02]  /*8180*/  FMUL.FTZ R32, R2.reuse, R32 ;  /* 0x0000002002207220 */ /* 0x040fe40000410000 */
[----:B------:R-:W-:Y:S02]  /*8190*/  FMUL.FTZ R33, R2, R33 ;  /* 0x0000002102217220 */ /* 0x000fe40000410000 */
[C---:B------:R-:W-:Y:S02]  /*81a0*/  FMUL.FTZ R34, R0.reuse, R34 ;  /* 0x0000002200227220 */ /* 0x040fe40000410000 */
[----:B------:R-:W-:Y:S01]  /*81b0*/  FMUL.FTZ R35, R0, R35 ;  /* 0x0000002300237220 */ /* 0x000fe20000410000 */
[----:B------:R-:W3:Y:S01]  /*81c0*/  MUFU.EX2 R133, R179 ;  /* 0x000000b300857308 */ /* 0x000ee20000000800 */
[----:B------:R-:W-:Y:S01]  /*81d0*/  FMUL.FTZ R36, R2, R36 ;  /* 0x0000002402247220 */ /* 0x000fe20000410000 */
[----:B----4-:R-:W-:Y:S01]  /*81e0*/  F2FP.PACK_AB R171, R150, R149 ;  /* 0x0000009596ab723e */ /* 0x010fe200000000ff */
        /* <DEDUP_REMOVED lines=98> */
[----:B------:R-:W4:Y:S01]  /*8810*/  MUFU.EX2 R2, R178 ;  /* 0x000000b200027308 */ /* 0x000f220000000800 */
[C---:B------:R-:W-:Y:S02]  /*8820*/  FMUL.FTZ R126, R0.reuse, R126 ;  /* 0x0000007e007e7220 */ /* 0x040fe40000410000 */
[C---:B------:R-:W-:Y:S02]  /*8830*/  FMUL.FTZ R127, R0.reuse, R127 ;  /* 0x0000007f007f7220 */ /* 0x040fe40000410000 */
[C---:B------:R-:W-:Y:S02]  /*8840*/  FMUL.FTZ R130, R0.reuse, R130 ;  /* 0x0000008200827220 */ /* 0x040fe40000410000 */
[C---:B------:R-:W-:Y:S03]  /*8850*/  FMUL.FTZ R131, R0.reuse, R131 ;  /* 0x0000008300837220 */ /* 0x040fe60000410000 */
[----:B------:R-:W5:Y:S10]  /*8860*/  MUFU.EX2 R178, R172 ;  /* 0x000000ac00b27308 */ /* 0x000f740000000800 */
[----:B------:R-:W1:Y:S01]  /*8870*/  MUFU.EX2 R172, R152 ;  /* 0x0000009800ac7308 */ /* 0x000e620000000800 */
[----:B--2---:R-:W-:Y:S01]  /*8880*/  FFMA.FTZ R148, R0, R148, R169 ;  /* 0x0000009400947223 */ /* 0x004fe200000100a9 */
[----:B------:R-:W-:Y:S01]  /*8890*/  F2FP.PACK_AB R169, R156, R169 ;  /* 0x000000a99ca9723e */ /* 0x000fe200000000ff */
[----:B---3--:R-:W-:Y:S01]  /*88a0*/  FADD.FTZ R0, R133, R155 ;  /* 0x0000009b85007221 */ /* 0x008fe20000010000 */
[----:B------:R-:W-:Y:S03]  /*88b0*/  MOV R155, R145 ;  /* 0x00000091009b7202 */ /* 0x000fe60000000f00 */
[----:B----4-:R-:W-:Y:S02]  /*88c0*/  FADD.FTZ R0, R2, R0 ;  /* 0x0000000002007221 */ /* 0x010fe40000010000 */
[C---:B-1----:R-:W-:Y:S05]  /*88d0*/  HMMA.16816.F32 R4, R168.reuse, R136, R4 ;  /* 0x00000088a804723c */ /* 0x042fea0000001804 */
[----:B------:R-:W-:Y:S03]  /*88e0*/  FADD.FTZ R0, R144, R0 ;  /* 0x0000000090007221 */ /* 0x000fe60000010000 */
[C---:B------:R-:W-:Y:S01]  /*88f0*/  HMMA.16816.F32 R8, R168.reuse, R138, R8 ;  /* 0x0000008aa808723c */ /* 0x040fe20000001808 */
[----:B------:R-:W1:Y:S03]  /*8900*/  LDSM.16.MT88.4 R136, [R240] ;  /* 0x00000000f088783b */ /* 0x000e660000004200 */
[C---:B------:R-:W-:Y:S04]  /*8910*/  FADD.FTZ R0, R135.reuse, R0 ;  /* 0x0000000087007221 */ /* 0x040fe80000010000 */
        /* <DEDUP_REMOVED lines=46> */
[----:B-----5:R-:W-:Y:S03]  /*8c00*/  F2FP.PACK_AB R137, R178, R179 ;  /* 0x000000b3b289723e */ /* 0x020fe600000000ff */
[----:B------:R-:W-:Y:S02]  /*8c10*/  F2FP.PACK_AB R138, R135, R144 ;  /* 0x00000090878a723e */ /* 0x000fe400000000ff */
[----:B------:R-:W2:Y:S02]  /*8c20*/  LDSM.16.MT88.4 R144, [R240+0x800] ;  /* 0x00080000f090783b */ /* 0x000ea40000004200 */
[----:B------:R-:W3:Y:S01]  /*8c30*/  MUFU.EX2 R2, R154 ;  /* 0x0000009a00027308 */ /* 0x000ee20000000800 */
[----:B------:R-:W-:Y:S02]  /*8c40*/  F2FP.PACK_AB R139, R176, R177 ;  /* 0x000000b1b08b723e */ /* 0x000fe400000000ff */
[----:B------:R-:W-:Y:S02]  /*8c50*/  F2FP.PACK_AB R169, R175, R174 ;  /* 0x000000aeafa9723e */ /* 0x000fe400000000ff */
[----:B------:R-:W-:Y:S03]  /*8c60*/  F2FP.PACK_AB R171, R173, R172 ;  /* 0x000000acadab723e */ /* 0x000fe600000000ff */
[C---:B------:R-:W-:Y:S02]  /*8c70*/  HMMA.16816.F32 R4, R136.reuse, R140, R4 ;  /* 0x0000008c8804723c */ /* 0x040fe40000001804 */
[----:B------:R-:W4:Y:S03]  /*8c80*/  MUFU.EX2 R135, R159 ;  /* 0x0000009f00877308 */ /* 0x000f260000000800 */
[----:B-1----:R-:W-:Y:S03]  /*8c90*/  FADD.FTZ R0, R133, R0 ;  /* 0x0000000085007221 */ /* 0x002fe60000010000 */
[C---:B------:R-:W-:Y:S01]  /*8ca0*/  HMMA.16816.F32 R8, R136.reuse, R142, R8 ;  /* 0x0000008e8808723c */ /* 0x040fe20000001808 */
[----:B------:R-:W1:Y:S03]  /*8cb0*/  LDSM.16.MT88.4 R140, [R239+0x800] ;  /* 0x00080000ef8c783b */ /* 0x000e660000004200 */
[C---:B---3--:R-:W-:Y:S05]  /*8cc0*/  F2FP.PACK_AB R168, R2.reuse, R133 ;  /* 0x0000008502a8723e */ /* 0x048fea00000000ff */
[----:B------:R-:W-:Y:S03]  /*8cd0*/  LDSM.16.MT88.4 R152, [R238+0x1000] ;  /* 0x00100000ee98783b */ /* 0x000fe60000004200 */
[----:B------:R-:W-:Y:S02]  /*8ce0*/  FADD.FTZ R0, R2, R0 ;  /* 0x0000000002007221 */ /* 0x000fe40000010000 */
[----:B------:R-:W-:Y:S03]  /*8cf0*/  FADD.FTZ R2, R156, R148 ;  /* 0x000000949c027221 */ /* 0x000fe60000010000 */
[----:B------:R-:W3:Y:S01]  /*8d00*/  LDL R133, [R1+0xc] ;  /* 0x00000c0001857983 */ /* 0x000ee20000100800 */
[----:B----4-:R-:W-:Y:S01]  /*8d10*/  FADD.FTZ R0, R135, R0 ;  /* 0x0000000087007221 */ /* 0x010fe20000010000 */
[C---:B------:R-:W-:Y:S01]  /*8d20*/  F2FP.PACK_AB R170, R132.reuse, R135 ;  /* 0x0000008784aa723e */ /* 0x040fe200000000ff */
[C---:B--2---:R-:W-:Y:S03]  /*8d30*/  HMMA.16816.F32 R12, R136.reuse, R144, R12 ;  /* 0x00000090880c723c */ /* 0x044fe6000000180c */
[----:B------:R-:W-:Y:S01]  /*8d40*/  FADD.FTZ R0, R132, R0 ;  /* 0x0000000084007221 */ /* 0x000fe20000010000 */
[----:B------:R-:W-:Y:S04]  /*8d50*/  MOV R132, R150 ;  /* 0x0000009600847202 */ /* 0x000fe80000000f00 */
[C---:B------:R-:W-:Y:S01]  /*8d60*/  HMMA.16816.F32 R16, R136.reuse, R146, R16 ;  /* 0x000000928810723c */ /* 0x040fe20000001810 */
[----:B------:R-:W2:Y:S08]  /*8d70*/  LDSM.16.MT88.4 R144, [R241+0x800] ;  /* 0x00080000f190783b */ /* 0x000eb00000004200 */
[----:B------:R4:W-:Y:S01]  /*8d80*/  STL [R1+0x4], R0 ;  /* 0x0000040001007387 */ /* 0x0009e20000100800 */
[C---:B-1----:R-:W-:Y:S08]  /*8d90*/  HMMA.16816.F32 R20, R136.reuse, R140, R20 ;  /* 0x0000008c8814723c */ /* 0x042ff00000001814 */
[C---:B------:R-:W-:Y:S01]  /*8da0*/  HMMA.16816.F32 R24, R136.reuse, R142, R24 ;  /* 0x0000008e8818723c */ /* 0x040fe20000001818 */
[----:B------:R-:W1:Y:S03]  /*8db0*/  LDSM.16.MT88.4 R140, [R238+0x2000] ;  /* 0x00200000ee8c783b */ /* 0x000e660000004200 */
[----:B----4-:R-:W-:Y:S04]  /*8dc0*/  FADD.FTZ R0, R149, R2 ;  /* 0x0000000295007221 */ /* 0x010fe80000010000 */
[----:B------:R-:W-:Y:S01]  /*8dd0*/  FADD.FTZ R0, R132, R0 ;  /* 0x0000000084007221 */ /* 0x000fe20000010000 */
[C---:B--2---:R-:W-:Y:S03]  /*8de0*/  HMMA.16816.F32 R28, R136.reuse, R144, R28 ;  /* 0x00000090881c723c */ /* 0x044fe6000000181c */
[----:B------:R-:W-:Y:S04]  /*8df0*/  FADD.FTZ R0, R179, R0 ;  /* 0x00000000b3007221 */ /* 0x000fe80000010000 */
[----:B------:R-:W-:Y:S01]  /*8e00*/  FADD.FTZ R0, R178, R0 ;  /* 0x00000000b2007221 */ /* 0x000fe20000010000 */
        /* <DEDUP_REMOVED lines=9> */
[----:B------:R-:W-:Y:S01]  /*8ea0*/  FADD.FTZ R2, R172, R0 ;  /* 0x00000000ac027221 */ /* 0x000fe20000010000 */
[C---:B------:R-:W-:Y:S03]  /*8eb0*/  IADD3 R0, R252.reuse, -0x1, RZ ;  /* 0xfffffffffc007810 */ /* 0x040fe60007ffe0ff */
[----:B------:R-:W-:Y:S05]  /*8ec0*/  FADD.FTZ R2, R173, R2 ;  /* 0x00000002ad027221 */ /* 0x000fea0000010000 */
[----:B------:R-:W-:Y:S01]  /*8ed0*/  STL [R1+0x8], R2 ;  /* 0x0000080201007387 */ /* 0x000fe20000100800 */
        /* <DEDUP_REMOVED lines=24> */
[C---:B--2---:R-:W-:Y:S03]  /*9060*/  HMMA.16816.F32 R108, R136.reuse, R144, R108 ;  /* 0x00000090886c723c */ /* 0x044fe6000000186c */
[----:B---3--:R-:W-:Y:S02]  /*9070*/  ISETP.GT.AND P1, PT, R252, R133, PT ;  /* 0x00000085fc00720c */ /* 0x008fe40003f24270 */
[----:B------:R-:W-:Y:S02]  /*9080*/  MOV R252, R0 ;  /* 0x0000000000fc7202 */ /* 0x000fe40000000f00 */
[----:B------:R-:W-:Y:S01]  /*9090*/  MOV R133, R3 ;  /* 0x0000000300857202 */ /* 0x000fe20000000f00 */
        /* <DEDUP_REMOVED lines=55> */
.L_x_3271:
        /* <DEDUP_REMOVED lines=10> */
.L_x_3360:
[----:B------:R-:W-:Y:S01]  /*94b0*/  FSETP.NE.FTZ.AND P1, PT, R4, RZ, PT ;  /* 0x000000ff0400720b */ /* 0x000fe20003f35000 */
[----:B---3--:R-:W-:Y:S01]  /*94c0*/  FADD.FTZ R3, R3, R5 ;  /* 0x0000000503037221 */ /* 0x008fe20000010000 */
[----:B------:R-:W-:Y:S02]  /*94d0*/  MOV R18, 0xff800000 ;  /* 0xff80000000127802 */ /* 0x000fe40000000f00 */
[----:B------:R-:W-:Y:S02]  /*94e0*/  MOV R19, 0xff800000 ;  /* 0xff80000000137802 */ /* 0x000fe40000000f00 */
[----:B------:R-:W-:-:S07]  /*94f0*/  FSETP.NE.FTZ.AND P0, PT, R3, RZ, PT ;  /* 0x000000ff0300720b */ /* 0x000fce0003f15000 */
[----:B------:R-:W1:Y:S01]  /*9500*/  @P1 MUFU.LG2 R0, R4 ;  /* 0x0000000400001308 */ /* 0x000e620000000c00 */
[----:B------:R-:W-:-:S05]  /*9510*/  @P1 MOV R2, 0x3f317218 ;  /* 0x3f31721800021802 */ /* 0x000fca0000000f00 */
[----:B------:R-:W-:Y:S02]  /*9520*/  @P1 FMUL.FTZ R2, R2, c[0x0][0x2d0] ;  /* 0x0000b40002021a20 */ /* 0x000fe40000410000 */
[----:B-1----:R-:W-:-:S04]  /*9530*/  @P1 FMUL.FTZ R0, R0, 0.69314718246459960938 ;  /* 0x3f31721800001820 */ /* 0x002fc80000410000 */
[----:B------:R-:W-:Y:S01]  /*9540*/  @P1 FFMA.FTZ R18, R2, R134, R0 ;  /* 0x0000008602121223 */ /* 0x000fe20000010000 */
[----:B------:R-:W-:Y:S01]  /*9550*/  MOV R2, RZ ;  /* 0x000000ff00027202 */ /* 0x000fe20000000f00 */
[----:B------:R-:W1:Y:S08]  /*9560*/  @P0 MUFU.LG2 R0, R3 ;  /* 0x0000000300000308 */ /* 0x000e700000000c00 */
[----:B------:R3:W4:Y:S01]  /*9570*/  @P1 MUFU.RCP R2, R4 ;  /* 0x0000000400021308 */ /* 0x0007220000001000 */
[----:B-1----:R-:W-:Y:S01]  /*9580*/  @P0 FMUL.FTZ R0, R0, 0.69314718246459960938 ;  /* 0x3f31721800000820 */ /* 0x002fe20000410000 */
[----:B---3--:R-:W-:Y:S01]  /*9590*/  @P0 MOV R4, 0x3f317218 ;  /* 0x3f31721800040802 */ /* 0x008fe20000000f00 */
[----:B----4-:R-:W-:-:S02]  /*95a0*/  FMUL.FTZ R134, R2, R144 ;  /* 0x0000009002867220 */ /* 0x010fc40000410000 */
[----:B------:R-:W-:Y:S02]  /*95b0*/  FMUL.FTZ R135, R2, R145 ;  /* 0x0000009102877220 */ /* 0x000fe40000410000 */
[----:B------:R-:W-:Y:S02]  /*95c0*/  @P0 FMUL.FTZ R4, R4, c[0x0][0x2d0] ;  /* 0x0000b40004040a20 */ /* 0x000fe40000410000 */
[----:B------:R-:W-:Y:S02]  /*95d0*/  FMUL.FTZ R24, R2, R156 ;  /* 0x0000009c02187220 */ /* 0x000fe40000410000 */
[----:B------:R-:W-:Y:S01]  /*95e0*/  @P0 FFMA.FTZ R19, R4, R133, R0 ;  /* 0x0000008504130223 */ /* 0x000fe20000010000 */
[----:B------:R-:W-:Y:S01]  /*95f0*/  MOV R0, RZ ;  /* 0x000000ff00007202 */ /* 0x000fe20000000f00 */
[C---:B------:R-:W-:Y:S02]  /*9600*/  FMUL.FTZ R25, R2.reuse, R157 ;  /* 0x0000009d02197220 */ /* 0x040fe40000410000 */
[----:B------:R-:W-:-:S02]  /*9610*/  FMUL.FTZ R132, R2, R148 ;  /* 0x0000009402847220 */ /* 0x000fc40000410000 */
[C---:B------:R-:W-:Y:S01]  /*9620*/  FMUL.FTZ R133, R2.reuse, R149 ;  /* 0x0000009502857220 */ /* 0x040fe20000410000 */
[----:B------:R-:W1:Y:S01]  /*9630*/  @P0 MUFU.RCP R0, R3 ;  /* 0x0000000300000308 */ /* 0x000e620000001000 */
        /* <DEDUP_REMOVED lines=10> */
[----:B-1----:R-:W-:-:S02]  /*96e0*/  FMUL.FTZ R156, R0, R34 ;  /* 0x00000022009c7220 */ /* 0x002fc40000410000 */
[----:B------:R-:W-:Y:S02]  /*96f0*/  FMUL.FTZ R157, R0, R35 ;  /* 0x00000023009d7220 */ /* 0x000fe40000410000 */
[C---:B------:R-:W-:Y:S02]  /*9700*/  FMUL.FTZ R104, R2.reuse, R108 ;  /* 0x0000006c02687220 */ /* 0x040fe40000410000 */
[C---:B------:R-:W-:Y:S02]  /*9710*/  FMUL.FTZ R105, R2.reuse, R109 ;  /* 0x0000006d02697220 */ /* 0x040fe40000410000 */
[C---:B------:R-:W-:Y:S02]  /*9720*/  FMUL.FTZ R152, R2.reuse, R116 ;  /* 0x0000007402987220 */ /* 0x040fe40000410000 */
[----:B------:R-:W-:Y:S02]  /*9730*/  FMUL.FTZ R153, R2, R117 ;  /* 0x0000007502997220 */ /* 0x000fe40000410000 */
[----:B------:R-:W-:-:S02]  /*9740*/  FMUL.FTZ R128, R0, R150 ;  /* 0x0000009600807220 */ /* 0x000fc40000410000 */
[C---:B------:R-:W-:Y:S02]  /*9750*/  FMUL.FTZ R129, R0.reuse, R151 ;  /* 0x0000009700817220 */ /* 0x040fe40000410000 */
[C---:B------:R-:W-:Y:S02]  /*9760*/  FMUL.FTZ R120, R0.reuse, R146 ;  /* 0x0000009200787220 */ /* 0x040fe40000410000 */
[C---:B------:R-:W-:Y:S02]  /*9770*/  FMUL.FTZ R121, R0.reuse, R147 ;  /* 0x0000009300797220 */ /* 0x040fe40000410000 */
[C---:B------:R-:W-:Y:S02]  /*9780*/  FMUL.FTZ R34, R0.reuse, R42 ;  /* 0x0000002a00227220 */ /* 0x040fe40000410000 */
[----:B------:R-:W-:Y:S02]  /*9790*/  FMUL.FTZ R35, R0, R43 ;  /* 0x0000002b00237220 */ /* 0x000fe40000410000 */
[----:B------:R-:W-:-:S02]  /*97a0*/  FMUL.FTZ R108, R2, R112 ;  /* 0x00000070026c7220 */ /* 0x000fc40000410000 */
[----:B------:R-:W-:Y:S02]  /*97b0*/  FMUL.FTZ R109, R2, R113 ;  /* 0x00000071026d7220 */ /* 0x000fe40000410000 */
        /* <DEDUP_REMOVED lines=8> */
[C---:B------:R-:W-:Y:S02]  /*9840*/  FMUL.FTZ R112, R2.reuse, R124 ;  /* 0x0000007c02707220 */ /* 0x040fe40000410000 */
[----:B------:R-:W-:Y:S02]  /*9850*/  FMUL.FTZ R113, R2, R125 ;  /* 0x0000007d02717220 */ /* 0x000fe40000410000 */
        /* <DEDUP_REMOVED lines=89> */
.L_x_3258:
[----:B-1----:R1:W5:Y:S04]  /*9df0*/  LDL R6, [R1+0x48] ;  /* 0x0000480001067983 */ /* 0x0023680000100800 */
[----:B------:R-:W3:Y:S01]  /*9e00*/  S2R R2, SR_TID.X ;  /* 0x0000000000027919 */ /* 0x000ee20000002100 */
[----:B------:R-:W-:Y:S01]  /*9e10*/  BSSY B0, `(.L_x_3285) ;  /* 0x0000011000007945 */ /* 0x000fe20003800000 */
[----:B---3--:R-:W-:-:S13]  /*9e20*/  LOP3.LUT P0, RZ, R2, 0xff, RZ, 0xc0, !PT ;  /* 0x000000ff02ff7812 */ /* 0x008fda000780c0ff */
[----:B------:R-:W-:Y:S05]  /*9e30*/  @P0 BRA `(.L_x_3286) ;  /* 0x000000e000000947 */ /* 0x000fea0003800000 */
[----:B-1----:R-:W1:Y:S01]  /*9e40*/  S2R R2, SR_LANEID ;  /* 0x0000000000027919 */ /* 0x002e620000000000 */
[----:B------:R-:W-:Y:S01]  /*9e50*/  VOTEU.ANY UR4, UPT, PT ;  /* 0x0000000000047886 */ /* 0x000fe200038e0100 */
[----:B------:R-:W-:Y:S01]  /*9e60*/  IMAD.MOV.U32 R4, RZ, RZ, c[0x0][0x560] ;  /* 0x00015800ff047624 */ /* 0x000fe200078e00ff */
[----:B------:R-:W1:Y:S01]  /*9e70*/  FLO.U32 R3, UR4 ;  /* 0x0000000400037d00 */ /* 0x000e6200080e0000 */
[----:B--2---:R-:W-:Y:S01]  /*9e80*/  IMAD.MOV.U32 R5, RZ, RZ, c[0x0][0x564] ;  /* 0x00015900ff057624 */ /* 0x004fe200078e00ff */
        /* <DEDUP_REMOVED lines=9> */
.L_x_3286:
[----:B-1----:R-:W-:Y:S05]  /*9f20*/  BSYNC B0 ;  /* 0x0000000000007941 */ /* 0x002fea0003800000 */
.L_x_3285:
[----:B------:R-:W-:Y:S01]  /*9f30*/  PRMT R0, R0, 0x9910, RZ ;  /* 0x0000991000007816 */ /* 0x000fe200000000ff */
[----:B------:R-:W-:Y:S01]  /*9f40*/  BSSY B1, `(.L_x_3287) ;  /* 0x000046d000017945 */ /* 0x000fe20003800000 */
[----:B-----5:R-:W-:Y:S02]  /*9f50*/  IMAD.MOV.U32 R102, RZ, RZ, R6 ;  /* 0x000000ffff667224 */ /* 0x020fe400078e0006 */
[----:B------:R-:W-:-:S13]  /*9f60*/  ISETP.NE.AND P0, PT, R0, RZ, PT ;  /* 0x000000ff0000720c */ /* 0x000fda0003f05270 */
[----:B------:R-:W-:Y:S05]  /*9f70*/  @!P0 BRA `(.L_x_3288) ;  /* 0x000035d000008947 */ /* 0x000fea0003800000 */
[----:B--2---:R-:W2:Y:S04]  /*9f80*/  LDL R5, [R1+0x5c] ;  /* 0x00005c0001057983 */ /* 0x004ea80000100800 */
        /* <DEDUP_REMOVED lines=160> */
.L_x_3289:
        /* <DEDUP_REMOVED lines=131> */
.L_x_3361:
[----:B------:R-:W-:Y:S05]  /*b1c0*/  BRA.DIV ~URZ, `(.L_x_3292) ;  /* 0x00004d927f007947 */ /* 0x000fea000b800000 */
[----:B------:R4:W2:Y:S02]  /*b1d0*/  SHFL.IDX PT, R0, R14, RZ, 0x181f ;  /* 0x00181fff0e007589 */ /* 0x0008a400000e0000 */
.L_x_3362:
        /* <DEDUP_REMOVED lines=35> */
.L_x_3294:
[----:B------:R-:W-:Y:S05]  /*b410*/  BSYNC B0 ;  /* 0x0000000000007941 */ /* 0x000fea0003800000 */
.L_x_3293:
[----:B------:R-:W-:Y:S05]  /*b420*/  BRA.DIV ~URZ, `(.L_x_3295) ;  /* 0x00004b927f007947 */ /* 0x000fea000b800000 */
[----:B---3--:R3:W4:Y:S04]  /*b430*/  SHFL.IDX PT, R4, R5, 0x1, 0x181f ;  /* 0x00381f0005047f89 */ /* 0x00872800000e0000 */
[----:B--2---:R3:W2:Y:S02]  /*b440*/  SHFL.IDX PT, R0, R14, 0x1, 0x181f ;  /* 0x00381f000e007f89 */ /* 0x0046a400000e0000 */
.L_x_3363:
        /* <DEDUP_REMOVED lines=30> */
.L_x_3297:
[----:B------:R-:W-:Y:S05]  /*b630*/  BSYNC B0 ;  /* 0x0000000000007941 */ /* 0x000fea0003800000 */
.L_x_3296:
[----:B------:R-:W-:Y:S05]  /*b640*/  BRA.DIV ~URZ, `(.L_x_3298) ;  /* 0x00004a327f007947 */ /* 0x000fea000b800000 */
[----:B----4-:R4:W3:Y:S02]  /*b650*/  SHFL.IDX PT, R4, R5, 0x2, 0x181f ;  /* 0x00581f0005047f89 */ /* 0x0108e400000e0000 */
.L_x_3364:
[----:B------:R-:W-:Y:S05]  /*b660*/  BRA.DIV ~URZ, `(.L_x_3299) ;  /* 0x00004a827f007947 */ /* 0x000fea000b800000 */
[----:B--2---:R2:W4:Y:S02]  /*b670*/  SHFL.IDX PT, R0, R14, 0x2, 0x181f ;  /* 0x00581f000e007f89 */ /* 0x00452400000e0000 */
.L_x_3365:
        /* <DEDUP_REMOVED lines=30> */
.L_x_3301:
[----:B------:R-:W-:Y:S05]  /*b860*/  BSYNC B0 ;  /* 0x0000000000007941 */ /* 0x000fea0003800000 */
.L_x_3300:
[----:B------:R-:W-:Y:S05]  /*b870*/  BRA.DIV ~URZ, `(.L_x_3302) ;  /* 0x000048d27f007947 */ /* 0x000fea000b800000 */
[----:B---3--:R3:W1:Y:S04]  /*b880*/  SHFL.IDX PT, R4, R5, 0x3, 0x181f ;  /* 0x00781f0005047f89 */ /* 0x00866800000e0000 */
[----:B----4-:R3:W4:Y:S02]  /*b890*/  SHFL.IDX PT, R0, R14, 0x3, 0x181f ;  /* 0x00781f000e007f89 */ /* 0x01072400000e0000 */
.L_x_3366:
        /* <DEDUP_REMOVED lines=31> */
.L_x_3290:
        /* <DEDUP_REMOVED lines=33> */
.L_x_3367:
[----:B------:R-:W-:Y:S05]  /*bca0*/  BRA.DIV ~URZ, `(.L_x_3305) ;  /* 0x000045d27f007947 */ /* 0x000fea000b800000 */
[----:B------:R3:W4:Y:S02]  /*bcb0*/  SHFL.IDX PT, R0, R12, RZ, 0x1c1f ;  /* 0x001c1fff0c007589 */ /* 0x00072400000e0000 */
.L_x_3368:
        /* <DEDUP_REMOVED lines=30> */
[----:B------:R-:W5:Y:S01]  /*bea0*/  LDL R15, [R1+0x164] ;  /* 0x00016400010f7983 */ /* 0x000f620000100800 */
[----:B------:R-:W-:Y:S02]  /*beb0*/  ISETP.GE.AND P1, PT, R10, c[0x0][0x3c8], PT ;  /* 0x0000f2000a007a0c */ /* 0x000fe40003f26270 */
[----:B------:R-:W-:Y:S01]  /*bec0*/  ISETP.GE.AND P6, PT, R9, c[0x0][0x3c8], PT ;  /* 0x0000f20009007a0c */ /* 0x000fe20003fc6270 */
[----:B------:R1:W-:Y:S04]  /*bed0*/  @!P3 ST.E.64 [R2.64], R26 ;  /* 0x0000001a0200b985 */ /* 0x0003e8000c101b06 */
[----:B------:R-:W4:Y:S01]  /*bee0*/  LDL R11, [R1+0xd8] ;  /* 0x0000d800010b7983 */ /* 0x000f220000100800 */
[----:B------:R-:W-:-:S02]  /*bef0*/  ISETP.GE.AND P5, PT, R14, c[0x0][0x3c8], PT ;  /* 0x0000f2000e007a0c */ /* 0x000fc40003fa6270 */
[C---:B-1----:R-:W-:Y:S01]  /*bf00*/  @!P4 LEA R2, P2, R6.reuse, R0, 0x2 ;  /* 0x000000000602c211 */ /* 0x042fe200078410ff */
[----:B------:R-:W4:Y:S03]  /*bf10*/  LDL R26, [R1+0x150] ;  /* 0x00015000011a7983 */ /* 0x000f260000100800 */
[----:B------:R-:W-:Y:S01]  /*bf20*/  @!P4 LEA.HI.X R3, R6, R4, R7, 0x2, P2 ;  /* 0x000000040603c211 */ /* 0x000fe200010f1407 */
[----:B------:R-:W4:Y:S01]  /*bf30*/  LDL R27, [R1+0xa4] ;  /* 0x0000a400011b7983 */ /* 0x000f220000100800 */
[----:B------:R-:W-:Y:S02]  /*bf40*/  ISETP.GE.AND P2, PT, R16, c[0x0][0x3c8], PT ;  /* 0x0000f20010007a0c */ /* 0x000fe40003f46270 */
[C---:B------:R-:W-:Y:S01]  /*bf50*/  @!P1 LEA R6, P3, R10.reuse, R0, 0x2 ;  /* 0x000000000a069211 */ /* 0x040fe200078610ff */
[----:B------:R1:W-:Y:S03]  /*bf60*/  @!P4 ST.E.64 [R2.64], R132 ;  /* 0x000000840200c985 */ /* 0x0003e6000c101b06 */
[----:B------:R-:W-:-:S02]  /*bf70*/  @!P1 LEA.HI.X R7, R10, R4, R103, 0x2, P3 ;  /* 0x000000040a079211 */ /* 0x000fc400018f1467 */
[----:B------:R-:W4:Y:S04]  /*bf80*/  LDL R10, [R1+0x15c] ;  /* 0x00015c00010a7983 */ /* 0x000f280000100800 */
        /* <DEDUP_REMOVED lines=24> */
[----:B---3--:R-:W-:-:S03]  /*c110*/  @!P6 LEA.HI.X R3, R18, R4, R24, 0x2, P4 ;  /* 0x000000041203e211 */ /* 0x008fc600020f1418 */
[----:B------:R-:W3:Y:S01]  /*c120*/  LDL R18, [R1+0x144] ;  /* 0x0001440001127983 */ /* 0x000ee20000100800 */
[----:B--2---:R-:W-:Y:S02]  /*c130*/  ISETP.GE.AND P2, PT, R8, c[0x0][0x3c8], PT ;  /* 0x0000f20008007a0c */ /* 0x004fe40003f46270 */
[----:B------:R-:W-:Y:S01]  /*c140*/  ISETP.GE.AND P5, PT, R17, c[0x0][0x3c8], PT ;  /* 0x0000f20011007a0c */ /* 0x000fe20003fa6270 */
[----:B------:R1:W-:Y:S01]  /*c150*/  @!P1 ST.E.64 [R6.64], R32 ;  /* 0x0000002006009985 */ /* 0x0003e2000c101b06 */
[----:B----4-:R-:W-:-:S03]  /*c160*/  ISETP.GE.AND P1, PT, R11, c[0x0][0x3c8], PT ;  /* 0x0000f2000b007a0c */ /* 0x010fc60003f26270 */
[----:B------:R-:W2:Y:S04]  /*c170*/  LDL R15, [R1+0xc0] ;  /* 0x0000c000010f7983 */ /* 0x000ea80000100800 */
[----:B------:R-:W4:Y:S04]  /*c180*/  LDL R24, [R1+0x148] ;  /* 0x0001480001187983 */ /* 0x000f280000100800 */
[----:B------:R1:W-:Y:S01]  /*c190*/  @!P6 ST.E.64 [R2.64], R36 ;  /* 0x000000240200e985 */ /* 0x0003e2000c101b06 */
[----:B------:R-:W-:Y:S02]  /*c1a0*/  ISETP.GE.AND P6, PT, R25, c[0x0][0x3c8], PT ;  /* 0x0000f20019007a0c */ /* 0x000fe40003fc6270 */
[C---:B-1----:R-:W-:Y:S01]  /*c1b0*/  @!P2 LEA R6, P3, R8.reuse, R0, 0x2 ;  /* 0x000000000806a211 */ /* 0x042fe200078610ff */
[----:B------:R-:W2:Y:S04]  /*c1c0*/  LDL R33, [R1+0xac] ;  /* 0x0000ac0001217983 */ /* 0x000ea80000100800 */
[----:B------:R-:W2:Y:S01]  /*c1d0*/  LDL R32, [R1+0x124] ;  /* 0x0001240001207983 */ /* 0x000ea20000100800 */
[----:B------:R-:W-:-:S03]  /*c1e0*/  @!P2 LEA.HI.X R7, R8, R4, R10, 0x2, P3 ;  /* 0x000000040807a211 */ /* 0x000fc600018f140a */
[----:B------:R-:W2:Y:S04]  /*c1f0*/  LDL R10, [R1+0xbc] ;  /* 0x0000bc00010a7983 */ /* 0x000ea80000100800 */
[----:B------:R1:W-:Y:S01]  /*c200*/  @!P2 ST.E.64 [R6.64], R40 ;  /* 0x000000280600a985 */ /* 0x0003e2000c101b06 */
[----:B------:R-:W-:-:S03]  /*c210*/  @!P5 LEA R2, P4, R17, R0, 0x2 ;  /* 0x000000001102d211 */ /* 0x000fc600078810ff */
[----:B------:R-:W4:Y:S04]  /*c220*/  LDL R8, [R1+0xb8] ;  /* 0x0000b80001087983 */ /* 0x000f280000100800 */
[----:B------:R-:W4:Y:S01]  /*c230*/  LDL R36, [R1+0x128] ;  /* 0x0001280001247983 */ /* 0x000f220000100800 */
[----:B------:R-:W-:Y:S02]  /*c240*/  ISETP.GE.AND P2, PT, R9, c[0x0][0x3c8], PT ;  /* 0x0000f20009007a0c */ /* 0x000fe40003f46270 */
[----:B-1----:R-:W-:Y:S02]  /*c250*/  @!P1 LEA R6, P3, R11, R0, 0x2 ;  /* 0x000000000b069211 */ /* 0x002fe400078610ff */
[-C--:B------:R-:W-:Y:S02]  /*c260*/  @!P5 LEA.HI.X R3, R17, R4.reuse, R22, 0x2, P4 ;  /* 0x000000041103d211 */ /* 0x080fe400020f1416 */
[----:B------:R-:W4:Y:S01]  /*c270*/  LDL R22, [R1+0x140] ;  /* 0x0001400001167983 */ /* 0x000f220000100800 */
[----:B------:R-:W-:-:S03]  /*c280*/  @!P1 LEA.HI.X R7, R11, R4, R16, 0x2, P3 ;  /* 0x000000040b079211 */ /* 0x000fc600018f1410 */
[----:B------:R1:W-:Y:S04]  /*c290*/  @!P5 ST.E.64 [R2.64], R44 ;  /* 0x0000002c0200d985 */ /* 0x0003e8000c101b06 */
[----:B------:R-:W4:Y:S04]  /*c2a0*/  LDL R17, [R1+0x13c] ;  /* 0x00013c0001117983 */ /* 0x000f280000100800 */
[----:B------:R1:W-:Y:S04]  /*c2b0*/  @!P1 ST.E.64 [R6.64], R48 ;  /* 0x0000003006009985 */ /* 0x0003e8000c101b06 */
[----:B------:R-:W4:Y:S04]  /*c2c0*/  LDL R11, [R1+0xb0] ;  /* 0x0000b000010b7983 */ /* 0x000f280000100800 */
[----:B------:R-:W4:Y:S01]  /*c2d0*/  LDL R16, [R1+0xb4] ;  /* 0x0000b40001107983 */ /* 0x000f220000100800 */
[----:B-1----:R-:W-:-:S02]  /*c2e0*/  @!P6 LEA R2, P4, R25, R0, 0x2 ;  /* 0x000000001902e211 */ /* 0x002fc400078810ff */
[----:B------:R-:W-:Y:S02]  /*c2f0*/  @!P2 LEA R6, P3, R9, R0, 0x2 ;  /* 0x000000000906a211 */ /* 0x000fe400078610ff */
[----:B------:R-:W-:Y:S02]  /*c300*/  ISETP.GE.AND P1, PT, R14, c[0x0][0x3c8], PT ;  /* 0x0000f2000e007a0c */ /* 0x000fe40003f26270 */
[-C--:B------:R-:W-:Y:S02]  /*c310*/  @!P6 LEA.HI.X R3, R25, R4.reuse, R26, 0x2, P4 ;  /* 0x000000041903e211 */ /* 0x080fe400020f141a */
[----:B------:R-:W-:Y:S01]  /*c320*/  ISETP.GE.AND P5, PT, R23, c[0x0][0x3c8], PT ;  /* 0x0000f20017007a0c */ /* 0x000fe20003fa6270 */
[----:B------:R-:W4:Y:S04]  /*c330*/  LDL R25, [R1+0xa0] ;  /* 0x0000a00001197983 */ /* 0x000f280000100800 */
[----:B------:R-:W-:Y:S01]  /*c340*/  @!P6 ST.E.64 [R2.64], R52 ;  /* 0x000000340200e985 */ /* 0x000fe2000c101b06 */
[----:B-----5:R-:W-:-:S03]  /*c350*/  @!P2 LEA.HI.X R7, R9, R4, R13, 0x2, P3 ;  /* 0x000000040907a211 */ /* 0x020fc600018f140d */
[----:B------:R-:W5:Y:S04]  /*c360*/  LDL R26, [R1+0x11c] ;  /* 0x00011c00011a7983 */ /* 0x000f680000100800 */
[----:B------:R-:W5:Y:S04]  /*c370*/  LDL R13, [R1+0x138] ;  /* 0x00013800010d7983 */ /* 0x000f680000100800 */
[----:B------:R1:W-:Y:S04]  /*c380*/  @!P2 ST.E.64 [R6.64], R56 ;  /* 0x000000380600a985 */ /* 0x0003e8000c101b06 */
[----:B------:R-:W5:Y:S01]  /*c390*/  LDL R9, [R1+0x134] ;  /* 0x0001340001097983 */ /* 0x000f620000100800 */
[----:B-1----:R-:W-:-:S04]  /*c3a0*/  @!P1 LEA R6, P3, R14, R0, 0x2 ;  /* 0x000000000e069211 */ /* 0x002fc800078610ff */
[----:B---3--:R-:W-:Y:S02]  /*c3b0*/  @!P1 LEA.HI.X R7, R14, R4, R18, 0x2, P3 ;  /* 0x000000040e079211 */ /* 0x008fe400018f1412 */
[----:B------:R-:W3:Y:S04]  /*c3c0*/  LDL R14, [R1+0x12c] ;  /* 0x00012c00010e7983 */ /* 0x000ee80000100800 */
[----:B------:R-:W3:Y:S01]  /*c3d0*/  LDL R18, [R1+0x130] ;  /* 0x0001300001127983 */ /* 0x000ee20000100800 */
[----:B------:R-:W-:Y:S02]  /*c3e0*/  ISETP.GE.AND P6, PT, R19, c[0x0][0x3c8], PT ;  /* 0x0000f20013007a0c */ /* 0x000fe40003fc6270 */
[----:B------:R-:W-:Y:S02]  /*c3f0*/  @!P5 LEA R2, P4, R23, R0, 0x2 ;  /* 0x000000001702d211 */ /* 0x000fe400078810ff */
[----:B--2---:R-:W-:-:S02]  /*c400*/  ISETP.GE.AND P2, PT, R15, c[0x0][0x3c8], PT ;  /* 0x0000f2000f007a0c */ /* 0x004fc40003f46270 */
[----:B----4-:R-:W-:Y:S02]  /*c410*/  @!P5 LEA.HI.X R3, R23, R4, R24, 0x2, P4 ;  /* 0x000000041703d211 */ /* 0x010fe400020f1418 */
[----:B------:R-:W2:Y:S04]  /*c420*/  LDL R23, [R1+0x9c] ;  /* 0x00009c0001177983 */ /* 0x000ea80000100800 */
[----:B------:R1:W-:Y:S01]  /*c430*/  @!P5 ST.E.64 [R2.64], R60 ;  /* 0x0000003c0200d985 */ /* 0x0003e2000c101b06 */
[----:B------:R-:W-:-:S03]  /*c440*/  ISETP.GE.AND P5, PT, R10, c[0x0][0x3c8], PT ;  /* 0x0000f2000a007a0c */ /* 0x000fc60003fa6270 */
[----:B------:R4:W-:Y:S01]  /*c450*/  @!P1 ST.E.64 [R6.64], R64 ;  /* 0x0000004006009985 */ /* 0x0009e2000c101b06 */
[----:B------:R-:W-:-:S03]  /*c460*/  ISETP.GE.AND P1, PT, R8, c[0x0][0x3c8], PT ;  /* 0x0000f20008007a0c */ /* 0x000fc60003f26270 */
[----:B------:R-:W2:Y:S01]  /*c470*/  LDL R24, [R1+0x118] ;  /* 0x0001180001187983 */ /* 0x000ea20000100800 */
[-C--:B-1----:R-:W-:Y:S02]  /*c480*/  @!P6 LEA R2, P4, R19, R0.reuse, 0x2 ;  /* 0x000000001302e211 */ /* 0x082fe400078810ff */
[----:B----4-:R-:W-:Y:S02]  /*c490*/  @!P2 LEA R6, P3, R15, R0, 0x2 ;  /* 0x000000000f06a211 */ /* 0x010fe400078610ff */
[-C--:B------:R-:W-:Y:S02]  /*c4a0*/  @!P6 LEA.HI.X R3, R19, R4.reuse, R22, 0x2, P4 ;  /* 0x000000041303e211 */ /* 0x080fe400020f1416 */
[----:B------:R-:W-:Y:S01]  /*c4b0*/  @!P2 LEA.HI.X R7, R15, R4, R17, 0x2, P3 ;  /* 0x000000040f07a211 */ /* 0x000fe200018f1411 */
[----:B------:R-:W4:Y:S04]  /*c4c0*/  LDL R19, [R1+0x94] ;  /* 0x0000940001137983 */ /* 0x000f280000100800 */
[----:B------:R1:W-:Y:S04]  /*c4d0*/  @!P6 ST.E.64 [R2.64], R68 ;  /* 0x000000440200e985 */ /* 0x0003e8000c101b06 */
[----:B------:R1:W-:Y:S01]  /*c4e0*/  @!P2 ST.E.64 [R6.64], R72 ;  /* 0x000000480600a985 */ /* 0x0003e2000c101b06 */
[----:B------:R-:W-:-:S02]  /*c4f0*/  ISETP.GE.AND P2, PT, R11, c[0x0][0x3c8], PT ;  /* 0x0000f2000b007a0c */ /* 0x000fc40003f46270 */
[----:B------:R-:W-:Y:S01]  /*c500*/  ISETP.GE.AND P6, PT, R16, c[0x0][0x3c8], PT ;  /* 0x0000f20010007a0c */ /* 0x000fe20003fc6270 */
[----:B------:R-:W4:Y:S04]  /*c510*/  LDL R17, [R1+0x90] ;  /* 0x0000900001117983 */ /* 0x000f280000100800 */
[----:B------:R-:W4:Y:S04]  /*c520*/  LDL R15, [R1+0x8c] ;  /* 0x00008c00010f7983 */ /* 0x000f280000100800 */
[----:B------:R-:W4:Y:S01]  /*c530*/  LDL R22, [R1+0x110] ;  /* 0x0001100001167983 */ /* 0x000f220000100800 */
[----:B-1----:R-:W-:-:S02]  /*c540*/  @!P5 LEA R2, P4, R10, R0, 0x2 ;  /* 0x000000000a02d211 */ /* 0x002fc400078810ff */
[----:B------:R-:W-:Y:S02]  /*c550*/  @!P1 LEA R6, P3, R8, R0, 0x2 ;  /* 0x0000000008069211 */ /* 0x000fe400078610ff */
[-C--:B-----5:R-:W-:Y:S02]  /*c560*/  @!P5 LEA.HI.X R3, R10, R4.reuse, R13, 0x2, P4 ;  /* 0x000000040a03d211 */ /* 0x0a0fe400020f140d */
[----:B------:R-:W5:Y:S04]  /*c570*/  LDL R10, [R1+0x98] ;  /* 0x00009800010a7983 */ /* 0x000f680000100800 */
[----:B------:R-:W5:Y:S01]  /*c580*/  LDL R13, [R1+0x88] ;  /* 0x00008800010d7983 */ /* 0x000f620000100800 */
[----:B------:R-:W-:Y:S02]  /*c590*/  @!P1 LEA.HI.X R7, R8, R4, R9, 0x2, P3 ;  /* 0x0000000408079211 */ /* 0x000fe400018f1409 */
[C---:B------:R-:W-:Y:S01]  /*c5a0*/  @!P2 LEA R8, P3, R11.reuse, R0, 0x2 ;  /* 0x000000000b08a211 */ /* 0x040fe200078610ff */
[----:B------:R1:W-:Y:S03]  /*c5b0*/  @!P5 ST.E.64 [R2.64], R76 ;  /* 0x0000004c0200d985 */ /* 0x0003e6000c101b06 */
[----:B---3--:R-:W-:-:S02]  /*c5c0*/  @!P2 LEA.HI.X R9, R11, R4, R14, 0x2, P3 ;  /* 0x000000040b09a211 */ /* 0x008fc400018f140e */
[----:B------:R-:W3:Y:S01]  /*c5d0*/  LDL R11, [R1+0x114] ;  /* 0x00011400010b7983 */ /* 0x000ee20000100800 */
[----:B-1----:R-:W-:-:S03]  /*c5e0*/  @!P6 LEA R2, P4, R16, R0, 0x2 ;  /* 0x000000001002e211 */ /* 0x002fc600078810ff */
[----:B------:R-:W3:Y:S01]  /*c5f0*/  LDL R14, [R1+0x104] ;  /* 0x00010400010e7983 */ /* 0x000ee20000100800 */
[----:B------:R-:W-:-:S03]  /*c600*/  @!P6 LEA.HI.X R3, R16, R4, R18, 0x2, P4 ;  /* 0x000000041003e211 */ /* 0x000fc600020f1412 */
[----:B------:R-:W3:Y:S04]  /*c610*/  LDL R18, [R1+0x10c] ;  /* 0x00010c0001127983 */ /* 0x000ee80000100800 */
[----:B------:R-:W3:Y:S01]  /*c620*/  LDL R16, [R1+0x108] ;  /* 0x0001080001107983 */ /* 0x000ee20000100800 */
        /* <DEDUP_REMOVED lines=8> */
[----:B--2---:R-:W-:Y:S02]  /*c6b0*/  @!P1 LEA R2, P2, R29, R0, 0x2 ;  /* 0x000000001d029211 */ /* 0x004fe400078410ff */
        /* <DEDUP_REMOVED lines=9> */
[-C--:B-1----:R-:W-:Y:S02]  /*c750*/  @!P3 LEA R6, P2, R23, R0.reuse, 0x2 ;  /* 0x000000001706b211 */ /* 0x082fe400078410ff */
[----:B--2---:R-:W-:Y:S02]  /*c760*/  @!P4 LEA R2, P5, R25, R0, 0x2 ;  /* 0x000000001902c211 */ /* 0x004fe400078a10ff */
        /* <DEDUP_REMOVED lines=9> */
[----:B---3--:R-:W-:Y:S02]  /*c800*/  @!P1 LEA.HI.X R3, R10, R4, R11, 0x2, P2 ;  /* 0x000000040a039211 */ /* 0x008fe400010f140b */
[----:B------:R-:W-:-:S03]  /*c810*/  @!P6 LEA R10, P2, R19, R0, 0x2 ;  /* 0x00000000130ae211 */ /* 0x000fc600078410ff */
[----:B------:R1:W-:Y:S01]  /*c820*/  @!P1 ST.E.64 [R2.64], R108 ;  /* 0x0000006c02009985 */ /* 0x0003e2000c101b06 */
[----:B------:R-:W-:Y:S02]  /*c830*/  @!P5 LEA R8, P1, R17, R0, 0x2 ;  /* 0x000000001108d211 */ /* 0x000fe400078210ff */
[----:B------:R-:W-:Y:S02]  /*c840*/  @!P6 LEA.HI.X R11, R19, R4, R22, 0x2, P2 ;  /* 0x00000004130be211 */ /* 0x000fe400010f1416 */
[----:B--2---:R-:W-:Y:S02]  /*c850*/  @!P4 LEA R6, P2, R15, R0, 0x2 ;  /* 0x000000000f06c211 */ /* 0x004fe400078410ff */
        /* <DEDUP_REMOVED lines=8> */
.L_x_3307:
[----:B------:R-:W-:Y:S05]  /*c8e0*/  BSYNC B0 ;  /* 0x0000000000007941 */ /* 0x000fea0003800000 */
.L_x_3306:
[----:B------:R-:W-:Y:S05]  /*c8f0*/  BRA.DIV ~URZ, `(.L_x_3308) ;  /* 0x000039e27f007947 */ /* 0x000fea000b800000 */
[----:B--2---:R2:W1:Y:S04]  /*c900*/  SHFL.IDX PT, R4, R5, 0x1, 0x1c1f ;  /* 0x003c1f0005047f89 */ /* 0x00446800000e0000 */
[----:B----4-:R2:W4:Y:S02]  /*c910*/  SHFL.IDX PT, R0, R12, 0x1, 0x1c1f ;  /* 0x003c1f000c007f89 */ /* 0x01052400000e0000 */
.L_x_3369:
        /* <DEDUP_REMOVED lines=109> */
[----:B------:R-:W-:Y:S01]  /*cff0*/  @!P5 LEA R8, P1, R22, R0, 0x2 ;  /* 0x000000001608d211 */ /* 0x000fe200078210ff */
        /* <DEDUP_REMOVED lines=85> */
.L_x_3288:
[----:B------:R-:W3:Y:S04]  /*d550*/  LDL.LU R4, [R1+0x40] ;  /* 0x0000400001047983 */ /* 0x000ee80000300800 */
[----:B------:R-:W4:Y:S01]  /*d560*/  LDL.LU R6, [R1+0x44] ;  /* 0x0000440001067983 */ /* 0x000f220000300800 */
[----:B------:R-:W-:Y:S02]  /*d570*/  ISETP.NE.U32.AND P1, PT, RZ, c[0x0][0x508], PT ;  /* 0x00014200ff007a0c */ /* 0x000fe40003f25070 */
[----:B------:R-:W-:Y:S01]  /*d580*/  ISETP.NE.U32.AND P3, PT, RZ, c[0x0][0x500], PT ;  /* 0x00014000ff007a0c */ /* 0x000fe20003f65070 */
[----:B--2---:R-:W2:Y:S01]  /*d590*/  LDL.LU R0, [R1+0x58] ;  /* 0x0000580001007983 */ /* 0x004ea20000300800 */
[----:B------:R-:W-:Y:S01]  /*d5a0*/  ISETP.NE.AND.EX P1, PT, RZ, c[0x0][0x50c], PT, P1 ;  /* 0x00014300ff007a0c */ /* 0x000fe20003f25310 */
[----:B------:R-:W-:Y:S01]  /*d5b0*/  IMAD.MOV.U32 R8, RZ, RZ, RZ ;  /* 0x000000ffff087224 */ /* 0x000fe200078e00ff */
[----:B------:R-:W-:Y:S01]  /*d5c0*/  ISETP.NE.AND.EX P3, PT, RZ, c[0x0][0x504], PT, P3 ;  /* 0x00014100ff007a0c */ /* 0x000fe20003f65330 */
[----:B------:R-:W-:Y:S01]  /*d5d0*/  IMAD.MOV.U32 R20, RZ, RZ, c[0x0][0x388] ;  /* 0x0000e200ff147624 */ /* 0x000fe200078e00ff */
[----:B---3--:R-:W-:-:S09]  /*d5e0*/  IADD3 R2, P2, R4, c[0x0][0x500], RZ ;  /* 0x0001400004027a10 */ /* 0x008fd20007f5e0ff */
[----:B------:R-:W-:Y:S02]  /*d5f0*/  @P1 IADD3 R4, P0, R4, c[0x0][0x508], RZ ;  /* 0x0001420004041a10 */ /* 0x000fe40007f1e0ff */
[C---:B----4-:R-:W-:Y:S02]  /*d600*/  IADD3.X R3, R6.reuse, c[0x0][0x504], RZ, P2, !PT ;  /* 0x0001410006037a10 */ /* 0x050fe400017fe4ff */
[----:B------:R-:W-:-:S03]  /*d610*/  @P1 IADD3.X R5, R6, c[0x0][0x50c], RZ, P0, !PT ;  /* 0x0001430006051a10 */ /* 0x000fc600007fe4ff */
[----:B------:R1:W5:Y:S04]  /*d620*/  @P3 LDG.E R8, [R2.64] ;  /* 0x0000000602083981 */ /* 0x000368000c1e1900 */
[----:B------:R1:W5:Y:S01]  /*d630*/  @P1 LDG.E R20, [R4.64] ;  /* 0x0000000604141981 */ /* 0x000362000c1e1900 */
[----:B--2---:R-:W-:-:S04]  /*d640*/  ISETP.NE.AND P0, PT, R0, RZ, PT ;  /* 0x000000ff0000720c */ /* 0x004fc80003f05270 */
[----:B------:R-:W-:Y:S01]  /*d650*/  SEL R19, R0, c[0x0][0x3d4], P0 ;  /* 0x0000f50000137a07 */ /* 0x000fe20000000000 */
[----:B------:R-:W-:Y:S05]  /*d660*/  @P1 BRA `(.L_x_3309) ;  /* 0x0000004000001947 */ /* 0x000fea0003800000 */
[----:B------:R-:W-:Y:S05]  /*d670*/  @!P3 BRA `(.L_x_3309) ;  /* 0x000000300000b947 */ /* 0x000fea0003800000 */
[----:B------:R2:W3:Y:S04]  /*d680*/  LDG.E R0, [R2.64] ;  /* 0x0000000602007981 */ /* 0x0004e8000c1e1900 */
[----:B-12---:R-:W3:Y:S02]  /*d690*/  LDG.E R2, [R2.64+0x4] ;  /* 0x0000040602027981 */ /* 0x006ee4000c1e1900 */
[----:B---3-5:R-:W-:Y:S02]  /*d6a0*/  IADD3 R20, -R0, R2, RZ ;  /* 0x0000000200147210 */ /* 0x028fe40007ffe1ff */
.L_x_3309:
        /* <DEDUP_REMOVED lines=60> */
.L_x_3311:
[----:B------:R-:W-:Y:S05]  /*da70*/  BSYNC B0 ;  /* 0x0000000000007941 */ /* 0x000fea0003800000 */
.L_x_3310:
        /* <DEDUP_REMOVED lines=45> */
.L_x_3370:
[----:B------:R-:W-:Y:S05]  /*dd50*/  BRA.DIV ~URZ, `(.L_x_3313) ;  /* 0x000026b27f007947 */ /* 0x000fea000b800000 */
[----:B------:R3:W4:Y:S02]  /*dd60*/  SHFL.IDX PT, R0, R14, RZ, 0x181f ;  /* 0x00181fff0e007589 */ /* 0x00072400000e0000 */
.L_x_3371:
        /* <DEDUP_REMOVED lines=36> */
.L_x_3315:
[----:B------:R-:W-:Y:S05]  /*dfb0*/  BSYNC B0 ;  /* 0x0000000000007941 */ /* 0x000fea0003800000 */
.L_x_3314:
[----:B------:R-:W-:Y:S05]  /*dfc0*/  BRA.DIV ~URZ, `(.L_x_3316) ;  /* 0x000024a27f007947 */ /* 0x000fea000b800000 */
[----:B--2---:R2:W1:Y:S04]  /*dfd0*/  SHFL.IDX PT, R4, R5, 0x1, 0x181f ;  /* 0x00381f0005047f89 */ /* 0x00446800000e0000 */
[----:B----4-:R2:W4:Y:S02]  /*dfe0*/  SHFL.IDX PT, R0, R14, 0x1, 0x181f ;  /* 0x00381f000e007f89 */ /* 0x01052400000e0000 */
.L_x_3372:
        /* <DEDUP_REMOVED lines=30> */
.L_x_3318:
[----:B------:R-:W-:Y:S05]  /*e1d0*/  BSYNC B0 ;  /* 0x0000000000007941 */ /* 0x000fea0003800000 */
.L_x_3317:
[----:B------:R-:W-:Y:S05]  /*e1e0*/  BRA.DIV ~URZ, `(.L_x_3319) ;  /* 0x000023427f007947 */ /* 0x000fea000b800000 */
[----:B-1----:R1:W2:Y:S02]  /*e1f0*/  SHFL.IDX PT, R4, R5, 0x2, 0x181f ;  /* 0x00581f0005047f89 */ /* 0x0022a400000e0000 */
.L_x_3373:
[----:B------:R-:W-:Y:S05]  /*e200*/  BRA.DIV ~URZ, `(.L_x_3320) ;  /* 0x000023927f007947 */ /* 0x000fea000b800000 */
[----:B----4-:R4:W1:Y:S02]  /*e210*/  SHFL.IDX PT, R0, R14, 0x2, 0x181f ;  /* 0x00581f000e007f89 */ /* 0x01086400000e0000 */
.L_x_3374:
        /* <DEDUP_REMOVED lines=30> */
.L_x_3322:
[----:B------:R-:W-:Y:S05]  /*e400*/  BSYNC B0 ;  /* 0x0000000000007941 */ /* 0x000fea0003800000 */
.L_x_3321:
[----:B------:R-:W-:Y:S05]  /*e410*/  BRA.DIV ~URZ, `(.L_x_3323) ;  /* 0x000021e27f007947 */ /* 0x000fea000b800000 */
[----:B--2---:R2:W3:Y:S04]  /*e420*/  SHFL.IDX PT, R4, R5, 0x3, 0x181f ;  /* 0x00781f0005047f89 */ /* 0x0044e800000e0000 */
[----:B-1----:R2:W1:Y:S02]  /*e430*/  SHFL.IDX PT, R0, R14, 0x3, 0x181f ;  /* 0x00781f000e007f89 */ /* 0x00246400000e0000 */
.L_x_3375:
        /* <DEDUP_REMOVED lines=29> */
.L_x_3303:
[----:B------:R-:W-:Y:S05]  /*e610*/  BSYNC B1 ;  /* 0x0000000000017941 */ /* 0x000fea0003800000 */
.L_x_3287:
        /* <DEDUP_REMOVED lines=15> */
.L_x_3376:
[----:B------:R-:W-:Y:S05]  /*e710*/  BRA.DIV ~URZ, `(.L_x_3326) ;  /* 0x000020127f007947 */ /* 0x000fea000b800000 */
[----:B------:R3:W4:Y:S02]  /*e720*/  SHFL.IDX PT, R8, R102, 0x1, 0x1f ;  /* 0x00201f0066087f89 */ /* 0x00072400000e0000 */
.L_x_3377:
        /* <DEDUP_REMOVED lines=19> */
.L_x_3378:
        /* <DEDUP_REMOVED lines=16> */
.L_x_3379:
[----:B---3--:R-:W-:Y:S01]  /*e960*/  IMAD R0, R0, c[0x0][0x538], RZ ;  /* 0x00014e0000007a24 */ /* 0x008fe200078e02ff */
[----:B------:R-:W-:Y:S04]  /*e970*/  BSSY B1, `(.L_x_3329) ;  /* 0x0000083000017945 */ /* 0x000fe80003800000 */
[----:B----4-:R-:W-:-:S04]  /*e980*/  IADD3 R8, R0, R8, RZ ;  /* 0x0000000800087210 */ /* 0x010fc80007ffe0ff */
[----:B--2---:R-:W-:-:S13]  /*e990*/  ISETP.GT.AND P6, PT, R8, R9, PT ;  /* 0x000000090800720c */ /* 0x004fda0003fc4270 */
[----:B------:R-:W-:Y:S05]  /*e9a0*/  @P6 BRA `(.L_x_3330) ;  /* 0x0000025000006947 */ /* 0x000fea0003800000 */
.L_x_3334:
        /* <DEDUP_REMOVED lines=17> */
.L_x_3380:
        /* <DEDUP_REMOVED lines=16> */
.L_x_3381:
[----:B--2---:R-:W-:-:S05]  /*ebc0*/  IMAD R0, R0, c[0x0][0x538], RZ ;  /* 0x00014e0000007a24 */ /* 0x004fca00078e02ff */
[----:B------:R-:W-:-:S04]  /*ebd0*/  IADD3 R8, R0, R8, RZ ;  /* 0x0000000800087210 */ /* 0x000fc80007ffe0ff */
[----:B------:R-:W-:-:S13]  /*ebe0*/  ISETP.GT.AND P6, PT, R8, R9, PT ;  /* 0x000000090800720c */ /* 0x000fda0003fc4270 */
[----:B-1----:R-:W-:Y:S05]  /*ebf0*/  @!P6 BRA `(.L_x_3334) ;  /* 0xfffffdb00000e947 */ /* 0x002fea000383ffff */
.L_x_3330:
[----:B------:R-:W-:-:S05]  /*ec00*/  IADD3 R8, -R0, R8, RZ ;  /* 0x0000000800087210 */ /* 0x000fca0007ffe1ff */
[----:B------:R-:W-:-:S05]  /*ec10*/  IMAD R0, R4, c[0x0][0x538], R8 ;  /* 0x00014e0004007a24 */ /* 0x000fca00078e0208 */
[----:B------:R-:W-:Y:S01]  /*ec20*/  ISETP.GT.AND P0, PT, R0, R9, PT ;  /* 0x000000090000720c */ /* 0x000fe20003f04270 */
[----:B------:R-:W-:-:S12]  /*ec30*/  BRA.DIV ~URZ, `(.L_x_3335) ;  /* 0x00001f327f007947 */ /* 0x000fd8000b800000 */
[----:B------:R-:W-:-:S04]  /*ec40*/  VOTE.ANY R5, PT, !P0 ;  /* 0x0000000000057806 */ /* 0x000fc800040e0100 */
.L_x_3382:
[----:B------:R2:W3:Y:S01]  /*ec50*/  POPC R11, R5 ;  /* 0x00000005000b7309 */ /* 0x0004e20000000000 */
[----:B------:R-:W-:Y:S05]  /*ec60*/  BRA.DIV ~URZ, `(.L_x_3336) ;  /* 0x00001f527f007947 */ /* 0x000fea000b800000 */
[----:B---3--:R3:W4:Y:S04]  /*ec70*/  SHFL.IDX PT, R6, R6, R11, 0x1f ;  /* 0x00001f0b06067589 */ /* 0x00872800000e0000 */
[----:B------:R3:W1:Y:S02]  /*ec80*/  SHFL.IDX PT, R7, R7, R11, 0x1f ;  /* 0x00001f0b07077589 */ /* 0x00066400000e0000 */
.L_x_3383:
[----:B------:R-:W-:Y:S01]  /*ec90*/  ISETP.NE.AND P0, PT, R5, RZ, PT ;  /* 0x000000ff0500720c */ /* 0x000fe20003f05270 */
[----:B------:R-:W-:-:S12]  /*eca0*/  BSSY B0, `(.L_x_3337) ;  /* 0x0000005000007945 */ /* 0x000fd80003800000 */
[----:B------:R-:W-:Y:S05]  /*ecb0*/  @!P0 BRA `(.L_x_3338) ;  /* 0x0000003000008947 */ /* 0x000fea0003800000 */
[----:B------:R-:W-:Y:S01]  /*ecc0*/  IADD3 R0, R11, -0x1, RZ ;  /* 0xffffffff0b007810 */ /* 0x000fe20007ffe0ff */
[----:B------:R-:W-:Y:S05]  /*ecd0*/  BRA.DIV ~URZ, `(.L_x_3339) ;  /* 0x00001fb27f007947 */ /* 0x000fea000b800000 */
[----:B------:R2:W3:Y:S02]  /*ece0*/  SHFL.IDX PT, R10, R4, R0, 0x1f ;  /* 0x00001f00040a7589 */ /* 0x0004e400000e0000 */
.L_x_3338:
[----:B------:R-:W-:Y:S05]  /*ecf0*/  BSYNC B0 ;  /* 0x0000000000007941 */ /* 0x000fea0003800000 */
.L_x_3337:
        /* <DEDUP_REMOVED lines=69> */
.L_x_3331:
[----:B------:R-:W-:Y:S01]  /*f150*/  MOV R0, c[0x0][0x53c] ;  /* 0x00014f0000007a02 */ /* 0x000fe20000000f00 */
[----:B------:R2:W-:Y:S04]  /*f160*/  STL [R1+0x48], R9 ;  /* 0x0000480901007387 */ /* 0x0005e80000100800 */
[----:B------:R2:W-:Y:S04]  /*f170*/  STL [R1+0x4c], RZ ;  /* 0x00004cff01007387 */ /* 0x0005e80000100800 */
[----:B------:R2:W-:Y:S04]  /*f180*/  STL [R1+0x50], RZ ;  /* 0x000050ff01007387 */ /* 0x0005e80000100800 */
[----:B------:R2:W-:Y:S02]  /*f190*/  STL [R1+0x54], R0 ;  /* 0x0000540001007387 */ /* 0x0005e40000100800 */
.L_x_3340:
[----:B------:R-:W-:Y:S05]  /*f1a0*/  BSYNC B1 ;  /* 0x0000000000017941 */ /* 0x000fea0003800000 */
.L_x_3329:
        /* <DEDUP_REMOVED lines=9> */
.L_x_3324:
[----:B--2---:R-:W2:Y:S02]  /*f240*/  LDL R0, [R1+0x54] ;  /* 0x0000540001007983 */ /* 0x004ea40000100800 */
[----:B--2---:R-:W-:-:S13]  /*f250*/  ISETP.GE.AND P0, PT, R0, c[0x0][0x53c], PT ;  /* 0x00014f0000007a0c */ /* 0x004fda0003f06270 */
[----:B-1----:R-:W-:Y:S01]  /*f260*/  @P0 CALL.REL.NOINC `(.L_x_3341) ;  /* 0x0000001000000944 */ /* 0x002fe20003c00000 */
[----:B------:R-:W-:Y:S05]  /*f270*/  BRA `(.L_x_3342) ;  /* 0xffff296000007947 */ /* 0x000fea000383ffff */
.L_x_3341:
[----:B------:R-:W-:Y:S05]  /*f280*/  EXIT ;  /* 0x000000000000794d */ /* 0x000fea0003800000 */
.L_x_3244:
[----:B------:R-:W-:Y:S01]  /*f290*/  IMAD.MOV.U32 R0, RZ, RZ, R5 ;  /* 0x000000ffff007224 */ /* 0x000fe200078e0005 */
[----:B------:R-:W-:Y:S02]  /*f2a0*/  MOV R3, 0x1 ;  /* 0x0000000100037802 */ /* 0x000fe40000000f00 */
[----:B------:R-:W-:Y:S02]  /*f2b0*/  MOV R2, 0xf2d0 ;  /* 0x0000f2d000027802 */ /* 0x000fe40000000f00 */
[----:B------:R-:W-:Y:S05]  /*f2c0*/  CALL.REL.NOINC `($__internal_55_$__cuda_sm70_shflsync_up_p) ;  /* 0x00001b3000007944 */ /* 0x000fea0003c00000 */
[----:B------:R-:W-:Y:S01]  /*f2d0*/  MOV R0, R4 ;  /* 0x0000000400007202 */ /* 0x000fe20000000f00 */
[----:B------:R-:W-:Y:S05]  /*f2e0*/  BRA `(.L_x_3343) ;  /* 0xffff118000007947 */ /* 0x000fea000383ffff */
.L_x_3245:
[----:B------:R-:W-:Y:S01]  /*f2f0*/  IMAD.MOV.U32 R0, RZ, RZ, R5 ;  /* 0x000000ffff007224 */ /* 0x000fe200078e0005 */
[----:B------:R-:W-:Y:S02]  /*f300*/  MOV R3, 0x2 ;  /* 0x0000000200037802 */ /* 0x000fe40000000f00 */
[----:B------:R-:W-:Y:S02]  /*f310*/  MOV R2, 0xf330 ;  /* 0x0000f33000027802 */ /* 0x000fe40000000f00 */
[----:B------:R-:W-:Y:S05]  /*f320*/  CALL.REL.NOINC `($__internal_55_$__cuda_sm70_shflsync_up_p) ;  /* 0x00001ad000007944 */ /* 0x000fea0003c00000 */
[----:B------:R-:W-:Y:S01]  /*f330*/  SEL R4, R4, RZ, P4 ;  /* 0x000000ff04047207 */ /* 0x000fe20002000000 */
[----:B------:R-:W-:Y:S01]  /*f340*/  IMAD.MOV.U32 R3, RZ, RZ, 0x4 ;  /* 0x00000004ff037424 */ /* 0x000fe200078e00ff */
[----:B------:R-:W-:-:S03]  /*f350*/  MOV R2, 0xf380 ;  /* 0x0000f38000027802 */ /* 0x000fc60000000f00 */
[----:B------:R-:W-:Y:S02]  /*f360*/  IMAD.IADD R0, R5, 0x1, R4 ;  /* 0x0000000105007824 */ /* 0x000fe400078e0204 */
        /* <DEDUP_REMOVED lines=11> */
[----:B------:R-:W-:Y:S02]  /*f420*/  SEL R4, R4, RZ, P1 ;  /* 0x000000ff04047207 */ /* 0x000fe40000800000 */
[----:B------:R-:W-:Y:S02]  /*f430*/  MOV R3, 0x1f ;  /* 0x0000001f00037802 */ /* 0x000fe40000000f00 */
[----:B------:R-:W-:Y:S01]  /*f440*/  MOV R2, 0xf490 ;  /* 0x0000f49000027802 */ /* 0x000fe20000000f00 */
[----:B------:R-:W-:Y:S02]  /*f450*/  IMAD.IADD R4, R0, 0x1, R4 ;  /* 0x0000000100047824 */ /* 0x000fe400078e0204 */
[----:B------:R-:W-:-:S03]  /*f460*/  IMAD.MOV.U32 R0, RZ, RZ, 0x1f ;  /* 0x0000001fff007424 */ /* 0x000fc600078e00ff */
[----:B------:R1:W-:Y:S04]  /*f470*/  STL [R1], R4 ;  /* 0x0000000401007387 */ /* 0x0003e80000100800 */
[----:B-1----:R-:W-:Y:S05]  /*f480*/  CALL.REL.NOINC `($__internal_54_$__cuda_sm70_shflsync_idx_p) ;  /* 0x000018d000007944 */ /* 0x002fea0003c00000 */
[----:B-1---5:R-:W-:Y:S05]  /*f490*/  BRA `(.L_x_3344) ;  /* 0xffff10d000007947 */ /* 0x022fea000383ffff */
.L_x_3247:
[----:B------:R-:W-:Y:S02]  /*f4a0*/  SEL R0, RZ, 0x1, P0 ;  /* 0x00000001ff007807 */ /* 0x000fe40000000000 */
[----:B------:R-:W-:Y:S02]  /*f4b0*/  MOV R2, 0xf4d0 ;  /* 0x0000f4d000027802 */ /* 0x000fe40000000f00 */
[----:B------:R-:W-:Y:S05]  /*f4c0*/  CALL.REL.NOINC `($__internal_56_$__cuda_sm70_votesync_ballot) ;  /* 0x0000199000007944 */ /* 0x000fea0003c00000 */
[----:B------:R-:W-:Y:S01]  /*f4d0*/  MOV R5, R0 ;  /* 0x0000000000057202 */ /* 0x000fe20000000f00 */
[----:B------:R-:W-:Y:S05]  /*f4e0*/  BRA `(.L_x_3345) ;  /* 0xffff111000007947 */ /* 0x000fea000383ffff */
.L_x_3248:
[----:B------:R3:W-:Y:S01]  /*f4f0*/  STL [R1], R8 ;  /* 0x0000000801007387 */ /* 0x0007e20000100800 */
[----:B--2---:R-:W-:Y:S01]  /*f500*/  IMAD.MOV.U32 R3, RZ, RZ, R13 ;  /* 0x000000ffff037224 */ /* 0x004fe200078e000d */
[----:B------:R-:W-:Y:S02]  /*f510*/  MOV R0, 0x1f ;  /* 0x0000001f00007802 */ /* 0x000fe40000000f00 */
[----:B------:R-:W-:Y:S02]  /*f520*/  MOV R2, 0xf540 ;  /* 0x0000f54000027802 */ /* 0x000fe40000000f00 */
[----:B-1-3--:R-:W-:Y:S05]  /*f530*/  CALL.REL.NOINC `($__internal_54_$__cuda_sm70_shflsync_idx_p) ;  /* 0x0000182000007944 */ /* 0x00afea0003c00000 */
[----:B------:R2:W-:Y:S01]  /*f540*/  STL [R1], R7 ;  /* 0x0000000701007387 */ /* 0x0005e20000100800 */
[----:B------:R-:W-:Y:S01]  /*f550*/  IMAD.MOV.U32 R11, RZ, RZ, R0 ;  /* 0x000000ffff0b7224 */ /* 0x000fe200078e0000 */
[----:B------:R-:W-:Y:S01]  /*f560*/  MOV R3, R13 ;  /* 0x0000000d00037202 */ /* 0x000fe20000000f00 */
[----:B------:R-:W-:Y:S01]  /*f570*/  IMAD.MOV.U32 R6, RZ, RZ, RZ ;  /* 0x000000ffff067224 */ /* 0x000fe200078e00ff */
[----:B------:R-:W-:-:S02]  /*f580*/  MOV R0, 0x1f ;  /* 0x0000001f00007802 */ /* 0x000fc40000000f00 */
[----:B------:R-:W-:Y:S02]  /*f590*/  MOV R2, 0xf5b0 ;  /* 0x0000f5b000027802 */ /* 0x000fe40000000f00 */
[----:B-12--5:R-:W-:Y:S05]  /*f5a0*/  CALL.REL.NOINC `($__internal_54_$__cuda_sm70_shflsync_idx_p) ;  /* 0x000017b000007944 */ /* 0x026fea0003c00000 */
[----:B------:R-:W-:Y:S01]  /*f5b0*/  MOV R10, R0 ;  /* 0x00000000000a7202 */ /* 0x000fe20000000f00 */
[----:B-1---5:R-:W-:Y:S05]  /*f5c0*/  BRA `(.L_x_3346) ;  /* 0xffff108000007947 */ /* 0x022fea000383ffff */
.L_x_3251:
[----:B------:R1:W-:Y:S01]  /*f5d0*/  STL [R1], R4 ;  /* 0x0000000401007387 */ /* 0x0003e20000100800 */
[----:B------:R-:W-:Y:S02]  /*f5e0*/  MOV R0, 0x1f ;  /* 0x0000001f00007802 */ /* 0x000fe40000000f00 */
[----:B------:R-:W-:Y:S02]  /*f5f0*/  MOV R2, 0xf610 ;  /* 0x0000f61000027802 */ /* 0x000fe40000000f00 */
[----:B-1234-:R-:W-:Y:S05]  /*f600*/  CALL.REL.NOINC `($__internal_54_$__cuda_sm70_shflsync_idx_p) ;  /* 0x0000175000007944 */ /* 0x01efea0003c00000 */
[----:B------:R-:W-:Y:S01]  /*f610*/  MOV R6, R0 ;  /* 0x0000000000067202 */ /* 0x000fe20000000f00 */
[----:B-1---5:R-:W-:Y:S05]  /*f620*/  BRA `(.L_x_3250) ;  /* 0xffff108000007947 */ /* 0x022fea000383ffff */
.L_x_3261:
[----:B------:R1:W-:Y:S01]  /*f630*/  STL [R1], R10 ;  /* 0x0000000a01007387 */ /* 0x0003e20000100800 */
[----:B--2---:R-:W-:Y:S01]  /*f640*/  IMAD.MOV.U32 R3, RZ, RZ, 0x1 ;  /* 0x00000001ff037424 */ /* 0x004fe200078e00ff */
[----:B------:R-:W-:Y:S02]  /*f650*/  MOV R0, 0x181f ;  /* 0x0000181f00007802 */ /* 0x000fe40000000f00 */
[----:B------:R-:W-:Y:S02]  /*f660*/  MOV R2, 0xf680 ;  /* 0x0000f68000027802 */ /* 0x000fe40000000f00 */
[----:B-1----:R-:W-:Y:S05]  /*f670*/  CALL.REL.NOINC `($__internal_54_$__cuda_sm70_shflsync_idx_p) ;  /* 0x000016e000007944 */ /* 0x002fea0003c00000 */
[----:B------:R2:W-:Y:S01]  /*f680*/  STL [R1], R11 ;  /* 0x0000000b01007387 */ /* 0x0005e20000100800 */
[----:B-----5:R-:W-:Y:S01]  /*f690*/  IMAD.MOV.U32 R5, RZ, RZ, R0 ;  /* 0x000000ffff057224 */ /* 0x020fe200078e0000 */
[----:B------:R-:W-:Y:S01]  /*f6a0*/  MOV R3, 0x1 ;  /* 0x0000000100037802 */ /* 0x000fe20000000f00 */
[----:B------:R-:W-:Y:S01]  /*f6b0*/  IMAD.MOV.U32 R0, RZ, RZ, 0x181f ;  /* 0x0000181fff007424 */ /* 0x000fe200078e00ff */
[----:B------:R-:W-:-:S02]  /*f6c0*/  MOV R2, 0xf6e0 ;  /* 0x0000f6e000027802 */ /* 0x000fc40000000f00 */
[----:B-12---:R-:W-:Y:S05]  /*f6d0*/  CALL.REL.NOINC `($__internal_54_$__cuda_sm70_shflsync_idx_p) ;  /* 0x0000168000007944 */ /* 0x006fea0003c00000 */
[----:B-1---5:R-:W-:Y:S05]  /*f6e0*/  BRA `(.L_x_3347) ;  /* 0xffff420000007947 */ /* 0x022fea000383ffff */
.L_x_3264:
[----:B------:R1:W-:Y:S01]  /*f6f0*/  STL [R1], R5 ;  /* 0x0000000501007387 */ /* 0x0003e20000100800 */
[----:B------:R-:W-:Y:S01]  /*f700*/  IMAD.MOV.U32 R3, RZ, RZ, RZ ;  /* 0x000000ffff037224 */ /* 0x000fe200078e00ff */
[----:B------:R-:W-:-:S02]  /*f710*/  MOV R0, 0x181f ;  /* 0x0000181f00007802 */ /* 0x000fc40000000f00 */
[----:B------:R-:W-:Y:S02]  /*f720*/  MOV R2, 0xf740 ;  /* 0x0000f74000027802 */ /* 0x000fe40000000f00 */
[----:B-1----:R-:W-:Y:S05]  /*f730*/  CALL.REL.NOINC `($__internal_54_$__cuda_sm70_shflsync_idx_p) ;  /* 0x0000162000007944 */ /* 0x002fea0003c00000 */
[----:B-----5:R-:W-:Y:S01]  /*f740*/  MOV R4, R0 ;  /* 0x0000000000047202 */ /* 0x020fe20000000f00 */
[----:B-1----:R-:W-:Y:S05]  /*f750*/  BRA `(.L_x_3348) ;  /* 0xffff501000007947 */ /* 0x002fea000383ffff */
.L_x_3265:
[----:B------:R3:W-:Y:S01]  /*f760*/  STL [R1], R12 ;  /* 0x0000000c01007387 */ /* 0x0007e20000100800 */
[----:B------:R-:W-:Y:S01]  /*f770*/  IMAD.MOV.U32 R3, RZ, RZ, RZ ;  /* 0x000000ffff037224 */ /* 0x000fe200078e00ff */
[----:B------:R-:W-:Y:S02]  /*f780*/  MOV R0, 0x181f ;  /* 0x0000181f00007802 */ /* 0x000fe40000000f00 */
[----:B------:R-:W-:Y:S02]  /*f790*/  MOV R2, 0xf7b0 ;  /* 0x0000f7b000027802 */ /* 0x000fe40000000f00 */
[----:B-123--:R-:W-:Y:S05]  /*f7a0*/  CALL.REL.NOINC `($__internal_54_$__cuda_sm70_shflsync_idx_p) ;  /* 0x000015b000007944 */ /* 0x00efea0003c00000 */
[----:B-1---5:R-:W-:Y:S05]  /*f7b0*/  BRA `(.L_x_3349) ;  /* 0xffff4fd000007947 */ /* 0x022fea000383ffff */
.L_x_3268:
[----:B------:R1:W-:Y:S01]  /*f7c0*/  STL [R1], R5 ;  /* 0x0000000501007387 */ /* 0x0003e20000100800 */
[----:B--2---:R-:W-:Y:S01]  /*f7d0*/  IMAD.MOV.U32 R3, RZ, RZ, 0x1 ;  /* 0x00000001ff037424 */ /* 0x004fe200078e00ff */
[----:B----4-:R-:W-:Y:S02]  /*f7e0*/  MOV R0, 0x181f ;  /* 0x0000181f00007802 */ /* 0x010fe40000000f00 */
[----:B------:R-:W-:Y:S02]  /*f7f0*/  MOV R2, 0xf810 ;  /* 0x0000f81000027802 */ /* 0x000fe40000000f00 */
[----:B-1-3--:R-:W-:Y:S05]  /*f800*/  CALL.REL.NOINC `($__internal_54_$__cuda_sm70_shflsync_idx_p) ;  /* 0x0000155000007944 */ /* 0x00afea0003c00000 */
[----:B------:R2:W-:Y:S01]  /*f810*/  STL [R1], R12 ;  /* 0x0000000c01007387 */ /* 0x0005e20000100800 */
[----:B-----5:R-:W-:Y:S01]  /*f820*/  IMAD.MOV.U32 R4, RZ, RZ, R0 ;  /* 0x000000ffff047224 */ /* 0x020fe200078e0000 */
[----:B------:R-:W-:Y:S01]  /*f830*/  MOV R3, 0x1 ;  /* 0x0000000100037802 */ /* 0x000fe20000000f00 */
[----:B------:R-:W-:Y:S01]  /*f840*/  IMAD.MOV.U32 R0, RZ, RZ, 0x181f ;  /* 0x0000181fff007424 */ /* 0x000fe200078e00ff */
[----:B------:R-:W-:-:S02]  /*f850*/  MOV R2, 0xf870 ;  /* 0x0000f87000027802 */ /* 0x000fc40000000f00 */
[----:B-12---:R-:W-:Y:S05]  /*f860*/  CALL.REL.NOINC `($__internal_54_$__cuda_sm70_shflsync_idx_p) ;  /* 0x000014f000007944 */ /* 0x006fea0003c00000 */
[----:B-1---5:R-:W-:Y:S05]  /*f870*/  BRA `(.L_x_3350) ;  /* 0xffff511000007947 */ /* 0x022fea000383ffff */
.L_x_3269:
[----:B------:R-:W-:Y:S01]  /*f880*/  IMAD.MOV.U32 R132, RZ, RZ, R4 ;  /* 0x000000ffff847224 */ /* 0x000fe200078e0004 */
[----:B------:R-:W-:-:S02]  /*f890*/  MOV R0, 0x2 ;  /* 0x0000000200007802 */ /* 0x000fc40000000f00 */
[----:B------:R-:W-:Y:S02]  /*f8a0*/  MOV R2, 0xf8c0 ;  /* 0x0000f8c000027802 */ /* 0x000fe40000000f00 */
[----:B------:R-:W-:Y:S05]  /*f8b0*/  CALL.REL.NOINC `($__internal_53_$__cuda_sm70_shflsync_bfly_p) ;  /* 0x0000144000007944 */ /* 0x000fea0003c00000 */
[----:B------:R-:W-:Y:S05]  /*f8c0*/  BRA `(.L_x_3351) ;  /* 0xffff566000007947 */ /* 0x000fea000383ffff */
.L_x_3270:
[----:B------:R-:W-:Y:S01]  /*f8d0*/  IMAD.MOV.U32 R132, RZ, RZ, R4 ;  /* 0x000000ffff847224 */ /* 0x000fe200078e0004 */
[----:B------:R-:W-:Y:S02]  /*f8e0*/  MOV R0, 0x1 ;  /* 0x0000000100007802 */ /* 0x000fe40000000f00 */
[----:B------:R-:W-:Y:S02]  /*f8f0*/  MOV R2, 0xf910 ;  /* 0x0000f91000027802 */ /* 0x000fe40000000f00 */
[----:B------:R-:W-:Y:S05]  /*f900*/  CALL.REL.NOINC `($__internal_53_$__cuda_sm70_shflsync_bfly_p) ;  /* 0x000013f000007944 */ /* 0x000fea0003c00000 */
[----:B------:R-:W-:Y:S01]  /*f910*/  FMNMX.FTZ R134, R4, R0, !PT ;  /* 0x0000000004867209 */ /* 0x000fe20007810000 */
[----:B------:R-:W-:Y:S01]  /*f920*/  IMAD.MOV.U32 R132, RZ, RZ, R5 ;  /* 0x000000ffff847224 */ /* 0x000fe200078e0005 */
[----:B------:R-:W-:Y:S01]  /*f930*/  MOV R2, 0xf960 ;  /* 0x0000f96000027802 */ /* 0x000fe20000000f00 */
[----:B------:R-:W-:Y:S02]  /*f940*/  IMAD.MOV.U32 R0, RZ, RZ, 0x2 ;  /* 0x00000002ff007424 */ /* 0x000fe400078e00ff */
[----:B------:R-:W-:Y:S05]  /*f950*/  CALL.REL.NOINC `($__internal_53_$__cuda_sm70_shflsync_bfly_p) ;  /* 0x000013a000007944 */ /* 0x000fea0003c00000 */
[----:B------:R-:W-:Y:S01]  /*f960*/  FMNMX.FTZ R5, R5, R0, !PT ;  /* 0x0000000005057209 */ /* 0x000fe20007810000 */
[----:B------:R-:W-:Y:S01]  /*f970*/  IMAD.MOV.U32 R0, RZ, RZ, 0x1 ;  /* 0x00000001ff007424 */ /* 0x000fe200078e00ff */
[----:B------:R-:W-:-:S03]  /*f980*/  MOV R2, 0xf9b0 ;  /* 0x0000f9b000027802 */ /* 0x000fc60000000f00 */
[----:B------:R-:W-:Y:S02]  /*f990*/  IMAD.MOV.U32 R132, RZ, RZ, R5 ;  /* 0x000000ffff847224 */ /* 0x000fe400078e0005 */
[----:B------:R-:W-:Y:S05]  /*f9a0*/  CALL.REL.NOINC `($__internal_53_$__cuda_sm70_shflsync_bfly_p) ;  /* 0x0000135000007944 */ /* 0x000fea0003c00000 */
[----:B------:R-:W-:Y:S01]  /*f9b0*/  MOV R3, R0 ;  /* 0x0000000000037202 */ /* 0x000fe20000000f00 */
[----:B------:R-:W-:Y:S05]  /*f9c0*/  BRA `(.L_x_3352) ;  /* 0xffff55d000007947 */ /* 0x000fea000383ffff */
.L_x_3272:
[----:B-1--4-:R-:W-:Y:S01]  /*f9d0*/  MOV R0, 0x181f ;  /* 0x0000181f00007802 */ /* 0x012fe20000000f00 */
[----:B------:R1:W-:Y:S01]  /*f9e0*/  STL [R1], R6 ;  /* 0x0000000601007387 */ /* 0x0003e20000100800 */
[----:B------:R-:W-:Y:S01]  /*f9f0*/  MOV R2, 0xfa20 ;  /* 0x0000fa2000027802 */ /* 0x000fe20000000f00 */
[----:B------:R-:W-:Y:S02]  /*fa00*/  IMAD.MOV.U32 R3, RZ, RZ, RZ ;  /* 0x000000ffff037224 */ /* 0x000fe400078e00ff */
[----:B-1----:R-:W-:Y:S05]  /*fa10*/  CALL.REL.NOINC `($__internal_54_$__cuda_sm70_shflsync_idx_p) ;  /* 0x0000134000007944 */ /* 0x002fea0003c00000 */
[----:B-1---5:R-:W-:-:S05]  /*fa20*/  BRA `(.L_x_3353) ;  /* 0xffff6bb000007947 */ /* 0x022fca000383ffff */
.L_x_3275:
[----:B------:R-:W-:Y:S01]  /*fa30*/  MOV R0, 0x181f ;  /* 0x0000181f00007802 */ /* 0x000fe20000000f00 */
[----:B------:R2:W-:Y:S01]  /*fa40*/  STL [R1], R6 ;  /* 0x0000000601007387 */ /* 0x0005e20000100800 */
[----:B------:R-:W-:Y:S01]  /*fa50*/  MOV R2, 0xfa80 ;  /* 0x0000fa8000027802 */ /* 0x000fe20000000f00 */
[----:B------:R-:W-:Y:S02]  /*fa60*/  IMAD.MOV.U32 R3, RZ, RZ, 0x1 ;  /* 0x00000001ff037424 */ /* 0x000fe400078e00ff */
[----:B-12---:R-:W-:Y:S05]  /*fa70*/  CALL.REL.NOINC `($__internal_54_$__cuda_sm70_shflsync_idx_p) ;  /* 0x000012e000007944 */ /* 0x006fea0003c00000 */
[----:B------:R-:W-:Y:S01]  /*fa80*/  MOV R3, 0x1 ;  /* 0x0000000100037802 */ /* 0x000fe20000000f00 */
[----:B------:R2:W-:Y:S01]  /*fa90*/  STL [R1], R7 ;  /* 0x0000000701007387 */ /* 0x0005e20000100800 */
[----:B-----5:R-:W-:Y:S01]  /*faa0*/  IMAD.MOV.U32 R4, RZ, RZ, R0 ;  /* 0x000000ffff047224 */ /* 0x020fe200078e0000 */
[----:B------:R-:W-:Y:S01]  /*fab0*/  MOV R2, 0xfae0 ;  /* 0x0000fae000027802 */ /* 0x000fe20000000f00 */
[----:B------:R-:W-:Y:S02]  /*fac0*/  IMAD.MOV.U32 R0, RZ, RZ, 0x181f ;  /* 0x0000181fff007424 */ /* 0x000fe400078e00ff */
[----:B-12---:R-:W-:Y:S05]  /*fad0*/  CALL.REL.NOINC `($__internal_54_$__cuda_sm70_shflsync_idx_p) ;  /* 0x0000128000007944 */ /* 0x006fea0003c00000 */
[----:B-1---5:R-:W-:-:S05]  /*fae0*/  BRA `(.L_x_3354) ;  /* 0xffff6d0000007947 */ /* 0x022fca000383ffff */
.L_x_3278:
[----:B------:R-:W-:Y:S01]  /*faf0*/  MOV R0, 0x181f ;  /* 0x0000181f00007802 */ /* 0x000fe20000000f00 */
[----:B------:R1:W-:Y:S01]  /*fb00*/  STL [R1], R169 ;  /* 0x000000a901007387 */ /* 0x0003e20000100800 */
[----:B------:R-:W-:Y:S01]  /*fb10*/  MOV R2, 0xfb40 ;  /* 0x0000fb4000027802 */ /* 0x000fe20000000f00 */
[----:B------:R-:W-:Y:S02]  /*fb20*/  IMAD.MOV.U32 R3, RZ, RZ, RZ ;  /* 0x000000ffff037224 */ /* 0x000fe400078e00ff */
[----:B-1----:R-:W-:Y:S05]  /*fb30*/  CALL.REL.NOINC `($__internal_54_$__cuda_sm70_shflsync_idx_p) ;  /* 0x0000122000007944 */ /* 0x002fea0003c00000 */
[----:B------:R-:W-:Y:S01]  /*fb40*/  MOV R132, R0 ;  /* 0x0000000000847202 */ /* 0x000fe20000000f00 */
[----:B-1---5:R-:W-:-:S05]  /*fb50*/  BRA `(.L_x_3355) ;  /* 0xffff7a8000007947 */ /* 0x022fca000383ffff */
.L_x_3279:
[----:B------:R-:W-:Y:S01]  /*fb60*/  MOV R0, 0x181f ;  /* 0x0000181f00007802 */ /* 0x000fe20000000f00 */
[----:B------:R3:W-:Y:S01]  /*fb70*/  STL [R1], R172 ;  /* 0x000000ac01007387 */ /* 0x0007e20000100800 */
[----:B------:R-:W-:Y:S01]  /*fb80*/  MOV R2, 0xfbb0 ;  /* 0x0000fbb000027802 */ /* 0x000fe20000000f00 */
[----:B------:R-:W-:Y:S02]  /*fb90*/  IMAD.MOV.U32 R3, RZ, RZ, RZ ;  /* 0x000000ffff037224 */ /* 0x000fe400078e00ff */
[----:B-123--:R-:W-:Y:S05]  /*fba0*/  CALL.REL.NOINC `($__internal_54_$__cuda_sm70_shflsync_idx_p) ;  /* 0x000011b000007944 */ /* 0x00efea0003c00000 */
[----:B-1---5:R-:W-:-:S05]  /*fbb0*/  BRA `(.L_x_3356) ;  /* 0xffff7a4000007947 */ /* 0x022fca000383ffff */
.L_x_3280:
[----:B------:R-:W-:Y:S01]  /*fbc0*/  MOV R0, 0x181f ;  /* 0x0000181f00007802 */ /* 0x000fe20000000f00 */
[----:B------:R2:W-:Y:S01]  /*fbd0*/  STL [R1], R169 ;  /* 0x000000a901007387 */ /* 0x0005e20000100800 */
[----:B----4-:R-:W-:Y:S01]  /*fbe0*/  MOV R2, 0xfc10 ;  /* 0x0000fc1000027802 */ /* 0x010fe20000000f00 */
[----:B------:R-:W-:Y:S03]  /*fbf0*/  IMAD.MOV.U32 R3, RZ, RZ, 0x1 ;  /* 0x00000001ff037424 */ /* 0x000fe600078e00ff */
[----:B-123--:R-:W-:Y:S05]  /*fc00*/  CALL.REL.NOINC `($__internal_54_$__cuda_sm70_shflsync_idx_p) ;  /* 0x0000115000007944 */ /* 0x00efea0003c00000 */
[----:B------:R-:W-:Y:S01]  /*fc10*/  MOV R3, 0x1 ;  /* 0x0000000100037802 */ /* 0x000fe20000000f00 */
[----:B------:R2:W-:Y:S01]  /*fc20*/  STL [R1], R172 ;  /* 0x000000ac01007387 */ /* 0x0005e20000100800 */
[----:B------:R-:W-:Y:S01]  /*fc30*/  IMAD.MOV.U32 R132, RZ, RZ, R0 ;  /* 0x000000ffff847224 */ /* 0x000fe200078e0000 */
[----:B------:R-:W-:Y:S01]  /*fc40*/  MOV R2, 0xfc70 ;  /* 0x0000fc7000027802 */ /* 0x000fe20000000f00 */
[----:B------:R-:W-:Y:S02]  /*fc50*/  IMAD.MOV.U32 R0, RZ, RZ, 0x181f ;  /* 0x0000181fff007424 */ /* 0x000fe400078e00ff */
[----:B-12--5:R-:W-:Y:S05]  /*fc60*/  CALL.REL.NOINC `($__internal_54_$__cuda_sm70_shflsync_idx_p) ;  /* 0x000010f000007944 */ /* 0x026fea0003c00000 */
[----:B-1---5:R-:W-:-:S05]  /*fc70*/  BRA `(.L_x_3357) ;  /* 0xffff7b5000007947 */ /* 0x022fca000383ffff */
.L_x_3281:
[----:B------:R-:W-:Y:S02]  /*fc80*/  MOV R0, 0x2 ;  /* 0x0000000200007802 */ /* 0x000fe40000000f00 */
[----:B------:R-:W-:Y:S02]  /*fc90*/  MOV R2, 0xfcb0 ;  /* 0x0000fcb000027802 */ /* 0x000fe40000000f00 */
[----:B------:R-:W-:Y:S05]  /*fca0*/  CALL.REL.NOINC `($__internal_53_$__cuda_sm70_shflsync_bfly_p) ;  /* 0x0000105000007944 */ /* 0x000fea0003c00000 */
[----:B------:R-:W-:-:S05]  /*fcb0*/  BRA `(.L_x_3358) ;  /* 0xffff7e6000007947 */ /* 0x000fca000383ffff */
.L_x_3282:
        /* <DEDUP_REMOVED lines=10> */
[----:B------:R-:W-:Y:S02]  /*fd60*/  MOV R2, 0xfd80 ;  /* 0x0000fd8000027802 */ /* 0x000fe40000000f00 */
[----:B------:R-:W-:Y:S05]  /*fd70*/  CALL.REL.NOINC `($__internal_53_$__cuda_sm70_shflsync_bfly_p) ;  /* 0x00000f8000007944 */ /* 0x000fea0003c00000 */
[----:B------:R-:W-:-:S05]  /*fd80*/  BRA `(.L_x_3359) ;  /* 0xffff7e0000007947 */ /* 0x000fca000383ffff */
.L_x_3284:
[----:B------:R1:W5:Y:S01]  /*fd90*/  LDL R132, [R1+0x4] ;  /* 0x0000040001847983 */ /* 0x0003620000100800 */
[----:B------:R-:W-:-:S02]  /*fda0*/  MOV R0, 0x2 ;  /* 0x0000000200007802 */ /* 0x000fc40000000f00 */
[----:B------:R-:W-:Y:S02]  /*fdb0*/  MOV R2, 0xfdd0 ;  /* 0x0000fdd000027802 */ /* 0x000fe40000000f00 */
[----:B-1---5:R-:W-:Y:S05]  /*fdc0*/  CALL.REL.NOINC `($__internal_53_$__cuda_sm70_shflsync_bfly_p) ;  /* 0x00000f3000007944 */ /* 0x022fea0003c00000 */
[----:B------:R-:W2:Y:S02]  /*fdd0*/  LDL.LU R2, [R1+0x4] ;  /* 0x0000040001027983 */ /* 0x000ea40000300800 */
[----:B--2---:R-:W-:Y:S01]  /*fde0*/  FADD.FTZ R132, R2, R0 ;  /* 0x0000000002847221 */ /* 0x004fe20000010000 */
[----:B------:R-:W-:Y:S02]  /*fdf0*/  MOV R0, 0x1 ;  /* 0x0000000100007802 */ /* 0x000fe40000000f00 */
[----:B------:R-:W-:Y:S02]  /*fe00*/  MOV R2, 0xfe20 ;  /* 0x0000fe2000027802 */ /* 0x000fe40000000f00 */
[----:B------:R-:W-:Y:S05]  /*fe10*/  CALL.REL.NOINC `($__internal_53_$__cuda_sm70_shflsync_bfly_p) ;  /* 0x00000ee000007944 */ /* 0x000fea0003c00000 */
[----:B------:R-:W-:Y:S02]  /*fe20*/  FADD.FTZ R4, R132, R0 ;  /* 0x0000000084047221 */ /* 0x000fe40000010000 */
[----:B------:R1:W5:Y:S01]  /*fe30*/  LDL R132, [R1+0x8] ;  /* 0x0000080001847983 */ /* 0x0003620000100800 */
[----:B------:R-:W-:Y:S02]  /*fe40*/  MOV R0, 0x2 ;  /* 0x0000000200007802 */ /* 0x000fe40000000f00 */
[----:B------:R-:W-:-:S02]  /*fe50*/  MOV R2, 0xfe70 ;  /* 0x0000fe7000027802 */ /* 0x000fc40000000f00 */
[----:B-1---5:R-:W-:Y:S05]  /*fe60*/  CALL.REL.NOINC `($__internal_53_$__cuda_sm70_shflsync_bfly_p) ;  /* 0x00000e9000007944 */ /* 0x022fea0003c00000 */
[----:B------:R-:W2:Y:S02]  /*fe70*/  LDL.LU R2, [R1+0x8] ;  /* 0x0000080001027983 */ /* 0x000ea40000300800 */
[----:B--2---:R-:W-:Y:S01]  /*fe80*/  FADD.FTZ R5, R2, R0 ;  /* 0x0000000002057221 */ /* 0x004fe20000010000 */
[----:B------:R-:W-:-:S02]  /*fe90*/  MOV R0, 0x1 ;  /* 0x0000000100007802 */ /* 0x000fc40000000f00 */
[----:B------:R-:W-:Y:S02]  /*fea0*/  MOV R2, 0xfed0 ;  /* 0x0000fed000027802 */ /* 0x000fe40000000f00 */
[----:B------:R-:W-:Y:S02]  /*feb0*/  MOV R132, R5 ;  /* 0x0000000500847202 */ /* 0x000fe40000000f00 */
[----:B------:R-:W-:Y:S05]  /*fec0*/  CALL.REL.NOINC `($__internal_53_$__cuda_sm70_shflsync_bfly_p) ;  /* 0x00000e3000007944 */ /* 0x000fea0003c00000 */
[----:B------:R-:W-:Y:S01]  /*fed0*/  MOV R3, R0 ;  /* 0x0000000000037202 */ /* 0x000fe20000000f00 */
[----:B------:R-:W-:Y:S05]  /*fee0*/  BRA `(.L_x_3360) ;  /* 0xffff95c000007947 */ /* 0x000fea000383ffff */
.L_x_3291:
[----:B--234-:R2:W-:Y:S01]  /*fef0*/  STL [R1], R5 ;  /* 0x0000000501007387 */ /* 0x01c5e20000100800 */
[----:B------:R-:W-:Y:S01]  /*ff00*/  IMAD.MOV.U32 R3, RZ, RZ, RZ ;  /* 0x000000ffff037224 */ /* 0x000fe200078e00ff */
[----:B------:R-:W-:Y:S02]  /*ff10*/  MOV R0, 0x181f ;  /* 0x0000181f00007802 */ /* 0x000fe40000000f00 */
[----:B------:R-:W-:Y:S02]  /*ff20*/  MOV R2, 0xff40 ;  /* 0x0000ff4000027802 */ /* 0x000fe40000000f00 */
[----:B-12---:R-:W-:Y:S05]  /*ff30*/  CALL.REL.NOINC `($__internal_54_$__cuda_sm70_shflsync_idx_p) ;  /* 0x00000e2000007944 */ /* 0x006fea0003c00000 */
[----:B-----5:R-:W-:Y:S01]  /*ff40*/  MOV R4, R0 ;  /* 0x0000000000047202 */ /* 0x020fe20000000f00 */
[----:B-1----:R-:W-:Y:S05]  /*ff50*/  BRA `(.L_x_3361) ;  /* 0xffffb26000007947 */ /* 0x002fea000383ffff */
.L_x_3292:
[----:B------:R4:W-:Y:S01]  /*ff60*/  STL [R1], R14 ;  /* 0x0000000e01007387 */ /* 0x0009e20000100800 */
[----:B------:R-:W-:Y:S01]  /*ff70*/  IMAD.MOV.U32 R3, RZ, RZ, RZ ;  /* 0x000000ffff037224 */ /* 0x000fe200078e00ff */
[----:B------:R-:W-:-:S02]  /*ff80*/  MOV R0, 0x181f ;  /* 0x0000181f00007802 */ /* 0x000fc40000000f00 */
[----:B------:R-:W-:Y:S02]  /*ff90*/  MOV R2, 0xffb0 ;  /* 0x0000ffb000027802 */ /* 0x000fe40000000f00 */
[----:B-1234-:R-:W-:Y:S05]  /*ffa0*/  CALL.REL.NOINC `($__internal_54_$__cuda_sm70_shflsync_idx_p) ;  /* 0x00000db000007944 */ /* 0x01efea0003c00000 */
[----:B-1---5:R-:W-:Y:S05]  /*ffb0*/  BRA `(.L_x_3362) ;  /* 0xffffb22000007947 */ /* 0x022fea000383ffff */
.L_x_3295:
[----:B------:R4:W-:Y:S01]  /*ffc0*/  STL [R1], R5 ;  /* 0x0000000501007387 */ /* 0x0009e20000100800 */
[----:B--2---:R-:W-:Y:S01]  /*ffd0*/  IMAD.MOV.U32 R3, RZ, RZ, 0x1 ;  /* 0x00000001ff037424 */ /* 0x004fe200078e00ff */
[----:B------:R-:W-:Y:S02]  /*ffe0*/  MOV R0, 0x181f ;  /* 0x0000181f00007802 */ /* 0x000fe40000000f00 */
[----:B------:R-:W-:Y:S02]  /*fff0*/  MOV R2, 0x10010 ;  /* 0x0001001000027802 */ /* 0x000fe40000000f00 */
[----:B-1-34-:R-:W-:Y:S05]  /*10000*/  CALL.REL.NOINC `($__internal_54_$__cuda_sm70_shflsync_idx_p) ;  /* 0x00000d5000007944 */ /* 0x01afea0003c00000 */
[----:B------:R2:W-:Y:S01]  /*10010*/  STL [R1], R14 ;  /* 0x0000000e01007387 */ /* 0x0005e20000100800 */
[----:B-----5:R-:W-:Y:S01]  /*10020*/  IMAD.MOV.U32 R4, RZ, RZ, R0 ;  /* 0x000000ffff047224 */ /* 0x020fe200078e0000 */
[----:B------:R-:W-:Y:S01]  /*10030*/  MOV R3, 0x1 ;  /* 0x0000000100037802 */ /* 0x000fe20000000f00 */
[----:B------:R-:W-:Y:S01]  /*10040*/  IMAD.MOV.U32 R0, RZ, RZ, 0x181f ;  /* 0x0000181fff007424 */ /* 0x000fe200078e00ff */
[----:B------:R-:W-:Y:S02]  /*10050*/  MOV R2, 0x10070 ;  /* 0x0001007000027802 */ /* 0x000fe40000000f00 */
[----:B-12---:R-:W-:Y:S05]  /*10060*/  CALL.REL.NOINC `($__internal_54_$__cuda_sm70_shflsync_idx_p) ;  /* 0x00000cf000007944 */ /* 0x006fea0003c00000 */
[----:B-1---5:R-:W-:Y:S05]  /*10070*/  BRA `(.L_x_3363) ;  /* 0xffffb3d000007947 */ /* 0x022fea000383ffff */
.L_x_3298:
[----:B------:R3:W-:Y:S01]  /*10080*/  STL [R1], R5 ;  /* 0x0000000501007387 */ /* 0x0007e20000100800 */
[----:B-1----:R-:W-:Y:S01]  /*10090*/  IMAD.MOV.U32 R3, RZ, RZ, 0x2 ;  /* 0x00000002ff037424 */ /* 0x002fe200078e00ff */
[----:B--2---:R-:W-:-:S02]  /*100a0*/  MOV R0, 0x181f ;  /* 0x0000181f00007802 */ /* 0x004fc40000000f00 */
[----:B------:R-:W-:Y:S02]  /*100b0*/  MOV R2, 0x100d0 ;  /* 0x000100d000027802 */ /* 0x000fe40000000f00 */
[----:B---34-:R-:W-:Y:S05]  /*100c0*/  CALL.REL.NOINC `($__internal_54_$__cuda_sm70_shflsync_idx_p) ;  /* 0x00000c9000007944 */ /* 0x018fea0003c00000 */
[----:B-----5:R-:W-:Y:S01]  /*100d0*/  MOV R4, R0 ;  /* 0x0000000000047202 */ /* 0x020fe20000000f00 */
[----:B-1----:R-:W-:Y:S05]  /*100e0*/  BRA `(.L_x_3364) ;  /* 0xffffb57000007947 */ /* 0x002fea000383ffff */
.L_x_3299:
[----:B------:R4:W-:Y:S01]  /*100f0*/  STL [R1], R14 ;  /* 0x0000000e01007387 */ /* 0x0009e20000100800 */
[----:B-1----:R-:W-:Y:S01]  /*10100*/  IMAD.MOV.U32 R3, RZ, RZ, 0x2 ;  /* 0x00000002ff037424 */ /* 0x002fe200078e00ff */
[----:B--2---:R-:W-:Y:S02]  /*10110*/  MOV R0, 0x181f ;  /* 0x0000181f00007802 */ /* 0x004fe40000000f00 */
[----:B------:R-:W-:Y:S02]  /*10120*/  MOV R2, 0x10140 ;  /* 0x0001014000027802 */ /* 0x000fe40000000f00 */
[----:B---34-:R-:W-:Y:S05]  /*10130*/  CALL.REL.NOINC `($__internal_54_$__cuda_sm70_shflsync_idx_p) ;  /* 0x00000c2000007944 */ /* 0x018fea0003c00000 */
[----:B-1---5:R-:W-:Y:S05]  /*10140*/  BRA `(.L_x_3365) ;  /* 0xffffb53000007947 */ /* 0x022fea000383ffff */
.L_x_3302:
[----:B------:R1:W-:Y:S02]  /*10150*/  STL [R1], R5 ;  /* 0x0000000501007387 */ /* 0x0003e40000100800 */
[----:B-1----:R-:W-:Y:S01]  /*10160*/  IMAD.MOV.U32 R3, RZ, RZ, 0x3 ;  /* 0x00000003ff037424 */ /* 0x002fe200078e00ff */
[----:B----4-:R-:W-:Y:S02]  /*10170*/  MOV R0, 0x181f ;  /* 0x0000181f00007802 */ /* 0x010fe40000000f00 */
[----:B------:R-:W-:-:S02]  /*10180*/  MOV R2, 0x101a0 ;  /* 0x000101a000027802 */ /* 0x000fc40000000f00 */
[----:B--23--:R-:W-:Y:S05]  /*10190*/  CALL.REL.NOINC `($__internal_54_$__cuda_sm70_shflsync_idx_p) ;  /* 0x00000bc000007944 */ /* 0x00cfea0003c00000 */
[----:B------:R2:W-:Y:S01]  /*101a0*/  STL [R1], R14 ;  /* 0x0000000e01007387 */ /* 0x0005e20000100800 */
[----:B-----5:R-:W-:Y:S01]  /*101b0*/  IMAD.MOV.U32 R4, RZ, RZ, R0 ;  /* 0x000000ffff047224 */ /* 0x020fe200078e0000 */
[----:B------:R-:W-:Y:S01]  /*101c0*/  MOV R3, 0x3 ;  /* 0x0000000300037802 */ /* 0x000fe20000000f00 */
[----:B------:R-:W-:Y:S01]  /*101d0*/  IMAD.MOV.U32 R0, RZ, RZ, 0x181f ;  /* 0x0000181fff007424 */ /* 0x000fe200078e00ff */
[----:B------:R-:W-:-:S02]  /*101e0*/  MOV R2, 0x10200 ;  /* 0x0001020000027802 */ /* 0x000fc40000000f00 */
[----:B-12---:R-:W-:Y:S05]  /*101f0*/  CALL.REL.NOINC `($__internal_54_$__cuda_sm70_shflsync_idx_p) ;  /* 0x00000b6000007944 */ /* 0x006fea0003c00000 */
[----:B-1---5:R-:W-:Y:S05]  /*10200*/  BRA `(.L_x_3366) ;  /* 0xffffb69000007947 */ /* 0x022fea000383ffff */
.L_x_3304:
[----:B------:R1:W-:Y:S01]  /*10210*/  STL [R1], R5 ;  /* 0x0000000501007387 */ /* 0x0003e20000100800 */
[----:B------:R-:W-:Y:S01]  /*10220*/  IMAD.MOV.U32 R3, RZ, RZ, RZ ;  /* 0x000000ffff037224 */ /* 0x000fe200078e00ff */
[----:B------:R-:W-:-:S02]  /*10230*/  MOV R0, 0x1c1f ;  /* 0x00001c1f00007802 */ /* 0x000fc40000000f00 */
[----:B------:R-:W-:Y:S02]  /*10240*/  MOV R2, 0x10260 ;  /* 0x0001026000027802 */ /* 0x000fe40000000f00 */
[----:B-1----:R-:W-:Y:S05]  /*10250*/  CALL.REL.NOINC `($__internal_54_$__cuda_sm70_shflsync_idx_p) ;  /* 0x00000b0000007944 */ /* 0x002fea0003c00000 */
[----:B-----5:R-:W-:Y:S01]  /*10260*/  MOV R4, R0 ;  /* 0x0000000000047202 */ /* 0x020fe20000000f00 */
[----:B-1----:R-:W-:Y:S05]  /*10270*/  BRA `(.L_x_3367) ;  /* 0xffffba2000007947 */ /* 0x002fea000383ffff */
.L_x_3305:
[----:B------:R3:W-:Y:S01]  /*10280*/  STL [R1], R12 ;  /* 0x0000000c01007387 */ /* 0x0007e20000100800 */
[----:B------:R-:W-:Y:S01]  /*10290*/  IMAD.MOV.U32 R3, RZ, RZ, RZ ;  /* 0x000000ffff037224 */ /* 0x000fe200078e00ff */
[----:B------:R-:W-:Y:S02]  /*102a0*/  MOV R0, 0x1c1f ;  /* 0x00001c1f00007802 */ /* 0x000fe40000000f00 */
[----:B------:R-:W-:Y:S02]  /*102b0*/  MOV R2, 0x102d0 ;  /* 0x000102d000027802 */ /* 0x000fe40000000f00 */
[----:B-123--:R-:W-:Y:S05]  /*102c0*/  CALL.REL.NOINC `($__internal_54_$__cuda_sm70_shflsync_idx_p) ;  /* 0x00000a9000007944 */ /* 0x00efea0003c00000 */
[----:B-1---5:R-:W-:Y:S05]  /*102d0*/  BRA `(.L_x_3368) ;  /* 0xffffb9e000007947 */ /* 0x022fea000383ffff */
.L_x_3308:
        /* <DEDUP_REMOVED lines=12> */
.L_x_3312:
[----:B------:R1:W-:Y:S01]  /*103a0*/  STL [R1], R5 ;  /* 0x0000000501007387 */ /* 0x0003e20000100800 */
[----:B------:R-:W-:Y:S01]  /*103b0*/  IMAD.MOV.U32 R3, RZ, RZ, RZ ;  /* 0x000000ffff037224 */ /* 0x000fe200078e00ff */
[----:B------:R-:W-:-:S02]  /*103c0*/  MOV R0, 0x181f ;  /* 0x0000181f00007802 */ /* 0x000fc40000000f00 */
[----:B------:R-:W-:Y:S02]  /*103d0*/  MOV R2, 0x103f0 ;  /* 0x000103f000027802 */ /* 0x000fe40000000f00 */
[----:B-1----:R-:W-:Y:S05]  /*103e0*/  CALL.REL.NOINC `($__internal_54_$__cuda_sm70_shflsync_idx_p) ;  /* 0x0000097000007944 */ /* 0x002fea0003c00000 */
[----:B-----5:R-:W-:Y:S01]  /*103f0*/  MOV R4, R0 ;  /* 0x0000000000047202 */ /* 0x020fe20000000f00 */
[----:B-1----:R-:W-:Y:S05]  /*10400*/  BRA `(.L_x_3370) ;  /* 0xffffd94000007947 */ /* 0x002fea000383ffff */
.L_x_3313:
[----:B------:R3:W-:Y:S01]  /*10410*/  STL [R1], R14 ;  /* 0x0000000e01007387 */ /* 0x0007e20000100800 */
[----:B------:R-:W-:Y:S01]  /*10420*/  IMAD.MOV.U32 R3, RZ, RZ, RZ ;  /* 0x000000ffff037224 */ /* 0x000fe200078e00ff */
[----:B------:R-:W-:Y:S02]  /*10430*/  MOV R0, 0x181f ;  /* 0x0000181f00007802 */ /* 0x000fe40000000f00 */
[----:B------:R-:W-:Y:S02]  /*10440*/  MOV R2, 0x10460 ;  /* 0x0001046000027802 */ /* 0x000fe40000000f00 */
[----:B-123--:R-:W-:Y:S05]  /*10450*/  CALL.REL.NOINC `($__internal_54_$__cuda_sm70_shflsync_idx_p) ;  /* 0x0000090000007944 */ /* 0x00efea0003c00000 */
[----:B-1---5:R-:W-:Y:S05]  /*10460*/  BRA `(.L_x_3371) ;  /* 0xffffd90000007947 */ /* 0x022fea000383ffff */
.L_x_3316:
        /* <DEDUP_REMOVED lines=12> */
.L_x_3319:
[----:B------:R2:W-:Y:S01]  /*10530*/  STL [R1], R5 ;  /* 0x0000000501007387 */ /* 0x0005e20000100800 */
[----:B-1----:R-:W-:Y:S01]  /*10540*/  IMAD.MOV.U32 R3, RZ, RZ, 0x2 ;  /* 0x00000002ff037424 */ /* 0x002fe200078e00ff */
[----:B----4-:R-:W-:-:S02]  /*10550*/  MOV R0, 0x181f ;  /* 0x0000181f00007802 */ /* 0x010fc40000000f00 */
[----:B------:R-:W-:Y:S02]  /*10560*/  MOV R2, 0x10580 ;  /* 0x0001058000027802 */ /* 0x000fe40000000f00 */
[----:B--23--:R-:W-:Y:S05]  /*10570*/  CALL.REL.NOINC `($__internal_54_$__cuda_sm70_shflsync_idx_p) ;  /* 0x000007e000007944 */ /* 0x00cfea0003c00000 */
[----:B-----5:R-:W-:Y:S01]  /*10580*/  MOV R4, R0 ;  /* 0x0000000000047202 */ /* 0x020fe20000000f00 */
[----:B-1----:R-:W-:Y:S05]  /*10590*/  BRA `(.L_x_3373) ;  /* 0xffffdc6000007947 */ /* 0x002fea000383ffff */
.L_x_3320:
[----:B------:R1:W-:Y:S01]  /*105a0*/  STL [R1], R14 ;  /* 0x0000000e01007387 */ /* 0x0003e20000100800 */
[----:B------:R-:W-:Y:S01]  /*105b0*/  IMAD.MOV.U32 R3, RZ, RZ, 0x2 ;  /* 0x00000002ff037424 */ /* 0x000fe200078e00ff */
[----:B----4-:R-:W-:Y:S02]  /*105c0*/  MOV R0, 0x181f ;  /* 0x0000181f00007802 */ /* 0x010fe40000000f00 */
[----:B------:R-:W-:Y:S02]  /*105d0*/  MOV R2, 0x105f0 ;  /* 0x000105f000027802 */ /* 0x000fe40000000f00 */
[----:B-123--:R-:W-:Y:S05]  /*105e0*/  CALL.REL.NOINC `($__internal_54_$__cuda_sm70_shflsync_idx_p) ;  /* 0x0000077000007944 */ /* 0x00efea0003c00000 */
[----:B-1---5:R-:W-:Y:S05]  /*105f0*/  BRA `(.L_x_3374) ;  /* 0xffffdc2000007947 */ /* 0x022fea000383ffff */
.L_x_3323:
[----:B------:R3:W-:Y:S01]  /*10600*/  STL [R1], R5 ;  /* 0x0000000501007387 */ /* 0x0007e20000100800 */
[----:B-1----:R-:W-:Y:S01]  /*10610*/  IMAD.MOV.U32 R3, RZ, RZ, 0x3 ;  /* 0x00000003ff037424 */ /* 0x002fe200078e00ff */
[----:B------:R-:W-:Y:S02]  /*10620*/  MOV R0, 0x181f ;  /* 0x0000181f00007802 */ /* 0x000fe40000000f00 */
[----:B------:R-:W-:Y:S02]  /*10630*/  MOV R2, 0x10650 ;  /* 0x0001065000027802 */ /* 0x000fe40000000f00 */
[----:B--234-:R-:W-:Y:S05]  /*10640*/  CALL.REL.NOINC `($__internal_54_$__cuda_sm70_shflsync_idx_p) ;  /* 0x0000071000007944 */ /* 0x01cfea0003c00000 */
[----:B------:R2:W-:Y:S01]  /*10650*/  STL [R1], R14 ;  /* 0x0000000e01007387 */ /* 0x0005e20000100800 */
[----:B-----5:R-:W-:Y:S01]  /*10660*/  IMAD.MOV.U32 R4, RZ, RZ, R0 ;  /* 0x000000ffff047224 */ /* 0x020fe200078e0000 */
[----:B------:R-:W-:Y:S01]  /*10670*/  MOV R3, 0x3 ;  /* 0x0000000300037802 */ /* 0x000fe20000000f00 */
[----:B------:R-:W-:Y:S01]  /*10680*/  IMAD.MOV.U32 R0, RZ, RZ, 0x181f ;  /* 0x0000181fff007424 */ /* 0x000fe200078e00ff */
[----:B------:R-:W-:-:S02]  /*10690*/  MOV R2, 0x106b0 ;  /* 0x000106b000027802 */ /* 0x000fc40000000f00 */
[----:B-12---:R-:W-:Y:S05]  /*106a0*/  CALL.REL.NOINC `($__internal_54_$__cuda_sm70_shflsync_idx_p) ;  /* 0x000006b000007944 */ /* 0x006fea0003c00000 */
[----:B-1---5:R-:W-:Y:S05]  /*106b0*/  BRA `(.L_x_3375) ;  /* 0xffffdd8000007947 */ /* 0x022fea000383ffff */
.L_x_3325:
[----:B------:R1:W-:Y:S01]  /*106c0*/  STL [R1], R102 ;  /* 0x0000006601007387 */ /* 0x0003e20000100800 */
[----:B------:R-:W-:Y:S01]  /*106d0*/  IMAD.MOV.U32 R3, RZ, RZ, RZ ;  /* 0x000000ffff037224 */ /* 0x000fe200078e00ff */
[----:B------:R-:W-:-:S02]  /*106e0*/  MOV R0, 0x1f ;  /* 0x0000001f00007802 */ /* 0x000fc40000000f00 */
[----:B------:R-:W-:Y:S02]  /*106f0*/  MOV R2, 0x10710 ;  /* 0x0001071000027802 */ /* 0x000fe40000000f00 */
[----:B-1----:R-:W-:Y:S05]  /*10700*/  CALL.REL.NOINC `($__internal_54_$__cuda_sm70_shflsync_idx_p) ;  /* 0x0000065000007944 */ /* 0x002fea0003c00000 */
[----:B------:R-:W-:Y:S01]  /*10710*/  MOV R9, R0 ;  /* 0x0000000000097202 */ /* 0x000fe20000000f00 */
[----:B-1---5:R-:W-:Y:S05]  /*10720*/  BRA `(.L_x_3376) ;  /* 0xffffdfe000007947 */ /* 0x022fea000383ffff */
.L_x_3326:
[----:B------:R3:W-:Y:S01]  /*10730*/  STL [R1], R102 ;  /* 0x0000006601007387 */ /* 0x0007e20000100800 */
[----:B------:R-:W-:Y:S01]  /*10740*/  IMAD.MOV.U32 R3, RZ, RZ, 0x1 ;  /* 0x00000001ff037424 */ /* 0x000fe200078e00ff */
[----:B------:R-:W-:Y:S02]  /*10750*/  MOV R0, 0x1f ;  /* 0x0000001f00007802 */ /* 0x000fe40000000f00 */
[----:B------:R-:W-:Y:S02]  /*10760*/  MOV R2, 0x10780 ;  /* 0x0001078000027802 */ /* 0x000fe40000000f00 */
[----:B-123--:R-:W-:Y:S05]  /*10770*/  CALL.REL.NOINC `($__internal_54_$__cuda_sm70_shflsync_idx_p) ;  /* 0x000005e000007944 */ /* 0x00efea0003c00000 */
[----:B------:R-:W-:Y:S01]  /*10780*/  MOV R8, R0 ;  /* 0x0000000000087202 */ /* 0x000fe20000000f00 */
[----:B-1---5:R-:W-:Y:S05]  /*10790*/  BRA `(.L_x_3377) ;  /* 0xffffdf9000007947 */ /* 0x022fea000383ffff */
.L_x_3327:
[----:B------:R-:W-:Y:S02]  /*107a0*/  MOV R3, 0x1 ;  /* 0x0000000100037802 */ /* 0x000fe40000000f00 */
[----:B------:R-:W-:Y:S02]  /*107b0*/  MOV R2, 0x107d0 ;  /* 0x000107d000027802 */ /* 0x000fe40000000f00 */
[----:B-1234-:R-:W-:Y:S05]  /*107c0*/  CALL.REL.NOINC `($__internal_55_$__cuda_sm70_shflsync_up_p) ;  /* 0x0000063000007944 */ /* 0x01efea0003c00000 */
[----:B------:R-:W-:Y:S05]  /*107d0*/  BRA `(.L_x_3378) ;  /* 0xffffe08000007947 */ /* 0x000fea000383ffff */
.L_x_3328:
[----:B------:R-:W-:Y:S02]  /*107e0*/  MOV R3, 0x2 ;  /* 0x0000000200037802 */ /* 0x000fe40000000f00 */
[----:B------:R-:W-:-:S02]  /*107f0*/  MOV R2, 0x10810 ;  /* 0x0001081000027802 */ /* 0x000fc40000000f00 */
[----:B--2-4-:R-:W-:Y:S05]  /*10800*/  CALL.REL.NOINC `($__internal_55_$__cuda_sm70_shflsync_up_p) ;  /* 0x000005f000007944 */ /* 0x014fea0003c00000 */
        /* <DEDUP_REMOVED lines=23> */
.L_x_3332:
[----:B------:R-:W-:Y:S02]  /*10980*/  MOV R3, 0x1 ;  /* 0x0000000100037802 */ /* 0x000fe40000000f00 */
[----:B------:R-:W-:Y:S02]  /*10990*/  MOV R2, 0x109b0 ;  /* 0x000109b000027802 */ /* 0x000fe40000000f00 */
[----:B------:R-:W-:Y:S05]  /*109a0*/  CALL.REL.NOINC `($__internal_55_$__cuda_sm70_shflsync_up_p) ;  /* 0x0000045000007944 */ /* 0x000fea0003c00000 */
[----:B------:R-:W-:Y:S01]  /*109b0*/  MOV R2, R4 ;  /* 0x0000000400027202 */ /* 0x000fe20000000f00 */
[----:B------:R-:W-:Y:S05]  /*109c0*/  BRA `(.L_x_3380) ;  /* 0xffffe0f000007947 */ /* 0x000fea000383ffff */
.L_x_3333:
        /* <DEDUP_REMOVED lines=26> */
.L_x_3335:
[----:B------:R-:W-:Y:S02]  /*10b70*/  SEL R0, RZ, 0x1, P0 ;  /* 0x00000001ff007807 */ /* 0x000fe40000000000 */
[----:B------:R-:W-:Y:S02]  /*10b80*/  MOV R2, 0x10ba0 ;  /* 0x00010ba000027802 */ /* 0x000fe40000000f00 */
[----:B-1----:R-:W-:Y:S05]  /*10b90*/  CALL.REL.NOINC `($__internal_56_$__cuda_sm70_votesync_ballot) ;  /* 0x000002c000007944 */ /* 0x002fea0003c00000 */
[----:B------:R-:W-:Y:S01]  /*10ba0*/  MOV R5, R0 ;  /* 0x0000000000057202 */ /* 0x000fe20000000f00 */
[----:B------:R-:W-:Y:S05]  /*10bb0*/  BRA `(.L_x_3382) ;  /* 0xffffe09000007947 */ /* 0x000fea000383ffff */
.L_x_3336:
[----:B------:R4:W-:Y:S01]  /*10bc0*/  STL [R1], R6 ;  /* 0x0000000601007387 */ /* 0x0009e20000100800 */
[----:B---3--:R-:W-:Y:S01]  /*10bd0*/  IMAD.MOV.U32 R3, RZ, RZ, R11 ;  /* 0x000000ffff037224 */ /* 0x008fe200078e000b */
[----:B------:R-:W-:Y:S02]  /*10be0*/  MOV R0, 0x1f ;  /* 0x0000001f00007802 */ /* 0x000fe40000000f00 */
[----:B------:R-:W-:Y:S02]  /*10bf0*/  MOV R2, 0x10c10 ;  /* 0x00010c1000027802 */ /* 0x000fe40000000f00 */
[----:B-12-4-:R-:W-:Y:S05]  /*10c00*/  CALL.REL.NOINC `($__internal_54_$__cuda_sm70_shflsync_idx_p) ;  /* 0x0000015000007944 */ /* 0x016fea0003c00000 */
[----:B------:R2:W-:Y:S01]  /*10c10*/  STL [R1], R7 ;  /* 0x0000000701007387 */ /* 0x0005e20000100800 */
[----:B------:R-:W-:Y:S01]  /*10c20*/  IMAD.MOV.U32 R6, RZ, RZ, R0 ;  /* 0x000000ffff067224 */ /* 0x000fe200078e0000 */
[----:B------:R-:W-:Y:S01]  /*10c30*/  MOV R3, R11 ;  /* 0x0000000b00037202 */ /* 0x000fe20000000f00 */
[----:B------:R-:W-:Y:S01]  /*10c40*/  IMAD.MOV.U32 R0, RZ, RZ, 0x1f ;  /* 0x0000001fff007424 */ /* 0x000fe200078e00ff */
[----:B------:R-:W-:-:S02]  /*10c50*/  MOV R2, 0x10c70 ;  /* 0x00010c7000027802 */ /* 0x000fc40000000f00 */
[----:B-12--5:R-:W-:Y:S05]  /*10c60*/  CALL.REL.NOINC `($__internal_54_$__cuda_sm70_shflsync_idx_p) ;  /* 0x000000f000007944 */ /* 0x026fea0003c00000 */
[----:B------:R-:W-:Y:S01]  /*10c70*/  MOV R7, R0 ;  /* 0x0000000000077202 */ /* 0x000fe20000000f00 */
[----:B-1---5:R-:W-:Y:S05]  /*10c80*/  BRA `(.L_x_3383) ;  /* 0xffffe00000007947 */ /* 0x022fea000383ffff */
.L_x_3339:
[----:B------:R2:W-:Y:S01]  /*10c90*/  STL [R1], R4 ;  /* 0x0000000401007387 */ /* 0x0005e20000100800 */
[----:B------:R-:W-:Y:S01]  /*10ca0*/  IMAD.MOV.U32 R3, RZ, RZ, R0 ;  /* 0x000000ffff037224 */ /* 0x000fe200078e0000 */
[----:B------:R-:W-:-:S02]  /*10cb0*/  MOV R0, 0x1f ;  /* 0x0000001f00007802 */ /* 0x000fc40000000f00 */
[----:B------:R-:W-:Y:S02]  /*10cc0*/  MOV R2, 0x10ce0 ;  /* 0x00010ce000027802 */ /* 0x000fe40000000f00 */
[----:B-1234-:R-:W-:Y:S05]  /*10cd0*/  CALL.REL.NOINC `($__internal_54_$__cuda_sm70_shflsync_idx_p) ;  /* 0x0000008000007944 */ /* 0x01efea0003c00000 */
[----:B------:R-:W-:Y:S01]  /*10ce0*/  MOV R10, R0 ;  /* 0x00000000000a7202 */ /* 0x000fe20000000f00 */
[----:B-1---5:R-:W-:Y:S05]  /*10cf0*/  BRA `(.L_x_3338) ;  /* 0xffffdff000007947 */ /* 0x022fea000383ffff */
        .weak           $__internal_53_$__cuda_sm70_shflsync_bfly_p
        .type           $__internal_53_$__cuda_sm70_shflsync_bfly_p,@function
        .size           $__internal_53_$__cuda_sm70_shflsync_bfly_p,($__internal_54_$__cuda_sm70_shflsync_idx_p - $__internal_53_$__cuda_sm70_shflsync_bfly_p)
$__internal_53_$__cuda_sm70_shflsync_bfly_p:
[----:B------:R-:W-:Y:S02]  /*10d00*/  MOV R169, 0xffffffff ;  /* 0xffffffff00a97802 */ /* 0x000fe40000000f00 */
[----:B------:R-:W-:Y:S02]  /*10d10*/  MOV R3, 0x1f ;  /* 0x0000001f00037802 */ /* 0x000fe40000000f00 */
[----:B------:R-:W-:Y:S04]  /*10d20*/  WARPSYNC R169 ;  /* 0x000000a900007348 */ /* 0x000fe80003800000 */
[----:B------:R1:W2:Y:S02]  /*10d30*/  SHFL.BFLY PT, R0, R132, R0, R3 ;  /* 0x0c00000084007389 */ /* 0x0002a400000e0003 */
[----:B-1----:R-:W-:-:S04]  /*10d40*/  MOV R3, 0x0 ;  /* 0x0000000000037802 */ /* 0x002fc80000000f00 */
[----:B--2---:R-:W-:Y:S05]  /*10d50*/  RET.REL.NODEC R2 `(_ZN7cutlass13device_kernelIN5flash19enable_sm80_to_sm89INS1_16FlashAttnFwdSm80INS1_25CollectiveMainloopFwdSm80ILi8ELi1ELb1EN4cute5tupleIJNS5_1CILi128EEENS7_ILi48EEENS7_ILi256EEEEEELi256ENS_6half_tEfNS_4arch4Sm80ELb0ELb0ELb0ELb1ELb1ELb0ELb1ELb1EEENS1_21CollectiveEpilogueFwdINS6_IJS8_SA_S9_EEENS6_IJNS7_ILi1EEESI_SI_EEESC_SE_Li256ELb1ELb1ELb1ELb0EEENS1_36VarlenDynamicPersistentTileSchedulerILi128ELi48ELi256ELi256ELb1ELb1ELb0ELb0ELb1ELb1EEEEEEEEEvNT_6ParamsE) ;  /* 0xfffef2a002007950 */ /* 0x004fea0003c3ffff */
        .weak           $__internal_54_$__cuda_sm70_shflsync_idx_p
        .type           $__internal_54_$__cuda_sm70_shflsync_idx_p,@function
        .size           $__internal_54_$__cuda_sm70_shflsync_idx_p,($__internal_55_$__cuda_sm70_shflsync_up_p - $__internal_54_$__cuda_sm70_shflsync_idx_p)
$__internal_54_$__cuda_sm70_shflsync_idx_p:
[----:B------:R1:W-:Y:S04]  /*10d60*/  STL [R1+0x190], R5 ;  /* 0x0001900501007387 */ /* 0x0003e80000100800 */
[----:B------:R2:W-:Y:S01]  /*10d70*/  STL [R1+0x18c], R4 ;  /* 0x00018c0401007387 */ /* 0x0005e20000100800 */
[----:B-1----:R-:W-:-:S03]  /*10d80*/  MOV R5, 0xffffffff ;  /* 0xffffffff00057802 */ /* 0x002fc60000000f00 */
[----:B--2---:R-:W2:Y:S01]  /*10d90*/  LDL.LU R4, [R1] ;  /* 0x0000000001047983 */ /* 0x004ea20000300800 */
[----:B------:R-:W-:Y:S04]  /*10da0*/  WARPSYNC R5 ;  /* 0x0000000500007348 */ /* 0x000fe80003800000 */
[----:B--2---:R1:W2:Y:S04]  /*10db0*/  SHFL.IDX PT, R0, R4, R3, R0 ;  /* 0x0000000304007389 */ /* 0x0042a800000e0000 */
[----:B-1----:R1:W5:Y:S04]  /*10dc0*/  LDL.LU R5, [R1+0x190] ;  /* 0x0001900001057983 */ /* 0x0023680000300800 */
[----:B------:R1:W5:Y:S01]  /*10dd0*/  LDL.LU R4, [R1+0x18c] ;  /* 0x00018c0001047983 */ /* 0x0003620000300800 */
[----:B------:R-:W-:-:S04]  /*10de0*/  MOV R3, 0x0 ;  /* 0x0000000000037802 */ /* 0x000fc80000000f00 */
[----:B--2---:R-:W-:Y:S05]  /*10df0*/  RET.REL.NODEC R2 `(_ZN7cutlass13device_kernelIN5flash19enable_sm80_to_sm89INS1_16FlashAttnFwdSm80INS1_25CollectiveMainloopFwdSm80ILi8ELi1ELb1EN4cute5tupleIJNS5_1CILi128EEENS7_ILi48EEENS7_ILi256EEEEEELi256ENS_6half_tEfNS_4arch4Sm80ELb0ELb0ELb0ELb1ELb1ELb0ELb1ELb1EEENS1_21CollectiveEpilogueFwdINS6_IJS8_SA_S9_EEENS6_IJNS7_ILi1EEESI_SI_EEESC_SE_Li256ELb1ELb1ELb1ELb0EEENS1_36VarlenDynamicPersistentTileSchedulerILi128ELi48ELi256ELi256ELb1ELb1ELb0ELb0ELb1ELb1EEEEEEEEEvNT_6ParamsE) ;  /* 0xfffef20002007950 */ /* 0x004fea0003c3ffff */
        .weak           $__internal_55_$__cuda_sm70_shflsync_up_p
        .type           $__internal_55_$__cuda_sm70_shflsync_up_p,@function
        .size           $__internal_55_$__cuda_sm70_shflsync_up_p,($__internal_56_$__cuda_sm70_votesync_ballot - $__internal_55_$__cuda_sm70_shflsync_up_p)
$__internal_55_$__cuda_sm70_shflsync_up_p:
[----:B------:R-:W-:Y:S02]  /*10e00*/  MOV R4, RZ ;  /* 0x000000ff00047202 */ /* 0x000fe40000000f00 */
[----:B------:R-:W-:-:S04]  /*10e10*/  MOV R11, 0xffffffff ;  /* 0xffffffff000b7802 */ /* 0x000fc80000000f00 */
[----:B------:R-:W-:Y:S04]  /*10e20*/  WARPSYNC R11 ;  /* 0x0000000b00007348 */ /* 0x000fe80003800000 */
[----:B------:R1:W2:Y:S02]  /*10e30*/  SHFL.UP PT, R4, R0, R3, R4 ;  /* 0x0400000300047389 */ /* 0x0002a400000e0004 */
[----:B-1----:R-:W-:-:S04]  /*10e40*/  MOV R3, 0x0 ;  /* 0x0000000000037802 */ /* 0x002fc80000000f00 */
[----:B--2---:R-:W-:Y:S05]  /*10e50*/  RET.REL.NODEC R2 `(_ZN7cutlass13device_kernelIN5flash19enable_sm80_to_sm89INS1_16FlashAttnFwdSm80INS1_25CollectiveMainloopFwdSm80ILi8ELi1ELb1EN4cute5tupleIJNS5_1CILi128EEENS7_ILi48EEENS7_ILi256EEEEEELi256ENS_6half_tEfNS_4arch4Sm80ELb0ELb0ELb0ELb1ELb1ELb0ELb1ELb1EEENS1_21CollectiveEpilogueFwdINS6_IJS8_SA_S9_EEENS6_IJNS7_ILi1EEESI_SI_EEESC_SE_Li256ELb1ELb1ELb1ELb0EEENS1_36VarlenDynamicPersistentTileSchedulerILi128ELi48ELi256ELi256ELb1ELb1ELb0ELb0ELb1ELb1EEEEEEEEEvNT_6ParamsE) ;  /* 0xfffef1a002007950 */ /* 0x004fea0003c3ffff */
        .weak           $__internal_56_$__cuda_sm70_votesync_ballot
        .type           $__internal_56_$__cuda_sm70_votesync_ballot,@function
        .size           $__internal_56_$__cuda_sm70_votesync_ballot,(.L_x_6529 - $__internal_56_$__cuda_sm70_votesync_ballot)
$__internal_56_$__cuda_sm70_votesync_ballot:
[----:B------:R-:W-:Y:S01]  /*10e60*/  ISETP.NE.U32.AND P0, PT, R0, 0x1, PT ;  /* 0x000000010000780c */ /* 0x000fe20003f05070 */
[----:B------:R-:W-:-:S04]  /*10e70*/  IMAD.MOV.U32 R3, RZ, RZ, -0x1 ;  /* 0xffffffffff037424 */ /* 0x000fc800078e00ff */
[----:B------:R-:W-:Y:S08]  /*10e80*/  WARPSYNC R3 ;  /* 0x0000000300007348 */ /* 0x000ff00003800000 */
[----:B------:R-:W-:-:S04]  /*10e90*/  VOTE.ANY R0, PT, !P0 ;  /* 0x0000000000007806 */ /* 0x000fc800040e0100 */
[----:B------:R-:W-:Y:S01]  /*10ea0*/  LOP3.LUT R0, R0, R3, RZ, 0xc0, !PT ;  /* 0x0000000300007212 */ /* 0x000fe200078ec0ff */
[----:B------:R-:W-:-:S04]  /*10eb0*/  IMAD.MOV.U32 R3, RZ, RZ, 0x0 ;  /* 0x00000000ff037424 */ /* 0x000fc800078e00ff */
[----:B------:R-:W-:Y:S05]  /*10ec0*/  RET.REL.NODEC R2 `(_ZN7cutlass13device_kernelIN5flash19enable_sm80_to_sm89INS1_16FlashAttnFwdSm80INS1_25CollectiveMainloopFwdSm80ILi8ELi1ELb1EN4cute5tupleIJNS5_1CILi128EEENS7_ILi48EEENS7_ILi256EEEEEELi256ENS_6half_tEfNS_4arch4Sm80ELb0ELb0ELb0ELb1ELb1ELb0ELb1ELb1EEENS1_21CollectiveEpilogueFwdINS6_IJS8_SA_S9_EEENS6_IJNS7_ILi1EEESI_SI_EEESC_SE_Li256ELb1ELb1ELb1ELb0EEENS1_36VarlenDynamicPersistentTileSchedulerILi128ELi48ELi256ELi256ELb1ELb1ELb0ELb0ELb1ELb1EEEEEEEEEvNT_6ParamsE) ;  /* 0xfffef13002007950 */ /* 0x000fea0003c3ffff */
.L_x_3384:
        /* <DEDUP_REMOVED lines=11> */
.L_x_6529:


//--------------------- .text._ZN7cutlass13device_kernelIN5flash19enable_sm80_to_sm89INS1_16FlashAttnFwdSm80INS1_25CollectiveMainloopFwdSm80ILi8ELi1ELb0EN4cute5tupleIJNS5_1CILi128EEENS7_ILi32EEENS7_ILi256EEEEEELi256ENS_6half_tEfNS_4arch4Sm80ELb0ELb0ELb0ELb1ELb1ELb1ELb1ELb1EEENS1_21CollectiveEpilogueFwdINS6_IJS8_SA_S9_EEENS6_IJNS7_ILi1EEESI_SI_EEESC_SE_Li256ELb1ELb1ELb1ELb0EEENS1_36VarlenDynamicPersistentTileSchedulerILi128ELi32ELi256ELi256ELb1ELb1ELb0ELb0ELb1ELb1EEEEEEEEEvNT_6ParamsE --------------------------
	.section	.text._ZN7cutlass13device_kernelIN5flash19enable_sm80_to_sm89INS1_16FlashAttnFwdSm80INS1_25CollectiveMainloopFwdSm80ILi8ELi1ELb0EN4cute5tupleIJNS5_1CILi128EEENS7_ILi32EEENS7_ILi256EEEEEELi256ENS_6half_tEfNS_4arch4Sm80ELb0ELb0ELb0ELb1ELb1ELb1ELb1ELb1EEENS1_21CollectiveEpilogueFwdINS6_IJS8_SA_S9_EEENS6_IJNS7_ILi1EEESI_SI_EEESC_SE_Li256ELb1ELb1ELb1ELb0EEENS1_36VarlenDynamicPersistentTileSchedulerILi128ELi32ELi256ELi256ELb1ELb1ELb0ELb0ELb1ELb1EEEEEEEEEvNT_6ParamsE,"ax",@progbits
	.sectioninfo	@"SHI_REGISTERS=255"
	.align	128
.text._ZN7cutlass13device_kernelIN5flash19enable_sm80_to_sm89INS1_16FlashAttnFwdSm80INS1_25CollectiveMainloopFwdSm80ILi8ELi1ELb0EN4cute5tupleIJNS5_1CILi128EEENS7_ILi32EEENS7_ILi256EEEEEELi256ENS_6half_tEfNS_4arch4Sm80ELb0ELb0ELb0ELb1ELb1ELb1ELb1ELb1EEENS1_21CollectiveEpilogueFwdINS6_IJS8_SA_S9_EEENS6_IJNS7_ILi1EEESI_SI_EEESC_SE_Li256ELb1ELb1ELb1ELb0EEENS1_36VarlenDynamicPersistentTileSchedulerILi128ELi32ELi256ELi256ELb1ELb1ELb0ELb0ELb1ELb1EEEEEEEEEvNT_6ParamsE:
        .type           _ZN7cutlass13device_kernelIN5flash19enable_sm80_to_sm89INS1_16FlashAttnFwdSm80INS1_25CollectiveMainloopFwdSm80ILi8ELi1ELb0EN4cute5tupleIJNS5_1CILi128EEENS7_ILi32EEENS7_ILi256EEEEEELi256ENS_6half_tEfNS_4arch4Sm80ELb0ELb0ELb0ELb1ELb1ELb1ELb1ELb1EEENS1_21CollectiveEpilogueFwdINS6_IJS8_SA_S9_EEENS6_IJNS7_ILi1EEESI_SI_EEESC_SE_Li256ELb1ELb1ELb1ELb0EEENS1_36VarlenDynamicPersistentTileSchedulerILi128ELi32ELi256ELi256ELb1ELb1ELb0ELb0ELb1ELb1EEEEEEEEEvNT_6ParamsE,@function
        .size           _ZN7cutlass13device_kernelIN5flash19enable_sm80_to_sm89INS1_16FlashAttnFwdSm80INS1_25CollectiveMainloopFwdSm80ILi8ELi1ELb0EN4cute5tupleIJNS5_1CILi128EEENS7_ILi32EEENS7_ILi256EEEEEELi256ENS_6half_tEfNS_4arch4Sm80ELb0ELb0ELb0ELb1ELb1ELb1ELb1ELb1EEENS1_21CollectiveEpilogueFwdINS6_IJS8_SA_S9_EEENS6_IJNS7_ILi1EEESI_SI_EEESC_SE_Li256ELb1ELb1ELb1ELb0EEENS1_36VarlenDynamicPersistentTileSchedulerILi128ELi32ELi256ELi256ELb1ELb1ELb0ELb0ELb1ELb1EEEEEEEEEvNT_6ParamsE,(.L_x_6534 - _ZN7cutlass13device_kernelIN5flash19enable_sm80_to_sm89INS1_16FlashAttnFwdSm80INS1_25CollectiveMainloopFwdSm80ILi8ELi1ELb0EN4cute5tupleIJNS5_1CILi128EEENS7_ILi32EEENS7_ILi256EEEEEELi256ENS_6half_tEfNS_4arch4Sm80ELb0ELb0ELb0ELb1ELb1ELb1ELb1ELb1EEENS1_21CollectiveEpilogueFwdINS6_IJS8_SA_S9_EEENS6_IJNS7_ILi1EEESI_SI_EEESC_SE_Li256ELb1ELb1ELb1ELb0EEENS1_36VarlenDynamicPersistentTileSchedulerILi128ELi32ELi256ELi256ELb1ELb1ELb0ELb0ELb1ELb1EEEEEEEEEvNT_6ParamsE)
        .other          _ZN7cutlass13device_kernelIN5flash19enable_sm80_to_sm89INS1_16FlashAttnFwdSm80INS1_25CollectiveMainloopFwdSm80ILi8ELi1ELb0EN4cute5tupleIJNS5_1CILi128EEENS7_ILi32EEENS7_ILi256EEEEEELi256ENS_6half_tEfNS_4arch4Sm80ELb0ELb0ELb0ELb1ELb1ELb1ELb1ELb1EEENS1_21CollectiveEpilogueFwdINS6_IJS8_SA_S9_EEENS6_IJNS7_ILi1EEESI_SI_EEESC_SE_Li256ELb1ELb1ELb1ELb0EEENS1_36VarlenDynamicPersistentTileSchedulerILi128ELi32ELi256ELi256ELb1ELb1ELb0ELb0ELb1ELb1EEEEEEEEEvNT_6ParamsE,@"STO_CUDA_ENTRY STV_DEFAULT"
_ZN7cutlass13device_kernelIN5flash19enable_sm80_to_sm89INS1_16FlashAttnFwdSm80INS1_25CollectiveMainloopFwdSm80ILi8ELi1ELb0EN4cute5tupleIJNS5_1CILi128EEENS7_ILi32EEENS7_ILi256EEEEEELi256ENS_6half_tEfNS_4arch4Sm80ELb0ELb0ELb0ELb1ELb1ELb1ELb1ELb1EEENS1_21CollectiveEpilogueFwdINS6_IJS8_SA_S9_EEENS6_IJNS7_ILi1EEESI_SI_EEESC_SE_Li256ELb1ELb1ELb1ELb0EEENS1_36VarlenDynamicPersistentTileSchedulerILi128ELi32ELi256ELi256ELb1ELb1ELb0ELb0ELb1ELb1EEEEEEEEEvNT_6ParamsE:
        /* <DEDUP_REMOVED lines=52> */
.L_x_3390:
        /* <DEDUP_REMOVED lines=17> */
.L_x_3562:
        /* <DEDUP_REMOVED lines=16> */
.L_x_3563:
[----:B---3--:R-:W-:-:S05]  /*0550*/  IMAD R0, R0, c[0x0][0x538], RZ ;  /* 0x00014e0000007a24 */ /* 0x008fca00078e02ff */
[----:B------:R-:W-:-:S04]  /*0560*/  IADD3 R6, R0, R6, RZ ;  /* 0x0000000600067210 */ /* 0x000fc80007ffe0ff */
[----:B------:R-:W-:-:S13]  /*0570*/  ISETP.GT.AND P0, PT, R6, UR4, PT ;  /* 0x0000000406007c0c */ /* 0x000fda000bf04270 */
[----:B-12---:R-:W-:Y:S05]  /*0580*/  @!P0 BRA `(.L_x_3390) ;  /* 0xfffffdb000008947 */ /* 0x006fea000383ffff */
.L_x_3386:
[----:B------:R-:W-:-:S05]  /*0590*/  IADD3 R12, -R0, R6, RZ ;  /* 0x00000006000c7210 */ /* 0x000fca0007ffe1ff */
[----:B------:R-:W-:-:S05]  /*05a0*/  IMAD R0, R4, c[0x0][0x538], R12 ;  /* 0x00014e0004007a24 */ /* 0x000fca00078e020c */
[----:B------:R-:W-:Y:S01]  /*05b0*/  ISETP.GT.AND P0, PT, R0, UR4, PT ;  /* 0x0000000400007c0c */ /* 0x000fe2000bf04270 */
[----:B------:R-:W-:-:S12]  /*05c0*/  BRA.DIV ~URZ, `(.L_x_3391) ;  /* 0x00016c427f007947 */ /* 0x000fd8000b800000 */
[----:B------:R-:W-:-:S04]  /*05d0*/  VOTE.ANY R0, PT, !P0 ;  /* 0x0000000000007806 */ /* 0x000fc800040e0100 */
.L_x_3564:
[----:B------:R1:W3:Y:S01]  /*05e0*/  POPC R13, R0 ;  /* 0x00000000000d7309 */ /* 0x0002e20000000000 */
[----:B------:R-:W-:Y:S05]  /*05f0*/  BRA.DIV ~URZ, `(.L_x_3392) ;  /* 0x00016c527f007947 */ /* 0x000fea000b800000 */
[----:B---3--:R3:W4:Y:S01]  /*0600*/  SHFL.IDX PT, R11, R8, R13, 0x1f ;  /* 0x00001f0d080b7589 */ /* 0x00872200000e0000 */
[----:B------:R-:W-:-:S03]  /*0610*/  MOV R6, RZ ;  /* 0x000000ff00067202 */ /* 0x000fc60000000f00 */
[----:B------:R3:W1:Y:S04]  /*0620*/  SHFL.IDX PT, R10, R7, R13, 0x1f ;  /* 0x00001f0d070a7589 */ /* 0x00066800000e0000 */
.L_x_3565:
[----:B------:R-:W-:Y:S01]  /*0630*/  ISETP.NE.AND P0, PT, R0, RZ, PT ;  /* 0x000000ff0000720c */ /* 0x000fe20003f05270 */
[----:B------:R-:W-:-:S12]  /*0640*/  BSSY B0, `(.L_x_3393) ;  /* 0x0000005000007945 */ /* 0x000fd80003800000 */
[----:B------:R-:W-:Y:S05]  /*0650*/  @!P0 BRA `(.L_x_3394) ;  /* 0x0000003000008947 */ /* 0x000fea0003800000 */
[----:B------:R-:W-:Y:S01]  /*0660*/  IADD3 R202, R13, -0x1, RZ ;  /* 0xffffffff0dca7810 */ /* 0x000fe20007ffe0ff */
[----:B------:R-:W-:Y:S05]  /*0670*/  BRA.DIV ~URZ, `(.L_x_3395) ;  /* 0x00016cb27f007947 */ /* 0x000fea000b800000 */
[----:B------:R3:W4:Y:S02]  /*0680*/  SHFL.IDX PT, R6, R4, R202, 0x1f ;  /* 0x00001fca04067589 */ /* 0x00072400000e0000 */
.L_x_3394:
[----:B------:R-:W-:Y:S05]  /*0690*/  BSYNC B0 ;  /* 0x0000000000007941 */ /* 0x000fea0003800000 */
.L_x_3393:
        /* <DEDUP_REMOVED lines=65> */
.L_x_3387:
[----:B--2---:R-:W-:Y:S01]  /*0ab0*/  IMAD.MOV.U32 R229, RZ, RZ, RZ ;  /* 0x000000ffffe57224 */ /* 0x004fe200078e00ff */
[----:B------:R-:W-:Y:S01]  /*0ac0*/  MOV R230, RZ ;  /* 0x000000ff00e67202 */ /* 0x000fe20000000f00 */
[----:B------:R-:W-:Y:S01]  /*0ad0*/  IMAD.U32 R228, RZ, RZ, UR4 ;  /* 0x00000004ffe47e24 */ /* 0x000fe2000f8e00ff */
[----:B------:R-:W-:Y:S02]  /*0ae0*/  MOV R231, c[0x0][0x53c] ;  /* 0x00014f0000e77a02 */ /* 0x000fe40000000f00 */
.L_x_3396:
[----:B------:R-:W-:Y:S01]  /*0af0*/  ISETP.NE.AND P0, PT, R14, RZ, PT ;  /* 0x000000ff0e00720c */ /* 0x000fe20003f05270 */
[----:B------:R-:W-:-:S12]  /*0b00*/  WARPSYNC 0xffffffff ;  /* 0xffffffff00007948 */ /* 0x000fd80003800000 */
[----:B------:R1:W-:Y:S04]  /*0b10*/  @!P0 STS.128 [0x20080], R228 ;  /* 0x020080e4ff008388 */ /* 0x0003e80000000c00 */
[----:B------:R-:W-:Y:S06]  /*0b20*/  BAR.ARV 0x5, 0x100 ;  /* 0x0144000000007b1d */ /* 0x000fec0000002000 */
.L_x_3385:
        /* <DEDUP_REMOVED lines=34> */
[C---:B------:R-:W-:Y:S01]  /*0d50*/  IMAD.SHL.U32 R8, R213.reuse, 0x40, RZ ;  /* 0x00000040d5087824 */ /* 0x040fe200078e00ff */
[----:B------:R-:W-:Y:S01]  /*0d60*/  LEA.HI R0, R2, R4, RZ, 0x3 ;  /* 0x0000000402007211 */ /* 0x000fe200078f18ff */
[C---:B------:R-:W-:Y:S01]  /*0d70*/  IMAD.SHL.U32 R140, R213.reuse, 0x4, RZ ;  /* 0x00000004d58c7824 */ /* 0x040fe200078e00ff */
        /* <DEDUP_REMOVED lines=109> */
[----:B------:R-:W-:Y:S01]  /*1450*/  STL [R1+0x38], R30 ;  /* 0x0000381e01007387 */ /* 0x000fe20000100800 */
[----:B------:R-:W-:Y:S01]  /*1460*/  SHF.R.S32.HI R6, RZ, 0x1f, R139 ;  /* 0x0000001fff067819 */ /* 0x000fe2000001148b */
[----:B------:R-:W-:Y:S01]  /*1470*/  IMAD.SHL.U32 R249, R8, 0x2, RZ ;  /* 0x0000000208f97824 */ /* 0x000fe200078e00ff */
[----:B------:R-:W-:Y:S01]  /*1480*/  LOP3.LUT R11, R29, 0x38, R134, 0xf8, !PT ;  /* 0x000000381d0b7812 */ /* 0x000fe200078ef886 */
        /* <DEDUP_REMOVED lines=12> */
[----:B------:R-:W-:Y:S02]  /*1550*/  LOP3.LUT R205, R5, 0xfffffff8, RZ, 0xc0, !PT ;  /* 0xfffffff805cd7812 */ /* 0x000fe400078ec0ff */
[----:B------:R-:W-:-:S02]  /*1560*/  LEA R9, R9, 0x10080, 0x1 ;  /* 0x0001008009097811 */ /* 0x000fc400078e08ff */
[C---:B------:R-:W-:Y:S02]  /*1570*/  IADD3 R35, R249.reuse, 0x18, RZ ;  /* 0x00000018f9237810 */ /* 0x040fe40007ffe0ff */
[C---:B------:R-:W-:Y:S02]  /*1580*/  IADD3 R34, R249.reuse, 0x30, RZ ;  /* 0x00000030f9227810 */ /* 0x040fe40007ffe0ff */
[----:B------:R-:W-:Y:S02]  /*1590*/  IADD3 R31, R249, 0x48, RZ ;  /* 0x00000048f91f7810 */ /* 0x000fe40007ffe0ff */
[----:B-1----:R-:W-:Y:S02]  /*15a0*/  SHF.L.U64.HI R16, R143, 0x1, R7 ;  /* 0x000000018f107819 */ /* 0x002fe40000010207 */
[----:B------:R-:W-:Y:S02]  /*15b0*/  SHF.L.U64.HI R7, R139, 0x1, R6 ;  /* 0x000000018b077819 */ /* 0x000fe40000010206 */
[C---:B------:R-:W-:Y:S01]  /*15c0*/  IADD3 R28, R249.reuse, 0x60, RZ ;  /* 0x00000060f91c7810 */ /* 0x040fe20007ffe0ff */
[----:B------:R-:W-:Y:S01]  /*15d0*/  STL [R1+0x34], R16 ;  /* 0x0000341001007387 */ /* 0x000fe20000100800 */
[----:B------:R-:W-:-:S02]  /*15e0*/  IADD3 R25, R249, 0x78, RZ ;  /* 0x00000078f9197810 */ /* 0x000fc40007ffe0ff */
[C---:B------:R-:W-:Y:S01]  /*15f0*/  IADD3 R22, R249.reuse, 0x90, RZ ;  /* 0x00000090f9167810 */ /* 0x040fe20007ffe0ff */
[----:B------:R1:W-:Y:S01]  /*1600*/  STL [R1+0x30], R7 ;  /* 0x0000300701007387 */ /* 0x0003e20000100800 */
[C---:B------:R-:W-:Y:S02]  /*1610*/  IADD3 R250, R249.reuse, 0xf8, RZ ;  /* 0x000000f8f9fa7810 */ /* 0x040fe40007ffe0ff */
[----:B------:R-:W-:Y:S01]  /*1620*/  SEL R6, R12, 0xffffffe0, !P1 ;  /* 0xffffffe00c067807 */ /* 0x000fe20004800000 */
[----:B------:R2:W-:Y:S01]  /*1630*/  STL [R1+0x2c], R2 ;  /* 0x00002c0201007387 */ /* 0x0005e20000100800 */
[C---:B------:R-:W-:Y:S02]  /*1640*/  IADD3 R252, R249.reuse, 0xe8, RZ ;  /* 0x000000e8f9fc7810 */ /* 0x040fe40007ffe0ff */
[----:B------:R-:W-:Y:S01]  /*1650*/  IADD3 R251, R249, 0xf0, RZ ;  /* 0x000000f0f9fb7810 */ /* 0x000fe20007ffe0ff */
[----:B------:R3:W-:Y:S01]  /*1660*/  STL [R1+0x50], R8 ;  /* 0x0000500801007387 */ /* 0x0007e20000100800 */
[----:B------:R-:W-:Y:S01]  /*1670*/  LEA R194, R3, 0x10080, 0x1 ;  /* 0x0001008003c27811 */ /* 0x000fe200078e08ff */
[----:B------:R-:W-:Y:S01]  /*1680*/  IMAD.IADD R241, R237, 0x1, R6 ;  /* 0x00000001edf17824 */ /* 0x000fe200078e0206 */
[----:B------:R-:W-:Y:S01]  /*1690*/  LEA R186, R4, 0x8080, 0x1 ;  /* 0x0000808004ba7811 */ /* 0x000fe200078e08ff */
[----:B------:R4:W-:Y:S01]  /*16a0*/  STL [R1], R0 ;  /* 0x0000000001007387 */ /* 0x0009e20000100800 */
[C---:B------:R-:W-:Y:S01]  /*16b0*/  IADD3 R37, R249.reuse, 0x8, RZ ;  /* 0x00000008f9257810 */ /* 0x040fe20007ffe0ff */
[----:B------:R-:W-:Y:S01]  /*16c0*/  IMAD.IADD R240, R6, 0x1, R238 ;  /* 0x0000000106f07824 */ /* 0x000fe200078e02ee */
[----:B------:R-:W-:Y:S01]  /*16d0*/  IADD3 R36, R249, 0x10, RZ ;  /* 0x00000010f9247810 */ /* 0x000fe20007ffe0ff */
[----:B------:R-:W-:Y:S01]  /*16e0*/  STL [R1+0x28], R10 ;  /* 0x0000280a01007387 */ /* 0x000fe20000100800 */
[----:B------:R-:W-:-:S02]  /*16f0*/  IADD3 R199, R134, 0x80, RZ ;  /* 0x0000008086c77810 */ /* 0x000fc40007ffe0ff */
[----:B------:R-:W-:Y:S01]  /*1700*/  IADD3 R200, R134, 0xc0, RZ ;  /* 0x000000c086c87810 */ /* 0x000fe20007ffe0ff */
[----:B------:R5:W-:Y:S01]  /*1710*/  STL [R1+0x24], R9 ;  /* 0x0000240901007387 */ /* 0x000be20000100800 */
[C---:B------:R-:W-:Y:S02]  /*1720*/  IADD3 R248, R249.reuse, 0x20, RZ ;  /* 0x00000020f9f87810 */ /* 0x040fe40007ffe0ff */
[----:B------:R-:W-:Y:S02]  /*1730*/  IADD3 R247, R249, 0x28, RZ ;  /* 0x00000028f9f77810 */ /* 0x000fe40007ffe0ff */
        /* <DEDUP_REMOVED lines=8> */
[----:B------:R-:W-:Y:S01]  /*17c0*/  LEA R235, R2, 0x10080, 0x1 ;  /* 0x0001008002eb7811 */ /* 0x000fe200078e08ff */
[----:B------:R-:W-:Y:S01]  /*17d0*/  IMAD.IADD R242, R240, 0x1, R7 ;  /* 0x00000001f0f27824 */ /* 0x000fe200078e0207 */
[----:B------:R-:W-:-:S02]  /*17e0*/  LEA R5, R8, 0x10080, 0x1 ;  /* 0x0001008008057811 */ /* 0x000fc400078e08ff */
[----:B------:R-:W-:Y:S02]  /*17f0*/  SHF.R.S32.HI R8, RZ, 0x1f, R35 ;  /* 0x0000001fff087819 */ /* 0x000fe40000011423 */
[----:B----4-:R-:W-:Y:S01]  /*1800*/  SEL R0, R19, 0xffffffc0, !P3 ;  /* 0xffffffc013007807 */ /* 0x010fe20005800000 */
[----:B------:R1:W-:Y:S01]  /*1810*/  STL [R1+0x20], R5 ;  /* 0x0000200501007387 */ /* 0x0003e20000100800 */
[----:B------:R-:W-:Y:S02]  /*1820*/  SHF.R.S32.HI R8, RZ, 0x1f, R34 ;  /* 0x0000001fff087819 */ /* 0x000fe40000011422 */
[----:B------:R-:W-:Y:S01]  /*1830*/  SEL R2, R12, 0xffffffe0, !P4 ;  /* 0xffffffe00c027807 */ /* 0x000fe20006000000 */
[----:B------:R-:W-:Y:S01]  /*1840*/  IMAD.IADD R197, R194, 0x1, R0 ;  /* 0x00000001c2c57824 */ /* 0x000fe200078e0200 */
[C---:B------:R-:W-:Y:S01]  /*1850*/  IADD3 R19, R249.reuse, 0xa8, RZ ;  /* 0x000000a8f9137810 */ /* 0x040fe20007ffe0ff */
[----:B------:R-:W-:Y:S01]  /*1860*/  IMAD.IADD R189, R0, 0x1, R186 ;  /* 0x0000000100bd7824 */ /* 0x000fe200078e02ba */
[----:B------:R-:W-:Y:S01]  /*1870*/  SHF.R.S32.HI R8, RZ, 0x1f, R31 ;  /* 0x0000001fff087819 */ /* 0x000fe2000001141f */
[----:B------:R-:W-:Y:S01]  /*1880*/  IMAD.IADD R195, R194, 0x1, R2 ;  /* 0x00000001c2c37824 */ /* 0x000fe200078e0202 */
[----:B------:R-:W-:Y:S01]  /*1890*/  IADD3 R12, R249, 0xc0, RZ ;  /* 0x000000c0f90c7810 */ /* 0x000fe20007ffe0ff */
[----:B------:R-:W-:Y:S01]  /*18a0*/  IMAD.IADD R187, R2, 0x1, R186 ;  /* 0x0000000102bb7824 */ /* 0x000fe200078e02ba */
[----:B------:R-:W-:Y:S01]  /*18b0*/  SHF.R.S32.HI R8, RZ, 0x1f, R28 ;  /* 0x0000001fff087819 */ /* 0x000fe2000001141c */
[----:B------:R-:W-:Y:S01]  /*18c0*/  IMAD.IADD R196, R195, 0x1, R0 ;  /* 0x00000001c3c47824 */ /* 0x000fe200078e0200 */
[----:B-----5:R-:W-:Y:S01]  /*18d0*/  IADD3 R9, R249, 0xd8, RZ ;  /* 0x000000d8f9097810 */ /* 0x020fe20007ffe0ff */
[----:B------:R-:W-:Y:S01]  /*18e0*/  IMAD.IADD R188, R0, 0x1, R187 ;  /* 0x0000000100bc7824 */ /* 0x000fe200078e02bb */
[----:B------:R-:W-:-:S02]  /*18f0*/  SHF.R.S32.HI R8, RZ, 0x1f, R25 ;  /* 0x0000001fff087819 */ /* 0x000fc40000011419 */
[----:B------:R-:W-:Y:S02]  /*1900*/  SHF.R.S32.HI R8, RZ, 0x1f, R22 ;  /* 0x0000001fff087819 */ /* 0x000fe40000011416 */
[----:B------:R-:W-:Y:S02]  /*1910*/  SHF.R.S32.HI R8, RZ, 0x1f, R19 ;  /* 0x0000001fff087819 */ /* 0x000fe40000011413 */
[----:B------:R-:W-:Y:S02]  /*1920*/  SHF.R.S32.HI R8, RZ, 0x1f, R12 ;  /* 0x0000001fff087819 */ /* 0x000fe4000001140c */
[----:B------:R-:W-:Y:S02]  /*1930*/  SHF.R.S32.HI R8, RZ, 0x1f, R9 ;  /* 0x0000001fff087819 */ /* 0x000fe40000011409 */
[----:B-1----:R-:W-:Y:S02]  /*1940*/  IADD3 R5, R249, 0xe0, RZ ;  /* 0x000000e0f9057810 */ /* 0x002fe40007ffe0ff */
[----:B------:R-:W-:-:S02]  /*1950*/  SHF.R.S32.HI R9, RZ, 0x1f, R252 ;  /* 0x0000001fff097819 */ /* 0x000fc400000114fc */
[----:B------:R-:W-:Y:S02]  /*1960*/  SHF.R.S32.HI R5, RZ, 0x1f, R5 ;  /* 0x0000001fff057819 */ /* 0x000fe40000011405 */
[----:B------:R-:W-:Y:S02]  /*1970*/  SHF.R.S32.HI R5, RZ, 0x1f, R250 ;  /* 0x0000001fff057819 */ /* 0x000fe400000114fa */
[----:B------:R-:W-:Y:S02]  /*1980*/  LEA R5, R17, 0x10080, 0x1 ;  /* 0x0001008011057811 */ /* 0x000fe400078e08ff */
[----:B------:R-:W-:Y:S02]  /*1990*/  SHF.R.S32.HI R8, RZ, 0x1f, R251 ;  /* 0x0000001fff087819 */ /* 0x000fe400000114fb */
[----:B------:R-:W-:Y:S01]  /*19a0*/  LEA R9, R15, 0x10080, 0x1 ;  /* 0x000100800f097811 */ /* 0x000fe200078e08ff */
[----:B------:R1:W-:Y:S01]  /*19b0*/  STL [R1+0x1c], R5 ;  /* 0x00001c0501007387 */ /* 0x0003e20000100800 */
[----:B------:R-:W-:-:S02]  /*19c0*/  LEA R8, R14, 0x10080, 0x1 ;  /* 0x000100800e087811 */ /* 0x000fc400078e08ff */
[C---:B------:R-:W-:Y:S01]  /*19d0*/  IADD3 R30, R249.reuse, 0x50, RZ ;  /* 0x00000050f91e7810 */ /* 0x040fe20007ffe0ff */
[----:B------:R2:W-:Y:S01]  /*19e0*/  STL [R1+0x18], R9 ;  /* 0x0000180901007387 */ /* 0x0005e20000100800 */
[C---:B------:R-:W-:Y:S02]  /*19f0*/  IADD3 R29, R249.reuse, 0x58, RZ ;  /* 0x00000058f91d7810 */ /* 0x040fe40007ffe0ff */
[C---:B------:R-:W-:Y:S01]  /*1a00*/  IADD3 R27, R249.reuse, 0x68, RZ ;  /* 0x00000068f91b7810 */ /* 0x040fe20007ffe0ff */
[----:B------:R2:W-:Y:S01]  /*1a10*/  STL [R1+0x14], R8 ;  /* 0x0000140801007387 */ /* 0x0005e20000100800 */
        /* <DEDUP_REMOVED lines=8> */
[----:B-1----:R-:W-:-:S02]  /*1aa0*/  LEA R5, R13, 0x10080, 0x1 ;  /* 0x000100800d057811 */ /* 0x002fc400078e08ff */
[----:B------:R-:W-:Y:S02]  /*1ab0*/  IADD3 R10, R249, 0xd0, RZ ;  /* 0x000000d0f90a7810 */ /* 0x000fe40007ffe0ff */
[----:B------:R-:W-:Y:S01]  /*1ac0*/  SHF.R.S32.HI R38, RZ, 0x1f, R37 ;  /* 0x0000001fff267819 */ /* 0x000fe20000011425 */
[----:B------:R2:W-:Y:S01]  /*1ad0*/  STL [R1+0x10], R5 ;  /* 0x0000100501007387 */ /* 0x0005e20000100800 */
        /* <DEDUP_REMOVED lines=21> */
.L_x_3561:
        /* <DEDUP_REMOVED lines=42> */
.L_x_3397:
[----:B------:R-:W-:-:S04]  /*1ed0*/  ISETP.NE.U32.AND P0, PT, RZ, c[0x0][0x368], PT ;  /* 0x0000da00ff007a0c */ /* 0x000fc80003f05070 */
[----:B------:R-:W-:-:S13]  /*1ee0*/  ISETP.NE.AND.EX P0, PT, RZ, c[0x0][0x36c], PT, P0 ;  /* 0x0000db00ff007a0c */ /* 0x000fda0003f05300 */
[----:B------:R-:W-:Y:S05]  /*1ef0*/  @!P0 BRA `(.L_x_3398) ;  /* 0x0000004000008947 */ /* 0x000fea0003800000 */
[----:B---3--:R-:W-:-:S04]  /*1f00*/  IADD3 R4, P0, R232, c[0x0][0x368], RZ ;  /* 0x0000da00e8047a10 */ /* 0x008fc80007f1e0ff */
[----:B------:R-:W-:-:S05]  /*1f10*/  IADD3.X R5, R233, c[0x0][0x36c], RZ, P0, !PT ;  /* 0x0000db00e9057a10 */ /* 0x000fca00007fe4ff */
[----:B------:R1:W5:Y:S01]  /*1f20*/  LDG.E R10, [R4.64] ;  /* 0x00000008040a7981 */ /* 0x000362000c1e1900 */
[----:B------:R-:W-:Y:S05]  /*1f30*/  BRA `(.L_x_3399) ;  /* 0x0000005000007947 */ /* 0x000fea0003800000 */
.L_x_3398:
[----:B------:R-:W-:Y:S01]  /*1f40*/  MOV R10, UR6 ;  /* 0x00000006000a7c02 */ /* 0x000fe20008000f00 */
[----:B------:R-:W-:Y:S05]  /*1f50*/  @!P5 BRA `(.L_x_3399) ;  /* 0x000000300000d947 */ /* 0x000fea0003800000 */
[----:B---3--:R-:W2:Y:S04]  /*1f60*/  LDG.E R6, [R4.64] ;  /* 0x0000000804067981 */ /* 0x008ea8000c1e1900 */
[----:B------:R-:W2:Y:S02]  /*1f70*/  LDG.E R0, [R4.64+0x4] ;  /* 0x0000040804007981 */ /* 0x000ea4000c1e1900 */
[----:B--2---:R-:W-:Y:S02]  /*1f80*/  IADD3 R10, -R6, R0, RZ ;  /* 0x00000000060a7210 */ /* 0x004fe40007ffe1ff */
.L_x_3399:
        /* <DEDUP_REMOVED lines=57> */
.L_x_3401:
[----:B------:R-:W-:Y:S05]  /*2320*/  BSYNC B0 ;  /* 0x0000000000007941 */ /* 0x000fea0003800000 */
.L_x_3400:
        /* <DEDUP_REMOVED lines=46> */
[C---:B------:R-:W-:Y:S01]  /*2610*/  IMAD R4, R11.reuse, c[0x0][0x24c], R0 ;  /* 0x000093000b047a24 */ /* 0x040fe200078e0200 */
        /* <DEDUP_REMOVED lines=34> */
[----:B-1----:R-:W-:Y:S01]  /*2840*/  IMAD.WIDE.U32 R2, R20, c[0x0][0x260], R134 ;  /* 0x0000980014027a25 */ /* 0x002fe200078e0086 */
        /* <DEDUP_REMOVED lines=89> */
.L_x_3421:
        /* <DEDUP_REMOVED lines=10> */
[----:B-1----:R-:W-:Y:S01]  /*2e80*/  IMAD.MOV.U32 R4, RZ, RZ, R0 ;  /* 0x000000ffff047224 */ /* 0x002fe200078e0000 */
[----:B------:R-:W-:Y:S05]  /*2e90*/  ISETP.GT.OR P0, PT, R219, 0x1f, P0 ;  /* 0x0000001fdb00780c */ /* 0x000fea0000704670 */
[----:B------:R-:W-:Y:S05]  /*2ea0*/  @P1 IMAD.HI.U32 R2, R0, c[0x0][0x2bc], RZ ;  /* 0x0000af0000021a27 */ /* 0x000fea00078e00ff */
[----:B------:R-:W-:Y:S04]  /*2eb0*/  @P1 SHF.R.U32.HI R4, RZ, c[0x0][0x2c0], R2 ;  /* 0x0000b000ff041a19 */ /* 0x000fe80000011602 */
[C---:B------:R-:W-:Y:S04]  /*2ec0*/  @!P0 IADD3 R3, P1, R4.reuse, R72, RZ ;  /* 0x0000004804038210 */ /* 0x040fe80007f3e0ff */
[----:B------:R-:W-:Y:S02]  /*2ed0*/  @!P0 LEA.HI.X.SX32 R5, R4, R91, 0x1, P1 ;  /* 0x0000005b04058211 */ /* 0x000fe400008f0eff */
[C---:B------:R-:W-:Y:S04]  /*2ee0*/  @!P0 LEA R2, P1, R3.reuse, c[0x0][0x2a0], 0x2 ;  /* 0x0000a80003028a11 */ /* 0x040fe800078210ff */
[----:B------:R-:W-:Y:S05]  /*2ef0*/  @!P0 LEA.HI.X R3, R3, c[0x0][0x2a4], R5, 0x2, P1 ;  /* 0x0000a90003038a11 */ /* 0x000fea00008f1405 */
[----:B------:R1:W2:Y:S04]  /*2f00*/  @!P0 LDG.E R49, [R2.64] ;  /* 0x0000000802318981 */ /* 0x0002a8000c1e1900 */
[----:B------:R-:W-:Y:S01]  /*2f10*/  BAR.SYNC.DEFER_BLOCKING 0x0 ;  /* 0x0000000000007b1d */ /* 0x000fe20000010000 */
[----:B-1----:R-:W-:Y:S04]  /*2f20*/  IMAD.MOV R2, RZ, RZ, -R4 ;  /* 0x000000ffff027224 */ /* 0x002fe800078e0a04 */
[----:B------:R-:W-:Y:S04]  /*2f30*/  IMAD R50, R2, c[0x0][0x2b8], R0 ;  /* 0x0000ae0002327a24 */ /* 0x000fe800078e0200 */
[C---:B------:R-:W-:Y:S01]  /*2f40*/  IMAD.WIDE.U32 R2, R50.reuse, c[0x0][0x1e0], RZ ;  /* 0x0000780032027a25 */ /* 0x040fe200078e00ff */
[----:B------:R-:W-:Y:S05]  /*2f50*/  SHF.R.S32.HI R53, RZ, 0x1f, R50 ;  /* 0x0000001fff357819 */ /* 0x000fea0000011432 */
        /* <DEDUP_REMOVED lines=68> */
.L_x_3407:
[----:B------:R-:W-:Y:S05]  /*33a0*/  BSYNC B0 ;  /* 0x0000000000007941 */ /* 0x000fea0003800000 */
.L_x_3406:
        /* <DEDUP_REMOVED lines=81> */
.L_x_3410:
[----:B------:R-:W-:Y:S05]  /*38c0*/  BSYNC B0 ;  /* 0x0000000000007941 */ /* 0x000fea0003800000 */
.L_x_3409:
        /* <DEDUP_REMOVED lines=58> */
.L_x_3412:
[----:B------:R-:W-:Y:S05]  /*3c70*/  BSYNC B0 ;  /* 0x0000000000007941 */ /* 0x000fea0003800000 */
.L_x_3411:
        /* <DEDUP_REMOVED lines=58> */
.L_x_3414:
[----:B------:R-:W-:Y:S05]  /*4020*/  BSYNC B0 ;  /* 0x0000000000007941 */ /* 0x000fea0003800000 */
.L_x_3413:
        /* <DEDUP_REMOVED lines=58> */
.L_x_3405:
        /* <DEDUP_REMOVED lines=31> */
.L_x_3416:
[----:B------:R-:W-:Y:S05]  /*45c0*/  BSYNC B0 ;  /* 0x0000000000007941 */ /* 0x000fea0003800000 */
.L_x_3415:
        /* <DEDUP_REMOVED lines=147> */
.L_x_3418:
[----:B------:R-:W-:Y:S05]  /*4f00*/  BSYNC B0 ;  /* 0x0000000000007941 */ /* 0x000fea0003800000 */
.L_x_3417:
        /* <DEDUP_REMOVED lines=126> */
.L_x_3404:
        /* <DEDUP_REMOVED lines=27> */
.L_x_3408:
[----:B------:R-:W-:Y:S05]  /*58a0*/  BSYNC B1 ;  /* 0x0000000000017941 */ /* 0x000fea0003800000 */
.L_x_3403:
        /* <DEDUP_REMOVED lines=59> */
.L_x_3420:
[----:B-123--:R-:W-:Y:S05]  /*5c60*/  BSYNC B0 ;  /* 0x0000000000007941 */ /* 0x00efea0003800000 */
.L_x_3419:
        /* <DEDUP_REMOVED lines=23> */
.L_x_3402:
        /* <DEDUP_REMOVED lines=33> */
.L_x_3423:
[----:B------:R-:W-:Y:S05]  /*5ff0*/  BSYNC B0 ;  /* 0x0000000000007941 */ /* 0x000fea0003800000 */
.L_x_3422:
        /* <DEDUP_REMOVED lines=122> */
.L_x_3566:
[----:B------:R-:W-:Y:S05]  /*67a0*/  BRA.DIV ~URZ, `(.L_x_3426) ;  /* 0x00010c527f007947 */ /* 0x000fea000b800000 */
[----:B------:R3:W4:Y:S02]  /*67b0*/  SHFL.IDX PT, R0, R13, RZ, 0x181f ;  /* 0x00181fff0d007589 */ /* 0x00072400000e0000 */
.L_x_3567:
[----:B------:R-:W-:Y:S01]  /*67c0*/  IMAD R37, R114, c[0x0][0x2c4], RZ ;  /* 0x0000b10072257a24 */ /* 0x000fe200078e02ff */
[----:B------:R-:W-:Y:S01]  /*67d0*/  LOP3.LUT R212, R212, 0xfffffffe, RZ, 0xc0, !PT ;  /* 0xfffffffed4d47812 */ /* 0x000fe200078ec0ff */
[----:B------:R-:W-:Y:S03]  /*67e0*/  BSSY B0, `(.L_x_3427) ;  /* 0x0000013000007945 */ /* 0x000fe60003800000 */
[----:B------:R-:W-:-:S13]  /*67f0*/  ISETP.GE.AND P0, PT, R12, R37, PT ;  /* 0x000000250c00720c */ /* 0x000fda0003f06270 */
[----:B------:R-:W-:Y:S01]  /*6800*/  @P0 LOP3.LUT R212, R212, 0x1, RZ, 0xfc, !PT ;  /* 0x00000001d4d40812 */ /* 0x000fe200078efcff */
[----:B------:R-:W-:Y:S05]  /*6810*/  @P0 BRA `(.L_x_3428) ;  /* 0x000000f000000947 */ /* 0x000fea0003800000 */
[CC--:B----4-:R-:W-:Y:S02]  /*6820*/  LEA R10, P0, R134.reuse, R0.reuse, 0x1 ;  /* 0x00000000860a7211 */ /* 0x0d0fe400078008ff */
        /* <DEDUP_REMOVED lines=14> */
.L_x_3428:
[----:B------:R-:W-:Y:S05]  /*6910*/  BSYNC B0 ;  /* 0x0000000000007941 */ /* 0x000fea0003800000 */
.L_x_3427:
[----:B------:R-:W-:Y:S05]  /*6920*/  BRA.DIV ~URZ, `(.L_x_3429) ;  /* 0x00010b427f007947 */ /* 0x000fea000b800000 */
[----:B--2---:R2:W1:Y:S04]  /*6930*/  SHFL.IDX PT, R4, R5, 0x1, 0x181f ;  /* 0x00381f0005047f89 */ /* 0x00446800000e0000 */
[----:B----4-:R2:W4:Y:S02]  /*6940*/  SHFL.IDX PT, R0, R13, 0x1, 0x181f ;  /* 0x00381f000d007f89 */ /* 0x01052400000e0000 */
.L_x_3568:
[----:B------:R-:W-:Y:S01]  /*6950*/  IADD3 R2, R12, 0x20, RZ ;  /* 0x000000200c027810 */ /* 0x000fe20007ffe0ff */
[----:B------:R-:W-:Y:S03]  /*6960*/  BSSY B0, `(.L_x_3430) ;  /* 0x0000012000007945 */ /* 0x000fe60003800000 */
[----:B------:R-:W-:-:S13]  /*6970*/  ISETP.GE.AND P0, PT, R2, R37, PT ;  /* 0x000000250200720c */ /* 0x000fda0003f06270 */
[----:B------:R-:W-:Y:S05]  /*6980*/  @P0 BRA `(.L_x_3431) ;  /* 0x000000f000000947 */ /* 0x000fea0003800000 */
[CC--:B----4-:R-:W-:Y:S02]  /*6990*/  LEA R10, P0, R134.reuse, R0.reuse, 0x1 ;  /* 0x00000000860a7211 */ /* 0x0d0fe400078008ff */
        /* <DEDUP_REMOVED lines=14> */
.L_x_3431:
[----:B------:R-:W-:Y:S05]  /*6a80*/  BSYNC B0 ;  /* 0x0000000000007941 */ /* 0x000fea0003800000 */
.L_x_3430:
[----:B------:R-:W-:Y:S05]  /*6a90*/  BRA.DIV ~URZ, `(.L_x_3432) ;  /* 0x00010aa27f007947 */ /* 0x000fea000b800000 */
[----:B-1----:R1:W2:Y:S02]  /*6aa0*/  SHFL.IDX PT, R4, R5, 0x2, 0x181f ;  /* 0x00581f0005047f89 */ /* 0x0022a400000e0000 */
.L_x_3569:
[----:B------:R-:W-:Y:S05]  /*6ab0*/  BRA.DIV ~URZ, `(.L_x_3433) ;  /* 0x00010af27f007947 */ /* 0x000fea000b800000 */
[----:B----4-:R4:W1:Y:S02]  /*6ac0*/  SHFL.IDX PT, R0, R13, 0x2, 0x181f ;  /* 0x00581f000d007f89 */ /* 0x01086400000e0000 */
.L_x_3570:
[----:B------:R-:W-:Y:S01]  /*6ad0*/  IADD3 R2, R12, 0x40, RZ ;  /* 0x000000400c027810 */ /* 0x000fe20007ffe0ff */
[----:B------:R-:W-:Y:S03]  /*6ae0*/  BSSY B0, `(.L_x_3434) ;  /* 0x0000012000007945 */ /* 0x000fe60003800000 */
[----:B------:R-:W-:-:S13]  /*6af0*/  ISETP.GE.AND P0, PT, R2, R37, PT ;  /* 0x000000250200720c */ /* 0x000fda0003f06270 */
[----:B------:R-:W-:Y:S05]  /*6b00*/  @P0 BRA `(.L_x_3435) ;  /* 0x000000f000000947 */ /* 0x000fea0003800000 */
[CC--:B-1----:R-:W-:Y:S02]  /*6b10*/  LEA R10, P0, R134.reuse, R0.reuse, 0x1 ;  /* 0x00000000860a7211 */ /* 0x0c2fe400078008ff */
        /* <DEDUP_REMOVED lines=14> */
.L_x_3435:
[----:B------:R-:W-:Y:S05]  /*6c00*/  BSYNC B0 ;  /* 0x0000000000007941 */ /* 0x000fea0003800000 */
.L_x_3434:
[----:B------:R-:W-:Y:S05]  /*6c10*/  BRA.DIV ~URZ, `(.L_x_3436) ;  /* 0x00010a027f007947 */ /* 0x000fea000b800000 */
[----:B--2---:R2:W3:Y:S04]  /*6c20*/  SHFL.IDX PT, R4, R5, 0x3, 0x181f ;  /* 0x00781f0005047f89 */ /* 0x0044e800000e0000 */
[----:B-1----:R2:W1:Y:S02]  /*6c30*/  SHFL.IDX PT, R0, R13, 0x3, 0x181f ;  /* 0x00781f000d007f89 */ /* 0x00246400000e0000 */
.L_x_3571:
        /* <DEDUP_REMOVED lines=11> */
[C---:B------:R-:W-:Y:S02]  /*6cf0*/  @!P0 LEA R6, P1, R199.reuse, R0, 0x1 ;  /* 0x00000000c7068211 */ /* 0x040fe400078208ff */
[----:B------:R-:W-:Y:S01]  /*6d00*/  ISETP.GE.AND P6, PT, R134, c[0x0][0x1d4], PT ;  /* 0x0000750086007a0c */ /* 0x000fe20003fc6270 */
[----:B------:R1:W-:Y:S01]  /*6d10*/  @!P0 LDGSTS.E.BYPASS.LTC128B.128 [R235+0x7000], [R8.64], !P5 ;  /* 0x0700000008eb8fae */ /* 0x0003e2000e901d48 */
[----:B------:R-:W-:Y:S02]  /*6d20*/  @!P0 LEA.HI.X R7, R199, R4, R211, 0x1, P1 ;  /* 0x00000004c7078211 */ /* 0x000fe400008f0cd3 */
[C---:B------:R-:W-:Y:S02]  /*6d30*/  @!P0 LEA R2, P1, R200.reuse, R0, 0x1 ;  /* 0x00000000c8028211 */ /* 0x040fe400078208ff */
[----:B------:R-:W-:Y:S01]  /*6d40*/  SHF.R.S32.HI R0, RZ, 0x1f, R14 ;  /* 0x0000001fff007819 */ /* 0x000fe2000001140e */
[----:B------:R1:W-:Y:S01]  /*6d50*/  @!P0 LDGSTS.E.BYPASS.LTC128B.128 [R235+0xb000], [R6.64], !P4 ;  /* 0x0b00000006eb8fae */ /* 0x0003e2000e101d48 */
[----:B------:R-:W-:-:S02]  /*6d60*/  @!P0 LEA.HI.X R3, R200, R4, R210, 0x1, P1 ;  /* 0x00000004c8038211 */ /* 0x000fc400008f0cd2 */
[----:B------:R-:W-:Y:S01]  /*6d70*/  ISETP.GE.AND P5, PT, R136, c[0x0][0x1d4], PT ;  /* 0x0000750088007a0c */ /* 0x000fe20003fa6270 */
[----:B------:R-:W-:Y:S01]  /*6d80*/  IMAD R0, R0, c[0x0][0x2b0], RZ ;  /* 0x0000ac0000007a24 */ /* 0x000fe200078e02ff */
[----:B------:R-:W-:Y:S01]  /*6d90*/  ISETP.GE.AND P4, PT, R199, c[0x0][0x1d4], PT ;  /* 0x00007500c7007a0c */ /* 0x000fe20003f86270 */
[----:B------:R1:W-:Y:S01]  /*6da0*/  @!P0 LDGSTS.E.BYPASS.LTC128B.128 [R235+0xf000], [R2.64], !P3 ;  /* 0x0f00000002eb8fae */ /* 0x0003e2000d901d48 */
[----:B------:R-:W-:Y:S01]  /*6db0*/  ISETP.GE.AND P3, PT, R200, c[0x0][0x1d4], PT ;  /* 0x00007500c8007a0c */ /* 0x000fe20003f66270 */
        /* <DEDUP_REMOVED lines=60> */
.L_x_3437:
        /* <DEDUP_REMOVED lines=72> */
.L_x_3441:
[----:B-123--:R-:W-:Y:S05]  /*7600*/  BSYNC B0 ;  /* 0x0000000000007941 */ /* 0x00efea0003800000 */
.L_x_3440:
        /* <DEDUP_REMOVED lines=103> */
.L_x_3445:
[----:B------:R-:W-:Y:S05]  /*7c80*/  BSYNC B0 ;  /* 0x0000000000007941 */ /* 0x000fea0003800000 */
.L_x_3444:
        /* <DEDUP_REMOVED lines=41> */
.L_x_3447:
[----:B------:R-:W-:Y:S05]  /*7f20*/  BSYNC B0 ;  /* 0x0000000000007941 */ /* 0x000fea0003800000 */
.L_x_3446:
        /* <DEDUP_REMOVED lines=41> */
.L_x_3449:
[----:B------:R-:W-:Y:S05]  /*81c0*/  BSYNC B0 ;  /* 0x0000000000007941 */ /* 0x000fea0003800000 */
.L_x_3448:
        /* <DEDUP_REMOVED lines=40> */
.L_x_3443:
[----:B------:R-:W-:Y:S05]  /*8450*/  BSYNC B1 ;  /* 0x0000000000017941 */ /* 0x000fea0003800000 */
.L_x_3442:
        /* <DEDUP_REMOVED lines=45> */
.L_x_3453:
[----:B------:R-:W-:Y:S05]  /*8730*/  BSYNC B0 ;  /* 0x0000000000007941 */ /* 0x000fea0003800000 */
.L_x_3452:
        /* <DEDUP_REMOVED lines=41> */
.L_x_3455:
[----:B------:R-:W-:Y:S05]  /*89d0*/  BSYNC B0 ;  /* 0x0000000000007941 */ /* 0x000fea0003800000 */
.L_x_3454:
        /* <DEDUP_REMOVED lines=41> */
.L_x_3457:
[----:B------:R-:W-:Y:S05]  /*8c70*/  BSYNC B0 ;  /* 0x0000000000007941 */ /* 0x000fea0003800000 */
.L_x_3456:
        /* <DEDUP_REMOVED lines=40> */
.L_x_3451:
[----:B------:R-:W-:Y:S05]  /*8f00*/  BSYNC B1 ;  /* 0x0000000000017941 */ /* 0x000fea0003800000 */
.L_x_3450:
        /* <DEDUP_REMOVED lines=45> */
.L_x_3461:
[----:B------:R-:W-:Y:S05]  /*91e0*/  BSYNC B0 ;  /* 0x0000000000007941 */ /* 0x000fea0003800000 */
.L_x_3460:
        /* <DEDUP_REMOVED lines=41> */
.L_x_3463:
[----:B------:R-:W-:Y:S05]  /*9480*/  BSYNC B0 ;  /* 0x0000000000007941 */ /* 0x000fea0003800000 */
.L_x_3462:
        /* <DEDUP_REMOVED lines=41> */
.L_x_3465:
[----:B------:R-:W-:Y:S05]  /*9720*/  BSYNC B0 ;  /* 0x0000000000007941 */ /* 0x000fea0003800000 */
.L_x_3464:
        /* <DEDUP_REMOVED lines=40> */
.L_x_3459:
[----:B------:R-:W-:Y:S05]  /*99b0*/  BSYNC B1 ;  /* 0x0000000000017941 */ /* 0x000fea0003800000 */
.L_x_3458:
        /* <DEDUP_REMOVED lines=44> */
.L_x_3468:
[----:B------:R-:W-:Y:S05]  /*9c80*/  BSYNC B0 ;  /* 0x0000000000007941 */ /* 0x000fea0003800000 */
.L_x_3467:
        /* <DEDUP_REMOVED lines=41> */
.L_x_3470:
[----:B------:R-:W-:Y:S05]  /*9f20*/  BSYNC B0 ;  /* 0x0000000000007941 */ /* 0x000fea0003800000 */
.L_x_3469:
        /* <DEDUP_REMOVED lines=41> */
.L_x_3472:
[----:B------:R-:W-:Y:S05]  /*a1c0*/  BSYNC B0 ;  /* 0x0000000000007941 */ /* 0x000fea0003800000 */
.L_x_3471:
        /* <DEDUP_REMOVED lines=41> */
.L_x_3439:
        /* <DEDUP_REMOVED lines=37> */
.L_x_3474:
[----:B-123--:R-:W-:Y:S05]  /*a6b0*/  BSYNC B0 ;  /* 0x0000000000007941 */ /* 0x00efea0003800000 */
.L_x_3473:
        /* <DEDUP_REMOVED lines=146> */
.L_x_3478:
[----:B------:R-:W-:Y:S05]  /*afe0*/  BSYNC B0 ;  /* 0x0000000000007941 */ /* 0x000fea0003800000 */
.L_x_3477:
        /* <DEDUP_REMOVED lines=91> */
.L_x_3476:
[----:B------:R-:W-:Y:S05]  /*b5a0*/  BSYNC B1 ;  /* 0x0000000000017941 */ /* 0x000fea0003800000 */
.L_x_3475:
        /* <DEDUP_REMOVED lines=103> */
.L_x_3482:
[----:B------:R-:W-:Y:S05]  /*bc20*/  BSYNC B0 ;  /* 0x0000000000007941 */ /* 0x000fea0003800000 */
.L_x_3481:
        /* <DEDUP_REMOVED lines=91> */
.L_x_3480:
[----:B------:R-:W-:Y:S05]  /*c1e0*/  BSYNC B1 ;  /* 0x0000000000017941 */ /* 0x000fea0003800000 */
.L_x_3479:
        /* <DEDUP_REMOVED lines=103> */
.L_x_3486:
[----:B------:R-:W-:Y:S05]  /*c860*/  BSYNC B0 ;  /* 0x0000000000007941 */ /* 0x000fea0003800000 */
.L_x_3485:
        /* <DEDUP_REMOVED lines=91> */
.L_x_3484:
[----:B------:R-:W-:Y:S05]  /*ce20*/  BSYNC B1 ;  /* 0x0000000000017941 */ /* 0x000fea0003800000 */
.L_x_3483:
        /* <DEDUP_REMOVED lines=102> */
.L_x_3488:
[----:B------:R-:W-:Y:S05]  /*d490*/  BSYNC B0 ;  /* 0x0000000000007941 */ /* 0x000fea0003800000 */
.L_x_3487:
        /* <DEDUP_REMOVED lines=91> */
.L_x_3466:
[----:B------:R-:W-:Y:S05]  /*da50*/  BSYNC B2 ;  /* 0x0000000000027941 */ /* 0x000fea0003800000 */
.L_x_3438:
[----:B------:R-:W-:Y:S01]  /*da60*/  IMAD R0, R55, c[0x0][0x208], RZ ;  /* 0x0000820037007a24 */ /* 0x000fe200078e02ff */
[----:B------:R-:W-:-:S04]  /*da70*/  DEPBAR.LE SB0, 0x0 ;  /* 0x000080000000791a */ /* 0x000fc80000000000 */
[C---:B------:R-:W-:Y:S01]  /*da80*/  IMAD.WIDE.U32 R2, R204.reuse, c[0x0][0x208], RZ ;  /* 0x00008200cc027a25 */ /* 0x040fe200078e00ff */
[----:B------:R-:W-:Y:S03]  /*da90*/  BAR.SYNC.DEFER_BLOCKING 0x0 ;  /* 0x0000000000007b1d */ /* 0x000fe60000010000 */
[----:B------:R-:W-:Y:S02]  /*daa0*/  IMAD R0, R204, c[0x0][0x20c], R0 ;  /* 0x00008300cc007a24 */ /* 0x000fe400078e0200 */
[----:B------:R-:W-:Y:S01]  /*dab0*/  IMAD.WIDE.U32 R216, R215, c[0x0][0x210], RZ ;  /* 0x00008400d7d87a25 */ /* 0x000fe200078e00ff */
[----:B------:R-:W-:Y:S03]  /*dac0*/  BSSY B0, `(.L_x_3489) ;  /* 0x00000cd000007945 */ /* 0x000fe60003800000 */
[----:B------:R-:W-:-:S02]  /*dad0*/  IMAD.IADD R3, R3, 0x1, R0 ;  /* 0x0000000103037824 */ /* 0x000fc400078e0200 */
[----:B------:R-:W-:Y:S02]  /*dae0*/  IMAD R0, R57, c[0x0][0x218], RZ ;  /* 0x0000860039007a24 */ /* 0x000fe400078e02ff */
[----:B------:R-:W-:-:S04]  /*daf0*/  IMAD.WIDE.U32 R2, R203, c[0x0][0x218], R2 ;  /* 0x00008600cb027a25 */ /* 0x000fc800078e0002 */
[----:B-12-4-:R-:W-:Y:S01]  /*db00*/  IMAD R4, R203, c[0x0][0x21c], R0 ;  /* 0x00008700cb047a24 */ /* 0x016fe200078e0200 */
[----:B------:R-:W-:Y:S01]  /*db10*/  IADD3 R0, P0, R2, R216, RZ ;  /* 0x000000d802007210 */ /* 0x000fe20007f1e0ff */
[----:B------:R-:W-:-:S05]  /*db20*/  IMAD R215, R215, c[0x0][0x214], R217 ;  /* 0x00008500d7d77a24 */ /* 0x000fca00078e02d9 */
[----:B------:R-:W-:Y:S01]  /*db30*/  IADD3.X R2, R215, R3, R4, P0, !PT ;  /* 0x00000003d7027210 */ /* 0x000fe200007fe404 */
[----:B------:R-:W-:Y:S01]  /*db40*/  LDSM.16.M88.4 R20, [R184] ;  /* 0x00000000b814783b */ /* 0x000fe20000000200 */
[----:B------:R-:W-:-:S03]  /*db50*/  LEA R3, P0, R0, c[0x0][0x1f8], 0x1 ;  /* 0x00007e0000037a11 */ /* 0x000fc600078008ff */
[----:B------:R-:W-:Y:S01]  /*db60*/  LDSM.16.M88.4 R4, [R194] ;  /* 0x00000000c204783b */ /* 0x000fe20000000200 */
[----:B------:R-:W-:Y:S02]  /*db70*/  LEA.HI.X R2, R0, c[0x0][0x1fc], R2, 0x1, P0 ;  /* 0x00007f0000027a11 */ /* 0x000fe400000f0c02 */
[----:B------:R-:W-:Y:S01]  /*db80*/  R2P PR, R213, 0x6 ;  /* 0x00000006d5007804 */ /* 0x000fe20000000000 */
[----:B------:R1:W2:Y:S04]  /*db90*/  SHFL.IDX PT, R0, R3, RZ, 0x181f ;  /* 0x00181fff03007589 */ /* 0x0002a800000e0000 */
[----:B------:R-:W4:Y:S04]  /*dba0*/  SHFL.IDX PT, R2, R2, RZ, 0x181f ;  /* 0x00181fff02027589 */ /* 0x000f2800000e0000 */
[----:B------:R-:W3:Y:S04]  /*dbb0*/  LDSM.16.M88.4 R24, [R184+0x800] ;  /* 0x00080000b818783b */ /* 0x000ee80000000200 */
[----:B------:R-:W-:Y:S01]  /*dbc0*/  LDSM.16.M88.4 R8, [R195] ;  /* 0x00000000c308783b */ /* 0x000fe20000000200 */
[----:B-1----:R-:W-:-:S02]  /*dbd0*/  IADD3 R3, R184, 0x20, RZ ;  /* 0x00000020b8037810 */ /* 0x002fc40007ffe0ff */
[----:B--2---:R-:W-:Y:S02]  /*dbe0*/  LEA R12, P0, R134, R0, 0x1 ;  /* 0x00000000860c7211 */ /* 0x004fe400078008ff */
        /* <DEDUP_REMOVED lines=16> */
[----:B------:R3:W-:Y:S02]  /*dcf0*/  LDGSTS.E.BYPASS.LTC128B.128 [R198+0x8080], [R12.64], !P1 ;  /* 0x080800000cc67fae */ /* 0x0007e4000c901d48 */
[----:B------:R-:W-:Y:S08]  /*dd00*/  HMMA.16816.F32 R20, R4, R26, RZ ;  /* 0x0000001a0414723c */ /* 0x000ff000000018ff */
[C---:B-1----:R-:W-:Y:S08]  /*dd10*/  HMMA.16816.F32 R24, R8.reuse, R40, R28 ;  /* 0x000000280818723c */ /* 0x042ff0000000181c */
[----:B------:R-:W-:Y:S01]  /*dd20*/  HMMA.16816.F32 R28, R8, R42, R32 ;  /* 0x0000002a081c723c */ /* 0x000fe20000001820 */
[----:B---3--:R-:W-:Y:S01]  /*dd30*/  LEA R12, P1, R200, R0, 0x1 ;  /* 0x00000000c80c7211 */ /* 0x008fe200078208ff */
[----:B------:R-:W-:-:S06]  /*dd40*/  IMAD.MOV.U32 R0, RZ, RZ, 0x40 ;  /* 0x00000040ff007424 */ /* 0x000fcc00078e00ff */
[----:B--2---:R-:W-:Y:S01]  /*dd50*/  HMMA.16816.F32 R32, R8, R48, R36 ;  /* 0x000000300820723c */ /* 0x004fe20000001824 */
[----:B------:R-:W-:Y:S02]  /*dd60*/  LEA.HI.X R13, R200, R2, R210, 0x1, P1 ;  /* 0x00000002c80d7211 */ /* 0x000fe400008f0cd2 */
[----:B------:R-:W-:Y:S02]  /*dd70*/  ISETP.GE.OR P1, PT, R136, c[0x0][0x1d4], !P0 ;  /* 0x0000750088007a0c */ /* 0x000fe40004726670 */
[----:B------:R-:W-:Y:S02]  /*dd80*/  SEL R0, R0, 0xffffffc0, !P2 ;  /* 0xffffffc000007807 */ /* 0x000fe40005000000 */
[----:B------:R-:W-:-:S03]  /*dd90*/  IADD3 R2, R3, 0x3000, RZ ;  /* 0x0000300003027810 */ /* 0x000fc60007ffe0ff */
[--C-:B------:R-:W-:Y:S02]  /*dda0*/  IMAD.IADD R16, R184, 0x1, R0.reuse ;  /* 0x00000001b8107824 */ /* 0x100fe400078e0200 */
[----:B------:R-:W-:-:S04]  /*ddb0*/  IMAD.IADD R185, R2, 0x1, R0 ;  /* 0x0000000102b97824 */ /* 0x000fc800078e0200 */
[----:B------:R1:W-:Y:S01]  /*ddc0*/  LDGSTS.E.BYPASS.LTC128B.128 [R198+0x9080], [R14.64], !P1 ;  /* 0x090800000ec67fae */ /* 0x0003e2000c901d48 */
[----:B------:R-:W-:Y:S02]  /*ddd0*/  ISETP.GE.OR P1, PT, R199, c[0x0][0x1d4], !P0 ;  /* 0x00007500c7007a0c */ /* 0x000fe40004726670 */
[----:B------:R-:W-:-:S11]  /*dde0*/  ISETP.GE.OR P0, PT, R200, c[0x0][0x1d4], !P0 ;  /* 0x00007500c8007a0c */ /* 0x000fd60004706670 */
[----:B------:R2:W-:Y:S04]  /*ddf0*/  LDGSTS.E.BYPASS.LTC128B.128 [R198+0xa080], [R18.64], !P1 ;  /* 0x0a08000012c67fae */ /* 0x0005e8000c901d48 */
[----:B------:R1:W-:Y:S01]  /*de00*/  LDGSTS.E.BYPASS.LTC128B.128 [R198+0xb080], [R12.64], !P0 ;  /* 0x0b0800000cc67fae */ /* 0x0003e2000c101d48 */
[----:B------:R-:W-:-:S03]  /*de10*/  ISETP.GT.AND P0, PT, R56, R214, PT ;  /* 0x000000d63800720c */ /* 0x000fc60003f04270 */
[----:B------:R-:W-:Y:S04]  /*de20*/  LDSM.16.M88.4 R4, [R197] ;  /* 0x00000000c504783b */ /* 0x000fe80000000200 */
[----:B------:R-:W3:Y:S04]  /*de30*/  LDSM.16.M88.4 R44, [R16] ;  /* 0x00000000102c783b */ /* 0x000ee80000000200 */
[----:B------:R-:W4:Y:S04]  /*de40*/  LDSM.16.M88.4 R52, [R16+0x800] ;  /* 0x000800001034783b */ /* 0x000f280000000200 */
[----:B------:R-:W-:Y:S04]  /*de50*/  LDSM.16.M88.4 R36, [R185+-0x3000] ;  /* 0xffd00000b924783b */ /* 0x000fe80000000200 */
[----:B------:R-:W-:Y:S04]  /*de60*/  LDSM.16.M88.4 R40, [R184+0x1000] ;  /* 0x00100000b828783b */ /* 0x000fe80000000200 */
[----:B------:R-:W0:Y:S01]  /*de70*/  LDGDEPBAR ;  /* 0x00000000000079af */ /* 0x000e220000000000 */
[----:B-1----:R-:W-:Y:S03]  /*de80*/  HMMA.16816.F32 R12, R8, R50, R20 ;  /* 0x00000032080c723c */ /* 0x002fe60000001814 */
[----:B------:R-:W1:Y:S04]  /*de90*/  LDSM.16.M88.4 R8, [R196] ;  /* 0x00000000c408783b */ /* 0x000e680000000200 */
[----:B------:R-:W1:Y:S01]  /*dea0*/  LDSM.16.M88.4 R48, [R185+-0x2800] ;  /* 0xffd80000b930783b */ /* 0x000e620000000200 */
[C---:B---3--:R-:W-:Y:S03]  /*deb0*/  HMMA.16816.F32 R20, R4.reuse, R44, R24 ;  /* 0x0000002c0414723c */ /* 0x048fe60000001818 */
[----:B------:R-:W-:Y:S05]  /*dec0*/  LDSM.16.M88.4 R24, [R3+0x1000] ;  /* 0x001000000318783b */ /* 0x000fea0000000200 */
[C---:B------:R-:W-:Y:S01]  /*ded0*/  HMMA.16816.F32 R28, R4.reuse, R46, R28 ;  /* 0x0000002e041c723c */ /* 0x040fe2000000181c */
[----:B------:R-:W-:Y:S07]  /*dee0*/  LDSM.16.M88.4 R44, [R3+0x1800] ;  /* 0x00180000032c783b */ /* 0x000fee0000000200 */
[C---:B----4-:R-:W-:Y:S08]  /*def0*/  HMMA.16816.F32 R32, R4.reuse, R52, R32 ;  /* 0x000000340420723c */ /* 0x050ff00000001820 */
[----:B------:R-:W-:Y:S01]  /*df00*/  HMMA.16816.F32 R12, R4, R54, R12 ;  /* 0x00000036040c723c */ /* 0x000fe2000000180c */
[----:B------:R-:W3:Y:S04]  /*df10*/  LDSM.16.M88.4 R4, [R194+0x4000] ;  /* 0x00400000c204783b */ /* 0x000ee80000000200 */
[----:B------:R-:W4:Y:S03]  /*df20*/  LDSM.16.M88.4 R52, [R184+0x1800] ;  /* 0x00180000b834783b */ /* 0x000f260000000200 */
[C---:B-1----:R-:W-:Y:S08]  /*df30*/  HMMA.16816.F32 R20, R8.reuse, R36, R20 ;  /* 0x000000240814723c */ /* 0x042ff00000001814 */
[C---:B------:R-:W-:Y:S01]  /*df40*/  HMMA.16816.F32 R28, R8.reuse, R38, R28 ;  /* 0x00000026081c723c */ /* 0x040fe2000000181c */
[----:B------:R-:W-:Y:S07]  /*df50*/  LDSM.16.M88.4 R36, [R16+0x1000] ;  /* 0x001000001024783b */ /* 0x000fee0000000200 */
[C---:B------:R-:W-:Y:S08]  /*df60*/  HMMA.16816.F32 R32, R8.reuse, R48, R32 ;  /* 0x000000300820723c */ /* 0x040ff00000001820 */
[----:B------:R-:W-:Y:S01]  /*df70*/  HMMA.16816.F32 R12, R8, R50, R12 ;  /* 0x00000032080c723c */ /* 0x000fe2000000180c */
[----:B------:R-:W1:Y:S04]  /*df80*/  LDSM.16.M88.4 R8, [R195+0x4000] ;  /* 0x00400000c308783b */ /* 0x000e680000000200 */
[----:B------:R-:W-:Y:S03]  /*df90*/  LDSM.16.M88.4 R48, [R16+0x1800] ;  /* 0x001800001030783b */ /* 0x000fe60000000200 */
[C---:B---3--:R-:W-:Y:S08]  /*dfa0*/  HMMA.16816.F32 R20, R4.reuse, R40, R20 ;  /* 0x000000280414723c */ /* 0x048ff00000001814 */
[C---:B------:R-:W-:Y:S01]  /*dfb0*/  HMMA.16816.F32 R28, R4.reuse, R42, R28 ;  /* 0x0000002a041c723c */ /* 0x040fe2000000181c */
[----:B------:R-:W-:Y:S07]  /*dfc0*/  LDSM.16.M88.4 R40, [R185+-0x1800] ;  /* 0xffe80000b928783b */ /* 0x000fee0000000200 */
[C---:B----4-:R-:W-:Y:S08]  /*dfd0*/  HMMA.16816.F32 R32, R4.reuse, R52, R32 ;  /* 0x000000340420723c */ /* 0x050ff00000001820 */
[----:B------:R-:W-:Y:S01]  /*dfe0*/  HMMA.16816.F32 R12, R4, R54, R12 ;  /* 0x00000036040c723c */ /* 0x000fe2000000180c */
[----:B------:R-:W3:Y:S04]  /*dff0*/  LDSM.16.M88.4 R4, [R197+0x4000] ;  /* 0x00400000c504783b */ /* 0x000ee80000000200 */
[----:B------:R-:W-:Y:S03]  /*e000*/  LDSM.16.M88.4 R52, [R184+0x3800] ;  /* 0x00380000b834783b */ /* 0x000fe60000000200 */
[C---:B-1----:R-:W-:Y:S08]  /*e010*/  HMMA.16816.F32 R20, R8.reuse, R24, R20 ;  /* 0x000000180814723c */ /* 0x042ff00000001814 */
[C---:B------:R-:W-:Y:S01]  /*e020*/  HMMA.16816.F32 R28, R8.reuse, R26, R28 ;  /* 0x0000001a081c723c */ /* 0x040fe2000000181c */
[----:B------:R-:W-:Y:S07]  /*e030*/  LDSM.16.M88.4 R24, [R185+-0x2000] ;  /* 0xffe00000b918783b */ /* 0x000fee0000000200 */
[C---:B------:R-:W-:Y:S08]  /*e040*/  HMMA.16816.F32 R32, R8.reuse, R44, R32 ;  /* 0x0000002c0820723c */ /* 0x040ff00000001820 */
[----:B------:R-:W-:Y:S01]  /*e050*/  HMMA.16816.F32 R12, R8, R46, R12 ;  /* 0x0000002e080c723c */ /* 0x000fe2000000180c */
[----:B------:R-:W1:Y:S04]  /*e060*/  LDSM.16.M88.4 R8, [R196+0x4000] ;  /* 0x00400000c408783b */ /* 0x000e680000000200 */
[----:B------:R-:W-:Y:S03]  /*e070*/  LDSM.16.M88.4 R44, [R3+0x2800] ;  /* 0x00280000032c783b */ /* 0x000fe60000000200 */
[C---:B---3--:R-:W-:Y:S08]  /*e080*/  HMMA.16816.F32 R20, R4.reuse, R36, R20 ;  /* 0x000000240414723c */ /* 0x048ff00000001814 */
[C---:B------:R-:W-:Y:S01]  /*e090*/  HMMA.16816.F32 R28, R4.reuse, R38, R28 ;  /* 0x00000026041c723c */ /* 0x040fe2000000181c */
[----:B------:R-:W-:Y:S07]  /*e0a0*/  LDSM.16.M88.4 R36, [R184+0x2000] ;  /* 0x00200000b824783b */ /* 0x000fee0000000200 */
[C---:B------:R-:W-:Y:S08]  /*e0b0*/  HMMA.16816.F32 R32, R4.reuse, R48, R32 ;  /* 0x000000300420723c */ /* 0x040ff00000001820 */
        /* <DEDUP_REMOVED lines=16> */
[----:B------:R-:W4:Y:S03]  /*e1c0*/  LDSM.16.M88.4 R48, [R16+0x2800] ;  /* 0x002800001030783b */ /* 0x000f260000000200 */
[C---:B-1----:R-:W-:Y:S08]  /*e1d0*/  HMMA.16816.F32 R20, R8.reuse, R24, R20 ;  /* 0x000000180814723c */ /* 0x042ff00000001814 */
[C---:B------:R-:W-:Y:S08]  /*e1e0*/  HMMA.16816.F32 R28, R8.reuse, R26, R28 ;  /* 0x0000001a081c723c */ /* 0x040ff0000000181c */
[C---:B------:R-:W-:Y:S08]  /*e1f0*/  HMMA.16816.F32 R32, R8.reuse, R44, R32 ;  /* 0x0000002c0820723c */ /* 0x040ff00000001820 */
[----:B------:R-:W-:Y:S01]  /*e200*/  HMMA.16816.F32 R12, R8, R46, R12 ;  /* 0x0000002e080c723c */ /* 0x000fe2000000180c */
[----:B------:R-:W1:Y:S04]  /*e210*/  LDSM.16.M88.4 R8, [R196+0x8000] ;  /* 0x00800000c408783b */ /* 0x000e680000000200 */
[----:B------:R-:W2:Y:S03]  /*e220*/  LDSM.16.M88.4 R44, [R185+-0x800] ;  /* 0xfff80000b92c783b */ /* 0x000ea60000000200 */
[C---:B---3--:R-:W-:Y:S08]  /*e230*/  HMMA.16816.F32 R20, R4.reuse, R40, R20 ;  /* 0x000000280414723c */ /* 0x048ff00000001814 */
[C---:B------:R-:W-:Y:S01]  /*e240*/  HMMA.16816.F32 R28, R4.reuse, R42, R28 ;  /* 0x0000002a041c723c */ /* 0x040fe2000000181c */
[----:B------:R-:W-:Y:S07]  /*e250*/  LDSM.16.M88.4 R40, [R184+0x3000] ;  /* 0x00300000b828783b */ /* 0x000fee0000000200 */
[C---:B----4-:R-:W-:Y:S08]  /*e260*/  HMMA.16816.F32 R32, R4.reuse, R48, R32 ;  /* 0x000000300420723c */ /* 0x050ff00000001820 */
[----:B------:R-:W-:Y:S01]  /*e270*/  HMMA.16816.F32 R12, R4, R50, R12 ;  /* 0x00000032040c723c */ /* 0x000fe2000000180c */
[----:B------:R-:W3:Y:S04]  /*e280*/  LDSM.16.M88.4 R4, [R194+0xc000] ;  /* 0x00c00000c204783b */ /* 0x000ee80000000200 */
[----:B------:R-:W-:Y:S03]  /*e290*/  LDSM.16.M88.4 R48, [R3+0x3800] ;  /* 0x003800000330783b */ /* 0x000fe60000000200 */
[C---:B-1----:R-:W-:Y:S08]  /*e2a0*/  HMMA.16816.F32 R24, R8.reuse, R36, R20 ;  /* 0x000000240818723c */ /* 0x042ff00000001814 */
[C---:B------:R-:W-:Y:S01]  /*e2b0*/  HMMA.16816.F32 R20, R8.reuse, R38, R28 ;  /* 0x000000260814723c */ /* 0x040fe2000000181c */
[----:B------:R-:W-:Y:S07]  /*e2c0*/  LDSM.16.M88.4 R36, [R3+0x3000] ;  /* 0x003000000324783b */ /* 0x000fee0000000200 */
[C---:B--2---:R-:W-:Y:S08]  /*e2d0*/  HMMA.16816.F32 R32, R8.reuse, R44, R32 ;  /* 0x0000002c0820723c */ /* 0x044ff00000001820 */
[----:B------:R-:W-:Y:S01]  /*e2e0*/  HMMA.16816.F32 R8, R8, R46, R12 ;  /* 0x0000002e0808723c */ /* 0x000fe2000000180c */
[----:B------:R-:W1:Y:S04]  /*e2f0*/  LDSM.16.M88.4 R12, [R195+0xc000] ;  /* 0x00c00000c30c783b */ /* 0x000e680000000200 */
[----:B------:R-:W-:Y:S03]  /*e300*/  LDSM.16.M88.4 R44, [R16+0x3000] ;  /* 0x00300000102c783b */ /* 0x000fe60000000200 */
[C---:B---3--:R-:W-:Y:S08]  /*e310*/  HMMA.16816.F32 R28, R4.reuse, R40, R24 ;  /* 0x00000028041c723c */ /* 0x048ff00000001818 */
[C---:B------:R-:W-:Y:S08]  /*e320*/  HMMA.16816.F32 R24, R4.reuse, R42, R20 ;  /* 0x0000002a0418723c */ /* 0x040ff00000001814 */
[C---:B------:R-:W-:Y:S01]  /*e330*/  HMMA.16816.F32 R20, R4.reuse, R52, R32 ;  /* 0x000000340414723c */ /* 0x040fe20000001820 */
[----:B------:R-:W-:Y:S07]  /*e340*/  LDSM.16.M88.4 R32, [R185] ;  /* 0x00000000b920783b */ /* 0x000fee0000000200 */
[----:B------:R-:W-:Y:S01]  /*e350*/  HMMA.16816.F32 R4, R4, R54, R8 ;  /* 0x000000360404723c */ /* 0x000fe20000001808 */
[----:B------:R-:W2:Y:S04]  /*e360*/  LDSM.16.M88.4 R8, [R197+0xc000] ;  /* 0x00c00000c508783b */ /* 0x000ea80000000200 */
[----:B------:R3:W4:Y:S03]  /*e370*/  LDSM.16.M88.4 R52, [R16+0x3800] ;  /* 0x003800001034783b */ /* 0x0007260000000200 */
[C---:B-1----:R-:W-:Y:S01]  /*e380*/  HMMA.16816.F32 R40, R12.reuse, R36, R28 ;  /* 0x000000240c28723c */ /* 0x042fe2000000181c */
[----:B------:R-:W-:Y:S07]  /*e390*/  LDSM.16.M88.4 R28, [R185+0x800] ;  /* 0x00080000b91c783b */ /* 0x000fee0000000200 */
[C---:B------:R-:W-:Y:S08]  /*e3a0*/  HMMA.16816.F32 R36, R12.reuse, R38, R24 ;  /* 0x000000260c24723c */ /* 0x040ff00000001818 */
[C---:B---3--:R-:W-:Y:S08]  /*e3b0*/  HMMA.16816.F32 R16, R12.reuse, R48, R20 ;  /* 0x000000300c10723c */ /* 0x048ff00000001814 */
[----:B------:R-:W-:Y:S01]  /*e3c0*/  HMMA.16816.F32 R12, R12, R50, R4 ;  /* 0x000000320c0c723c */ /* 0x000fe20000001804 */
[----:B------:R-:W1:Y:S01]  /*e3d0*/  LDSM.16.M88.4 R4, [R196+0xc000] ;  /* 0x00c00000c404783b */ /* 0x000e620000000200 */
[----:B------:R-:W-:-:S06]  /*e3e0*/  DEPBAR.LE SB0, 0x0 ;  /* 0x000080000000791a */ /* 0x000fcc0000000000 */
[C---:B--2---:R-:W-:Y:S08]  /*e3f0*/  HMMA.16816.F32 R24, R8.reuse, R44, R40 ;  /* 0x0000002c0818723c */ /* 0x044ff00000001828 */
[C---:B------:R-:W-:Y:S08]  /*e400*/  HMMA.16816.F32 R20, R8.reuse, R46, R36 ;  /* 0x0000002e0814723c */ /* 0x040ff00000001824 */
[C---:B----4-:R-:W-:Y:S08]  /*e410*/  HMMA.16816.F32 R16, R8.reuse, R52, R16 ;  /* 0x000000340810723c */ /* 0x050ff00000001810 */
[----:B------:R-:W-:Y:S08]  /*e420*/  HMMA.16816.F32 R8, R8, R54, R12 ;  /* 0x000000360808723c */ /* 0x000ff0000000180c */
[C---:B-1----:R-:W-:Y:S08]  /*e430*/  HMMA.16816.F32 R24, R4.reuse, R32, R24 ;  /* 0x000000200418723c */ /* 0x042ff00000001818 */
[C---:B------:R-:W-:Y:S08]  /*e440*/  HMMA.16816.F32 R32, R4.reuse, R34, R20 ;  /* 0x000000220420723c */ /* 0x040ff00000001814 */
[C---:B------:R-:W-:Y:S08]  /*e450*/  HMMA.16816.F32 R36, R4.reuse, R28, R16 ;  /* 0x0000001c0424723c */ /* 0x040ff00000001810 */
[----:B------:R-:W-:Y:S01]  /*e460*/  HMMA.16816.F32 R12, R4, R30, R8 ;  /* 0x0000001e040c723c */ /* 0x000fe20000001808 */
[----:B------:R-:W-:Y:S06]  /*e470*/  BAR.SYNC.DEFER_BLOCKING 0x0 ;  /* 0x0000000000007b1d */ /* 0x000fec0000010000 */
[----:B------:R-:W-:Y:S01]  /*e480*/  @!UPT UIADD3 URZ, URZ, URZ, URZ ;  /* 0x0000003f3f3ff290 */ /* 0x000fe2000fffe03f */
[----:B------:R-:W-:Y:S11]  /*e490*/  @!P0 BRA `(.L_x_3490) ;  /* 0x000002f000008947 */ /* 0x000ff60003800000 */
[----:B------:R-:W-:Y:S01]  /*e4a0*/  ISETP.NE.AND P2, PT, R58, 0x1, PT ;  /* 0x000000013a00780c */ /* 0x000fe20003f45270 */
[----:B------:R-:W-:Y:S01]  /*e4b0*/  IMAD R2, R56, 0x20, R227 ;  /* 0x0000002038027824 */ /* 0x000fe200078e02e3 */
[----:B------:R-:W-:Y:S01]  /*e4c0*/  ISETP.GT.AND P0, PT, R219, 0x1f, PT ;  /* 0x0000001fdb00780c */ /* 0x000fe20003f04270 */
        /* <DEDUP_REMOVED lines=27> */
.L_x_3572:
[----:B------:R-:W-:Y:S05]  /*e680*/  BRA.DIV ~URZ, `(.L_x_3492) ;  /* 0x000090d27f007947 */ /* 0x000fea000b800000 */
[----:B-1----:R1:W3:Y:S02]  /*e690*/  SHFL.IDX PT, R0, R5, RZ, 0x181f ;  /* 0x00181fff05007589 */ /* 0x0022e400000e0000 */
.L_x_3573:
[CC--:B---3--:R-:W-:Y:S02]  /*e6a0*/  LEA R10, P0, R134.reuse, R0.reuse, 0x1 ;  /* 0x00000000860a7211 */ /* 0x0c8fe400078008ff */
[-C--:B------:R-:W-:Y:S02]  /*e6b0*/  LEA R8, P2, R205, R0.reuse, 0x1 ;  /* 0x00000000cd087211 */ /* 0x080fe400078408ff */
[----:B------:R-:W-:Y:S02]  /*e6c0*/  LEA R6, P1, R199, R0, 0x1 ;  /* 0x00000000c7067211 */ /* 0x000fe400078208ff */
[----:B--2---:R-:W-:Y:S02]  /*e6d0*/  LEA.HI.X R11, R134, R4, R135, 0x1, P0 ;  /* 0x00000004860b7211 */ /* 0x004fe400000f0c87 */
        /* <DEDUP_REMOVED lines=11> */
.L_x_3490:
[----:B------:R-:W-:Y:S05]  /*e790*/  BSYNC B0 ;  /* 0x0000000000007941 */ /* 0x000fea0003800000 */
.L_x_3489:
[----:B------:R-:W-:Y:S01]  /*e7a0*/  IMAD.IADD R0, R110, 0x1, -R249 ;  /* 0x000000016e007824 */ /* 0x000fe200078e0af9 */
[----:B------:R-:W0:Y:S04]  /*e7b0*/  LDGDEPBAR ;  /* 0x00000000000079af */ /* 0x000e280000000000 */
[----:B------:R-:W-:-:S02]  /*e7c0*/  ISETP.GT.AND P1, PT, R0, RZ, PT ;  /* 0x000000ff0000720c */ /* 0x000fc40003f24270 */
[----:B------:R-:W-:Y:S02]  /*e7d0*/  ISETP.GT.AND P0, PT, R0, 0x1, PT ;  /* 0x000000010000780c */ /* 0x000fe40003f04270 */
[----:B--2---:R-:W-:Y:S02]  /*e7e0*/  FSEL R11, R26, -INF , P1 ;  /* 0xff8000001a0b7808 */ /* 0x004fe40000800000 */
[----:B------:R-:W-:Y:S02]  /*e7f0*/  FSEL R6, R24, -INF , P1 ;  /* 0xff80000018067808 */ /* 0x000fe40000800000 */
[----:B------:R-:W-:Y:S02]  /*e800*/  FSEL R18, R27, -INF , P0 ;  /* 0xff8000001b127808 */ /* 0x000fe40000000000 */
[----:B------:R-:W-:Y:S02]  /*e810*/  FSEL R7, R25, -INF , P0 ;  /* 0xff80000019077808 */ /* 0x000fe40000000000 */
[----:B------:R-:W-:-:S02]  /*e820*/  ISETP.GT.AND P5, PT, R0, 0x8, PT ;  /* 0x000000080000780c */ /* 0x000fc40003fa4270 */
        /* <DEDUP_REMOVED lines=30> */
[----:B-1----:R-:W-:Y:S01]  /*ea10*/  FMNMX.FTZ R5, R29, R2, !PT ;  /* 0x000000021d057209 */ /* 0x002fe20007810000 */
        /* <DEDUP_REMOVED lines=8> */
.L_x_3574:
        /* <DEDUP_REMOVED lines=13> */
[----:B--2---:R-:W-:-:S03]  /*eb70*/  FFMA.FTZ R0, R7, c[0x0][0x2d0], -R2 ;  /* 0x0000b40007007a23 */ /* 0x004fc60000010802 */
[----:B------:R-:W-:Y:S01]  /*eb80*/  LDSM.16.MT88.4 R52, [R188+0x800] ;  /* 0x00080000bc34783b */ /* 0x000fe20000004200 */
[----:B------:R2:W3:Y:S03]  /*eb90*/  MUFU.EX2 R108, R0 ;  /* 0x00000000006c7308 */ /* 0x0004e60000000800 */
[----:B------:R-:W-:Y:S04]  /*eba0*/  LDSM.16.MT88.4 R56, [R189+0x1000] ;  /* 0x00100000bd38783b */ /* 0x000fe80000004200 */
[----:B------:R-:W-:Y:S04]  /*ebb0*/  LDSM.16.MT88.4 R68, [R189+0x1800] ;  /* 0x00180000bd44783b */ /* 0x000fe80000004200 */
[----:B------:R-:W-:Y:S04]  /*ebc0*/  LDSM.16.MT88.4 R72, [R186+0x2000] ;  /* 0x00200000ba48783b */ /* 0x000fe80000004200 */
[----:B-----5:R-:W1:Y:S01]  /*ebd0*/  LDSM.16.MT88.4 R60, [R187+0x1000] ;  /* 0x00100000bb3c783b */ /* 0x020e620000004200 */
[--C-:B--2---:R-:W-:Y:S01]  /*ebe0*/  FFMA.FTZ R0, R8, c[0x0][0x2d0], -R2.reuse ;  /* 0x0000b40008007a23 */ /* 0x104fe20000010802 */
[----:B---3--:R-:W-:Y:S01]  /*ebf0*/  FMNMX.FTZ R8, R3, R5, !PT ;  /* 0x0000000503087209 */ /* 0x008fe20007810000 */
[----:B------:R-:W-:Y:S01]  /*ec00*/  FFMA.FTZ R3, R10, c[0x0][0x2d0], -R2 ;  /* 0x0000b4000a037a23 */ /* 0x000fe20000010802 */
[----:B------:R-:W-:Y:S01]  /*ec10*/  F2FP.PACK_AB R4, R108, R110 ;  /* 0x0000006e6c04723e */ /* 0x000fe200000000ff */
[----:B------:R2:W-:Y:S01]  /*ec20*/  MUFU.EX2 R109, R0 ;  /* 0x00000000006d7308 */ /* 0x0005e20000000800 */
[C---:B------:R-:W-:Y:S01]  /*ec30*/  FSETP.NEU.FTZ.AND P0, PT, R8.reuse, -INF , PT ;  /* 0xff8000000800780b */ /* 0x040fe20003f1d000 */
[----:B------:R-:W-:Y:S04]  /*ec40*/  LDSM.16.MT88.4 R64, [R188+0x1000] ;  /* 0x00100000bc40783b */ /* 0x000fe80000004200 */
[----:B------:R-:W-:Y:S02]  /*ec50*/  LDSM.16.MT88.4 R80, [R188+0x1800] ;  /* 0x00180000bc50783b */ /* 0x000fe40000004200 */
[----:B------:R3:W3:Y:S02]  /*ec60*/  MUFU.EX2 R119, R3 ;  /* 0x0000000300777308 */ /* 0x0006e40000000800 */
[----:B------:R-:W1:Y:S04]  /*ec70*/  LDSM.16.MT88.4 R84, [R187+0x2000] ;  /* 0x00200000bb54783b */ /* 0x000e680000004200 */
[----:B------:R-:W-:Y:S01]  /*ec80*/  LDSM.16.MT88.4 R92, [R187+0x2800] ;  /* 0x00280000bb5c783b */ /* 0x000fe20000004200 */
[----:B--2---:R-:W-:-:S03]  /*ec90*/  FMUL.FTZ R0, R8, c[0x0][0x2d0] ;  /* 0x0000b40008007a20 */ /* 0x004fc60000410000 */
[----:B------:R-:W-:Y:S02]  /*eca0*/  LDSM.16.MT88.4 R96, [R188+0x2800] ;  /* 0x00280000bc60783b */ /* 0x000fe40000004200 */
[----:B------:R-:W-:Y:S02]  /*ecb0*/  FSEL R0, R0, RZ, P0 ;  /* 0x000000ff00007208 */ /* 0x000fe40000000000 */
[----:B------:R-:W-:Y:S01]  /*ecc0*/  LDSM.16.MT88.4 R112, [R187+0x3000] ;  /* 0x00300000bb70783b */ /* 0x000fe20000004200 */
[----:B---3--:R-:W-:Y:S01]  /*ecd0*/  FFMA.FTZ R3, R9, c[0x0][0x2d0], -R2 ;  /* 0x0000b40009037a23 */ /* 0x008fe20000010802 */
[----:B------:R-:W-:Y:S02]  /*ece0*/  F2FP.PACK_AB R6, R119, R109 ;  /* 0x0000006d7706723e */ /* 0x000fe400000000ff */
        /* <DEDUP_REMOVED lines=8> */
[----:B------:R2:W1:Y:S02]  /*ed70*/  MUFU.EX2 R9, R3 ;  /* 0x0000000300097308 */ /* 0x0004640000000800 */
[----:B--2---:R-:W-:Y:S01]  /*ed80*/  FFMA.FTZ R3, R20, c[0x0][0x2d0], -R0 ;  /* 0x0000b40014037a23 */ /* 0x004fe20000010800 */
[----:B-1----:R-:W-:-:S05]  /*ed90*/  F2FP.PACK_AB R5, R9, R10 ;  /* 0x0000000a0905723e */ /* 0x002fca00000000ff */
[----:B------:R1:W-:Y:S02]  /*eda0*/  MUFU.EX2 R116, R3 ;  /* 0x0000000300747308 */ /* 0x0003e40000000800 */
[----:B-1----:R-:W-:-:S06]  /*edb0*/  FFMA.FTZ R3, R21, c[0x0][0x2d0], -R0 ;  /* 0x0000b40015037a23 */ /* 0x002fcc0000010800 */
[----:B------:R1:W2:Y:S02]  /*edc0*/  MUFU.EX2 R11, R3 ;  /* 0x00000003000b7308 */ /* 0x0002a40000000800 */
[----:B-1----:R-:W-:Y:S01]  /*edd0*/  FFMA.FTZ R3, R17, c[0x0][0x2d0], -R2 ;  /* 0x0000b40011037a23 */ /* 0x002fe20000010802 */
[----:B--2---:R-:W-:-:S05]  /*ede0*/  F2FP.PACK_AB R7, R11, R116 ;  /* 0x000000740b07723e */ /* 0x004fca00000000ff */
[----:B------:R1:W2:Y:S02]  /*edf0*/  MUFU.EX2 R124, R3 ;  /* 0x00000003007c7308 */ /* 0x0002a40000000800 */
[C---:B------:R-:W-:Y:S08]  /*ee00*/  HMMA.16816.F32 R156, R4.reuse, R12, RZ ;  /* 0x0000000c049c723c */ /* 0x040ff000000018ff */
[----:B------:R-:W-:Y:S01]  /*ee10*/  HMMA.16816.F32 R12, R4, R14, RZ ;  /* 0x0000000e040c723c */ /* 0x000fe200000018ff */
[--C-:B-1----:R-:W-:Y:S01]  /*ee20*/  FFMA.FTZ R3, R16, c[0x0][0x2d0], -R2.reuse ;  /* 0x0000b40010037a23 */ /* 0x102fe20000010802 */
[----:B--2---:R-:W-:Y:S01]  /*ee30*/  F2FP.PACK_AB R128, R124, R118 ;  /* 0x000000767c80723e */ /* 0x004fe200000000ff */
        /* <DEDUP_REMOVED lines=109> */
.L_x_3501:
        /* <DEDUP_REMOVED lines=45> */
.L_x_3575:
[----:B------:R-:W5:Y:S01]  /*f7e0*/  SHFL.IDX PT, R2, R4, RZ, 0x181f ;  /* 0x00181fff04027589 */ /* 0x000f6200000e0000 */
[----:B------:R-:W-:Y:S01]  /*f7f0*/  BSSY B0, `(.L_x_3496) ;  /* 0x00000af000007945 */ /* 0x000fe20003800000 */
[CC--:B-----5:R-:W-:Y:S04]  /*f800*/  LEA R12, P0, R134.reuse, R2.reuse, 0x1 ;  /* 0x00000002860c7211 */ /* 0x0e0fe800078008ff */
[-C--:B--2---:R-:W-:Y:S02]  /*f810*/  LEA.HI.X R13, R134, R3.reuse, R135, 0x1, P0 ;  /* 0x00000003860d7211 */ /* 0x084fe400000f0c87 */
[CC--:B------:R-:W-:Y:S03]  /*f820*/  LEA R4, P0, R205.reuse, R2.reuse, 0x1 ;  /* 0x00000002cd047211 */ /* 0x0c0fe600078008ff */
        /* <DEDUP_REMOVED lines=11> */
[----:B------:R4:W-:Y:S04]  /*f8e0*/  LDGSTS.E.BYPASS.LTC128B.128 [R198+0xb080], [R2.64], !P5 ;  /* 0x0b08000002c67fae */ /* 0x0009e8000e901d48 */
        /* <DEDUP_REMOVED lines=11> */
[----:B------:R-:W1:Y:S04]  /*f9a0*/  LDSM.16.M88.4 R164, [R132] ;  /* 0x0000000084a4783b */ /* 0x000e680000000200 */
[----:B------:R-:W-:Y:S03]  /*f9b0*/  LDSM.16.M88.4 R172, [R185+-0x3000] ;  /* 0xffd00000b9ac783b */ /* 0x000fe60000000200 */
[C---:B-1----:R-:W-:Y:S08]  /*f9c0*/  HMMA.16816.F32 R4, R160.reuse, R164, R4 ;  /* 0x000000a4a004723c */ /* 0x042ff00000001804 */
[C---:B------:R-:W-:Y:S01]  /*f9d0*/  HMMA.16816.F32 R8, R160.reuse, R166, R8 ;  /* 0x000000a6a008723c */ /* 0x040fe20000001808 */
[----:B------:R-:W1:Y:S07]  /*f9e0*/  LDSM.16.M88.4 R164, [R196] ;  /* 0x00000000c4a4783b */ /* 0x000e6e0000000200 */
[C---:B------:R-:W-:Y:S08]  /*f9f0*/  HMMA.16816.F32 R12, R160.reuse, R168, R12 ;  /* 0x000000a8a00c723c */ /* 0x040ff0000000180c */
[----:B------:R-:W-:Y:S01]  /*fa00*/  HMMA.16816.F32 R16, R160, R170, R16 ;  /* 0x000000aaa010723c */ /* 0x000fe20000001810 */
[----:B------:R-:W2:Y:S04]  /*fa10*/  LDSM.16.M88.4 R160, [R185+-0x2800] ;  /* 0xffd80000b9a0783b */ /* 0x000ea80000000200 */
[----:B------:R-:W-:Y:S03]  /*fa20*/  LDSM.16.M88.4 R168, [R194+0x4000] ;  /* 0x00400000c2a8783b */ /* 0x000fe60000000200 */
[C---:B-1----:R-:W-:Y:S08]  /*fa30*/  HMMA.16816.F32 R4, R164.reuse, R172, R4 ;  /* 0x000000aca404723c */ /* 0x042ff00000001804 */
[C---:B------:R-:W-:Y:S01]  /*fa40*/  HMMA.16816.F32 R8, R164.reuse, R174, R8 ;  /* 0x000000aea408723c */ /* 0x040fe20000001808 */
[----:B------:R-:W1:Y:S07]  /*fa50*/  LDSM.16.M88.4 R172, [R184+0x1000] ;  /* 0x00100000b8ac783b */ /* 0x000e6e0000000200 */
[C---:B--2---:R-:W-:Y:S08]  /*fa60*/  HMMA.16816.F32 R12, R164.reuse, R160, R12 ;  /* 0x000000a0a40c723c */ /* 0x044ff0000000180c */
[----:B------:R-:W-:Y:S01]  /*fa70*/  HMMA.16816.F32 R16, R164, R162, R16 ;  /* 0x000000a2a410723c */ /* 0x000fe20000001810 */
[----:B------:R-:W2:Y:S04]  /*fa80*/  LDSM.16.M88.4 R160, [R184+0x1800] ;  /* 0x00180000b8a0783b */ /* 0x000ea80000000200 */
[----:B------:R-:W-:Y:S03]  /*fa90*/  LDSM.16.M88.4 R164, [R195+0x4000] ;  /* 0x00400000c3a4783b */ /* 0x000fe60000000200 */
[C---:B-1----:R-:W-:Y:S08]  /*faa0*/  HMMA.16816.F32 R4, R168.reuse, R172, R4 ;  /* 0x000000aca804723c */ /* 0x042ff00000001804 */
[C---:B------:R-:W-:Y:S01]  /*fab0*/  HMMA.16816.F32 R8, R168.reuse, R174, R8 ;  /* 0x000000aea808723c */ /* 0x040fe20000001808 */
[----:B------:R-:W1:Y:S07]  /*fac0*/  LDSM.16.M88.4 R172, [R133] ;  /* 0x0000000085ac783b */ /* 0x000e6e0000000200 */
[C---:B--2---:R-:W-:Y:S08]  /*fad0*/  HMMA.16816.F32 R12, R168.reuse, R160, R12 ;  /* 0x000000a0a80c723c */ /* 0x044ff0000000180c */
[----:B------:R-:W-:Y:S01]  /*fae0*/  HMMA.16816.F32 R16, R168, R162, R16 ;  /* 0x000000a2a810723c */ /* 0x000fe20000001810 */
[----:B------:R-:W2:Y:S04]  /*faf0*/  LDSM.16.M88.4 R160, [R176] ;  /* 0x00000000b0a0783b */ /* 0x000ea80000000200 */
[----:B------:R-:W-:Y:S03]  /*fb00*/  LDSM.16.M88.4 R168, [R197+0x4000] ;  /* 0x00400000c5a8783b */ /* 0x000fe60000000200 */
[C---:B-1----:R-:W-:Y:S08]  /*fb10*/  HMMA.16816.F32 R4, R164.reuse, R172, R4 ;  /* 0x000000aca404723c */ /* 0x042ff00000001804 */
[C---:B------:R-:W-:Y:S01]  /*fb20*/  HMMA.16816.F32 R8, R164.reuse, R174, R8 ;  /* 0x000000aea408723c */ /* 0x040fe20000001808 */
[----:B------:R-:W1:Y:S04]  /*fb30*/  LDSM.16.M88.4 R172, [R177] ;  /* 0x00000000b1ac783b */ /* 0x000e680000000200 */
[----:B------:R-:W3:Y:S03]  /*fb40*/  LDSM.16.M88.4 R176, [R178] ;  /* 0x00000000b2b0783b */ /* 0x000ee60000000200 */
[C---:B--2---:R-:W-:Y:S08]  /*fb50*/  HMMA.16816.F32 R12, R164.reuse, R160, R12 ;  /* 0x000000a0a40c723c */ /* 0x044ff0000000180c */
[----:B------:R-:W-:Y:S01]  /*fb60*/  HMMA.16816.F32 R16, R164, R162, R16 ;  /* 0x000000a2a410723c */ /* 0x000fe20000001810 */
[----:B------:R-:W-:Y:S04]  /*fb70*/  LDSM.16.M88.4 R160, [R196+0x4000] ;  /* 0x00400000c4a0783b */ /* 0x000fe80000000200 */
[----:B------:R-:W2:Y:S03]  /*fb80*/  LDSM.16.M88.4 R164, [R185+-0x2000] ;  /* 0xffe00000b9a4783b */ /* 0x000ea60000000200 */
[C---:B-1----:R-:W-:Y:S08]  /*fb90*/  HMMA.16816.F32 R4, R168.reuse, R172, R4 ;  /* 0x000000aca804723c */ /* 0x042ff00000001804 */
[C---:B------:R-:W-:Y:S01]  /*fba0*/  HMMA.16816.F32 R8, R168.reuse, R174, R8 ;  /* 0x000000aea808723c */ /* 0x040fe20000001808 */
[----:B------:R-:W1:Y:S07]  /*fbb0*/  LDSM.16.M88.4 R172, [R185+-0x1800] ;  /* 0xffe80000b9ac783b */ /* 0x000e6e0000000200 */
[C---:B---3--:R-:W-:Y:S08]  /*fbc0*/  HMMA.16816.F32 R12, R168.reuse, R176, R12 ;  /* 0x000000b0a80c723c */ /* 0x048ff0000000180c */
[----:B------:R-:W-:Y:S01]  /*fbd0*/  HMMA.16816.F32 R16, R168, R178, R16 ;  /* 0x000000b2a810723c */ /* 0x000fe20000001810 */
[----:B------:R-:W-:Y:S04]  /*fbe0*/  LDSM.16.M88.4 R168, [R194+0x8000] ;  /* 0x00800000c2a8783b */ /* 0x000fe80000000200 */
[----:B------:R-:W3:Y:S03]  /*fbf0*/  LDSM.16.M88.4 R176, [R184+0x2000] ;  /* 0x00200000b8b0783b */ /* 0x000ee60000000200 */
[C---:B--2---:R-:W-:Y:S08]  /*fc00*/  HMMA.16816.F32 R4, R160.reuse, R164, R4 ;  /* 0x000000a4a004723c */ /* 0x044ff00000001804 */
[C---:B------:R-:W-:Y:S01]  /*fc10*/  HMMA.16816.F32 R8, R160.reuse, R166, R8 ;  /* 0x000000a6a008723c */ /* 0x040fe20000001808 */
[----:B------:R-:W2:Y:S07]  /*fc20*/  LDSM.16.M88.4 R164, [R184+0x2800] ;  /* 0x00280000b8a4783b */ /* 0x000eae0000000200 */
[C---:B-1----:R-:W-:Y:S08]  /*fc30*/  HMMA.16816.F32 R12, R160.reuse, R172, R12 ;  /* 0x000000aca00c723c */ /* 0x042ff0000000180c */
[----:B------:R-:W-:Y:S01]  /*fc40*/  HMMA.16816.F32 R16, R160, R174, R16 ;  /* 0x000000aea010723c */ /* 0x000fe20000001810 */
[----:B------:R-:W-:Y:S04]  /*fc50*/  LDSM.16.M88.4 R172, [R180] ;  /* 0x00000000b4ac783b */ /* 0x000fe80000000200 */
[----:B------:R-:W1:Y:S03]  /*fc60*/  LDSM.16.M88.4 R160, [R195+0x8000] ;  /* 0x00800000c3a0783b */ /* 0x000e660000000200 */
[C---:B---3--:R-:W-:Y:S08]  /*fc70*/  HMMA.16816.F32 R4, R168.reuse, R176, R4 ;  /* 0x000000b0a804723c */ /* 0x048ff00000001804 */
[C---:B------:R-:W-:Y:S01]  /*fc80*/  HMMA.16816.F32 R8, R168.reuse, R178, R8 ;  /* 0x000000b2a808723c */ /* 0x040fe20000001808 */
[----:B------:R-:W3:Y:S07]  /*fc90*/  LDSM.16.M88.4 R176, [R181] ;  /* 0x00000000b5b0783b */ /* 0x000eee0000000200 */
[C---:B--2---:R-:W-:Y:S08]  /*fca0*/  HMMA.16816.F32 R12, R168.reuse, R164, R12 ;  /* 0x000000a4a80c723c */ /* 0x044ff0000000180c */
[----:B------:R-:W-:Y:S01]  /*fcb0*/  HMMA.16816.F32 R16, R168, R166, R16 ;  /* 0x000000a6a810723c */ /* 0x000fe20000001810 */
[----:B------:R-:W-:Y:S04]  /*fcc0*/  LDSM.16.M88.4 R168, [R182] ;  /* 0x00000000b6a8783b */ /* 0x000fe80000000200 */
[----:B------:R-:W2:Y:S03]  /*fcd0*/  LDSM.16.M88.4 R164, [R197+0x8000] ;  /* 0x00800000c5a4783b */ /* 0x000ea60000000200 */
[C---:B-1----:R-:W-:Y:S01]  /*fce0*/  HMMA.16816.F32 R4, R160.reuse, R172, R4 ;  /* 0x000000aca004723c */ /* 0x042fe20000001804 */
[----:B------:R-:W1:Y:S07]  /*fcf0*/  LDSM.16.M88.4 R180, [R183] ;  /* 0x00000000b7b4783b */ /* 0x000e6e0000000200 */
[C---:B------:R-:W-:Y:S01]  /*fd00*/  HMMA.16816.F32 R8, R160.reuse, R174, R8 ;  /* 0x000000aea008723c */ /* 0x040fe20000001808 */
[----:B------:R-:W-:Y:S07]  /*fd10*/  LDSM.16.M88.4 R172, [R185+-0x1000] ;  /* 0xfff00000b9ac783b */ /* 0x000fee0000000200 */
[C---:B---3--:R-:W-:Y:S08]  /*fd20*/  HMMA.16816.F32 R12, R160.reuse, R176, R12 ;  /* 0x000000b0a00c723c */ /* 0x048ff0000000180c */
[----:B------:R-:W-:Y:S01]  /*fd30*/  HMMA.16816.F32 R16, R160, R178, R16 ;  /* 0x000000b2a010723c */ /* 0x000fe20000001810 */
[----:B------:R-:W3:Y:S04]  /*fd40*/  LDSM.16.M88.4 R160, [R196+0x8000] ;  /* 0x00800000c4a0783b */ /* 0x000ee80000000200 */
[----:B------:R-:W4:Y:S03]  /*fd50*/  LDSM.16.M88.4 R176, [R185+-0x800] ;  /* 0xfff80000b9b0783b */ /* 0x000f260000000200 */
[C---:B--2---:R-:W-:Y:S08]  /*fd60*/  HMMA.16816.F32 R4, R164.reuse, R168, R4 ;  /* 0x000000a8a404723c */ /* 0x044ff00000001804 */
[C---:B------:R-:W-:Y:S01]  /*fd70*/  HMMA.16816.F32 R8, R164.reuse, R170, R8 ;  /* 0x000000aaa408723c */ /* 0x040fe20000001808 */
[----:B------:R-:W-:Y:S07]  /*fd80*/  LDSM.16.M88.4 R168, [R184+0x3000] ;  /* 0x00300000b8a8783b */ /* 0x000fee0000000200 */
[C---:B-1----:R-:W-:Y:S08]  /*fd90*/  HMMA.16816.F32 R12, R164.reuse, R180, R12 ;  /* 0x000000b4a40c723c */ /* 0x042ff0000000180c */
[----:B------:R-:W-:Y:S01]  /*fda0*/  HMMA.16816.F32 R16, R164, R182, R16 ;  /* 0x000000b6a410723c */ /* 0x000fe20000001810 */
[----:B------:R-:W1:Y:S04]  /*fdb0*/  LDSM.16.M88.4 R164, [R194+0xc000] ;  /* 0x00c00000c2a4783b */ /* 0x000e680000000200 */
[----:B------:R-:W2:Y:S03]  /*fdc0*/  LDSM.16.M88.4 R180, [R184+0x3800] ;  /* 0x00380000b8b4783b */ /* 0x000ea60000000200 */
[C---:B---3--:R-:W-:Y:S08]  /*fdd0*/  HMMA.16816.F32 R4, R160.reuse, R172, R4 ;  /* 0x000000aca004723c */ /* 0x048ff00000001804 */
[C---:B------:R-:W-:Y:S01]  /*fde0*/  HMMA.16816.F32 R8, R160.reuse, R174, R8 ;  /* 0x000000aea008723c */ /* 0x040fe20000001808 */
[----:B------:R-:W-:Y:S07]  /*fdf0*/  LDSM.16.M88.4 R172, [R190] ;  /* 0x00000000beac783b */ /* 0x000fee0000000200 */
[C---:B----4-:R-:W-:Y:S08]  /*fe00*/  HMMA.16816.F32 R12, R160.reuse, R176, R12 ;  /* 0x000000b0a00c723c */ /* 0x050ff0000000180c */
[----:B------:R-:W-:Y:S01]  /*fe10*/  HMMA.16816.F32 R16, R160, R178, R16 ;  /* 0x000000b2a010723c */ /* 0x000fe20000001810 */
[----:B------:R-:W3:Y:S04]  /*fe20*/  LDSM.16.M88.4 R160, [R195+0xc000] ;  /* 0x00c00000c3a0783b */ /* 0x000ee80000000200 */
[----:B------:R-:W4:Y:S03]  /*fe30*/  LDSM.16.M88.4 R176, [R191] ;  /* 0x00000000bfb0783b */ /* 0x000f260000000200 */
[C---:B-1----:R-:W-:Y:S08]  /*fe40*/  HMMA.16816.F32 R4, R164.reuse, R168, R4 ;  /* 0x000000a8a404723c */ /* 0x042ff00000001804 */
[C---:B------:R-:W-:Y:S01]  /*fe50*/  HMMA.16816.F32 R8, R164.reuse, R170, R8 ;  /* 0x000000aaa408723c */ /* 0x040fe20000001808 */
[----:B------:R-:W-:Y:S07]  /*fe60*/  LDSM.16.M88.4 R168, [R192] ;  /* 0x00000000c0a8783b */ /* 0x000fee0000000200 */
[C---:B--2---:R-:W-:Y:S08]  /*fe70*/  HMMA.16816.F32 R12, R164.reuse, R180, R12 ;  /* 0x000000b4a40c723c */ /* 0x044ff0000000180c */
[----:B------:R-:W-:Y:S01]  /*fe80*/  HMMA.16816.F32 R16, R164, R182, R16 ;  /* 0x000000b6a410723c */ /* 0x000fe20000001810 */
[----:B------:R-:W1:Y:S04]  /*fe90*/  LDSM.16.M88.4 R164, [R197+0xc000] ;  /* 0x00c00000c5a4783b */ /* 0x000e680000000200 */
[----:B------:R-:W2:Y:S03]  /*fea0*/  LDSM.16.M88.4 R180, [R193] ;  /* 0x00000000c1b4783b */ /* 0x000ea60000000200 */
[C---:B---3--:R-:W-:Y:S08]  /*feb0*/  HMMA.16816.F32 R4, R160.reuse, R172, R4 ;  /* 0x000000aca004723c */ /* 0x048ff00000001804 */
[C---:B------:R-:W-:Y:S01]  /*fec0*/  HMMA.16816.F32 R8, R160.reuse, R174, R8 ;  /* 0x000000aea008723c */ /* 0x040fe20000001808 */
[----:B------:R-:W-:Y:S07]  /*fed0*/  LDSM.16.M88.4 R172, [R185] ;  /* 0x00000000b9ac783b */ /* 0x000fee0000000200 */
[C---:B----4-:R-:W-:Y:S08]  /*fee0*/  HMMA.16816.F32 R12, R160.reuse, R176, R12 ;  /* 0x000000b0a00c723c */ /* 0x050ff0000000180c */
[----:B------:R-:W-:Y:S01]  /*fef0*/  HMMA.16816.F32 R16, R160, R178, R16 ;  /* 0x000000b2a010723c */ /* 0x000fe20000001810 */
[----:B------:R-:W3:Y:S04]  /*ff00*/  LDSM.16.M88.4 R160, [R196+0xc000] ;  /* 0x00c00000c4a0783b */ /* 0x000ee80000000200 */
[----:B------:R-:W4:Y:S03]  /*ff10*/  LDSM.16.M88.4 R176, [R185+0x800] ;  /* 0x00080000b9b0783b */ /* 0x000f260000000200 */
[----:B------:R-:W-:Y:S04]  /*ff20*/  DEPBAR.LE SB0, 0x0 ;  /* 0x000080000000791a */ /* 0x000fe80000000000 */
[C---:B-1----:R-:W-:Y:S01]  /*ff30*/  HMMA.16816.F32 R4, R164.reuse, R168, R4 ;  /* 0x000000a8a404723c */ /* 0x042fe20000001804 */
[----:B------:R-:W-:Y:S07]  /*ff40*/  BAR.SYNC.DEFER_BLOCKING 0x0 ;  /* 0x0000000000007b1d */ /* 0x000fee0000010000 */
[C---:B------:R-:W-:Y:S08]  /*ff50*/  HMMA.16816.F32 R8, R164.reuse, R170, R8 ;  /* 0x000000aaa408723c */ /* 0x040ff00000001808 */
[C---:B--2---:R-:W-:Y:S08]  /*ff60*/  HMMA.16816.F32 R12, R164.reuse, R180, R12 ;  /* 0x000000b4a40c723c */ /* 0x044ff0000000180c */
[----:B------:R-:W-:Y:S08]  /*ff70*/  HMMA.16816.F32 R16, R164, R182, R16 ;  /* 0x000000b6a410723c */ /* 0x000ff00000001810 */
[C---:B---3--:R-:W-:Y:S08]  /*ff80*/  HMMA.16816.F32 R4, R160.reuse, R172, R4 ;  /* 0x000000aca004723c */ /* 0x048ff00000001804 */
[C---:B------:R-:W-:Y:S08]  /*ff90*/  HMMA.16816.F32 R8, R160.reuse, R174, R8 ;  /* 0x000000aea008723c */ /* 0x040ff00000001808 */
[C---:B----4-:R-:W-:Y:S08]  /*ffa0*/  HMMA.16816.F32 R12, R160.reuse, R176, R12 ;  /* 0x000000b0a00c723c */ /* 0x050ff0000000180c */
[----:B------:R-:W-:Y:S01]  /*ffb0*/  HMMA.16816.F32 R16, R160, R178, R16 ;  /* 0x000000b2a010723c */ /* 0x000fe20000001810 */
[----:B------:R-:W-:Y:S07]  /*ffc0*/  @!UPT UIADD3 URZ, URZ, URZ, URZ ;  /* 0x0000003f3f3ff290 */ /* 0x000fee000fffe03f */
[----:B------:R-:W-:-:S11]  /*ffd0*/  @!P0 BRA `(.L_x_3497) ;  /* 0x0000030000008947 */ /* 0x000fd60003800000 */
[----:B------:R-:W-:Y:S01]  /*ffe0*/  IMAD.MOV.U32 R0, RZ, RZ, 0x1 ;  /* 0x00000001ff007424 */ /* 0x000fe200078e00ff */
        /* <DEDUP_REMOVED lines=30> */
.L_x_3576:
[----:B------:R-:W-:-:S05]  /*101d0*/  BRA.DIV ~URZ, `(.L_x_3499) ;  /* 0x000078127f007947 */ /* 0x000fca000b800000 */
[----:B-1----:R1:W3:Y:S02]  /*101e0*/  SHFL.IDX PT, R0, R133, RZ, 0x181f ;  /* 0x00181fff85007589 */ /* 0x0022e400000e0000 */
.L_x_3577:
        /* <DEDUP_REMOVED lines=15> */
.L_x_3497:
[----:B------:R-:W-:Y:S05]  /*102e0*/  BSYNC B0 ;  /* 0x0000000000007941 */ /* 0x000fea0003800000 */
.L_x_3496:
[----:B---3--:R-:W-:Y:S01]  /*102f0*/  FMNMX.FTZ R2, R4, R137, !PT ;  /* 0x0000008904027209 */ /* 0x008fe20007810000 */
        /* <DEDUP_REMOVED lines=17> */
[----:B------:R-:W2:Y:S02]  /*10410*/  SHFL.BFLY PT, R0, R132, 0x2, 0x1f ;  /* 0x0c401f0084007f89 */ /* 0x000ea400000e0000 */
[----:B--2---:R-:W-:Y:S05]  /*10420*/  FMNMX.FTZ R0, R132, R0, !PT ;  /* 0x0000000084007209 */ /* 0x004fea0007810000 */
[----:B------:R-:W2:Y:S02]  /*10430*/  SHFL.BFLY PT, R2, R0, 0x1, 0x1f ;  /* 0x0c201f0000027f89 */ /* 0x000ea400000e0000 */
[----:B-12---:R-:W-:Y:S02]  /*10440*/  FMNMX.FTZ R133, R0, R2, !PT ;  /* 0x0000000200857209 */ /* 0x006fe40007810000 */
[----:B------:R-:W1:Y:S02]  /*10450*/  SHFL.BFLY PT, R0, R160, 0x2, 0x1f ;  /* 0x0c401f00a0007f89 */ /* 0x000e6400000e0000 */
[----:B-1----:R-:W-:Y:S05]  /*10460*/  FMNMX.FTZ R132, R160, R0, !PT ;  /* 0x00000000a0847209 */ /* 0x002fea0007810000 */
[----:B------:R1:W2:Y:S02]  /*10470*/  SHFL.BFLY PT, R0, R132, 0x1, 0x1f ;  /* 0x0c201f0084007f89 */ /* 0x0002a400000e0000 */
.L_x_3578:
        /* <DEDUP_REMOVED lines=13> */
[----:B------:R-:W-:Y:S10]  /*10550*/  MUFU.EX2 R13, R4 ;  /* 0x00000004000d7308 */ /* 0x000ff40000000800 */
[----:B------:R-:W-:Y:S01]  /*10560*/  MUFU.EX2 R8, R5 ;  /* 0x0000000500087308 */ /* 0x000fe20000000800 */
[--C-:B-1----:R-:W-:Y:S02]  /*10570*/  FFMA.FTZ R0, R9, c[0x0][0x2d0], -R132.reuse ;  /* 0x0000b40009007a23 */ /* 0x102fe40000010884 */
[----:B------:R-:W-:Y:S07]  /*10580*/  FFMA.FTZ R132, R17, c[0x0][0x2d0], -R132 ;  /* 0x0000b40011847a23 */ /* 0x000fee0000010884 */
[----:B------:R1:W-:Y:S10]  /*10590*/  MUFU.EX2 R12, R0 ;  /* 0x00000000000c7308 */ /* 0x0003f40000000800 */
[----:B------:R-:W-:Y:S10]  /*105a0*/  MUFU.EX2 R9, R137 ;  /* 0x0000008900097308 */ /* 0x000ff40000000800 */
[----:B------:R-:W-:Y:S01]  /*105b0*/  MUFU.EX2 R132, R132 ;  /* 0x0000008400847308 */ /* 0x000fe20000000800 */
[C---:B-1----:R-:W-:Y:S04]  /*105c0*/  FADD.FTZ R0, -R3.reuse, R138 ;  /* 0x0000008a03007221 */ /* 0x042fe80000010100 */
[----:B------:R-:W-:Y:S06]  /*105d0*/  FMUL.FTZ R0, R0, c[0x0][0x2d0] ;  /* 0x0000b40000007a20 */ /* 0x000fec0000410000 */
[----:B------:R-:W1:Y:S02]  /*105e0*/  MUFU.EX2 R0, R0 ;  /* 0x0000000000007308 */ /* 0x000e640000000800 */
[----:B-1----:R-:W-:Y:S01]  /*105f0*/  FMUL.FTZ R22, R0, R22 ;  /* 0x0000001600167220 */ /* 0x002fe20000410000 */
[----:B------:R-:W-:Y:S01]  /*10600*/  F2FP.PACK_AB R162, R12, R13 ;  /* 0x0000000d0ca2723e */ /* 0x000fe200000000ff */
[----:B------:R-:W-:Y:S01]  /*10610*/  FFMA.FTZ R4, R2, R207, R9 ;  /* 0x000000cf02047223 */ /* 0x000fe20000010009 */
[----:B------:R-:W-:Y:S01]  /*10620*/  F2FP.PACK_AB R160, R8, R9 ;  /* 0x0000000908a0723e */ /* 0x000fe200000000ff */
[----:B------:R-:W-:Y:S02]  /*10630*/  FMUL.FTZ R16, R2, R144 ;  /* 0x0000009002107220 */ /* 0x000fe40000410000 */
[----:B------:R-:W-:Y:S02]  /*10640*/  FADD.FTZ R5, R8, R4 ;  /* 0x0000000408057221 */ /* 0x000fe40000010000 */
[----:B------:R-:W-:Y:S02]  /*10650*/  FMUL.FTZ R4, R3, c[0x0][0x2d0] ;  /* 0x0000b40003047a20 */ /* 0x000fe40000410000 */
[----:B------:R-:W-:Y:S02]  /*10660*/  FMUL.FTZ R17, R2, R145 ;  /* 0x0000009102117220 */ /* 0x000fe40000410000 */
[--C-:B------:R-:W-:Y:S02]  /*10670*/  FFMA.FTZ R166, R18, c[0x0][0x2d0], -R4.reuse ;  /* 0x0000b40012a67a23 */ /* 0x100fe40000010804 */
[C---:B------:R-:W-:Y:S02]  /*10680*/  FMUL.FTZ R18, R0.reuse, R146 ;  /* 0x0000009200127220 */ /* 0x040fe40000410000 */
[--C-:B------:R-:W-:Y:S02]  /*10690*/  FFMA.FTZ R167, R19, c[0x0][0x2d0], -R4.reuse ;  /* 0x0000b40013a77a23 */ /* 0x100fe40000010804 */
        /* <DEDUP_REMOVED lines=8> */
[----:B------:R-:W-:Y:S02]  /*10720*/  FADD.FTZ R5, R13, R5 ;  /* 0x000000050d057221 */ /* 0x000fe40000010000 */
[C---:B------:R-:W-:Y:S02]  /*10730*/  FMUL.FTZ R13, R2.reuse, R149 ;  /* 0x00000095020d7220 */ /* 0x040fe40000410000 */
[----:B------:R-:W-:Y:S02]  /*10740*/  FFMA.FTZ R164, R15, c[0x0][0x2d0], -R4 ;  /* 0x0000b4000fa47a23 */ /* 0x000fe40000010804 */
[----:B------:R-:W-:Y:S01]  /*10750*/  FMUL.FTZ R4, R2, R156 ;  /* 0x0000009c02047220 */ /* 0x000fe20000410000 */
[----:B------:R2:W3:Y:S01]  /*10760*/  MUFU.EX2 R161, R6 ;  /* 0x0000000600a17308 */ /* 0x0004e20000000800 */
[----:B------:R-:W-:Y:S02]  /*10770*/  FADD.FTZ R171, R12, R5 ;  /* 0x000000050cab7221 */ /* 0x000fe40000010000 */
[C---:B------:R-:W-:Y:S02]  /*10780*/  FMUL.FTZ R5, R2.reuse, R157 ;  /* 0x0000009d02057220 */ /* 0x040fe40000410000 */
[C---:B------:R-:W-:Y:S02]  /*10790*/  FMUL.FTZ R12, R2.reuse, R148 ;  /* 0x00000094020c7220 */ /* 0x040fe40000410000 */
[C---:B------:R-:W-:Y:S02]  /*107a0*/  FMUL.FTZ R8, R2.reuse, R152 ;  /* 0x0000009802087220 */ /* 0x040fe40000410000 */
[----:B------:R-:W-:Y:S01]  /*107b0*/  FMUL.FTZ R9, R2, R153 ;  /* 0x0000009902097220 */ /* 0x000fe20000410000 */
[----:B------:R-:W4:Y:S01]  /*107c0*/  MUFU.EX2 R156, R7 ;  /* 0x00000007009c7308 */ /* 0x000f220000000800 */
[C---:B------:R-:W-:Y:S02]  /*107d0*/  FMUL.FTZ R10, R0.reuse, R154 ;  /* 0x0000009a000a7220 */ /* 0x040fe40000410000 */
[C---:B------:R-:W-:Y:S02]  /*107e0*/  FMUL.FTZ R11, R0.reuse, R155 ;  /* 0x0000009b000b7220 */ /* 0x040fe40000410000 */
[C---:B------:R-:W-:Y:S01]  /*107f0*/  FMUL.FTZ R14, R0.reuse, R150 ;  /* 0x00000096000e7220 */ /* 0x040fe20000410000 */
[----:B------:R-:W-:Y:S01]  /*10800*/  LDSM.16.MT88.4 R152, [R186+0x800] ;  /* 0x00080000ba98783b */ /* 0x000fe20000004200 */
[----:B------:R-:W-:Y:S02]  /*10810*/  FMUL.FTZ R15, R0, R151 ;  /* 0x00000097000f7220 */ /* 0x000fe40000410000 */
[C---:B------:R-:W-:Y:S01]  /*10820*/  FMUL.FTZ R20, R2.reuse, R20 ;  /* 0x0000001402147220 */ /* 0x040fe20000410000 */
[----:B------:R-:W5:Y:S01]  /*10830*/  MUFU.EX2 R149, R137 ;  /* 0x0000008900957308 */ /* 0x000f620000000800 */
[----:B------:R-:W-:Y:S02]  /*10840*/  FMUL.FTZ R21, R2, R21 ;  /* 0x0000001502157220 */ /* 0x000fe40000410000 */
[C---:B------:R-:W-:Y:S02]  /*10850*/  FMUL.FTZ R23, R0.reuse, R23 ;  /* 0x0000001700177220 */ /* 0x040fe40000410000 */
[C---:B--2---:R-:W-:Y:S02]  /*10860*/  FMUL.FTZ R6, R0.reuse, R158 ;  /* 0x0000009e00067220 */ /* 0x044fe40000410000 */
[----:B---3--:R-:W-:Y:S02]  /*10870*/  FFMA.FTZ R148, R0, R206, R161 ;  /* 0x000000ce00947223 */ /* 0x008fe400000100a1 */
[C---:B------:R-:W-:Y:S01]  /*10880*/  FMUL.FTZ R24, R2.reuse, R24 ;  /* 0x0000001802187220 */ /* 0x040fe20000410000 */
[----:B------:R-:W2:Y:S01]  /*10890*/  MUFU.EX2 R137, R170 ;  /* 0x000000aa00897308 */ /* 0x000ea20000000800 */
[----:B------:R-:W-:Y:S02]  /*108a0*/  FMUL.FTZ R25, R2, R25 ;  /* 0x0000001902197220 */ /* 0x000fe40000410000 */
[----:B------:R-:W-:Y:S01]  /*108b0*/  FMUL.FTZ R26, R0, R26 ;  /* 0x0000001a001a7220 */ /* 0x000fe20000410000 */
[----:B----4-:R-:W-:Y:S01]  /*108c0*/  F2FP.PACK_AB R161, R156, R161 ;  /* 0x000000a19ca1723e */ /* 0x010fe200000000ff */
[C---:B------:R-:W-:Y:S02]  /*108d0*/  FMUL.FTZ R7, R0.reuse, R159 ;  /* 0x0000009f00077220 */ /* 0x040fe40000410000 */
[----:B------:R-:W-:Y:S02]  /*108e0*/  FMUL.FTZ R27, R0, R27 ;  /* 0x0000001b001b7220 */ /* 0x000fe40000410000 */
[C---:B------:R-:W-:Y:S01]  /*108f0*/  FMUL.FTZ R28, R2.reuse, R28 ;  /* 0x0000001c021c7220 */ /* 0x040fe20000410000 */
[----:B------:R-:W-:Y:S01]  /*10900*/  MUFU.EX2 R138, R168 ;  /* 0x000000a8008a7308 */ /* 0x000fe20000000800 */
[----:B------:R-:W-:Y:S02]  /*10910*/  FMUL.FTZ R29, R2, R29 ;  /* 0x0000001d021d7220 */ /* 0x000fe40000410000 */
[----:B------:R-:W-:Y:S01]  /*10920*/  FMUL.FTZ R30, R0, R30 ;  /* 0x0000001e001e7220 */ /* 0x000fe20000410000 */
[----:B-----5:R-:W-:Y:S01]  /*10930*/  F2FP.PACK_AB R163, R172, R149 ;  /* 0x00000095aca3723e */ /* 0x020fe200000000ff */
[----:B------:R-:W-:Y:S02]  /*10940*/  FMUL.FTZ R31, R0, R31 ;  /* 0x0000001f001f7220 */ /* 0x000fe40000410000 */
[C---:B------:R-:W-:Y:S02]  /*10950*/  FMUL.FTZ R32, R2.reuse, R32 ;  /* 0x0000002002207220 */ /* 0x040fe40000410000 */
[----:B------:R-:W-:Y:S01]  /*10960*/  FMUL.FTZ R33, R2, R33 ;  /* 0x0000002102217220 */ /* 0x000fe20000410000 */
[----:B------:R-:W-:Y:S01]  /*10970*/  MUFU.EX2 R168, R164 ;  /* 0x000000a400a87308 */ /* 0x000fe20000000800 */
[C---:B-1----:R-:W-:Y:S05]  /*10980*/  HMMA.16816.F32 R4, R160.reuse, R144, R4 ;  /* 0x00000090a004723c */ /* 0x042fea0000001804 */
        /* <DEDUP_REMOVED lines=105> */
[C---:B------:R-:W-:Y:S02]  /*11020*/  FMUL.FTZ R125, R2.reuse, R125 ;  /* 0x0000007d027d7220 */ /* 0x040fe40000410000 */
[C---:B------:R-:W-:Y:S02]  /*11030*/  FMUL.FTZ R128, R2.reuse, R128 ;  /* 0x0000008002807220 */ /* 0x040fe40000410000 */
[----:B------:R-:W-:Y:S02]  /*11040*/  FMUL.FTZ R129, R2, R129 ;  /* 0x0000008102817220 */ /* 0x000fe40000410000 */
[C---:B------:R-:W-:Y:S01]  /*11050*/  FMUL.FTZ R126, R0.reuse, R126 ;  /* 0x0000007e007e7220 */ /* 0x040fe20000410000 */
[----:B------:R-:W3:Y:S01]  /*11060*/  MUFU.EX2 R2, R169 ;  /* 0x000000a900027308 */ /* 0x000ee20000000800 */
[C---:B------:R-:W-:Y:S02]  /*11070*/  FMUL.FTZ R127, R0.reuse, R127 ;  /* 0x0000007f007f7220 */ /* 0x040fe40000410000 */
[C---:B------:R-:W-:Y:S02]  /*11080*/  FMUL.FTZ R130, R0.reuse, R130 ;  /* 0x0000008200827220 */ /* 0x040fe40000410000 */
[----:B------:R-:W-:Y:S02]  /*11090*/  FMUL.FTZ R131, R0, R131 ;  /* 0x0000008300837220 */ /* 0x000fe40000410000 */
[----:B--2---:R-:W-:Y:S03]  /*110a0*/  FADD.FTZ R0, R137, R171 ;  /* 0x000000ab89007221 */ /* 0x004fe60000010000 */
[----:B------:R-:W2:Y:S01]  /*110b0*/  MUFU.EX2 R169, R165 ;  /* 0x000000a500a97308 */ /* 0x000ea20000000800 */
[C---:B-1----:R-:W-:Y:S03]  /*110c0*/  HMMA.16816.F32 R44, R160.reuse, R144, R44 ;  /* 0x00000090a02c723c */ /* 0x042fe6000000182c */
[C---:B---3--:R-:W-:Y:S01]  /*110d0*/  F2FP.PACK_AB R164, R2.reuse, R137 ;  /* 0x0000008902a4723e */ /* 0x048fe200000000ff */
[----:B------:R-:W-:Y:S04]  /*110e0*/  FADD.FTZ R0, R2, R0 ;  /* 0x0000000002007221 */ /* 0x000fe80000010000 */
[C---:B------:R-:W-:Y:S01]  /*110f0*/  HMMA.16816.F32 R48, R160.reuse, R146, R48 ;  /* 0x00000092a030723c */ /* 0x040fe20000001830 */
[----:B------:R-:W1:Y:S01]  /*11100*/  LDSM.16.MT88.4 R144, [R189+0x1000] ;  /* 0x00100000bd90783b */ /* 0x000e620000004200 */
[----:B------:R-:W-:Y:S02]  /*11110*/  MUFU.EX2 R137, R167 ;  /* 0x000000a700897308 */ /* 0x000fe40000000800 */
[----:B------:R-:W-:Y:S02]  /*11120*/  FADD.FTZ R2, R156, R148 ;  /* 0x000000949c027221 */ /* 0x000fe40000010000 */
[----:B------:R-:W-:Y:S01]  /*11130*/  FADD.FTZ R0, R138, R0 ;  /* 0x000000008a007221 */ /* 0x000fe20000010000 */
[----:B--2---:R-:W-:Y:S05]  /*11140*/  F2FP.PACK_AB R165, R168, R169 ;  /* 0x000000a9a8a5723e */ /* 0x004fea00000000ff */
        /* <DEDUP_REMOVED lines=93> */
.L_x_3494:
[----:B------:R-:W-:Y:S05]  /*11720*/  BRA.DIV ~URZ, `(.L_x_3502) ;  /* 0x000064427f007947 */ /* 0x000fea000b800000 */
[----:B------:R1:W2:Y:S02]  /*11730*/  SHFL.BFLY PT, R0, R207, 0x2, 0x1f ;  /* 0x0c401f00cf007f89 */ /* 0x0002a400000e0000 */
.L_x_3579:
[----:B--2---:R-:W-:Y:S01]  /*11740*/  FADD.FTZ R4, R0, R207 ;  /* 0x000000cf00047221 */ /* 0x004fe20000010000 */
[----:B------:R-:W-:Y:S05]  /*11750*/  BRA.DIV ~URZ, `(.L_x_3503) ;  /* 0x000064627f007947 */ /* 0x000fea000b800000 */
[----:B------:R-:W2:Y:S02]  /*11760*/  SHFL.BFLY PT, R0, R4, 0x1, 0x1f ;  /* 0x0c201f0004007f89 */ /* 0x000ea400000e0000 */
[----:B--2---:R-:W-:-:S02]  /*11770*/  FADD.FTZ R4, R4, R0 ;  /* 0x0000000004047221 */ /* 0x004fc40000010000 */
[----:B------:R-:W2:Y:S02]  /*11780*/  SHFL.BFLY PT, R0, R206, 0x2, 0x1f ;  /* 0x0c401f00ce007f89 */ /* 0x000ea400000e0000 */
[----:B--2---:R-:W-:-:S05]  /*11790*/  FADD.FTZ R5, R0, R206 ;  /* 0x000000ce00057221 */ /* 0x004fca0000010000 */
[----:B------:R2:W3:Y:S02]  /*117a0*/  SHFL.BFLY PT, R3, R5, 0x1, 0x1f ;  /* 0x0c201f0005037f89 */ /* 0x0004e400000e0000 */
.L_x_3580:
[----:B------:R-:W-:Y:S01]  /*117b0*/  FSETP.NE.FTZ.AND P0, PT, R4, RZ, PT ;  /* 0x000000ff0400720b */ /* 0x000fe20003f15000 */
[----:B---3--:R-:W-:Y:S01]  /*117c0*/  FADD.FTZ R3, R3, R5 ;  /* 0x0000000503037221 */ /* 0x008fe20000010000 */
[----:B------:R-:W-:Y:S02]  /*117d0*/  MOV R2, RZ ;  /* 0x000000ff00027202 */ /* 0x000fe40000000f00 */
[----:B------:R-:W-:Y:S02]  /*117e0*/  MOV R18, 0xff800000 ;  /* 0xff80000000127802 */ /* 0x000fe40000000f00 */
[----:B------:R-:W-:-:S07]  /*117f0*/  MOV R17, 0xff800000 ;  /* 0xff80000000117802 */ /* 0x000fce0000000f00 */
[----:B------:R-:W3:Y:S01]  /*11800*/  @P0 MUFU.LG2 R0, R4 ;  /* 0x0000000400000308 */ /* 0x000ee20000000c00 */
[----:B--2---:R-:W-:-:S07]  /*11810*/  @P0 MOV R5, 0x3f317218 ;  /* 0x3f31721800050802 */ /* 0x004fce0000000f00 */
[----:B------:R3:W2:Y:S02]  /*11820*/  @P0 MUFU.RCP R2, R4 ;  /* 0x0000000400020308 */ /* 0x0006a40000001000 */
[----:B---3--:R-:W-:Y:S02]  /*11830*/  @P0 FMUL.FTZ R4, R0, 0.69314718246459960938 ;  /* 0x3f31721800040820 */ /* 0x008fe40000410000 */
[----:B------:R-:W-:Y:S02]  /*11840*/  @P0 FMUL.FTZ R0, R5, c[0x0][0x2d0] ;  /* 0x0000b40005000a20 */ /* 0x000fe40000410000 */
[----:B--2---:R-:W-:Y:S02]  /*11850*/  FMUL.FTZ R160, R2, R100 ;  /* 0x0000006402a07220 */ /* 0x004fe40000410000 */
        /* <DEDUP_REMOVED lines=137> */
.L_x_3424:
        /* <DEDUP_REMOVED lines=17> */
.L_x_3505:
[----:B------:R-:W-:Y:S05]  /*12200*/  BSYNC B0 ;  /* 0x0000000000007941 */ /* 0x000fea0003800000 */
.L_x_3504:
        /* <DEDUP_REMOVED lines=155> */
.L_x_3508:
        /* <DEDUP_REMOVED lines=120> */
.L_x_3581:
[----:B------:R-:W-:Y:S05]  /*13340*/  BRA.DIV ~URZ, `(.L_x_3511) ;  /* 0x000049e27f007947 */ /* 0x000fea000b800000 */
[----:B------:R4:W2:Y:S02]  /*13350*/  SHFL.IDX PT, R0, R14, RZ, 0x181f ;  /* 0x00181fff0e007589 */ /* 0x0008a400000e0000 */
.L_x_3582:
        /* <DEDUP_REMOVED lines=19> */
.L_x_3513:
[----:B------:R-:W-:Y:S05]  /*13490*/  BSYNC B0 ;  /* 0x0000000000007941 */ /* 0x000fea0003800000 */
.L_x_3512:
[----:B------:R-:W-:Y:S05]  /*134a0*/  BRA.DIV ~URZ, `(.L_x_3514) ;  /* 0x000048f27f007947 */ /* 0x000fea000b800000 */
[----:B---3--:R3:W4:Y:S04]  /*134b0*/  SHFL.IDX PT, R4, R13, 0x1, 0x181f ;  /* 0x00381f000d047f89 */ /* 0x00872800000e0000 */
[----:B--2---:R3:W2:Y:S02]  /*134c0*/  SHFL.IDX PT, R0, R14, 0x1, 0x181f ;  /* 0x00381f000e007f89 */ /* 0x0046a400000e0000 */
.L_x_3583:
        /* <DEDUP_REMOVED lines=20> */
.L_x_3516:
[----:B------:R-:W-:Y:S05]  /*13610*/  BSYNC B0 ;  /* 0x0000000000007941 */ /* 0x000fea0003800000 */
.L_x_3515:
[----:B------:R-:W-:Y:S05]  /*13620*/  BRA.DIV ~URZ, `(.L_x_3517) ;  /* 0x000048427f007947 */ /* 0x000fea000b800000 */
[----:B----4-:R4:W3:Y:S02]  /*13630*/  SHFL.IDX PT, R4, R13, 0x2, 0x181f ;  /* 0x00581f000d047f89 */ /* 0x0108e400000e0000 */
.L_x_3584:
[----:B------:R-:W-:Y:S05]  /*13640*/  BRA.DIV ~URZ, `(.L_x_3518) ;  /* 0x000048927f007947 */ /* 0x000fea000b800000 */
[----:B--2---:R2:W4:Y:S02]  /*13650*/  SHFL.IDX PT, R0, R14, 0x2, 0x181f ;  /* 0x00581f000e007f89 */ /* 0x00452400000e0000 */
.L_x_3585:
        /* <DEDUP_REMOVED lines=20> */
.L_x_3520:
[----:B------:R-:W-:Y:S05]  /*137a0*/  BSYNC B0 ;  /* 0x0000000000007941 */ /* 0x000fea0003800000 */
.L_x_3519:
[----:B------:R-:W-:Y:S05]  /*137b0*/  BRA.DIV ~URZ, `(.L_x_3521) ;  /* 0x000047927f007947 */ /* 0x000fea000b800000 */
[----:B---3--:R3:W2:Y:S04]  /*137c0*/  SHFL.IDX PT, R4, R13, 0x3, 0x181f ;  /* 0x00781f000d047f89 */ /* 0x0086a800000e0000 */
[----:B----4-:R3:W4:Y:S02]  /*137d0*/  SHFL.IDX PT, R0, R14, 0x3, 0x181f ;  /* 0x00781f000e007f89 */ /* 0x01072400000e0000 */
.L_x_3586:
        /* <DEDUP_REMOVED lines=21> */
.L_x_3509:
        /* <DEDUP_REMOVED lines=33> */
.L_x_3587:
[----:B------:R-:W-:Y:S05]  /*13b40*/  BRA.DIV ~URZ, `(.L_x_3524) ;  /* 0x000045427f007947 */ /* 0x000fea000b800000 */
[----:B------:R3:W4:Y:S02]  /*13b50*/  SHFL.IDX PT, R0, R12, RZ, 0x1c1f ;  /* 0x001c1fff0c007589 */ /* 0x00072400000e0000 */
.L_x_3588:
        /* <DEDUP_REMOVED lines=23> */
[----:B------:R-:W-:Y:S02]  /*13cd0*/  SHF.R.S32.HI R16, RZ, 0x1f, R16 ;  /* 0x0000001fff107819 */ /* 0x000fe40000011410 */
[----:B------:R-:W-:-:S04]  /*13ce0*/  IADD3 R17, R249, 0xc8, RZ ;  /* 0x000000c8f9117810 */ /* 0x000fc80007ffe0ff */
        /* <DEDUP_REMOVED lines=80> */
[C---:B------:R-:W-:Y:S02]  /*141f0*/  IADD3 R9, R249.reuse, 0x88, RZ ;  /* 0x00000088f9097810 */ /* 0x040fe40007ffe0ff */
[C---:B----4-:R-:W-:Y:S01]  /*14200*/  @!P4 LEA R6, P5, R10.reuse, R0, 0x2 ;  /* 0x000000000a06c211 */ /* 0x050fe200078a10ff */
[----:B------:R2:W-:Y:S01]  /*14210*/  @!P1 ST.E.64 [R2.64], R56 ;  /* 0x0000003802009985 */ /* 0x0005e2000c101b08 */
        /* <DEDUP_REMOVED lines=9> */
[----:B--2---:R-:W-:-:S04]  /*142b0*/  @!P2 LEA R2, P0, R8, R0, 0x2 ;  /* 0x000000000802a211 */ /* 0x004fc800078010ff */
[----:B------:R-:W-:Y:S02]  /*142c0*/  @!P2 LEA.HI.X R3, R8, R4, R11, 0x2, P0 ;  /* 0x000000040803a211 */ /* 0x000fe400000f140b */
[C---:B------:R-:W-:Y:S02]  /*142d0*/  IADD3 R8, R249.reuse, 0x98, RZ ;  /* 0x00000098f9087810 */ /* 0x040fe40007ffe0ff */
[----:B------:R-:W-:Y:S01]  /*142e0*/  IADD3 R11, R249, 0x88, RZ ;  /* 0x00000088f90b7810 */ /* 0x000fe20007ffe0ff */
[----:B------:R2:W-:Y:S01]  /*142f0*/  @!P2 ST.E.64 [R2.64], R64 ;  /* 0x000000400200a985 */ /* 0x0005e2000c101b08 */
[----:B----4-:R-:W-:Y:S02]  /*14300*/  @!P3 LEA R6, P5, R14, R0, 0x2 ;  /* 0x000000000e06b211 */ /* 0x010fe400078a10ff */
        /* <DEDUP_REMOVED lines=13> */
[C---:B----4-:R-:W-:Y:S02]  /*143e0*/  @!P4 LEA R6, P5, R10.reuse, R0, 0x2 ;  /* 0x000000000a06c211 */ /* 0x050fe400078a10ff */
[----:B------:R-:W-:Y:S02]  /*143f0*/  ISETP.GE.AND P1, PT, R9, c[0x0][0x3c8], PT ;  /* 0x0000f20009007a0c */ /* 0x000fe40003f26270 */
[----:B------:R-:W-:-:S02]  /*14400*/  @!P4 LEA.HI.X R7, R10, R4, R14, 0x2, P5 ;  /* 0x000000040a07c211 */ /* 0x000fc400028f140e */
[----:B------:R-:W-:Y:S02]  /*14410*/  SHF.R.S32.HI R11, RZ, 0x1f, R11 ;  /* 0x0000001fff0b7819 */ /* 0x000fe4000001140b */
[C---:B------:R-:W-:Y:S01]  /*14420*/  IADD3 R10, R249.reuse, 0xb0, RZ ;  /* 0x000000b0f90a7810 */ /* 0x040fe20007ffe0ff */
[----:B------:R4:W-:Y:S01]  /*14430*/  @!P4 ST.E.64 [R6.64], R76 ;  /* 0x0000004c0600c985 */ /* 0x0009e2000c101b08 */
[----:B------:R-:W-:Y:S02]  /*14440*/  IADD3 R14, R249, 0xc0, RZ ;  /* 0x000000c0f90e7810 */ /* 0x000fe40007ffe0ff */
[----:B------:R-:W-:Y:S02]  /*14450*/  ISETP.GE.AND P4, PT, R10, c[0x0][0x3c8], PT ;  /* 0x0000f2000a007a0c */ /* 0x000fe40003f86270 */
        /* <DEDUP_REMOVED lines=11> */
[----:B------:R-:W-:Y:S02]  /*14510*/  ISETP.GE.AND P3, PT, R14, c[0x0][0x3c8], PT ;  /* 0x0000f2000e007a0c */ /* 0x000fe40003f66270 */
[----:B------:R-:W-:Y:S02]  /*14520*/  IADD3 R16, R249, 0xc8, RZ ;  /* 0x000000c8f9107810 */ /* 0x000fe40007ffe0ff */
        /* <DEDUP_REMOVED lines=24> */
[----:B----4-:R-:W-:Y:S02]  /*146b0*/  @!P6 LEA R6, P0, R11, R0, 0x2 ;  /* 0x000000000b06e211 */ /* 0x010fe400078010ff */
[----:B------:R-:W-:Y:S02]  /*146c0*/  SHF.R.S32.HI R15, RZ, 0x1f, R15 ;  /* 0x0000001fff0f7819 */ /* 0x000fe4000001140f */
[----:B------:R-:W-:-:S02]  /*146d0*/  ISETP.GE.AND P4, PT, R14, c[0x0][0x3c8], PT ;  /* 0x0000f2000e007a0c */ /* 0x000fc40003f86270 */
[----:B------:R-:W-:Y:S02]  /*146e0*/  @!P6 LEA.HI.X R7, R11, R4, R15, 0x2, P0 ;  /* 0x000000040b07e211 */ /* 0x000fe400000f140f */
[C---:B------:R-:W-:Y:S02]  /*146f0*/  IADD3 R11, R249.reuse, 0xd8, RZ ;  /* 0x000000d8f90b7810 */ /* 0x040fe40007ffe0ff */
[----:B------:R-:W-:Y:S02]  /*14700*/  ISETP.GE.AND P0, PT, R250, c[0x0][0x3c8], PT ;  /* 0x0000f200fa007a0c */ /* 0x000fe40003f06270 */
[----:B------:R-:W-:Y:S02]  /*14710*/  SHF.R.S32.HI R11, RZ, 0x1f, R11 ;  /* 0x0000001fff0b7819 */ /* 0x000fe4000001140b */
[----:B------:R-:W-:-:S04]  /*14720*/  IADD3 R15, R249, 0xe0, RZ ;  /* 0x000000e0f90f7810 */ /* 0x000fc80007ffe0ff */
        /* <DEDUP_REMOVED lines=25> */
.L_x_3526:
[----:B------:R-:W-:Y:S05]  /*148c0*/  BSYNC B0 ;  /* 0x0000000000007941 */ /* 0x000fea0003800000 */
.L_x_3525:
[----:B------:R-:W-:Y:S05]  /*148d0*/  BRA.DIV ~URZ, `(.L_x_3527) ;  /* 0x000038227f007947 */ /* 0x000fea000b800000 */
[----:B--2---:R2:W1:Y:S04]  /*148e0*/  SHFL.IDX PT, R4, R5, 0x1, 0x1c1f ;  /* 0x003c1f0005047f89 */ /* 0x00446800000e0000 */
[----:B----4-:R2:W4:Y:S02]  /*148f0*/  SHFL.IDX PT, R0, R12, 0x1, 0x1c1f ;  /* 0x003c1f000c007f89 */ /* 0x01052400000e0000 */
.L_x_3589:
        /* <DEDUP_REMOVED lines=42> */
[C---:B------:R-:W-:Y:S02]  /*14ba0*/  ISETP.GE.AND P0, PT, R247.reuse, c[0x0][0x3c8], PT ;  /* 0x0000f200f7007a0c */ /* 0x040fe40003f06270 */
        /* <DEDUP_REMOVED lines=189> */
.L_x_3507:
        /* <DEDUP_REMOVED lines=19> */
.L_x_3528:
        /* <DEDUP_REMOVED lines=55> */
.L_x_3530:
[----:B------:R-:W-:Y:S05]  /*15c20*/  BSYNC B0 ;  /* 0x0000000000007941 */ /* 0x000fea0003800000 */
.L_x_3529:
        /* <DEDUP_REMOVED lines=35> */
.L_x_3590:
[----:B------:R-:W-:Y:S05]  /*15e60*/  BRA.DIV ~URZ, `(.L_x_3532) ;  /* 0x000023d27f007947 */ /* 0x000fea000b800000 */
[----:B------:R3:W4:Y:S02]  /*15e70*/  SHFL.IDX PT, R0, R14, RZ, 0x181f ;  /* 0x00181fff0e007589 */ /* 0x00072400000e0000 */
.L_x_3591:
        /* <DEDUP_REMOVED lines=20> */
.L_x_3534:
[----:B------:R-:W-:Y:S05]  /*15fc0*/  BSYNC B0 ;  /* 0x0000000000007941 */ /* 0x000fea0003800000 */
.L_x_3533:
[----:B------:R-:W-:Y:S05]  /*15fd0*/  BRA.DIV ~URZ, `(.L_x_3535) ;  /* 0x000022d27f007947 */ /* 0x000fea000b800000 */
[----:B--2---:R2:W1:Y:S04]  /*15fe0*/  SHFL.IDX PT, R4, R5, 0x1, 0x181f ;  /* 0x00381f0005047f89 */ /* 0x00446800000e0000 */
[----:B----4-:R2:W4:Y:S02]  /*15ff0*/  SHFL.IDX PT, R0, R14, 0x1, 0x181f ;  /* 0x00381f000e007f89 */ /* 0x01052400000e0000 */
.L_x_3592:
        /* <DEDUP_REMOVED lines=20> */
.L_x_3537:
[----:B------:R-:W-:Y:S05]  /*16140*/  BSYNC B0 ;  /* 0x0000000000007941 */ /* 0x000fea0003800000 */
.L_x_3536:
[----:B------:R-:W-:Y:S05]  /*16150*/  BRA.DIV ~URZ, `(.L_x_3538) ;  /* 0x000022227f007947 */ /* 0x000fea000b800000 */
[----:B-1----:R1:W2:Y:S02]  /*16160*/  SHFL.IDX PT, R4, R5, 0x2, 0x181f ;  /* 0x00581f0005047f89 */ /* 0x0022a400000e0000 */
.L_x_3593:
[----:B------:R-:W-:Y:S05]  /*16170*/  BRA.DIV ~URZ, `(.L_x_3539) ;  /* 0x000022727f007947 */ /* 0x000fea000b800000 */
[----:B----4-:R4:W1:Y:S02]  /*16180*/  SHFL.IDX PT, R0, R14, 0x2, 0x181f ;  /* 0x00581f000e007f89 */ /* 0x01086400000e0000 */
.L_x_3594:
        /* <DEDUP_REMOVED lines=20> */
.L_x_3541:
[----:B------:R-:W-:Y:S05]  /*162d0*/  BSYNC B0 ;  /* 0x0000000000007941 */ /* 0x000fea0003800000 */
.L_x_3540:
[----:B------:R-:W-:Y:S05]  /*162e0*/  BRA.DIV ~URZ, `(.L_x_3542) ;  /* 0x000021727f007947 */ /* 0x000fea000b800000 */
[----:B--2---:R2:W3:Y:S04]  /*162f0*/  SHFL.IDX PT, R4, R5, 0x3, 0x181f ;  /* 0x00781f0005047f89 */ /* 0x0044e800000e0000 */
[----:B-1----:R2:W1:Y:S02]  /*16300*/  SHFL.IDX PT, R0, R14, 0x3, 0x181f ;  /* 0x00781f000e007f89 */ /* 0x00246400000e0000 */
.L_x_3595:
        /* <DEDUP_REMOVED lines=19> */
.L_x_3522:
[----:B------:R-:W-:Y:S05]  /*16440*/  BSYNC B1 ;  /* 0x0000000000017941 */ /* 0x000fea0003800000 */
.L_x_3506:
        /* <DEDUP_REMOVED lines=13> */
.L_x_3596:
[----:B------:R-:W-:Y:S05]  /*16520*/  BRA.DIV ~URZ, `(.L_x_3545) ;  /* 0x000020727f007947 */ /* 0x000fea000b800000 */
[----:B------:R3:W4:Y:S02]  /*16530*/  SHFL.IDX PT, R6, R98, 0x1, 0x1f ;  /* 0x00201f0062067f89 */ /* 0x00072400000e0000 */
.L_x_3597:
        /* <DEDUP_REMOVED lines=18> */
.L_x_3598:
        /* <DEDUP_REMOVED lines=16> */
.L_x_3599:
[----:B--2---:R-:W-:Y:S01]  /*16760*/  IMAD R0, R0, c[0x0][0x538], RZ ;  /* 0x00014e0000007a24 */ /* 0x004fe200078e02ff */
[----:B------:R-:W-:Y:S04]  /*16770*/  BSSY B1, `(.L_x_3548) ;  /* 0x000007e000017945 */ /* 0x000fe80003800000 */
[----:B----4-:R-:W-:-:S04]  /*16780*/  IADD3 R6, R0, R6, RZ ;  /* 0x0000000600067210 */ /* 0x010fc80007ffe0ff */
[----:B------:R-:W-:-:S13]  /*16790*/  ISETP.GT.AND P0, PT, R6, R9, PT ;  /* 0x000000090600720c */ /* 0x000fda0003f04270 */
[----:B------:R-:W-:Y:S05]  /*167a0*/  @P0 BRA `(.L_x_3549) ;  /* 0x0000025000000947 */ /* 0x000fea0003800000 */
.L_x_3553:
        /* <DEDUP_REMOVED lines=17> */
.L_x_3600:
        /* <DEDUP_REMOVED lines=16> */
.L_x_3601:
[----:B--2---:R-:W-:-:S05]  /*169c0*/  IMAD R0, R0, c[0x0][0x538], RZ ;  /* 0x00014e0000007a24 */ /* 0x004fca00078e02ff */
[----:B------:R-:W-:-:S04]  /*169d0*/  IADD3 R6, R0, R6, RZ ;  /* 0x0000000600067210 */ /* 0x000fc80007ffe0ff */
[----:B------:R-:W-:-:S13]  /*169e0*/  ISETP.GT.AND P0, PT, R6, R9, PT ;  /* 0x000000090600720c */ /* 0x000fda0003f04270 */
[----:B-1-3--:R-:W-:Y:S05]  /*169f0*/  @!P0 BRA `(.L_x_3553) ;  /* 0xfffffdb000008947 */ /* 0x00afea000383ffff */
.L_x_3549:
[----:B------:R-:W-:-:S05]  /*16a00*/  IADD3 R6, -R0, R6, RZ ;  /* 0x0000000600067210 */ /* 0x000fca0007ffe1ff */
[----:B------:R-:W-:-:S05]  /*16a10*/  IMAD R0, R4, c[0x0][0x538], R6 ;  /* 0x00014e0004007a24 */ /* 0x000fca00078e0206 */
[----:B------:R-:W-:Y:S01]  /*16a20*/  ISETP.GT.AND P0, PT, R0, R9, PT ;  /* 0x000000090000720c */ /* 0x000fe20003f04270 */
[----:B------:R-:W-:-:S12]  /*16a30*/  BRA.DIV ~URZ, `(.L_x_3554) ;  /* 0x00001fc27f007947 */ /* 0x000fd8000b800000 */
[----:B------:R-:W-:-:S04]  /*16a40*/  VOTE.ANY R0, PT, !P0 ;  /* 0x0000000000007806 */ /* 0x000fc800040e0100 */
.L_x_3602:
[----:B------:R2:W4:Y:S01]  /*16a50*/  POPC R10, R0 ;  /* 0x00000000000a7309 */ /* 0x0005220000000000 */
[----:B------:R-:W-:Y:S05]  /*16a60*/  BRA.DIV ~URZ, `(.L_x_3555) ;  /* 0x00001fd27f007947 */ /* 0x000fea000b800000 */
[----:B----4-:R4:W1:Y:S04]  /*16a70*/  SHFL.IDX PT, R7, R7, R10, 0x1f ;  /* 0x00001f0a07077589 */ /* 0x01086800000e0000 */
[----:B------:R4:W2:Y:S02]  /*16a80*/  SHFL.IDX PT, R5, R8, R10, 0x1f ;  /* 0x00001f0a08057589 */ /* 0x0008a400000e0000 */
.L_x_3603:
[----:B------:R-:W-:Y:S01]  /*16a90*/  ISETP.NE.AND P0, PT, R0, RZ, PT ;  /* 0x000000ff0000720c */ /* 0x000fe20003f05270 */
[----:B------:R-:W-:-:S12]  /*16aa0*/  BSSY B0, `(.L_x_3556) ;  /* 0x0000005000007945 */ /* 0x000fd80003800000 */
[----:B------:R-:W-:Y:S05]  /*16ab0*/  @!P0 BRA `(.L_x_3557) ;  /* 0x0000003000008947 */ /* 0x000fea0003800000 */
[----:B--2---:R-:W-:Y:S01]  /*16ac0*/  IADD3 R0, R10, -0x1, RZ ;  /* 0xffffffff0a007810 */ /* 0x004fe20007ffe0ff */
[----:B------:R-:W-:Y:S05]  /*16ad0*/  BRA.DIV ~URZ, `(.L_x_3558) ;  /* 0x000020327f007947 */ /* 0x000fea000b800000 */
[----:B------:R2:W3:Y:S02]  /*16ae0*/  SHFL.IDX PT, R11, R4, R0, 0x1f ;  /* 0x00001f00040b7589 */ /* 0x0004e400000e0000 */
.L_x_3557:
[----:B------:R-:W-:Y:S05]  /*16af0*/  BSYNC B0 ;  /* 0x0000000000007941 */ /* 0x000fea0003800000 */
.L_x_3556:
        /* <DEDUP_REMOVED lines=65> */
.L_x_3550:
[----:B------:R-:W-:Y:S01]  /*16f10*/  IMAD.MOV.U32 R228, RZ, RZ, R9 ;  /* 0x000000ffffe47224 */ /* 0x000fe200078e0009 */
[----:B------:R-:W-:Y:S01]  /*16f20*/  MOV R230, RZ ;  /* 0x000000ff00e67202 */ /* 0x000fe20000000f00 */
[----:B------:R-:W-:Y:S01]  /*16f30*/  IMAD.MOV.U32 R229, RZ, RZ, RZ ;  /* 0x000000ffffe57224 */ /* 0x000fe200078e00ff */
[----:B------:R-:W-:Y:S02]  /*16f40*/  MOV R231, c[0x0][0x53c] ;  /* 0x00014f0000e77a02 */ /* 0x000fe40000000f00 */
.L_x_3559:
[----:B------:R-:W-:Y:S05]  /*16f50*/  BSYNC B1 ;  /* 0x0000000000017941 */ /* 0x000fea0003800000 */
.L_x_3548:
[----:B------:R-:W-:Y:S01]  /*16f60*/  WARPSYNC 0xffffffff ;  /* 0xffffffff00007948 */ /* 0x000fe20003800000 */
[----:B------:R-:W-:Y:S01]  /*16f70*/  BAR.SYNC.DEFER_BLOCKING 0x4, 0x100 ;  /* 0x0104000000007b1d */ /* 0x000fe20000010000 */
[----:B------:R-:W-:-:S13]  /*16f80*/  ISETP.NE.AND P0, PT, R13, RZ, PT ;  /* 0x000000ff0d00720c */ /* 0x000fda0003f05270 */
[----:B------:R2:W-:Y:S04]  /*16f90*/  @!P0 STS.128 [0x20080], R228 ;  /* 0x020080e4ff008388 */ /* 0x0005e80000000c00 */
[----:B------:R-:W-:Y:S06]  /*16fa0*/  BAR.ARV 0x5, 0x100 ;  /* 0x0144000000007b1d */ /* 0x000fec0000002000 */
.L_x_3543:
[----:B-1----:R-:W-:-:S13]  /*16fb0*/  ISETP.GE.AND P0, PT, R231, c[0x0][0x53c], PT ;  /* 0x00014f00e7007a0c */ /* 0x002fda0003f06270 */
[----:B--23--:R-:W-:Y:S01]  /*16fc0*/  @P0 CALL.REL.NOINC `(.L_x_3560) ;  /* 0x0000001000000944 */ /* 0x00cfe20003c00000 */
[----:B------:R-:W-:Y:S05]  /*16fd0*/  BRA `(.L_x_3561) ;  /* 0xfffeac5000007947 */ /* 0x000fea000383ffff */
.L_x_3560:
[----:B------:R-:W-:Y:S05]  /*16fe0*/  EXIT ;  /* 0x000000000000794d */ /* 0x000fea0003800000 */
.L_x_3388:
[----:B------:R-:W-:Y:S01]  /*16ff0*/  IMAD.MOV.U32 R0, RZ, RZ, R5 ;  /* 0x000000ffff007224 */ /* 0x000fe200078e0005 */
[----:B------:R-:W-:Y:S02]  /*17000*/  MOV R3, 0x1 ;  /* 0x0000000100037802 */ /* 0x000fe40000000f00 */
[----:B------:R-:W-:Y:S02]  /*17010*/  MOV R2, 0x17030 ;  /* 0x0001703000027802 */ /* 0x000fe40000000f00 */
[----:B--2---:R-:W-:Y:S05]  /*17020*/  CALL.REL.NOINC `($__internal_59_$__cuda_sm70_shflsync_up_p) ;  /* 0x00001c2000007944 */ /* 0x004fea0003c00000 */
[----:B------:R-:W-:Y:S01]  /*17030*/  MOV R0, R4 ;  /* 0x0000000400007202 */ /* 0x000fe20000000f00 */
[----:B------:R-:W-:Y:S05]  /*17040*/  BRA `(.L_x_3562) ;  /* 0xfffe940000007947 */ /* 0x000fea000383ffff */
.L_x_3389:
[----:B------:R-:W-:Y:S01]  /*17050*/  IMAD.MOV.U32 R0, RZ, RZ, R5 ;  /* 0x000000ffff007224 */ /* 0x000fe200078e0005 */
[----:B------:R-:W-:Y:S02]  /*17060*/  MOV R3, 0x2 ;  /* 0x0000000200037802 */ /* 0x000fe40000000f00 */
[----:B------:R-:W-:Y:S02]  /*17070*/  MOV R2, 0x17090 ;  /* 0x0001709000027802 */ /* 0x000fe40000000f00 */
[----:B--2---:R-:W-:Y:S05]  /*17080*/  CALL.REL.NOINC `($__internal_59_$__cuda_sm70_shflsync_up_p) ;  /* 0x00001bc000007944 */ /* 0x004fea0003c00000 */
[----:B------:R-:W-:Y:S01]  /*17090*/  SEL R4, R4, RZ, P4 ;  /* 0x000000ff04047207 */ /* 0x000fe20002000000 */
[----:B------:R-:W-:Y:S01]  /*170a0*/  IMAD.MOV.U32 R3, RZ, RZ, 0x4 ;  /* 0x00000004ff037424 */ /* 0x000fe200078e00ff */
[----:B------:R-:W-:-:S03]  /*170b0*/  MOV R2, 0x170e0 ;  /* 0x000170e000027802 */ /* 0x000fc60000000f00 */
[----:B------:R-:W-:Y:S02]  /*170c0*/  IMAD.IADD R0, R5, 0x1, R4 ;  /* 0x0000000105007824 */ /* 0x000fe400078e0204 */
[----:B------:R-:W-:Y:S05]  /*170d0*/  CALL.REL.NOINC `($__internal_59_$__cuda_sm70_shflsync_up_p) ;  /* 0x00001b7000007944 */ /* 0x000fea0003c00000 */
        /* <DEDUP_REMOVED lines=12> */
[----:B------:R-:W-:Y:S02]  /*171a0*/  MOV R179, 0x1f ;  /* 0x0000001f00b37802 */ /* 0x000fe40000000f00 */
[----:B------:R-:W-:Y:S01]  /*171b0*/  MOV R2, 0x171f0 ;  /* 0x000171f000027802 */ /* 0x000fe20000000f00 */
[----:B------:R-:W-:-:S04]  /*171c0*/  IMAD.IADD R4, R0, 0x1, R4 ;  /* 0x0000000100047824 */ /* 0x000fc800078e0204 */
[----:B------:R-:W-:Y:S02]  /*171d0*/  IMAD.MOV.U32 R3, RZ, RZ, R4 ;  /* 0x000000ffff037224 */ /* 0x000fe400078e0004 */
[----:B------:R-:W-:Y:S05]  /*171e0*/  CALL.REL.NOINC `($__internal_58_$__cuda_sm70_shflsync_idx_p) ;  /* 0x000019f000007944 */ /* 0x000fea0003c00000 */
[----:B-----5:R-:W-:Y:S01]  /*171f0*/  MOV R0, R179 ;  /* 0x000000b300007202 */ /* 0x020fe20000000f00 */
[----:B-1----:R-:W-:Y:S05]  /*17200*/  BRA `(.L_x_3563) ;  /* 0xfffe934000007947 */ /* 0x002fea000383ffff */
.L_x_3391:
[----:B------:R-:W-:Y:S02]  /*17210*/  SEL R0, RZ, 0x1, P0 ;  /* 0x00000001ff007807 */ /* 0x000fe40000000000 */
[----:B------:R-:W-:Y:S02]  /*17220*/  MOV R2, 0x17240 ;  /* 0x0001724000027802 */ /* 0x000fe40000000f00 */
[----:B--2---:R-:W-:Y:S05]  /*17230*/  CALL.REL.NOINC `($__internal_60_$__cuda_sm70_votesync_ballot) ;  /* 0x00001a7000007944 */ /* 0x004fea0003c00000 */
[----:B------:R-:W-:Y:S05]  /*17240*/  BRA `(.L_x_3564) ;  /* 0xfffe939000007947 */ /* 0x000fea000383ffff */
.L_x_3392:
[----:B------:R-:W-:Y:S01]  /*17250*/  IMAD.MOV.U32 R3, RZ, RZ, R8 ;  /* 0x000000ffff037224 */ /* 0x000fe200078e0008 */
[----:B---3--:R-:W-:Y:S01]  /*17260*/  MOV R202, R13 ;  /* 0x0000000d00ca7202 */ /* 0x008fe20000000f00 */
[----:B------:R-:W-:Y:S01]  /*17270*/  IMAD.MOV.U32 R179, RZ, RZ, 0x1f ;  /* 0x0000001fffb37424 */ /* 0x000fe200078e00ff */
[----:B------:R-:W-:Y:S02]  /*17280*/  MOV R2, 0x172a0 ;  /* 0x000172a000027802 */ /* 0x000fe40000000f00 */
[----:B-12---:R-:W-:Y:S05]  /*17290*/  CALL.REL.NOINC `($__internal_58_$__cuda_sm70_shflsync_idx_p) ;  /* 0x0000194000007944 */ /* 0x006fea0003c00000 */
[----:B------:R-:W-:Y:S01]  /*172a0*/  IMAD.MOV.U32 R11, RZ, RZ, R179 ;  /* 0x000000ffff0b7224 */ /* 0x000fe200078e00b3 */
[----:B------:R-:W-:Y:S01]  /*172b0*/  MOV R3, R7 ;  /* 0x0000000700037202 */ /* 0x000fe20000000f00 */
[----:B------:R-:W-:Y:S01]  /*172c0*/  IMAD.MOV.U32 R6, RZ, RZ, RZ ;  /* 0x000000ffff067224 */ /* 0x000fe200078e00ff */
[----:B------:R-:W-:Y:S01]  /*172d0*/  MOV R202, R13 ;  /* 0x0000000d00ca7202 */ /* 0x000fe20000000f00 */
[----:B------:R-:W-:Y:S01]  /*172e0*/  IMAD.MOV.U32 R179, RZ, RZ, 0x1f ;  /* 0x0000001fffb37424 */ /* 0x000fe200078e00ff */
[----:B------:R-:W-:-:S02]  /*172f0*/  MOV R2, 0x17310 ;  /* 0x0001731000027802 */ /* 0x000fc40000000f00 */
[----:B-1---5:R-:W-:Y:S05]  /*17300*/  CALL.REL.NOINC `($__internal_58_$__cuda_sm70_shflsync_idx_p) ;  /* 0x000018d000007944 */ /* 0x022fea0003c00000 */
[----:B------:R-:W-:Y:S01]  /*17310*/  MOV R10, R179 ;  /* 0x000000b3000a7202 */ /* 0x000fe20000000f00 */
[----:B-1---5:R-:W-:Y:S05]  /*17320*/  BRA `(.L_x_3565) ;  /* 0xfffe930000007947 */ /* 0x022fea000383ffff */
.L_x_3395:
[----:B------:R-:W-:Y:S01]  /*17330*/  IMAD.MOV.U32 R3, RZ, RZ, R4 ;  /* 0x000000ffff037224 */ /* 0x000fe200078e0004 */
[----:B------:R-:W-:-:S02]  /*17340*/  MOV R179, 0x1f ;  /* 0x0000001f00b37802 */ /* 0x000fc40000000f00 */
[----:B------:R-:W-:Y:S02]  /*17350*/  MOV R2, 0x17370 ;  /* 0x0001737000027802 */ /* 0x000fe40000000f00 */
[----:B-1234-:R-:W-:Y:S05]  /*17360*/  CALL.REL.NOINC `($__internal_58_$__cuda_sm70_shflsync_idx_p) ;  /* 0x0000187000007944 */ /* 0x01efea0003c00000 */
[----:B------:R-:W-:Y:S01]  /*17370*/  MOV R6, R179 ;  /* 0x000000b300067202 */ /* 0x000fe20000000f00 */
[----:B-1---5:R-:W-:Y:S05]  /*17380*/  BRA `(.L_x_3394) ;  /* 0xfffe930000007947 */ /* 0x022fea000383ffff */
.L_x_3425:
[----:B------:R-:W-:Y:S01]  /*17390*/  IMAD.MOV.U32 R3, RZ, RZ, R5 ;  /* 0x000000ffff037224 */ /* 0x000fe200078e0005 */
[----:B------:R-:W-:Y:S01]  /*173a0*/  MOV R202, RZ ;  /* 0x000000ff00ca7202 */ /* 0x000fe20000000f00 */
[----:B------:R-:W-:Y:S01]  /*173b0*/  IMAD.MOV.U32 R179, RZ, RZ, 0x181f ;  /* 0x0000181fffb37424 */ /* 0x000fe200078e00ff */
[----:B------:R-:W-:Y:S02]  /*173c0*/  MOV R2, 0x173e0 ;  /* 0x000173e000027802 */ /* 0x000fe40000000f00 */
[----:B-----5:R-:W-:Y:S05]  /*173d0*/  CALL.REL.NOINC `($__internal_58_$__cuda_sm70_shflsync_idx_p) ;  /* 0x0000180000007944 */ /* 0x020fea0003c00000 */
[----:B------:R-:W-:Y:S01]  /*173e0*/  MOV R4, R179 ;  /* 0x000000b300047202 */ /* 0x000fe20000000f00 */
[----:B-1---5:R-:W-:Y:S05]  /*173f0*/  BRA `(.L_x_3566) ;  /* 0xfffef3a000007947 */ /* 0x022fea000383ffff */
.L_x_3426:
[----:B------:R-:W-:Y:S01]  /*17400*/  IMAD.MOV.U32 R3, RZ, RZ, R13 ;  /* 0x000000ffff037224 */ /* 0x000fe200078e000d */
[----:B------:R-:W-:Y:S01]  /*17410*/  MOV R202, RZ ;  /* 0x000000ff00ca7202 */ /* 0x000fe20000000f00 */
[----:B------:R-:W-:Y:S01]  /*17420*/  IMAD.MOV.U32 R179, RZ, RZ, 0x181f ;  /* 0x0000181fffb37424 */ /* 0x000fe200078e00ff */
[----:B------:R-:W-:Y:S02]  /*17430*/  MOV R2, 0x17450 ;  /* 0x0001745000027802 */ /* 0x000fe40000000f00 */
[----:B-12--5:R-:W-:Y:S05]  /*17440*/  CALL.REL.NOINC `($__internal_58_$__cuda_sm70_shflsync_idx_p) ;  /* 0x0000179000007944 */ /* 0x026fea0003c00000 */
[----:B-----5:R-:W-:Y:S01]  /*17450*/  MOV R0, R179 ;  /* 0x000000b300007202 */ /* 0x020fe20000000f00 */
[----:B-1----:R-:W-:Y:S05]  /*17460*/  BRA `(.L_x_3567) ;  /* 0xfffef35000007947 */ /* 0x002fea000383ffff */
.L_x_3429:
[----:B--2---:R-:W-:Y:S01]  /*17470*/  IMAD.MOV.U32 R3, RZ, RZ, R5 ;  /* 0x000000ffff037224 */ /* 0x004fe200078e0005 */
[----:B------:R-:W-:Y:S01]  /*17480*/  MOV R202, 0x1 ;  /* 0x0000000100ca7802 */ /* 0x000fe20000000f00 */
[----:B------:R-:W-:Y:S01]  /*17490*/  IMAD.MOV.U32 R179, RZ, RZ, 0x181f ;  /* 0x0000181fffb37424 */ /* 0x000fe200078e00ff */
[----:B------:R-:W-:-:S02]  /*174a0*/  MOV R2, 0x174c0 ;  /* 0x000174c000027802 */ /* 0x000fc40000000f00 */
[----:B-1-345:R-:W-:Y:S05]  /*174b0*/  CALL.REL.NOINC `($__internal_58_$__cuda_sm70_shflsync_idx_p) ;  /* 0x0000172000007944 */ /* 0x03afea0003c00000 */
[----:B------:R-:W-:Y:S01]  /*174c0*/  IMAD.MOV.U32 R4, RZ, RZ, R179 ;  /* 0x000000ffff047224 */ /* 0x000fe200078e00b3 */
[----:B------:R-:W-:Y:S01]  /*174d0*/  MOV R202, 0x1 ;  /* 0x0000000100ca7802 */ /* 0x000fe20000000f00 */
[----:B------:R-:W-:Y:S01]  /*174e0*/  IMAD.MOV.U32 R3, RZ, RZ, R13 ;  /* 0x000000ffff037224 */ /* 0x000fe200078e000d */
[----:B------:R-:W-:-:S02]  /*174f0*/  MOV R179, 0x181f ;  /* 0x0000181f00b37802 */ /* 0x000fc40000000f00 */
[----:B------:R-:W-:Y:S02]  /*17500*/  MOV R2, 0x17520 ;  /* 0x0001752000027802 */ /* 0x000fe40000000f00 */
[----:B-1---5:R-:W-:Y:S05]  /*17510*/  CALL.REL.NOINC `($__internal_58_$__cuda_sm70_shflsync_idx_p) ;  /* 0x000016c000007944 */ /* 0x022fea0003c00000 */
[----:B-----5:R-:W-:Y:S01]  /*17520*/  MOV R0, R179 ;  /* 0x000000b300007202 */ /* 0x020fe20000000f00 */
[----:B-1----:R-:W-:Y:S05]  /*17530*/  BRA `(.L_x_3568) ;  /* 0xfffef41000007947 */ /* 0x002fea000383ffff */
.L_x_3432:
[----:B-1----:R-:W-:Y:S01]  /*17540*/  IMAD.MOV.U32 R3, RZ, RZ, R5 ;  /* 0x000000ffff037224 */ /* 0x002fe200078e0005 */
[----:B------:R-:W-:Y:S01]  /*17550*/  MOV R202, 0x2 ;  /* 0x0000000200ca7802 */ /* 0x000fe20000000f00 */
[----:B------:R-:W-:Y:S01]  /*17560*/  IMAD.MOV.U32 R179, RZ, RZ, 0x181f ;  /* 0x0000181fffb37424 */ /* 0x000fe200078e00ff */
[----:B------:R-:W-:Y:S02]  /*17570*/  MOV R2, 0x17590 ;  /* 0x0001759000027802 */ /* 0x000fe40000000f00 */
[----:B--2345:R-:W-:Y:S05]  /*17580*/  CALL.REL.NOINC `($__internal_58_$__cuda_sm70_shflsync_idx_p) ;  /* 0x0000165000007944 */ /* 0x03cfea0003c00000 */
[----:B------:R-:W-:Y:S01]  /*17590*/  MOV R4, R179 ;  /* 0x000000b300047202 */ /* 0x000fe20000000f00 */
[----:B-1---5:R-:W-:Y:S05]  /*175a0*/  BRA `(.L_x_3569) ;  /* 0xfffef50000007947 */ /* 0x022fea000383ffff */
.L_x_3433:
[----:B------:R-:W-:Y:S01]  /*175b0*/  IMAD.MOV.U32 R3, RZ, RZ, R13 ;  /* 0x000000ffff037224 */ /* 0x000fe200078e000d */
[----:B------:R-:W-:Y:S01]  /*175c0*/  MOV R202, 0x2 ;  /* 0x0000000200ca7802 */ /* 0x000fe20000000f00 */
[----:B------:R-:W-:Y:S01]  /*175d0*/  IMAD.MOV.U32 R179, RZ, RZ, 0x181f ;  /* 0x0000181fffb37424 */ /* 0x000fe200078e00ff */
[----:B------:R-:W-:Y:S02]  /*175e0*/  MOV R2, 0x17600 ;  /* 0x0001760000027802 */ /* 0x000fe40000000f00 */
[----:B-12345:R-:W-:Y:S05]  /*175f0*/  CALL.REL.NOINC `($__internal_58_$__cuda_sm70_shflsync_idx_p) ;  /* 0x000015e000007944 */ /* 0x03efea0003c00000 */
[----:B-----5:R-:W-:Y:S01]  /*17600*/  MOV R0, R179 ;  /* 0x000000b300007202 */ /* 0x020fe20000000f00 */
[----:B-1----:R-:W-:Y:S05]  /*17610*/  BRA `(.L_x_3570) ;  /* 0xfffef4b000007947 */ /* 0x002fea000383ffff */
.L_x_3436:
[----:B-1----:R-:W-:Y:S01]  /*17620*/  IMAD.MOV.U32 R3, RZ, RZ, R5 ;  /* 0x000000ffff037224 */ /* 0x002fe200078e0005 */
[----:B------:R-:W-:Y:S01]  /*17630*/  MOV R202, 0x3 ;  /* 0x0000000300ca7802 */ /* 0x000fe20000000f00 */
[----:B------:R-:W-:Y:S01]  /*17640*/  IMAD.MOV.U32 R179, RZ, RZ, 0x181f ;  /* 0x0000181fffb37424 */ /* 0x000fe200078e00ff */
[----:B------:R-:W-:-:S02]  /*17650*/  MOV R2, 0x17670 ;  /* 0x0001767000027802 */ /* 0x000fc40000000f00 */
[----:B--2345:R-:W-:Y:S05]  /*17660*/  CALL.REL.NOINC `($__internal_58_$__cuda_sm70_shflsync_idx_p) ;  /* 0x0000157000007944 */ /* 0x03cfea0003c00000 */
        /* <DEDUP_REMOVED lines=8> */
.L_x_3491:
[----:B------:R-:W-:Y:S01]  /*176f0*/  IMAD.MOV.U32 R3, RZ, RZ, R0 ;  /* 0x000000ffff037224 */ /* 0x000fe200078e0000 */
[----:B------:R-:W-:Y:S01]  /*17700*/  MOV R202, RZ ;  /* 0x000000ff00ca7202 */ /* 0x000fe20000000f00 */
[----:B------:R-:W-:Y:S01]  /*17710*/  IMAD.MOV.U32 R179, RZ, RZ, 0x181f ;  /* 0x0000181fffb37424 */ /* 0x000fe200078e00ff */
[----:B------:R-:W-:Y:S02]  /*17720*/  MOV R2, 0x17740 ;  /* 0x0001774000027802 */ /* 0x000fe40000000f00 */
[----:B-----5:R-:W-:Y:S05]  /*17730*/  CALL.REL.NOINC `($__internal_58_$__cuda_sm70_shflsync_idx_p) ;  /* 0x000014a000007944 */ /* 0x020fea0003c00000 */
[----:B------:R-:W-:Y:S01]  /*17740*/  MOV R4, R179 ;  /* 0x000000b300047202 */ /* 0x000fe20000000f00 */
[----:B-1---5:R-:W-:Y:S05]  /*17750*/  BRA `(.L_x_3572) ;  /* 0xffff6f2000007947 */ /* 0x022fea000383ffff */
.L_x_3492:
[----:B------:R-:W-:Y:S01]  /*17760*/  IMAD.MOV.U32 R3, RZ, RZ, R5 ;  /* 0x000000ffff037224 */ /* 0x000fe200078e0005 */
[----:B------:R-:W-:Y:S01]  /*17770*/  MOV R202, RZ ;  /* 0x000000ff00ca7202 */ /* 0x000fe20000000f00 */
[----:B------:R-:W-:Y:S01]  /*17780*/  IMAD.MOV.U32 R179, RZ, RZ, 0x181f ;  /* 0x0000181fffb37424 */ /* 0x000fe200078e00ff */
[----:B------:R-:W-:Y:S02]  /*17790*/  MOV R2, 0x177b0 ;  /* 0x000177b000027802 */ /* 0x000fe40000000f00 */
[----:B-12--5:R-:W-:Y:S05]  /*177a0*/  CALL.REL.NOINC `($__internal_58_$__cuda_sm70_shflsync_idx_p) ;  /* 0x0000143000007944 */ /* 0x026fea0003c00000 */
[----:B-----5:R-:W-:Y:S01]  /*177b0*/  MOV R0, R179 ;  /* 0x000000b300007202 */ /* 0x020fe20000000f00 */
[----:B-1----:R-:W-:Y:S05]  /*177c0*/  BRA `(.L_x_3573) ;  /* 0xffff6ed000007947 */ /* 0x002fea000383ffff */
.L_x_3493:
[----:B------:R-:W-:Y:S01]  /*177d0*/  IMAD.MOV.U32 R132, RZ, RZ, R4 ;  /* 0x000000ffff847224 */ /* 0x000fe200078e0004 */
[----:B------:R-:W-:-:S02]  /*177e0*/  MOV R0, 0x2 ;  /* 0x0000000200007802 */ /* 0x000fc40000000f00 */
[----:B------:R-:W-:Y:S02]  /*177f0*/  MOV R2, 0x17810 ;  /* 0x0001781000027802 */ /* 0x000fe40000000f00 */
[----:B-----5:R-:W-:Y:S05]  /*17800*/  CALL.REL.NOINC `($__internal_57_$__cuda_sm70_shflsync_bfly_p) ;  /* 0x0000137000007944 */ /* 0x020fea0003c00000 */
[----:B------:R-:W-:Y:S01]  /*17810*/  FMNMX.FTZ R4, R4, R0, !PT ;  /* 0x0000000004047209 */ /* 0x000fe20007810000 */
[----:B------:R-:W-:Y:S01]  /*17820*/  IMAD.MOV.U32 R0, RZ, RZ, 0x1 ;  /* 0x00000001ff007424 */ /* 0x000fe200078e00ff */
[----:B------:R-:W-:-:S03]  /*17830*/  MOV R2, 0x17860 ;  /* 0x0001786000027802 */ /* 0x000fc60000000f00 */
[----:B------:R-:W-:Y:S02]  /*17840*/  IMAD.MOV.U32 R132, RZ, RZ, R4 ;  /* 0x000000ffff847224 */ /* 0x000fe400078e0004 */
[----:B------:R-:W-:Y:S05]  /*17850*/  CALL.REL.NOINC `($__internal_57_$__cuda_sm70_shflsync_bfly_p) ;  /* 0x0000132000007944 */ /* 0x000fea0003c00000 */
[----:B------:R-:W-:Y:S01]  /*17860*/  FMNMX.FTZ R133, R4, R0, !PT ;  /* 0x0000000004857209 */ /* 0x000fe20007810000 */
[----:B------:R-:W-:Y:S01]  /*17870*/  IMAD.MOV.U32 R132, RZ, RZ, R5 ;  /* 0x000000ffff847224 */ /* 0x000fe200078e0005 */
[----:B------:R-:W-:Y:S01]  /*17880*/  MOV R2, 0x178b0 ;  /* 0x000178b000027802 */ /* 0x000fe20000000f00 */
[----:B------:R-:W-:Y:S02]  /*17890*/  IMAD.MOV.U32 R0, RZ, RZ, 0x2 ;  /* 0x00000002ff007424 */ /* 0x000fe400078e00ff */
[----:B------:R-:W-:Y:S05]  /*178a0*/  CALL.REL.NOINC `($__internal_57_$__cuda_sm70_shflsync_bfly_p) ;  /* 0x000012d000007944 */ /* 0x000fea0003c00000 */
[----:B------:R-:W-:Y:S01]  /*178b0*/  FMNMX.FTZ R5, R5, R0, !PT ;  /* 0x0000000005057209 */ /* 0x000fe20007810000 */
[----:B------:R-:W-:Y:S01]  /*178c0*/  IMAD.MOV.U32 R0, RZ, RZ, 0x1 ;  /* 0x00000001ff007424 */ /* 0x000fe200078e00ff */
[----:B------:R-:W-:-:S03]  /*178d0*/  MOV R2, 0x17900 ;  /* 0x0001790000027802 */ /* 0x000fc60000000f00 */
[----:B------:R-:W-:Y:S02]  /*178e0*/  IMAD.MOV.U32 R132, RZ, RZ, R5 ;  /* 0x000000ffff847224 */ /* 0x000fe400078e0005 */
[----:B------:R-:W-:Y:S05]  /*178f0*/  CALL.REL.NOINC `($__internal_57_$__cuda_sm70_shflsync_bfly_p) ;  /* 0x0000128000007944 */ /* 0x000fea0003c00000 */
[----:B------:R-:W-:Y:S01]  /*17900*/  MOV R3, R0 ;  /* 0x0000000000037202 */ /* 0x000fe20000000f00 */
[----:B------:R-:W-:Y:S05]  /*17910*/  BRA `(.L_x_3574) ;  /* 0xffff718000007947 */ /* 0x000fea000383ffff */
.L_x_3495:
[----:B--2---:R-:W-:Y:S01]  /*17920*/  MOV R179, 0x181f ;  /* 0x0000181f00b37802 */ /* 0x004fe20000000f00 */
[----:B------:R-:W-:Y:S01]  /*17930*/  IMAD.MOV.U32 R202, RZ, RZ, RZ ;  /* 0x000000ffffca7224 */ /* 0x000fe200078e00ff */
[----:B------:R-:W-:Y:S02]  /*17940*/  MOV R2, 0x17960 ;  /* 0x0001796000027802 */ /* 0x000fe40000000f00 */
[----:B-1-34-:R-:W-:Y:S05]  /*17950*/  CALL.REL.NOINC `($__internal_58_$__cuda_sm70_shflsync_idx_p) ;  /* 0x0000128000007944 */ /* 0x01afea0003c00000 */
[----:B------:R-:W-:Y:S01]  /*17960*/  MOV R3, R179 ;  /* 0x000000b300037202 */ /* 0x000fe20000000f00 */
[----:B-1---5:R-:W-:-:S05]  /*17970*/  BRA `(.L_x_3575) ;  /* 0xffff7e6000007947 */ /* 0x022fca000383ffff */
.L_x_3498:
[----:B------:R-:W-:Y:S01]  /*17980*/  MOV R202, RZ ;  /* 0x000000ff00ca7202 */ /* 0x000fe20000000f00 */
[----:B------:R-:W-:Y:S01]  /*17990*/  IMAD.MOV.U32 R3, RZ, RZ, R0 ;  /* 0x000000ffff037224 */ /* 0x000fe200078e0000 */
[----:B------:R-:W-:Y:S01]  /*179a0*/  MOV R2, 0x179d0 ;  /* 0x000179d000027802 */ /* 0x000fe20000000f00 */
[----:B------:R-:W-:Y:S02]  /*179b0*/  IMAD.MOV.U32 R179, RZ, RZ, 0x181f ;  /* 0x0000181fffb37424 */ /* 0x000fe400078e00ff */
[----:B------:R-:W-:Y:S05]  /*179c0*/  CALL.REL.NOINC `($__internal_58_$__cuda_sm70_shflsync_idx_p) ;  /* 0x0000121000007944 */ /* 0x000fea0003c00000 */
[----:B------:R-:W-:Y:S01]  /*179d0*/  MOV R132, R179 ;  /* 0x000000b300847202 */ /* 0x000fe20000000f00 */
[----:B-1---5:R-:W-:-:S05]  /*179e0*/  BRA `(.L_x_3576) ;  /* 0xffff87e000007947 */ /* 0x022fca000383ffff */
.L_x_3499:
[----:B------:R-:W-:Y:S01]  /*179f0*/  MOV R202, RZ ;  /* 0x000000ff00ca7202 */ /* 0x000fe20000000f00 */
[----:B------:R-:W-:Y:S01]  /*17a00*/  IMAD.MOV.U32 R3, RZ, RZ, R133 ;  /* 0x000000ffff037224 */ /* 0x000fe200078e0085 */
[----:B------:R-:W-:Y:S01]  /*17a10*/  MOV R2, 0x17a40 ;  /* 0x00017a4000027802 */ /* 0x000fe20000000f00 */
[----:B------:R-:W-:Y:S02]  /*17a20*/  IMAD.MOV.U32 R179, RZ, RZ, 0x181f ;  /* 0x0000181fffb37424 */ /* 0x000fe400078e00ff */
[----:B-12---:R-:W-:Y:S05]  /*17a30*/  CALL.REL.NOINC `($__internal_58_$__cuda_sm70_shflsync_idx_p) ;  /* 0x000011a000007944 */ /* 0x006fea0003c00000 */
[----:B-----5:R-:W-:Y:S01]  /*17a40*/  MOV R0, R179 ;  /* 0x000000b300007202 */ /* 0x020fe20000000f00 */
[----:B-1----:R-:W-:-:S05]  /*17a50*/  BRA `(.L_x_3577) ;  /* 0xffff879000007947 */ /* 0x002fca000383ffff */
.L_x_3500:
[----:B------:R-:W-:Y:S02]  /*17a60*/  MOV R0, 0x2 ;  /* 0x0000000200007802 */ /* 0x000fe40000000f00 */
[----:B------:R-:W-:Y:S02]  /*17a70*/  MOV R2, 0x17a90 ;  /* 0x00017a9000027802 */ /* 0x000fe40000000f00 */
[----:B-1----:R-:W-:Y:S05]  /*17a80*/  CALL.REL.NOINC `($__internal_57_$__cuda_sm70_shflsync_bfly_p) ;  /* 0x000010f000007944 */ /* 0x002fea0003c00000 */
[----:B------:R-:W-:Y:S01]  /*17a90*/  FMNMX.FTZ R132, R132, R0, !PT ;  /* 0x0000000084847209 */ /* 0x000fe20007810000 */
[----:B------:R-:W-:Y:S01]  /*17aa0*/  IMAD.MOV.U32 R0, RZ, RZ, 0x1 ;  /* 0x00000001ff007424 */ /* 0x000fe200078e00ff */
[----:B------:R-:W-:Y:S02]  /*17ab0*/  MOV R2, 0x17ad0 ;  /* 0x00017ad000027802 */ /* 0x000fe40000000f00 */
        /* <DEDUP_REMOVED lines=8> */
[----:B------:R-:W-:Y:S02]  /*17b40*/  MOV R2, 0x17b60 ;  /* 0x00017b6000027802 */ /* 0x000fe40000000f00 */
[----:B------:R-:W-:Y:S05]  /*17b50*/  CALL.REL.NOINC `($__internal_57_$__cuda_sm70_shflsync_bfly_p) ;  /* 0x0000102000007944 */ /* 0x000fea0003c00000 */
[----:B------:R-:W-:-:S05]  /*17b60*/  BRA `(.L_x_3578) ;  /* 0xffff891000007947 */ /* 0x000fca000383ffff */
.L_x_3502:
[----:B------:R-:W-:Y:S01]  /*17b70*/  IMAD.MOV.U32 R132, RZ, RZ, R207 ;  /* 0x000000ffff847224 */ /* 0x000fe200078e00cf */
[----:B------:R-:W-:-:S02]  /*17b80*/  MOV R0, 0x2 ;  /* 0x0000000200007802 */ /* 0x000fc40000000f00 */
[----:B------:R-:W-:Y:S02]  /*17b90*/  MOV R2, 0x17bb0 ;  /* 0x00017bb000027802 */ /* 0x000fe40000000f00 */
[----:B------:R-:W-:Y:S05]  /*17ba0*/  CALL.REL.NOINC `($__internal_57_$__cuda_sm70_shflsync_bfly_p) ;  /* 0x00000fd000007944 */ /* 0x000fea0003c00000 */
[----:B------:R-:W-:Y:S05]  /*17bb0*/  BRA `(.L_x_3579) ;  /* 0xffff9b8000007947 */ /* 0x000fea000383ffff */
.L_x_3503:
[----:B------:R-:W-:Y:S01]  /*17bc0*/  IMAD.MOV.U32 R132, RZ, RZ, R4 ;  /* 0x000000ffff847224 */ /* 0x000fe200078e0004 */
[----:B------:R-:W-:Y:S02]  /*17bd0*/  MOV R0, 0x1 ;  /* 0x0000000100007802 */ /* 0x000fe40000000f00 */
[----:B------:R-:W-:Y:S02]  /*17be0*/  MOV R2, 0x17c00 ;  /* 0x00017c0000027802 */ /* 0x000fe40000000f00 */
[----:B-1----:R-:W-:Y:S05]  /*17bf0*/  CALL.REL.NOINC `($__internal_57_$__cuda_sm70_shflsync_bfly_p) ;  /* 0x00000f8000007944 */ /* 0x002fea0003c00000 */
[----:B------:R-:W-:Y:S01]  /*17c00*/  FADD.FTZ R4, R4, R0 ;  /* 0x0000000004047221 */ /* 0x000fe20000010000 */
[----:B------:R-:W-:Y:S02]  /*17c10*/  MOV R132, R206 ;  /* 0x000000ce00847202 */ /* 0x000fe40000000f00 */
[----:B------:R-:W-:Y:S02]  /*17c20*/  MOV R0, 0x2 ;  /* 0x0000000200007802 */ /* 0x000fe40000000f00 */
[----:B------:R-:W-:Y:S02]  /*17c30*/  MOV R2, 0x17c50 ;  /* 0x00017c5000027802 */ /* 0x000fe40000000f00 */
[----:B------:R-:W-:Y:S05]  /*17c40*/  CALL.REL.NOINC `($__internal_57_$__cuda_sm70_shflsync_bfly_p) ;  /* 0x00000f3000007944 */ /* 0x000fea0003c00000 */
[----:B------:R-:W-:Y:S01]  /*17c50*/  FADD.FTZ R5, R206, R0 ;  /* 0x00000000ce057221 */ /* 0x000fe20000010000 */
[----:B------:R-:W-:Y:S02]  /*17c60*/  MOV R0, 0x1 ;  /* 0x0000000100007802 */ /* 0x000fe40000000f00 */
[----:B------:R-:W-:-:S02]  /*17c70*/  MOV R2, 0x17ca0 ;  /* 0x00017ca000027802 */ /* 0x000fc40000000f00 */
[----:B------:R-:W-:Y:S02]  /*17c80*/  MOV R132, R5 ;  /* 0x0000000500847202 */ /* 0x000fe40000000f00 */
[----:B------:R-:W-:Y:S05]  /*17c90*/  CALL.REL.NOINC `($__internal_57_$__cuda_sm70_shflsync_bfly_p) ;  /* 0x00000ee000007944 */ /* 0x000fea0003c00000 */
[----:B------:R-:W-:Y:S01]  /*17ca0*/  MOV R3, R0 ;  /* 0x0000000000037202 */ /* 0x000fe20000000f00 */
[----:B------:R-:W-:Y:S05]  /*17cb0*/  BRA `(.L_x_3580) ;  /* 0xffff9af000007947 */ /* 0x000fea000383ffff */
.L_x_3510:
[----:B--234-:R-:W-:Y:S01]  /*17cc0*/  IMAD.MOV.U32 R3, RZ, RZ, R13 ;  /* 0x000000ffff037224 */ /* 0x01cfe200078e000d */
[----:B------:R-:W-:Y:S01]  /*17cd0*/  MOV R202, RZ ;  /* 0x000000ff00ca7202 */ /* 0x000fe20000000f00 */
[----:B------:R-:W-:Y:S01]  /*17ce0*/  IMAD.MOV.U32 R179, RZ, RZ, 0x181f ;  /* 0x0000181fffb37424 */ /* 0x000fe200078e00ff */
[----:B------:R-:W-:Y:S02]  /*17cf0*/  MOV R2, 0x17d10 ;  /* 0x00017d1000027802 */ /* 0x000fe40000000f00 */
[----:B-1----:R-:W-:Y:S05]  /*17d00*/  CALL.REL.NOINC `($__internal_58_$__cuda_sm70_shflsync_idx_p) ;  /* 0x00000ed000007944 */ /* 0x002fea0003c00000 */
[----:B------:R-:W-:Y:S01]  /*17d10*/  MOV R4, R179 ;  /* 0x000000b300047202 */ /* 0x000fe20000000f00 */
[----:B-1---5:R-:W-:Y:S05]  /*17d20*/  BRA `(.L_x_3581) ;  /* 0xffffb61000007947 */ /* 0x022fea000383ffff */
.L_x_3511:
[----:B------:R-:W-:Y:S01]  /*17d30*/  IMAD.MOV.U32 R3, RZ, RZ, R14 ;  /* 0x000000ffff037224 */ /* 0x000fe200078e000e */
[----:B------:R-:W-:Y:S01]  /*17d40*/  MOV R202, RZ ;  /* 0x000000ff00ca7202 */ /* 0x000fe20000000f00 */
[----:B------:R-:W-:Y:S01]  /*17d50*/  IMAD.MOV.U32 R179, RZ, RZ, 0x181f ;  /* 0x0000181fffb37424 */ /* 0x000fe200078e00ff */
[----:B------:R-:W-:Y:S02]  /*17d60*/  MOV R2, 0x17d80 ;  /* 0x00017d8000027802 */ /* 0x000fe40000000f00 */
[----:B-123--:R-:W-:Y:S05]  /*17d70*/  CALL.REL.NOINC `($__internal_58_$__cuda_sm70_shflsync_idx_p) ;  /* 0x00000e6000007944 */ /* 0x00efea0003c00000 */
[----:B-----5:R-:W-:Y:S01]  /*17d80*/  MOV R0, R179 ;  /* 0x000000b300007202 */ /* 0x020fe20000000f00 */
[----:B-1----:R-:W-:Y:S05]  /*17d90*/  BRA `(.L_x_3582) ;  /* 0xffffb5c000007947 */ /* 0x002fea000383ffff */
.L_x_3514:
[----:B--2---:R-:W-:Y:S01]  /*17da0*/  IMAD.MOV.U32 R3, RZ, RZ, R13 ;  /* 0x000000ffff037224 */ /* 0x004fe200078e000d */
[----:B------:R-:W-:Y:S01]  /*17db0*/  MOV R202, 0x1 ;  /* 0x0000000100ca7802 */ /* 0x000fe20000000f00 */
[----:B------:R-:W-:Y:S01]  /*17dc0*/  IMAD.MOV.U32 R179, RZ, RZ, 0x181f ;  /* 0x0000181fffb37424 */ /* 0x000fe200078e00ff */
[----:B------:R-:W-:-:S02]  /*17dd0*/  MOV R2, 0x17df0 ;  /* 0x00017df000027802 */ /* 0x000fc40000000f00 */
[----:B-1-34-:R-:W-:Y:S05]  /*17de0*/  CALL.REL.NOINC `($__internal_58_$__cuda_sm70_shflsync_idx_p) ;  /* 0x00000df000007944 */ /* 0x01afea0003c00000 */
        /* <DEDUP_REMOVED lines=8> */
.L_x_3517:
[----:B--2---:R-:W-:Y:S01]  /*17e70*/  IMAD.MOV.U32 R3, RZ, RZ, R13 ;  /* 0x000000ffff037224 */ /* 0x004fe200078e000d */
[----:B------:R-:W-:Y:S01]  /*17e80*/  MOV R202, 0x2 ;  /* 0x0000000200ca7802 */ /* 0x000fe20000000f00 */
[----:B------:R-:W-:Y:S01]  /*17e90*/  IMAD.MOV.U32 R179, RZ, RZ, 0x181f ;  /* 0x0000181fffb37424 */ /* 0x000fe200078e00ff */
[----:B------:R-:W-:Y:S02]  /*17ea0*/  MOV R2, 0x17ec0 ;  /* 0x00017ec000027802 */ /* 0x000fe40000000f00 */
[----:B-1-34-:R-:W-:Y:S05]  /*17eb0*/  CALL.REL.NOINC `($__internal_58_$__cuda_sm70_shflsync_idx_p) ;  /* 0x00000d2000007944 */ /* 0x01afea0003c00000 */
[----:B------:R-:W-:Y:S01]  /*17ec0*/  MOV R4, R179 ;  /* 0x000000b300047202 */ /* 0x000fe20000000f00 */
[----:B-1---5:R-:W-:Y:S05]  /*17ed0*/  BRA `(.L_x_3584) ;  /* 0xffffb76000007947 */ /* 0x022fea000383ffff */
.L_x_3518:
[----:B--2---:R-:W-:Y:S01]  /*17ee0*/  IMAD.MOV.U32 R3, RZ, RZ, R14 ;  /* 0x000000ffff037224 */ /* 0x004fe200078e000e */
[----:B------:R-:W-:Y:S01]  /*17ef0*/  MOV R202, 0x2 ;  /* 0x0000000200ca7802 */ /* 0x000fe20000000f00 */
[----:B------:R-:W-:Y:S01]  /*17f00*/  IMAD.MOV.U32 R179, RZ, RZ, 0x181f ;  /* 0x0000181fffb37424 */ /* 0x000fe200078e00ff */
[----:B------:R-:W-:Y:S02]  /*17f10*/  MOV R2, 0x17f30 ;  /* 0x00017f3000027802 */ /* 0x000fe40000000f00 */
[----:B-1-34-:R-:W-:Y:S05]  /*17f20*/  CALL.REL.NOINC `($__internal_58_$__cuda_sm70_shflsync_idx_p) ;  /* 0x00000cb000007944 */ /* 0x01afea0003c00000 */
[----:B-----5:R-:W-:Y:S01]  /*17f30*/  MOV R0, R179 ;  /* 0x000000b300007202 */ /* 0x020fe20000000f00 */
[----:B-1----:R-:W-:Y:S05]  /*17f40*/  BRA `(.L_x_3585) ;  /* 0xffffb71000007947 */ /* 0x002fea000383ffff */
.L_x_3521:
[----:B---3--:R-:W-:Y:S01]  /*17f50*/  IMAD.MOV.U32 R3, RZ, RZ, R13 ;  /* 0x000000ffff037224 */ /* 0x008fe200078e000d */
        /* <DEDUP_REMOVED lines=12> */
.L_x_3523:
[----:B------:R-:W-:Y:S01]  /*18020*/  IMAD.MOV.U32 R3, RZ, RZ, R5 ;  /* 0x000000ffff037224 */ /* 0x000fe200078e0005 */
[----:B------:R-:W-:Y:S01]  /*18030*/  MOV R202, RZ ;  /* 0x000000ff00ca7202 */ /* 0x000fe20000000f00 */
[----:B------:R-:W-:Y:S01]  /*18040*/  IMAD.MOV.U32 R179, RZ, RZ, 0x1c1f ;  /* 0x00001c1fffb37424 */ /* 0x000fe200078e00ff */
[----:B------:R-:W-:Y:S02]  /*18050*/  MOV R2, 0x18070 ;  /* 0x0001807000027802 */ /* 0x000fe40000000f00 */
[----:B------:R-:W-:Y:S05]  /*18060*/  CALL.REL.NOINC `($__internal_58_$__cuda_sm70_shflsync_idx_p) ;  /* 0x00000b7000007944 */ /* 0x000fea0003c00000 */
[----:B------:R-:W-:Y:S01]  /*18070*/  MOV R4, R179 ;  /* 0x000000b300047202 */ /* 0x000fe20000000f00 */
[----:B-1---5:R-:W-:Y:S05]  /*18080*/  BRA `(.L_x_3587) ;  /* 0xffffbab000007947 */ /* 0x022fea000383ffff */
.L_x_3524:
[----:B------:R-:W-:Y:S01]  /*18090*/  IMAD.MOV.U32 R3, RZ, RZ, R12 ;  /* 0x000000ffff037224 */ /* 0x000fe200078e000c */
[----:B------:R-:W-:Y:S01]  /*180a0*/  MOV R202, RZ ;  /* 0x000000ff00ca7202 */ /* 0x000fe20000000f00 */
[----:B------:R-:W-:Y:S01]  /*180b0*/  IMAD.MOV.U32 R179, RZ, RZ, 0x1c1f ;  /* 0x00001c1fffb37424 */ /* 0x000fe200078e00ff */
[----:B------:R-:W-:Y:S02]  /*180c0*/  MOV R2, 0x180e0 ;  /* 0x000180e000027802 */ /* 0x000fe40000000f00 */
[----:B-12---:R-:W-:Y:S05]  /*180d0*/  CALL.REL.NOINC `($__internal_58_$__cuda_sm70_shflsync_idx_p) ;  /* 0x00000b0000007944 */ /* 0x006fea0003c00000 */
[----:B-----5:R-:W-:Y:S01]  /*180e0*/  MOV R0, R179 ;  /* 0x000000b300007202 */ /* 0x020fe20000000f00 */
[----:B-1----:R-:W-:Y:S05]  /*180f0*/  BRA `(.L_x_3588) ;  /* 0xffffba6000007947 */ /* 0x002fea000383ffff */
.L_x_3527:
[----:B----4-:R-:W-:Y:S01]  /*18100*/  IMAD.MOV.U32 R3, RZ, RZ, R5 ;  /* 0x000000ffff037224 */ /* 0x010fe200078e0005 */
[----:B------:R-:W-:Y:S01]  /*18110*/  MOV R202, 0x1 ;  /* 0x0000000100ca7802 */ /* 0x000fe20000000f00 */
[----:B------:R-:W-:Y:S01]  /*18120*/  IMAD.MOV.U32 R179, RZ, RZ, 0x1c1f ;  /* 0x00001c1fffb37424 */ /* 0x000fe200078e00ff */
[----:B------:R-:W-:-:S02]  /*18130*/  MOV R2, 0x18150 ;  /* 0x0001815000027802 */ /* 0x000fc40000000f00 */
[----:B-123--:R-:W-:Y:S05]  /*18140*/  CALL.REL.NOINC `($__internal_58_$__cuda_sm70_shflsync_idx_p) ;  /* 0x00000a9000007944 */ /* 0x00efea0003c00000 */
        /* <DEDUP_REMOVED lines=8> */
.L_x_3531:
[----:B------:R-:W-:Y:S01]  /*181d0*/  IMAD.MOV.U32 R3, RZ, RZ, R5 ;  /* 0x000000ffff037224 */ /* 0x000fe200078e0005 */
[----:B------:R-:W-:Y:S01]  /*181e0*/  MOV R202, RZ ;  /* 0x000000ff00ca7202 */ /* 0x000fe20000000f00 */
[----:B------:R-:W-:Y:S01]  /*181f0*/  IMAD.MOV.U32 R179, RZ, RZ, 0x181f ;  /* 0x0000181fffb37424 */ /* 0x000fe200078e00ff */
[----:B------:R-:W-:Y:S02]  /*18200*/  MOV R2, 0x18220 ;  /* 0x0001822000027802 */ /* 0x000fe40000000f00 */
[----:B------:R-:W-:Y:S05]  /*18210*/  CALL.REL.NOINC `($__internal_58_$__cuda_sm70_shflsync_idx_p) ;  /* 0x000009c000007944 */ /* 0x000fea0003c00000 */
[----:B------:R-:W-:Y:S01]  /*18220*/  MOV R4, R179 ;  /* 0x000000b300047202 */ /* 0x000fe20000000f00 */
[----:B-1---5:R-:W-:Y:S05]  /*18230*/  BRA `(.L_x_3590) ;  /* 0xffffdc2000007947 */ /* 0x022fea000383ffff */
.L_x_3532:
[----:B------:R-:W-:Y:S01]  /*18240*/  IMAD.MOV.U32 R3, RZ, RZ, R14 ;  /* 0x000000ffff037224 */ /* 0x000fe200078e000e */
[----:B------:R-:W-:Y:S01]  /*18250*/  MOV R202, RZ ;  /* 0x000000ff00ca7202 */ /* 0x000fe20000000f00 */
[----:B------:R-:W-:Y:S01]  /*18260*/  IMAD.MOV.U32 R179, RZ, RZ, 0x181f ;  /* 0x0000181fffb37424 */ /* 0x000fe200078e00ff */
[----:B------:R-:W-:Y:S02]  /*18270*/  MOV R2, 0x18290 ;  /* 0x0001829000027802 */ /* 0x000fe40000000f00 */
[----:B-12---:R-:W-:Y:S05]  /*18280*/  CALL.REL.NOINC `($__internal_58_$__cuda_sm70_shflsync_idx_p) ;  /* 0x0000095000007944 */ /* 0x006fea0003c00000 */
[----:B-----5:R-:W-:Y:S01]  /*18290*/  MOV R0, R179 ;  /* 0x000000b300007202 */ /* 0x020fe20000000f00 */
[----:B-1----:R-:W-:Y:S05]  /*182a0*/  BRA `(.L_x_3591) ;  /* 0xffffdbd000007947 */ /* 0x002fea000383ffff */
.L_x_3535:
        /* <DEDUP_REMOVED lines=13> */
.L_x_3538:
[----:B-1----:R-:W-:Y:S01]  /*18380*/  IMAD.MOV.U32 R3, RZ, RZ, R5 ;  /* 0x000000ffff037224 */ /* 0x002fe200078e0005 */
[----:B------:R-:W-:Y:S01]  /*18390*/  MOV R202, 0x2 ;  /* 0x0000000200ca7802 */ /* 0x000fe20000000f00 */
[----:B------:R-:W-:Y:S01]  /*183a0*/  IMAD.MOV.U32 R179, RZ, RZ, 0x181f ;  /* 0x0000181fffb37424 */ /* 0x000fe200078e00ff */
[----:B------:R-:W-:Y:S02]  /*183b0*/  MOV R2, 0x183d0 ;  /* 0x000183d000027802 */ /* 0x000fe40000000f00 */
[----:B--234-:R-:W-:Y:S05]  /*183c0*/  CALL.REL.NOINC `($__internal_58_$__cuda_sm70_shflsync_idx_p) ;  /* 0x0000081000007944 */ /* 0x01cfea0003c00000 */
[----:B------:R-:W-:Y:S01]  /*183d0*/  MOV R4, R179 ;  /* 0x000000b300047202 */ /* 0x000fe20000000f00 */
[----:B-1---5:R-:W-:Y:S05]  /*183e0*/  BRA `(.L_x_3593) ;  /* 0xffffdd8000007947 */ /* 0x022fea000383ffff */
.L_x_3539:
[----:B------:R-:W-:Y:S01]  /*183f0*/  IMAD.MOV.U32 R3, RZ, RZ, R14 ;  /* 0x000000ffff037224 */ /* 0x000fe200078e000e */
[----:B------:R-:W-:Y:S01]  /*18400*/  MOV R202, 0x2 ;  /* 0x0000000200ca7802 */ /* 0x000fe20000000f00 */
[----:B------:R-:W-:Y:S01]  /*18410*/  IMAD.MOV.U32 R179, RZ, RZ, 0x181f ;  /* 0x0000181fffb37424 */ /* 0x000fe200078e00ff */
[----:B------:R-:W-:Y:S02]  /*18420*/  MOV R2, 0x18440 ;  /* 0x0001844000027802 */ /* 0x000fe40000000f00 */
[----:B-1234-:R-:W-:Y:S05]  /*18430*/  CALL.REL.NOINC `($__internal_58_$__cuda_sm70_shflsync_idx_p) ;  /* 0x000007a000007944 */ /* 0x01efea0003c00000 */
[----:B-----5:R-:W-:Y:S01]  /*18440*/  MOV R0, R179 ;  /* 0x000000b300007202 */ /* 0x020fe20000000f00 */
[----:B-1----:R-:W-:Y:S05]  /*18450*/  BRA `(.L_x_3594) ;  /* 0xffffdd3000007947 */ /* 0x002fea000383ffff */
.L_x_3542:
[----:B-1----:R-:W-:Y:S01]  /*18460*/  IMAD.MOV.U32 R3, RZ, RZ, R5 ;  /* 0x000000ffff037224 */ /* 0x002fe200078e0005 */
[----:B------:R-:W-:Y:S01]  /*18470*/  MOV R202, 0x3 ;  /* 0x0000000300ca7802 */ /* 0x000fe20000000f00 */
[----:B------:R-:W-:Y:S01]  /*18480*/  IMAD.MOV.U32 R179, RZ, RZ, 0x181f ;  /* 0x0000181fffb37424 */ /* 0x000fe200078e00ff */
[----:B------:R-:W-:-:S02]  /*18490*/  MOV R2, 0x184b0 ;  /* 0x000184b000027802 */ /* 0x000fc40000000f00 */
[----:B--234-:R-:W-:Y:S05]  /*184a0*/  CALL.REL.NOINC `($__internal_58_$__cuda_sm70_shflsync_idx_p) ;  /* 0x0000073000007944 */ /* 0x01cfea0003c00000 */
        /* <DEDUP_REMOVED lines=8> */
.L_x_3544:
[----:B------:R-:W-:Y:S01]  /*18530*/  IMAD.MOV.U32 R3, RZ, RZ, R98 ;  /* 0x000000ffff037224 */ /* 0x000fe200078e0062 */
[----:B------:R-:W-:Y:S01]  /*18540*/  MOV R202, RZ ;  /* 0x000000ff00ca7202 */ /* 0x000fe20000000f00 */
[----:B------:R-:W-:Y:S01]  /*18550*/  IMAD.MOV.U32 R179, RZ, RZ, 0x1f ;  /* 0x0000001fffb37424 */ /* 0x000fe200078e00ff */
[----:B------:R-:W-:Y:S02]  /*18560*/  MOV R2, 0x18580 ;  /* 0x0001858000027802 */ /* 0x000fe40000000f00 */
[----:B-12---:R-:W-:Y:S05]  /*18570*/  CALL.REL.NOINC `($__internal_58_$__cuda_sm70_shflsync_idx_p) ;  /* 0x0000066000007944 */ /* 0x006fea0003c00000 */
[----:B------:R-:W-:Y:S01]  /*18580*/  MOV R9, R179 ;  /* 0x000000b300097202 */ /* 0x000fe20000000f00 */
[----:B-1---5:R-:W-:Y:S05]  /*18590*/  BRA `(.L_x_3596) ;  /* 0xffffdf8000007947 */ /* 0x022fea000383ffff */
.L_x_3545:
[----:B------:R-:W-:Y:S01]  /*185a0*/  IMAD.MOV.U32 R3, RZ, RZ, R98 ;  /* 0x000000ffff037224 */ /* 0x000fe200078e0062 */
[----:B------:R-:W-:Y:S01]  /*185b0*/  MOV R202, 0x1 ;  /* 0x0000000100ca7802 */ /* 0x000fe20000000f00 */
[----:B------:R-:W-:Y:S01]  /*185c0*/  IMAD.MOV.U32 R179, RZ, RZ, 0x1f ;  /* 0x0000001fffb37424 */ /* 0x000fe200078e00ff */
[----:B------:R-:W-:Y:S02]  /*185d0*/  MOV R2, 0x185f0 ;  /* 0x000185f000027802 */ /* 0x000fe40000000f00 */
[----:B-1234-:R-:W-:Y:S05]  /*185e0*/  CALL.REL.NOINC `($__internal_58_$__cuda_sm70_shflsync_idx_p) ;  /* 0x000005f000007944 */ /* 0x01efea0003c00000 */
[----:B------:R-:W-:Y:S01]  /*185f0*/  MOV R6, R179 ;  /* 0x000000b300067202 */ /* 0x000fe20000000f00 */
[----:B-1---5:R-:W-:Y:S05]  /*18600*/  BRA `(.L_x_3597) ;  /* 0xffffdf3000007947 */ /* 0x022fea000383ffff */
.L_x_3546:
[----:B------:R-:W-:Y:S02]  /*18610*/  MOV R3, 0x1 ;  /* 0x0000000100037802 */ /* 0x000fe40000000f00 */
[----:B------:R-:W-:-:S02]  /*18620*/  MOV R2, 0x18640 ;  /* 0x0001864000027802 */ /* 0x000fc40000000f00 */
[----:B---34-:R-:W-:Y:S05]  /*18630*/  CALL.REL.NOINC `($__internal_59_$__cuda_sm70_shflsync_up_p) ;  /* 0x0000061000007944 */ /* 0x018fea0003c00000 */
[----:B------:R-:W-:Y:S05]  /*18640*/  BRA `(.L_x_3598) ;  /* 0xffffe01000007947 */ /* 0x000fea000383ffff */
.L_x_3547:
[----:B------:R-:W-:Y:S02]  /*18650*/  MOV R3, 0x2 ;  /* 0x0000000200037802 */ /* 0x000fe40000000f00 */
[----:B------:R-:W-:-:S02]  /*18660*/  MOV R2, 0x18680 ;  /* 0x0001868000027802 */ /* 0x000fc40000000f00 */
[----:B---34-:R-:W-:Y:S05]  /*18670*/  CALL.REL.NOINC `($__internal_59_$__cuda_sm70_shflsync_up_p) ;  /* 0x000005d000007944 */ /* 0x018fea0003c00000 */
[----:B------:R-:W-:Y:S02]  /*18680*/  SEL R3, R4, RZ, P1 ;  /* 0x000000ff04037207 */ /* 0x000fe40000800000 */
[----:B------:R-:W-:-:S03]  /*18690*/  MOV R2, 0x186d0 ;  /* 0x000186d000027802 */ /* 0x000fc60000000f00 */
[----:B------:R-:W-:Y:S02]  /*186a0*/  IMAD.IADD R0, R0, 0x1, R3 ;  /* 0x0000000100007824 */ /* 0x000fe400078e0203 */
[----:B------:R-:W-:Y:S02]  /*186b0*/  IMAD.MOV.U32 R3, RZ, RZ, 0x4 ;  /* 0x00000004ff037424 */ /* 0x000fe400078e00ff */
        /* <DEDUP_REMOVED lines=20> */
.L_x_3551:
[----:B------:R-:W-:Y:S02]  /*18800*/  MOV R3, 0x1 ;  /* 0x0000000100037802 */ /* 0x000fe40000000f00 */
[----:B------:R-:W-:Y:S02]  /*18810*/  MOV R2, 0x18830 ;  /* 0x0001883000027802 */ /* 0x000fe40000000f00 */
[----:B---3--:R-:W-:Y:S05]  /*18820*/  CALL.REL.NOINC `($__internal_59_$__cuda_sm70_shflsync_up_p) ;  /* 0x0000042000007944 */ /* 0x008fea0003c00000 */
[----:B------:R-:W-:Y:S01]  /*18830*/  MOV R2, R4 ;  /* 0x0000000400027202 */ /* 0x000fe20000000f00 */
[----:B------:R-:W-:Y:S05]  /*18840*/  BRA `(.L_x_3600) ;  /* 0xffffe07000007947 */ /* 0x000fea000383ffff */
.L_x_3552:
[----:B------:R-:W-:Y:S02]  /*18850*/  MOV R3, 0x2 ;  /* 0x0000000200037802 */ /* 0x000fe40000000f00 */
[----:B------:R-:W-:Y:S02]  /*18860*/  MOV R2, 0x18880 ;  /* 0x0001888000027802 */ /* 0x000fe40000000f00 */
[----:B---3--:R-:W-:Y:S05]  /*18870*/  CALL.REL.NOINC `($__internal_59_$__cuda_sm70_shflsync_up_p) ;  /* 0x000003d000007944 */ /* 0x008fea0003c00000 */
        /* <DEDUP_REMOVED lines=24> */
.L_x_3554:
[----:B------:R-:W-:Y:S02]  /*18a00*/  SEL R0, RZ, 0x1, P0 ;  /* 0x00000001ff007807 */ /* 0x000fe40000000000 */
[----:B------:R-:W-:Y:S02]  /*18a10*/  MOV R2, 0x18a30 ;  /* 0x00018a3000027802 */ /* 0x000fe40000000f00 */
[----:B-1-3--:R-:W-:Y:S05]  /*18a20*/  CALL.REL.NOINC `($__internal_60_$__cuda_sm70_votesync_ballot) ;  /* 0x0000028000007944 */ /* 0x00afea0003c00000 */
[----:B------:R-:W-:Y:S05]  /*18a30*/  BRA `(.L_x_3602) ;  /* 0xffffe01000007947 */ /* 0x000fea000383ffff */
.L_x_3555:
[----:B------:R-:W-:Y:S01]  /*18a40*/  IMAD.MOV.U32 R3, RZ, RZ, R7 ;  /* 0x000000ffff037224 */ /* 0x000fe200078e0007 */
[----:B----4-:R-:W-:Y:S01]  /*18a50*/  MOV R202, R10 ;  /* 0x0000000a00ca7202 */ /* 0x010fe20000000f00 */
[----:B------:R-:W-:Y:S01]  /*18a60*/  IMAD.MOV.U32 R179, RZ, RZ, 0x1f ;  /* 0x0000001fffb37424 */ /* 0x000fe200078e00ff */
[----:B------:R-:W-:Y:S02]  /*18a70*/  MOV R2, 0x18a90 ;  /* 0x00018a9000027802 */ /* 0x000fe40000000f00 */
[----:B-123--:R-:W-:Y:S05]  /*18a80*/  CALL.REL.NOINC `($__internal_58_$__cuda_sm70_shflsync_idx_p) ;  /* 0x0000015000007944 */ /* 0x00efea0003c00000 */
[----:B------:R-:W-:Y:S01]  /*18a90*/  IMAD.MOV.U32 R7, RZ, RZ, R179 ;  /* 0x000000ffff077224 */ /* 0x000fe200078e00b3 */
[----:B------:R-:W-:Y:S01]  /*18aa0*/  MOV R202, R10 ;  /* 0x0000000a00ca7202 */ /* 0x000fe20000000f00 */
[----:B------:R-:W-:Y:S01]  /*18ab0*/  IMAD.MOV.U32 R3, RZ, RZ, R8 ;  /* 0x000000ffff037224 */ /* 0x000fe200078e0008 */
[----:B------:R-:W-:Y:S02]  /*18ac0*/  MOV R179, 0x1f ;  /* 0x0000001f00b37802 */ /* 0x000fe40000000f00 */
[----:B------:R-:W-:-:S02]  /*18ad0*/  MOV R2, 0x18af0 ;  /* 0x00018af000027802 */ /* 0x000fc40000000f00 */
[----:B-1---5:R-:W-:Y:S05]  /*18ae0*/  CALL.REL.NOINC `($__internal_58_$__cuda_sm70_shflsync_idx_p) ;  /* 0x000000f000007944 */ /* 0x022fea0003c00000 */
[----:B------:R-:W-:Y:S01]  /*18af0*/  MOV R5, R179 ;  /* 0x000000b300057202 */ /* 0x000fe20000000f00 */
[----:B-1---5:R-:W-:Y:S05]  /*18b00*/  BRA `(.L_x_3603) ;  /* 0xffffdf8000007947 */ /* 0x022fea000383ffff */
.L_x_3558:
[----:B------:R-:W-:Y:S01]  /*18b10*/  IMAD.MOV.U32 R3, RZ, RZ, R4 ;  /* 0x000000ffff037224 */ /* 0x000fe200078e0004 */
[----:B------:R-:W-:Y:S01]  /*18b20*/  MOV R202, R0 ;  /* 0x0000000000ca7202 */ /* 0x000fe20000000f00 */
[----:B------:R-:W-:Y:S01]  /*18b30*/  IMAD.MOV.U32 R179, RZ, RZ, 0x1f ;  /* 0x0000001fffb37424 */ /* 0x000fe200078e00ff */
[----:B------:R-:W-:-:S02]  /*18b40*/  MOV R2, 0x18b60 ;  /* 0x00018b6000027802 */ /* 0x000fc40000000f00 */
[----:B-1-34-:R-:W-:Y:S05]  /*18b50*/  CALL.REL.NOINC `($__internal_58_$__cuda_sm70_shflsync_idx_p) ;  /* 0x0000008000007944 */ /* 0x01afea0003c00000 */
[----:B------:R-:W-:Y:S01]  /*18b60*/  MOV R11, R179 ;  /* 0x000000b3000b7202 */ /* 0x000fe20000000f00 */
[----:B-1---5:R-:W-:Y:S05]  /*18b70*/  BRA `(.L_x_3557) ;  /* 0xffffdf7000007947 */ /* 0x022fea000383ffff */
        .weak           $__internal_57_$__cuda_sm70_shflsync_bfly_p
        .type           $__internal_57_$__cuda_sm70_shflsync_bfly_p,@function
        .size           $__internal_57_$__cuda_sm70_shflsync_bfly_p,($__internal_58_$__cuda_sm70_shflsync_idx_p - $__internal_57_$__cuda_sm70_shflsync_bfly_p)
$__internal_57_$__cuda_sm70_shflsync_bfly_p:
[----:B------:R-:W-:Y:S02]  /*18b80*/  MOV R161, 0xffffffff ;  /* 0xffffffff00a17802 */ /* 0x000fe40000000f00 */
[----:B------:R-:W-:-:S02]  /*18b90*/  MOV R3, 0x1f ;  /* 0x0000001f00037802 */ /* 0x000fc40000000f00 */
[----:B------:R-:W-:Y:S04]  /*18ba0*/  WARPSYNC R161 ;  /* 0x000000a100007348 */ /* 0x000fe80003800000 */
[----:B------:R1:W2:Y:S02]  /*18bb0*/  SHFL.BFLY PT, R0, R132, R0, R3 ;  /* 0x0c00000084007389 */ /* 0x0002a400000e0003 */
[----:B-1----:R-:W-:-:S04]  /*18bc0*/  MOV R3, 0x0 ;  /* 0x0000000000037802 */ /* 0x002fc80000000f00 */
[----:B--2---:R-:W-:Y:S05]  /*18bd0*/  RET.REL.NODEC R2 `(_ZN7cutlass13device_kernelIN5flash19enable_sm80_to_sm89INS1_16FlashAttnFwdSm80INS1_25CollectiveMainloopFwdSm80ILi8ELi1ELb0EN4cute5tupleIJNS5_1CILi128EEENS7_ILi32EEENS7_ILi256EEEEEELi256ENS_6half_tEfNS_4arch4Sm80ELb0ELb0ELb0ELb1ELb1ELb1ELb1ELb1EEENS1_21CollectiveEpilogueFwdINS6_IJS8_SA_S9_EEENS6_IJNS7_ILi1EEESI_SI_EEESC_SE_Li256ELb1ELb1ELb1ELb0EEENS1_36VarlenDynamicPersistentTileSchedulerILi128ELi32ELi256ELi256ELb1ELb1ELb0ELb0ELb1ELb1EEEEEEEEEvNT_6ParamsE) ;  /* 0xfffe742002007950 */ /* 0x004fea0003c3ffff */
        .weak           $__internal_58_$__cuda_sm70_shflsync_idx_p
        .type           $__internal_58_$__cuda_sm70_shflsync_idx_p,@function
        .size           $__internal_58_$__cuda_sm70_shflsync_idx_p,($__internal_59_$__cuda_sm70_shflsync_up_p - $__internal_58_$__cuda_sm70_shflsync_idx_p)
$__internal_58_$__cuda_sm70_shflsync_idx_p:
[----:B------:R1:W-:Y:S02]  /*18be0*/  STL [R1+0x54], R0 ;  /* 0x0000540001007387 */ /* 0x0003e40000100800 */
[----:B-1----:R-:W-:-:S04]  /*18bf0*/  MOV R0, 0xffffffff ;  /* 0xffffffff00007802 */ /* 0x002fc80000000f00 */
[----:B------:R-:W-:Y:S04]  /*18c00*/  WARPSYNC R0 ;  /* 0x0000000000007348 */ /* 0x000fe80003800000 */
[----:B------:R1:W2:Y:S04]  /*18c10*/  SHFL.IDX PT, R179, R3, R202, R179 ;  /* 0x000000ca03b37389 */ /* 0x0002a800000e00b3 */
[----:B-1----:R1:W5:Y:S01]  /*18c20*/  LDL.LU R0, [R1+0x54] ;  /* 0x0000540001007983 */ /* 0x0023620000300800 */
[----:B------:R-:W-:-:S04]  /*18c30*/  MOV R3, 0x0 ;  /* 0x0000000000037802 */ /* 0x000fc80000000f00 */
[----:B--2---:R-:W-:Y:S05]  /*18c40*/  RET.REL.NODEC R2 `(_ZN7cutlass13device_kernelIN5flash19enable_sm80_to_sm89INS1_16FlashAttnFwdSm80INS1_25CollectiveMainloopFwdSm80ILi8ELi1ELb0EN4cute5tupleIJNS5_1CILi128EEENS7_ILi32EEENS7_ILi256EEEEEELi256ENS_6half_tEfNS_4arch4Sm80ELb0ELb0ELb0ELb1ELb1ELb1ELb1ELb1EEENS1_21CollectiveEpilogueFwdINS6_IJS8_SA_S9_EEENS6_IJNS7_ILi1EEESI_SI_EEESC_SE_Li256ELb1ELb1ELb1ELb0EEENS1_36VarlenDynamicPersistentTileSchedulerILi128ELi32ELi256ELi256ELb1ELb1ELb0ELb0ELb1ELb1EEEEEEEEEvNT_6ParamsE) ;  /* 0xfffe73b002007950 */ /* 0x004fea0003c3ffff */
        .weak           $__internal_59_$__cuda_sm70_shflsync_up_p
        .type           $__internal_59_$__cuda_sm70_shflsync_up_p,@function
        .size           $__internal_59_$__cuda_sm70_shflsync_up_p,($__internal_60_$__cuda_sm70_votesync_ballot - $__internal_59_$__cuda_sm70_shflsync_up_p)
$__internal_59_$__cuda_sm70_shflsync_up_p:
[----:B------:R-:W-:Y:S02]  /*18c50*/  MOV R4, RZ ;  /* 0x000000ff00047202 */ /* 0x000fe40000000f00 */
[----:B------:R-:W-:-:S04]  /*18c60*/  MOV R10, 0xffffffff ;  /* 0xffffffff000a7802 */ /* 0x000fc80000000f00 */
[----:B------:R-:W-:Y:S04]  /*18c70*/  WARPSYNC R10 ;  /* 0x0000000a00007348 */ /* 0x000fe80003800000 */
[----:B------:R1:W2:Y:S02]  /*18c80*/  SHFL.UP PT, R4, R0, R3, R4 ;  /* 0x0400000300047389 */ /* 0x0002a400000e0004 */
[----:B-1----:R-:W-:-:S04]  /*18c90*/  MOV R3, 0x0 ;  /* 0x0000000000037802 */ /* 0x002fc80000000f00 */
[----:B--2---:R-:W-:Y:S05]  /*18ca0*/  RET.REL.NODEC R2 `(_ZN7cutlass13device_kernelIN5flash19enable_sm80_to_sm89INS1_16FlashAttnFwdSm80INS1_25CollectiveMainloopFwdSm80ILi8ELi1ELb0EN4cute5tupleIJNS5_1CILi128EEENS7_ILi32EEENS7_ILi256EEEEEELi256ENS_6half_tEfNS_4arch4Sm80ELb0ELb0ELb0ELb1ELb1ELb1ELb1ELb1EEENS1_21CollectiveEpilogueFwdINS6_IJS8_SA_S9_EEENS6_IJNS7_ILi1EEESI_SI_EEESC_SE_Li256ELb1ELb1ELb1ELb0EEENS1_36VarlenDynamicPersistentTileSchedulerILi128ELi32ELi256ELi256ELb1ELb1ELb0ELb0ELb1ELb1EEEEEEEEEvNT_6ParamsE) ;  /* 0xfffe735002007950 */ /* 0x004fea0003c3ffff */
        .weak           $__internal_60_$__cuda_sm70_votesync_ballot
        .type           $__internal_60_$__cuda_sm70_votesync_ballot,@function
        .size           $__internal_60_$__cuda_sm70_votesync_ballot,(.L_x_6534 - $__internal_60_$__cuda_sm70_votesync_ballot)
$__internal_60_$__cuda_sm70_votesync_ballot:
[----:B------:R-:W-:Y:S01]  /*18cb0*/  ISETP.NE.U32.AND P0, PT, R0, 0x1, PT ;  /* 0x000000010000780c */ /* 0x000fe20003f05070 */
[----:B------:R-:W-:-:S04]  /*18cc0*/  IMAD.MOV.U32 R3, RZ, RZ, -0x1 ;  /* 0xffffffffff037424 */ /* 0x000fc800078e00ff */
[----:B------:R-:W-:Y:S08]  /*18cd0*/  WARPSYNC R3 ;  /* 0x0000000300007348 */ /* 0x000ff00003800000 */
[----:B------:R-:W-:-:S04]  /*18ce0*/  VOTE.ANY R0, PT, !P0 ;  /* 0x0000000000007806 */ /* 0x000fc800040e0100 */
[----:B------:R-:W-:Y:S01]  /*18cf0*/  LOP3.LUT R0, R0, R3, RZ, 0xc0, !PT ;  /* 0x0000000300007212 */ /* 0x000fe200078ec0ff */
[----:B------:R-:W-:-:S04]  /*18d00*/  IMAD.MOV.U32 R3, RZ, RZ, 0x0 ;  /* 0x00000000ff037424 */ /* 0x000fc800078e00ff */
[----:B------:R-:W-:Y:S05]  /*18d10*/  RET.REL.NODEC R2 `(_ZN7cutlass13device_kernelIN5flash19enable_sm80_to_sm89INS1_16FlashAttnFwdSm80INS1_25CollectiveMainloopFwdSm80ILi8ELi1ELb0EN4cute5tupleIJNS5_1CILi128EEENS7_ILi32EEENS7_ILi256EEEEEELi256ENS_6half_tEfNS_4arch4Sm80ELb0ELb0ELb0ELb1ELb1ELb1ELb1ELb1EEENS1_21CollectiveEpilogueFwdINS6_IJS8_SA_S9_EEENS6_IJNS7_ILi1EEESI_SI_EEESC_SE_Li256ELb1ELb1ELb1ELb0EEENS1_36VarlenDynamicPersistentTileSchedulerILi128ELi32ELi256ELi256ELb1ELb1ELb0ELb0ELb1ELb1EEEEEEEEEvNT_6ParamsE) ;  /* 0xfffe72e002007950 */ /* 0x000fea0003c3ffff */
.L_x_3604:
        /* <DEDUP_REMOVED lines=14> */
.L_x_6534:


//--------------------- .text._ZN7cutlass13device_kernelIN5flash19enable_sm80_to_sm89INS1_16FlashAttnFwdSm80INS1_25CollectiveMainloopFwdSm80ILi8ELi1ELb1EN4cute5tupleIJNS5_1CILi128EEENS7_ILi48EEENS7_ILi256EEEEEELi256ENS_6half_tEfNS_4arch4Sm80ELb0ELb1ELb0ELb0ELb1ELb0ELb1ELb1EEENS1_21CollectiveEpilogueFwdINS6_IJS8_SA_S9_EEENS6_IJNS7_ILi1EEESI_SI_EEESC_SE_Li256ELb0ELb1ELb1ELb0EEENS1_19SingleTileSchedulerILb0ELb1ELb1ELi128EEEEEEEEEvNT_6ParamsE --------------------------
	.section	.text._ZN7cutlass13device_kernelIN5flash19enable_sm80_to_sm89INS1_16FlashAttnFwdSm80INS1_25CollectiveMainloopFwdSm80ILi8ELi1ELb1EN4cute5tupleIJNS5_1CILi128EEENS7_ILi48EEENS7_ILi256EEEEEELi256ENS_6half_tEfNS_4arch4Sm80ELb0ELb1ELb0ELb0ELb1ELb0ELb1ELb1EEENS1_21CollectiveEpilogueFwdINS6_IJS8_SA_S9_EEENS6_IJNS7_ILi1EEESI_SI_EEESC_SE_Li256ELb0ELb1ELb1ELb0EEENS1_19SingleTileSchedulerILb0ELb1ELb1ELi128EEEEEEEEEvNT_6ParamsE,"ax",@progbits
	.sectioninfo	@"SHI_REGISTERS=255"
	.align	128
.text._ZN7cutlass13device_kernelIN5flash19enable_sm80_to_sm89INS1_16FlashAttnFwdSm80INS1_25CollectiveMainloopFwdSm80ILi8ELi1ELb1EN4cute5tupleIJNS5_1CILi128EEENS7_ILi48EEENS7_ILi256EEEEEELi256ENS_6half_tEfNS_4arch4Sm80ELb0ELb1ELb0ELb0ELb1ELb0ELb1ELb1EEENS1_21CollectiveEpilogueFwdINS6_IJS8_SA_S9_EEENS6_IJNS7_ILi1EEESI_SI_EEESC_SE_Li256ELb0ELb1ELb1ELb0EEENS1_19SingleTileSchedulerILb0ELb1ELb1ELi128EEEEEEEEEvNT_6ParamsE:
        .type           _ZN7cutlass13device_kernelIN5flash19enable_sm80_to_sm89INS1_16FlashAttnFwdSm80INS1_25CollectiveMainloopFwdSm80ILi8ELi1ELb1EN4cute5tupleIJNS5_1CILi128EEENS7_ILi48EEENS7_ILi256EEEEEELi256ENS_6half_tEfNS_4arch4Sm80ELb0ELb1ELb0ELb0ELb1ELb0ELb1ELb1EEENS1_21CollectiveEpilogueFwdINS6_IJS8_SA_S9_EEENS6_IJNS7_ILi1EEESI_SI_EEESC_SE_Li256ELb0ELb1ELb1ELb0EEENS1_19SingleTileSchedulerILb0ELb1ELb1ELi128EEEEEEEEEvNT_6ParamsE,@function
        .size           _ZN7cutlass13device_kernelIN5flash19enable_sm80_to_sm89INS1_16FlashAttnFwdSm80INS1_25CollectiveMainloopFwdSm80ILi8ELi1ELb1EN4cute5tupleIJNS5_1CILi128EEENS7_ILi48EEENS7_ILi256EEEEEELi256ENS_6half_tEfNS_4arch4Sm80ELb0ELb1ELb0ELb0ELb1ELb0ELb1ELb1EEENS1_21CollectiveEpilogueFwdINS6_IJS8_SA_S9_EEENS6_IJNS7_ILi1EEESI_SI_EEESC_SE_Li256ELb0ELb1ELb1ELb0EEENS1_19SingleTileSchedulerILb0ELb1ELb1ELi128EEEEEEEEEvNT_6ParamsE,(.L_x_6539 - _ZN7cutlass13device_kernelIN5flash19enable_sm80_to_sm89INS1_16FlashAttnFwdSm80INS1_25CollectiveMainloopFwdSm80ILi8ELi1ELb1EN4cute5tupleIJNS5_1CILi128EEENS7_ILi48EEENS7_ILi256EEEEEELi256ENS_6half_tEfNS_4arch4Sm80ELb0ELb1ELb0ELb0ELb1ELb0ELb1ELb1EEENS1_21CollectiveEpilogueFwdINS6_IJS8_SA_S9_EEENS6_IJNS7_ILi1EEESI_SI_EEESC_SE_Li256ELb0ELb1ELb1ELb0EEENS1_19SingleTileSchedulerILb0ELb1ELb1ELi128EEEEEEEEEvNT_6ParamsE)
        .other          _ZN7cutlass13device_kernelIN5flash19enable_sm80_to_sm89INS1_16FlashAttnFwdSm80INS1_25CollectiveMainloopFwdSm80ILi8ELi1ELb1EN4cute5tupleIJNS5_1CILi128EEENS7_ILi48EEENS7_ILi256EEEEEELi256ENS_6half_tEfNS_4arch4Sm80ELb0ELb1ELb0ELb0ELb1ELb0ELb1ELb1EEENS1_21CollectiveEpilogueFwdINS6_IJS8_SA_S9_EEENS6_IJNS7_ILi1EEESI_SI_EEESC_SE_Li256ELb0ELb1ELb1ELb0EEENS1_19SingleTileSchedulerILb0ELb1ELb1ELi128EEEEEEEEEvNT_6ParamsE,@"STO_CUDA_ENTRY STV_DEFAULT"
_ZN7cutlass13device_kernelIN5flash19enable_sm80_to_sm89INS1_16FlashAttnFwdSm80INS1_25CollectiveMainloopFwdSm80ILi8ELi1ELb1EN4cute5tupleIJNS5_1CILi128EEENS7_ILi48EEENS7_ILi256EEEEEELi256ENS_6half_tEfNS_4arch4Sm80ELb0ELb1ELb0ELb0ELb1ELb0ELb1ELb1EEENS1_21CollectiveEpilogueFwdINS6_IJS8_SA_S9_EEENS6_IJNS7_ILi1EEESI_SI_EEESC_SE_Li256ELb0ELb1ELb1ELb0EEENS1_19SingleTileSchedulerILb0ELb1ELb1ELi128EEEEEEEEEvNT_6ParamsE:
        /* <DEDUP_REMOVED lines=18> */
.L_x_3605:
[----:B------:R-:W-:Y:S02]  /*0120*/  ULDC.64 UR4, c[0x0][0x550] ;  /* 0x0001540000047ab9 */ /* 0x000fe40000000a00 */
[----:B------:R-:W-:Y:S02]  /*0130*/  UISETP.NE.AND UP0, UPT, UR4, 0x1, UPT ;  /* 0x000000010400788c */ /* 0x000fe4000bf05270 */
[----:B------:R-:W-:-:S02]  /*0140*/  UIMAD.WIDE.U32 UR8, UR6, UR5, URZ ;  /* 0x00000005060872a5 */ /* 0x000fc4000f8e003f */
[----:B------:R-:W-:Y:S02]  /*0150*/  ULDC UR4, c[0x0][0x558] ;  /* 0x0001560000047ab9 */ /* 0x000fe40000000800 */
[----:B------:R-:W-:-:S05]  /*0160*/  UMOV UR11, UR6 ;  /* 0x00000006000b7c82 */ /* 0x000fca0008000000 */
[----:B------:R-:W-:-:S03]  /*0170*/  @UP0 USHF.R.U32.HI UR11, URZ, UR4, UR9 ;  /* 0x000000043f0b0299 */ /* 0x000fc60008011609 */
.L_x_3606:
        /* <DEDUP_REMOVED lines=54> */
.L_x_3608:
[----:B------:R-:W-:Y:S02]  /*04e0*/  ULDC UR4, c[0x0][0x32c] ;  /* 0x0000cb0000047ab9 */ /* 0x000fe40000000800 */
[----:B------:R-:W-:-:S03]  /*04f0*/  UISETP.NE.AND UP0, UPT, UR14, UR4, UPT ;  /* 0x000000040e00728c */ /* 0x000fc6000bf05270 */
[----:B------:R-:W-:Y:S02]  /*0500*/  ULDC.64 UR4, c[0x0][0x330] ;  /* 0x0000cc0000047ab9 */ /* 0x000fe40000000a00 */
[----:B------:R-:W-:-:S07]  /*0510*/  UIMAD.WIDE.U32 UR18, UR16, UR4, URZ ;  /* 0x00000004101272a5 */ /* 0x000fce000f8e003f */
[----:B------:R-:W-:Y:S02]  /*0520*/  @UP0 UMOV UR17, UR19 ;  /* 0x0000001300110c82 */ /* 0x000fe40008000000 */
[----:B------:R-:W-:Y:S02]  /*0530*/  @UP0 USHF.R.U32.HI UR16, URZ, UR5, UR17 ;  /* 0x000000053f100299 */ /* 0x000fe40008011611 */
.L_x_3609:
[----:B------:R-:W-:Y:S02]  /*0540*/  ULDC UR4, c[0x0][0x32c] ;  /* 0x0000cb0000047ab9 */ /* 0x000fe40000000800 */
[----:B------:R-:W-:-:S04]  /*0550*/  UIMAD UR4, UR16, UR4, UR4 ;  /* 0x00000004100472a4 */ /* 0x000fc8000f8e0204 */
[----:B------:R-:W-:-:S04]  /*0560*/  UISETP.LT.AND UP0, UPT, UR8, UR4, UPT ;  /* 0x000000040800728c */ /* 0x000fc8000bf01270 */
[----:B------:R-:W-:Y:S02]  /*0570*/  USEL UR8, UR8, UR4, UP0 ;  /* 0x0000000408087287 */ /* 0x000fe40008000000 */
.L_x_3607:
        /* <DEDUP_REMOVED lines=36> */
.L_x_3611:
[----:B------:R-:W-:Y:S02]  /*07c0*/  ULDC UR4, c[0x0][0x32c] ;  /* 0x0000cb0000047ab9 */ /* 0x000fe40000000800 */
[----:B------:R-:W-:-:S03]  /*07d0*/  UISETP.NE.AND UP0, UPT, UR4, 0x1, UPT ;  /* 0x000000010400788c */ /* 0x000fc6000bf05270 */
[----:B------:R-:W-:Y:S02]  /*07e0*/  ULDC.64 UR4, c[0x0][0x330] ;  /* 0x0000cc0000047ab9 */ /* 0x000fe40000000a00 */
[----:B------:R-:W-:-:S06]  /*07f0*/  UIMAD.WIDE.U32 UR16, UR14, UR4, URZ ;  /* 0x000000040e1072a5 */ /* 0x000fcc000f8e003f */
[----:B------:R-:W-:Y:S02]  /*0800*/  @UP0 USHF.R.U32.HI UR14, URZ, UR5, UR17 ;  /* 0x000000053f0e0299 */ /* 0x000fe40008011611 */
.L_x_3612:
[----:B------:R-:W-:Y:S02]  /*0810*/  ULDC UR4, c[0x0][0x32c] ;  /* 0x0000cb0000047ab9 */ /* 0x000fe40000000800 */
[----:B------:R-:W-:-:S04]  /*0820*/  UIMAD UR4, UR14, UR4, URZ ;  /* 0x000000040e0472a4 */ /* 0x000fc8000f8e023f */
[----:B------:R-:W-:-:S04]  /*0830*/  UISETP.LT.AND UP0, UPT, UR8, UR4, UPT ;  /* 0x000000040800728c */ /* 0x000fc8000bf01270 */
[----:B------:R-:W-:-:S04]  /*0840*/  USEL UR8, UR8, UR4, !UP0 ;  /* 0x0000000408087287 */ /* 0x000fc8000c000000 */
.L_x_3610:
        /* <DEDUP_REMOVED lines=13> */
[----:B-1----:R-:W-:Y:S01]  /*0920*/  IMAD.U32 R2, RZ, RZ, UR5 ;  /* 0x00000005ff027e24 */ /* 0x002fe2000f8e00ff */
[----:B------:R-:W-:Y:S02]  /*0930*/  UIADD3 UR18, UR5, -0x1, UR24 ;  /* 0xffffffff05127890 */ /* 0x000fe4000fffe018 */
[----:B------:R-:W-:Y:S02]  /*0940*/  UMOV UR20, URZ ;  /* 0x0000003f00147c82 */ /* 0x000fe40008000000 */
[-C--:B------:R-:W-:Y:S01]  /*0950*/  IABS R0, R2.reuse ;  /* 0x0000000200007213 */ /* 0x080fe20000000000 */
[----:B------:R-:W-:Y:S01]  /*0960*/  UIADD3 UR18, -UR8, UR18, URZ ;  /* 0x0000001208127290 */ /* 0x000fe2000fffe13f */
[----:B------:R-:W-:Y:S02]  /*0970*/  IABS R2, R2 ;  /* 0x0000000200027213 */ /* 0x000fe40000000000 */
[----:B------:R-:W1:Y:S02]  /*0980*/  R2UR UR17, R0 ;  /* 0x00000000001173c2 */ /* 0x000e6400000e0000 */
[----:B-1----:R-:W1:Y:S08]  /*0990*/  I2F.RP R0, UR17 ;  /* 0x0000001100007d06 */ /* 0x002e700008209400 */
[----:B-1----:R-:W1:Y:S02]  /*09a0*/  MUFU.RCP R0, R0 ;  /* 0x0000000000007308 */ /* 0x002e640000001000 */
[----:B-1----:R-:W-:-:S06]  /*09b0*/  IADD3 R0, R0, 0xffffffe, RZ ;  /* 0x0ffffffe00007810 */ /* 0x002fcc0007ffe0ff */
[----:B------:R-:W1:Y:S02]  /*09c0*/  F2I.FTZ.U32.TRUNC.NTZ R0, R0 ;  /* 0x0000000000007305 */ /* 0x000e64000021f000 */
[----:B-1----:R1:W3:Y:S02]  /*09d0*/  R2UR UR21, R0 ;  /* 0x00000000001573c2 */ /* 0x0022e400000e0000 */
[----:B-1----:R-:W-:Y:S01]  /*09e0*/  IMAD.U32 R0, RZ, RZ, UR18 ;  /* 0x00000012ff007e24 */ /* 0x002fe2000f8e00ff */
[----:B---3--:R-:W-:Y:S02]  /*09f0*/  UIADD3 UR4, URZ, -UR21, URZ ;  /* 0x800000153f047290 */ /* 0x008fe4000fffe03f */
[----:B------:R-:W-:Y:S02]  /*0a00*/  ULOP3.LUT UR18, UR18, UR5, URZ, 0x3c, !UPT ;  /* 0x0000000512127292 */ /* 0x000fe4000f8e3c3f */
[----:B------:R-:W-:Y:S01]  /*0a10*/  IABS R0, R0 ;  /* 0x0000000000007213 */ /* 0x000fe20000000000 */
[----:B------:R-:W-:-:S04]  /*0a20*/  UIMAD UR4, UR4, UR17, URZ ;  /* 0x00000011040472a4 */ /* 0x000fc8000f8e023f */
[----:B------:R-:W-:Y:S01]  /*0a30*/  IMAD.MOV.U32 R3, RZ, RZ, R0 ;  /* 0x000000ffff037224 */ /* 0x000fe200078e0000 */
[----:B------:R-:W-:Y:S01]  /*0a40*/  UIMAD.WIDE.U32 UR20, UR21, UR4, UR20 ;  /* 0x00000004151472a5 */ /* 0x000fe2000f8e0014 */
[----:B------:R-:W-:Y:S02]  /*0a50*/  IMAD.MOV R0, RZ, RZ, -R2 ;  /* 0x000000ffff007224 */ /* 0x000fe400078e0a02 */
[----:B------:R-:W1:Y:S04]  /*0a60*/  R2UR UR16, R3 ;  /* 0x00000000031073c2 */ /* 0x000e6800000e0000 */
[----:B------:R-:W-:-:S04]  /*0a70*/  UMOV UR19, UR21 ;  /* 0x0000001500137c82 */ /* 0x000fc80008000000 */
[----:B------:R-:W3:Y:S01]  /*0a80*/  R2UR UR14, R0 ;  /* 0x00000000000e73c2 */ /* 0x000ee200000e0000 */
        /* <DEDUP_REMOVED lines=13> */
.L_x_3613:
[----:B------:R-:W-:Y:S01]  /*0b60*/  ULOP3.LUT UR7, UR7, 0xffff, URZ, 0xc0, !UPT ;  /* 0x0000ffff07077892 */ /* 0x000fe2000f8ec03f */
[----:B------:R-:W-:Y:S01]  /*0b70*/  PLOP3.LUT P2, PT, PT, PT, PT, 0x80, 0x0 ;  /* 0x000000000000781c */ /* 0x000fe20003f4f070 */
[----:B------:R-:W-:Y:S01]  /*0b80*/  CS2R R14, SRZ ;  /* 0x00000000000e7805 */ /* 0x000fe2000001ff00 */
[----:B------:R-:W-:Y:S01]  /*0b90*/  CS2R R130, SRZ ;  /* 0x0000000000827805 */ /* 0x000fe2000001ff00 */
[----:B------:R-:W-:Y:S01]  /*0ba0*/  UIMAD UR8, UR7, UR4, UR8 ;  /* 0x00000004070872a4 */ /* 0x000fe2000f8e0208 */
        /* <DEDUP_REMOVED lines=79> */
[----:B------:R-:W-:Y:S01]  /*10a0*/  SHF.R.S32.HI R66, RZ, 0x1f, R132 ;  /* 0x0000001fff427819 */ /* 0x000fe20000011484 */
[----:B------:R-:W-:Y:S02]  /*10b0*/  UMOV UR14, 0x30 ;  /* 0x00000030000e7882 */ /* 0x000fe40000000000 */
[----:B------:R-:W-:Y:S01]  /*10c0*/  UIMAD UR17, UR24, UR14, -0x30 ;  /* 0xffffffd0181174a4 */ /* 0x000fe2000f8e020e */
[----:B------:R-:W3:Y:S01]  /*10d0*/  @P0 LDG.E R2, [R2.64] ;  /* 0x0000001602020981 */ /* 0x000ee2000c1e1900 */
[----:B------:R-:W-:Y:S01]  /*10e0*/  IMAD.MOV.U32 R4, RZ, RZ, c[0x0][0x2b8] ;  /* 0x0000ae00ff047624 */ /* 0x000fe200078e00ff */
[----:B------:R-:W-:Y:S01]  /*10f0*/  ULDC.64 UR4, c[0x0][0x2b0] ;  /* 0x0000ac0000047ab9 */ /* 0x000fe20000000a00 */
[----:B------:R-:W-:Y:S01]  /*1100*/  IMAD.MOV.U32 R22, RZ, RZ, RZ ;  /* 0x000000ffff167224 */ /* 0x000fe200078e00ff */
[----:B------:R-:W-:Y:S02]  /*1110*/  BAR.SYNC.DEFER_BLOCKING 0x0 ;  /* 0x0000000000007b1d */ /* 0x000fe40000010000 */
[----:B------:R-:W-:Y:S01]  /*1120*/  ISETP.NE.AND P1, PT, R4, 0x1, PT ;  /* 0x000000010400780c */ /* 0x000fe20003f25270 */
[----:B------:R-:W-:-:S03]  /*1130*/  USHF.R.S32.HI UR19, URZ, 0x1f, UR15 ;  /* 0x0000001f3f137899 */ /* 0x000fc6000801140f */
        /* <DEDUP_REMOVED lines=14> */
[C---:B------:R-:W-:Y:S01]  /*1220*/  IADD3 R0, R31.reuse, UR17, RZ ;  /* 0x000000111f007c10 */ /* 0x040fe2000fffe0ff */
[----:B------:R-:W-:Y:S01]  /*1230*/  UIMAD UR18, UR16, UR4, URZ ;  /* 0x00000004101272a4 */ /* 0x000fe2000f8e023f */
[----:B------:R-:W-:Y:S01]  /*1240*/  IADD3 R5, R31, UR26, RZ ;  /* 0x0000001a1f057c10 */ /* 0x000fe2000fffe0ff */
[----:B------:R-:W-:Y:S01]  /*1250*/  UIMAD.WIDE.U32 UR28, UR11, UR4, URZ ;  /* 0x000000040b1c72a5 */ /* 0x000fe2000f8e003f */
[C---:B------:R-:W-:Y:S01]  /*1260*/  ISETP.GE.AND P0, PT, R0.reuse, UR9, PT ;  /* 0x0000000900007c0c */ /* 0x040fe2000bf06270 */
[----:B------:R-:W-:Y:S01]  /*1270*/  IMAD.SHL.U32 R39, R19, 0x8, RZ ;  /* 0x0000000813277824 */ /* 0x000fe200078e00ff */
[----:B--2---:R-:W-:Y:S01]  /*1280*/  IADD3 R10, R0, UR10, RZ ;  /* 0x0000000a000a7c10 */ /* 0x004fe2000fffe0ff */
[----:B------:R-:W-:Y:S01]  /*1290*/  UIMAD UR27, UR24, -0x30, UR14 ;  /* 0xffffffd0181b78a4 */ /* 0x000fe2000f8e020e */
        /* <DEDUP_REMOVED lines=13> */
[--C-:B------:R-:W-:Y:S01]  /*1370*/  IMAD.MOV.U32 R4, RZ, RZ, R5.reuse ;  /* 0x000000ffff047224 */ /* 0x100fe200078e0005 */
[----:B------:R-:W-:Y:S01]  /*1380*/  ULDC.64 UR4, c[0x0][0x1c0] ;  /* 0x0000700000047ab9 */ /* 0x000fe20000000a00 */
[----:B------:R-:W-:Y:S01]  /*1390*/  IADD3 R30, R39, 0x40, RZ ;  /* 0x00000040271e7810 */ /* 0x000fe20007ffe0ff */
[----:B------:R-:W-:Y:S01]  /*13a0*/  UIADD3 UR29, UR29, UR18, URZ ;  /* 0x000000121d1d7290 */ /* 0x000fe2000fffe03f */
[----:B------:R-:W-:Y:S01]  /*13b0*/  IADD3 R17, R21, UR26, RZ ;  /* 0x0000001a15117c10 */ /* 0x000fe2000fffe0ff */
[----:B------:R-:W-:Y:S01]  /*13c0*/  UIMAD UR19, UR19, UR4, URZ ;  /* 0x00000004131372a4 */ /* 0x000fe2000f8e023f */
[C---:B------:R-:W-:Y:S01]  /*13d0*/  IADD3 R29, R39.reuse, 0x80, RZ ;  /* 0x00000080271d7810 */ /* 0x040fe20007ffe0ff */
[----:B------:R-:W-:Y:S01]  /*13e0*/  UIMAD.WIDE.U32 UR28, UR15, UR4, UR28 ;  /* 0x000000040f1c72a5 */ /* 0x000fe2000f8e001c */
[----:B------:R-:W-:Y:S01]  /*13f0*/  ISETP.GE.AND P3, PT, R39, c[0x0][0x198], PT ;  /* 0x0000660027007a0c */ /* 0x000fe20003f66270 */
[----:B------:R-:W-:Y:S01]  /*1400*/  UIMAD UR5, UR15, UR5, UR19 ;  /* 0x000000050f0572a4 */ /* 0x000fe2000f8e0213 */
[----:B------:R-:W-:Y:S01]  /*1410*/  @P1 IMAD.HI.U32 R0, R5, c[0x0][0x2c8], RZ ;  /* 0x0000b20005001a27 */ /* 0x000fe200078e00ff */
[----:B------:R-:W-:Y:S01]  /*1420*/  IADD3 R28, R39, 0xc0, RZ ;  /* 0x000000c0271c7810 */ /* 0x000fe20007ffe0ff */
[----:B------:R-:W-:Y:S01]  /*1430*/  ULDC UR15, c[0x0][0x168] ;  /* 0x00005a00000f7ab9 */ /* 0x000fe20000000800 */
[----:B------:R-:W-:Y:S01]  /*1440*/  ISETP.GE.AND P4, PT, R30, c[0x0][0x198], PT ;  /* 0x000066001e007a0c */ /* 0x000fe20003f86270 */
[----:B------:R-:W-:Y:S01]  /*1450*/  UIADD3 UR5, UR29, UR5, URZ ;  /* 0x000000051d057290 */ /* 0x000fe2000fffe03f */
[----:B------:R-:W-:Y:S01]  /*1460*/  @P0 SHF.R.U32.HI R4, RZ, c[0x0][0x2cc], R0 ;  /* 0x0000b300ff040a19 */ /* 0x000fe20000011600 */
[----:B------:R-:W-:Y:S01]  /*1470*/  UIMAD UR15, UR6, UR15, URZ ;  /* 0x0000000f060f72a4 */ /* 0x000fe2000f8e023f */
[----:B------:R-:W-:Y:S01]  /*1480*/  SHF.R.S32.HI R8, RZ, 0x1f, R28 ;  /* 0x0000001fff087819 */ /* 0x000fe2000001141c */
[----:B------:R-:W-:Y:S01]  /*1490*/  BSSY B0, `(.L_x_3615) ;  /* 0x0000135000007945 */ /* 0x000fe20003800000 */
[--C-:B------:R-:W-:Y:S01]  /*14a0*/  SHF.R.S32.HI R6, RZ, 0x1f, R4.reuse ;  /* 0x0000001fff067819 */ /* 0x100fe20000011404 */
[----:B------:R-:W-:Y:S01]  /*14b0*/  IMAD.MOV R0, RZ, RZ, -R4 ;  /* 0x000000ffff007224 */ /* 0x000fe200078e0a04 */
[----:B------:R-:W-:Y:S01]  /*14c0*/  ISETP.GE.AND P5, PT, R29, c[0x0][0x198], PT ;  /* 0x000066001d007a0c */ /* 0x000fe20003fa6270 */
[----:B-1----:R-:W-:Y:S01]  /*14d0*/  IMAD.U32 R3, RZ, RZ, UR29 ;  /* 0x0000001dff037e24 */ /* 0x002fe2000f8e00ff */
[----:B------:R-:W-:Y:S01]  /*14e0*/  LEA.HI R8, R8, R28, RZ, 0x3 ;  /* 0x0000001c08087211 */ /* 0x000fe200078f18ff */
[----:B------:R-:W-:Y:S01]  /*14f0*/  IMAD.U32 R2, RZ, RZ, UR28 ;  /* 0x0000001cff027e24 */ /* 0x000fe2000f8e00ff */
[----:B------:R-:W-:Y:S01]  /*1500*/  ISETP.GE.AND P6, PT, R28, c[0x0][0x198], PT ;  /* 0x000066001c007a0c */ /* 0x000fe20003fc6270 */
[----:B------:R-:W-:Y:S01]  /*1510*/  IMAD.U32 R3, RZ, RZ, UR5 ;  /* 0x00000005ff037e24 */ /* 0x000fe2000f8e00ff */
[----:B------:R-:W-:Y:S01]  /*1520*/  LOP3.LUT R36, R8, 0xfffffff8, RZ, 0xc0, !PT ;  /* 0xfffffff808247812 */ /* 0x000fe200078ec0ff */
[----:B------:R-:W-:Y:S01]  /*1530*/  IMAD R0, R0, c[0x0][0x2c4], R5 ;  /* 0x0000b10000007a24 */ /* 0x000fe200078e0205 */
[----:B------:R-:W-:Y:S01]  /*1540*/  ULDC.64 UR4, c[0x0][0x1e8] ;  /* 0x00007a0000047ab9 */ /* 0x000fe20000000a00 */
[----:B------:R-:W-:Y:S01]  /*1550*/  IMAD R6, R6, c[0x0][0x1b0], RZ ;  /* 0x00006c0006067a24 */ /* 0x000fe200078e02ff */
[----:B------:R-:W-:Y:S01]  /*1560*/  UIMAD UR6, UR16, UR4, URZ ;  /* 0x00000004100672a4 */ /* 0x000fe2000f8e023f */
[----:B------:R-:W-:Y:S01]  /*1570*/  IMAD.WIDE.U32 R2, R4, c[0x0][0x1b0], R2 ;  /* 0x00006c0004027a25 */ /* 0x000fe200078e0002 */
[----:B------:R-:W-:Y:S01]  /*1580*/  SHF.R.S32.HI R5, RZ, 0x1f, R0 ;  /* 0x0000001fff057819 */ /* 0x000fe20000011400 */
[----:B------:R-:W-:Y:S01]  /*1590*/  UIMAD.WIDE.U32 UR18, UR11, UR4, URZ ;  /* 0x000000040b1272a5 */ /* 0x000fe2000f8e003f */
[----:B------:R-:W-:Y:S01]  /*15a0*/  LEA.HI R65, R66, R132, RZ, 0x5 ;  /* 0x0000008442417211 */ /* 0x000fe200078f28ff */
[----:B------:R-:W-:Y:S01]  /*15b0*/  IMAD R4, R4, c[0x0][0x1b4], R6 ;  /* 0x00006d0004047a24 */ /* 0x000fe200078e0206 */
[----:B------:R-:W-:-:S02]  /*15c0*/  UIMAD UR6, UR11, UR5, UR6 ;  /* 0x000000050b0672a4 */ /* 0x000fc4000f8e0206 */
[----:B------:R-:W-:Y:S01]  /*15d0*/  UIADD3 UR28, UR27, UR9, URZ ;  /* 0x000000091b1c7290 */ /* 0x000fe2000fffe03f */
[----:B------:R-:W-:Y:S01]  /*15e0*/  IMAD.IADD R3, R3, 0x1, R4 ;  /* 0x0000000103037824 */ /* 0x000fe200078e0204 */
[----:B------:R-:W-:Y:S01]  /*15f0*/  UIADD3 UR6, UR19, UR6, URZ ;  /* 0x0000000613067290 */ /* 0x000fe2000fffe03f */
[----:B------:R-:W-:Y:S01]  /*1600*/  IMAD R4, R5, c[0x0][0x1a8], RZ ;  /* 0x00006a0005047a24 */ /* 0x000fe200078e02ff */
[----:B------:R-:W-:Y:S01]  /*1610*/  UISETP.LT.AND UP0, UPT, UR28, 0x30, UPT ;  /* 0x000000301c00788c */ /* 0x000fe2000bf01270 */
[----:B------:R-:W-:Y:S01]  /*1620*/  IMAD.SHL.U32 R5, R21, 0x40, RZ ;  /* 0x0000004015057824 */ /* 0x000fe200078e00ff */
[----:B------:R-:W-:Y:S01]  /*1630*/  SHF.R.S32.HI R64, RZ, 0x5, R65 ;  /* 0x00000005ff407819 */ /* 0x000fe20000011441 */
[C---:B------:R-:W-:Y:S01]  /*1640*/  IMAD R4, R0.reuse, c[0x0][0x1ac], R4 ;  /* 0x00006b0000047a24 */ /* 0x040fe200078e0204 */
[----:B------:R-:W-:Y:S01]  /*1650*/  USEL UR4, UR28, 0x30, UP0 ;  /* 0x000000301c047887 */ /* 0x000fe20008000000 */
[----:B------:R-:W-:Y:S01]  /*1660*/  IMAD.WIDE.U32 R2, R0, c[0x0][0x1a8], R2 ;  /* 0x00006a0000027a25 */ /* 0x000fe200078e0002 */
[----:B------:R-:W-:-:S03]  /*1670*/  LOP3.LUT R0, R5, 0x1c0, RZ, 0xc0, !PT ;  /* 0x000001c005007812 */ /* 0x000fc600078ec0ff */
[----:B------:R-:W-:Y:S01]  /*1680*/  IMAD.IADD R3, R3, 0x1, R4 ;  /* 0x0000000103037824 */ /* 0x000fe200078e0204 */
[C---:B------:R-:W-:Y:S02]  /*1690*/  LEA R14, P0, R2.reuse, c[0x0][0x160], 0x1 ;  /* 0x00005800020e7a11 */ /* 0x040fe400078008ff */
[----:B------:R-:W-:Y:S02]  /*16a0*/  SHF.R.U32.HI R4, RZ, 0x3, R0 ;  /* 0x00000003ff047819 */ /* 0x000fe40000011600 */
[----:B------:R-:W-:Y:S02]  /*16b0*/  LEA.HI.X R15, R2, c[0x0][0x164], R3, 0x1, P0 ;  /* 0x00005900020f7a11 */ /* 0x000fe400000f0c03 */
[----:B------:R-:W-:Y:S02]  /*16c0*/  LOP3.LUT R0, R0, 0x38, R39, 0xf8, !PT ;  /* 0x0000003800007812 */ /* 0x000fe400078ef827 */
[----:B------:R-:W-:Y:S01]  /*16d0*/  LEA.HI R2, R66, R132, RZ, 0x6 ;  /* 0x0000008442027211 */ /* 0x000fe200078f30ff */
[----:B------:R-:W-:Y:S01]  /*16e0*/  SHFL.IDX PT, R3, R15, RZ, 0x181f ;  /* 0x00181fff0f037589 */ /* 0x000fe200000e0000 */
[----:B------:R-:W-:-:S02]  /*16f0*/  LOP3.LUT R0, R0, R4, RZ, 0x3c, !PT ;  /* 0x0000000400007212 */ /* 0x000fc400078e3cff */
[----:B------:R-:W-:Y:S01]  /*1700*/  ISETP.GE.AND P0, PT, R17, UR15, PT ;  /* 0x0000000f11007c0c */ /* 0x000fe2000bf06270 */
[----:B------:R-:W-:Y:S02]  /*1710*/  IMAD.SHL.U32 R4, R2, 0x8, RZ ;  /* 0x0000000802047824 */ /* 0x000fe400078e00ff */
[----:B------:R-:W1:Y:S03]  /*1720*/  SHFL.IDX PT, R2, R14, RZ, 0x181f ;  /* 0x00181fff0e027589 */ /* 0x000e6600000e0000 */
[----:B------:R-:W-:Y:S02]  /*1730*/  LOP3.LUT R5, R0, 0xfffffe00, R4, 0xf8, !PT ;  /* 0xfffffe0000057812 */ /* 0x000fe400078ef804 */
[----:B------:R-:W-:Y:S02]  /*1740*/  SHF.R.S32.HI R4, RZ, 0x1f, R30 ;  /* 0x0000001fff047819 */ /* 0x000fe4000001141e */
[----:B------:R-:W-:Y:S01]  /*1750*/  SHF.R.S32.HI R0, RZ, 0x1f, R29 ;  /* 0x0000001fff007819 */ /* 0x000fe2000001141d */
[----:B------:R-:W-:Y:S01]  /*1760*/  IMAD.SHL.U32 R44, R5, 0x2, RZ ;  /* 0x00000002052c7824 */ /* 0x000fe200078e00ff */
[----:B------:R-:W-:Y:S01]  /*1770*/  LEA.HI R4, R4, R30, RZ, 0x3 ;  /* 0x0000001e04047211 */ /* 0x000fe200078f18ff */
[----:B------:R-:W-:Y:S01]  /*1780*/  SHFL.IDX PT, R5, R15, 0x1, 0x181f ;  /* 0x00381f000f057f89 */ /* 0x000fe200000e0000 */
[----:B------:R-:W-:-:S02]  /*1790*/  LEA.HI R0, R0, R29, RZ, 0x3 ;  /* 0x0000001d00007211 */ /* 0x000fc400078f18ff */
[----:B------:R-:W-:Y:S02]  /*17a0*/  LOP3.LUT R38, R4, 0xfffffff8, RZ, 0xc0, !PT ;  /* 0xfffffff804267812 */ /* 0x000fe400078ec0ff */
[----:B------:R-:W3:Y:S01]  /*17b0*/  SHFL.IDX PT, R4, R14, 0x1, 0x181f ;  /* 0x00381f000e047f89 */ /* 0x000ee200000e0000 */
[----:B------:R-:W-:Y:S01]  /*17c0*/  LOP3.LUT R37, R0, 0xfffffff8, RZ, 0xc0, !PT ;  /* 0xfffffff800257812 */ /* 0x000fe200078ec0ff */
[----:B------:R-:W-:-:S04]  /*17d0*/  IMAD.MOV R0, RZ, RZ, -R7 ;  /* 0x000000ffff007224 */ /* 0x000fc800078e0a07 */
[----:B------:R-:W-:Y:S01]  /*17e0*/  IMAD R23, R0, c[0x0][0x2b8], R10 ;  /* 0x0000ae0000177a24 */ /* 0x000fe200078e020a */
[----:B------:R-:W-:Y:S01]  /*17f0*/  IADD3 R0, R17, 0x20, RZ ;  /* 0x0000002011007810 */ /* 0x000fe20007ffe0ff */
[----:B-1----:R-:W-:-:S03]  /*1800*/  @!P0 IMAD.WIDE R6, R39, 0x2, R2 ;  /* 0x0000000227068825 */ /* 0x002fc600078e0202 */
[----:B------:R-:W-:Y:S01]  /*1810*/  ISETP.GE.AND P1, PT, R0, UR15, PT ;  /* 0x0000000f00007c0c */ /* 0x000fe2000bf26270 */
[----:B------:R-:W-:Y:S01]  /*1820*/  @!P0 IMAD.WIDE R8, R38, 0x2, R2 ;  /* 0x0000000226088825 */ /* 0x000fe200078e0202 */
[----:B------:R1:W-:Y:S01]  /*1830*/  @!P0 LDGSTS.E.BYPASS.LTC128B.128 [R44+0x100], [R6.64], !P3 ;  /* 0x00100000062c8fae */ /* 0x0003e2000d901d56 */
[----:B------:R-:W-:Y:S02]  /*1840*/  SHF.R.S32.HI R18, RZ, 0x1f, R23 ;  /* 0x0000001fff127819 */ /* 0x000fe40000011417 */
[----:B------:R-:W-:Y:S01]  /*1850*/  IADD3 R0, R17, 0x40, RZ ;  /* 0x0000004011007810 */ /* 0x000fe20007ffe0ff */
[----:B------:R4:W-:Y:S07]  /*1860*/  @!P0 LDGSTS.E.BYPASS.LTC128B.128 [R44+0x4100], [R8.64], !P4 ;  /* 0x04100000082c8fae */ /* 0x0009ee000e101d56 */
[----:B---3--:R-:W-:-:S04]  /*1870*/  @!P1 IMAD.WIDE R12, R39, 0x2, R4 ;  /* 0x00000002270c9825 */ /* 0x008fc800078e0204 */
[----:B------:R-:W-:-:S04]  /*1880*/  @!P1 IMAD.WIDE R10, R38, 0x2, R4 ;  /* 0x00000002260a9825 */ /* 0x000fc800078e0204 */
[----:B-1----:R-:W-:-:S04]  /*1890*/  @!P0 IMAD.WIDE R6, R37, 0x2, R2 ;  /* 0x0000000225068825 */ /* 0x002fc800078e0202 */
[----:B------:R-:W-:Y:S01]  /*18a0*/  @!P0 IMAD.WIDE R2, R36, 0x2, R2 ;  /* 0x0000000224028825 */ /* 0x000fe200078e0202 */
[----:B------:R1:W-:Y:S03]  /*18b0*/  @!P0 LDGSTS.E.BYPASS.LTC128B.128 [R44+0x8100], [R6.64], !P5 ;  /* 0x08100000062c8fae */ /* 0x0003e6000e901d56 */
[----:B----4-:R-:W-:Y:S01]  /*18c0*/  @!P1 IMAD.WIDE R8, R37, 0x2, R4 ;  /* 0x0000000225089825 */ /* 0x010fe200078e0204 */
[----:B------:R3:W-:Y:S01]  /*18d0*/  @!P0 LDGSTS.E.BYPASS.LTC128B.128 [R44+0xc100], [R2.64], !P6 ;  /* 0x0c100000022c8fae */ /* 0x0007e2000f101d56 */
[----:B------:R-:W-:-:S03]  /*18e0*/  ISETP.GE.AND P0, PT, R0, UR15, PT ;  /* 0x0000000f00007c0c */ /* 0x000fc6000bf06270 */
[----:B------:R4:W-:Y:S04]  /*18f0*/  @!P1 LDGSTS.E.BYPASS.LTC128B.128 [R44+0x1100], [R12.64], !P3 ;  /* 0x011000000c2c9fae */ /* 0x0009e8000d901d56 */
[----:B------:R5:W-:Y:S04]  /*1900*/  @!P1 LDGSTS.E.BYPASS.LTC128B.128 [R44+0x5100], [R10.64], !P4 ;  /* 0x051000000a2c9fae */ /* 0x000be8000e101d56 */
[----:B------:R4:W-:Y:S01]  /*1910*/  @!P1 LDGSTS.E.BYPASS.LTC128B.128 [R44+0x9100], [R8.64], !P5 ;  /* 0x09100000082c9fae */ /* 0x0009e2000e901d56 */
[----:B-1----:R-:W-:Y:S02]  /*1920*/  IMAD R6, R18, c[0x0][0x1e0], RZ ;  /* 0x0000780012067a24 */ /* 0x002fe400078e02ff */
[----:B---3--:R-:W-:-:S04]  /*1930*/  IMAD.WIDE.U32 R2, R23, c[0x0][0x1e0], RZ ;  /* 0x0000780017027a25 */ /* 0x008fc800078e00ff */
[----:B------:R-:W-:-:S04]  /*1940*/  IMAD R6, R23, c[0x0][0x1e4], R6 ;  /* 0x0000790017067a24 */ /* 0x000fc800078e0206 */
[----:B------:R-:W-:Y:S02]  /*1950*/  IMAD.IADD R7, R3, 0x1, R6 ;  /* 0x0000000103077824 */ /* 0x000fe400078e0206 */
[----:B------:R-:W-:Y:S01]  /*1960*/  IMAD.MOV.U32 R6, RZ, RZ, R2 ;  /* 0x000000ffff067224 */ /* 0x000fe200078e0002 */
[----:B------:R-:W-:Y:S01]  /*1970*/  SHFL.IDX PT, R3, R15, 0x2, 0x181f ;  /* 0x00581f000f037f89 */ /* 0x000fe200000e0000 */
[----:B-----5:R-:W-:-:S03]  /*1980*/  @!P1 IMAD.WIDE R10, R36, 0x2, R4 ;  /* 0x00000002240a9825 */ /* 0x020fc600078e0204 */
[----:B------:R-:W1:Y:S04]  /*1990*/  SHFL.IDX PT, R2, R14, 0x2, 0x181f ;  /* 0x00581f000e027f89 */ /* 0x000e6800000e0000 */
[----:B----4-:R-:W-:Y:S04]  /*19a0*/  SHFL.IDX PT, R8, R14, 0x3, 0x181f ;  /* 0x00781f000e087f89 */ /* 0x010fe800000e0000 */
[----:B------:R3:W4:Y:S04]  /*19b0*/  SHFL.IDX PT, R9, R15, 0x3, 0x181f ;  /* 0x00781f000f097f89 */ /* 0x00072800000e0000 */
[----:B------:R5:W-:Y:S01]  /*19c0*/  @!P1 LDGSTS.E.BYPASS.LTC128B.128 [R44+0xd100], [R10.64], !P6 ;  /* 0x0d1000000a2c9fae */ /* 0x000be2000f101d56 */
[----:B-1----:R-:W-:-:S04]  /*19d0*/  @!P0 IMAD.WIDE R12, R38, 0x2, R2 ;  /* 0x00000002260c8825 */ /* 0x002fc800078e0202 */
[----:B-----5:R-:W-:Y:S01]  /*19e0*/  @!P0 IMAD.WIDE R10, R37, 0x2, R2 ;  /* 0x00000002250a8825 */ /* 0x020fe200078e0202 */
[----:B--2---:R-:W-:-:S03]  /*19f0*/  SHF.R.S32.HI R20, RZ, 0x1f, R22 ;  /* 0x0000001fff147819 */ /* 0x004fc60000011416 */
[----:B------:R-:W-:Y:S01]  /*1a00*/  IMAD.WIDE.U32 R4, R22, c[0x0][0x1f0], R6 ;  /* 0x00007c0016047a25 */ /* 0x000fe200078e0006 */
[----:B------:R-:W-:Y:S03]  /*1a10*/  STL [R1+0x24], R22 ;  /* 0x0000241601007387 */ /* 0x000fe60000100800 */
[----:B------:R-:W-:Y:S01]  /*1a20*/  IMAD R6, R20, c[0x0][0x1f0], RZ ;  /* 0x00007c0014067a24 */ /* 0x000fe200078e02ff */
[----:B------:R-:W-:Y:S01]  /*1a30*/  IADD3 R0, P1, R4, UR18, RZ ;  /* 0x0000001204007c10 */ /* 0x000fe2000ff3e0ff */
[----:B------:R-:W-:Y:S02]  /*1a40*/  STL [R1+0x30], R39 ;  /* 0x0000302701007387 */ /* 0x000fe40000100800 */
[----:B------:R-:W-:Y:S02]  /*1a50*/  IMAD R6, R22, c[0x0][0x1f4], R6 ;  /* 0x00007d0016067a24 */ /* 0x000fe400078e0206 */
[----:B------:R-:W-:Y:S03]  /*1a60*/  STL [R1+0x8], R44 ;  /* 0x0000082c01007387 */ /* 0x000fe60000100800 */
[----:B------:R-:W-:Y:S01]  /*1a70*/  IADD3.X R4, R5, UR6, R6, P1, !PT ;  /* 0x0000000605047c10 */ /* 0x000fe20008ffe406 */
[----:B------:R-:W-:Y:S01]  /*1a80*/  @!P0 IMAD.WIDE R6, R36, 0x2, R2 ;  /* 0x0000000224068825 */ /* 0x000fe200078e0202 */
[----:B------:R-:W-:Y:S01]  /*1a90*/  IADD3 R5, R17, 0x60, RZ ;  /* 0x0000006011057810 */ /* 0x000fe20007ffe0ff */
[----:B------:R-:W-:Y:S01]  /*1aa0*/  STL [R1+0x60], R38 ;  /* 0x0000602601007387 */ /* 0x000fe20000100800 */
[----:B---3--:R-:W-:-:S02]  /*1ab0*/  LEA R15, P1, R0, c[0x0][0x1c8], 0x1 ;  /* 0x00007200000f7a11 */ /* 0x008fc400078208ff */
[----:B------:R-:W-:Y:S01]  /*1ac0*/  ISETP.GE.AND P2, PT, R5, UR15, PT ;  /* 0x0000000f05007c0c */ /* 0x000fe2000bf46270 */
[----:B------:R-:W-:Y:S01]  /*1ad0*/  STL [R1+0x38], R37 ;  /* 0x0000382501007387 */ /* 0x000fe20000100800 */
[----:B------:R-:W-:Y:S01]  /*1ae0*/  LEA.HI.X R14, R0, c[0x0][0x1cc], R4, 0x1, P1 ;  /* 0x00007300000e7a11 */ /* 0x000fe200008f0c04 */
[----:B------:R-:W-:Y:S02]  /*1af0*/  @!P0 IMAD.WIDE R4, R39, 0x2, R2 ;  /* 0x0000000227048825 */ /* 0x000fe400078e0202 */
[----:B------:R-:W-:Y:S02]  /*1b00*/  SHFL.IDX PT, R2, R15, RZ, 0x181f ;  /* 0x00181fff0f027589 */ /* 0x000fe400000e0000 */
[----:B------:R-:W-:Y:S02]  /*1b10*/  IMAD R0, R18, c[0x0][0x208], RZ ;  /* 0x0000820012007a24 */ /* 0x000fe400078e02ff */
[----:B------:R4:W-:Y:S02]  /*1b20*/  @!P0 LDGSTS.E.BYPASS.LTC128B.128 [R44+0x2100], [R4.64], !P3 ;  /* 0x02100000042c8fae */ /* 0x0009e4000d901d56 */
[----:B------:R-:W-:-:S02]  /*1b30*/  IMAD R0, R23, c[0x0][0x20c], R0 ;  /* 0x0000830017007a24 */ /* 0x000fc400078e0200 */
[----:B------:R-:W1:Y:S04]  /*1b40*/  SHFL.IDX PT, R3, R14, RZ, 0x181f ;  /* 0x00181fff0e037589 */ /* 0x000e6800000e0000 */
[----:B------:R2:W-:Y:S04]  /*1b50*/  @!P0 LDGSTS.E.BYPASS.LTC128B.128 [R44+0x6100], [R12.64], !P4 ;  /* 0x061000000c2c8fae */ /* 0x0005e8000e101d56 */
[----:B------:R3:W-:Y:S04]  /*1b60*/  @!P0 LDGSTS.E.BYPASS.LTC128B.128 [R44+0xa100], [R10.64], !P5 ;  /* 0x0a1000000a2c8fae */ /* 0x0007e8000e901d56 */
[----:B------:R5:W-:Y:S01]  /*1b70*/  @!P0 LDGSTS.E.BYPASS.LTC128B.128 [R44+0xe100], [R6.64], !P6 ;  /* 0x0e100000062c8fae */ /* 0x000be2000f101d56 */
[----:B------:R-:W-:-:S03]  /*1b80*/  ISETP.GE.AND P6, PT, R30, c[0x0][0x1d4], PT ;  /* 0x000075001e007a0c */ /* 0x000fc60003fc6270 */
[----:B------:R-:W-:Y:S04]  /*1b90*/  STL [R1+0x34], R36 ;  /* 0x0000342401007387 */ /* 0x000fe80000100800 */
[----:B------:R-:W-:Y:S01]  /*1ba0*/  STL [R1+0x28], R23 ;  /* 0x0000281701007387 */ /* 0x000fe20000100800 */
[----:B----4-:R-:W-:-:S05]  /*1bb0*/  @!P2 IMAD.WIDE R4, R39, 0x2, R8 ;  /* 0x000000022704a825 */ /* 0x010fca00078e0208 */
[----:B------:R4:W-:Y:S01]  /*1bc0*/  @!P2 LDGSTS.E.BYPASS.LTC128B.128 [R44+0x3100], [R4.64], !P3 ;  /* 0x03100000042cafae */ /* 0x0009e2000d901d56 */
[----:B------:R-:W-:Y:S02]  /*1bd0*/  ISETP.GE.AND P3, PT, R39, c[0x0][0x1d4], PT ;  /* 0x0000750027007a0c */ /* 0x000fe40003f66270 */
[----:B--2---:R-:W-:Y:S01]  /*1be0*/  IADD3 R12, -R21, UR4, RZ ;  /* 0x00000004150c7c10 */ /* 0x004fe2000fffe1ff */
[----:B------:R-:W-:Y:S02]  /*1bf0*/  ULDC.64 UR4, c[0x0][0x210] ;  /* 0x0000840000047ab9 */ /* 0x000fe40000000a00 */
[----:B------:R-:W-:Y:S01]  /*1c00*/  UIMAD.WIDE.U32 UR14, UR11, UR4, URZ ;  /* 0x000000040b0e72a5 */ /* 0x000fe2000f8e003f */
[C---:B------:R-:W-:Y:S01]  /*1c10*/  ISETP.GE.AND P1, PT, R12.reuse, 0x1, PT ;  /* 0x000000010c00780c */ /* 0x040fe20003f26270 */
[----:B---3--:R-:W-:Y:S01]  /*1c20*/  @!P2 IMAD.WIDE R10, R37, 0x2, R8 ;  /* 0x00000002250aa825 */ /* 0x008fe200078e0208 */
[----:B------:R-:W-:Y:S01]  /*1c30*/  UIMAD UR4, UR16, UR4, URZ ;  /* 0x00000004100472a4 */ /* 0x000fe2000f8e023f */
[----:B------:R-:W-:-:S02]  /*1c40*/  ISETP.GT.AND P0, PT, R12, 0x20, PT ;  /* 0x000000200c00780c */ /* 0x000fc40003f04270 */
[----:B-----5:R-:W-:Y:S01]  /*1c50*/  @!P2 IMAD.WIDE R6, R38, 0x2, R8 ;  /* 0x000000022606a825 */ /* 0x020fe200078e0208 */
[----:B------:R-:W-:-:S03]  /*1c60*/  UIMAD UR4, UR11, UR5, UR4 ;  /* 0x000000050b0472a4 */ /* 0x000fc6000f8e0204 */
[----:B------:R-:W-:Y:S01]  /*1c70*/  @!P2 IMAD.WIDE R8, R36, 0x2, R8 ;  /* 0x000000022408a825 */ /* 0x000fe200078e0208 */
[----:B------:R1:W-:Y:S01]  /*1c80*/  @!P2 LDGSTS.E.BYPASS.LTC128B.128 [R44+0x7100], [R6.64], !P4 ;  /* 0x07100000062cafae */ /* 0x0003e2000e101d56 */
[----:B------:R-:W-:Y:S01]  /*1c90*/  ISETP.GE.AND P4, PT, R28, c[0x0][0x198], PT ;  /* 0x000066001c007a0c */ /* 0x000fe20003f86270 */
[----:B------:R-:W-:Y:S02]  /*1ca0*/  UIADD3 UR16, UR15, UR4, URZ ;  /* 0x000000040f107290 */ /* 0x000fe4000fffe03f */
[----:B------:R2:W-:Y:S01]  /*1cb0*/  @!P2 LDGSTS.E.BYPASS.LTC128B.128 [R44+0xb100], [R10.64], !P5 ;  /* 0x0b1000000a2cafae */ /* 0x0005e2000e901d56 */
[----:B------:R-:W-:Y:S01]  /*1cc0*/  ISETP.GE.AND P5, PT, R29, c[0x0][0x1d4], PT ;  /* 0x000075001d007a0c */ /* 0x000fe20003fa6270 */
[----:B------:R-:W-:Y:S01]  /*1cd0*/  UIADD3 UR4, UR24, -0x1, URZ ;  /* 0xffffffff18047890 */ /* 0x000fe2000fffe03f */
[----:B----4-:R-:W-:-:S07]  /*1ce0*/  IMAD.WIDE.U32 R4, R23, c[0x0][0x208], RZ ;  /* 0x0000820017047a25 */ /* 0x010fce00078e00ff */
[----:B------:R3:W-:Y:S01]  /*1cf0*/  @!P2 LDGSTS.E.BYPASS.LTC128B.128 [R44+0xf100], [R8.64], !P4 ;  /* 0x0f100000082cafae */ /* 0x0007e2000e101d56 */
[----:B------:R-:W-:Y:S01]  /*1d00*/  ISETP.GE.AND P4, PT, R28, c[0x0][0x1d4], PT ;  /* 0x000075001c007a0c */ /* 0x000fe20003f86270 */
[----:B------:R-:W-:Y:S02]  /*1d10*/  IMAD.IADD R5, R5, 0x1, R0 ;  /* 0x0000000105057824 */ /* 0x000fe400078e0200 */
[----:B------:R-:W0:Y:S02]  /*1d20*/  LDGDEPBAR ;  /* 0x00000000000079af */ /* 0x000e240000000000 */
[----:B------:R-:W-:-:S04]  /*1d30*/  IMAD.WIDE.U32 R4, R22, c[0x0][0x218], R4 ;  /* 0x0000860016047a25 */ /* 0x000fc800078e0004 */
[----:B-1----:R-:W-:Y:S01]  /*1d40*/  @P1 IMAD.WIDE R6, R38, 0x2, R2 ;  /* 0x0000000226061825 */ /* 0x002fe200078e0202 */
[----:B--2---:R-:W-:-:S03]  /*1d50*/  LEA.HI R10, R66, R132, RZ, 0x4 ;  /* 0x00000084420a7211 */ /* 0x004fc600078f20ff */
[----:B------:R-:W-:Y:S01]  /*1d60*/  IMAD.SHL.U32 R11, R21, 0x8, RZ ;  /* 0x00000008150b7824 */ /* 0x000fe200078e00ff */
[----:B------:R-:W-:-:S05]  /*1d70*/  LOP3.LUT R0, R10, 0xfffffff0, RZ, 0xc0, !PT ;  /* 0xfffffff00a007812 */ /* 0x000fca00078ec0ff */
[----:B------:R-:W-:Y:S02]  /*1d80*/  IMAD.IADD R0, R132, 0x1, -R0 ;  /* 0x0000000184007824 */ /* 0x000fe400078e0a00 */
[----:B---3--:R-:W-:-:S05]  /*1d90*/  @P1 IMAD.WIDE R8, R39, 0x2, R2 ;  /* 0x0000000227081825 */ /* 0x008fca00078e0202 */
[----:B------:R1:W-:Y:S04]  /*1da0*/  @P1 LDGSTS.E.BYPASS.LTC128B.128 [R44+0x10100], [R8.64], !P3 ;  /* 0x10100000082c1fae */ /* 0x0003e8000d901d56 */
[----:B------:R2:W-:Y:S01]  /*1db0*/  @P1 LDGSTS.E.BYPASS.LTC128B.128 [R44+0x11900], [R6.64], !P6 ;  /* 0x11900000062c1fae */ /* 0x0005e2000f101d56 */
[----:B-1----:R-:W-:-:S04]  /*1dc0*/  @P1 IMAD.WIDE R8, R37, 0x2, R2 ;  /* 0x0000000225081825 */ /* 0x002fc800078e0202 */
[----:B--2---:R-:W-:Y:S01]  /*1dd0*/  @P1 IMAD.WIDE R6, R36, 0x2, R2 ;  /* 0x0000000224061825 */ /* 0x004fe200078e0202 */
[----:B------:R1:W-:Y:S04]  /*1de0*/  @P1 LDGSTS.E.BYPASS.LTC128B.128 [R44+0x13100], [R8.64], !P5 ;  /* 0x13100000082c1fae */ /* 0x0003e8000e901d56 */
[----:B------:R-:W-:Y:S04]  /*1df0*/  SHFL.IDX PT, R2, R15, 0x1, 0x181f ;  /* 0x00381f000f027f89 */ /* 0x000fe800000e0000 */
[----:B------:R2:W3:Y:S04]  /*1e00*/  SHFL.IDX PT, R3, R14, 0x1, 0x181f ;  /* 0x00381f000e037f89 */ /* 0x0004e800000e0000 */
[----:B------:R4:W-:Y:S01]  /*1e10*/  @P1 LDGSTS.E.BYPASS.LTC128B.128 [R44+0x14900], [R6.64], !P4 ;  /* 0x14900000062c1fae */ /* 0x0009e2000e101d56 */
[----:B-1----:R-:W-:-:S04]  /*1e20*/  SHF.R.S32.HI R9, RZ, 0x4, R10 ;  /* 0x00000004ff097819 */ /* 0x002fc8000001140a */
[----:B------:R-:W-:Y:S01]  /*1e30*/  LEA.HI R8, R10, R9, RZ, 0x1 ;  /* 0x000000090a087211 */ /* 0x000fe200078f08ff */
[----:B------:R-:W-:Y:S01]  /*1e40*/  IMAD.SHL.U32 R10, R19, 0x40, RZ ;  /* 0x00000040130a7824 */ /* 0x000fe200078e00ff */
[----:B--2---:R-:W-:Y:S02]  /*1e50*/  SHF.R.S32.HI R14, RZ, 0x1f, R0 ;  /* 0x0000001fff0e7819 */ /* 0x004fe40000011400 */
[----:B------:R-:W-:Y:S02]  /*1e60*/  LOP3.LUT R8, R8, 0xfffffffe, RZ, 0xc0, !PT ;  /* 0xfffffffe08087812 */ /* 0x000fe400078ec0ff */
[----:B------:R-:W-:Y:S01]  /*1e70*/  LEA.HI R14, R14, R0, RZ, 0x3 ;  /* 0x000000000e0e7211 */ /* 0x000fe200078f18ff */
[----:B----4-:R-:W-:Y:S01]  /*1e80*/  IMAD R6, R20, c[0x0][0x218], RZ ;  /* 0x0000860014067a24 */ /* 0x010fe200078e02ff */
[----:B------:R-:W-:Y:S01]  /*1e90*/  IADD3 R7, P1, R4, UR14, RZ ;  /* 0x0000000e04077c10 */ /* 0x000fe2000ff3e0ff */
[----:B------:R-:W-:Y:S01]  /*1ea0*/  IMAD.IADD R8, R9, 0x1, -R8 ;  /* 0x0000000109087824 */ /* 0x000fe200078e0a08 */
[----:B------:R-:W-:Y:S01]  /*1eb0*/  LOP3.LUT R4, R10, 0x1c0, RZ, 0xc0, !PT ;  /* 0x000001c00a047812 */ /* 0x000fe200078ec0ff */
[----:B------:R-:W-:-:S03]  /*1ec0*/  IMAD R6, R22, c[0x0][0x21c], R6 ;  /* 0x0000870016067a24 */ /* 0x000fc600078e0206 */
[----:B------:R-:W-:Y:S02]  /*1ed0*/  LOP3.LUT R10, R4, 0x8, R11, 0xf8, !PT ;  /* 0x00000008040a7812 */ /* 0x000fe400078ef80b */
[----:B------:R-:W-:Y:S02]  /*1ee0*/  IADD3.X R12, R5, UR16, R6, P1, !PT ;  /* 0x00000010050c7c10 */ /* 0x000fe40008ffe406 */
[----:B------:R-:W-:Y:S01]  /*1ef0*/  SHF.R.U32.HI R6, RZ, 0x3, R4 ;  /* 0x00000003ff067819 */ /* 0x000fe20000011604 */
[----:B---3--:R-:W-:Y:S01]  /*1f00*/  @P0 IMAD.WIDE R4, R39, 0x2, R2 ;  /* 0x0000000227040825 */ /* 0x008fe200078e0202 */
[----:B------:R-:W-:Y:S02]  /*1f10*/  LOP3.LUT R11, R14, 0xfffffff8, RZ, 0xc0, !PT ;  /* 0xfffffff80e0b7812 */ /* 0x000fe400078ec0ff */
[----:B------:R-:W-:Y:S02]  /*1f20*/  LOP3.LUT R6, R10, R6, RZ, 0x3c, !PT ;  /* 0x000000060a067212 */ /* 0x000fe400078e3cff */
[C---:B------:R-:W-:Y:S01]  /*1f30*/  LEA R17, P1, R7.reuse, c[0x0][0x1f8], 0x1 ;  /* 0x00007e0007117a11 */ /* 0x040fe200078208ff */
[----:B------:R-:W-:Y:S01]  /*1f40*/  IMAD.IADD R13, R0, 0x1, -R11 ;  /* 0x00000001000d7824 */ /* 0x000fe200078e0a0b */
[----:B------:R1:W-:Y:S01]  /*1f50*/  @P0 LDGSTS.E.BYPASS.LTC128B.128 [R44+0x11100], [R4.64], !P3 ;  /* 0x11100000042c0fae */ /* 0x0003e2000d901d56 */
[----:B------:R-:W-:Y:S01]  /*1f60*/  IMAD R0, R8, 0x200, R6 ;  /* 0x0000020008007824 */ /* 0x000fe200078e0206 */
[----:B------:R-:W-:Y:S01]  /*1f70*/  LEA.HI.X R12, R7, c[0x0][0x1fc], R12, 0x1, P1 ;  /* 0x00007f00070c7a11 */ /* 0x000fe200008f0c0c */
[----:B------:R-:W-:-:S04]  /*1f80*/  @P0 IMAD.WIDE R6, R38, 0x2, R2 ;  /* 0x0000000226060825 */ /* 0x000fc800078e0202 */
[----:B------:R-:W-:Y:S01]  /*1f90*/  IMAD.SHL.U32 R11, R8, 0x8, RZ ;  /* 0x00000008080b7824 */ /* 0x000fe200078e00ff */
[----:B------:R2:W-:Y:S01]  /*1fa0*/  @P0 LDGSTS.E.BYPASS.LTC128B.128 [R44+0x12900], [R6.64], !P6 ;  /* 0x12900000062c0fae */ /* 0x0005e2000f101d56 */
[----:B------:R-:W-:-:S04]  /*1fb0*/  @P0 IMAD.WIDE R8, R36, 0x2, R2 ;  /* 0x0000000224080825 */ /* 0x000fc800078e0202 */
[----:B------:R-:W-:Y:S02]  /*1fc0*/  IMAD.SHL.U32 R10, R13, 0x40, RZ ;  /* 0x000000400d0a7824 */ /* 0x000fe400078e00ff */
[----:B------:R-:W-:-:S03]  /*1fd0*/  IMAD.SHL.U32 R236, R0, 0x2, RZ ;  /* 0x0000000200ec7824 */ /* 0x000fc600078e00ff */
[----:B------:R-:W-:Y:S02]  /*1fe0*/  LOP3.LUT R10, R10, 0x1c0, RZ, 0xc0, !PT ;  /* 0x000001c00a0a7812 */ /* 0x000fe400078ec0ff */
[C---:B------:R-:W-:Y:S02]  /*1ff0*/  IADD3 R0, R236.reuse, 0x10100, RZ ;  /* 0x00010100ec007810 */ /* 0x040fe40007ffe0ff */
[----:B------:R-:W-:Y:S01]  /*2000*/  IADD3 R243, R236, 0x10120, RZ ;  /* 0x00010120ecf37810 */ /* 0x000fe20007ffe0ff */
[----:B-1----:R-:W-:Y:S01]  /*2010*/  @P0 IMAD.WIDE R4, R37, 0x2, R2 ;  /* 0x0000000225040825 */ /* 0x002fe200078e0202 */
[----:B------:R-:W-:Y:S02]  /*2020*/  LOP3.LUT R3, R10, 0x8, R11, 0xf8, !PT ;  /* 0x000000080a037812 */ /* 0x000fe400078ef80b */
[----:B------:R-:W-:Y:S02]  /*2030*/  SHF.R.U32.HI R2, RZ, 0x3, R10 ;  /* 0x00000003ff027819 */ /* 0x000fe4000001160a */
[----:B------:R1:W-:Y:S02]  /*2040*/  @P0 LDGSTS.E.BYPASS.LTC128B.128 [R44+0x14100], [R4.64], !P5 ;  /* 0x14100000042c0fae */ /* 0x0003e4000e901d56 */
[----:B------:R-:W-:-:S02]  /*2050*/  LOP3.LUT R2, R3, R2, RZ, 0x3c, !PT ;  /* 0x0000000203027212 */ /* 0x000fc400078e3cff */
[----:B------:R3:W-:Y:S01]  /*2060*/  @P0 LDGSTS.E.BYPASS.LTC128B.128 [R44+0x15900], [R8.64], !P4 ;  /* 0x15900000082c0fae */ /* 0x0007e2000e101d56 */
[----:B------:R-:W-:Y:S02]  /*2070*/  LOP3.LUT P0, RZ, R19, 0x2, RZ, 0xc0, !PT ;  /* 0x0000000213ff7812 */ /* 0x000fe4000780c0ff */
[----:B--2---:R-:W-:Y:S01]  /*2080*/  IADD3 R6, -R21, UR28, RZ ;  /* 0x0000001c15067c10 */ /* 0x004fe2000fffe1ff */
[----:B------:R-:W0:Y:S01]  /*2090*/  LDGDEPBAR ;  /* 0x00000000000079af */ /* 0x000e220000000000 */
[----:B------:R-:W-:Y:S02]  /*20a0*/  R2P PR, R13, 0x6 ;  /* 0x000000060d007804 */ /* 0x000fe40000000000 */
[----:B------:R-:W-:Y:S02]  /*20b0*/  ISETP.GE.AND P3, PT, R39, c[0x0][0x1d4], PT ;  /* 0x0000750027007a0c */ /* 0x000fe40003f66270 */
[----:B------:R-:W-:-:S05]  /*20c0*/  SHF.R.S32.HI R7, RZ, 0x1f, R39 ;  /* 0x0000001fff077819 */ /* 0x000fca0000011427 */
[----:B------:R-:W-:Y:S01]  /*20d0*/  @P0 IADD3 R243, R0, -0x20, RZ ;  /* 0xffffffe000f30810 */ /* 0x000fe20007ffe0ff */
[----:B------:R-:W-:Y:S01]  /*20e0*/  IMAD.MOV.U32 R0, RZ, RZ, 0x20 ;  /* 0x00000020ff007424 */ /* 0x000fe200078e00ff */
[----:B------:R-:W-:Y:S01]  /*20f0*/  ISETP.LT.OR P0, PT, R6, 0x1, P3 ;  /* 0x000000010600780c */ /* 0x000fe20001f01670 */
[----:B------:R2:W-:Y:S01]  /*2100*/  STL [R1+0x6c], R7 ;  /* 0x00006c0701007387 */ /* 0x0005e20000100800 */
[----:B------:R-:W-:Y:S02]  /*2110*/  ISETP.GT.AND P3, PT, R31, 0x2f, PT ;  /* 0x0000002f1f00780c */ /* 0x000fe40003f64270 */
[----:B------:R-:W-:Y:S02]  /*2120*/  SEL R0, R0, 0xffffffe0, !P2 ;  /* 0xffffffe000007807 */ /* 0x000fe40005000000 */
[----:B------:R-:W-:Y:S01]  /*2130*/  ISETP.GE.AND P2, PT, R29, c[0x0][0x1d4], PT ;  /* 0x000075001d007a0c */ /* 0x000fe20003f46270 */
[----:B-1----:R-:W-:Y:S02]  /*2140*/  IMAD.SHL.U32 R4, R14, 0x40, RZ ;  /* 0x000000400e047824 */ /* 0x002fe400078e00ff */
[----:B------:R-:W-:Y:S01]  /*2150*/  IMAD.MOV.U32 R5, RZ, RZ, 0x10 ;  /* 0x00000010ff057424 */ /* 0x000fe200078e00ff */
[----:B---3--:R-:W-:Y:S01]  /*2160*/  SHFL.IDX PT, R8, R17, RZ, 0x181f ;  /* 0x00181fff11087589 */ /* 0x008fe200000e0000 */
[----:B------:R-:W-:-:S04]  /*2170*/  DEPBAR.LE SB0, 0x1 ;  /* 0x000080400000791a */ /* 0x000fc80000000000 */
[----:B------:R-:W-:Y:S01]  /*2180*/  LOP3.LUT R4, R2, 0xfffffe00, R4, 0xf8, !PT ;  /* 0xfffffe0002047812 */ /* 0x000fe200078ef804 */
[----:B------:R-:W1:Y:S01]  /*2190*/  SHFL.IDX PT, R9, R12, RZ, 0x181f ;  /* 0x00181fff0c097589 */ /* 0x000e6200000e0000 */
[----:B------:R-:W-:-:S03]  /*21a0*/  SEL R5, R5, 0xfffffff0, !P1 ;  /* 0xfffffff005057807 */ /* 0x000fc60004800000 */
[----:B------:R-:W-:Y:S01]  /*21b0*/  BAR.SYNC.DEFER_BLOCKING 0x0 ;  /* 0x0000000000007b1d */ /* 0x000fe20000010000 */
[----:B------:R-:W-:Y:S01]  /*21c0*/  IMAD R220, R64, 0x400, R4 ;  /* 0x0000040040dc7824 */ /* 0x000fe200078e0204 */
[----:B------:R-:W-:Y:S02]  /*21d0*/  ISETP.GE.AND P1, PT, R30, c[0x0][0x1d4], PT ;  /* 0x000075001e007a0c */ /* 0x000fe40003f26270 */
[----:B--2---:R-:W-:Y:S02]  /*21e0*/  SHF.R.S32.HI R7, RZ, 0x1f, R36 ;  /* 0x0000001fff077819 */ /* 0x004fe40000011424 */
[C---:B------:R-:W-:Y:S01]  /*21f0*/  LEA R228, R220.reuse, 0x100, 0x1 ;  /* 0x00000100dce47811 */ /* 0x040fe200078e08ff */
[----:B------:R-:W-:-:S04]  /*2200*/  IMAD.SHL.U32 R220, R220, 0x2, RZ ;  /* 0x00000002dcdc7824 */ /* 0x000fc800078e00ff */
[--C-:B------:R-:W-:Y:S02]  /*2210*/  IMAD R224, R5, 0x2, R228.reuse ;  /* 0x0000000205e07824 */ /* 0x100fe400078e02e4 */
[C---:B------:R-:W-:Y:S02]  /*2220*/  IMAD R228, R0.reuse, 0x2, R228 ;  /* 0x0000000200e47824 */ /* 0x040fe400078e02e4 */
[----:B------:R-:W-:Y:S02]  /*2230*/  IMAD R232, R0, 0x2, R224 ;  /* 0x0000000200e87824 */ /* 0x000fe400078e02e0 */
[----:B-1----:R-:W-:Y:S01]  /*2240*/  IMAD.WIDE R2, R39, 0x2, R8 ;  /* 0x0000000227027825 */ /* 0x002fe200078e0208 */
[----:B------:R-:W1:Y:S04]  /*2250*/  LDSM.16.M88.4 R160, [R220+0x100] ;  /* 0x00010000dca0783b */ /* 0x000e680000000200 */
[----:B------:R-:W2:Y:S04]  /*2260*/  LDSM.16.M88.4 R188, [R220+0x4100] ;  /* 0x00410000dcbc783b */ /* 0x000ea80000000200 */
[----:B------:R-:W3:Y:S04]  /*2270*/  LDSM.16.M88.4 R204, [R220+0x8100] ;  /* 0x00810000dccc783b */ /* 0x000ee80000000200 */
[----:B------:R-:W4:Y:S04]  /*2280*/  LDSM.16.M88.4 R164, [R224] ;  /* 0x00000000e0a4783b */ /* 0x000f280000000200 */
[----:B------:R-:W1:Y:S04]  /*2290*/  LDSM.16.M88.4 R192, [R224+0x4000] ;  /* 0x00400000e0c0783b */ /* 0x000e680000000200 */
[----:B------:R-:W1:Y:S04]  /*22a0*/  LDSM.16.M88.4 R208, [R224+0x8000] ;  /* 0x00800000e0d0783b */ /* 0x000e680000000200 */
[----:B------:R-:W1:Y:S04]  /*22b0*/  LDSM.16.M88.4 R180, [R228] ;  /* 0x00000000e4b4783b */ /* 0x000e680000000200 */
[----:B------:R-:W1:Y:S04]  /*22c0*/  LDSM.16.M88.4 R196, [R228+0x4000] ;  /* 0x00400000e4c4783b */ /* 0x000e680000000200 */
[----:B------:R-:W1:Y:S04]  /*22d0*/  LDSM.16.M88.4 R212, [R228+0x8000] ;  /* 0x00800000e4d4783b */ /* 0x000e680000000200 */
[----:B------:R-:W1:Y:S04]  /*22e0*/  LDSM.16.M88.4 R184, [R232] ;  /* 0x00000000e8b8783b */ /* 0x000e680000000200 */
[----:B------:R-:W1:Y:S04]  /*22f0*/  LDSM.16.M88.4 R200, [R232+0x4000] ;  /* 0x00400000e8c8783b */ /* 0x000e680000000200 */
[----:B------:R-:W1:Y:S04]  /*2300*/  LDSM.16.M88.4 R216, [R232+0x8000] ;  /* 0x00800000e8d8783b */ /* 0x000e680000000200 */
[----:B------:R-:W1:Y:S04]  /*2310*/  LDSM.16.M88.4 R220, [R220+0xc100] ;  /* 0x00c10000dcdc783b */ /* 0x000e680000000200 */
[----:B------:R-:W1:Y:S04]  /*2320*/  LDSM.16.M88.4 R224, [R224+0xc000] ;  /* 0x00c00000e0e0783b */ /* 0x000e680000000200 */
[----:B------:R-:W1:Y:S04]  /*2330*/  LDSM.16.M88.4 R228, [R228+0xc000] ;  /* 0x00c00000e4e4783b */ /* 0x000e680000000200 */
[----:B------:R-:W1:Y:S04]  /*2340*/  LDSM.16.M88.4 R232, [R232+0xc000] ;  /* 0x00c00000e8e8783b */ /* 0x000e680000000200 */
[----:B------:R-:W-:Y:S06]  /*2350*/  BAR.SYNC.DEFER_BLOCKING 0x0 ;  /* 0x0000000000007b1d */ /* 0x000fec0000010000 */
[----:B------:R-:W-:-:S04]  /*2360*/  DEPBAR.LE SB0, 0x0 ;  /* 0x000080000000791a */ /* 0x000fc80000000000 */
[----:B------:R-:W-:Y:S06]  /*2370*/  BAR.SYNC.DEFER_BLOCKING 0x0 ;  /* 0x0000000000007b1d */ /* 0x000fec0000010000 */
[----:B------:R-:W1:Y:S04]  /*2380*/  LDSM.16.M88.4 R20, [R236+0x10100] ;  /* 0x01010000ec14783b */ /* 0x000e680000000200 */
        /* <DEDUP_REMOVED lines=9> */
[----:B------:R-:W-:-:S02]  /*2420*/  ISETP.LT.OR P0, PT, R6, 0x1, P1 ;  /* 0x000000010600780c */ /* 0x000fc40000f01670 */
[----:B------:R-:W-:Y:S01]  /*2430*/  ISETP.GE.AND P1, PT, R28, c[0x0][0x1d4], PT ;  /* 0x000075001c007a0c */ /* 0x000fe20003f26270 */
[----:B-----5:R-:W-:-:S10]  /*2440*/  IMAD.WIDE R2, R38, 0x2, R8 ;  /* 0x0000000226027825 */ /* 0x020fd400078e0208 */
[----:B------:R5:W-:Y:S01]  /*2450*/  LDGSTS.E.BYPASS.LTC128B.128 [R44+0x1900], [R2.64], !P0 ;  /* 0x01900000022c7fae */ /* 0x000be2000c101d56 */
[----:B------:R-:W-:Y:S01]  /*2460*/  ISETP.LT.OR P0, PT, R6, 0x1, P2 ;  /* 0x000000010600780c */ /* 0x000fe20001701670 */
[----:B-----5:R-:W-:-:S12]  /*2470*/  IMAD.WIDE R2, R37, 0x2, R8 ;  /* 0x0000000225027825 */ /* 0x020fd800078e0208 */
[----:B------:R5:W-:Y:S01]  /*2480*/  LDGSTS.E.BYPASS.LTC128B.128 [R44+0x3100], [R2.64], !P0 ;  /* 0x03100000022c7fae */ /* 0x000be2000c101d56 */
[----:B------:R-:W-:Y:S01]  /*2490*/  ISETP.LT.OR P0, PT, R6, 0x1, P1 ;  /* 0x000000010600780c */ /* 0x000fe20000f01670 */
[----:B-----5:R-:W-:-:S12]  /*24a0*/  IMAD.WIDE R2, R36, 0x2, R8 ;  /* 0x0000000224027825 */ /* 0x020fd800078e0208 */
[----:B------:R5:W-:Y:S01]  /*24b0*/  LDGSTS.E.BYPASS.LTC128B.128 [R44+0x4900], [R2.64], !P0 ;  /* 0x04900000022c7fae */ /* 0x000be2000c101d56 */
[----:B------:R-:W-:Y:S02]  /*24c0*/  ISETP.GT.AND P0, PT, R132, 0x7f, PT ;  /* 0x0000007f8400780c */ /* 0x000fe40003f04270 */
[----:B-----5:R-:W-:Y:S02]  /*24d0*/  SHF.R.S32.HI R3, RZ, 0x1f, R38 ;  /* 0x0000001fff037819 */ /* 0x020fe40000011426 */
[----:B------:R-:W-:-:S03]  /*24e0*/  SHF.R.S32.HI R2, RZ, 0x1f, R37 ;  /* 0x0000001fff027819 */ /* 0x000fc60000011425 */
[----:B------:R5:W-:Y:S04]  /*24f0*/  STL [R1+0x68], R3 ;  /* 0x0000680301007387 */ /* 0x000be80000100800 */
[----:B------:R1:W-:Y:S04]  /*2500*/  STL [R1+0x54], R2 ;  /* 0x0000540201007387 */ /* 0x0003e80000100800 */
[----:B------:R2:W-:Y:S01]  /*2510*/  STL [R1+0x50], R7 ;  /* 0x0000500701007387 */ /* 0x0005e20000100800 */
[C---:B-----5:R-:W-:Y:S02]  /*2520*/  IADD3 R3, R243.reuse, 0x800, RZ ;  /* 0x00000800f3037810 */ /* 0x060fe40007ffe0ff */
[----:B-1----:R-:W-:-:S03]  /*2530*/  IADD3 R2, R243, 0x1000, RZ ;  /* 0x00001000f3027810 */ /* 0x002fc60007ffe0ff */
[----:B------:R1:W-:Y:S04]  /*2540*/  STL [R1+0x4], R3 ;  /* 0x0000040301007387 */ /* 0x0003e80000100800 */
[----:B------:R1:W-:Y:S01]  /*2550*/  STL [R1], R2 ;  /* 0x0000000201007387 */ /* 0x0003e20000100800 */
[----:B------:R-:W-:Y:S05]  /*2560*/  @P0 BRA `(.L_x_3616) ;  /* 0x0000027000000947 */ /* 0x000fea0003800000 */
[----:B--234-:R-:W-:Y:S05]  /*2570*/  BRA.DIV ~URZ, `(.L_x_3617) ;  /* 0x000114227f007947 */ /* 0x01cfea000b800000 */
[----:B------:R2:W3:Y:S04]  /*2580*/  SHFL.IDX PT, R7, R12, 0x1, 0x181f ;  /* 0x00381f000c077f89 */ /* 0x0004e800000e0000 */
[----:B-1----:R2:W1:Y:S02]  /*2590*/  SHFL.IDX PT, R2, R17, 0x1, 0x181f ;  /* 0x00381f0011027f89 */ /* 0x00246400000e0000 */
.L_x_3673:
[----:B------:R-:W4:Y:S04]  /*25a0*/  LDL R8, [R1+0x38] ;  /* 0x0000380001087983 */ /* 0x000f280000100800 */
[----:B------:R-:W5:Y:S04]  /*25b0*/  LDL R9, [R1+0x54] ;  /* 0x0000540001097983 */ /* 0x000f680000100800 */
[----:B--2---:R-:W2:Y:S04]  /*25c0*/  LDL R14, [R1+0x8] ;  /* 0x00000800010e7983 */ /* 0x004ea80000100800 */
[----:B---3--:R-:W3:Y:S04]  /*25d0*/  LDL R15, [R1+0x34] ;  /* 0x00003400010f7983 */ /* 0x008ee80000100800 */
[----:B------:R-:W2:Y:S01]  /*25e0*/  LDL R16, [R1+0x50] ;  /* 0x0000500001107983 */ /* 0x000ea20000100800 */
[----:B------:R-:W-:-:S02]  /*25f0*/  SHF.R.S32.HI R10, RZ, 0x1f, R30 ;  /* 0x0000001fff0a7819 */ /* 0x000fc4000001141e */
[----:B------:R-:W-:Y:S02]  /*2600*/  SHF.R.S32.HI R11, RZ, 0x1f, R30 ;  /* 0x0000001fff0b7819 */ /* 0x000fe4000001141e */
[-C--:B------:R-:W-:Y:S02]  /*2610*/  LEA.HI R10, R10, R30.reuse, RZ, 0x3 ;  /* 0x0000001e0a0a7211 */ /* 0x080fe400078f18ff */
[----:B------:R-:W-:Y:S02]  /*2620*/  LEA.HI R11, R11, R30, RZ, 0x3 ;  /* 0x0000001e0b0b7211 */ /* 0x000fe400078f18ff */
[----:B------:R-:W-:Y:S02]  /*2630*/  LOP3.LUT R10, R10, 0xfffffff8, RZ, 0xc0, !PT ;  /* 0xfffffff80a0a7812 */ /* 0x000fe400078ec0ff */
[----:B------:R-:W-:Y:S02]  /*2640*/  LOP3.LUT R11, R11, 0xfffffff8, RZ, 0xc0, !PT ;  /* 0xfffffff80b0b7812 */ /* 0x000fe400078ec0ff */
[----:B-1----:R-:W-:-:S02]  /*2650*/  LEA R12, P0, R10, R2, 0x1 ;  /* 0x000000020a0c7211 */ /* 0x002fc400078008ff */
[----:B------:R-:W-:Y:S01]  /*2660*/  SHF.R.S32.HI R11, RZ, 0x1f, R11 ;  /* 0x0000001fff0b7819 */ /* 0x000fe2000001140b */
[C---:B------:R-:W-:Y:S02]  /*2670*/  IMAD.SHL.U32 R3, R19.reuse, 0x8, RZ ;  /* 0x0000000813037824 */ /* 0x040fe400078e00ff */
[----:B------:R-:W-:Y:S01]  /*2680*/  IMAD.SHL.U32 R17, R19, 0x8, RZ ;  /* 0x0000000813117824 */ /* 0x000fe200078e00ff */
[----:B------:R-:W-:-:S04]  /*2690*/  LEA.HI.X R13, R10, R7, R11, 0x1, P0 ;  /* 0x000000070a0d7211 */ /* 0x000fc800000f0c0b */
[----:B------:R-:W-:Y:S02]  /*26a0*/  SHF.R.S32.HI R17, RZ, 0x1f, R17 ;  /* 0x0000001fff117819 */ /* 0x000fe40000011411 */
[----:B----4-:R-:W-:-:S04]  /*26b0*/  LEA R10, P0, R8, R2, 0x1 ;  /* 0x00000002080a7211 */ /* 0x010fc800078008ff */
[----:B-----5:R-:W-:Y:S02]  /*26c0*/  LEA.HI.X R11, R8, R7, R9, 0x1, P0 ;  /* 0x00000007080b7211 */ /* 0x020fe400000f0c09 */
[----:B------:R-:W-:-:S04]  /*26d0*/  LEA R8, P0, R3, R2, 0x1 ;  /* 0x0000000203087211 */ /* 0x000fc800078008ff */
[C---:B------:R-:W-:Y:S02]  /*26e0*/  LEA.HI.X R9, R3.reuse, R7, R17, 0x1, P0 ;  /* 0x0000000703097211 */ /* 0x040fe400000f0c11 */
[----:B------:R-:W-:-:S04]  /*26f0*/  ISETP.GE.AND P0, PT, R3, c[0x0][0x1d4], PT ;  /* 0x0000750003007a0c */ /* 0x000fc80003f06270 */
[----:B------:R-:W-:-:S13]  /*2700*/  ISETP.LT.OR P0, PT, R6, 0x21, P0 ;  /* 0x000000210600780c */ /* 0x000fda0000701670 */
[----:B------:R-:W-:Y:S01]  /*2710*/  @!PT LDS RZ, [RZ] ;  /* 0x00000000fffff984 */ /* 0x000fe20000000800 */
[----:B------:R-:W-:Y:S01]  /*2720*/  @!PT LDS RZ, [RZ] ;  /* 0x00000000fffff984 */ /* 0x000fe20000000800 */
[----:B------:R-:W-:Y:S01]  /*2730*/  @!PT LDS RZ, [RZ] ;  /* 0x00000000fffff984 */ /* 0x000fe20000000800 */
[----:B--2---:R1:W-:Y:S01]  /*2740*/  LDGSTS.E.BYPASS.LTC128B.128 [R14+0x1100], [R8.64], !P0 ;  /* 0x01100000080e7fae */ /* 0x0043e2000c101d56 */
[----:B---3--:R-:W-:-:S04]  /*2750*/  LEA R2, P0, R15, R2, 0x1 ;  /* 0x000000020f027211 */ /* 0x008fc800078008ff */
        /* <DEDUP_REMOVED lines=8> */
.L_x_3616:
[----:B--234-:R-:W-:Y:S05]  /*27e0*/  BSYNC B0 ;  /* 0x0000000000007941 */ /* 0x01cfea0003800000 */
.L_x_3615:
[----:B-1----:R-:W-:Y:S01]  /*27f0*/  IMAD.MOV.U32 R2, RZ, RZ, 0x40 ;  /* 0x00000040ff027424 */ /* 0x002fe200078e00ff */
[----:B------:R-:W-:Y:S01]  /*2800*/  LOP3.LUT P0, RZ, R19, 0x4, RZ, 0xc0, !PT ;  /* 0x0000000413ff7812 */ /* 0x000fe2000780c0ff */
[----:B------:R-:W0:Y:S01]  /*2810*/  LDGDEPBAR ;  /* 0x00000000000079af */ /* 0x000e220000000000 */
[----:B------:R-:W-:Y:S01]  /*2820*/  WARPSYNC 0xffffffff ;  /* 0xffffffff00007948 */ /* 0x000fe20003800000 */
[C---:B------:R-:W-:Y:S01]  /*2830*/  HMMA.16816.F32 R8, R160.reuse, R22, RZ ;  /* 0x00000016a008723c */ /* 0x040fe200000018ff */
[----:B------:R-:W-:Y:S01]  /*2840*/  SEL R2, R2, 0xffffffc0, !P0 ;  /* 0xffffffc002027807 */ /* 0x000fe20004000000 */
[----:B------:R-:W-:Y:S01]  /*2850*/  LDSM.16.M88.4 R60, [R243+0x5800] ;  /* 0x00580000f33c783b */ /* 0x000fe20000000200 */
[----:B------:R-:W-:Y:S01]  /*2860*/  UISETP.GT.AND UP0, UPT, UR4, UR8, UPT ;  /* 0x000000080400728c */ /* 0x000fe2000bf04270 */
[C---:B------:R-:W-:Y:S02]  /*2870*/  IADD3 R252, R243.reuse, 0x1800, RZ ;  /* 0x00001800f3fc7810 */ /* 0x040fe40007ffe0ff */
[--C-:B------:R-:W-:Y:S01]  /*2880*/  IMAD.IADD R242, R236, 0x1, R2.reuse ;  /* 0x00000001ecf27824 */ /* 0x100fe200078e0202 */
[C---:B------:R-:W-:Y:S01]  /*2890*/  IADD3 R251, R243.reuse, 0x2000, RZ ;  /* 0x00002000f3fb7810 */ /* 0x040fe20007ffe0ff */
[----:B------:R-:W-:Y:S01]  /*28a0*/  HMMA.16816.F32 R12, R160, R20, RZ ;  /* 0x00000014a00c723c */ /* 0x000fe200000018ff */
[C---:B------:R-:W-:Y:S01]  /*28b0*/  IMAD.IADD R239, R243.reuse, 0x1, R2 ;  /* 0x00000001f3ef7824 */ /* 0x040fe200078e0202 */
[----:B------:R-:W-:Y:S01]  /*28c0*/  PLOP3.LUT P0, PT, PT, PT, UP0, 0x40, 0x0 ;  /* 0x000000000000781c */ /* 0x000fe20003f0e808 */
[----:B------:R-:W1:Y:S01]  /*28d0*/  LDSM.16.M88.4 R36, [R242+0x10100] ;  /* 0x01010000f224783b */ /* 0x000e620000000200 */
[----:B------:R-:W-:-:S02]  /*28e0*/  IADD3 R250, R243, 0x2800, RZ ;  /* 0x00002800f3fa7810 */ /* 0x000fc40007ffe0ff */
[C---:B------:R-:W-:Y:S01]  /*28f0*/  IADD3 R249, R243.reuse, 0x3000, RZ ;  /* 0x00003000f3f97810 */ /* 0x040fe20007ffe0ff */
[----:B------:R-:W2:Y:S01]  /*2900*/  LDSM.16.M88.4 R44, [R242+0x10900] ;  /* 0x01090000f22c783b */ /* 0x000ea20000000200 */
[C---:B------:R-:W-:Y:S01]  /*2910*/  HMMA.16816.F32 R16, R160.reuse, R24, RZ ;  /* 0x00000018a010723c */ /* 0x040fe200000018ff */
[C---:B------:R-:W-:Y:S02]  /*2920*/  IADD3 R248, R243.reuse, 0x3800, RZ ;  /* 0x00003800f3f87810 */ /* 0x040fe40007ffe0ff */
[----:B------:R-:W3:Y:S01]  /*2930*/  LDSM.16.M88.4 R52, [R242+0x11100] ;  /* 0x01110000f234783b */ /* 0x000ee20000000200 */
[C---:B------:R-:W-:Y:S02]  /*2940*/  IADD3 R247, R243.reuse, 0x4000, RZ ;  /* 0x00004000f3f77810 */ /* 0x040fe40007ffe0ff */
[C---:B------:R-:W-:Y:S02]  /*2950*/  IADD3 R246, R243.reuse, 0x4800, RZ ;  /* 0x00004800f3f67810 */ /* 0x040fe40007ffe0ff */
[----:B------:R-:W-:Y:S01]  /*2960*/  HMMA.16816.F32 R20, R160, R26, RZ ;  /* 0x0000001aa014723c */ /* 0x000fe200000018ff */
[----:B------:R-:W-:-:S02]  /*2970*/  IADD3 R245, R243, 0x5000, RZ ;  /* 0x00005000f3f57810 */ /* 0x000fc40007ffe0ff */
[----:B------:R-:W-:-:S05]  /*2980*/  IADD3 R244, R243, 0x5800, RZ ;  /* 0x00005800f3f47810 */ /* 0x000fca0007ffe0ff */
[C---:B------:R-:W-:Y:S08]  /*2990*/  HMMA.16816.F32 R24, R160.reuse, R32, RZ ;  /* 0x00000020a018723c */ /* 0x040ff000000018ff */
[----:B------:R-:W-:Y:S08]  /*29a0*/  HMMA.16816.F32 R32, R160, R34, RZ ;  /* 0x00000022a020723c */ /* 0x000ff000000018ff */
[C---:B------:R-:W-:Y:S08]  /*29b0*/  HMMA.16816.F32 R8, R164.reuse, R42, R8 ;  /* 0x0000002aa408723c */ /* 0x040ff00000001808 */
[C---:B------:R-:W-:Y:S01]  /*29c0*/  HMMA.16816.F32 R12, R164.reuse, R40, R12 ;  /* 0x00000028a40c723c */ /* 0x040fe2000000180c */
[----:B------:R-:W4:Y:S07]  /*29d0*/  LDSM.16.M88.4 R40, [R239] ;  /* 0x00000000ef28783b */ /* 0x000f2e0000000200 */
[C---:B------:R-:W-:Y:S08]  /*29e0*/  HMMA.16816.F32 R16, R164.reuse, R48, R16 ;  /* 0x00000030a410723c */ /* 0x040ff00000001810 */
[C---:B------:R-:W-:Y:S01]  /*29f0*/  HMMA.16816.F32 R20, R164.reuse, R50, R20 ;  /* 0x00000032a414723c */ /* 0x040fe20000001814 */
[----:B------:R-:W5:Y:S07]  /*2a00*/  LDSM.16.M88.4 R48, [R239+0x800] ;  /* 0x00080000ef30783b */ /* 0x000f6e0000000200 */
[C---:B------:R-:W-:Y:S08]  /*2a10*/  HMMA.16816.F32 R24, R164.reuse, R56, R24 ;  /* 0x00000038a418723c */ /* 0x040ff00000001818 */
[----:B------:R-:W-:Y:S01]  /*2a20*/  HMMA.16816.F32 R32, R164, R58, R32 ;  /* 0x0000003aa420723c */ /* 0x000fe20000001820 */
[----:B------:R-:W4:Y:S07]  /*2a30*/  LDSM.16.M88.4 R56, [R239+0x1000] ;  /* 0x00100000ef38783b */ /* 0x000f2e0000000200 */
[C---:B-1----:R-:W-:Y:S08]  /*2a40*/  HMMA.16816.F32 R8, R180.reuse, R38, R8 ;  /* 0x00000026b408723c */ /* 0x042ff00000001808 */
[C---:B------:R-:W-:Y:S01]  /*2a50*/  HMMA.16816.F32 R28, R180.reuse, R36, R12 ;  /* 0x00000024b41c723c */ /* 0x040fe2000000180c */
[----:B------:R-:W1:Y:S04]  /*2a60*/  LDSM.16.M88.4 R12, [R236+0x11900] ;  /* 0x01190000ec0c783b */ /* 0x000e680000000200 */
[----:B------:R-:W-:Y:S03]  /*2a70*/  LDSM.16.M88.4 R36, [R243+0x1800] ;  /* 0x00180000f324783b */ /* 0x000fe60000000200 */
        /* <DEDUP_REMOVED lines=8> */
[----:B------:R-:W-:Y:S07]  /*2b00*/  LDSM.16.M88.4 R40, [R242+0x12100] ;  /* 0x01210000f228783b */ /* 0x000fee0000000200 */
[C---:B-----5:R-:W-:Y:S08]  /*2b10*/  HMMA.16816.F32 R16, R184.reuse, R48, R16 ;  /* 0x00000030b810723c */ /* 0x060ff00000001810 */
[C---:B------:R-:W-:Y:S01]  /*2b20*/  HMMA.16816.F32 R20, R184.reuse, R50, R20 ;  /* 0x00000032b814723c */ /* 0x040fe20000001814 */
[----:B------:R-:W4:Y:S07]  /*2b30*/  LDSM.16.M88.4 R48, [R243+0x2000] ;  /* 0x00200000f330783b */ /* 0x000f2e0000000200 */
[C---:B------:R-:W-:Y:S08]  /*2b40*/  HMMA.16816.F32 R24, R184.reuse, R56, R24 ;  /* 0x00000038b818723c */ /* 0x040ff00000001818 */
[----:B------:R-:W-:Y:S01]  /*2b50*/  HMMA.16816.F32 R32, R184, R58, R32 ;  /* 0x0000003ab820723c */ /* 0x000fe20000001820 */
[----:B------:R-:W5:Y:S07]  /*2b60*/  LDSM.16.M88.4 R56, [R243+0x2800] ;  /* 0x00280000f338783b */ /* 0x000f6e0000000200 */
[C---:B-1----:R-:W-:Y:S08]  /*2b70*/  HMMA.16816.F32 R8, R188.reuse, R14, R8 ;  /* 0x0000000ebc08723c */ /* 0x042ff00000001808 */
[C---:B------:R-:W-:Y:S01]  /*2b80*/  HMMA.16816.F32 R28, R188.reuse, R12, R28 ;  /* 0x0000000cbc1c723c */ /* 0x040fe2000000181c */
[----:B------:R-:W1:Y:S07]  /*2b90*/  LDSM.16.M88.4 R12, [R242+0x11900] ;  /* 0x01190000f20c783b */ /* 0x000e6e0000000200 */
[C---:B--2---:R-:W-:Y:S08]  /*2ba0*/  HMMA.16816.F32 R16, R188.reuse, R44, R16 ;  /* 0x0000002cbc10723c */ /* 0x044ff00000001810 */
[C---:B------:R-:W-:Y:S01]  /*2bb0*/  HMMA.16816.F32 R20, R188.reuse, R46, R20 ;  /* 0x0000002ebc14723c */ /* 0x040fe20000001814 */
[----:B------:R-:W-:Y:S07]  /*2bc0*/  LDSM.16.M88.4 R44, [R239+0x2000] ;  /* 0x00200000ef2c783b */ /* 0x000fee0000000200 */
[C---:B---3--:R-:W-:Y:S08]  /*2bd0*/  HMMA.16816.F32 R24, R188.reuse, R52, R24 ;  /* 0x00000034bc18723c */ /* 0x048ff00000001818 */
[----:B------:R-:W-:Y:S01]  /*2be0*/  HMMA.16816.F32 R32, R188, R54, R32 ;  /* 0x00000036bc20723c */ /* 0x000fe20000001820 */
[----:B------:R-:W2:Y:S07]  /*2bf0*/  LDSM.16.M88.4 R52, [R242+0x12900] ;  /* 0x01290000f234783b */ /* 0x000eae0000000200 */
[C---:B------:R-:W-:Y:S08]  /*2c00*/  HMMA.16816.F32 R8, R192.reuse, R38, R8 ;  /* 0x00000026c008723c */ /* 0x040ff00000001808 */
[C---:B------:R-:W-:Y:S01]  /*2c10*/  HMMA.16816.F32 R28, R192.reuse, R36, R28 ;  /* 0x00000024c01c723c */ /* 0x040fe2000000181c */
[----:B------:R-:W3:Y:S07]  /*2c20*/  LDSM.16.M88.4 R36, [R239+0x1800] ;  /* 0x00180000ef24783b */ /* 0x000eee0000000200 */
[C---:B----4-:R-:W-:Y:S08]  /*2c30*/  HMMA.16816.F32 R16, R192.reuse, R48, R16 ;  /* 0x00000030c010723c */ /* 0x050ff00000001810 */
[C---:B------:R-:W-:Y:S01]  /*2c40*/  HMMA.16816.F32 R20, R192.reuse, R50, R20 ;  /* 0x00000032c014723c */ /* 0x040fe20000001814 */
[----:B------:R-:W-:Y:S07]  /*2c50*/  LDSM.16.M88.4 R48, [R236+0x14100] ;  /* 0x01410000ec30783b */ /* 0x000fee0000000200 */
[C---:B-----5:R-:W-:Y:S08]  /*2c60*/  HMMA.16816.F32 R24, R192.reuse, R56, R24 ;  /* 0x00000038c018723c */ /* 0x060ff00000001818 */
[----:B------:R-:W-:Y:S01]  /*2c70*/  HMMA.16816.F32 R32, R192, R58, R32 ;  /* 0x0000003ac020723c */ /* 0x000fe20000001820 */
[----:B------:R-:W4:Y:S07]  /*2c80*/  LDSM.16.M88.4 R56, [R239+0x2800] ;  /* 0x00280000ef38783b */ /* 0x000f2e0000000200 */
[C---:B-1----:R-:W-:Y:S08]  /*2c90*/  HMMA.16816.F32 R8, R196.reuse, R14, R8 ;  /* 0x0000000ec408723c */ /* 0x042ff00000001808 */
[C---:B------:R-:W-:Y:S01]  /*2ca0*/  HMMA.16816.F32 R28, R196.reuse, R12, R28 ;  /* 0x0000000cc41c723c */ /* 0x040fe2000000181c */
[----:B------:R-:W1:Y:S07]  /*2cb0*/  LDSM.16.M88.4 R12, [R236+0x13100] ;  /* 0x01310000ec0c783b */ /* 0x000e6e0000000200 */
[C---:B------:R-:W-:Y:S08]  /*2cc0*/  HMMA.16816.F32 R16, R196.reuse, R40, R16 ;  /* 0x00000028c410723c */ /* 0x040ff00000001810 */
[C---:B------:R-:W-:Y:S01]  /*2cd0*/  HMMA.16816.F32 R20, R196.reuse, R42, R20 ;  /* 0x0000002ac414723c */ /* 0x040fe20000001814 */
[----:B------:R-:W5:Y:S07]  /*2ce0*/  LDSM.16.M88.4 R40, [R236+0x13900] ;  /* 0x01390000ec28783b */ /* 0x000f6e0000000200 */
[C---:B--2---:R-:W-:Y:S08]  /*2cf0*/  HMMA.16816.F32 R24, R196.reuse, R52, R24 ;  /* 0x00000034c418723c */ /* 0x044ff00000001818 */
[----:B------:R-:W-:Y:S01]  /*2d00*/  HMMA.16816.F32 R32, R196, R54, R32 ;  /* 0x00000036c420723c */ /* 0x000fe20000001820 */
[----:B------:R-:W-:Y:S07]  /*2d10*/  LDSM.16.M88.4 R52, [R243+0x4000] ;  /* 0x00400000f334783b */ /* 0x000fee0000000200 */
[C---:B---3--:R-:W-:Y:S08]  /*2d20*/  HMMA.16816.F32 R8, R200.reuse, R38, R8 ;  /* 0x00000026c808723c */ /* 0x048ff00000001808 */
[C---:B------:R-:W-:Y:S01]  /*2d30*/  HMMA.16816.F32 R28, R200.reuse, R36, R28 ;  /* 0x00000024c81c723c */ /* 0x040fe2000000181c */
[----:B------:R-:W2:Y:S07]  /*2d40*/  LDSM.16.M88.4 R36, [R243+0x3000] ;  /* 0x00300000f324783b */ /* 0x000eae0000000200 */
[C---:B------:R-:W-:Y:S08]  /*2d50*/  HMMA.16816.F32 R16, R200.reuse, R44, R16 ;  /* 0x0000002cc810723c */ /* 0x040ff00000001810 */
        /* <DEDUP_REMOVED lines=13> */
[----:B------:R-:W5:Y:S07]  /*2e30*/  LDSM.16.M88.4 R48, [R242+0x14100] ;  /* 0x01410000f230783b */ /* 0x000f6e0000000200 */
        /* <DEDUP_REMOVED lines=8> */
[----:B------:R-:W-:Y:S07]  /*2ec0*/  LDSM.16.M88.4 R52, [R236+0x15900] ;  /* 0x01590000ec34783b */ /* 0x000fee0000000200 */
[C---:B-1----:R-:W-:Y:S08]  /*2ed0*/  HMMA.16816.F32 R8, R212.reuse, R14, R8 ;  /* 0x0000000ed408723c */ /* 0x042ff00000001808 */
[C---:B------:R-:W-:Y:S08]  /*2ee0*/  HMMA.16816.F32 R28, R212.reuse, R12, R28 ;  /* 0x0000000cd41c723c */ /* 0x040ff0000000181c */
[C---:B----4-:R-:W-:Y:S08]  /*2ef0*/  HMMA.16816.F32 R16, R212.reuse, R40, R16 ;  /* 0x00000028d410723c */ /* 0x050ff00000001810 */
[C---:B------:R-:W-:Y:S01]  /*2f00*/  HMMA.16816.F32 R20, R212.reuse, R42, R20 ;  /* 0x0000002ad414723c */ /* 0x040fe20000001814 */
[----:B------:R-:W1:Y:S07]  /*2f10*/  LDSM.16.M88.4 R40, [R236+0x14900] ;  /* 0x01490000ec28783b */ /* 0x000e6e0000000200 */
[C---:B-----5:R-:W-:Y:S08]  /*2f20*/  HMMA.16816.F32 R24, R212.reuse, R48, R24 ;  /* 0x00000030d418723c */ /* 0x060ff00000001818 */
        /* <DEDUP_REMOVED lines=12> */
[C---:B------:R-:W-:Y:S01]  /*2ff0*/  HMMA.16816.F32 R28, R220.reuse, R40, R28 ;  /* 0x00000028dc1c723c */ /* 0x040fe2000000181c */
[----:B------:R-:W-:Y:S07]  /*3000*/  LDSM.16.M88.4 R40, [R239+0x5000] ;  /* 0x00500000ef28783b */ /* 0x000fee0000000200 */
[C---:B----4-:R-:W-:Y:S08]  /*3010*/  HMMA.16816.F32 R12, R220.reuse, R48, R8 ;  /* 0x00000030dc0c723c */ /* 0x050ff00000001808 */
[C---:B------:R-:W-:Y:S01]  /*3020*/  HMMA.16816.F32 R8, R220.reuse, R50, R20 ;  /* 0x00000032dc08723c */ /* 0x040fe20000001814 */
[----:B------:R-:W1:Y:S07]  /*3030*/  LDSM.16.M88.4 R48, [R242+0x14900] ;  /* 0x01490000f230783b */ /* 0x000e6e0000000200 */
[C---:B------:R-:W-:Y:S08]  /*3040*/  HMMA.16816.F32 R24, R220.reuse, R52, R24 ;  /* 0x00000034dc18723c */ /* 0x040ff00000001818 */
[----:B------:R-:W-:Y:S01]  /*3050*/  HMMA.16816.F32 R32, R220, R54, R32 ;  /* 0x00000036dc20723c */ /* 0x000fe20000001820 */
[----:B------:R-:W4:Y:S07]  /*3060*/  LDSM.16.M88.4 R52, [R242+0x15100] ;  /* 0x01510000f234783b */ /* 0x000f2e0000000200 */
[C---:B--2---:R-:W-:Y:S08]  /*3070*/  HMMA.16816.F32 R20, R224.reuse, R38, R16 ;  /* 0x00000026e014723c */ /* 0x044ff00000001810 */
[C---:B------:R-:W-:Y:S01]  /*3080*/  HMMA.16816.F32 R28, R224.reuse, R36, R28 ;  /* 0x00000024e01c723c */ /* 0x040fe2000000181c */
[----:B------:R-:W-:Y:S07]  /*3090*/  LDSM.16.M88.4 R36, [R239+0x5800] ;  /* 0x00580000ef24783b */ /* 0x000fee0000000200 */
[C---:B---3--:R-:W-:Y:S08]  /*30a0*/  HMMA.16816.F32 R16, R224.reuse, R44, R12 ;  /* 0x0000002ce010723c */ /* 0x048ff0000000180c */
[----:B------:R-:W-:Y:S01]  /*30b0*/  HMMA.16816.F32 R12, R224, R46, R8 ;  /* 0x0000002ee00c723c */ /* 0x000fe20000001808 */
[----:B------:R-:W2:Y:S01]  /*30c0*/  LDSM.16.M88.4 R44, [R239+0x4800] ;  /* 0x00480000ef2c783b */ /* 0x000ea20000000200 */
[----:B------:R-:W-:-:S06]  /*30d0*/  DEPBAR.LE SB0, 0x0 ;  /* 0x000080000000791a */ /* 0x000fcc0000000000 */
[C---:B------:R-:W-:Y:S08]  /*30e0*/  HMMA.16816.F32 R8, R224.reuse, R60, R24 ;  /* 0x0000003ce008723c */ /* 0x040ff00000001818 */
[----:B------:R-:W-:Y:S08]  /*30f0*/  HMMA.16816.F32 R32, R224, R62, R32 ;  /* 0x0000003ee020723c */ /* 0x000ff00000001820 */
[C---:B-1----:R-:W-:Y:S08]  /*3100*/  HMMA.16816.F32 R24, R228.reuse, R50, R20 ;  /* 0x00000032e418723c */ /* 0x042ff00000001814 */
[C---:B------:R-:W-:Y:S08]  /*3110*/  HMMA.16816.F32 R28, R228.reuse, R48, R28 ;  /* 0x00000030e41c723c */ /* 0x040ff0000000181c */
[C---:B----4-:R-:W-:Y:S08]  /*3120*/  HMMA.16816.F32 R20, R228.reuse, R52, R16 ;  /* 0x00000034e414723c */ /* 0x050ff00000001810 */
[C---:B------:R-:W-:Y:S08]  /*3130*/  HMMA.16816.F32 R16, R228.reuse, R54, R12 ;  /* 0x00000036e410723c */ /* 0x040ff0000000180c */
[C---:B------:R-:W-:Y:S08]  /*3140*/  HMMA.16816.F32 R12, R228.reuse, R56, R8 ;  /* 0x00000038e40c723c */ /* 0x040ff00000001808 */
[----:B------:R-:W-:Y:S08]  /*3150*/  HMMA.16816.F32 R8, R228, R58, R32 ;  /* 0x0000003ae408723c */ /* 0x000ff00000001820 */
[C---:B--2---:R-:W-:Y:S08]  /*3160*/  HMMA.16816.F32 R32, R232.reuse, R44, R28 ;  /* 0x0000002ce820723c */ /* 0x044ff0000000181c */
[C---:B------:R-:W-:Y:S08]  /*3170*/  HMMA.16816.F32 R44, R232.reuse, R46, R24 ;  /* 0x0000002ee82c723c */ /* 0x040ff00000001818 */
[C---:B------:R-:W-:Y:S08]  /*3180*/  HMMA.16816.F32 R28, R232.reuse, R40, R20 ;  /* 0x00000028e81c723c */ /* 0x040ff00000001814 */
[C---:B------:R-:W-:Y:S08]  /*3190*/  HMMA.16816.F32 R24, R232.reuse, R36, R12 ;  /* 0x00000024e818723c */ /* 0x040ff0000000180c */
[C---:B------:R-:W-:Y:S08]  /*31a0*/  HMMA.16816.F32 R40, R232.reuse, R42, R16 ;  /* 0x0000002ae828723c */ /* 0x040ff00000001810 */
[----:B------:R-:W-:Y:S01]  /*31b0*/  HMMA.16816.F32 R36, R232, R38, R8 ;  /* 0x00000026e824723c */ /* 0x000fe20000001808 */
[----:B------:R-:W-:Y:S06]  /*31c0*/  BAR.SYNC.DEFER_BLOCKING 0x0 ;  /* 0x0000000000007b1d */ /* 0x000fec0000010000 */
[----:B------:R-:W-:Y:S05]  /*31d0*/  @P0 BRA `(.L_x_3618) ;  /* 0x0000060000000947 */ /* 0x000fea0003800000 */
[----:B------:R-:W2:Y:S04]  /*31e0*/  LDL R3, [R1+0x6c] ;  /* 0x00006c0001037983 */ /* 0x000ea80000100800 */
[----:B------:R-:W3:Y:S04]  /*31f0*/  LDL R6, [R1+0x68] ;  /* 0x0000680001067983 */ /* 0x000ee80000100800 */
[----:B------:R-:W4:Y:S04]  /*3200*/  LDL R7, [R1+0x60] ;  /* 0x0000600001077983 */ /* 0x000f280000100800 */
[----:B------:R-:W1:Y:S01]  /*3210*/  S2R R75, SR_TID.X ;  /* 0x00000000004b7919 */ /* 0x000e620000002100 */
[----:B------:R-:W-:-:S02]  /*3220*/  IMAD.MOV.U32 R74, RZ, RZ, c[0x0][0x2b8] ;  /* 0x0000ae00ff4a7624 */ /* 0x000fc400078e00ff */
[----:B------:R-:W-:Y:S01]  /*3230*/  IMAD.U32 R2, RZ, RZ, UR10 ;  /* 0x0000000aff027e24 */ /* 0x000fe2000f8e00ff */
[----:B------:R2:W5:Y:S02]  /*3240*/  LDL R71, [R1+0x54] ;  /* 0x0000540001477983 */ /* 0x0005640000100800 */
[----:B------:R-:W-:Y:S02]  /*3250*/  ISETP.NE.AND P1, PT, R74, 0x1, PT ;  /* 0x000000014a00780c */ /* 0x000fe40003f25270 */
[----:B------:R2:W5:Y:S04]  /*3260*/  LDL R67, [R1+0x8] ;  /* 0x0000080001437983 */ /* 0x0005680000100800 */
[----:B------:R2:W5:Y:S04]  /*3270*/  LDL R68, [R1+0x34] ;  /* 0x0000340001447983 */ /* 0x0005680000100800 */
[----:B------:R2:W5:Y:S04]  /*3280*/  LDL R69, [R1+0x50] ;  /* 0x0000500001457983 */ /* 0x0005680000100800 */
[----:B------:R2:W5:Y:S01]  /*3290*/  LDL R70, [R1+0x38] ;  /* 0x0000380001467983 */ /* 0x0005620000100800 */
[----:B-1----:R-:W-:-:S02]  /*32a0*/  LEA.HI R72, R66, R75, RZ, 0x3 ;  /* 0x0000004b42487211 */ /* 0x002fc400078f18ff */
[----:B------:R-:W-:Y:S02]  /*32b0*/  LEA.HI R73, R66, R75, RZ, 0x3 ;  /* 0x0000004b42497211 */ /* 0x000fe400078f18ff */
[----:B------:R-:W-:Y:S02]  /*32c0*/  LOP3.LUT R72, R72, 0xfffffff8, RZ, 0xc0, !PT ;  /* 0xfffffff848487812 */ /* 0x000fe400078ec0ff */
[----:B------:R-:W-:-:S03]  /*32d0*/  SHF.R.S32.HI R73, RZ, 0x3, R73 ;  /* 0x00000003ff497819 */ /* 0x000fc60000011449 */
[----:B------:R-:W-:-:S04]  /*32e0*/  IMAD.IADD R72, R75, 0x1, -R72 ;  /* 0x000000014b487824 */ /* 0x000fc800078e0a48 */
[----:B------:R-:W-:-:S05]  /*32f0*/  IMAD R72, R72, 0x20, R73 ;  /* 0x0000002048487824 */ /* 0x000fca00078e0249 */
[----:B------:R-:W-:Y:S01]  /*3300*/  IADD3 R2, R72, UR17, R2 ;  /* 0x0000001148027c10 */ /* 0x000fe2000fffe002 */
[----:B------:R-:W-:Y:S02]  /*3310*/  IMAD.MOV.U32 R9, RZ, RZ, RZ ;  /* 0x000000ffff097224 */ /* 0x000fe400078e00ff */
[----:B--2---:R-:W-:Y:S01]  /*3320*/  IMAD.MOV.U32 R75, RZ, RZ, R3 ;  /* 0x000000ffff4b7224 */ /* 0x004fe200078e0003 */
[----:B------:R-:W-:Y:S01]  /*3330*/  IADD3 R3, R2, -0x30, RZ ;  /* 0xffffffd002037810 */ /* 0x000fe20007ffe0ff */
[----:B---3--:R-:W-:-:S04]  /*3340*/  IMAD.MOV.U32 R73, RZ, RZ, R6 ;  /* 0x000000ffff497224 */ /* 0x008fc800078e0006 */
[----:B------:R-:W-:-:S04]  /*3350*/  @P1 IMAD.HI.U32 R6, R3, c[0x0][0x2bc], RZ ;  /* 0x0000af0003061a27 */ /* 0x000fc800078e00ff */
[----:B------:R-:W-:Y:S01]  /*3360*/  IMAD.MOV.U32 R2, RZ, RZ, R3 ;  /* 0x000000ffff027224 */ /* 0x000fe200078e0003 */
[----:B------:R-:W-:Y:S01]  /*3370*/  @P1 SHF.R.U32.HI R2, RZ, c[0x0][0x2c0], R6 ;  /* 0x0000b000ff021a19 */ /* 0x000fe20000011606 */
[----:B----4-:R-:W-:-:S03]  /*3380*/  IMAD.MOV.U32 R72, RZ, RZ, R7 ;  /* 0x000000ffff487224 */ /* 0x010fc600078e0007 */
[----:B------:R-:W-:-:S04]  /*3390*/  @!P3 IADD3 R7, P0, R2, UR20, RZ ;  /* 0x000000140207bc10 */ /* 0x000fc8000ff1e0ff */
[----:B------:R-:W-:Y:S02]  /*33a0*/  @!P3 LEA.HI.X.SX32 R8, R2, UR7, 0x1, P0 ;  /* 0x000000070208bc11 */ /* 0x000fe400080f0eff */
[----:B------:R-:W-:-:S04]  /*33b0*/  @!P3 LEA R6, P0, R7, c[0x0][0x2a0], 0x2 ;  /* 0x0000a8000706ba11 */ /* 0x000fc800078010ff */
[----:B------:R-:W-:-:S05]  /*33c0*/  @!P3 LEA.HI.X R7, R7, c[0x0][0x2a4], R8, 0x2, P0 ;  /* 0x0000a9000707ba11 */ /* 0x000fca00000f1408 */
[----:B------:R1:W2:Y:S01]  /*33d0*/  @!P3 LDG.E R9, [R6.64] ;  /* 0x000000160609b981 */ /* 0x0002a2000c1e1900 */
[----:B------:R-:W-:-:S04]  /*33e0*/  IMAD.MOV R2, RZ, RZ, -R2 ;  /* 0x000000ffff027224 */ /* 0x000fc800078e0a02 */
[----:B------:R-:W-:Y:S01]  /*33f0*/  IMAD R10, R2, c[0x0][0x2b8], R3 ;  /* 0x0000ae00020a7a24 */ /* 0x000fe200078e0203 */
[----:B------:R-:W3:Y:S04]  /*3400*/  S2R R76, SR_TID.X ;  /* 0x00000000004c7919 */ /* 0x000ee80000002100 */
[----:B------:R-:W-:-:S05]  /*3410*/  SHF.R.S32.HI R2, RZ, 0x1f, R10 ;  /* 0x0000001fff027819 */ /* 0x000fca000001140a */
[----:B-1----:R-:W-:Y:S02]  /*3420*/  IMAD R6, R2, c[0x0][0x1e0], RZ ;  /* 0x0000780002067a24 */ /* 0x002fe400078e02ff */
[----:B------:R-:W-:-:S04]  /*3430*/  IMAD.WIDE.U32 R2, R10, c[0x0][0x1e0], RZ ;  /* 0x000078000a027a25 */ /* 0x000fc800078e00ff */
[----:B------:R-:W-:-:S04]  /*3440*/  IMAD R6, R10, c[0x0][0x1e4], R6 ;  /* 0x000079000a067a24 */ /* 0x000fc800078e0206 */
[----:B------:R-:W-:Y:S01]  /*3450*/  IMAD.IADD R3, R3, 0x1, R6 ;  /* 0x0000000103037824 */ /* 0x000fe200078e0206 */
[----:B------:R-:W-:Y:S01]  /*3460*/  STL [R1+0x28], R10 ;  /* 0x0000280a01007387 */ /* 0x000fe20000100800 */
[----:B---3--:R-:W-:-:S04]  /*3470*/  LEA.HI R74, R66, R76, RZ, 0x3 ;  /* 0x0000004c424a7211 */ /* 0x008fc800078f18ff */
[----:B------:R-:W-:-:S05]  /*3480*/  LOP3.LUT R74, R74, 0xfffffff8, RZ, 0xc0, !PT ;  /* 0xfffffff84a4a7812 */ /* 0x000fca00078ec0ff */
[----:B------:R-:W-:Y:S01]  /*3490*/  IMAD.IADD R74, R76, 0x1, -R74 ;  /* 0x000000014c4a7824 */ /* 0x000fe200078e0a4a */
[----:B------:R-:W-:Y:S03]  /*34a0*/  BSSY B0, `(.L_x_3619) ;  /* 0x0000020000007945 */ /* 0x000fe60003800000 */
[----:B------:R-:W-:-:S05]  /*34b0*/  IMAD.SHL.U32 R74, R74, 0x8, RZ ;  /* 0x000000084a4a7824 */ /* 0x000fca00078e00ff */
[----:B------:R-:W-:Y:S02]  /*34c0*/  ISETP.GE.AND P1, PT, R74, c[0x0][0x1d4], PT ;  /* 0x000075004a007a0c */ /* 0x000fe40003f26270 */
[----:B--2---:R-:W-:Y:S01]  /*34d0*/  SHF.R.S32.HI R6, RZ, 0x1f, R9 ;  /* 0x0000001fff067819 */ /* 0x004fe20000011409 */
        /* <DEDUP_REMOVED lines=17> */
[----:B------:R-:W-:-:S03]  /*35f0*/  LEA R8, P0, R72, R2, 0x1 ;  /* 0x0000000248087211 */ /* 0x000fc600078008ff */
[----:B------:R-:W-:Y:S01]  /*3600*/  @!PT LDS RZ, [RZ] ;  /* 0x00000000fffff984 */ /* 0x000fe20000000800 */
[----:B-----5:R2:W-:Y:S01]  /*3610*/  LDGSTS.E.BYPASS.LTC128B.128 [R67+0x10100], [R10.64], !P1 ;  /* 0x101000000a437fae */ /* 0x0205e2000c901d56 */
        /* <DEDUP_REMOVED lines=8> */
.L_x_3620:
[----:B------:R-:W-:Y:S05]  /*36a0*/  BSYNC B0 ;  /* 0x0000000000007941 */ /* 0x000fea0003800000 */
.L_x_3619:
[----:B------:R-:W-:Y:S01]  /*36b0*/  ISETP.GE.AND P0, PT, R14, 0x21, PT ;  /* 0x000000210e00780c */ /* 0x000fe20003f06270 */
[----:B--23--:R2:W3:Y:S01]  /*36c0*/  SHFL.IDX PT, R3, R12, 0x1, 0x181f ;  /* 0x00381f000c037f89 */ /* 0x00c4e200000e0000 */
[----:B------:R-:W-:Y:S03]  /*36d0*/  BSSY B0, `(.L_x_3618) ;  /* 0x0000010000007945 */ /* 0x000fe60003800000 */
[----:B------:R2:W4:Y:S08]  /*36e0*/  SHFL.IDX PT, R2, R13, 0x1, 0x181f ;  /* 0x00381f000d027f89 */ /* 0x00053000000e0000 */
[----:B------:R-:W-:Y:S05]  /*36f0*/  @!P0 BRA `(.L_x_3621) ;  /* 0x000000d000008947 */ /* 0x000fea0003800000 */
[----:B----4-:R-:W-:-:S04]  /*3700*/  LEA R10, P0, R74, R2, 0x1 ;  /* 0x000000024a0a7211 */ /* 0x010fc800078008ff */
        /* <DEDUP_REMOVED lines=12> */
.L_x_3621:
[----:B------:R-:W-:Y:S05]  /*37d0*/  BSYNC B0 ;  /* 0x0000000000007941 */ /* 0x000fea0003800000 */
.L_x_3618:
[----:B---3--:R-:W3:Y:S01]  /*37e0*/  S2R R8, SR_TID.X ;  /* 0x0000000000087919 */ /* 0x008ee20000002100 */
[----:B----4-:R-:W-:Y:S01]  /*37f0*/  LOP3.LUT R2, R65, 0xffffffe0, RZ, 0xc0, !PT ;  /* 0xffffffe041027812 */ /* 0x010fe200078ec0ff */
[----:B------:R-:W-:Y:S01]  /*3800*/  UISETP.NE.AND UP1, UPT, UR13, URZ, UPT ;  /* 0x0000003f0d00728c */ /* 0x000fe2000bf25270 */
[----:B------:R-:W-:Y:S01]  /*3810*/  SHF.R.S32.HI R7, RZ, 0x1f, R64 ;  /* 0x0000001fff077819 */ /* 0x000fe20000011440 */
[----:B------:R-:W-:Y:S01]  /*3820*/  UISETP.NE.AND UP0, UPT, UR12, URZ, UPT ;  /* 0x0000003f0c00728c */ /* 0x000fe2000bf05270 */
[----:B------:R-:W0:Y:S01]  /*3830*/  LDGDEPBAR ;  /* 0x00000000000079af */ /* 0x000e220000000000 */
[----:B------:R-:W-:Y:S01]  /*3840*/  ULDC UR17, c[0x0][0x324] ;  /* 0x0000c90000117ab9 */ /* 0x000fe20000000800 */
[----:B------:R-:W-:Y:S01]  /*3850*/  LEA.HI R7, R7, R64, RZ, 0x3 ;  /* 0x0000004007077211 */ /* 0x000fe200078f18ff */
[----:B------:R-:W-:Y:S01]  /*3860*/  ULDC UR5, c[0x0][0x2ac] ;  /* 0x0000ab0000057ab9 */ /* 0x000fe20000000800 */
[----:B------:R-:W-:Y:S01]  /*3870*/  PLOP3.LUT P0, PT, PT, PT, UP1, 0x80, 0x0 ;  /* 0x000000000000781c */ /* 0x000fe20003f0f018 */
[----:B------:R-:W-:Y:S01]  /*3880*/  ULDC UR4, c[0x0][0x1d0] ;  /* 0x0000740000047ab9 */ /* 0x000fe20000000800 */
[----:B------:R-:W-:Y:S01]  /*3890*/  LOP3.LUT R7, R7, 0xffffff8, RZ, 0xc0, !PT ;  /* 0x0ffffff807077812 */ /* 0x000fe200078ec0ff */
[----:B------:R-:W-:-:S02]  /*38a0*/  ULOP3.LUT UR17, URZ, UR17, URZ, 0x33, !UPT ;  /* 0x000000113f117292 */ /* 0x000fc4000f8e333f */
[----:B------:R-:W-:Y:S02]  /*38b0*/  UIMAD UR4, UR5, UR4, UR27 ;  /* 0x00000004050472a4 */ /* 0x000fe4000f8e021b */
[----:B------:R-:W-:Y:S01]  /*38c0*/  IMAD.IADD R9, R64, 0x1, -R7 ;  /* 0x0000000140097824 */ /* 0x000fe200078e0a07 */
[----:B---3--:R-:W-:Y:S01]  /*38d0*/  LEA.HI R3, R66, R8, RZ, 0x2 ;  /* 0x0000000842037211 */ /* 0x008fe200078f10ff */
[----:B------:R-:W-:-:S03]  /*38e0*/  IMAD.IADD R2, R8, 0x1, -R2 ;  /* 0x0000000108027824 */ /* 0x000fc600078e0a02 */
[----:B------:R-:W-:Y:S02]  /*38f0*/  LOP3.LUT R3, R3, 0xfffffffc, RZ, 0xc0, !PT ;  /* 0xfffffffc03037812 */ /* 0x000fe400078ec0ff */
[----:B------:R-:W-:-:S03]  /*3900*/  SHF.R.S32.HI R6, RZ, 0x1f, R2 ;  /* 0x0000001fff067819 */ /* 0x000fc60000011402 */
[----:B------:R-:W-:Y:S01]  /*3910*/  IMAD.IADD R3, R8, 0x1, -R3 ;  /* 0x0000000108037824 */ /* 0x000fe200078e0a03 */
[----:B------:R-:W-:-:S04]  /*3920*/  LEA.HI R6, R6, R2, RZ, 0x2 ;  /* 0x0000000206067211 */ /* 0x000fc800078f10ff */
[----:B------:R-:W-:Y:S02]  /*3930*/  LEA.HI R8, R3, R3, RZ, 0x1 ;  /* 0x0000000303087211 */ /* 0x000fe400078f08ff */
[----:B------:R-:W-:Y:S02]  /*3940*/  LEA.HI.SX32 R7, R6, UR26, 0x1e ;  /* 0x0000001a06077c11 */ /* 0x000fe4000f8ff2ff */
[----:B------:R-:W-:-:S03]  /*3950*/  LOP3.LUT R8, R8, 0x1ffffffe, RZ, 0xc0, !PT ;  /* 0x1ffffffe08087812 */ /* 0x000fc600078ec0ff */
[----:B------:R-:W-:Y:S02]  /*3960*/  IMAD R7, R9, 0x10, R7 ;  /* 0x0000001009077824 */ /* 0x000fe400078e0207 */
[----:B------:R-:W-:-:S04]  /*3970*/  IMAD.IADD R3, R3, 0x1, -R8 ;  /* 0x0000000103037824 */ /* 0x000fc800078e0a08 */
[----:B------:R-:W-:-:S04]  /*3980*/  IMAD R10, R3, 0x8, R7 ;  /* 0x00000008030a7824 */ /* 0x000fc800078e0207 */
[----:B------:R-:W-:Y:S01]  /*3990*/  @P0 IMAD.HI.U32 R3, R10, c[0x0][0x2c8], RZ ;  /* 0x0000b2000a030a27 */ /* 0x000fe200078e00ff */
[----:B------:R-:W-:Y:S01]  /*39a0*/  PLOP3.LUT P0, PT, PT, PT, UP1, 0x80, 0x0 ;  /* 0x000000000000781c */ /* 0x000fe20003f0f018 */
[----:B------:R3:W-:Y:S02]  /*39b0*/  STL [R1+0x5c], R10 ;  /* 0x00005c0a01007387 */ /* 0x0007e40000100800 */
[----:B------:R-:W-:-:S10]  /*39c0*/  IMAD.MOV.U32 R7, RZ, RZ, R10 ;  /* 0x000000ffff077224 */ /* 0x000fd400078e000a */
[----:B------:R-:W-:Y:S02]  /*39d0*/  @P0 SHF.R.U32.HI R7, RZ, c[0x0][0x2cc], R3 ;  /* 0x0000b300ff070a19 */ /* 0x000fe40000011603 */
[----:B------:R-:W-:Y:S02]  /*39e0*/  LOP3.LUT R3, R6, 0x7ffffffc, RZ, 0xc0, !PT ;  /* 0x7ffffffc06037812 */ /* 0x000fe400078ec0ff */
[----:B------:R-:W-:Y:S01]  /*39f0*/  PLOP3.LUT P0, PT, PT, PT, UP0, 0x40, 0x0 ;  /* 0x000000000000781c */ /* 0x000fe20003f0e808 */
[----:B------:R-:W4:Y:S02]  /*3a00*/  SHFL.IDX PT, R6, R7, RZ, 0x1c1f ;  /* 0x001c1fff07067589 */ /* 0x000f2400000e0000 */
[----:B------:R-:W-:Y:S02]  /*3a10*/  IMAD.IADD R3, R2, 0x1, -R3 ;  /* 0x0000000102037824 */ /* 0x000fe400078e0a03 */
[----:B------:R-:W-:Y:S02]  /*3a20*/  IMAD.U32 R2, RZ, RZ, UR28 ;  /* 0x0000001cff027e24 */ /* 0x000fe4000f8e00ff */
[----:B------:R-:W-:-:S05]  /*3a30*/  IMAD.SHL.U32 R11, R3, 0x2, RZ ;  /* 0x00000002030b7824 */ /* 0x000fca00078e00ff */
[C---:B------:R-:W-:Y:S01]  /*3a40*/  IADD3 R2, -R11.reuse, 0x1, R2 ;  /* 0x000000010b027810 */ /* 0x040fe20007ffe102 */
[----:B------:R1:W-:Y:S01]  /*3a50*/  STL [R1+0x58], R11 ;  /* 0x0000580b01007387 */ /* 0x0003e20000100800 */
[----:B------:R-:W-:Y:S02]  /*3a60*/  IADD3 R9, -R11, UR4, RZ ;  /* 0x000000040b097c10 */ /* 0x000fe4000fffe1ff */
[----:B------:R-:W-:-:S04]  /*3a70*/  IADD3 R2, R2, -c[0x0][0x168], RZ ;  /* 0x80005a0002027a10 */ /* 0x000fc80007ffe0ff */
[C---:B------:R-:W-:Y:S02]  /*3a80*/  IADD3 R8, R2.reuse, c[0x0][0x328], RZ ;  /* 0x0000ca0002087a10 */ /* 0x040fe40007ffe0ff */
[----:B---3--:R-:W-:-:S03]  /*3a90*/  IADD3 R10, R2, UR17, RZ ;  /* 0x00000011020a7c10 */ /* 0x008fc6000fffe0ff */
[--C-:B----4-:R-:W-:Y:S02]  /*3aa0*/  IMAD.IADD R3, R8, 0x1, R6.reuse ;  /* 0x0000000108037824 */ /* 0x110fe400078e0206 */
[----:B------:R-:W-:-:S03]  /*3ab0*/  IMAD.IADD R2, R10, 0x1, R6 ;  /* 0x000000010a027824 */ /* 0x000fc600078e0206 */
[----:B------:R-:W-:Y:S02]  /*3ac0*/  IMNMX R3, R3, R9, PT ;  /* 0x0000000903037217 */ /* 0x000fe40003800200 */
[----:B-1----:R-:W-:Y:S01]  /*3ad0*/  IADD3 R11, -R11, UR27, RZ ;  /* 0x0000001b0b0b7c10 */ /* 0x002fe2000fffe1ff */
[----:B------:R-:W-:Y:S05]  /*3ae0*/  @P0 BRA `(.L_x_3622) ;  /* 0x0000015000000947 */ /* 0x000fea0003800000 */
[----:B--2---:R-:W-:Y:S01]  /*3af0*/  IMAD.U32 R12, RZ, RZ, UR9 ;  /* 0x00000009ff0c7e24 */ /* 0x004fe2000f8e00ff */
        /* <DEDUP_REMOVED lines=11> */
.L_x_3624:
[----:B------:R-:W-:-:S04]  /*3bb0*/  MOV R12, c[0x0][0x32c] ;  /* 0x0000cb00000c7a02 */ /* 0x000fc80000000f00 */
[----:B------:R-:W-:-:S13]  /*3bc0*/  ISETP.NE.AND P0, PT, R12, 0x1, PT ;  /* 0x000000010c00780c */ /* 0x000fda0003f05270 */
[----:B------:R-:W-:-:S05]  /*3bd0*/  @P0 IMAD.HI.U32 R12, R6, c[0x0][0x330], RZ ;  /* 0x0000cc00060c0a27 */ /* 0x000fca00078e00ff */
[----:B------:R-:W-:Y:S02]  /*3be0*/  @P0 SHF.R.U32.HI R6, RZ, c[0x0][0x334], R12 ;  /* 0x0000cd00ff060a19 */ /* 0x000fe4000001160c */
.L_x_3625:
[----:B------:R-:W-:Y:S05]  /*3bf0*/  BSYNC B0 ;  /* 0x0000000000007941 */ /* 0x000fea0003800000 */
.L_x_3623:
[----:B------:R-:W-:-:S05]  /*3c00*/  IMAD R6, R6, c[0x0][0x32c], R11 ;  /* 0x0000cb0006067a24 */ /* 0x000fca00078e020b */
[----:B------:R-:W-:Y:S02]  /*3c10*/  IADD3 R12, R6, c[0x0][0x32c], RZ ;  /* 0x0000cb00060c7a10 */ /* 0x000fe40007ffe0ff */
[----:B------:R-:W-:Y:S02]  /*3c20*/  IMNMX R2, R2, R6, !PT ;  /* 0x0000000602027217 */ /* 0x000fe40007800200 */
[----:B------:R-:W-:Y:S02]  /*3c30*/  IMNMX R3, R3, R12, PT ;  /* 0x0000000c03037217 */ /* 0x000fe40003800200 */
.L_x_3622:
[----:B------:R-:W-:Y:S01]  /*3c40*/  UISETP.GE.AND UP0, UPT, UR27, 0x1, UPT ;  /* 0x000000011b00788c */ /* 0x000fe2000bf06270 */
[----:B------:R-:W1:Y:S01]  /*3c50*/  SHFL.IDX PT, R6, R7, 0x1, 0x1c1f ;  /* 0x003c1f0007067f89 */ /* 0x000e6200000e0000 */
[----:B------:R-:W-:Y:S02]  /*3c60*/  UISETP.GE.AND UP6, UPT, UR27, 0x12, UPT ;  /* 0x000000121b00788c */ /* 0x000fe4000bfc6270 */
[----:B------:R-:W-:Y:S02]  /*3c70*/  UP2UR UR30, UPR, URZ, 0x1 ;  /* 0x000000013f1e7883 */ /* 0x000fe40008000000 */
[----:B------:R-:W-:Y:S01]  /*3c80*/  PLOP3.LUT P0, PT, PT, PT, UP0, 0x40, 0x0 ;  /* 0x000000000000781c */ /* 0x000fe20003f0e808 */
[----:B------:R-:W-:-:S02]  /*3c90*/  UISETP.GE.AND UP0, UPT, UR27, 0x2, UPT ;  /* 0x000000021b00788c */ /* 0x000fc4000bf06270 */
[----:B------:R-:W-:Y:S01]  /*3ca0*/  UISETP.GE.AND UP5, UPT, UR27, 0x19, UPT ;  /* 0x000000191b00788c */ /* 0x000fe2000bfa6270 */
[----:B------:R-:W-:Y:S01]  /*3cb0*/  ISETP.GT.AND P0, PT, R2, RZ, P0 ;  /* 0x000000ff0200720c */ /* 0x000fe20000704270 */
[----:B------:R-:W-:Y:S02]  /*3cc0*/  UP2UR UR29, UPR, URZ, 0x1 ;  /* 0x000000013f1d7883 */ /* 0x000fe40008000000 */
[----:B------:R-:W-:Y:S01]  /*3cd0*/  UISETP.GE.AND UP4, UPT, UR27, 0x1a, UPT ;  /* 0x0000001a1b00788c */ /* 0x000fe2000bf86270 */
[----:B------:R-:W-:Y:S01]  /*3ce0*/  ISETP.LT.OR P0, PT, R3, 0x1, P0 ;  /* 0x000000010300780c */ /* 0x000fe20000701670 */
[----:B------:R-:W-:Y:S02]  /*3cf0*/  UISETP.GE.AND UP3, UPT, UR27, 0x21, UPT ;  /* 0x000000211b00788c */ /* 0x000fe4000bf66270 */
[----:B------:R-:W-:Y:S01]  /*3d00*/  UISETP.GE.AND UP2, UPT, UR27, 0x22, UPT ;  /* 0x000000221b00788c */ /* 0x000fe2000bf46270 */
[----:B------:R-:W-:Y:S01]  /*3d10*/  FSEL R16, R32, -INF , !P0 ;  /* 0xff80000020107808 */ /* 0x000fe20004000000 */
[----:B------:R-:W-:Y:S01]  /*3d20*/  UISETP.GE.AND UP1, UPT, UR27, 0x29, UPT ;  /* 0x000000291b00788c */ /* 0x000fe2000bf26270 */
[----:B------:R-:W-:Y:S01]  /*3d30*/  PLOP3.LUT P0, PT, PT, PT, UP0, 0x40, 0x0 ;  /* 0x000000000000781c */ /* 0x000fe20003f0e808 */
[----:B------:R-:W-:-:S02]  /*3d40*/  UISETP.GE.AND UP0, UPT, UR27, 0x9, UPT ;  /* 0x000000091b00788c */ /* 0x000fc4000bf06270 */
[----:B------:R-:W-:Y:S01]  /*3d50*/  UP2UR UR31, UPR, URZ, 0x40 ;  /* 0x000000403f1f7883 */ /* 0x000fe20008000000 */
[----:B------:R-:W-:Y:S01]  /*3d60*/  ISETP.GT.AND P0, PT, R2, 0x1, P0 ;  /* 0x000000010200780c */ /* 0x000fe20000704270 */
[----:B------:R-:W-:-:S03]  /*3d70*/  UP2UR UR28, UPR, URZ, 0x1 ;  /* 0x000000013f1c7883 */ /* 0x000fc60008000000 */
[----:B------:R-:W-:-:S04]  /*3d80*/  ISETP.LT.OR P0, PT, R3, 0x2, P0 ;  /* 0x000000020300780c */ /* 0x000fc80000701670 */
[----:B------:R-:W-:Y:S02]  /*3d90*/  FSEL R15, R33, -INF , !P0 ;  /* 0xff800000210f7808 */ /* 0x000fe40004000000 */
[----:B------:R-:W-:Y:S01]  /*3da0*/  PLOP3.LUT P0, PT, PT, PT, UP0, 0x40, 0x0 ;  /* 0x000000000000781c */ /* 0x000fe20003f0e808 */
[----:B------:R-:W-:-:S03]  /*3db0*/  UISETP.GE.AND UP0, UPT, UR27, 0xa, UPT ;  /* 0x0000000a1b00788c */ /* 0x000fc6000bf06270 */
        /* <DEDUP_REMOVED lines=12> */
[----:B------:R-:W-:-:S04]  /*3e80*/  ISETP.GT.AND P0, PT, R2, 0x10, P0 ;  /* 0x000000100200780c */ /* 0x000fc80000704270 */
[----:B------:R-:W-:-:S04]  /*3e90*/  ISETP.LT.OR P0, PT, R3, 0x11, P0 ;  /* 0x000000110300780c */ /* 0x000fc80000701670 */
[----:B------:R-:W-:Y:S02]  /*3ea0*/  FSEL R19, R28, -INF , !P0 ;  /* 0xff8000001c137808 */ /* 0x000fe40004000000 */
[----:B------:R-:W-:Y:S01]  /*3eb0*/  PLOP3.LUT P0, PT, PT, PT, UP6, 0x40, 0x0 ;  /* 0x000000000000781c */ /* 0x000fe20003f0e868 */
[----:B------:R-:W-:-:S03]  /*3ec0*/  UISETP.NE.AND UP6, UPT, UR12, URZ, UPT ;  /* 0x0000003f0c00728c */ /* 0x000fc6000bfc5270 */
        /* <DEDUP_REMOVED lines=24> */
[----:B------:R-:W-:Y:S01]  /*4050*/  ISETP.GT.AND P0, PT, R2, 0x29, P0 ;  /* 0x000000290200780c */ /* 0x000fe20000704270 */
[----:B-1----:R-:W-:-:S03]  /*4060*/  IMAD.IADD R2, R10, 0x1, R6 ;  /* 0x000000010a027824 */ /* 0x002fc600078e0206 */
[----:B------:R-:W-:Y:S01]  /*4070*/  ISETP.LT.OR P0, PT, R3, 0x2a, P0 ;  /* 0x0000002a0300780c */ /* 0x000fe20000701670 */
[----:B------:R-:W-:-:S03]  /*4080*/  IMAD.IADD R3, R8, 0x1, R6 ;  /* 0x0000000108037824 */ /* 0x000fc600078e0206 */
[----:B------:R-:W-:Y:S02]  /*4090*/  FSEL R87, R37, -INF , !P0 ;  /* 0xff80000025577808 */ /* 0x000fe40004000000 */
[----:B------:R-:W-:Y:S01]  /*40a0*/  PLOP3.LUT P0, PT, PT, PT, UP6, 0x40, 0x0 ;  /* 0x000000000000781c */ /* 0x000fe20003f0e868 */
[----:B------:R-:W-:Y:S01]  /*40b0*/  UISETP.NE.AND UP6, UPT, UR31, URZ, UPT ;  /* 0x0000003f1f00728c */ /* 0x000fe2000bfc5270 */
[----:B------:R-:W-:-:S11]  /*40c0*/  IMNMX R3, R3, R9, PT ;  /* 0x0000000903037217 */ /* 0x000fd60003800200 */
[----:B------:R-:W-:Y:S05]  /*40d0*/  @P0 BRA `(.L_x_3626) ;  /* 0x0000015000000947 */ /* 0x000fea0003800000 */
[----:B------:R-:W-:Y:S01]  /*40e0*/  IMAD.U32 R7, RZ, RZ, UR9 ;  /* 0x00000009ff077e24 */ /* 0x000fe2000f8e00ff */
        /* <DEDUP_REMOVED lines=11> */
.L_x_3628:
[----:B------:R-:W-:-:S04]  /*41a0*/  MOV R7, c[0x0][0x32c] ;  /* 0x0000cb0000077a02 */ /* 0x000fc80000000f00 */
[----:B------:R-:W-:-:S13]  /*41b0*/  ISETP.NE.AND P0, PT, R7, 0x1, PT ;  /* 0x000000010700780c */ /* 0x000fda0003f05270 */
[----:B------:R-:W-:-:S05]  /*41c0*/  @P0 IMAD.HI.U32 R7, R6, c[0x0][0x330], RZ ;  /* 0x0000cc0006070a27 */ /* 0x000fca00078e00ff */
[----:B------:R-:W-:Y:S02]  /*41d0*/  @P0 SHF.R.U32.HI R6, RZ, c[0x0][0x334], R7 ;  /* 0x0000cd00ff060a19 */ /* 0x000fe40000011607 */
.L_x_3629:
[----:B------:R-:W-:Y:S05]  /*41e0*/  BSYNC B0 ;  /* 0x0000000000007941 */ /* 0x000fea0003800000 */
.L_x_3627:
[----:B------:R-:W-:-:S05]  /*41f0*/  IMAD R6, R6, c[0x0][0x32c], R11 ;  /* 0x0000cb0006067a24 */ /* 0x000fca00078e020b */
[----:B------:R-:W-:Y:S02]  /*4200*/  IADD3 R7, R6, c[0x0][0x32c], RZ ;  /* 0x0000cb0006077a10 */ /* 0x000fe40007ffe0ff */
[----:B------:R-:W-:Y:S02]  /*4210*/  IMNMX R2, R2, R6, !PT ;  /* 0x0000000602027217 */ /* 0x000fe40007800200 */
[----:B------:R-:W-:Y:S02]  /*4220*/  IMNMX R3, R3, R7, PT ;  /* 0x0000000703037217 */ /* 0x000fe40003800200 */
.L_x_3626:
[----:B------:R-:W-:Y:S01]  /*4230*/  UP2UR UR27, UPR, URZ, 0x10 ;  /* 0x000000103f1b7883 */ /* 0x000fe20008000000 */
[----:B------:R-:W-:Y:S01]  /*4240*/  FMNMX.FTZ R133, R16, R15, !PT ;  /* 0x0000000f10857209 */ /* 0x000fe20007810000 */
[----:B------:R-:W-:Y:S01]  /*4250*/  UISETP.NE.AND UP4, UPT, UR30, URZ, UPT ;  /* 0x0000003f1e00728c */ /* 0x000fe2000bf85270 */
[----:B------:R-:W-:Y:S01]  /*4260*/  IMAD.SHL.U32 R237, R4, 0x2, RZ ;  /* 0x0000000204ed7824 */ /* 0x000fe200078e00ff */
[----:B------:R-:W-:Y:S01]  /*4270*/  UP2UR UR30, UPR, URZ, 0x8 ;  /* 0x000000083f1e7883 */ /* 0x000fe20008000000 */
[----:B------:R-:W-:Y:S01]  /*4280*/  FMNMX.FTZ R133, R21, R133, !PT ;  /* 0x0000008515857209 */ /* 0x000fe20007810000 */
[----:B------:R-:W-:Y:S01]  /*4290*/  UISETP.NE.AND UP3, UPT, UR29, URZ, UPT ;  /* 0x0000003f1d00728c */ /* 0x000fe2000bf65270 */
[----:B------:R-:W-:Y:S01]  /*42a0*/  IMAD R238, R5, 0x2, R237 ;  /* 0x0000000205ee7824 */ /* 0x000fe200078e02ed */
[----:B------:R-:W-:Y:S01]  /*42b0*/  PLOP3.LUT P0, PT, PT, PT, UP4, 0x40, 0x0 ;  /* 0x000000000000781c */ /* 0x000fe20003f0e848 */
[----:B------:R-:W-:Y:S01]  /*42c0*/  UP2UR UR29, UPR, URZ, 0x4 ;  /* 0x000000043f1d7883 */ /* 0x000fe20008000000 */
[----:B------:R-:W-:Y:S01]  /*42d0*/  FMNMX.FTZ R133, R20, R133, !PT ;  /* 0x0000008514857209 */ /* 0x000fe20007810000 */
[----:B------:R-:W-:Y:S01]  /*42e0*/  UISETP.NE.AND UP2, UPT, UR28, URZ, UPT ;  /* 0x0000003f1c00728c */ /* 0x000fe2000bf45270 */
[----:B------:R-:W-:Y:S01]  /*42f0*/  ISETP.GT.AND P0, PT, R2, RZ, P0 ;  /* 0x000000ff0200720c */ /* 0x000fe20000704270 */
[----:B------:R-:W-:Y:S01]  /*4300*/  UP2UR UR28, UPR, URZ, 0x2 ;  /* 0x000000023f1c7883 */ /* 0x000fe20008000000 */
[----:B------:R-:W-:Y:S01]  /*4310*/  FMNMX.FTZ R133, R19, R133, !PT ;  /* 0x0000008513857209 */ /* 0x000fe20007810000 */
[----:B------:R-:W-:Y:S01]  /*4320*/  UISETP.NE.AND UP1, UPT, UR5, URZ, UPT ;  /* 0x0000003f0500728c */ /* 0x000fe2000bf25270 */
[----:B------:R-:W-:Y:S01]  /*4330*/  ISETP.LT.OR P0, PT, R3, 0x1, P0 ;  /* 0x000000010300780c */ /* 0x000fe20000701670 */
[----:B------:R-:W-:Y:S01]  /*4340*/  UP2UR UR5, UPR, URZ, 0x1 ;  /* 0x000000013f057883 */ /* 0x000fe20008000000 */
[----:B------:R-:W-:Y:S01]  /*4350*/  FMNMX.FTZ R133, R18, R133, !PT ;  /* 0x0000008512857209 */ /* 0x000fe20007810000 */
[----:B------:R-:W-:Y:S01]  /*4360*/  UISETP.NE.AND UP0, UPT, UR4, URZ, UPT ;  /* 0x0000003f0400728c */ /* 0x000fe2000bf05270 */
[----:B------:R-:W-:Y:S01]  /*4370*/  FSEL R8, R34, -INF , !P0 ;  /* 0xff80000022087808 */ /* 0x000fe20004000000 */
[----:B------:R-:W-:Y:S01]  /*4380*/  UISETP.NE.AND UP4, UPT, UR27, URZ, UPT ;  /* 0x0000003f1b00728c */ /* 0x000fe2000bf85270 */
[----:B------:R-:W-:Y:S01]  /*4390*/  PLOP3.LUT P0, PT, PT, PT, UP3, 0x40, 0x0 ;  /* 0x000000000000781c */ /* 0x000fe20003f0e838 */
[----:B------:R-:W-:Y:S01]  /*43a0*/  UISETP.NE.AND UP3, UPT, UR30, URZ, UPT ;  /* 0x0000003f1e00728c */ /* 0x000fe2000bf65270 */
[----:B------:R-:W-:Y:S01]  /*43b0*/  FMNMX.FTZ R133, R17, R133, !PT ;  /* 0x0000008511857209 */ /* 0x000fe20007810000 */
[----:B-----5:R-:W-:Y:S01]  /*43c0*/  LDSM.16.MT88.4 R68, [R238+0x900] ;  /* 0x00090000ee44783b */ /* 0x020fe20000004200 */
[----:B------:R-:W-:Y:S01]  /*43d0*/  ISETP.GT.AND P0, PT, R2, 0x1, P0 ;  /* 0x000000010200780c */ /* 0x000fe20000704270 */
[----:B------:R-:W-:Y:S01]  /*43e0*/  IMAD R240, R0, 0x2, R238 ;  /* 0x0000000200f07824 */ /* 0x000fe200078e02ee */
[----:B------:R-:W-:Y:S01]  /*43f0*/  FMNMX.FTZ R133, R22, R133, !PT ;  /* 0x0000008516857209 */ /* 0x000fe20007810000 */
[----:B------:R-:W-:Y:S01]  /*4400*/  LDSM.16.MT88.4 R72, [R238+0x1900] ;  /* 0x00190000ee48783b */ /* 0x000fe20000004200 */
[----:B------:R-:W-:-:S02]  /*4410*/  ISETP.LT.OR P0, PT, R3, 0x2, P0 ;  /* 0x000000020300780c */ /* 0x000fc40000701670 */
[----:B------:R-:W-:Y:S01]  /*4420*/  FMNMX.FTZ R133, R91, R133, !PT ;  /* 0x000000855b857209 */ /* 0x000fe20007810000 */
[----:B------:R-:W-:Y:S01]  /*4430*/  LDSM.16.MT88.4 R64, [R237+0x1900] ;  /* 0x00190000ed40783b */ /* 0x000fe20000004200 */
[----:B------:R-:W-:Y:S02]  /*4440*/  FSEL R7, R35, -INF , !P0 ;  /* 0xff80000023077808 */ /* 0x000fe40004000000 */
[----:B------:R-:W-:Y:S01]  /*4450*/  PLOP3.LUT P0, PT, PT, PT, UP2, 0x40, 0x0 ;  /* 0x000000000000781c */ /* 0x000fe20003f0e828 */
[----:B------:R-:W-:Y:S01]  /*4460*/  UISETP.NE.AND UP2, UPT, UR29, URZ, UPT ;  /* 0x0000003f1d00728c */ /* 0x000fe2000bf45270 */
[----:B------:R-:W-:Y:S01]  /*4470*/  FMNMX.FTZ R133, R90, R133, !PT ;  /* 0x000000855a857209 */ /* 0x000fe20007810000 */
[----:B------:R-:W-:Y:S01]  /*4480*/  LDSM.16.MT88.4 R32, [R238+0x100] ;  /* 0x00010000ee20783b */ /* 0x000fe20000004200 */
[----:B------:R-:W-:Y:S02]  /*4490*/  ISETP.GT.AND P0, PT, R2, 0x8, P0 ;  /* 0x000000080200780c */ /* 0x000fe40000704270 */
        /* <DEDUP_REMOVED lines=8> */
[----:B------:R-:W-:Y:S01]  /*4520*/  LEA R241, R0, R237, 0x1 ;  /* 0x000000ed00f17211 */ /* 0x000fe200078e08ff */
[----:B------:R-:W-:Y:S01]  /*4530*/  STL [R1+0x74], R161 ;  /* 0x000074a101007387 */ /* 0x000fe20000100800 */
[----:B------:R-:W-:-:S03]  /*4540*/  ISETP.GT.AND P0, PT, R2, 0x9, P0 ;  /* 0x000000090200780c */ /* 0x000fc60000704270 */
[----:B------:R-:W-:Y:S01]  /*4550*/  STL [R1+0x70], R160 ;  /* 0x000070a001007387 */ /* 0x000fe20000100800 */
[----:B------:R-:W-:-:S04]  /*4560*/  ISETP.LT.OR P0, PT, R3, 0xa, P0 ;  /* 0x0000000a0300780c */ /* 0x000fc80000701670 */
[----:B------:R-:W-:Y:S02]  /*4570*/  FSEL R10, R47, -INF , !P0 ;  /* 0xff8000002f0a7808 */ /* 0x000fe40004000000 */
[----:B------:R-:W-:Y:S01]  /*4580*/  PLOP3.LUT P0, PT, PT, PT, UP0, 0x40, 0x0 ;  /* 0x000000000000781c */ /* 0x000fe20003f0e808 */
[----:B------:R-:W-:Y:S01]  /*4590*/  UISETP.NE.AND UP0, UPT, UR5, URZ, UPT ;  /* 0x0000003f0500728c */ /* 0x000fe2000bf05270 */
[----:B------:R-:W-:Y:S02]  /*45a0*/  LDSM.16.MT88.4 R44, [R241+0x900] ;  /* 0x00090000f12c783b */ /* 0x000fe40000004200 */
[----:B------:R-:W-:Y:S01]  /*45b0*/  ISETP.GT.AND P0, PT, R2, 0x10, P0 ;  /* 0x000000100200780c */ /* 0x000fe20000704270 */
[----:B------:R-:W-:-:S03]  /*45c0*/  ULDC.64 UR4, c[0x0][0x2c8] ;  /* 0x0000b20000047ab9 */ /* 0x000fc60000000a00 */
[----:B------:R-:W-:-:S04]  /*45d0*/  ISETP.LT.OR P0, PT, R3, 0x11, P0 ;  /* 0x000000110300780c */ /* 0x000fc80000701670 */
[----:B------:R-:W-:Y:S02]  /*45e0*/  FSEL R9, R30, -INF , !P0 ;  /* 0xff8000001e097808 */ /* 0x000fe40004000000 */
[----:B------:R-:W-:Y:S01]  /*45f0*/  PLOP3.LUT P0, PT, PT, PT, UP6, 0x40, 0x0 ;  /* 0x000000000000781c */ /* 0x000fe20003f0e868 */
[----:B------:R-:W-:-:S03]  /*4600*/  UISETP.NE.AND UP6, UPT, UR12, URZ, UPT ;  /* 0x0000003f0c00728c */ /* 0x000fc6000bfc5270 */
[----:B------:R-:W-:-:S04]  /*4610*/  ISETP.GT.AND P0, PT, R2, 0x11, P0 ;  /* 0x000000110200780c */ /* 0x000fc80000704270 */
[----:B------:R-:W-:-:S04]  /*4620*/  ISETP.LT.OR P0, PT, R3, 0x12, P0 ;  /* 0x000000120300780c */ /* 0x000fc80000701670 */
[----:B--2---:R-:W-:Y:S02]  /*4630*/  FSEL R12, R31, -INF , !P0 ;  /* 0xff8000001f0c7808 */ /* 0x004fe40004000000 */
[----:B------:R-:W-:Y:S01]  /*4640*/  PLOP3.LUT P0, PT, PT, PT, UP5, 0x40, 0x0 ;  /* 0x000000000000781c */ /* 0x000fe20003f0e858 */
[----:B------:R-:W-:Y:S01]  /*4650*/  LDSM.16.MT88.4 R28, [R237+0x900] ;  /* 0x00090000ed1c783b */ /* 0x000fe20000004200 */
[----:B------:R-:W-:Y:S02]  /*4660*/  UISETP.NE.AND UP5, UPT, UR13, URZ, UPT ;  /* 0x0000003f0d00728c */ /* 0x000fe4000bfa5270 */
[----:B------:R-:W-:-:S04]  /*4670*/  ISETP.GT.AND P0, PT, R2, 0x18, P0 ;  /* 0x000000180200780c */ /* 0x000fc80000704270 */
[----:B------:R-:W-:-:S04]  /*4680*/  ISETP.LT.OR P0, PT, R3, 0x19, P0 ;  /* 0x000000190300780c */ /* 0x000fc80000701670 */
[----:B------:R-:W-:Y:S02]  /*4690*/  FSEL R13, R42, -INF , !P0 ;  /* 0xff8000002a0d7808 */ /* 0x000fe40004000000 */
[----:B------:R-:W-:-:S04]  /*46a0*/  PLOP3.LUT P0, PT, PT, PT, UP4, 0x40, 0x0 ;  /* 0x000000000000781c */ /* 0x000fc80003f0e848 */
[----:B------:R-:W-:-:S04]  /*46b0*/  ISETP.GT.AND P0, PT, R2, 0x19, P0 ;  /* 0x000000190200780c */ /* 0x000fc80000704270 */
[----:B------:R-:W-:-:S04]  /*46c0*/  ISETP.LT.OR P0, PT, R3, 0x1a, P0 ;  /* 0x0000001a0300780c */ /* 0x000fc80000701670 */
[----:B------:R-:W-:Y:S02]  /*46d0*/  FSEL R14, R43, -INF , !P0 ;  /* 0xff8000002b0e7808 */ /* 0x000fe40004000000 */
[----:B------:R-:W-:Y:S01]  /*46e0*/  PLOP3.LUT P0, PT, PT, PT, UP3, 0x40, 0x0 ;  /* 0x000000000000781c */ /* 0x000fe20003f0e838 */
[----:B------:R-:W-:Y:S03]  /*46f0*/  LDSM.16.MT88.4 R40, [R240+0x900] ;  /* 0x00090000f028783b */ /* 0x000fe60000004200 */
        /* <DEDUP_REMOVED lines=13> */
[----:B------:R-:W-:Y:S02]  /*47d0*/  ISETP.GT.AND P0, PT, R2, 0x29, P0 ;  /* 0x000000290200780c */ /* 0x000fe40000704270 */
[----:B------:R-:W1:Y:S02]  /*47e0*/  SHFL.BFLY PT, R2, R133, 0x2, 0x1f ;  /* 0x0c401f0085027f89 */ /* 0x000e6400000e0000 */
[----:B------:R-:W-:-:S04]  /*47f0*/  ISETP.LT.OR P0, PT, R3, 0x2a, P0 ;  /* 0x0000002a0300780c */ /* 0x000fc80000701670 */
[----:B------:R-:W-:Y:S02]  /*4800*/  FSEL R85, R39, -INF , !P0 ;  /* 0xff80000027557808 */ /* 0x000fe40004000000 */
[----:B------:R-:W-:Y:S01]  /*4810*/  LDSM.16.MT88.4 R36, [R237+0x2100] ;  /* 0x00210000ed24783b */ /* 0x000fe20000004200 */
[----:B-1----:R-:W-:-:S05]  /*4820*/  FMNMX.FTZ R133, R133, R2, !PT ;  /* 0x0000000285857209 */ /* 0x002fca0007810000 */
[----:B------:R-:W1:Y:S02]  /*4830*/  SHFL.BFLY PT, R2, R133, 0x1, 0x1f ;  /* 0x0c201f0085027f89 */ /* 0x000e6400000e0000 */
[----:B-1----:R-:W-:Y:S02]  /*4840*/  FMNMX.FTZ R133, R133, R2, !PT ;  /* 0x0000000285857209 */ /* 0x002fe40007810000 */
[----:B------:R-:W-:Y:S02]  /*4850*/  FMNMX.FTZ R2, R8, R7, !PT ;  /* 0x0000000708027209 */ /* 0x000fe40007810000 */
[C---:B------:R-:W-:Y:S01]  /*4860*/  FSETP.NEU.FTZ.AND P0, PT, R133.reuse, -INF , PT ;  /* 0xff8000008500780b */ /* 0x040fe20003f1d000 */
[----:B------:R-:W-:Y:S01]  /*4870*/  FMUL.FTZ R3, R133, c[0x0][0x2d0] ;  /* 0x0000b40085037a20 */ /* 0x000fe20000410000 */
[----:B------:R-:W-:-:S04]  /*4880*/  FMNMX.FTZ R2, R6, R2, !PT ;  /* 0x0000000206027209 */ /* 0x000fc80007810000 */
[----:B------:R-:W-:Y:S02]  /*4890*/  FMNMX.FTZ R2, R10, R2, !PT ;  /* 0x000000020a027209 */ /* 0x000fe40007810000 */
[----:B------:R-:W-:Y:S02]  /*48a0*/  FSEL R3, R3, RZ, P0 ;  /* 0x000000ff03037208 */ /* 0x000fe40000000000 */
[----:B------:R-:W-:-:S03]  /*48b0*/  FMNMX.FTZ R2, R9, R2, !PT ;  /* 0x0000000209027209 */ /* 0x000fc60007810000 */
[--C-:B------:R-:W-:Y:S01]  /*48c0*/  FFMA.FTZ R16, R16, c[0x0][0x2d0], -R3.reuse ;  /* 0x0000b40010107a23 */ /* 0x100fe20000010803 */
[----:B------:R-:W-:Y:S01]  /*48d0*/  FMNMX.FTZ R2, R12, R2, !PT ;  /* 0x000000020c027209 */ /* 0x000fe20007810000 */
[--C-:B------:R-:W-:Y:S02]  /*48e0*/  FFMA.FTZ R19, R19, c[0x0][0x2d0], -R3.reuse ;  /* 0x0000b40013137a23 */ /* 0x100fe40000010803 */
[--C-:B------:R-:W-:Y:S01]  /*48f0*/  FFMA.FTZ R18, R18, c[0x0][0x2d0], -R3.reuse ;  /* 0x0000b40012127a23 */ /* 0x100fe20000010803 */
[----:B------:R-:W-:Y:S01]  /*4900*/  FMNMX.FTZ R2, R13, R2, !PT ;  /* 0x000000020d027209 */ /* 0x000fe20007810000 */
[--C-:B------:R-:W-:Y:S01]  /*4910*/  FFMA.FTZ R17, R17, c[0x0][0x2d0], -R3.reuse ;  /* 0x0000b40011117a23 */ /* 0x100fe20000010803 */
[----:B------:R-:W-:Y:S01]  /*4920*/  MUFU.EX2 R110, R16 ;  /* 0x00000010006e7308 */ /* 0x000fe20000000800 */
[--C-:B------:R-:W-:Y:S01]  /*4930*/  FFMA.FTZ R15, R15, c[0x0][0x2d0], -R3.reuse ;  /* 0x0000b4000f0f7a23 */ /* 0x100fe20000010803 */
[----:B------:R-:W-:Y:S01]  /*4940*/  FMNMX.FTZ R2, R14, R2, !PT ;  /* 0x000000020e027209 */ /* 0x000fe20007810000 */
[----:B------:R-:W-:-:S02]  /*4950*/  FFMA.FTZ R21, R21, c[0x0][0x2d0], -R3 ;  /* 0x0000b40015157a23 */ /* 0x000fc40000010803 */
[----:B------:R-:W-:Y:S01]  /*4960*/  FFMA.FTZ R20, R20, c[0x0][0x2d0], -R3 ;  /* 0x0000b40014147a23 */ /* 0x000fe20000010803 */
[----:B------:R-:W-:Y:S02]  /*4970*/  FMNMX.FTZ R2, R84, R2, !PT ;  /* 0x0000000254027209 */ /* 0x000fe40007810000 */
[----:B------:R-:W-:Y:S02]  /*4980*/  MUFU.EX2 R116, R19 ;  /* 0x0000001300747308 */ /* 0x000fe40000000800 */
[----:B------:R-:W-:-:S04]  /*4990*/  FMNMX.FTZ R2, R86, R2, !PT ;  /* 0x0000000256027209 */ /* 0x000fc80007810000 */
[----:B------:R-:W-:Y:S02]  /*49a0*/  FMNMX.FTZ R2, R88, R2, !PT ;  /* 0x0000000258027209 */ /* 0x000fe40007810000 */
[----:B------:R-:W-:Y:S02]  /*49b0*/  MUFU.EX2 R124, R18 ;  /* 0x00000012007c7308 */ /* 0x000fe40000000800 */
[----:B------:R-:W-:-:S05]  /*49c0*/  FMNMX.FTZ R2, R85, R2, !PT ;  /* 0x0000000255027209 */ /* 0x000fca0007810000 */
[----:B------:R-:W1:Y:S01]  /*49d0*/  SHFL.BFLY PT, R11, R2, 0x2, 0x1f ;  /* 0x0c401f00020b7f89 */ /* 0x000e6200000e0000 */
[----:B------:R2:W-:Y:S08]  /*49e0*/  MUFU.EX2 R128, R17 ;  /* 0x0000001100807308 */ /* 0x0005f00000000800 */
[----:B------:R-:W-:Y:S01]  /*49f0*/  MUFU.EX2 R109, R15 ;  /* 0x0000000f006d7308 */ /* 0x000fe20000000800 */
[----:B--2---:R-:W-:Y:S07]  /*4a00*/  LDSM.16.MT88.4 R16, [R237+0x100] ;  /* 0x00010000ed10783b */ /* 0x004fee0000004200 */
[----:B------:R-:W-:Y:S01]  /*4a10*/  MUFU.EX2 R108, R21 ;  /* 0x00000015006c7308 */ /* 0x000fe20000000800 */
[----:B-1----:R-:W-:-:S07]  /*4a20*/  FMNMX.FTZ R2, R2, R11, !PT ;  /* 0x0000000b02027209 */ /* 0x002fce0007810000 */
[----:B------:R-:W1:Y:S01]  /*4a30*/  MUFU.EX2 R117, R20 ;  /* 0x0000001400757308 */ /* 0x000e620000000800 */
[----:B------:R-:W2:Y:S02]  /*4a40*/  SHFL.BFLY PT, R132, R2, 0x1, 0x1f ;  /* 0x0c201f0002847f89 */ /* 0x000ea400000e0000 */
[----:B--2---:R-:W-:-:S04]  /*4a50*/  FMNMX.FTZ R132, R132, R2, !PT ;  /* 0x0000000284847209 */ /* 0x004fc80007810000 */
[C---:B------:R-:W-:Y:S01]  /*4a60*/  FSETP.NEU.FTZ.AND P0, PT, R132.reuse, -INF , PT ;  /* 0xff8000008400780b */ /* 0x040fe20003f1d000 */
[----:B------:R-:W-:-:S05]  /*4a70*/  FMUL.FTZ R2, R132, c[0x0][0x2d0] ;  /* 0x0000b40084027a20 */ /* 0x000fca0000410000 */
[----:B------:R-:W-:-:S05]  /*4a80*/  FSEL R2, R2, RZ, P0 ;  /* 0x000000ff02027208 */ /* 0x000fca0000000000 */
[--C-:B------:R-:W-:Y:S02]  /*4a90*/  FFMA.FTZ R8, R8, c[0x0][0x2d0], -R2.reuse ;  /* 0x0000b40008087a23 */ /* 0x100fe40000010802 */
[--C-:B------:R-:W-:Y:S02]  /*4aa0*/  FFMA.FTZ R7, R7, c[0x0][0x2d0], -R2.reuse ;  /* 0x0000b40007077a23 */ /* 0x100fe40000010802 */
[--C-:B------:R-:W-:Y:S01]  /*4ab0*/  FFMA.FTZ R6, R6, c[0x0][0x2d0], -R2.reuse ;  /* 0x0000b40006067a23 */ /* 0x100fe20000010802 */
[----:B------:R2:W-:Y:S01]  /*4ac0*/  MUFU.EX2 R77, R8 ;  /* 0x00000008004d7308 */ /* 0x0005e20000000800 */
[--C-:B------:R-:W-:Y:S01]  /*4ad0*/  FFMA.FTZ R4, R10, c[0x0][0x2d0], -R2.reuse ;  /* 0x0000b4000a047a23 */ /* 0x100fe20000010802 */
[----:B-1----:R-:W-:Y:S01]  /*4ae0*/  F2FP.PACK_AB R10, R117, R108 ;  /* 0x0000006c750a723e */ /* 0x002fe200000000ff */
[----:B------:R-:W-:-:S05]  /*4af0*/  FFMA.FTZ R0, R14, c[0x0][0x2d0], -R2 ;  /* 0x0000b4000e007a23 */ /* 0x000fca0000010802 */
[----:B------:R-:W-:Y:S08]  /*4b00*/  MUFU.EX2 R76, R7 ;  /* 0x00000007004c7308 */ /* 0x000ff00000000800 */
[----:B------:R-:W-:Y:S01]  /*4b10*/  MUFU.EX2 R78, R6 ;  /* 0x00000006004e7308 */ /* 0x000fe20000000800 */
[----:B--2---:R-:W-:-:S07]  /*4b20*/  F2FP.PACK_AB R8, R109, R110 ;  /* 0x0000006e6d08723e */ /* 0x004fce00000000ff */
[----:B------:R1:W2:Y:S08]  /*4b30*/  MUFU.EX2 R79, R4 ;  /* 0x00000004004f7308 */ /* 0x0002b00000000800 */
[----:B------:R-:W-:Y:S01]  /*4b40*/  MUFU.EX2 R82, R0 ;  /* 0x0000000000527308 */ /* 0x000fe20000000800 */
[----:B-1----:R-:W-:Y:S01]  /*4b50*/  FFMA.FTZ R4, R22, c[0x0][0x2d0], -R3 ;  /* 0x0000b40016047a23 */ /* 0x002fe20000010803 */
[----:B--2---:R-:W-:-:S06]  /*4b60*/  F2FP.PACK_AB R11, R79, R78 ;  /* 0x0000004e4f0b723e */ /* 0x004fcc00000000ff */
[----:B------:R1:W2:Y:S02]  /*4b70*/  MUFU.EX2 R129, R4 ;  /* 0x0000000400817308 */ /* 0x0002a40000000800 */
[----:B-1----:R-:W-:Y:S01]  /*4b80*/  FFMA.FTZ R4, R9, c[0x0][0x2d0], -R2 ;  /* 0x0000b40009047a23 */ /* 0x002fe20000010802 */
[----:B------:R-:W-:Y:S02]  /*4b90*/  F2FP.PACK_AB R9, R76, R77 ;  /* 0x0000004d4c09723e */ /* 0x000fe400000000ff */
[----:B--2---:R-:W-:-:S03]  /*4ba0*/  F2FP.PACK_AB R6, R129, R128 ;  /* 0x000000808106723e */ /* 0x004fc600000000ff */
[----:B------:R1:W-:Y:S02]  /*4bb0*/  MUFU.EX2 R80, R4 ;  /* 0x0000000400507308 */ /* 0x0003e40000000800 */
[C---:B------:R-:W-:Y:S08]  /*4bc0*/  HMMA.16816.F32 R20, R8.reuse, R16, RZ ;  /* 0x000000100814723c */ /* 0x040ff000000018ff */
[----:B------:R-:W-:Y:S01]  /*4bd0*/  HMMA.16816.F32 R16, R8, R18, RZ ;  /* 0x000000120810723c */ /* 0x000fe200000018ff */
[----:B-1----:R-:W-:-:S04]  /*4be0*/  FFMA.FTZ R4, R12, c[0x0][0x2d0], -R2 ;  /* 0x0000b4000c047a23 */ /* 0x002fc80000010802 */
[----:B------:R1:W2:Y:S03]  /*4bf0*/  MUFU.EX2 R81, R4 ;  /* 0x0000000400517308 */ /* 0x0002a60000000800 */
[----:B------:R-:W-:Y:S01]  /*4c00*/  HMMA.16816.F32 R60, R8, R34, RZ ;  /* 0x00000022083c723c */ /* 0x000fe200000018ff */
[----:B-1----:R-:W-:Y:S01]  /*4c10*/  FFMA.FTZ R4, R13, c[0x0][0x2d0], -R2 ;  /* 0x0000b4000d047a23 */ /* 0x002fe20000010802 */
[----:B--2---:R-:W-:-:S06]  /*4c20*/  F2FP.PACK_AB R5, R81, R80 ;  /* 0x000000505105723e */ /* 0x004fcc00000000ff */
[C---:B------:R-:W-:Y:S01]  /*4c30*/  HMMA.16816.F32 R12, R8.reuse, R32, RZ ;  /* 0x00000020080c723c */ /* 0x040fe200000018ff */
[----:B------:R1:W2:Y:S07]  /*4c40*/  MUFU.EX2 R83, R4 ;  /* 0x0000000400537308 */ /* 0x0002ae0000000800 */
[----:B------:R-:W-:Y:S01]  /*4c50*/  HMMA.16816.F32 R32, R8, R26, RZ ;  /* 0x0000001a0820723c */ /* 0x000fe200000018ff */
[----:B-1----:R-:W-:Y:S02]  /*4c60*/  F2FP.PACK_AB R4, R124, R116 ;  /* 0x000000747c04723e */ /* 0x002fe400000000ff */
[----:B--2---:R-:W-:-:S07]  /*4c70*/  F2FP.PACK_AB R7, R82, R83 ;  /* 0x000000535207723e */ /* 0x004fce00000000ff */
[C---:B------:R-:W-:Y:S08]  /*4c80*/  HMMA.16816.F32 R48, R4.reuse, R30, R16 ;  /* 0x0000001e0430723c */ /* 0x040ff00000001810 */
[----:B------:R-:W-:Y:S08]  /*4c90*/  HMMA.16816.F32 R148, R4, R68, R12 ;  /* 0x000000440494723c */ /* 0x000ff0000000180c */
[----:B------:R-:W-:Y:S08]  /*4ca0*/  HMMA.16816.F32 R12, R8, R72, RZ ;  /* 0x00000048080c723c */ /* 0x000ff000000018ff */
[----:B------:R-:W-:Y:S01]  /*4cb0*/  HMMA.16816.F32 R156, R4, R28, R20 ;  /* 0x0000001c049c723c */ /* 0x000fe20000001814 */
[----:B------:R-:W-:Y:S01]  /*4cc0*/  IMAD.MOV.U32 R123, RZ, RZ, R50 ;  /* 0x000000ffff7b7224 */ /* 0x000fe200078e0032 */
[----:B------:R-:W-:Y:S01]  /*4cd0*/  MOV R122, R51 ;  /* 0x00000033007a7202 */ /* 0x000fe20000000f00 */
[----:B------:R-:W-:-:S02]  /*4ce0*/  IMAD.MOV.U32 R121, RZ, RZ, R48 ;  /* 0x000000ffff797224 */ /* 0x000fc400078e0030 */
[----:B------:R-:W-:-:S03]  /*4cf0*/  IMAD.MOV.U32 R120, RZ, RZ, R49 ;  /* 0x000000ffff787224 */ /* 0x000fc600078e0031 */
[C---:B------:R-:W-:Y:S08]  /*4d00*/  HMMA.16816.F32 R20, R8.reuse, R64, RZ ;  /* 0x000000400814723c */ /* 0x040ff000000018ff */
[C---:B------:R-:W-:Y:S08]  /*4d10*/  HMMA.16816.F32 R48, R8.reuse, R24, RZ ;  /* 0x000000180830723c */ /* 0x040ff000000018ff */
[C---:B------:R-:W-:Y:S08]  /*4d20*/  HMMA.16816.F32 R28, R8.reuse, R56, RZ ;  /* 0x00000038081c723c */ /* 0x040ff000000018ff */
[----:B------:R-:W-:Y:S08]  /*4d30*/  HMMA.16816.F32 R24, R8, R58, RZ ;  /* 0x0000003a0818723c */ /* 0x000ff000000018ff */
[----:B------:R-:W-:Y:S08]  /*4d40*/  HMMA.16816.F32 R12, R4, R52, R12 ;  /* 0x00000034040c723c */ /* 0x000ff0000000180c */
[C---:B------:R-:W-:Y:S08]  /*4d50*/  HMMA.16816.F32 R56, R8.reuse, R74, RZ ;  /* 0x0000004a0838723c */ /* 0x040ff000000018ff */
[----:B------:R-:W-:Y:S01]  /*4d60*/  HMMA.16816.F32 R16, R8, R66, RZ ;  /* 0x000000420810723c */ /* 0x000fe200000018ff */
[----:B------:R-:W1:Y:S07]  /*4d70*/  LDSM.16.MT88.4 R64, [R241+0x1900] ;  /* 0x00190000f140783b */ /* 0x000e6e0000004200 */
[----:B------:R-:W-:Y:S01]  /*4d80*/  HMMA.16816.F32 R20, R4, R36, R20 ;  /* 0x000000240414723c */ /* 0x000fe20000001814 */
[----:B------:R-:W-:Y:S01]  /*4d90*/  IMAD.MOV.U32 R99, RZ, RZ, R13 ;  /* 0x000000ffff637224 */ /* 0x000fe200078e000d */
[----:B------:R-:W-:Y:S01]  /*4da0*/  MOV R98, R12 ;  /* 0x0000000c00627202 */ /* 0x000fe20000000f00 */
[----:B------:R-:W-:-:S02]  /*4db0*/  IMAD.MOV.U32 R161, RZ, RZ, R14 ;  /* 0x000000ffffa17224 */ /* 0x000fc400078e000e */
[----:B------:R-:W-:-:S03]  /*4dc0*/  IMAD.MOV.U32 R160, RZ, RZ, R15 ;  /* 0x000000ffffa07224 */ /* 0x000fc600078e000f */
[C---:B------:R-:W-:Y:S01]  /*4dd0*/  HMMA.16816.F32 R12, R4.reuse, R54, R56 ;  /* 0x00000036040c723c */ /* 0x040fe20000001838 */
[----:B------:R-:W-:Y:S04]  /*4de0*/  LDSM.16.MT88.4 R52, [R238+0x3100] ;  /* 0x00310000ee34783b */ /* 0x000fe80000004200 */
[----:B------:R-:W-:Y:S03]  /*4df0*/  LDSM.16.MT88.4 R56, [R241+0x3100] ;  /* 0x00310000f138783b */ /* 0x000fe60000004200 */
[C---:B------:R-:W-:Y:S08]  /*4e00*/  HMMA.16816.F32 R24, R4.reuse, R42, R24 ;  /* 0x0000002a0418723c */ /* 0x040ff00000001818 */
[----:B------:R-:W-:Y:S01]  /*4e10*/  MOV R147, R20 ;  /* 0x0000001400937202 */ /* 0x000fe20000000f00 */
[----:B------:R-:W-:Y:S01]  /*4e20*/  IMAD.MOV.U32 R146, RZ, RZ, R21 ;  /* 0x000000ffff927224 */ /* 0x000fe200078e0015 */
[----:B------:R-:W-:Y:S01]  /*4e30*/  MOV R144, R23 ;  /* 0x0000001700907202 */ /* 0x000fe20000000f00 */
[----:B------:R-:W-:Y:S01]  /*4e40*/  IMAD.MOV.U32 R145, RZ, RZ, R22 ;  /* 0x000000ffff917224 */ /* 0x000fe200078e0016 */
[C---:B------:R-:W-:Y:S01]  /*4e50*/  HMMA.16816.F32 R16, R4.reuse, R38, R16 ;  /* 0x000000260410723c */ /* 0x040fe20000001810 */
[----:B------:R-:W2:Y:S03]  /*4e60*/  LDSM.16.MT88.4 R20, [R241+0x2100] ;  /* 0x00210000f114783b */ /* 0x000ea60000004200 */
[----:B------:R-:W-:Y:S01]  /*4e70*/  MOV R135, R12 ;  /* 0x0000000c00877202 */ /* 0x000fe20000000f00 */
[----:B------:R-:W-:Y:S01]  /*4e80*/  IMAD.MOV.U32 R134, RZ, RZ, R13 ;  /* 0x000000ffff867224 */ /* 0x000fe200078e000d */
[----:B------:R-:W-:Y:S01]  /*4e90*/  MOV R130, R15 ;  /* 0x0000000f00827202 */ /* 0x000fe20000000f00 */
[----:B------:R-:W-:Y:S01]  /*4ea0*/  IMAD.MOV.U32 R131, RZ, RZ, R14 ;  /* 0x000000ffff837224 */ /* 0x000fe200078e000e */
[----:B------:R-:W-:Y:S01]  /*4eb0*/  HMMA.16816.F32 R136, R4, R70, R60 ;  /* 0x000000460488723c */ /* 0x000fe2000000183c */
[----:B------:R-:W3:Y:S03]  /*4ec0*/  LDSM.16.MT88.4 R60, [R240+0x1900] ;  /* 0x00190000f03c783b */ /* 0x000ee60000004200 */
[----:B------:R-:W-:Y:S01]  /*4ed0*/  IMAD.MOV.U32 R168, RZ, RZ, R26 ;  /* 0x000000ffffa87224 */ /* 0x000fe200078e001a */
[----:B------:R-:W-:Y:S01]  /*4ee0*/  MOV R127, R27 ;  /* 0x0000001b007f7202 */ /* 0x000fe20000000f00 */
[----:B------:R-:W-:Y:S01]  /*4ef0*/  IMAD.MOV.U32 R126, RZ, RZ, R24 ;  /* 0x000000ffff7e7224 */ /* 0x000fe200078e0018 */
[----:B------:R-:W-:Y:S01]  /*4f00*/  LDSM.16.MT88.4 R36, [R237+0x3900] ;  /* 0x00390000ed24783b */ /* 0x000fe20000004200 */
[----:B-1----:R-:W-:Y:S01]  /*4f10*/  HMMA.16816.F32 R12, R8, R66, RZ ;  /* 0x00000042080c723c */ /* 0x002fe200000018ff */
[----:B------:R-:W-:-:S02]  /*4f20*/  IMAD.MOV.U32 R125, RZ, RZ, R25 ;  /* 0x000000ffff7d7224 */ /* 0x000fc400078e0019 */
[----:B------:R-:W1:Y:S05]  /*4f30*/  LDSM.16.MT88.4 R24, [R237+0x3100] ;  /* 0x00310000ed18783b */ /* 0x000e6a0000004200 */
[----:B------:R-:W-:Y:S01]  /*4f40*/  IMAD.MOV.U32 R172, RZ, RZ, R18 ;  /* 0x000000ffffac7224 */ /* 0x000fe200078e0012 */
[----:B------:R-:W-:Y:S01]  /*4f50*/  MOV R170, R16 ;  /* 0x0000001000aa7202 */ /* 0x000fe20000000f00 */
[----:B------:R-:W-:Y:S01]  /*4f60*/  IMAD.MOV.U32 R171, RZ, RZ, R19 ;  /* 0x000000ffffab7224 */ /* 0x000fe200078e0013 */
[----:B------:R-:W-:Y:S01]  /*4f70*/  HMMA.16816.F32 R92, R4, R46, R32 ;  /* 0x0000002e045c723c */ /* 0x000fe20000001820 */
[----:B------:R-:W-:-:S07]  /*4f80*/  IMAD.MOV.U32 R169, RZ, RZ, R17 ;  /* 0x000000ffffa97224 */ /* 0x000fce00078e0011 */
[----:B------:R-:W-:Y:S08]  /*4f90*/  HMMA.16816.F32 R16, R8, R64, RZ ;  /* 0x000000400810723c */ /* 0x000ff000000018ff */
[C---:B--2---:R-:W-:Y:S08]  /*4fa0*/  HMMA.16816.F32 R12, R4.reuse, R22, R12 ;  /* 0x00000016040c723c */ /* 0x044ff0000000180c */
[----:B------:R-:W-:Y:S01]  /*4fb0*/  HMMA.16816.F32 R28, R4, R40, R28 ;  /* 0x00000028041c723c */ /* 0x000fe2000000181c */
[----:B------:R-:W2:Y:S01]  /*4fc0*/  LDSM.16.MT88.4 R40, [R240+0x2100] ;  /* 0x00210000f028783b */ /* 0x000ea20000004200 */
[----:B------:R-:W-:Y:S01]  /*4fd0*/  MOV R155, R92 ;  /* 0x0000005c009b7202 */ /* 0x000fe20000000f00 */
[----:B------:R-:W-:Y:S01]  /*4fe0*/  IMAD.MOV.U32 R154, RZ, RZ, R93 ;  /* 0x000000ffff9a7224 */ /* 0x000fe200078e005d */
[----:B------:R-:W-:Y:S01]  /*4ff0*/  MOV R152, R95 ;  /* 0x0000005f00987202 */ /* 0x000fe20000000f00 */
[----:B------:R-:W-:-:S03]  /*5000*/  IMAD.MOV.U32 R153, RZ, RZ, R94 ;  /* 0x000000ffff997224 */ /* 0x000fc600078e005e */
[C---:B------:R-:W-:Y:S01]  /*5010*/  HMMA.16816.F32 R140, R4.reuse, R44, R48 ;  /* 0x0000002c048c723c */ /* 0x040fe20000001830 */
[----:B------:R-:W-:Y:S07]  /*5020*/  LDSM.16.MT88.4 R48, [R238+0x3900] ;  /* 0x00390000ee30783b */ /* 0x000fee0000004200 */
[----:B------:R-:W-:Y:S01]  /*5030*/  HMMA.16816.F32 R44, R4, R20, R16 ;  /* 0x00000014042c723c */ /* 0x000fe20000001810 */
[----:B------:R-:W-:Y:S01]  /*5040*/  IMAD.MOV.U32 R93, RZ, RZ, R14 ;  /* 0x000000ffff5d7224 */ /* 0x000fe200078e000e */
[----:B------:R-:W-:Y:S01]  /*5050*/  MOV R92, R15 ;  /* 0x0000000f005c7202 */ /* 0x000fe20000000f00 */
[----:B------:R-:W-:-:S02]  /*5060*/  IMAD.MOV.U32 R67, RZ, RZ, R13 ;  /* 0x000000ffff437224 */ /* 0x000fc400078e000d */
[----:B------:R-:W-:-:S03]  /*5070*/  IMAD.MOV.U32 R66, RZ, RZ, R12 ;  /* 0x000000ffff427224 */ /* 0x000fc600078e000c */
[----:B---3--:R-:W-:Y:S01]  /*5080*/  HMMA.16816.F32 R32, R8, R60, RZ ;  /* 0x0000003c0820723c */ /* 0x008fe200000018ff */
[----:B------:R-:W-:Y:S01]  /*5090*/  IMAD.MOV.U32 R119, RZ, RZ, R30 ;  /* 0x000000ffff777224 */ /* 0x000fe200078e001e */
[----:B------:R-:W-:Y:S01]  /*50a0*/  MOV R111, R28 ;  /* 0x0000001c006f7202 */ /* 0x000fe20000000f00 */
[----:B------:R-:W-:Y:S02]  /*50b0*/  IMAD.MOV.U32 R118, RZ, RZ, R31 ;  /* 0x000000ffff767224 */ /* 0x000fe400078e001f */
[----:B------:R-:W-:-:S03]  /*50c0*/  IMAD.MOV.U32 R103, RZ, RZ, R29 ;  /* 0x000000ffff677224 */ /* 0x000fc600078e001d */
[C---:B-1----:R-:W-:Y:S08]  /*50d0*/  HMMA.16816.F32 R12, R8.reuse, R26, RZ ;  /* 0x0000001a080c723c */ /* 0x042ff000000018ff */
[----:B------:R-:W-:Y:S01]  /*50e0*/  HMMA.16816.F32 R16, R8, R24, RZ ;  /* 0x000000180810723c */ /* 0x000fe200000018ff */
[----:B------:R-:W-:Y:S01]  /*50f0*/  IMAD.MOV.U32 R97, RZ, RZ, R45 ;  /* 0x000000ffff617224 */ /* 0x000fe200078e002d */
[----:B------:R-:W-:Y:S01]  /*5100*/  MOV R95, R47 ;  /* 0x0000002f005f7202 */ /* 0x000fe20000000f00 */
[----:B------:R-:W-:-:S02]  /*5110*/  IMAD.MOV.U32 R96, RZ, RZ, R46 ;  /* 0x000000ffff607224 */ /* 0x000fc400078e002e */
[----:B------:R-:W-:Y:S02]  /*5120*/  IMAD.MOV.U32 R94, RZ, RZ, R44 ;  /* 0x000000ffff5e7224 */ /* 0x000fe400078e002c */
[----:B------:R-:W-:Y:S01]  /*5130*/  LDSM.16.MT88.4 R44, [R241+0x3900] ;  /* 0x00390000f12c783b */ /* 0x000fe20000004200 */
[----:B------:R-:W-:Y:S03]  /*5140*/  HMMA.16816.F32 R28, R8, R62, RZ ;  /* 0x0000003e081c723c */ /* 0x000fe600000018ff */
[----:B------:R-:W1:Y:S05]  /*5150*/  LDSM.16.MT88.4 R60, [R240+0x3100] ;  /* 0x00310000f03c783b */ /* 0x000e6a0000004200 */
[----:B--2---:R-:W-:Y:S01]  /*5160*/  HMMA.16816.F32 R72, R4, R40, R32 ;  /* 0x000000280448723c */ /* 0x004fe20000001820 */
[----:B------:R-:W2:Y:S07]  /*5170*/  LDSM.16.MT88.4 R32, [R237+0x4900] ;  /* 0x00490000ed20783b */ /* 0x000eae0000004200 */
[----:B------:R-:W-:Y:S07]  /*5180*/  HMMA.16816.F32 R24, R8, R54, RZ ;  /* 0x000000360818723c */ /* 0x000fee00000018ff */
[----:B------:R-:W-:Y:S01]  /*5190*/  MOV R55, R95 ;  /* 0x0000005f00377202 */ /* 0x000fe20000000f00 */
[----:B------:R-:W-:Y:S01]  /*51a0*/  HMMA.16816.F32 R12, R4, R38, R12 ;  /* 0x00000026040c723c */ /* 0x000fe2000000180c */
[----:B------:R-:W-:-:S06]  /*51b0*/  IMAD.MOV.U32 R54, RZ, RZ, R96 ;  /* 0x000000ffff367224 */ /* 0x000fcc00078e0060 */
[----:B------:R-:W-:Y:S01]  /*51c0*/  IMAD.MOV.U32 R38, RZ, RZ, R121 ;  /* 0x000000ffff267224 */ /* 0x000fe200078e0079 */
[----:B------:R-:W-:Y:S01]  /*51d0*/  HMMA.16816.F32 R20, R4, R36, R16 ;  /* 0x000000240414723c */ /* 0x000fe20000001810 */
[----:B------:R-:W-:-:S07]  /*51e0*/  MOV R39, R120 ;  /* 0x0000007800277202 */ /* 0x000fce0000000f00 */
[----:B------:R-:W-:Y:S01]  /*51f0*/  HMMA.16816.F32 R68, R4, R42, R28 ;  /* 0x0000002a0444723c */ /* 0x000fe2000000181c */
[----:B------:R-:W3:Y:S07]  /*5200*/  LDSM.16.MT88.4 R40, [R240+0x3900] ;  /* 0x00390000f028783b */ /* 0x000eee0000004200 */
[----:B------:R-:W-:Y:S01]  /*5210*/  HMMA.16816.F32 R16, R8, R58, RZ ;  /* 0x0000003a0810723c */ /* 0x000fe200000018ff */
[----:B------:R-:W-:Y:S01]  /*5220*/  IMAD.MOV.U32 R102, RZ, RZ, R14 ;  /* 0x000000ffff667224 */ /* 0x000fe200078e000e */
[----:B------:R-:W-:Y:S01]  /*5230*/  MOV R100, R12 ;  /* 0x0000000c00647202 */ /* 0x000fe20000000f00 */
[----:B------:R-:W-:-:S02]  /*5240*/  IMAD.MOV.U32 R101, RZ, RZ, R15 ;  /* 0x000000ffff657224 */ /* 0x000fc400078e000f */
[----:B------:R-:W-:Y:S02]  /*5250*/  IMAD.MOV.U32 R0, RZ, RZ, R13 ;  /* 0x000000ffff007224 */ /* 0x000fe400078e000d */
[----:B------:R-:W-:Y:S01]  /*5260*/  IMAD.MOV.U32 R58, RZ, RZ, R93 ;  /* 0x000000ffff3a7224 */ /* 0x000fe200078e005d */
[C---:B------:R-:W-:Y:S01]  /*5270*/  HMMA.16816.F32 R28, R8.reuse, R52, RZ ;  /* 0x00000034081c723c */ /* 0x040fe200000018ff */
[----:B------:R-:W-:Y:S01]  /*5280*/  MOV R59, R92 ;  /* 0x0000005c003b7202 */ /* 0x000fe20000000f00 */
[----:B------:R-:W-:Y:S01]  /*5290*/  IMAD.MOV.U32 R64, RZ, RZ, R23 ;  /* 0x000000ffff407224 */ /* 0x000fe200078e0017 */
[----:B------:R-:W-:Y:S01]  /*52a0*/  MOV R65, R22 ;  /* 0x0000001600417202 */ /* 0x000fe20000000f00 */
[----:B------:R-:W-:Y:S01]  /*52b0*/  IMAD.MOV.U32 R37, RZ, RZ, R21 ;  /* 0x000000ffff257224 */ /* 0x000fe200078e0015 */
[----:B------:R-:W-:Y:S02]  /*52c0*/  MOV R36, R20 ;  /* 0x0000001400247202 */ /* 0x000fe40000000f00 */
[----:B------:R-:W-:Y:S01]  /*52d0*/  IMAD.MOV.U32 R52, RZ, RZ, R94 ;  /* 0x000000ffff347224 */ /* 0x000fe200078e005e */
[----:B-1----:R-:W-:Y:S01]  /*52e0*/  HMMA.16816.F32 R12, R8, R60, RZ ;  /* 0x0000003c080c723c */ /* 0x002fe200000018ff */
[----:B------:R-:W-:-:S06]  /*52f0*/  IMAD.MOV.U32 R53, RZ, RZ, R97 ;  /* 0x000000ffff357224 */ /* 0x000fcc00078e0061 */
[----:B------:R-:W-:Y:S01]  /*5300*/  IMAD.MOV.U32 R60, RZ, RZ, R66 ;  /* 0x000000ffff3c7224 */ /* 0x000fe200078e0042 */
[----:B------:R-:W-:Y:S01]  /*5310*/  HMMA.16816.F32 R92, R4, R50, R24 ;  /* 0x00000032045c723c */ /* 0x000fe20000001818 */
[----:B------:R-:W1:Y:S01]  /*5320*/  LDSM.16.MT88.4 R24, [R237+0x5100] ;  /* 0x00510000ed18783b */ /* 0x000e620000004200 */
[----:B------:R-:W-:Y:S01]  /*5330*/  IMAD.MOV.U32 R61, RZ, RZ, R67 ;  /* 0x000000ffff3d7224 */ /* 0x000fe200078e0043 */
[----:B------:R-:W-:Y:S01]  /*5340*/  MOV R66, R111 ;  /* 0x0000006f00427202 */ /* 0x000fe20000000f00 */
[----:B------:R-:W-:-:S03]  /*5350*/  IMAD.MOV.U32 R67, RZ, RZ, R103 ;  /* 0x000000ffff437224 */ /* 0x000fc600078e0067 */
[----:B------:R-:W-:Y:S01]  /*5360*/  IMAD.MOV.U32 R50, RZ, RZ, R168 ;  /* 0x000000ffff327224 */ /* 0x000fe200078e00a8 */
[----:B------:R-:W-:Y:S01]  /*5370*/  HMMA.16816.F32 R20, R8, R56, RZ ;  /* 0x000000380814723c */ /* 0x000fe200000018ff */
[----:B------:R-:W-:-:S06]  /*5380*/  MOV R51, R127 ;  /* 0x0000007f00337202 */ /* 0x000fcc0000000f00 */
[----:B------:R-:W-:Y:S01]  /*5390*/  IMAD.MOV.U32 R57, RZ, RZ, R99 ;  /* 0x000000ffff397224 */ /* 0x000fe200078e0063 */
[----:B------:R-:W-:Y:S01]  /*53a0*/  MOV R56, R98 ;  /* 0x0000006200387202 */ /* 0x000fe20000000f00 */
[C---:B------:R-:W-:Y:S07]  /*53b0*/  HMMA.16816.F32 R112, R4.reuse, R46, R16 ;  /* 0x0000002e0470723c */ /* 0x040fee0000001810 */
[----:B------:R-:W-:Y:S01]  /*53c0*/  IMAD.MOV.U32 R46, RZ, RZ, R172 ;  /* 0x000000ffff2e7224 */ /* 0x000fe200078e00ac */
[----:B------:R-:W-:Y:S01]  /*53d0*/  HMMA.16816.F32 R96, R4, R48, R28 ;  /* 0x000000300460723c */ /* 0x000fe2000000181c */
[----:B------:R-:W4:Y:S01]  /*53e0*/  LDSM.16.MT88.4 R28, [R238+0x4900] ;  /* 0x00490000ee1c783b */ /* 0x000f220000004200 */
[----:B------:R-:W-:-:S05]  /*53f0*/  IMAD.MOV.U32 R47, RZ, RZ, R171 ;  /* 0x000000ffff2f7224 */ /* 0x000fca00078e00ab */
[----:B------:R-:W-:Y:S01]  /*5400*/  IMAD.MOV.U32 R48, RZ, RZ, R126 ;  /* 0x000000ffff307224 */ /* 0x000fe200078e007e */
[----:B--2---:R-:W-:Y:S01]  /*5410*/  HMMA.16816.F32 R16, R8, R32, RZ ;  /* 0x000000200810723c */ /* 0x004fe200000018ff */
[----:B------:R-:W-:-:S06]  /*5420*/  IMAD.MOV.U32 R49, RZ, RZ, R125 ;  /* 0x000000ffff317224 */ /* 0x000fcc00078e007d */
[----:B------:R-:W-:Y:S01]  /*5430*/  IMAD.MOV.U32 R32, RZ, RZ, R102 ;  /* 0x000000ffff207224 */ /* 0x000fe200078e0066 */
[----:B---3--:R-:W-:Y:S01]  /*5440*/  HMMA.16816.F32 R104, R4, R40, R12 ;  /* 0x000000280468723c */ /* 0x008fe2000000180c */
[----:B------:R-:W-:-:S06]  /*5450*/  MOV R33, R101 ;  /* 0x0000006500217202 */ /* 0x000fcc0000000f00 */
[----:B------:R-:W-:Y:S01]  /*5460*/  MOV R40, R65 ;  /* 0x0000004100287202 */ /* 0x000fe20000000f00 */
[----:B------:R-:W-:Y:S01]  /*5470*/  HMMA.16816.F32 R12, R8, R34, RZ ;  /* 0x00000022080c723c */ /* 0x000fe200000018ff */
[----:B------:R-:W-:Y:S02]  /*5480*/  IMAD.MOV.U32 R41, RZ, RZ, R64 ;  /* 0x000000ffff297224 */ /* 0x000fe400078e0040 */
[----:B------:R-:W-:Y:S02]  /*5490*/  IMAD.MOV.U32 R64, RZ, RZ, R119 ;  /* 0x000000ffff407224 */ /* 0x000fe400078e0077 */
[----:B------:R-:W-:Y:S02]  /*54a0*/  IMAD.MOV.U32 R65, RZ, RZ, R118 ;  /* 0x000000ffff417224 */ /* 0x000fe400078e0076 */
[----:B------:R-:W-:Y:S01]  /*54b0*/  IMAD.MOV.U32 R35, RZ, RZ, R0 ;  /* 0x000000ffff237224 */ /* 0x000fe200078e0000 */
[----:B-1----:R-:W-:Y:S01]  /*54c0*/  HMMA.16816.F32 R172, R4, R24, R16 ;  /* 0x0000001804ac723c */ /* 0x002fe20000001810 */
[----:B------:R-:W1:Y:S01]  /*54d0*/  LDSM.16.MT88.4 R16, [R238+0x5100] ;  /* 0x00510000ee10783b */ /* 0x000e620000004200 */
[----:B------:R-:W-:-:S02]  /*54e0*/  FADD.FTZ R0, R110, R109 ;  /* 0x0000006d6e007221 */ /* 0x000fc40000010000 */
[----:B------:R-:W-:Y:S02]  /*54f0*/  IMAD.MOV.U32 R34, RZ, RZ, R100 ;  /* 0x000000ffff227224 */ /* 0x000fe400078e0064 */
[----:B------:R-:W-:Y:S02]  /*5500*/  FADD.FTZ R0, R108, R0 ;  /* 0x000000006c007221 */ /* 0x000fe40000010000 */
[----:B------:R-:W-:Y:S02]  /*5510*/  HMMA.16816.F32 R176, R4, R44, R20 ;  /* 0x0000002c04b0723c */ /* 0x000fe40000001814 */
[----:B------:R-:W-:-:S04]  /*5520*/  FADD.FTZ R0, R117, R0 ;  /* 0x0000000075007221 */ /* 0x000fc80000010000 */
[----:B------:R-:W-:Y:S01]  /*5530*/  FADD.FTZ R0, R116, R0 ;  /* 0x0000000074007221 */ /* 0x000fe20000010000 */
[----:B------:R-:W-:Y:S01]  /*5540*/  MOV R44, R170 ;  /* 0x000000aa002c7202 */ /* 0x000fe20000000f00 */
[----:B------:R-:W-:Y:S01]  /*5550*/  HMMA.16816.F32 R20, R8, R62, RZ ;  /* 0x0000003e0814723c */ /* 0x000fe200000018ff */
[----:B------:R-:W-:Y:S02]  /*5560*/  IMAD.MOV.U32 R45, RZ, RZ, R169 ;  /* 0x000000ffff2d7224 */ /* 0x000fe400078e00a9 */
[----:B------:R-:W-:Y:S02]  /*5570*/  FADD.FTZ R24, R124, R0 ;  /* 0x000000007c187221 */ /* 0x000fe40000010000 */
[----:B------:R-:W-:Y:S01]  /*5580*/  FADD.FTZ R0, R77, R76 ;  /* 0x0000004c4d007221 */ /* 0x000fe20000010000 */
[----:B------:R-:W-:Y:S01]  /*5590*/  MOV R76, R34 ;  /* 0x00000022004c7202 */ /* 0x000fe20000000f00 */
[----:B------:R-:W-:Y:S01]  /*55a0*/  IMAD.MOV.U32 R63, RZ, RZ, R37 ;  /* 0x000000ffff3f7224 */ /* 0x000fe200078e0025 */
[----:B------:R-:W-:Y:S01]  /*55b0*/  MOV R62, R36 ;  /* 0x00000024003e7202 */ /* 0x000fe20000000f00 */
[----:B------:R-:W-:Y:S01]  /*55c0*/  IMAD.MOV.U32 R37, RZ, RZ, R122 ;  /* 0x000000ffff257224 */ /* 0x000fe200078e007a */
[----:B------:R-:W-:Y:S01]  /*55d0*/  MOV R36, R123 ;  /* 0x0000007b00247202 */ /* 0x000fe20000000f00 */
[----:B------:R-:W-:Y:S01]  /*55e0*/  FADD.FTZ R0, R78, R0 ;  /* 0x000000004e007221 */ /* 0x000fe20000010000 */
[----:B------:R-:W-:Y:S01]  /*55f0*/  HMMA.16816.F32 R120, R4, R26, R12 ;  /* 0x0000001a0478723c */ /* 0x000fe2000000180c */
[----:B------:R-:W-:-:S02]  /*5600*/  IMAD.MOV.U32 R78, RZ, RZ, R32 ;  /* 0x000000ffff4e7224 */ /* 0x000fc400078e0020 */
[----:B------:R-:W-:Y:S01]  /*5610*/  IMAD.MOV.U32 R32, RZ, RZ, R62 ;  /* 0x000000ffff207224 */ /* 0x000fe200078e003e */
[----:B------:R-:W-:Y:S01]  /*5620*/  MOV R62, R40 ;  /* 0x00000028003e7202 */ /* 0x000fe20000000f00 */
[----:B------:R-:W-:Y:S02]  /*5630*/  IMAD.MOV.U32 R77, RZ, RZ, R35 ;  /* 0x000000ffff4d7224 */ /* 0x000fe400078e0023 */
[----:B------:R-:W-:Y:S01]  /*5640*/  FADD.FTZ R24, R128, R24 ;  /* 0x0000001880187221 */ /* 0x000fe20000010000 */
[----:B----4-:R-:W-:Y:S08]  /*5650*/  HMMA.16816.F32 R12, R8, R28, RZ ;  /* 0x0000001c080c723c */ /* 0x010ff000000018ff */
[----:B------:R-:W-:Y:S01]  /*5660*/  HMMA.16816.F32 R100, R4, R42, R20 ;  /* 0x0000002a0464723c */ /* 0x000fe20000001814 */
[----:B------:R-:W2:Y:S01]  /*5670*/  LDSM.16.MT88.4 R20, [R241+0x4900] ;  /* 0x00490000f114783b */ /* 0x000ea20000004200 */
[----:B------:R-:W-:-:S02]  /*5680*/  IMAD.MOV.U32 R34, RZ, RZ, R36 ;  /* 0x000000ffff227224 */ /* 0x000fc400078e0024 */
[----:B------:R-:W-:Y:S11]  /*5690*/  IMAD.MOV.U32 R40, RZ, RZ, R58 ;  /* 0x000000ffff287224 */ /* 0x000ff600078e003a */
[----:B------:R-:W-:Y:S01]  /*56a0*/  @!UPT UIADD3 URZ, URZ, URZ, URZ ;  /* 0x0000003f3f3ff290 */ /* 0x000fe2000fffe03f */
[----:B-1----:R-:W-:Y:S01]  /*56b0*/  HMMA.16816.F32 R108, R4, R16, R12 ;  /* 0x00000010046c723c */ /* 0x002fe2000000180c */
[----:B------:R-:W-:Y:S01]  /*56c0*/  MOV R35, R37 ;  /* 0x0000002500237202 */ /* 0x000fe20000000f00 */
[----:B------:R-:W-:Y:S01]  /*56d0*/  IMAD.MOV.U32 R28, RZ, RZ, R155 ;  /* 0x000000ffff1c7224 */ /* 0x000fe200078e009b */
[----:B------:R-:W-:Y:S02]  /*56e0*/  MOV R36, R147 ;  /* 0x0000009300247202 */ /* 0x000fe40000000f00 */
[----:B------:R-:W-:Y:S01]  /*56f0*/  MOV R29, R154 ;  /* 0x0000009a001d7202 */ /* 0x000fe20000000f00 */
[----:B------:R-:W-:Y:S02]  /*5700*/  IMAD.MOV.U32 R43, RZ, RZ, R65 ;  /* 0x000000ffff2b7224 */ /* 0x000fe400078e0041 */
[----:B------:R-:W-:Y:S01]  /*5710*/  HMMA.16816.F32 R12, R8, R30, RZ ;  /* 0x0000001e080c723c */ /* 0x000fe200000018ff */
[----:B------:R-:W-:Y:S01]  /*5720*/  MOV R42, R64 ;  /* 0x00000040002a7202 */ /* 0x000fe20000000f00 */
[----:B------:R-:W-:Y:S11]  /*5730*/  IMAD.MOV.U32 R58, RZ, RZ, R161 ;  /* 0x000000ffff3a7224 */ /* 0x000ff600078e00a1 */
[----:B------:R-:W-:Y:S11]  /*5740*/  @!UPT UIADD3 URZ, URZ, URZ, URZ ;  /* 0x0000003f3f3ff290 */ /* 0x000ff6000fffe03f */
[----:B------:R-:W-:Y:S01]  /*5750*/  HMMA.16816.F32 R116, R4, R18, R12 ;  /* 0x000000120474723c */ /* 0x000fe2000000180c */
[----:B------:R-:W1:Y:S01]  /*5760*/  LDSM.16.MT88.4 R16, [R241+0x5100] ;  /* 0x00510000f110783b */ /* 0x000e620000004200 */
[----:B------:R-:W-:Y:S02]  /*5770*/  IMAD.MOV.U32 R37, RZ, RZ, R146 ;  /* 0x000000ffff257224 */ /* 0x000fe400078e0092 */
[----:B------:R-:W-:Y:S01]  /*5780*/  IMAD.MOV.U32 R30, RZ, RZ, R153 ;  /* 0x000000ffff1e7224 */ /* 0x000fe200078e0099 */
[----:B------:R-:W-:Y:S01]  /*5790*/  MOV R65, R134 ;  /* 0x0000008600417202 */ /* 0x000fe20000000f00 */
[----:B------:R-:W-:Y:S01]  /*57a0*/  IMAD.MOV.U32 R31, RZ, RZ, R152 ;  /* 0x000000ffff1f7224 */ /* 0x000fe200078e0098 */
[----:B------:R3:W5:Y:S01]  /*57b0*/  LDL.LU R161, [R1+0x74] ;  /* 0x0000740001a17983 */ /* 0x0007620000300800 */
[----:B--2---:R-:W-:Y:S03]  /*57c0*/  HMMA.16816.F32 R12, R8, R20, RZ ;  /* 0x00000014080c723c */ /* 0x004fe600000018ff */
[----:B------:R-:W-:Y:S04]  /*57d0*/  LDSM.16.MT88.4 R152, [R237+0x1100] ;  /* 0x00110000ed98783b */ /* 0x000fe80000004200 */
[----:B------:R-:W-:Y:S01]  /*57e0*/  FADD.FTZ R20, R79, R0 ;  /* 0x000000004f147221 */ /* 0x000fe20000010000 */
[----:B------:R-:W-:Y:S01]  /*57f0*/  MOV R79, R33 ;  /* 0x00000021004f7202 */ /* 0x000fe20000000f00 */
[----:B------:R-:W-:-:S02]  /*5800*/  IMAD.MOV.U32 R33, RZ, RZ, R63 ;  /* 0x000000ffff217224 */ /* 0x000fc400078e003f */
[----:B------:R-:W-:Y:S11]  /*5810*/  FFMA.FTZ R21, R89, c[0x0][0x2d0], -R3 ;  /* 0x0000b40059157a23 */ /* 0x000ff60000010803 */
[----:B------:R-:W-:Y:S02]  /*5820*/  @!UPT UIADD3 URZ, URZ, URZ, URZ ;  /* 0x0000003f3f3ff290 */ /* 0x000fe4000fffe03f */
[----:B-1----:R-:W-:Y:S01]  /*5830*/  HMMA.16816.F32 R168, R4, R16, R12 ;  /* 0x0000001004a8723c */ /* 0x002fe2000000180c */
[----:B------:R-:W-:Y:S02]  /*5840*/  FFMA.FTZ R0, R84, c[0x0][0x2d0], -R2 ;  /* 0x0000b40054007a23 */ /* 0x000fe40000010802 */
[----:B------:R-:W-:Y:S02]  /*5850*/  IMAD.MOV.U32 R63, RZ, RZ, R41 ;  /* 0x000000ffff3f7224 */ /* 0x000fe400078e0029 */
[----:B------:R-:W-:Y:S01]  /*5860*/  IMAD.MOV.U32 R89, RZ, RZ, R33 ;  /* 0x000000ffff597224 */ /* 0x000fe200078e0021 */
[----:B------:R-:W-:Y:S02]  /*5870*/  MUFU.EX2 R21, R21 ;  /* 0x0000001500157308 */ /* 0x000fe40000000800 */
[----:B------:R-:W-:Y:S01]  /*5880*/  HMMA.16816.F32 R12, R8, R22, RZ ;  /* 0x00000016080c723c */ /* 0x000fe200000018ff */
[----:B------:R-:W-:Y:S01]  /*5890*/  IMAD.MOV.U32 R33, RZ, RZ, R39 ;  /* 0x000000ffff217224 */ /* 0x000fe200078e0027 */
[----:B------:R-:W-:-:S05]  /*58a0*/  MOV R41, R59 ;  /* 0x0000003b00297202 */ /* 0x000fca0000000f00 */
[--C-:B------:R-:W-:Y:S02]  /*58b0*/  FFMA.FTZ R22, R90, c[0x0][0x2d0], -R3.reuse ;  /* 0x0000b4005a167a23 */ /* 0x100fe40000010803 */
[--C-:B------:R-:W-:Y:S11]  /*58c0*/  FFMA.FTZ R23, R91, c[0x0][0x2d0], -R3.reuse ;  /* 0x0000b4005b177a23 */ /* 0x100ff60000010803 */
[----:B------:R-:W-:Y:S04]  /*58d0*/  @!UPT UIADD3 URZ, URZ, URZ, URZ ;  /* 0x0000003f3f3ff290 */ /* 0x000fe8000fffe03f */
[----:B------:R-:W-:Y:S01]  /*58e0*/  HMMA.16816.F32 R124, R4, R18, R12 ;  /* 0x00000012047c723c */ /* 0x000fe2000000180c */
[----:B------:R-:W1:Y:S01]  /*58f0*/  LDSM.16.MT88.4 R12, [R240+0x4900] ;  /* 0x00490000f00c783b */ /* 0x000e620000004200 */
[----:B------:R-:W-:Y:S01]  /*5900*/  MOV R39, R144 ;  /* 0x0000009000277202 */ /* 0x000fe20000000f00 */
[----:B------:R-:W-:-:S05]  /*5910*/  FFMA.FTZ R3, R87, c[0x0][0x2d0], -R3 ;  /* 0x0000b40057037a23 */ /* 0x000fca0000010803 */
[C---:B-1----:R-:W-:Y:S08]  /*5920*/  HMMA.16816.F32 R16, R8.reuse, R12, RZ ;  /* 0x0000000c0810723c */ /* 0x042ff000000018ff */
[----:B------:R-:W-:Y:S01]  /*5930*/  HMMA.16816.F32 R8, R8, R14, RZ ;  /* 0x0000000e0808723c */ /* 0x000fe200000018ff */
[----:B------:R-:W1:Y:S01]  /*5940*/  LDSM.16.MT88.4 R12, [R240+0x5100] ;  /* 0x00510000f00c783b */ /* 0x000e620000004200 */
[----:B------:R-:W-:Y:S01]  /*5950*/  IMAD.MOV.U32 R90, RZ, RZ, R62 ;  /* 0x000000ffff5a7224 */ /* 0x000fe200078e003e */
[----:B------:R-:W-:Y:S01]  /*5960*/  MOV R91, R63 ;  /* 0x0000003f005b7202 */ /* 0x000fe20000000f00 */
[----:B------:R-:W-:Y:S11]  /*5970*/  IMAD.MOV.U32 R62, RZ, RZ, R40 ;  /* 0x000000ffff3e7224 */ /* 0x000ff600078e0028 */
[----:B------:R-:W-:Y:S01]  /*5980*/  @!UPT UIADD3 URZ, URZ, URZ, URZ ;  /* 0x0000003f3f3ff290 */ /* 0x000fe2000fffe03f */
[C---:B-1----:R-:W-:Y:S08]  /*5990*/  HMMA.16816.F32 R16, R4.reuse, R12, R16 ;  /* 0x0000000c0410723c */ /* 0x042ff00000001810 */
[----:B------:R-:W-:Y:S07]  /*59a0*/  HMMA.16816.F32 R12, R4, R14, R8 ;  /* 0x0000000e040c723c */ /* 0x000fee0000001808 */
[----:B------:R-:W-:Y:S01]  /*59b0*/  FFMA.FTZ R4, R88, c[0x0][0x2d0], -R2 ;  /* 0x0000b40058047a23 */ /* 0x000fe20000010802 */
[----:B------:R-:W-:-:S02]  /*59c0*/  MOV R88, R32 ;  /* 0x0000002000587202 */ /* 0x000fc40000000f00 */
[----:B------:R-:W-:Y:S01]  /*59d0*/  MOV R32, R38 ;  /* 0x0000002600207202 */ /* 0x000fe20000000f00 */
[----:B------:R-:W-:Y:S02]  /*59e0*/  IMAD.MOV.U32 R38, RZ, RZ, R145 ;  /* 0x000000ffff267224 */ /* 0x000fe400078e0091 */
[----:B------:R-:W1:Y:S01]  /*59f0*/  LDSM.16.MT88.4 R144, [R238+0x1100] ;  /* 0x00110000ee90783b */ /* 0x000e620000004200 */
[----:B------:R2:W-:Y:S08]  /*5a00*/  MUFU.EX2 R7, R0 ;  /* 0x0000000000077308 */ /* 0x0005f00000000800 */
[----:B------:R-:W-:Y:S01]  /*5a10*/  MUFU.EX2 R8, R22 ;  /* 0x0000001600087308 */ /* 0x000fe20000000800 */
[----:B--2---:R-:W-:-:S02]  /*5a20*/  FFMA.FTZ R0, R86, c[0x0][0x2d0], -R2 ;  /* 0x0000b40056007a23 */ /* 0x004fc40000010802 */
[----:B------:R-:W-:-:S05]  /*5a30*/  FFMA.FTZ R2, R85, c[0x0][0x2d0], -R2 ;  /* 0x0000b40055027a23 */ /* 0x000fca0000010802 */
[----:B------:R-:W-:Y:S08]  /*5a40*/  MUFU.EX2 R5, R4 ;  /* 0x0000000400057308 */ /* 0x000ff00000000800 */
[----:B------:R-:W2:Y:S08]  /*5a50*/  MUFU.EX2 R9, R23 ;  /* 0x0000001700097308 */ /* 0x000eb00000000800 */
[----:B------:R4:W1:Y:S08]  /*5a60*/  MUFU.EX2 R22, R3 ;  /* 0x0000000300167308 */ /* 0x0008700000000800 */
[----:B------:R-:W1:Y:S08]  /*5a70*/  MUFU.EX2 R6, R0 ;  /* 0x0000000000067308 */ /* 0x000e700000000800 */
[----:B------:R-:W3:Y:S01]  /*5a80*/  MUFU.EX2 R4, R2 ;  /* 0x0000000200047308 */ /* 0x000ee20000000800 */
[----:B------:R-:W-:-:S02]  /*5a90*/  IMAD.MOV.U32 R63, RZ, RZ, R41 ;  /* 0x000000ffff3f7224 */ /* 0x000fc400078e0029 */
[----:B------:R-:W-:Y:S02]  /*5aa0*/  IMAD.MOV.U32 R40, RZ, RZ, R66 ;  /* 0x000000ffff287224 */ /* 0x000fe400078e0042 */
[----:B------:R-:W-:Y:S01]  /*5ab0*/  IMAD.MOV.U32 R41, RZ, RZ, R67 ;  /* 0x000000ffff297224 */ /* 0x000fe200078e0043 */
[----:B------:R-:W-:Y:S01]  /*5ac0*/  MOV R67, R130 ;  /* 0x0000008200437202 */ /* 0x000fe20000000f00 */
[----:B------:R-:W-:Y:S01]  /*5ad0*/  IMAD.MOV.U32 R66, RZ, RZ, R131 ;  /* 0x000000ffff427224 */ /* 0x000fe200078e0083 */
[----:B--2---:R-:W-:Y:S01]  /*5ae0*/  F2FP.PACK_AB R128, R8, R9 ;  /* 0x000000090880723e */ /* 0x004fe200000000ff */
[----:B----4-:R-:W-:Y:S01]  /*5af0*/  FADD.FTZ R3, R129, R24 ;  /* 0x0000001881037221 */ /* 0x010fe20000010000 */
[----:B-1----:R-:W-:Y:S02]  /*5b00*/  F2FP.PACK_AB R130, R22, R21 ;  /* 0x000000151682723e */ /* 0x002fe400000000ff */
[----:B------:R-:W-:Y:S02]  /*5b10*/  F2FP.PACK_AB R129, R6, R7 ;  /* 0x000000070681723e */ /* 0x000fe400000000ff */
[----:B---3--:R-:W-:-:S07]  /*5b20*/  F2FP.PACK_AB R131, R4, R5 ;  /* 0x000000050483723e */ /* 0x008fce00000000ff */
[C---:B------:R-:W-:Y:S08]  /*5b30*/  HMMA.16816.F32 R148, R128.reuse, R144, R148 ;  /* 0x000000908094723c */ /* 0x040ff00000001894 */
[C---:B------:R-:W-:Y:S01]  /*5b40*/  HMMA.16816.F32 R144, R128.reuse, R146, R136 ;  /* 0x000000928090723c */ /* 0x040fe20000001888 */
[----:B------:R-:W1:Y:S07]  /*5b50*/  LDSM.16.MT88.4 R136, [R241+0x1100] ;  /* 0x00110000f188783b */ /* 0x000e6e0000004200 */
[C---:B------:R-:W-:Y:S08]  /*5b60*/  HMMA.16816.F32 R156, R128.reuse, R152, R156 ;  /* 0x00000098809c723c */ /* 0x040ff0000000189c */
[C---:B------:R-:W-:Y:S01]  /*5b70*/  HMMA.16816.F32 R152, R128.reuse, R154, R32 ;  /* 0x0000009a8098723c */ /* 0x040fe20000001820 */
[----:B------:R-:W2:Y:S07]  /*5b80*/  LDSM.16.MT88.4 R32, [R240+0x1100] ;  /* 0x00110000f020783b */ /* 0x000eae0000004200 */
[C---:B-1----:R-:W-:Y:S08]  /*5b90*/  HMMA.16816.F32 R140, R128.reuse, R136, R140 ;  /* 0x00000088808c723c */ /* 0x042ff0000000188c */
[C---:B------:R-:W-:Y:S08]  /*5ba0*/  HMMA.16816.F32 R136, R128.reuse, R138, R28 ;  /* 0x0000008a8088723c */ /* 0x040ff0000000181c */
[C---:B--2---:R-:W-:Y:S01]  /*5bb0*/  HMMA.16816.F32 R28, R128.reuse, R32, R40 ;  /* 0x00000020801c723c */ /* 0x044fe20000001828 */
[----:B------:R-:W1:Y:S07]  /*5bc0*/  LDSM.16.MT88.4 R40, [R237+0x2900] ;  /* 0x00290000ed28783b */ /* 0x000e6e0000004200 */
[----:B------:R-:W-:Y:S01]  /*5bd0*/  HMMA.16816.F32 R32, R128, R34, R48 ;  /* 0x000000228020723c */ /* 0x000fe20000001830 */
[----:B------:R-:W2:Y:S01]  /*5be0*/  LDSM.16.MT88.4 R48, [R238+0x2900] ;  /* 0x00290000ee30783b */ /* 0x000ea20000004200 */
[----:B------:R-:W-:-:S02]  /*5bf0*/  IMAD.MOV.U32 R59, RZ, RZ, R160 ;  /* 0x000000ffff3b7224 */ /* 0x000fc400078e00a0 */
[----:B------:R-:W-:Y:S01]  /*5c00*/  IMAD.MOV.U32 R64, RZ, RZ, R135 ;  /* 0x000000ffff407224 */ /* 0x000fe200078e0087 */
[----:B------:R3:W5:Y:S03]  /*5c10*/  LDL.LU R160, [R1+0x70] ;  /* 0x0000700001a07983 */ /* 0x0007660000300800 */
[C---:B-1----:R-:W-:Y:S08]  /*5c20*/  HMMA.16816.F32 R36, R128.reuse, R40, R36 ;  /* 0x000000288024723c */ /* 0x042ff00000001824 */
[C---:B------:R-:W-:Y:S08]  /*5c30*/  HMMA.16816.F32 R40, R128.reuse, R42, R44 ;  /* 0x0000002a8028723c */ /* 0x040ff0000000182c */
[C---:B--2---:R-:W-:Y:S01]  /*5c40*/  HMMA.16816.F32 R44, R128.reuse, R48, R56 ;  /* 0x00000030802c723c */ /* 0x044fe20000001838 */
[----:B------:R-:W1:Y:S07]  /*5c50*/  LDSM.16.MT88.4 R56, [R241+0x2900] ;  /* 0x00290000f138783b */ /* 0x000e6e0000004200 */
[----:B------:R-:W-:Y:S01]  /*5c60*/  HMMA.16816.F32 R48, R128, R50, R64 ;  /* 0x000000328030723c */ /* 0x000fe20000001840 */
[----:B------:R-:W2:Y:S01]  /*5c70*/  LDSM.16.MT88.4 R64, [R240+0x2900] ;  /* 0x00290000f040783b */ /* 0x000ea20000004200 */
[----:B------:R-:W-:-:S04]  /*5c80*/  FADD.FTZ R0, R80, R20 ;  /* 0x0000001450007221 */ /* 0x000fc80000010000 */
[----:B------:R-:W-:-:S04]  /*5c90*/  FADD.FTZ R0, R81, R0 ;  /* 0x0000000051007221 */ /* 0x000fc80000010000 */
[----:B------:R-:W-:-:S04]  /*5ca0*/  FADD.FTZ R2, R83, R0 ;  /* 0x0000000053027221 */ /* 0x000fc80000010000 */
[----:B------:R-:W-:Y:S02]  /*5cb0*/  FADD.FTZ R2, R82, R2 ;  /* 0x0000000252027221 */ /* 0x000fe40000010000 */
[----:B------:R-:W-:Y:S01]  /*5cc0*/  LDSM.16.MT88.4 R80, [R238+0x4100] ;  /* 0x00410000ee50783b */ /* 0x000fe20000004200 */
[C---:B-1----:R-:W-:Y:S08]  /*5cd0*/  HMMA.16816.F32 R52, R128.reuse, R56, R52 ;  /* 0x000000388034723c */ /* 0x042ff00000001834 */
[C---:B------:R-:W-:Y:S08]  /*5ce0*/  HMMA.16816.F32 R56, R128.reuse, R58, R60 ;  /* 0x0000003a8038723c */ /* 0x040ff0000000183c */
[C---:B--2---:R-:W-:Y:S01]  /*5cf0*/  HMMA.16816.F32 R60, R128.reuse, R64, R72 ;  /* 0x00000040803c723c */ /* 0x044fe20000001848 */
[----:B------:R-:W1:Y:S07]  /*5d00*/  LDSM.16.MT88.4 R72, [R237+0x4100] ;  /* 0x00410000ed48783b */ /* 0x000e6e0000004200 */
[C---:B------:R-:W-:Y:S08]  /*5d10*/  HMMA.16816.F32 R64, R128.reuse, R66, R68 ;  /* 0x000000428040723c */ /* 0x040ff00000001844 */
[C---:B-1----:R-:W-:Y:S01]  /*5d20*/  HMMA.16816.F32 R68, R128.reuse, R72, R88 ;  /* 0x000000488044723c */ /* 0x042fe20000001858 */
[----:B------:R-:W-:Y:S07]  /*5d30*/  LDSM.16.MT88.4 R88, [R241+0x4100] ;  /* 0x00410000f158783b */ /* 0x000fee0000004200 */
[C---:B------:R-:W-:Y:S08]  /*5d40*/  HMMA.16816.F32 R72, R128.reuse, R74, R76 ;  /* 0x0000004a8048723c */ /* 0x040ff0000000184c */
[C---:B------:R-:W-:Y:S01]  /*5d50*/  HMMA.16816.F32 R76, R128.reuse, R80, R96 ;  /* 0x00000050804c723c */ /* 0x040fe20000001860 */
[----:B------:R-:W1:Y:S07]  /*5d60*/  LDSM.16.MT88.4 R96, [R240+0x4100] ;  /* 0x00410000f060783b */ /* 0x000e6e0000004200 */
[C---:B------:R-:W-:Y:S08]  /*5d70*/  HMMA.16816.F32 R80, R128.reuse, R82, R92 ;  /* 0x000000528050723c */ /* 0x040ff0000000185c */
[----:B-1----:R-:W-:Y:S01]  /*5d80*/  HMMA.16816.F32 R92, R128, R96, R104 ;  /* 0x00000060805c723c */ /* 0x002fe20000001868 */
[----:B------:R-:W1:Y:S01]  /*5d90*/  LDSM.16.MT88.4 R104, [R237+0x5900] ;  /* 0x00590000ed68783b */ /* 0x000e620000004200 */
[----:B------:R-:W-:-:S06]  /*5da0*/  FADD.FTZ R0, R9, R3 ;  /* 0x0000000309007221 */ /* 0x000fcc0000010000 */
[C---:B------:R-:W-:Y:S01]  /*5db0*/  HMMA.16816.F32 R84, R128.reuse, R88, R176 ;  /* 0x000000588054723c */ /* 0x040fe200000018b0 */
[----:B------:R-:W-:Y:S02]  /*5dc0*/  FADD.FTZ R0, R8, R0 ;  /* 0x0000000008007221 */ /* 0x000fe40000010000 */
[----:B------:R-:W-:Y:S05]  /*5dd0*/  LDSM.16.MT88.4 R8, [R240+0x5900] ;  /* 0x00590000f008783b */ /* 0x000fea0000004200 */
[C---:B------:R-:W-:Y:S01]  /*5de0*/  HMMA.16816.F32 R88, R128.reuse, R90, R112 ;  /* 0x0000005a8058723c */ /* 0x040fe20000001870 */
[----:B------:R-:W2:Y:S07]  /*5df0*/  LDSM.16.MT88.4 R112, [R238+0x5900] ;  /* 0x00590000ee70783b */ /* 0x000eae0000004200 */
[----:B------:R-:W-:Y:S01]  /*5e00*/  HMMA.16816.F32 R96, R128, R98, R100 ;  /* 0x000000628060723c */ /* 0x000fe20000001864 */
[----:B------:R-:W-:-:S07]  /*5e10*/  FADD.FTZ R7, R7, R2 ;  /* 0x0000000207077221 */ /* 0x000fce0000010000 */
[C---:B-1----:R-:W-:Y:S08]  /*5e20*/  HMMA.16816.F32 R100, R128.reuse, R104, R172 ;  /* 0x000000688064723c */ /* 0x042ff000000018ac */
[----:B------:R-:W-:Y:S01]  /*5e30*/  HMMA.16816.F32 R104, R128, R106, R120 ;  /* 0x0000006a8068723c */ /* 0x000fe20000001878 */
[----:B------:R-:W1:Y:S01]  /*5e40*/  LDSM.16.MT88.4 R120, [R241+0x5900] ;  /* 0x00590000f178783b */ /* 0x000e620000004200 */
[----:B------:R-:W-:-:S02]  /*5e50*/  FADD.FTZ R6, R6, R7 ;  /* 0x0000000706067221 */ /* 0x000fc40000010000 */
[----:B------:R-:W-:Y:S02]  /*5e60*/  FADD.FTZ R0, R21, R0 ;  /* 0x0000000015007221 */ /* 0x000fe40000010000 */
[----:B------:R-:W-:Y:S02]  /*5e70*/  FADD.FTZ R5, R5, R6 ;  /* 0x0000000605057221 */ /* 0x000fe40000010000 */
[----:B------:R-:W-:Y:S02]  /*5e80*/  FADD.FTZ R2, R22, R0 ;  /* 0x0000000016027221 */ /* 0x000fe40000010000 */
[----:B------:R-:W-:Y:S01]  /*5e90*/  FADD.FTZ R0, R4, R5 ;  /* 0x0000000504007221 */ /* 0x000fe20000010000 */
[----:B------:R-:W-:Y:S02]  /*5ea0*/  UIMAD.WIDE.U32 UR28, UR26, UR4, URZ ;  /* 0x000000041a1c72a5 */ /* 0x000fe4000f8e003f */
[----:B------:R3:W-:Y:S04]  /*5eb0*/  STL [R1+0x44], R2 ;  /* 0x0000440201007387 */ /* 0x0007e80000100800 */
[----:B------:R3:W-:Y:S01]  /*5ec0*/  STL [R1+0x4c], R0 ;  /* 0x00004c0001007387 */ /* 0x0007e20000100800 */
[----:B------:R-:W-:Y:S01]  /*5ed0*/  PLOP3.LUT P0, PT, PT, PT, UP6, 0x40, 0x0 ;  /* 0x000000000000781c */ /* 0x000fe20003f0e868 */
[----:B------:R-:W-:-:S02]  /*5ee0*/  @UP5 UMOV UR27, UR29 ;  /* 0x0000001d001b5c82 */ /* 0x000fc40008000000 */
[----:B------:R-:W-:Y:S01]  /*5ef0*/  @UP5 USHF.R.U32.HI UR26, URZ, UR5, UR27 ;  /* 0x000000053f1a5299 */ /* 0x000fe2000801161b */
[----:B--2---:R-:W-:Y:S03]  /*5f00*/  HMMA.16816.F32 R108, R128, R112, R108 ;  /* 0x00000070806c723c */ /* 0x004fe6000000186c */
[----:B------:R-:W-:-:S03]  /*5f10*/  UIADD3 UR4, UR25, UR26, URZ ;  /* 0x0000001a19047290 */ /* 0x000fc6000fffe03f */
[----:B------:R-:W-:Y:S02]  /*5f20*/  ULDC UR25, c[0x0][0x328] ;  /* 0x0000ca0000197ab9 */ /* 0x000fe40000000800 */
[----:B------:R-:W-:Y:S01]  /*5f30*/  HMMA.16816.F32 R112, R128, R114, R116 ;  /* 0x000000728070723c */ /* 0x000fe20000001874 */
[----:B------:R-:W-:Y:S02]  /*5f40*/  UIADD3 UR24, UR24, -0x2, URZ ;  /* 0xfffffffe18187890 */ /* 0x000fe4000fffe03f */
[----:B------:R-:W-:-:S05]  /*5f50*/  UIADD3 UR25, UR4, UR25, URZ ;  /* 0x0000001904197290 */ /* 0x000fca000fffe03f */
[C---:B-1----:R-:W-:Y:S08]  /*5f60*/  HMMA.16816.F32 R116, R128.reuse, R120, R168 ;  /* 0x000000788074723c */ /* 0x042ff000000018a8 */
[C---:B------:R-:W-:Y:S08]  /*5f70*/  HMMA.16816.F32 R120, R128.reuse, R122, R124 ;  /* 0x0000007a8078723c */ /* 0x040ff0000000187c */
[C---:B------:R-:W-:Y:S08]  /*5f80*/  HMMA.16816.F32 R124, R128.reuse, R8, R16 ;  /* 0x00000008807c723c */ /* 0x040ff00000001810 */
[----:B------:R-:W-:Y:S01]  /*5f90*/  HMMA.16816.F32 R128, R128, R10, R12 ;  /* 0x0000000a8080723c */ /* 0x000fe2000000180c */
[----:B------:R-:W-:Y:S07]  /*5fa0*/  @P0 BRA `(.L_x_3630) ;  /* 0x0000018000000947 */ /* 0x000fee0003800000 */
[----:B---3--:R-:W-:Y:S01]  /*5fb0*/  ISETP.LT.AND P0, PT, RZ, UR4, PT ;  /* 0x00000004ff007c0c */ /* 0x008fe2000bf01270 */
        /* <DEDUP_REMOVED lines=12> */
.L_x_3631:
[----:B------:R-:W-:Y:S02]  /*6080*/  UMOV UR5, 0x1 ;  /* 0x0000000100057882 */ /* 0x000fe40000000000 */
[----:B------:R-:W-:Y:S02]  /*6090*/  ULDC UR4, c[0x0][0x32c] ;  /* 0x0000cb0000047ab9 */ /* 0x000fe40000000800 */
[----:B------:R-:W-:-:S03]  /*60a0*/  UISETP.NE.AND UP0, UPT, UR5, UR4, UPT ;  /* 0x000000040500728c */ /* 0x000fc6000bf05270 */
[----:B------:R-:W-:Y:S02]  /*60b0*/  ULDC.64 UR4, c[0x0][0x330] ;  /* 0x0000cc0000047ab9 */ /* 0x000fe40000000a00 */
[----:B------:R-:W-:-:S07]  /*60c0*/  UIMAD.WIDE.U32 UR28, UR26, UR4, URZ ;  /* 0x000000041a1c72a5 */ /* 0x000fce000f8e003f */
[----:B------:R-:W-:Y:S02]  /*60d0*/  @UP0 UMOV UR27, UR29 ;  /* 0x0000001d001b0c82 */ /* 0x000fe40008000000 */
[----:B------:R-:W-:Y:S02]  /*60e0*/  @UP0 USHF.R.U32.HI UR26, URZ, UR5, UR27 ;  /* 0x000000053f1a0299 */ /* 0x000fe4000801161b */
.L_x_3632:
[----:B------:R-:W-:Y:S02]  /*60f0*/  ULDC UR4, c[0x0][0x32c] ;  /* 0x0000cb0000047ab9 */ /* 0x000fe40000000800 */
[----:B------:R-:W-:-:S04]  /*6100*/  UIMAD UR4, UR26, UR4, UR4 ;  /* 0x000000041a0472a4 */ /* 0x000fc8000f8e0204 */
[----:B------:R-:W-:-:S04]  /*6110*/  UISETP.LT.AND UP0, UPT, UR25, UR4, UPT ;  /* 0x000000041900728c */ /* 0x000fc8000bf01270 */
[----:B------:R-:W-:-:S04]  /*6120*/  USEL UR25, UR25, UR4, UP0 ;  /* 0x0000000419197287 */ /* 0x000fc80008000000 */
.L_x_3630:
[----:B---3--:R-:W-:-:S04]  /*6130*/  UIMAD.WIDE UR4, UR25, 0x2aaaaaab, URZ ;  /* 0x2aaaaaab190478a5 */ /* 0x008fc8000f8e023f */
        /* <DEDUP_REMOVED lines=9> */
[----:B------:R-:W3:Y:S04]  /*61d0*/  LDL R2, [R1+0x68] ;  /* 0x0000680001027983 */ /* 0x000ee80000100800 */
[----:B------:R-:W3:Y:S01]  /*61e0*/  LDL R0, [R1+0x60] ;  /* 0x0000600001007983 */ /* 0x000ee20000100800 */
[----:B------:R-:W-:-:S02]  /*61f0*/  IMAD.MOV.U32 R135, RZ, RZ, R132 ;  /* 0x000000ffff877224 */ /* 0x000fc400078e0084 */
[----:B------:R-:W-:Y:S01]  /*6200*/  IMAD.MOV.U32 R134, RZ, RZ, R133 ;  /* 0x000000ffff867224 */ /* 0x000fe200078e0085 */
[----:B------:R-:W-:Y:S01]  /*6210*/  UMOV UR5, UR24 ;  /* 0x0000001800057c82 */ /* 0x000fe20008000000 */
[C---:B--2---:R-:W-:Y:S02]  /*6220*/  SHF.L.U64.HI R4, R3.reuse, 0x1, R4 ;  /* 0x0000000103047819 */ /* 0x044fe40000010204 */
[----:B------:R-:W-:-:S03]  /*6230*/  SHF.L.U32 R3, R3, 0x1, RZ ;  /* 0x0000000103037819 */ /* 0x000fc600000006ff */
[----:B------:R1:W-:Y:S01]  /*6240*/  STL [R1+0x1c], R4 ;  /* 0x00001c0401007387 */ /* 0x0003e20000100800 */
[C---:B---3--:R-:W-:Y:S01]  /*6250*/  SHF.L.U64.HI R2, R0.reuse, 0x1, R2 ;  /* 0x0000000100027819 */ /* 0x048fe20000010202 */
[----:B------:R-:W-:Y:S02]  /*6260*/  IMAD.SHL.U32 R0, R0, 0x2, RZ ;  /* 0x0000000200007824 */ /* 0x000fe400078e00ff */
[----:B------:R1:W-:Y:S04]  /*6270*/  STL [R1+0x64], R3 ;  /* 0x0000640301007387 */ /* 0x0003e80000100800 */
[----:B------:R1:W-:Y:S04]  /*6280*/  STL [R1+0x20], R2 ;  /* 0x0000200201007387 */ /* 0x0003e80000100800 */
[----:B------:R1:W-:Y:S02]  /*6290*/  STL [R1+0x2c], R0 ;  /* 0x00002c0001007387 */ /* 0x0003e40000100800 */
.L_x_3646:
[----:B-1----:R-:W2:Y:S01]  /*62a0*/  LDL R2, [R1+0x4] ;  /* 0x0000040001027983 */ /* 0x002ea20000100800 */
[----:B------:R-:W-:Y:S04]  /*62b0*/  DEPBAR.LE SB0, 0x0 ;  /* 0x000080000000791a */ /* 0x000fe80000000000 */
[----:B------:R-:W3:Y:S01]  /*62c0*/  LDL R0, [R1] ;  /* 0x0000000001007983 */ /* 0x000ee20000100800 */
[----:B------:R-:W-:Y:S03]  /*62d0*/  UISETP.GT.AND UP0, UPT, UR8, UR5, UPT ;  /* 0x000000050800728c */ /* 0x000fe6000bf04270 */
[----:B------:R-:W-:Y:S03]  /*62e0*/  BAR.SYNC.DEFER_BLOCKING 0x0 ;  /* 0x0000000000007b1d */ /* 0x000fe60000010000 */
[----:B------:R-:W-:Y:S03]  /*62f0*/  PLOP3.LUT P0, PT, PT, PT, UP0, 0x80, 0x0 ;  /* 0x000000000000781c */ /* 0x000fe60003f0f008 */
[----:B------:R1:W4:Y:S04]  /*6300*/  LDSM.16.M88.4 R8, [R236+0x10100] ;  /* 0x01010000ec08783b */ /* 0x0003280000000200 */
[----:B------:R1:W1:Y:S04]  /*6310*/  LDSM.16.M88.4 R16, [R236+0x10900] ;  /* 0x01090000ec10783b */ /* 0x0002680000000200 */
[----:B------:R1:W1:Y:S04]  /*6320*/  LDSM.16.M88.4 R24, [R236+0x11100] ;  /* 0x01110000ec18783b */ /* 0x0002680000000200 */
[----:B------:R1:W1:Y:S04]  /*6330*/  LDSM.16.M88.4 R168, [R243] ;  /* 0x00000000f3a8783b */ /* 0x0002680000000200 */
[----:B--2---:R2:W1:Y:S04]  /*6340*/  LDSM.16.M88.4 R172, [R2] ;  /* 0x0000000002ac783b */ /* 0x0044680000000200 */
[----:B---3--:R2:W3:Y:S01]  /*6350*/  LDSM.16.M88.4 R176, [R0] ;  /* 0x0000000000b0783b */ /* 0x0084e20000000200 */
[----:B------:R-:W-:-:S05]  /*6360*/  @P0 BRA `(.L_x_3634) ;  /* 0x000004b000000947 */ /* 0x000fca0003800000 */
[----:B----4-:R-:W4:Y:S01]  /*6370*/  LDL R4, [R1+0x28] ;  /* 0x0000280001047983 */ /* 0x010f220000100800 */
[----:B------:R-:W-:Y:S03]  /*6380*/  BSSY B0, `(.L_x_3634) ;  /* 0x0000049000007945 */ /* 0x000fe60003800000 */
[----:B--2---:R-:W2:Y:S04]  /*6390*/  LDL R6, [R1+0x24] ;  /* 0x0000240001067983 */ /* 0x004ea80000100800 */
[----:B---3--:R-:W3:Y:S04]  /*63a0*/  LDL R23, [R1+0x30] ;  /* 0x0000300001177983 */ /* 0x008ee80000100800 */
        /* <DEDUP_REMOVED lines=9> */
[----:B----4-:R-:W-:Y:S01]  /*6440*/  IMAD.WIDE.U32 R2, R4, c[0x0][0x208], RZ ;  /* 0x0000820004027a25 */ /* 0x010fe200078e00ff */
[----:B------:R-:W-:Y:S05]  /*6450*/  SHF.R.S32.HI R0, RZ, 0x1f, R4 ;  /* 0x0000001fff007819 */ /* 0x000fea0000011404 */
[----:B------:R-:W-:Y:S01]  /*6460*/  IMAD R0, R0, c[0x0][0x208], RZ ;  /* 0x0000820000007a24 */ /* 0x000fe200078e02ff */
[----:B---3--:R-:W-:Y:S03]  /*6470*/  ISETP.GE.AND P1, PT, R23, c[0x0][0x1d4], PT ;  /* 0x0000750017007a0c */ /* 0x008fe60003f26270 */
[----:B------:R-:W-:Y:S01]  /*6480*/  IMAD R0, R4, c[0x0][0x20c], R0 ;  /* 0x0000830004007a24 */ /* 0x000fe200078e0200 */
[----:B--2---:R-:W-:Y:S03]  /*6490*/  SHF.R.S32.HI R4, RZ, 0x1f, R6 ;  /* 0x0000001fff047819 */ /* 0x004fe60000011406 */
[----:B------:R-:W-:Y:S02]  /*64a0*/  IMAD.IADD R3, R3, 0x1, R0 ;  /* 0x0000000103037824 */ /* 0x000fe400078e0200 */
[----:B------:R-:W-:Y:S02]  /*64b0*/  IMAD R4, R4, c[0x0][0x218], RZ ;  /* 0x0000860004047a24 */ /* 0x000fe400078e02ff */
[C---:B------:R-:W-:Y:S04]  /*64c0*/  IMAD.WIDE.U32 R2, R6.reuse, c[0x0][0x218], R2 ;  /* 0x0000860006027a25 */ /* 0x040fe800078e0002 */
[----:B------:R-:W-:Y:S01]  /*64d0*/  IMAD R4, R6, c[0x0][0x21c], R4 ;  /* 0x0000870006047a24 */ /* 0x000fe200078e0204 */
[----:B------:R-:W-:Y:S04]  /*64e0*/  IADD3 R0, P0, R2, UR14, RZ ;  /* 0x0000000e02007c10 */ /* 0x000fe8000ff1e0ff */
[----:B------:R-:W-:Y:S02]  /*64f0*/  IADD3.X R3, R3, UR16, R4, P0, !PT ;  /* 0x0000001003037c10 */ /* 0x000fe400087fe404 */
[C---:B------:R-:W-:Y:S04]  /*6500*/  LEA R6, P0, R0.reuse, c[0x0][0x1f8], 0x1 ;  /* 0x00007e0000067a11 */ /* 0x040fe800078008ff */
[----:B------:R-:W-:Y:S02]  /*6510*/  LEA.HI.X R3, R0, c[0x0][0x1fc], R3, 0x1, P0 ;  /* 0x00007f0000037a11 */ /* 0x000fe400000f0c03 */
[----:B------:R-:W2:Y:S01]  /*6520*/  SHFL.IDX PT, R0, R6, RZ, 0x181f ;  /* 0x00181fff06007589 */ /* 0x000ea200000e0000 */
[----:B------:R-:W-:Y:S03]  /*6530*/  SHF.L.U64.HI R13, R12, 0x1, R13 ;  /* 0x000000010c0d7819 */ /* 0x000fe6000001020d */
[----:B------:R-:W3:Y:S01]  /*6540*/  SHFL.IDX PT, R2, R3, RZ, 0x181f ;  /* 0x00181fff03027589 */ /* 0x000ee200000e0000 */
[----:B--2---:R-:W-:Y:S05]  /*6550*/  IADD3 R4, P0, R0, R5, RZ ;  /* 0x0000000500047210 */ /* 0x004fea0007f1e0ff */
[----:B---3--:R-:W-:Y:S05]  /*6560*/  IMAD.X R5, R2, 0x1, R22, P0 ;  /* 0x0000000102057824 */ /* 0x008fea00000e0616 */
[----:B------:R-:W-:Y:S01]  /*6570*/  @!PT LDS RZ, [RZ] ;  /* 0x00000000fffff984 */ /* 0x000fe20000000800 */
[----:B------:R2:W-:Y:S02]  /*6580*/  LDGSTS.E.BYPASS.LTC128B.128 [R15+0x100], [R4.64], !P1 ;  /* 0x00100000040f7fae */ /* 0x0005e4000c901d56 */
[----:B--2---:R-:W-:Y:S02]  /*6590*/  IADD3 R4, P0, R0, R20, RZ ;  /* 0x0000001400047210 */ /* 0x004fe40007f1e0ff */
[----:B------:R-:W2:Y:S03]  /*65a0*/  S2R R20, SR_TID.X ;  /* 0x0000000000147919 */ /* 0x000ea60000002100 */
[----:B------:R-:W-:Y:S02]  /*65b0*/  IMAD.X R5, R2, 0x1, R7, P0 ;  /* 0x0000000102057824 */ /* 0x000fe400000e0607 */
[----:B------:R-:W-:Y:S02]  /*65c0*/  IMAD.SHL.U32 R7, R12, 0x2, RZ ;  /* 0x000000020c077824 */ /* 0x000fe400078e00ff */
[C---:B------:R-:W-:Y:S01]  /*65d0*/  IMAD.SHL.U32 R12, R14.reuse, 0x2, RZ ;  /* 0x000000020e0c7824 */ /* 0x040fe200078e00ff */
[----:B------:R3:W-:Y:S01]  /*65e0*/  LDGSTS.E.BYPASS.LTC128B.128 [R15+0x1900], [R4.64], !P6 ;  /* 0x01900000040f7fae */ /* 0x0007e2000f101d56 */
[----:B------:R-:W-:Y:S02]  /*65f0*/  SHF.L.U64.HI R14, R14, 0x1, R21 ;  /* 0x000000010e0e7819 */ /* 0x000fe40000010215 */
[----:B--2---:R-:W-:Y:S02]  /*6600*/  ISETP.GT.AND P1, PT, R20, 0x7f, PT ;  /* 0x0000007f1400780c */ /* 0x004fe40003f24270 */
[----:B---3--:R-:W-:Y:S05]  /*6610*/  IADD3 R4, P0, R0, R7, RZ ;  /* 0x0000000700047210 */ /* 0x008fea0007f1e0ff */
[----:B------:R-:W-:Y:S05]  /*6620*/  IMAD.X R5, R2, 0x1, R13, P0 ;  /* 0x0000000102057824 */ /* 0x000fea00000e060d */
[----:B------:R2:W-:Y:S02]  /*6630*/  LDGSTS.E.BYPASS.LTC128B.128 [R15+0x3100], [R4.64], !P5 ;  /* 0x03100000040f7fae */ /* 0x0005e4000e901d56 */
[----:B--2---:R-:W-:Y:S05]  /*6640*/  IADD3 R4, P0, R0, R12, RZ ;  /* 0x0000000c00047210 */ /* 0x004fea0007f1e0ff */
[----:B------:R-:W-:Y:S05]  /*6650*/  IMAD.X R5, R2, 0x1, R14, P0 ;  /* 0x0000000102057824 */ /* 0x000fea00000e060e */
[----:B------:R2:W-:Y:S01]  /*6660*/  LDGSTS.E.BYPASS.LTC128B.128 [R15+0x4900], [R4.64], !P4 ;  /* 0x04900000040f7fae */ /* 0x0005e2000e101d56 */
[----:B------:R-:W-:-:S05]  /*6670*/  @P1 BRA `(.L_x_3635) ;  /* 0x0000019000001947 */ /* 0x000fca0003800000 */
[----:B------:R-:W-:-:S05]  /*6680*/  BRA.DIV ~URZ, `(.L_x_3636) ;  /* 0x0000d3c27f007947 */ /* 0x000fca000b800000 */
[----:B--2---:R2:W3:Y:S04]  /*6690*/  SHFL.IDX PT, R4, R3, 0x1, 0x181f ;  /* 0x00381f0003047f89 */ /* 0x0044e800000e0000 */
[----:B------:R2:W4:Y:S02]  /*66a0*/  SHFL.IDX PT, R0, R6, 0x1, 0x181f ;  /* 0x00381f0006007f89 */ /* 0x00052400000e0000 */
.L_x_3674:
[----:B--2---:R-:W2:Y:S04]  /*66b0*/  LDL R3, [R1+0x30] ;  /* 0x0000300001037983 */ /* 0x004ea80000100800 */
[----:B----4-:R-:W4:Y:S04]  /*66c0*/  LDL R2, [R1+0x64] ;  /* 0x0000640001027983 */ /* 0x010f280000100800 */
[----:B---3--:R-:W3:Y:S04]  /*66d0*/  LDL R20, [R1+0x1c] ;  /* 0x00001c0001147983 */ /* 0x008ee80000100800 */
[----:B------:R-:W3:Y:S04]  /*66e0*/  LDL R5, [R1+0x8] ;  /* 0x0000080001057983 */ /* 0x000ee80000100800 */
[----:B------:R-:W3:Y:S04]  /*66f0*/  LDL R15, [R1+0x2c] ;  /* 0x00002c00010f7983 */ /* 0x000ee80000100800 */
[----:B------:R-:W3:Y:S01]  /*6700*/  LDL R6, [R1+0x20] ;  /* 0x0000200001067983 */ /* 0x000ee20000100800 */
[----:B--2---:R-:W-:Y:S02]  /*6710*/  ISETP.GE.AND P1, PT, R3, c[0x0][0x1d4], PT ;  /* 0x0000750003007a0c */ /* 0x004fe40003f26270 */
[----:B----4-:R-:W-:Y:S05]  /*6720*/  IADD3 R2, P0, R0, R2, RZ ;  /* 0x0000000200027210 */ /* 0x010fea0007f1e0ff */
[----:B---3--:R-:W-:Y:S06]  /*6730*/  IMAD.X R3, R4, 0x1, R20, P0 ;  /* 0x0000000104037824 */ /* 0x008fec00000e0614 */
[----:B------:R-:W-:Y:S01]  /*6740*/  @!PT LDS RZ, [RZ] ;  /* 0x00000000fffff984 */ /* 0x000fe20000000800 */
[----:B------:R-:W-:Y:S01]  /*6750*/  @!PT LDS RZ, [RZ] ;  /* 0x00000000fffff984 */ /* 0x000fe20000000800 */
[----:B------:R-:W-:Y:S01]  /*6760*/  @!PT LDS RZ, [RZ] ;  /* 0x00000000fffff984 */ /* 0x000fe20000000800 */
[----:B------:R2:W-:Y:S02]  /*6770*/  LDGSTS.E.BYPASS.LTC128B.128 [R5+0x1100], [R2.64], !P1 ;  /* 0x0110000002057fae */ /* 0x0005e4000c901d56 */
[----:B--2---:R-:W-:Y:S05]  /*6780*/  IADD3 R2, P0, R0, R15, RZ ;  /* 0x0000000f00027210 */ /* 0x004fea0007f1e0ff */
        /* <DEDUP_REMOVED lines=8> */
.L_x_3635:
[----:B------:R-:W-:Y:S05]  /*6810*/  BSYNC B0 ;  /* 0x0000000000007941 */ /* 0x000fea0003800000 */
.L_x_3634:
[----:B----4-:R-:W0:Y:S01]  /*6820*/  LDGDEPBAR ;  /* 0x00000000000079af */ /* 0x010e220000000000 */
[----:B------:R-:W-:Y:S01]  /*6830*/  WARPSYNC 0xffffffff ;  /* 0xffffffff00007948 */ /* 0x000fe20003800000 */
[C---:B--23-5:R-:W-:Y:S01]  /*6840*/  HMMA.16816.F32 R4, R160.reuse, R8, RZ ;  /* 0x00000008a004723c */ /* 0x06cfe200000018ff */
        /* <DEDUP_REMOVED lines=134> */
[----:B------:R-:W2:Y:S01]  /*70b0*/  LDSM.16.M88.4 R172, [R239+0x5800] ;  /* 0x00580000efac783b */ /* 0x000ea20000000200 */
[----:B------:R-:W-:Y:S06]  /*70c0*/  DEPBAR.LE SB0, 0x0 ;  /* 0x000080000000791a */ /* 0x000fec0000000000 */
[----:B------:R-:W-:Y:S01]  /*70d0*/  BAR.SYNC.DEFER_BLOCKING 0x0 ;  /* 0x0000000000007b1d */ /* 0x000fe20000010000 */
[C---:B-1----:R-:W-:Y:S08]  /*70e0*/  HMMA.16816.F32 R12, R232.reuse, R168, R12 ;  /* 0x000000a8e80c723c */ /* 0x042ff0000000180c */
[C---:B------:R-:W-:Y:S08]  /*70f0*/  HMMA.16816.F32 R16, R232.reuse, R170, R16 ;  /* 0x000000aae810723c */ /* 0x040ff00000001810 */
[C---:B--2---:R-:W-:Y:S08]  /*7100*/  HMMA.16816.F32 R20, R232.reuse, R172, R20 ;  /* 0x000000ace814723c */ /* 0x044ff00000001814 */
[----:B------:R-:W-:Y:S01]  /*7110*/  HMMA.16816.F32 R24, R232, R174, R24 ;  /* 0x000000aee818723c */ /* 0x000fe20000001818 */
[----:B------:R-:W-:-:S07]  /*7120*/  @P0 BRA `(.L_x_3637) ;  /* 0x0000053000000947 */ /* 0x000fce0003800000 */
[----:B------:R-:W2:Y:S01]  /*7130*/  LDL R0, [R1+0x48] ;  /* 0x0000480001007983 */ /* 0x000ea20000100800 */
[----:B------:R-:W-:Y:S01]  /*7140*/  IMAD.MOV.U32 R2, RZ, RZ, c[0x0][0x2b8] ;  /* 0x0000ae00ff027624 */ /* 0x000fe200078e00ff */
[----:B------:R-:W-:Y:S01]  /*7150*/  UIMAD UR24, UR5, 0x30, UR10 ;  /* 0x00000030051878a4 */ /* 0x000fe2000f8e020a */
[----:B------:R-:W-:Y:S01]  /*7160*/  IMAD.MOV.U32 R168, RZ, RZ, RZ ;  /* 0x000000ffffa87224 */ /* 0x000fe200078e00ff */
[----:B------:R1:W-:Y:S02]  /*7170*/  STL [R1+0x70], R4 ;  /* 0x0000700401007387 */ /* 0x0003e40000100800 */
[----:B------:R-:W-:Y:S02]  /*7180*/  ISETP.NE.AND P1, PT, R2, 0x1, PT ;  /* 0x000000010200780c */ /* 0x000fe40003f25270 */
[----:B------:R-:W3:Y:S01]  /*7190*/  LDL R169, [R1+0x30] ;  /* 0x0000300001a97983 */ /* 0x000ee20000100800 */
[----:B------:R-:W-:Y:S03]  /*71a0*/  IMAD.U32 R2, RZ, RZ, UR24 ;  /* 0x00000018ff027e24 */ /* 0x000fe6000f8e00ff */
[----:B------:R-:W4:Y:S04]  /*71b0*/  LDL R178, [R1+0x1c] ;  /* 0x00001c0001b27983 */ /* 0x000f280000100800 */
[----:B------:R-:W4:Y:S04]  /*71c0*/  LDL R177, [R1+0x8] ;  /* 0x0000080001b17983 */ /* 0x000f280000100800 */
[----:B------:R-:W4:Y:S04]  /*71d0*/  LDL R179, [R1+0x2c] ;  /* 0x00002c0001b37983 */ /* 0x000f280000100800 */
[----:B------:R-:W4:Y:S04]  /*71e0*/  LDL R176, [R1+0x20] ;  /* 0x0000200001b07983 */ /* 0x000f280000100800 */
[----:B-1----:R-:W4:Y:S01]  /*71f0*/  LDL R4, [R1+0x64] ;  /* 0x0000640001047983 */ /* 0x002f220000100800 */
[----:B--2---:R-:W-:Y:S05]  /*7200*/  IADD3 R2, R2, -0x30, R0 ;  /* 0xffffffd002027810 */ /* 0x004fea0007ffe000 */
        /* <DEDUP_REMOVED lines=9> */
[----:B------:R-:W-:Y:S03]  /*72a0*/  @!P3 LEA.HI.X R133, R3, c[0x0][0x2a4], R133, 0x2, P0 ;  /* 0x0000a9000385ba11 */ /* 0x000fe600000f1485 */
[----:B------:R-:W-:Y:S01]  /*72b0*/  IMAD.WIDE.U32 R2, R170, c[0x0][0x1e0], RZ ;  /* 0x00007800aa027a25 */ /* 0x000fe200078e00ff */
[----:B------:R1:W-:Y:S01]  /*72c0*/  STL [R1+0x28], R170 ;  /* 0x000028aa01007387 */ /* 0x0003e20000100800 */
[----:B------:R-:W-:Y:S03]  /*72d0*/  SHF.R.S32.HI R0, RZ, 0x1f, R170 ;  /* 0x0000001fff007819 */ /* 0x000fe600000114aa */
[----:B------:R2:W3:Y:S02]  /*72e0*/  @!P3 LDG.E R168, [R132.64] ;  /* 0x0000001684a8b981 */ /* 0x0004e4000c1e1900 */
[----:B------:R-:W-:Y:S04]  /*72f0*/  IMAD R0, R0, c[0x0][0x1e0], RZ ;  /* 0x0000780000007a24 */ /* 0x000fe800078e02ff */
[----:B------:R-:W-:Y:S04]  /*7300*/  IMAD R0, R170, c[0x0][0x1e4], R0 ;  /* 0x00007900aa007a24 */ /* 0x000fe800078e0200 */
[----:B------:R-:W-:Y:S01]  /*7310*/  IMAD.IADD R3, R3, 0x1, R0 ;  /* 0x0000000103037824 */ /* 0x000fe200078e0200 */
[----:B--2---:R-:W2:Y:S04]  /*7320*/  S2R R133, SR_TID.X ;  /* 0x0000000000857919 */ /* 0x004ea80000002100 */
[----:B---3--:R2:W-:Y:S01]  /*7330*/  STL [R1+0x24], R168 ;  /* 0x000024a801007387 */ /* 0x0085e20000100800 */
[----:B-1----:R-:W-:Y:S01]  /*7340*/  SHF.R.S32.HI R170, RZ, 0x1f, R168 ;  /* 0x0000001fffaa7819 */ /* 0x002fe200000114a8 */
[----:B------:R-:W-:Y:S02]  /*7350*/  IMAD.WIDE.U32 R2, R168, c[0x0][0x1f0], R2 ;  /* 0x00007c00a8027a25 */ /* 0x000fe400078e0002 */
[----:B------:R-:W3:Y:S02]  /*7360*/  LDL R174, [R1+0x38] ;  /* 0x0000380001ae7983 */ /* 0x000ee40000100800 */
[----:B------:R-:W-:Y:S01]  /*7370*/  IMAD R170, R170, c[0x0][0x1f0], RZ ;  /* 0x00007c00aaaa7a24 */ /* 0x000fe200078e02ff */
[----:B------:R-:W-:Y:S01]  /*7380*/  IADD3 R0, P0, R2, UR18, RZ ;  /* 0x0000001202007c10 */ /* 0x000fe2000ff1e0ff */
[----:B------:R-:W3:Y:S02]  /*7390*/  LDL R175, [R1+0x54] ;  /* 0x0000540001af7983 */ /* 0x000ee40000100800 */
[----:B------:R-:W-:Y:S02]  /*73a0*/  IMAD R170, R168, c[0x0][0x1f4], R170 ;  /* 0x00007d00a8aa7a24 */ /* 0x000fe400078e02aa */
[----:B------:R-:W3:Y:S03]  /*73b0*/  LDL R172, [R1+0x34] ;  /* 0x0000340001ac7983 */ /* 0x000ee60000100800 */
[----:B------:R-:W-:Y:S01]  /*73c0*/  IADD3.X R170, R3, UR6, R170, P0, !PT ;  /* 0x0000000603aa7c10 */ /* 0x000fe200087fe4aa */
[----:B------:R-:W3:Y:S01]  /*73d0*/  LDL R173, [R1+0x50] ;  /* 0x0000500001ad7983 */ /* 0x000ee20000100800 */
[C---:B------:R-:W-:Y:S04]  /*73e0*/  LEA R171, P0, R0.reuse, c[0x0][0x1c8], 0x1 ;  /* 0x0000720000ab7a11 */ /* 0x040fe800078008ff */
[----:B------:R-:W-:Y:S02]  /*73f0*/  LEA.HI.X R170, R0, c[0x0][0x1cc], R170, 0x1, P0 ;  /* 0x0000730000aa7a11 */ /* 0x000fe400000f0caa */
[----:B------:R-:W4:Y:S01]  /*7400*/  SHFL.IDX PT, R0, R171, RZ, 0x181f ;  /* 0x00181fffab007589 */ /* 0x000f2200000e0000 */
[----:B--2---:R-:W-:Y:S03]  /*7410*/  SHF.R.S32.HI R168, RZ, 0x1f, R133 ;  /* 0x0000001fffa87819 */ /* 0x004fe60000011485 */
[----:B------:R-:W1:Y:S01]  /*7420*/  SHFL.IDX PT, R2, R170, RZ, 0x181f ;  /* 0x00181fffaa027589 */ /* 0x000e6200000e0000 */
[----:B------:R-:W-:Y:S04]  /*7430*/  LEA.HI R168, R168, R133, RZ, 0x3 ;  /* 0x00000085a8a87211 */ /* 0x000fe800078f18ff */
[----:B------:R-:W-:Y:S04]  /*7440*/  SHF.R.S32.HI R168, RZ, 0x3, R168 ;  /* 0x00000003ffa87819 */ /* 0x000fe800000114a8 */
[----:B------:R-:W-:Y:S04]  /*7450*/  IADD3 R3, -R168, 0x30, RZ ;  /* 0x00000030a8037810 */ /* 0x000fe80007ffe1ff */
[C---:B------:R-:W-:Y:S11]  /*7460*/  ISETP.GE.AND P0, PT, R3.reuse, 0x1, PT ;  /* 0x000000010300780c */ /* 0x040ff60003f06270 */
[----:B------:R-:W-:Y:S02]  /*7470*/  @!UPT UIADD3 URZ, URZ, URZ, URZ ;  /* 0x0000003f3f3ff290 */ /* 0x000fe4000fffe03f */
[----:B----4-:R-:W-:Y:S05]  /*7480*/  @P0 IADD3 R132, P1, R0, R4, RZ ;  /* 0x0000000400840210 */ /* 0x010fea0007f3e0ff */
[----:B-1----:R-:W-:Y:S01]  /*7490*/  @P0 IMAD.X R133, R2, 0x1, R178, P1 ;  /* 0x0000000102850824 */ /* 0x002fe200008e06b2 */
[-C--:B------:R-:W-:Y:S04]  /*74a0*/  @P0 IADD3 R168, P1, R0, R179.reuse, RZ ;  /* 0x000000b300a80210 */ /* 0x080fe80007f3e0ff */
[----:B------:R-:W-:Y:S01]  /*74b0*/  @!PT LDS RZ, [RZ] ;  /* 0x00000000fffff984 */ /* 0x000fe20000000800 */
[----:B------:R3:W-:Y:S01]  /*74c0*/  @P0 LDGSTS.E.BYPASS.LTC128B.128 [R177+0x10100], [R132.64], !P2 ;  /* 0x1010000084b10fae */ /* 0x0007e2000d101d56 */
[----:B------:R-:W-:Y:S05]  /*74d0*/  @P0 IMAD.X R169, R2, 0x1, R176, P1 ;  /* 0x0000000102a90824 */ /* 0x000fea00008e06b0 */
[----:B------:R1:W-:Y:S01]  /*74e0*/  @P0 LDGSTS.E.BYPASS.LTC128B.128 [R177+0x11900], [R168.64], !P6 ;  /* 0x11900000a8b10fae */ /* 0x0003e2000f101d56 */
[C---:B---3--:R-:W-:Y:S04]  /*74f0*/  @P0 LEA R132, P1, R174.reuse, R0, 0x1 ;  /* 0x00000000ae840211 */ /* 0x048fe800078208ff */
[----:B------:R-:W-:Y:S05]  /*7500*/  @P0 LEA.HI.X R133, R174, R2, R175, 0x1, P1 ;  /* 0x00000002ae850211 */ /* 0x000fea00008f0caf */
[----:B------:R2:W-:Y:S02]  /*7510*/  @P0 LDGSTS.E.BYPASS.LTC128B.128 [R177+0x13100], [R132.64], !P5 ;  /* 0x1310000084b10fae */ /* 0x0005e4000e901d56 */
[C---:B--2---:R-:W-:Y:S02]  /*7520*/  @P0 LEA R132, P1, R172.reuse, R0, 0x1 ;  /* 0x00000000ac840211 */ /* 0x044fe400078208ff */
[----:B------:R-:W2:Y:S02]  /*7530*/  SHFL.IDX PT, R0, R171, 0x1, 0x181f ;  /* 0x00381f00ab007f89 */ /* 0x000ea400000e0000 */
[----:B------:R-:W-:Y:S02]  /*7540*/  @P0 LEA.HI.X R133, R172, R2, R173, 0x1, P1 ;  /* 0x00000002ac850211 */ /* 0x000fe400008f0cad */
[----:B------:R-:W3:Y:S04]  /*7550*/  SHFL.IDX PT, R2, R170, 0x1, 0x181f ;  /* 0x00381f00aa027f89 */ /* 0x000ee800000e0000 */
[----:B------:R2:W-:Y:S01]  /*7560*/  @P0 LDGSTS.E.BYPASS.LTC128B.128 [R177+0x14900], [R132.64], !P4 ;  /* 0x1490000084b10fae */ /* 0x0005e2000e101d56 */
[----:B------:R-:W-:Y:S11]  /*7570*/  ISETP.GE.AND P0, PT, R3, 0x21, PT ;  /* 0x000000210300780c */ /* 0x000ff60003f06270 */
[----:B------:R-:W-:Y:S02]  /*7580*/  @!UPT UIADD3 URZ, URZ, URZ, URZ ;  /* 0x0000003f3f3ff290 */ /* 0x000fe4000fffe03f */
[----:B--2---:R-:W-:Y:S02]  /*7590*/  @P0 IADD3 R132, P1, R0, R4, RZ ;  /* 0x0000000400840210 */ /* 0x004fe40007f3e0ff */
[----:B------:R2:W5:Y:S03]  /*75a0*/  LDL.LU R4, [R1+0x70] ;  /* 0x0000700001047983 */ /* 0x0005660000300800 */
[----:B---3--:R-:W-:Y:S05]  /*75b0*/  @P0 IMAD.X R133, R2, 0x1, R178, P1 ;  /* 0x0000000102850824 */ /* 0x008fea00008e06b2 */
[----:B------:R3:W-:Y:S02]  /*75c0*/  @P0 LDGSTS.E.BYPASS.LTC128B.128 [R177+0x11100], [R132.64], !P2 ;  /* 0x1110000084b10fae */ /* 0x0007e4000d101d56 */
[----:B---3--:R-:W-:Y:S05]  /*75d0*/  @P0 IADD3 R132, P1, R0, R179, RZ ;  /* 0x000000b300840210 */ /* 0x008fea0007f3e0ff */
[----:B------:R-:W-:Y:S01]  /*75e0*/  @P0 IMAD.X R133, R2, 0x1, R176, P1 ;  /* 0x0000000102850824 */ /* 0x000fe200008e06b0 */
[C---:B-1----:R-:W-:Y:S04]  /*75f0*/  @P0 LEA R168, P1, R174.reuse, R0, 0x1 ;  /* 0x00000000aea80211 */ /* 0x042fe800078208ff */
[----:B------:R1:W-:Y:S01]  /*7600*/  @P0 LDGSTS.E.BYPASS.LTC128B.128 [R177+0x12900], [R132.64], !P6 ;  /* 0x1290000084b10fae */ /* 0x0003e2000f101d56 */
[----:B------:R-:W-:Y:S05]  /*7610*/  @P0 LEA.HI.X R169, R174, R2, R175, 0x1, P1 ;  /* 0x00000002aea90211 */ /* 0x000fea00008f0caf */
[----:B------:R2:W-:Y:S01]  /*7620*/  @P0 LDGSTS.E.BYPASS.LTC128B.128 [R177+0x14100], [R168.64], !P5 ;  /* 0x14100000a8b10fae */ /* 0x0005e2000e901d56 */
[C---:B-1----:R-:W-:Y:S04]  /*7630*/  @P0 LEA R132, P1, R172.reuse, R0, 0x1 ;  /* 0x00000000ac840211 */ /* 0x042fe800078208ff */
[----:B------:R-:W-:Y:S05]  /*7640*/  @P0 LEA.HI.X R133, R172, R2, R173, 0x1, P1 ;  /* 0x00000002ac850211 */ /* 0x000fea00008f0cad */
[----:B------:R2:W-:Y:S04]  /*7650*/  @P0 LDGSTS.E.BYPASS.LTC128B.128 [R177+0x15900], [R132.64], !P4 ;  /* 0x1590000084b10fae */ /* 0x0005e8000e101d56 */
.L_x_3637:
[----:B------:R-:W3:Y:S01]  /*7660*/  LDL R2, [R1+0x5c] ;  /* 0x00005c0001027983 */ /* 0x000ee20000100800 */
[----:B------:R-:W-:Y:S02]  /*7670*/  UISETP.NE.AND UP1, UPT, UR13, URZ, UPT ;  /* 0x0000003f0d00728c */ /* 0x000fe4000bf25270 */
[----:B------:R-:W-:Y:S01]  /*7680*/  UIMAD UR24, UR5, -0x30, URZ ;  /* 0xffffffd0051878a4 */ /* 0x000fe2000f8e023f */
[----:B------:R-:W4:Y:S01]  /*7690*/  LDL R170, [R1+0x58] ;  /* 0x0000580001aa7983 */ /* 0x000f220000100800 */
[----:B------:R-:W-:Y:S02]  /*76a0*/  UISETP.NE.AND UP0, UPT, UR12, URZ, UPT ;  /* 0x0000003f0c00728c */ /* 0x000fe4000bf05270 */
[----:B------:R-:W-:Y:S01]  /*76b0*/  PLOP3.LUT P0, PT, PT, PT, UP1, 0x80, 0x0 ;  /* 0x000000000000781c */ /* 0x000fe20003f0f018 */
[----:B------:R-:W0:Y:S11]  /*76c0*/  LDGDEPBAR ;  /* 0x00000000000079af */ /* 0x000e360000000000 */
[----:B------:R-:W-:Y:S01]  /*76d0*/  @!UPT UIADD3 URZ, URZ, URZ, URZ ;  /* 0x0000003f3f3ff290 */ /* 0x000fe2000fffe03f */
[----:B---3--:R-:W-:Y:S01]  /*76e0*/  @P0 IMAD.HI.U32 R0, R2, c[0x0][0x2c8], RZ ;  /* 0x0000b20002000a27 */ /* 0x008fe200078e00ff */
[----:B------:R-:W-:Y:S03]  /*76f0*/  PLOP3.LUT P0, PT, PT, PT, UP1, 0x80, 0x0 ;  /* 0x000000000000781c */ /* 0x000fe60003f0f018 */
[----:B--2---:R-:W-:Y:S02]  /*7700*/  IMAD.MOV.U32 R132, RZ, RZ, R2 ;  /* 0x000000ffff847224 */ /* 0x004fe400078e0002 */
[----:B------:R-:W-:Y:S08]  /*7710*/  IMAD.MOV.U32 R2, RZ, RZ, c[0x0][0x2ac] ;  /* 0x0000ab00ff027624 */ /* 0x000ff000078e00ff */
[----:B------:R-:W-:Y:S01]  /*7720*/  @P0 SHF.R.U32.HI R132, RZ, c[0x0][0x2cc], R0 ;  /* 0x0000b300ff840a19 */ /* 0x000fe20000011600 */
[----:B------:R-:W-:Y:S01]  /*7730*/  IMAD.U32 R0, RZ, RZ, UR24 ;  /* 0x00000018ff007e24 */ /* 0x000fe2000f8e00ff */
[----:B------:R-:W-:Y:S03]  /*7740*/  PLOP3.LUT P0, PT, PT, PT, UP0, 0x40, 0x0 ;  /* 0x000000000000781c */ /* 0x000fe60003f0e808 */
[----:B------:R-:W1:Y:S01]  /*7750*/  SHFL.IDX PT, R3, R132, RZ, 0x1c1f ;  /* 0x001c1fff84037589 */ /* 0x000e6200000e0000 */
[----:B----4-:R-:W-:Y:S05]  /*7760*/  IADD3 R0, -R170, 0x1, R0 ;  /* 0x00000001aa007810 */ /* 0x010fea0007ffe100 */
        /* <DEDUP_REMOVED lines=22> */
.L_x_3640:
[----:B------:R-:W-:Y:S04]  /*78d0*/  MOV R168, c[0x0][0x32c] ;  /* 0x0000cb0000a87a02 */ /* 0x000fe80000000f00 */
[----:B------:R-:W-:Y:S11]  /*78e0*/  ISETP.NE.AND P0, PT, R168, 0x1, PT ;  /* 0x00000001a800780c */ /* 0x000ff60003f05270 */
[----:B------:R-:W-:Y:S02]  /*78f0*/  @!UPT UIADD3 URZ, URZ, URZ, URZ ;  /* 0x0000003f3f3ff290 */ /* 0x000fe4000fffe03f */
[----:B------:R-:W-:Y:S05]  /*7900*/  @P0 IMAD.HI.U32 R168, R3, c[0x0][0x330], RZ ;  /* 0x0000cc0003a80a27 */ /* 0x000fea00078e00ff */
[----:B------:R-:W-:Y:S02]  /*7910*/  @P0 SHF.R.U32.HI R3, RZ, c[0x0][0x334], R168 ;  /* 0x0000cd00ff030a19 */ /* 0x000fe400000116a8 */
.L_x_3641:
[----:B------:R-:W-:Y:S05]  /*7920*/  BSYNC B0 ;  /* 0x0000000000007941 */ /* 0x000fea0003800000 */
.L_x_3639:
[----:B------:R-:W-:Y:S05]  /*7930*/  IADD3 R168, -R170, UR24, RZ ;  /* 0x00000018aaa87c10 */ /* 0x000fea000fffe1ff */
[----:B------:R-:W-:Y:S05]  /*7940*/  IMAD R3, R3, c[0x0][0x32c], R168 ;  /* 0x0000cb0003037a24 */ /* 0x000fea00078e02a8 */
[----:B------:R-:W-:Y:S02]  /*7950*/  IMNMX R0, R0, R3, !PT ;  /* 0x0000000300007217 */ /* 0x000fe40007800200 */
[----:B------:R-:W-:Y:S04]  /*7960*/  IADD3 R3, R3, c[0x0][0x32c], RZ ;  /* 0x0000cb0003037a10 */ /* 0x000fe80007ffe0ff */
[----:B------:R-:W-:Y:S02]  /*7970*/  IMNMX R2, R2, R3, PT ;  /* 0x0000000302027217 */ /* 0x000fe40003800200 */
.L_x_3638:
        /* <DEDUP_REMOVED lines=9> */
[----:B------:R-:W-:Y:S01]  /*7a10*/  ISETP.LT.OR P0, PT, R2, 0x1, P0 ;  /* 0x000000010200780c */ /* 0x000fe20000701670 */
[----:B------:R-:W-:Y:S02]  /*7a20*/  UISETP.GE.AND UP3, UPT, UR24, 0x21, UPT ;  /* 0x000000211800788c */ /* 0x000fe4000bf66270 */
[----:B------:R-:W-:Y:S01]  /*7a30*/  UISETP.GE.AND UP2, UPT, UR24, 0x22, UPT ;  /* 0x000000221800788c */ /* 0x000fe2000bf46270 */
[----:B-----5:R-:W-:Y:S01]  /*7a40*/  FSEL R168, R4, -INF , !P0 ;  /* 0xff80000004a87808 */ /* 0x020fe20004000000 */
[----:B------:R-:W-:Y:S01]  /*7a50*/  UISETP.GE.AND UP1, UPT, UR24, 0x29, UPT ;  /* 0x000000291800788c */ /* 0x000fe2000bf26270 */
[----:B------:R-:W-:Y:S01]  /*7a60*/  PLOP3.LUT P0, PT, PT, PT, UP0, 0x40, 0x0 ;  /* 0x000000000000781c */ /* 0x000fe20003f0e808 */
[----:B------:R-:W-:Y:S02]  /*7a70*/  UISETP.GE.AND UP0, UPT, UR24, 0x9, UPT ;  /* 0x000000091800788c */ /* 0x000fe4000bf06270 */
[----:B------:R-:W-:Y:S01]  /*7a80*/  UP2UR UR30, UPR, URZ, 0x40 ;  /* 0x000000403f1e7883 */ /* 0x000fe20008000000 */
[----:B------:R-:W-:Y:S01]  /*7a90*/  ISETP.GT.AND P0, PT, R0, 0x1, P0 ;  /* 0x000000010000780c */ /* 0x000fe20000704270 */
[----:B------:R-:W-:Y:S03]  /*7aa0*/  UP2UR UR27, UPR, URZ, 0x1 ;  /* 0x000000013f1b7883 */ /* 0x000fe60008000000 */
[----:B------:R-:W-:Y:S04]  /*7ab0*/  ISETP.LT.OR P0, PT, R2, 0x2, P0 ;  /* 0x000000020200780c */ /* 0x000fe80000701670 */
[----:B------:R-:W-:Y:S02]  /*7ac0*/  FSEL R5, R5, -INF , !P0 ;  /* 0xff80000005057808 */ /* 0x000fe40004000000 */
[----:B------:R-:W-:Y:S01]  /*7ad0*/  PLOP3.LUT P0, PT, PT, PT, UP0, 0x40, 0x0 ;  /* 0x000000000000781c */ /* 0x000fe20003f0e808 */
[----:B------:R-:W-:Y:S03]  /*7ae0*/  UISETP.GE.AND UP0, UPT, UR24, 0xa, UPT ;  /* 0x0000000a1800788c */ /* 0x000fe6000bf06270 */
        /* <DEDUP_REMOVED lines=12> */
[----:B------:R-:W-:Y:S04]  /*7bb0*/  ISETP.GT.AND P0, PT, R0, 0x10, P0 ;  /* 0x000000100000780c */ /* 0x000fe80000704270 */
[----:B------:R-:W-:Y:S04]  /*7bc0*/  ISETP.LT.OR P0, PT, R2, 0x11, P0 ;  /* 0x000000110200780c */ /* 0x000fe80000701670 */
[----:B------:R-:W-:Y:S02]  /*7bd0*/  FSEL R12, R12, -INF , !P0 ;  /* 0xff8000000c0c7808 */ /* 0x000fe40004000000 */
[----:B------:R-:W-:Y:S01]  /*7be0*/  PLOP3.LUT P0, PT, PT, PT, UP6, 0x40, 0x0 ;  /* 0x000000000000781c */ /* 0x000fe20003f0e868 */
[----:B------:R-:W-:Y:S03]  /*7bf0*/  UISETP.NE.AND UP6, UPT, UR12, URZ, UPT ;  /* 0x0000003f0c00728c */ /* 0x000fe6000bfc5270 */
[----:B------:R-:W-:Y:S04]  /*7c00*/  ISETP.GT.AND P0, PT, R0, 0x11, P0 ;  /* 0x000000110000780c */ /* 0x000fe80000704270 */
[----:B------:R-:W-:Y:S04]  /*7c10*/  ISETP.LT.OR P0, PT, R2, 0x12, P0 ;  /* 0x000000120200780c */ /* 0x000fe80000701670 */
[----:B------:R-:W-:Y:S02]  /*7c20*/  FSEL R13, R13, -INF , !P0 ;  /* 0xff8000000d0d7808 */ /* 0x000fe40004000000 */
[----:B------:R-:W-:Y:S04]  /*7c30*/  PLOP3.LUT P0, PT, PT, PT, UP5, 0x40, 0x0 ;  /* 0x000000000000781c */ /* 0x000fe80003f0e858 */
        /* <DEDUP_REMOVED lines=20> */
[----:B------:R-:W-:Y:S02]  /*7d80*/  ISETP.GT.AND P0, PT, R0, 0x29, P0 ;  /* 0x000000290000780c */ /* 0x000fe40000704270 */
[----:B------:R-:W1:Y:S02]  /*7d90*/  SHFL.IDX PT, R0, R132, 0x1, 0x1c1f ;  /* 0x003c1f0084007f89 */ /* 0x000e6400000e0000 */
[----:B------:R-:W-:Y:S04]  /*7da0*/  ISETP.LT.OR P0, PT, R2, 0x2a, P0 ;  /* 0x0000002a0200780c */ /* 0x000fe80000701670 */
[----:B------:R-:W-:Y:S02]  /*7db0*/  FSEL R25, R25, -INF , !P0 ;  /* 0xff80000019197808 */ /* 0x000fe40004000000 */
[----:B------:R-:W-:Y:S01]  /*7dc0*/  PLOP3.LUT P0, PT, PT, PT, UP6, 0x40, 0x0 ;  /* 0x000000000000781c */ /* 0x000fe20003f0e868 */
[----:B------:R-:W-:Y:S01]  /*7dd0*/  UISETP.NE.AND UP6, UPT, UR30, URZ, UPT ;  /* 0x0000003f1e00728c */ /* 0x000fe2000bfc5270 */
[--C-:B-1----:R-:W-:Y:S02]  /*7de0*/  IMAD.IADD R3, R169, 0x1, R0.reuse ;  /* 0x00000001a9037824 */ /* 0x102fe400078e0200 */
[----:B------:R-:W-:Y:S09]  /*7df0*/  IMAD.IADD R2, R133, 0x1, R0 ;  /* 0x0000000185027824 */ /* 0x000ff200078e0200 */
        /* <DEDUP_REMOVED lines=16> */
.L_x_3644:
[----:B------:R-:W-:Y:S04]  /*7f00*/  MOV R4, 0x1 ;  /* 0x0000000100047802 */ /* 0x000fe80000000f00 */
[----:B------:R-:W-:Y:S11]  /*7f10*/  ISETP.NE.AND P0, PT, R4, c[0x0][0x32c], PT ;  /* 0x0000cb0004007a0c */ /* 0x000ff60003f05270 */
[----:B------:R-:W-:Y:S02]  /*7f20*/  @!UPT UIADD3 URZ, URZ, URZ, URZ ;  /* 0x0000003f3f3ff290 */ /* 0x000fe4000fffe03f */
[----:B------:R-:W-:Y:S05]  /*7f30*/  @P0 IMAD.HI.U32 R4, R0, c[0x0][0x330], RZ ;  /* 0x0000cc0000040a27 */ /* 0x000fea00078e00ff */
[----:B------:R-:W-:Y:S02]  /*7f40*/  @P0 SHF.R.U32.HI R0, RZ, c[0x0][0x334], R4 ;  /* 0x0000cd00ff000a19 */ /* 0x000fe40000011604 */
.L_x_3645:
[----:B------:R-:W-:Y:S05]  /*7f50*/  BSYNC B0 ;  /* 0x0000000000007941 */ /* 0x000fea0003800000 */
.L_x_3643:
[----:B------:R-:W-:Y:S05]  /*7f60*/  IADD3 R4, -R170, UR24, RZ ;  /* 0x00000018aa047c10 */ /* 0x000fea000fffe1ff */
[----:B------:R-:W-:Y:S05]  /*7f70*/  IMAD R0, R0, c[0x0][0x32c], R4 ;  /* 0x0000cb0000007a24 */ /* 0x000fea00078e0204 */
[----:B------:R-:W-:Y:S02]  /*7f80*/  IMNMX R2, R2, R0, !PT ;  /* 0x0000000002027217 */ /* 0x000fe40007800200 */
[----:B------:R-:W-:Y:S04]  /*7f90*/  IADD3 R0, R0, c[0x0][0x32c], RZ ;  /* 0x0000cb0000007a10 */ /* 0x000fe80007ffe0ff */
[----:B------:R-:W-:Y:S02]  /*7fa0*/  IMNMX R3, R3, R0, PT ;  /* 0x0000000003037217 */ /* 0x000fe40003800200 */
.L_x_3642:
        /* <DEDUP_REMOVED lines=31> */
[----:B------:R-:W-:Y:S01]  /*81a0*/  FADD.FTZ R0, -R0, R134 ;  /* 0x0000008600007221 */ /* 0x000fe20000010100 */
[----:B------:R-:W-:Y:S01]  /*81b0*/  UISETP.NE.AND UP4, UPT, UR24, URZ, UPT ;  /* 0x0000003f1800728c */ /* 0x000fe2000bf85270 */
[----:B------:R-:W2:Y:S01]  /*81c0*/  LDL.LU R134, [R1+0x44] ;  /* 0x0000440001867983 */ /* 0x000ea20000300800 */
[----:B------:R-:W-:Y:S01]  /*81d0*/  ISETP.GT.AND P0, PT, R2, RZ, P0 ;  /* 0x000000ff0200720c */ /* 0x000fe20000704270 */
[--C-:B------:R-:W-:Y:S01]  /*81e0*/  FFMA.FTZ R168, R168, c[0x0][0x2d0], -R4.reuse ;  /* 0x0000b400a8a87a23 */ /* 0x100fe20000010804 */
[----:B------:R-:W-:Y:S01]  /*81f0*/  UIADD3 UR24, UR5, -0x1, URZ ;  /* 0xffffffff05187890 */ /* 0x000fe2000fffe03f */
[----:B------:R-:W-:Y:S01]  /*8200*/  FMUL.FTZ R0, R0, c[0x0][0x2d0] ;  /* 0x0000b40000007a20 */ /* 0x000fe20000410000 */
[----:B------:R-:W-:Y:S01]  /*8210*/  ISETP.LT.OR P0, PT, R3, 0x1, P0 ;  /* 0x000000010300780c */ /* 0x000fe20000701670 */
[--C-:B------:R-:W-:Y:S02]  /*8220*/  FFMA.FTZ R5, R5, c[0x0][0x2d0], -R4.reuse ;  /* 0x0000b40005057a23 */ /* 0x100fe40000010804 */
[----:B------:R-:W-:Y:S01]  /*8230*/  MUFU.EX2 R168, R168 ;  /* 0x000000a800a87308 */ /* 0x000fe20000000800 */
[----:B------:R-:W-:Y:S01]  /*8240*/  FSEL R6, R6, -INF , !P0 ;  /* 0xff80000006067808 */ /* 0x000fe20004000000 */
[--C-:B------:R-:W-:Y:S01]  /*8250*/  FFMA.FTZ R8, R8, c[0x0][0x2d0], -R4.reuse ;  /* 0x0000b40008087a23 */ /* 0x100fe20000010804 */
[----:B------:R-:W-:Y:S01]  /*8260*/  PLOP3.LUT P0, PT, PT, PT, UP3, 0x40, 0x0 ;  /* 0x000000000000781c */ /* 0x000fe20003f0e838 */
[----:B------:R-:W-:Y:S01]  /*8270*/  UISETP.NE.AND UP3, UPT, UR29, URZ, UPT ;  /* 0x0000003f1d00728c */ /* 0x000fe2000bf65270 */
[--C-:B------:R-:W-:Y:S02]  /*8280*/  FFMA.FTZ R9, R9, c[0x0][0x2d0], -R4.reuse ;  /* 0x0000b40009097a23 */ /* 0x100fe40000010804 */
[----:B------:R-:W-:Y:S01]  /*8290*/  ISETP.GT.AND P0, PT, R2, 0x1, P0 ;  /* 0x000000010200780c */ /* 0x000fe20000704270 */
[--C-:B------:R-:W-:Y:S02]  /*82a0*/  FFMA.FTZ R17, R17, c[0x0][0x2d0], -R4.reuse ;  /* 0x0000b40011117a23 */ /* 0x100fe40000010804 */
[----:B------:R-:W-:Y:S01]  /*82b0*/  MUFU.EX2 R5, R5 ;  /* 0x0000000500057308 */ /* 0x000fe20000000800 */
[----:B------:R-:W-:Y:S01]  /*82c0*/  ISETP.LT.OR P0, PT, R3, 0x2, P0 ;  /* 0x000000020300780c */ /* 0x000fe20000701670 */
[--C-:B------:R-:W-:Y:S02]  /*82d0*/  FFMA.FTZ R21, R21, c[0x0][0x2d0], -R4.reuse ;  /* 0x0000b40015157a23 */ /* 0x100fe40000010804 */
[--C-:B------:R-:W-:Y:S01]  /*82e0*/  FFMA.FTZ R24, R24, c[0x0][0x2d0], -R4.reuse ;  /* 0x0000b40018187a23 */ /* 0x100fe20000010804 */
[----:B------:R-:W-:Y:S01]  /*82f0*/  FSEL R7, R7, -INF , !P0 ;  /* 0xff80000007077808 */ /* 0x000fe20004000000 */
[--C-:B------:R-:W-:Y:S01]  /*8300*/  FFMA.FTZ R25, R25, c[0x0][0x2d0], -R4.reuse ;  /* 0x0000b40019197a23 */ /* 0x100fe20000010804 */
[----:B------:R-:W-:Y:S01]  /*8310*/  PLOP3.LUT P0, PT, PT, PT, UP2, 0x40, 0x0 ;  /* 0x000000000000781c */ /* 0x000fe20003f0e828 */
[----:B------:R-:W-:Y:S01]  /*8320*/  UISETP.NE.AND UP2, UPT, UR28, URZ, UPT ;  /* 0x0000003f1c00728c */ /* 0x000fe2000bf45270 */
[--C-:B------:R-:W-:Y:S01]  /*8330*/  FFMA.FTZ R170, R12, c[0x0][0x2d0], -R4.reuse ;  /* 0x0000b4000caa7a23 */ /* 0x100fe20000010804 */
[----:B------:R-:W-:Y:S01]  /*8340*/  MUFU.EX2 R8, R8 ;  /* 0x0000000800087308 */ /* 0x000fe20000000800 */
[----:B------:R-:W-:Y:S01]  /*8350*/  ISETP.GT.AND P0, PT, R2, 0x8, P0 ;  /* 0x000000080200780c */ /* 0x000fe20000704270 */
[--C-:B------:R-:W-:Y:S02]  /*8360*/  FFMA.FTZ R179, R13, c[0x0][0x2d0], -R4.reuse ;  /* 0x0000b4000db37a23 */ /* 0x100fe40000010804 */
[--C-:B------:R-:W-:Y:S01]  /*8370*/  FFMA.FTZ R16, R16, c[0x0][0x2d0], -R4.reuse ;  /* 0x0000b40010107a23 */ /* 0x100fe20000010804 */
[C---:B------:R-:W-:Y:S01]  /*8380*/  ISETP.LT.OR P0, PT, R3.reuse, 0x9, P0 ;  /* 0x000000090300780c */ /* 0x040fe20000701670 */
[----:B------:R-:W-:Y:S01]  /*8390*/  FFMA.FTZ R169, R20, c[0x0][0x2d0], -R4 ;  /* 0x0000b40014a97a23 */ /* 0x000fe20000010804 */
[----:B------:R-:W-:Y:S02]  /*83a0*/  MOV R20, R17 ;  /* 0x0000001100147202 */ /* 0x000fe40000000f00 */
[----:B------:R-:W-:Y:S01]  /*83b0*/  FSEL R10, R10, -INF , !P0 ;  /* 0xff8000000a0a7808 */ /* 0x000fe20004000000 */
[----:B------:R-:W1:Y:S01]  /*83c0*/  MUFU.EX2 R9, R9 ;  /* 0x0000000900097308 */ /* 0x000e620000000800 */
[----:B------:R-:W-:Y:S01]  /*83d0*/  PLOP3.LUT P0, PT, PT, PT, UP1, 0x40, 0x0 ;  /* 0x000000000000781c */ /* 0x000fe20003f0e818 */
[----:B------:R-:W-:Y:S03]  /*83e0*/  UISETP.NE.AND UP1, UPT, UR27, URZ, UPT ;  /* 0x0000003f1b00728c */ /* 0x000fe6000bf25270 */
[C---:B------:R-:W-:Y:S04]  /*83f0*/  ISETP.GT.AND P0, PT, R2.reuse, 0x9, P0 ;  /* 0x000000090200780c */ /* 0x040fe80000704270 */
[----:B------:R-:W-:Y:S04]  /*8400*/  ISETP.LT.OR P0, PT, R3, 0xa, P0 ;  /* 0x0000000a0300780c */ /* 0x000fe80000701670 */
[----:B------:R-:W-:Y:S02]  /*8410*/  FSEL R171, R11, -INF , !P0 ;  /* 0xff8000000bab7808 */ /* 0x000fe40004000000 */
[----:B------:R-:W-:Y:S01]  /*8420*/  PLOP3.LUT P0, PT, PT, PT, UP0, 0x40, 0x0 ;  /* 0x000000000000781c */ /* 0x000fe20003f0e808 */
[----:B------:R-:W-:Y:S01]  /*8430*/  UISETP.NE.AND UP0, UPT, UR26, URZ, UPT ;  /* 0x0000003f1a00728c */ /* 0x000fe2000bf05270 */
[----:B------:R-:W-:Y:S02]  /*8440*/  MOV R11, R16 ;  /* 0x00000010000b7202 */ /* 0x000fe40000000f00 */
[----:B------:R-:W-:Y:S04]  /*8450*/  ISETP.GT.AND P0, PT, R2, 0x10, P0 ;  /* 0x000000100200780c */ /* 0x000fe80000704270 */
[C---:B------:R-:W-:Y:S04]  /*8460*/  ISETP.LT.OR P0, PT, R3.reuse, 0x11, P0 ;  /* 0x000000110300780c */ /* 0x040fe80000701670 */
[----:B------:R-:W-:Y:S02]  /*8470*/  FSEL R172, R14, -INF , !P0 ;  /* 0xff8000000eac7808 */ /* 0x000fe40004000000 */
[----:B------:R-:W-:Y:S02]  /*8480*/  PLOP3.LUT P0, PT, PT, PT, UP6, 0x40, 0x0 ;  /* 0x000000000000781c */ /* 0x000fe40003f0e868 */
[----:B------:R-:W-:Y:S02]  /*8490*/  MOV R14, R179 ;  /* 0x000000b3000e7202 */ /* 0x000fe40000000f00 */
[C---:B------:R-:W-:Y:S04]  /*84a0*/  ISETP.GT.AND P0, PT, R2.reuse, 0x11, P0 ;  /* 0x000000110200780c */ /* 0x040fe80000704270 */
[----:B------:R-:W-:Y:S04]  /*84b0*/  ISETP.LT.OR P0, PT, R3, 0x12, P0 ;  /* 0x000000120300780c */ /* 0x000fe80000701670 */
[----:B------:R-:W-:Y:S02]  /*84c0*/  FSEL R173, R15, -INF , !P0 ;  /* 0xff8000000fad7808 */ /* 0x000fe40004000000 */
[----:B------:R-:W-:Y:S02]  /*84d0*/  PLOP3.LUT P0, PT, PT, PT, UP5, 0x40, 0x0 ;  /* 0x000000000000781c */ /* 0x000fe40003f0e858 */
[----:B------:R-:W-:Y:S02]  /*84e0*/  MOV R15, R170 ;  /* 0x000000aa000f7202 */ /* 0x000fe40000000f00 */
[----:B------:R-:W-:Y:S02]  /*84f0*/  ISETP.GT.AND P0, PT, R2, 0x18, P0 ;  /* 0x000000180200780c */ /* 0x000fe40000704270 */
[----:B-1----:R-:W-:Y:S02]  /*8500*/  F2FP.PACK_AB R170, R9, R8 ;  /* 0x0000000809aa723e */ /* 0x002fe400000000ff */
        /* <DEDUP_REMOVED lines=21> */
[----:B------:R-:W-:Y:S01]  /*8660*/  UMOV UR5, UR24 ;  /* 0x0000001800057c82 */ /* 0x000fe20008000000 */
[----:B------:R-:W1:Y:S02]  /*8670*/  MUFU.EX2 R2, R0 ;  /* 0x0000000000027308 */ /* 0x000e640000000800 */
[----:B------:R-:W-:Y:S04]  /*8680*/  ISETP.LT.OR P0, PT, R3, 0x2a, P0 ;  /* 0x0000002a0300780c */ /* 0x000fe80000701670 */
[----:B------:R-:W-:Y:S01]  /*8690*/  FSEL R132, R27, -INF , !P0 ;  /* 0xff8000001b847808 */ /* 0x000fe20004000000 */
[C---:B-1----:R-:W-:Y:S02]  /*86a0*/  FMUL.FTZ R16, R2.reuse, R144 ;  /* 0x0000009002107220 */ /* 0x042fe40000410000 */
[C---:B------:R-:W-:Y:S01]  /*86b0*/  FMUL.FTZ R12, R2.reuse, R148 ;  /* 0x00000094020c7220 */ /* 0x040fe20000410000 */
[----:B------:R-:W-:Y:S01]  /*86c0*/  MOV R148, R11 ;  /* 0x0000000b00947202 */ /* 0x000fe20000000f00 */
[C---:B------:R-:W-:Y:S01]  /*86d0*/  FMUL.FTZ R13, R2.reuse, R149 ;  /* 0x00000095020d7220 */ /* 0x040fe20000410000 */
[----:B------:R-:W-:Y:S01]  /*86e0*/  MOV R149, R14 ;  /* 0x0000000e00957202 */ /* 0x000fe20000000f00 */
        /* <DEDUP_REMOVED lines=55> */
[C---:B------:R-:W-:Y:S03]  /*8a60*/  F2FP.PACK_AB R168, R5.reuse, R168 ;  /* 0x000000a805a8723e */ /* 0x040fe600000000ff */
[----:B------:R-:W-:Y:S01]  /*8a70*/  FADD.FTZ R4, R5, R0 ;  /* 0x0000000005047221 */ /* 0x000fe20000010000 */
        /* <DEDUP_REMOVED lines=8> */
[C---:B------:R-:W-:Y:S01]  /*8b00*/  FMUL.FTZ R4, R2.reuse, R156 ;  /* 0x0000009c02047220 */ /* 0x040fe20000410000 */
[----:B------:R-:W-:Y:S01]  /*8b10*/  MOV R156, R20 ;  /* 0x00000014009c7202 */ /* 0x000fe20000000f00 */
[C---:B------:R-:W-:Y:S01]  /*8b20*/  FMUL.FTZ R20, R2.reuse, R140 ;  /* 0x0000008c02147220 */ /* 0x040fe20000410000 */
[----:B------:R-:W-:Y:S01]  /*8b30*/  FMNMX.FTZ R0, R171, R0, !PT ;  /* 0x00000000ab007209 */ /* 0x000fe20007810000 */
[----:B------:R-:W2:Y:S01]  /*8b40*/  LDL.LU R140, [R1+0x4c] ;  /* 0x00004c00018c7983 */ /* 0x000ea20000300800 */
        /* <DEDUP_REMOVED lines=8> */
[----:B------:R-:W-:Y:S03]  /*8bd0*/  MUFU.EX2 R156, R156 ;  /* 0x0000009c009c7308 */ /* 0x000fe60000000800 */
[----:B------:R-:W-:Y:S04]  /*8be0*/  FMNMX.FTZ R0, R174, R0, !PT ;  /* 0x00000000ae007209 */ /* 0x000fe80007810000 */
[----:B------:R-:W-:Y:S03]  /*8bf0*/  FMNMX.FTZ R0, R175, R0, !PT ;  /* 0x00000000af007209 */ /* 0x000fe60007810000 */
[----:B------:R-:W-:Y:S01]  /*8c00*/  MUFU.EX2 R152, R152 ;  /* 0x0000009800987308 */ /* 0x000fe20000000800 */
        /* <DEDUP_REMOVED lines=14> */
[----:B------:R-:W-:Y:S01]  /*8cf0*/  MOV R135, R169 ;  /* 0x000000a900877202 */ /* 0x000fe20000000f00 */
[--C-:B------:R-:W-:Y:S02]  /*8d00*/  FFMA.FTZ R169, R6, c[0x0][0x2d0], -R134.reuse ;  /* 0x0000b40006a97a23 */ /* 0x100fe40000010886 */
[----:B------:R-:W-:Y:S02]  /*8d10*/  FMUL.FTZ R0, R0, c[0x0][0x2d0] ;  /* 0x0000b40000007a20 */ /* 0x000fe40000410000 */
[--C-:B------:R-:W-:Y:S02]  /*8d20*/  FFMA.FTZ R7, R7, c[0x0][0x2d0], -R134.reuse ;  /* 0x0000b40007077a23 */ /* 0x100fe40000010886 */
[----:B------:R-:W-:Y:S01]  /*8d30*/  MUFU.EX2 R169, R169 ;  /* 0x000000a900a97308 */ /* 0x000fe20000000800 */
[--C-:B------:R-:W-:Y:S09]  /*8d40*/  FFMA.FTZ R2, R10, c[0x0][0x2d0], -R134.reuse ;  /* 0x0000b4000a027a23 */ /* 0x100ff20000010886 */
[----:B------:R-:W1:Y:S10]  /*8d50*/  MUFU.EX2 R0, R0 ;  /* 0x0000000000007308 */ /* 0x000e740000000800 */
[----:B------:R3:W4:Y:S01]  /*8d60*/  MUFU.EX2 R144, R7 ;  /* 0x0000000700907308 */ /* 0x0007220000000800 */
[C---:B-1----:R-:W-:Y:S02]  /*8d70*/  FMUL.FTZ R26, R0.reuse, R138 ;  /* 0x0000008a001a7220 */ /* 0x042fe40000410000 */
[C---:B------:R-:W-:Y:S02]  /*8d80*/  FMUL.FTZ R27, R0.reuse, R139 ;  /* 0x0000008b001b7220 */ /* 0x040fe40000410000 */
[----:B------:R-:W1:Y:S01]  /*8d90*/  LDSM.16.MT88.4 R136, [R237+0x100] ;  /* 0x00010000ed88783b */ /* 0x000e620000004200 */
[C---:B------:R-:W-:Y:S02]  /*8da0*/  FMUL.FTZ R10, R0.reuse, R154 ;  /* 0x0000009a000a7220 */ /* 0x040fe40000410000 */
[C---:B------:R-:W-:Y:S02]  /*8db0*/  FMUL.FTZ R11, R0.reuse, R155 ;  /* 0x0000009b000b7220 */ /* 0x040fe40000410000 */
[C---:B------:R-:W-:Y:S02]  /*8dc0*/  FMUL.FTZ R22, R0.reuse, R142 ;  /* 0x0000008e00167220 */ /* 0x040fe40000410000 */
[C---:B------:R-:W-:Y:S02]  /*8dd0*/  FMUL.FTZ R23, R0.reuse, R143 ;  /* 0x0000008f00177220 */ /* 0x040fe40000410000 */
[C---:B------:R-:W-:Y:S01]  /*8de0*/  FMUL.FTZ R6, R0.reuse, R158 ;  /* 0x0000009e00067220 */ /* 0x040fe20000410000 */
[----:B------:R-:W-:Y:S01]  /*8df0*/  MOV R158, R135 ;  /* 0x00000087009e7202 */ /* 0x000fe20000000f00 */
[C---:B---3--:R-:W-:Y:S02]  /*8e00*/  FMUL.FTZ R7, R0.reuse, R159 ;  /* 0x0000009f00077220 */ /* 0x048fe40000410000 */
        /* <DEDUP_REMOVED lines=61> */
[C---:B----4-:R-:W-:Y:S01]  /*91e0*/  F2FP.PACK_AB R169, R144.reuse, R169 ;  /* 0x000000a990a9723e */ /* 0x050fe200000000ff */
[----:B------:R-:W-:Y:S01]  /*91f0*/  FFMA.FTZ R0, R171, c[0x0][0x2d0], -R134 ;  /* 0x0000b400ab007a23 */ /* 0x000fe20000010886 */
[----:B------:R-:W-:Y:S01]  /*9200*/  LDSM.16.MT88.4 R140, [R237+0x900] ;  /* 0x00090000ed8c783b */ /* 0x000fe20000004200 */
[----:B------:R-:W-:Y:S02]  /*9210*/  FADD.FTZ R144, R144, R150 ;  /* 0x0000009690907221 */ /* 0x000fe40000010000 */
[----:B------:R-:W2:Y:S02]  /*9220*/  MUFU.EX2 R146, R0 ;  /* 0x0000000000927308 */ /* 0x000ea40000000800 */
[----:B--2---:R-:W-:Y:S01]  /*9230*/  F2FP.PACK_AB R171, R146, R147 ;  /* 0x0000009392ab723e */ /* 0x004fe200000000ff */
[--C-:B------:R-:W-:Y:S07]  /*9240*/  FFMA.FTZ R0, R172, c[0x0][0x2d0], -R134.reuse ;  /* 0x0000b400ac007a23 */ /* 0x100fee0000010886 */
[----:B------:R2:W-:Y:S01]  /*9250*/  MUFU.EX2 R148, R0 ;  /* 0x0000000000947308 */ /* 0x0005e20000000800 */
[C---:B-1----:R-:W-:Y:S08]  /*9260*/  HMMA.16816.F32 R4, R168.reuse, R136, R4 ;  /* 0x00000088a804723c */ /* 0x042ff00000001804 */
[C---:B------:R-:W-:Y:S01]  /*9270*/  HMMA.16816.F32 R8, R168.reuse, R138, R8 ;  /* 0x0000008aa808723c */ /* 0x040fe20000001808 */
[----:B------:R-:W1:Y:S03]  /*9280*/  LDSM.16.MT88.4 R136, [R238+0x100] ;  /* 0x00010000ee88783b */ /* 0x000e660000004200 */
[--C-:B--2---:R-:W-:Y:S04]  /*9290*/  FFMA.FTZ R0, R173, c[0x0][0x2d0], -R134.reuse ;  /* 0x0000b400ad007a23 */ /* 0x104fe80000010886 */
[----:B------:R2:W3:Y:S01]  /*92a0*/  MUFU.EX2 R149, R0 ;  /* 0x0000000000957308 */ /* 0x0004e20000000800 */
[C---:B-1----:R-:W-:Y:S03]  /*92b0*/  HMMA.16816.F32 R12, R168.reuse, R136, R12 ;  /* 0x00000088a80c723c */ /* 0x042fe6000000180c */
[--C-:B--2---:R-:W-:Y:S06]  /*92c0*/  FFMA.FTZ R0, R174, c[0x0][0x2d0], -R134.reuse ;  /* 0x0000b400ae007a23 */ /* 0x104fec0000010886 */
[----:B------:R1:W-:Y:S01]  /*92d0*/  MUFU.EX2 R135, R0 ;  /* 0x0000000000877308 */ /* 0x0003e20000000800 */
[C---:B------:R-:W-:Y:S01]  /*92e0*/  HMMA.16816.F32 R16, R168.reuse, R138, R16 ;  /* 0x0000008aa810723c */ /* 0x040fe20000001810 */
[----:B------:R-:W2:Y:S02]  /*92f0*/  LDSM.16.MT88.4 R136, [R241+0x100] ;  /* 0x00010000f188783b */ /* 0x000ea40000004200 */
[----:B-1----:R-:W-:Y:S06]  /*9300*/  FFMA.FTZ R0, R175, c[0x0][0x2d0], -R134 ;  /* 0x0000b400af007a23 */ /* 0x002fec0000010886 */
[----:B------:R-:W-:Y:S10]  /*9310*/  MUFU.EX2 R175, R158 ;  /* 0x0000009e00af7308 */ /* 0x000ff40000000800 */
[----:B------:R1:W4:Y:S01]  /*9320*/  MUFU.EX2 R174, R0 ;  /* 0x0000000000ae7308 */ /* 0x0003220000000800 */
[C---:B--2---:R-:W-:Y:S08]  /*9330*/  HMMA.16816.F32 R20, R168.reuse, R136, R20 ;  /* 0x00000088a814723c */ /* 0x044ff00000001814 */
[C---:B------:R-:W-:Y:S01]  /*9340*/  HMMA.16816.F32 R24, R168.reuse, R138, R24 ;  /* 0x0000008aa818723c */ /* 0x040fe20000001818 */
[----:B------:R-:W2:Y:S03]  /*9350*/  LDSM.16.MT88.4 R136, [R240+0x100] ;  /* 0x00010000f088783b */ /* 0x000ea60000004200 */
[----:B-1----:R-:W-:Y:S02]  /*9360*/  FADD.FTZ R0, R2, R179 ;  /* 0x000000b302007221 */ /* 0x002fe40000010000 */
[----:B------:R-:W-:Y:S02]  /*9370*/  MUFU.EX2 R179, R153 ;  /* 0x0000009900b37308 */ /* 0x000fe40000000800 */
[----:B------:R-:W-:Y:S04]  /*9380*/  FADD.FTZ R150, R145, R0 ;  /* 0x0000000091967221 */ /* 0x000fe80000010000 */
[----:B------:R-:W-:Y:S04]  /*9390*/  FADD.FTZ R0, R147, R144 ;  /* 0x0000009093007221 */ /* 0x000fe80000010000 */
[----:B------:R-:W1:Y:S01]  /*93a0*/  MUFU.EX2 R153, R157 ;  /* 0x0000009d00997308 */ /* 0x000e620000000800 */
        /* <DEDUP_REMOVED lines=41> */
[----:B------:R-:W-:Y:S01]  /*9640*/  F2FP.PACK_AB R138, R156, R151 ;  /* 0x000000979c8a723e */ /* 0x000fe200000000ff */
[----:B------:R-:W-:Y:S01]  /*9650*/  LDSM.16.MT88.4 R144, [R240+0x5100] ;  /* 0x00510000f090783b */ /* 0x000fe20000004200 */
[----:B----4-:R-:W-:Y:S03]  /*9660*/  F2FP.PACK_AB R139, R174, R135 ;  /* 0x00000087ae8b723e */ /* 0x010fe600000000ff */
[----:B------:R-:W-:Y:S01]  /*9670*/  FFMA.FTZ R0, R176, c[0x0][0x2d0], -R134 ;  /* 0x0000b400b0007a23 */ /* 0x000fe20000010886 */
[----:B-1----:R-:W-:Y:S01]  /*9680*/  MOV R176, R153 ;  /* 0x0000009900b07202 */ /* 0x002fe20000000f00 */
[----:B------:R-:W-:Y:S01]  /*9690*/  FADD.FTZ R2, R148, R2 ;  /* 0x0000000294027221 */ /* 0x000fe20000010000 */
[----:B------:R-:W-:Y:S01]  /*96a0*/  F2FP.PACK_AB R168, R179, R175 ;  /* 0x000000afb3a8723e */ /* 0x000fe200000000ff */
[C---:B------:R-:W-:Y:S01]  /*96b0*/  HMMA.16816.F32 R4, R136.reuse, R140, R4 ;  /* 0x0000008c8804723c */ /* 0x040fe20000001804 */
[----:B------:R1:W2:Y:S04]  /*96c0*/  MUFU.EX2 R172, R0 ;  /* 0x0000000000ac7308 */ /* 0x0002a80000000800 */
[----:B------:R-:W-:Y:S03]  /*96d0*/  FADD.FTZ R2, R149, R2 ;  /* 0x0000000295027221 */ /* 0x000fe60000010000 */
[C---:B------:R-:W-:Y:S01]  /*96e0*/  HMMA.16816.F32 R8, R136.reuse, R142, R8 ;  /* 0x0000008e8808723c */ /* 0x040fe20000001808 */
[----:B------:R-:W3:Y:S03]  /*96f0*/  LDSM.16.MT88.4 R140, [R238+0x900] ;  /* 0x00090000ee8c783b */ /* 0x000ee60000004200 */
[----:B------:R-:W-:Y:S01]  /*9700*/  FADD.FTZ R2, R135, R2 ;  /* 0x0000000287027221 */ /* 0x000fe20000010000 */
[----:B------:R-:W-:Y:S03]  /*9710*/  MOV R135, R3 ;  /* 0x0000000300877202 */ /* 0x000fe60000000f00 */
[----:B------:R-:W-:Y:S04]  /*9720*/  FADD.FTZ R2, R174, R2 ;  /* 0x00000002ae027221 */ /* 0x000fe80000010000 */
[----:B-1----:R-:W-:Y:S01]  /*9730*/  FFMA.FTZ R0, R177, c[0x0][0x2d0], -R134 ;  /* 0x0000b400b1007a23 */ /* 0x002fe20000010886 */
[----:B------:R-:W-:Y:S01]  /*9740*/  MOV R177, R152 ;  /* 0x0000009800b17202 */ /* 0x000fe20000000f00 */
[----:B--2---:R-:W-:Y:S01]  /*9750*/  FADD.FTZ R2, R172, R2 ;  /* 0x00000002ac027221 */ /* 0x004fe20000010000 */
[----:B------:R-:W-:Y:S01]  /*9760*/  LDSM.16.MT88.4 R152, [R237+0x1100] ;  /* 0x00110000ed98783b */ /* 0x000fe20000004200 */
[----:B------:R-:W1:Y:S01]  /*9770*/  MUFU.EX2 R173, R0 ;  /* 0x0000000000ad7308 */ /* 0x000e620000000800 */
[----:B------:R-:W-:Y:S01]  /*9780*/  F2FP.PACK_AB R170, R176, R177 ;  /* 0x000000b1b0aa723e */ /* 0x000fe200000000ff */
[C---:B---3--:R-:W-:Y:S03]  /*9790*/  HMMA.16816.F32 R12, R136.reuse, R140, R12 ;  /* 0x0000008c880c723c */ /* 0x048fe6000000180c */
[----:B-1----:R-:W-:Y:S01]  /*97a0*/  F2FP.PACK_AB R169, R173, R172 ;  /* 0x000000acada9723e */ /* 0x002fe200000000ff */
[--C-:B------:R-:W-:Y:S02]  /*97b0*/  FFMA.FTZ R0, R178, c[0x0][0x2d0], -R134.reuse ;  /* 0x0000b400b2007a23 */ /* 0x100fe40000010886 */
[----:B------:R-:W-:Y:S02]  /*97c0*/  FFMA.FTZ R134, R132, c[0x0][0x2d0], -R134 ;  /* 0x0000b40084867a23 */ /* 0x000fe40000010886 */
[C---:B------:R-:W-:Y:S01]  /*97d0*/  HMMA.16816.F32 R16, R136.reuse, R142, R16 ;  /* 0x0000008e8810723c */ /* 0x040fe20000001810 */
[----:B------:R-:W1:Y:S01]  /*97e0*/  LDSM.16.MT88.4 R140, [R241+0x900] ;  /* 0x00090000f18c783b */ /* 0x000e620000004200 */
[----:B------:R2:W-:Y:S10]  /*97f0*/  MUFU.EX2 R132, R0 ;  /* 0x0000000000847308 */ /* 0x0005f40000000800 */
[----:B------:R-:W3:Y:S01]  /*9800*/  MUFU.EX2 R134, R134 ;  /* 0x0000008600867308 */ /* 0x000ee20000000800 */
[----:B--2---:R-:W-:Y:S04]  /*9810*/  FADD.FTZ R0, R151, R150 ;  /* 0x0000009697007221 */ /* 0x004fe80000010000 */
[----:B------:R-:W-:Y:S04]  /*9820*/  FADD.FTZ R0, R156, R0 ;  /* 0x000000009c007221 */ /* 0x000fe80000010000 */
[----:B------:R-:W-:Y:S01]  /*9830*/  FADD.FTZ R0, R175, R0 ;  /* 0x00000000af007221 */ /* 0x000fe20000010000 */
[----:B---3--:R-:W-:Y:S03]  /*9840*/  F2FP.PACK_AB R171, R134, R132 ;  /* 0x0000008486ab723e */ /* 0x008fe600000000ff */
        /* <DEDUP_REMOVED lines=39> */
[C---:B------:R-:W-:Y:S08]  /*9ac0*/  HMMA.16816.F32 R124, R136.reuse, R144, R124 ;  /* 0x00000090887c723c */ /* 0x040ff0000000187c */
        /* <DEDUP_REMOVED lines=46> */
[C---:B--2---:R-:W-:Y:S07]  /*9db0*/  HMMA.16816.F32 R124, R168.reuse, R4, R124 ;  /* 0x00000004a87c723c */ /* 0x044fee000000187c */
[----:B------:R-:W-:Y:S01]  /*9dc0*/  FADD.FTZ R4, R177, R0 ;  /* 0x00000000b1047221 */ /* 0x000fe20000010000 */
[----:B------:R-:W-:Y:S04]  /*9dd0*/  HMMA.16816.F32 R128, R168, R6, R128 ;  /* 0x00000006a880723c */ /* 0x000fe80000001880 */
[----:B------:R-:W-:Y:S02]  /*9de0*/  FADD.FTZ R0, R173, R2 ;  /* 0x00000002ad007221 */ /* 0x000fe40000010000 */
[----:B------:R-:W-:Y:S02]  /*9df0*/  FADD.FTZ R2, R176, R4 ;  /* 0x00000004b0027221 */ /* 0x000fe40000010000 */
[----:B------:R-:W-:Y:S01]  /*9e00*/  FADD.FTZ R0, R132, R0 ;  /* 0x0000000084007221 */ /* 0x000fe20000010000 */
[----:B------:R-:W-:Y:S02]  /*9e10*/  MOV R132, R3 ;  /* 0x0000000300847202 */ /* 0x000fe40000000f00 */
[----:B------:R1:W-:Y:S01]  /*9e20*/  STL [R1+0x44], R2 ;  /* 0x0000440201007387 */ /* 0x0003e20000100800 */
[----:B------:R-:W-:Y:S01]  /*9e30*/  FADD.FTZ R0, R134, R0 ;  /* 0x0000000086007221 */ /* 0x000fe20000010000 */
[----:B------:R-:W-:Y:S04]  /*9e40*/  MOV R134, R133 ;  /* 0x0000008500867202 */ /* 0x000fe80000000f00 */
[----:B------:R1:W-:Y:S02]  /*9e50*/  STL [R1+0x4c], R0 ;  /* 0x00004c0001007387 */ /* 0x0003e40000100800 */
[----:B-1----:R-:W-:-:S05]  /*9e60*/  @P0 BRA `(.L_x_3646) ;  /* 0xffffc43000000947 */ /* 0x002fca000383ffff */
.L_x_3633:
[----:B------:R-:W1:Y:S01]  /*9e70*/  S2UR UR28, SR_CTAID.X ;  /* 0x00000000001c79c3 */ /* 0x000e620000002500 */
        /* <DEDUP_REMOVED lines=29> */
.L_x_3648:
[----:B------:R-:W-:Y:S02]  /*a050*/  ULDC UR4, c[0x0][0x32c] ;  /* 0x0000cb0000047ab9 */ /* 0x000fe40000000800 */
[----:B------:R-:W-:-:S03]  /*a060*/  UISETP.NE.AND UP0, UPT, UR27, UR4, UPT ;  /* 0x000000041b00728c */ /* 0x000fc6000bf05270 */
[----:B------:R-:W-:Y:S02]  /*a070*/  ULDC.64 UR4, c[0x0][0x330] ;  /* 0x0000cc0000047ab9 */ /* 0x000fe40000000a00 */
[----:B------:R-:W-:-:S07]  /*a080*/  UIMAD.WIDE.U32 UR28, UR26, UR4, URZ ;  /* 0x000000041a1c72a5 */ /* 0x000fce000f8e003f */
[----:B------:R-:W-:Y:S02]  /*a090*/  @UP0 UMOV UR27, UR29 ;  /* 0x0000001d001b0c82 */ /* 0x000fe40008000000 */
[----:B------:R-:W-:Y:S02]  /*a0a0*/  @UP0 USHF.R.U32.HI UR26, URZ, UR5, UR27 ;  /* 0x000000053f1a0299 */ /* 0x000fe4000801161b */
.L_x_3649:
[----:B------:R-:W-:Y:S02]  /*a0b0*/  ULDC UR4, c[0x0][0x32c] ;  /* 0x0000cb0000047ab9 */ /* 0x000fe40000000800 */
[----:B------:R-:W-:-:S04]  /*a0c0*/  UIMAD UR4, UR26, UR4, URZ ;  /* 0x000000041a0472a4 */ /* 0x000fc8000f8e023f */
[----:B------:R-:W-:-:S04]  /*a0d0*/  UISETP.LT.AND UP0, UPT, UR25, UR4, UPT ;  /* 0x000000041900728c */ /* 0x000fc8000bf01270 */
[----:B------:R-:W-:-:S04]  /*a0e0*/  USEL UR25, UR25, UR4, !UP0 ;  /* 0x0000000419197287 */ /* 0x000fc8000c000000 */
.L_x_3647:
        /* <DEDUP_REMOVED lines=13> */
[C---:B--2---:R-:W-:Y:S01]  /*a1c0*/  SHF.L.U64.HI R4, R3.reuse, 0x1, R4 ;  /* 0x0000000103047819 */ /* 0x044fe20000010204 */
[----:B------:R-:W-:-:S04]  /*a1d0*/  IMAD.SHL.U32 R3, R3, 0x2, RZ ;  /* 0x0000000203037824 */ /* 0x000fc800078e00ff */
[----:B------:R1:W-:Y:S01]  /*a1e0*/  STL [R1+0x1c], R4 ;  /* 0x00001c0401007387 */ /* 0x0003e20000100800 */
[C---:B---3--:R-:W-:Y:S01]  /*a1f0*/  SHF.L.U64.HI R2, R0.reuse, 0x1, R2 ;  /* 0x0000000100027819 */ /* 0x048fe20000010202 */
[----:B------:R-:W-:Y:S02]  /*a200*/  IMAD.SHL.U32 R0, R0, 0x2, RZ ;  /* 0x0000000200007824 */ /* 0x000fe400078e00ff */
[----:B------:R1:W-:Y:S04]  /*a210*/  STL [R1+0x64], R3 ;  /* 0x0000640301007387 */ /* 0x0003e80000100800 */
[----:B------:R1:W-:Y:S04]  /*a220*/  STL [R1+0x14], R0 ;  /* 0x0000140001007387 */ /* 0x0003e80000100800 */
[----:B------:R1:W-:Y:S02]  /*a230*/  STL [R1+0x18], R2 ;  /* 0x0000180201007387 */ /* 0x0003e40000100800 */
.L_x_3655:
[----:B-1----:R-:W2:Y:S01]  /*a240*/  LDL R2, [R1+0x4] ;  /* 0x0000040001027983 */ /* 0x002ea20000100800 */
[----:B------:R-:W-:Y:S04]  /*a250*/  DEPBAR.LE SB0, 0x0 ;  /* 0x000080000000791a */ /* 0x000fe80000000000 */
[----:B------:R-:W3:Y:S01]  /*a260*/  LDL R0, [R1] ;  /* 0x0000000001007983 */ /* 0x000ee20000100800 */
[----:B------:R-:W-:Y:S03]  /*a270*/  UISETP.GT.AND UP0, UPT, UR8, UR24, UPT ;  /* 0x000000180800728c */ /* 0x000fe6000bf04270 */
[----:B------:R-:W-:Y:S03]  /*a280*/  BAR.SYNC.DEFER_BLOCKING 0x0 ;  /* 0x0000000000007b1d */ /* 0x000fe60000010000 */
[----:B------:R-:W-:Y:S03]  /*a290*/  PLOP3.LUT P0, PT, PT, PT, UP0, 0x80, 0x0 ;  /* 0x000000000000781c */ /* 0x000fe60003f0f008 */
[----:B------:R-:W1:Y:S04]  /*a2a0*/  LDSM.16.M88.4 R8, [R236+0x10100] ;  /* 0x01010000ec08783b */ /* 0x000e680000000200 */
[----:B------:R-:W4:Y:S04]  /*a2b0*/  LDSM.16.M88.4 R16, [R236+0x10900] ;  /* 0x01090000ec10783b */ /* 0x000f280000000200 */
[----:B------:R-:W1:Y:S04]  /*a2c0*/  LDSM.16.M88.4 R24, [R236+0x11100] ;  /* 0x01110000ec18783b */ /* 0x000e680000000200 */
[----:B------:R-:W1:Y:S04]  /*a2d0*/  LDSM.16.M88.4 R168, [R243] ;  /* 0x00000000f3a8783b */ /* 0x000e680000000200 */
[----:B--2---:R-:W2:Y:S04]  /*a2e0*/  LDSM.16.M88.4 R172, [R2] ;  /* 0x0000000002ac783b */ /* 0x004ea80000000200 */
[----:B---3--:R3:W1:Y:S02]  /*a2f0*/  LDSM.16.M88.4 R176, [R0] ;  /* 0x0000000000b0783b */ /* 0x0086640000000200 */
[----:B---3--:R-:W-:Y:S01]  /*a300*/  MOV R0, R133 ;  /* 0x0000008500007202 */ /* 0x008fe20000000f00 */
[----:B------:R-:W-:-:S05]  /*a310*/  @P0 BRA `(.L_x_3651) ;  /* 0x000004b000000947 */ /* 0x000fca0003800000 */
[----:B----4-:R-:W3:Y:S01]  /*a320*/  LDL R5, [R1+0x28] ;  /* 0x0000280001057983 */ /* 0x010ee20000100800 */
[----:B------:R-:W-:Y:S03]  /*a330*/  BSSY B0, `(.L_x_3651) ;  /* 0x0000049000007945 */ /* 0x000fe60003800000 */
[----:B------:R-:W4:Y:S04]  /*a340*/  LDL R7, [R1+0x24] ;  /* 0x0000240001077983 */ /* 0x000f280000100800 */
        /* <DEDUP_REMOVED lines=9> */
[----:B---3--:R-:W-:Y:S02]  /*a3e0*/  SHF.R.S32.HI R2, RZ, 0x1f, R5 ;  /* 0x0000001fff027819 */ /* 0x008fe40000011405 */
[----:B----4-:R-:W-:Y:S03]  /*a3f0*/  SHF.R.S32.HI R6, RZ, 0x1f, R7 ;  /* 0x0000001fff067819 */ /* 0x010fe60000011407 */
[----:B------:R-:W-:Y:S02]  /*a400*/  IMAD R4, R2, c[0x0][0x208], RZ ;  /* 0x0000820002047a24 */ /* 0x000fe400078e02ff */
[C---:B------:R-:W-:Y:S01]  /*a410*/  IMAD.WIDE.U32 R2, R5.reuse, c[0x0][0x208], RZ ;  /* 0x0000820005027a25 */ /* 0x040fe200078e00ff */
[----:B--2---:R-:W-:Y:S03]  /*a420*/  ISETP.GE.AND P1, PT, R134, c[0x0][0x1d4], PT ;  /* 0x0000750086007a0c */ /* 0x004fe60003f26270 */
[----:B------:R-:W-:Y:S02]  /*a430*/  IMAD R4, R5, c[0x0][0x20c], R4 ;  /* 0x0000830005047a24 */ /* 0x000fe400078e0204 */
[----:B------:R-:W2:Y:S01]  /*a440*/  LDL R5, [R1+0x64] ;  /* 0x0000640001057983 */ /* 0x000ea20000100800 */
[----:B------:R-:W-:Y:S02]  /*a450*/  IMAD R6, R6, c[0x0][0x218], RZ ;  /* 0x0000860006067a24 */ /* 0x000fe400078e02ff */
[----:B------:R-:W-:Y:S02]  /*a460*/  IMAD.IADD R3, R3, 0x1, R4 ;  /* 0x0000000103037824 */ /* 0x000fe400078e0204 */
[C---:B------:R-:W-:Y:S02]  /*a470*/  IMAD R6, R7.reuse, c[0x0][0x21c], R6 ;  /* 0x0000870007067a24 */ /* 0x040fe400078e0206 */
[----:B------:R-:W-:Y:S05]  /*a480*/  IMAD.WIDE.U32 R2, R7, c[0x0][0x218], R2 ;  /* 0x0000860007027a25 */ /* 0x000fea00078e0002 */
[----:B------:R-:W-:Y:S04]  /*a490*/  IADD3 R2, P0, R2, UR14, RZ ;  /* 0x0000000e02027c10 */ /* 0x000fe8000ff1e0ff */
[----:B------:R-:W-:Y:S02]  /*a4a0*/  IADD3.X R6, R3, UR16, R6, P0, !PT ;  /* 0x0000001003067c10 */ /* 0x000fe400087fe406 */
[C---:B------:R-:W-:Y:S04]  /*a4b0*/  LEA R7, P0, R2.reuse, c[0x0][0x1f8], 0x1 ;  /* 0x00007e0002077a11 */ /* 0x040fe800078008ff */
[----:B------:R-:W-:Y:S02]  /*a4c0*/  LEA.HI.X R6, R2, c[0x0][0x1fc], R6, 0x1, P0 ;  /* 0x00007f0002067a11 */ /* 0x000fe400000f0c06 */
[----:B------:R-:W2:Y:S04]  /*a4d0*/  SHFL.IDX PT, R2, R7, RZ, 0x181f ;  /* 0x00181fff07027589 */ /* 0x000ea800000e0000 */
[----:B------:R-:W3:Y:S01]  /*a4e0*/  SHFL.IDX PT, R3, R6, RZ, 0x181f ;  /* 0x00181fff06037589 */ /* 0x000ee200000e0000 */
[C---:B--2---:R-:W-:Y:S05]  /*a4f0*/  IADD3 R4, P0, R2.reuse, R5, RZ ;  /* 0x0000000502047210 */ /* 0x044fea0007f1e0ff */
[C---:B---3--:R-:W-:Y:S05]  /*a500*/  IMAD.X R5, R3.reuse, 0x1, R23, P0 ;  /* 0x0000000103057824 */ /* 0x048fea00000e0617 */
[----:B------:R-:W-:Y:S01]  /*a510*/  @!PT LDS RZ, [RZ] ;  /* 0x00000000fffff984 */ /* 0x000fe20000000800 */
[----:B------:R2:W-:Y:S02]  /*a520*/  LDGSTS.E.BYPASS.LTC128B.128 [R15+0x100], [R4.64], !P1 ;  /* 0x00100000040f7fae */ /* 0x0005e4000c901d56 */
[C---:B--2---:R-:W-:Y:S05]  /*a530*/  IADD3 R4, P0, R2.reuse, R22, RZ ;  /* 0x0000001602047210 */ /* 0x044fea0007f1e0ff */
[----:B------:R-:W-:Y:S02]  /*a540*/  IMAD.X R5, R3, 0x1, R12, P0 ;  /* 0x0000000103057824 */ /* 0x000fe400000e060c */
[C---:B------:R-:W-:Y:S01]  /*a550*/  IMAD.SHL.U32 R12, R13.reuse, 0x2, RZ ;  /* 0x000000020d0c7824 */ /* 0x040fe200078e00ff */
[----:B------:R-:W-:Y:S02]  /*a560*/  SHF.L.U64.HI R13, R13, 0x1, R20 ;  /* 0x000000010d0d7819 */ /* 0x000fe40000010214 */
[----:B------:R2:W-:Y:S04]  /*a570*/  LDGSTS.E.BYPASS.LTC128B.128 [R15+0x1900], [R4.64], !P6 ;  /* 0x01900000040f7fae */ /* 0x0005e8000f101d56 */
[----:B------:R-:W3:Y:S01]  /*a580*/  S2R R20, SR_TID.X ;  /* 0x0000000000147919 */ /* 0x000ee20000002100 */
[----:B--2---:R-:W-:Y:S02]  /*a590*/  IADD3 R4, P0, R2, R12, RZ ;  /* 0x0000000c02047210 */ /* 0x004fe40007f1e0ff */
[----:B---3--:R-:W-:Y:S03]  /*a5a0*/  ISETP.GT.AND P1, PT, R20, 0x7f, PT ;  /* 0x0000007f1400780c */ /* 0x008fe60003f24270 */
[C---:B------:R-:W-:Y:S05]  /*a5b0*/  IMAD.X R5, R3.reuse, 0x1, R13, P0 ;  /* 0x0000000103057824 */ /* 0x040fea00000e060d */
[----:B------:R2:W-:Y:S02]  /*a5c0*/  LDGSTS.E.BYPASS.LTC128B.128 [R15+0x3100], [R4.64], !P5 ;  /* 0x03100000040f7fae */ /* 0x0005e4000e901d56 */
[C---:B--2---:R-:W-:Y:S01]  /*a5d0*/  IMAD.SHL.U32 R5, R14.reuse, 0x2, RZ ;  /* 0x000000020e057824 */ /* 0x044fe200078e00ff */
        /* <DEDUP_REMOVED lines=8> */
.L_x_3675:
[----:B---3--:R-:W3:Y:S04]  /*a660*/  LDL R7, [R1+0x30] ;  /* 0x0000300001077983 */ /* 0x008ee80000100800 */
[----:B----4-:R-:W4:Y:S04]  /*a670*/  LDL R6, [R1+0x64] ;  /* 0x0000640001067983 */ /* 0x010f280000100800 */
[----:B--2---:R-:W2:Y:S04]  /*a680*/  LDL R21, [R1+0x1c] ;  /* 0x00001c0001157983 */ /* 0x004ea80000100800 */
[----:B------:R-:W2:Y:S04]  /*a690*/  LDL R15, [R1+0x8] ;  /* 0x00000800010f7983 */ /* 0x000ea80000100800 */
[----:B------:R-:W2:Y:S04]  /*a6a0*/  LDL R20, [R1+0x14] ;  /* 0x0000140001147983 */ /* 0x000ea80000100800 */
[----:B------:R-:W2:Y:S01]  /*a6b0*/  LDL R3, [R1+0x18] ;  /* 0x0000180001037983 */ /* 0x000ea20000100800 */
[----:B---3--:R-:W-:Y:S02]  /*a6c0*/  ISETP.GE.AND P1, PT, R7, c[0x0][0x1d4], PT ;  /* 0x0000750007007a0c */ /* 0x008fe40003f26270 */
[----:B----4-:R-:W-:Y:S05]  /*a6d0*/  IADD3 R6, P0, R2, R6, RZ ;  /* 0x0000000602067210 */ /* 0x010fea0007f1e0ff */
[----:B--2---:R-:W-:Y:S06]  /*a6e0*/  IMAD.X R7, R4, 0x1, R21, P0 ;  /* 0x0000000104077824 */ /* 0x004fec00000e0615 */
        /* <DEDUP_REMOVED lines=13> */
.L_x_3652:
[----:B------:R-:W-:Y:S05]  /*a7c0*/  BSYNC B0 ;  /* 0x0000000000007941 */ /* 0x000fea0003800000 */
.L_x_3651:
[----:B----4-:R-:W0:Y:S01]  /*a7d0*/  LDGDEPBAR ;  /* 0x00000000000079af */ /* 0x010e220000000000 */
[----:B------:R-:W-:Y:S01]  /*a7e0*/  WARPSYNC 0xffffffff ;  /* 0xffffffff00007948 */ /* 0x000fe20003800000 */
[C---:B-12--5:R-:W-:Y:S01]  /*a7f0*/  HMMA.16816.F32 R4, R160.reuse, R8, RZ ;  /* 0x00000008a004723c */ /* 0x066fe200000018ff */
        /* <DEDUP_REMOVED lines=146> */
[----:B------:R-:W3:Y:S02]  /*b120*/  LDL R169, [R1+0x30] ;  /* 0x0000300001a97983 */ /* 0x000ee40000100800 */
[----:B------:R-:W-:Y:S02]  /*b130*/  ISETP.NE.AND P1, PT, R3, 0x1, PT ;  /* 0x000000010300780c */ /* 0x000fe40003f25270 */
[----:B------:R-:W4:Y:S01]  /*b140*/  LDL R175, [R1+0x64] ;  /* 0x0000640001af7983 */ /* 0x000f220000100800 */
[----:B------:R-:W-:Y:S03]  /*b150*/  IMAD.U32 R3, RZ, RZ, UR5 ;  /* 0x00000005ff037e24 */ /* 0x000fe6000f8e00ff */
[----:B------:R-:W5:Y:S04]  /*b160*/  LDL R178, [R1+0x1c] ;  /* 0x00001c0001b27983 */ /* 0x000f680000100800 */
[----:B------:R-:W4:Y:S04]  /*b170*/  LDL R177, [R1+0x8] ;  /* 0x0000080001b17983 */ /* 0x000f280000100800 */
[----:B------:R-:W4:Y:S04]  /*b180*/  LDL R179, [R1+0x14] ;  /* 0x0000140001b37983 */ /* 0x000f280000100800 */
[----:B------:R-:W4:Y:S01]  /*b190*/  LDL R176, [R1+0x18] ;  /* 0x0000180001b07983 */ /* 0x000f220000100800 */
[----:B--2---:R-:W-:Y:S02]  /*b1a0*/  IADD3 R3, R3, -0x30, R2 ;  /* 0xffffffd003037810 */ /* 0x004fe40007ffe002 */
[----:B---3--:R-:W-:Y:S03]  /*b1b0*/  ISETP.GE.AND P2, PT, R169, c[0x0][0x1d4], PT ;  /* 0x00007500a9007a0c */ /* 0x008fe60003f46270 */
[----:B------:R-:W-:Y:S04]  /*b1c0*/  @P1 IMAD.HI.U32 R134, R3, c[0x0][0x2bc], RZ ;  /* 0x0000af0003861a27 */ /* 0x000fe800078e00ff */
[--C-:B------:R-:W-:Y:S01]  /*b1d0*/  IMAD.MOV.U32 R2, RZ, RZ, R3.reuse ;  /* 0x000000ffff027224 */ /* 0x100fe200078e0003 */
        /* <DEDUP_REMOVED lines=9> */
[----:B------:R2:W3:Y:S02]  /*b270*/  @!P3 LDG.E R170, [R134.64] ;  /* 0x0000001686aab981 */ /* 0x0004e4000c1e1900 */
[----:B--2---:R-:W-:Y:S02]  /*b280*/  IMAD R134, R2, c[0x0][0x1e0], RZ ;  /* 0x0000780002867a24 */ /* 0x004fe400078e02ff */
[C---:B------:R-:W-:Y:S04]  /*b290*/  IMAD.WIDE.U32 R2, R171.reuse, c[0x0][0x1e0], RZ ;  /* 0x00007800ab027a25 */ /* 0x040fe800078e00ff */
[----:B------:R-:W-:Y:S04]  /*b2a0*/  IMAD R134, R171, c[0x0][0x1e4], R134 ;  /* 0x00007900ab867a24 */ /* 0x000fe800078e0286 */
[----:B------:R-:W-:Y:S02]  /*b2b0*/  IMAD.IADD R3, R3, 0x1, R134 ;  /* 0x0000000103037824 */ /* 0x000fe400078e0286 */
[----:B------:R-:W2:Y:S02]  /*b2c0*/  S2R R134, SR_TID.X ;  /* 0x0000000000867919 */ /* 0x000ea40000002100 */
[----:B--2---:R-:W-:Y:S04]  /*b2d0*/  SHF.R.S32.HI R168, RZ, 0x1f, R134 ;  /* 0x0000001fffa87819 */ /* 0x004fe80000011486 */
[----:B------:R-:W-:Y:S04]  /*b2e0*/  LEA.HI R168, R168, R134, RZ, 0x3 ;  /* 0x00000086a8a87211 */ /* 0x000fe800078f18ff */
[----:B------:R-:W-:Y:S04]  /*b2f0*/  SHF.R.S32.HI R168, RZ, 0x3, R168 ;  /* 0x00000003ffa87819 */ /* 0x000fe800000114a8 */
[----:B------:R-:W-:Y:S01]  /*b300*/  IADD3 R134, -R168, 0x30, RZ ;  /* 0x00000030a8867810 */ /* 0x000fe20007ffe1ff */
[----:B---3--:R2:W-:Y:S01]  /*b310*/  STL [R1+0x24], R170 ;  /* 0x000024aa01007387 */ /* 0x0085e20000100800 */
[----:B------:R-:W-:Y:S01]  /*b320*/  SHF.R.S32.HI R135, RZ, 0x1f, R170 ;  /* 0x0000001fff877819 */ /* 0x000fe200000114aa */
[----:B------:R-:W-:Y:S02]  /*b330*/  IMAD.WIDE.U32 R2, R170, c[0x0][0x1f0], R2 ;  /* 0x00007c00aa027a25 */ /* 0x000fe400078e0002 */
[----:B------:R-:W3:Y:S02]  /*b340*/  LDL R173, [R1+0x38] ;  /* 0x0000380001ad7983 */ /* 0x000ee40000100800 */
[----:B------:R-:W-:Y:S01]  /*b350*/  IMAD R135, R135, c[0x0][0x1f0], RZ ;  /* 0x00007c0087877a24 */ /* 0x000fe200078e02ff */
[----:B------:R-:W-:Y:S01]  /*b360*/  IADD3 R2, P0, R2, UR18, RZ ;  /* 0x0000001202027c10 */ /* 0x000fe2000ff1e0ff */
[----:B------:R-:W3:Y:S02]  /*b370*/  LDL R174, [R1+0x54] ;  /* 0x0000540001ae7983 */ /* 0x000ee40000100800 */
[----:B------:R-:W-:Y:S02]  /*b380*/  IMAD R135, R170, c[0x0][0x1f4], R135 ;  /* 0x00007d00aa877a24 */ /* 0x000fe400078e0287 */
[----:B-1----:R-:W3:Y:S03]  /*b390*/  LDL R171, [R1+0x34] ;  /* 0x0000340001ab7983 */ /* 0x002ee60000100800 */
[----:B------:R-:W-:Y:S01]  /*b3a0*/  IADD3.X R135, R3, UR6, R135, P0, !PT ;  /* 0x0000000603877c10 */ /* 0x000fe200087fe487 */
[----:B------:R-:W3:Y:S01]  /*b3b0*/  LDL R172, [R1+0x50] ;  /* 0x0000500001ac7983 */ /* 0x000ee20000100800 */
[C---:B--2---:R-:W-:Y:S04]  /*b3c0*/  LEA R170, P0, R2.reuse, c[0x0][0x1c8], 0x1 ;  /* 0x0000720002aa7a11 */ /* 0x044fe800078008ff */
[----:B------:R-:W-:Y:S02]  /*b3d0*/  LEA.HI.X R135, R2, c[0x0][0x1cc], R135, 0x1, P0 ;  /* 0x0000730002877a11 */ /* 0x000fe400000f0c87 */
[----:B------:R-:W4:Y:S01]  /*b3e0*/  SHFL.IDX PT, R2, R170, RZ, 0x181f ;  /* 0x00181fffaa027589 */ /* 0x000f2200000e0000 */
[----:B------:R-:W-:Y:S03]  /*b3f0*/  ISETP.GE.AND P0, PT, R134, 0x1, PT ;  /* 0x000000018600780c */ /* 0x000fe60003f06270 */
[----:B------:R-:W5:Y:S10]  /*b400*/  SHFL.IDX PT, R3, R135, RZ, 0x181f ;  /* 0x00181fff87037589 */ /* 0x000f7400000e0000 */
[C---:B----4-:R-:W-:Y:S05]  /*b410*/  @P0 IADD3 R168, P1, R2.reuse, R175, RZ ;  /* 0x000000af02a80210 */ /* 0x050fea0007f3e0ff */
[C---:B-----5:R-:W-:Y:S05]  /*b420*/  @P0 IMAD.X R169, R3.reuse, 0x1, R178, P1 ;  /* 0x0000000103a90824 */ /* 0x060fea00008e06b2 */
[----:B------:R-:W-:Y:S01]  /*b430*/  @!PT LDS RZ, [RZ] ;  /* 0x00000000fffff984 */ /* 0x000fe20000000800 */
[----:B------:R1:W-:Y:S02]  /*b440*/  @P0 LDGSTS.E.BYPASS.LTC128B.128 [R177+0x10100], [R168.64], !P2 ;  /* 0x10100000a8b10fae */ /* 0x0003e4000d101d56 */
[----:B-1----:R-:W-:Y:S05]  /*b450*/  @P0 IADD3 R168, P1, R2, R179, RZ ;  /* 0x000000b302a80210 */ /* 0x002fea0007f3e0ff */
[----:B------:R-:W-:Y:S05]  /*b460*/  @P0 IMAD.X R169, R3, 0x1, R176, P1 ;  /* 0x0000000103a90824 */ /* 0x000fea00008e06b0 */
[----:B------:R3:W-:Y:S02]  /*b470*/  @P0 LDGSTS.E.BYPASS.LTC128B.128 [R177+0x11900], [R168.64], !P6 ;  /* 0x11900000a8b10fae */ /* 0x0007e4000f101d56 */
[CC--:B---3--:R-:W-:Y:S04]  /*b480*/  @P0 LEA R168, P1, R173.reuse, R2.reuse, 0x1 ;  /* 0x00000002ada80211 */ /* 0x0c8fe800078208ff */
[-C--:B------:R-:W-:Y:S02]  /*b490*/  @P0 LEA.HI.X R169, R173, R3.reuse, R174, 0x1, P1 ;  /* 0x00000003ada90211 */ /* 0x080fe400008f0cae */
[C---:B------:R-:W-:Y:S03]  /*b4a0*/  @P0 LEA R2, P1, R171.reuse, R2, 0x1 ;  /* 0x00000002ab020211 */ /* 0x040fe600078208ff */
[----:B------:R1:W-:Y:S01]  /*b4b0*/  @P0 LDGSTS.E.BYPASS.LTC128B.128 [R177+0x13100], [R168.64], !P5 ;  /* 0x13100000a8b10fae */ /* 0x0003e2000e901d56 */
[----:B------:R-:W-:Y:S05]  /*b4c0*/  @P0 LEA.HI.X R3, R171, R3, R172, 0x1, P1 ;  /* 0x00000003ab030211 */ /* 0x000fea00008f0cac */
[----:B------:R2:W-:Y:S01]  /*b4d0*/  @P0 LDGSTS.E.BYPASS.LTC128B.128 [R177+0x14900], [R2.64], !P4 ;  /* 0x1490000002b10fae */ /* 0x0005e2000e101d56 */
[----:B------:R-:W-:Y:S03]  /*b4e0*/  ISETP.GE.AND P0, PT, R134, 0x21, PT ;  /* 0x000000218600780c */ /* 0x000fe60003f06270 */
[----:B--2---:R-:W2:Y:S04]  /*b4f0*/  SHFL.IDX PT, R2, R170, 0x1, 0x181f ;  /* 0x00381f00aa027f89 */ /* 0x004ea800000e0000 */
[----:B------:R-:W3:Y:S06]  /*b500*/  SHFL.IDX PT, R3, R135, 0x1, 0x181f ;  /* 0x00381f0087037f89 */ /* 0x000eec00000e0000 */
[C---:B--2---:R-:W-:Y:S05]  /*b510*/  @P0 IADD3 R134, P1, R2.reuse, R175, RZ ;  /* 0x000000af02860210 */ /* 0x044fea0007f3e0ff */
[C---:B---3--:R-:W-:Y:S05]  /*b520*/  @P0 IMAD.X R135, R3.reuse, 0x1, R178, P1 ;  /* 0x0000000103870824 */ /* 0x048fea00008e06b2 */
[----:B------:R2:W-:Y:S02]  /*b530*/  @P0 LDGSTS.E.BYPASS.LTC128B.128 [R177+0x11100], [R134.64], !P2 ;  /* 0x1110000086b10fae */ /* 0x0005e4000d101d56 */
[----:B--2---:R-:W-:Y:S05]  /*b540*/  @P0 IADD3 R134, P1, R2, R179, RZ ;  /* 0x000000b302860210 */ /* 0x004fea0007f3e0ff */
[----:B------:R-:W-:Y:S05]  /*b550*/  @P0 IMAD.X R135, R3, 0x1, R176, P1 ;  /* 0x0000000103870824 */ /* 0x000fea00008e06b0 */
[----:B------:R2:W-:Y:S02]  /*b560*/  @P0 LDGSTS.E.BYPASS.LTC128B.128 [R177+0x12900], [R134.64], !P6 ;  /* 0x1290000086b10fae */ /* 0x0005e4000f101d56 */
[CC--:B--2---:R-:W-:Y:S04]  /*b570*/  @P0 LEA R134, P1, R173.reuse, R2.reuse, 0x1 ;  /* 0x00000002ad860211 */ /* 0x0c4fe800078208ff */
[-C--:B------:R-:W-:Y:S02]  /*b580*/  @P0 LEA.HI.X R135, R173, R3.reuse, R174, 0x1, P1 ;  /* 0x00000003ad870211 */ /* 0x080fe400008f0cae */
[C---:B------:R-:W-:Y:S03]  /*b590*/  @P0 LEA R2, P1, R171.reuse, R2, 0x1 ;  /* 0x00000002ab020211 */ /* 0x040fe600078208ff */
[----:B------:R1:W-:Y:S01]  /*b5a0*/  @P0 LDGSTS.E.BYPASS.LTC128B.128 [R177+0x14100], [R134.64], !P5 ;  /* 0x1410000086b10fae */ /* 0x0003e2000e901d56 */
[----:B------:R-:W-:Y:S05]  /*b5b0*/  @P0 LEA.HI.X R3, R171, R3, R172, 0x1, P1 ;  /* 0x00000003ab030211 */ /* 0x000fea00008f0cac */
[----:B------:R1:W-:Y:S04]  /*b5c0*/  @P0 LDGSTS.E.BYPASS.LTC128B.128 [R177+0x15900], [R2.64], !P4 ;  /* 0x1590000002b10fae */ /* 0x0003e8000e101d56 */
.L_x_3654:
[----:B-1----:R-:W2:Y:S01]  /*b5d0*/  LDL.LU R134, [R1+0x44] ;  /* 0x0000440001867983 */ /* 0x002ea20000300800 */
[----:B------:R-:W-:Y:S01]  /*b5e0*/  FMNMX.FTZ R133, R4, R133, !PT ;  /* 0x0000008504857209 */ /* 0x000fe20007810000 */
[----:B------:R-:W-:Y:S02]  /*b5f0*/  UISETP.GT.AND UP0, UPT, UR24, UR4, UPT ;  /* 0x000000041800728c */ /* 0x000fe4000bf04270 */
[----:B------:R-:W3:Y:S01]  /*b600*/  LDL.LU R169, [R1+0x4c] ;  /* 0x00004c0001a97983 */ /* 0x000ee20000300800 */
[----:B------:R-:W-:Y:S01]  /*b610*/  FMNMX.FTZ R133, R5, R133, !PT ;  /* 0x0000008505857209 */ /* 0x000fe20007810000 */
[----:B------:R-:W-:Y:S02]  /*b620*/  UIADD3 UR5, UR24, -0x1, URZ ;  /* 0xffffffff18057890 */ /* 0x000fe4000fffe03f */
[----:B------:R-:W0:Y:S01]  /*b630*/  LDGDEPBAR ;  /* 0x00000000000079af */ /* 0x000e220000000000 */
[----:B------:R-:W-:Y:S02]  /*b640*/  FMNMX.FTZ R133, R8, R133, !PT ;  /* 0x0000008508857209 */ /* 0x000fe40007810000 */
[----:B------:R-:W-:Y:S02]  /*b650*/  PLOP3.LUT P0, PT, PT, PT, UP0, 0x80, 0x0 ;  /* 0x000000000000781c */ /* 0x000fe40003f0f008 */
[----:B------:R-:W-:Y:S01]  /*b660*/  FMNMX.FTZ R133, R9, R133, !PT ;  /* 0x0000008509857209 */ /* 0x000fe20007810000 */
[----:B------:R-:W-:Y:S03]  /*b670*/  UMOV UR24, UR5 ;  /* 0x0000000500187c82 */ /* 0x000fe60008000000 */
        /* <DEDUP_REMOVED lines=29> */
[----:B------:R-:W4:Y:S01]  /*b850*/  MUFU.EX2 R5, R5 ;  /* 0x0000000500057308 */ /* 0x000f220000000800 */
[C---:B-1----:R-:W-:Y:S02]  /*b860*/  FMUL.FTZ R28, R3.reuse, R28 ;  /* 0x0000001c031c7220 */ /* 0x042fe40000410000 */
[C---:B------:R-:W-:Y:S02]  /*b870*/  FMUL.FTZ R29, R3.reuse, R29 ;  /* 0x0000001d031d7220 */ /* 0x040fe40000410000 */
[C---:B------:R-:W-:Y:S05]  /*b880*/  FMUL.FTZ R32, R3.reuse, R32 ;  /* 0x0000002003207220 */ /* 0x040fea0000410000 */
        /* <DEDUP_REMOVED lines=20> */
[----:B------:R-:W-:Y:S01]  /*b9d0*/  FMUL.FTZ R65, R3, R65 ;  /* 0x0000004103417220 */ /* 0x000fe20000410000 */
[----:B-1----:R-:W-:Y:S01]  /*b9e0*/  F2FP.PACK_AB R170, R9, R8 ;  /* 0x0000000809aa723e */ /* 0x002fe200000000ff */
        /* <DEDUP_REMOVED lines=33> */
[----:B------:R-:W-:Y:S02]  /*bc00*/  FADD.FTZ R0, R5, R0 ;  /* 0x0000000005007221 */ /* 0x000fe40000010000 */
[C---:B------:R-:W-:Y:S02]  /*bc10*/  FMUL.FTZ R5, R3.reuse, R157 ;  /* 0x0000009d03057220 */ /* 0x040fe40000410000 */
[----:B------:R-:W-:Y:S02]  /*bc20*/  FADD.FTZ R0, R8, R0 ;  /* 0x0000000008007221 */ /* 0x000fe40000010000 */
[----:B------:R-:W-:Y:S02]  /*bc30*/  FMUL.FTZ R8, R3, R152 ;  /* 0x0000009803087220 */ /* 0x000fe40000410000 */
[----:B------:R-:W-:Y:S01]  /*bc40*/  FADD.FTZ R179, R9, R0 ;  /* 0x0000000009b37221 */ /* 0x000fe20000010000 */
[----:B------:R-:W-:Y:S01]  /*bc50*/  FMNMX.FTZ R0, R6, R132, !PT ;  /* 0x0000008406007209 */ /* 0x000fe20007810000 */
[----:B------:R-:W-:Y:S03]  /*bc60*/  FMUL.FTZ R9, R3, R153 ;  /* 0x0000009903097220 */ /* 0x000fe60000410000 */
        /* <DEDUP_REMOVED lines=20> */
[----:B------:R-:W1:Y:S01]  /*bdb0*/  MUFU.EX2 R0, R0 ;  /* 0x0000000000007308 */ /* 0x000e620000000800 */
[--C-:B------:R-:W-:Y:S01]  /*bdc0*/  FFMA.FTZ R172, R15, c[0x0][0x2d0], -R4.reuse ;  /* 0x0000b4000fac7a23 */ /* 0x100fe20000010804 */
[----:B------:R-:W-:Y:S01]  /*bdd0*/  MOV R15, R25 ;  /* 0x00000019000f7202 */ /* 0x000fe20000000f00 */
[----:B------:R-:W-:Y:S02]  /*bde0*/  FMUL.FTZ R25, R3, R137 ;  /* 0x0000008903197220 */ /* 0x000fe40000410000 */
[--C-:B------:R-:W-:Y:S02]  /*bdf0*/  FFMA.FTZ R16, R26, c[0x0][0x2d0], -R4.reuse ;  /* 0x0000b4001a107a23 */ /* 0x100fe40000010804 */
[--C-:B------:R-:W-:Y:S02]  /*be00*/  FFMA.FTZ R17, R27, c[0x0][0x2d0], -R4.reuse ;  /* 0x0000b4001b117a23 */ /* 0x100fe40000010804 */
[--C-:B------:R-:W-:Y:S01]  /*be10*/  FFMA.FTZ R171, R10, c[0x0][0x2d0], -R4.reuse ;  /* 0x0000b4000aab7a23 */ /* 0x100fe20000010804 */
[----:B------:R-:W3:Y:S01]  /*be20*/  MUFU.EX2 R6, R6 ;  /* 0x0000000600067308 */ /* 0x000ee20000000800 */
[----:B------:R-:W-:Y:S01]  /*be30*/  MOV R10, R24 ;  /* 0x00000018000a7202 */ /* 0x000fe20000000f00 */
[----:B------:R-:W-:Y:S01]  /*be40*/  FMUL.FTZ R24, R3, R136 ;  /* 0x0000008803187220 */ /* 0x000fe20000410000 */
[----:B------:R-:W-:Y:S01]  /*be50*/  MOV R157, R16 ;  /* 0x00000010009d7202 */ /* 0x000fe20000000f00 */
[--C-:B------:R-:W-:Y:S01]  /*be60*/  FFMA.FTZ R173, R14, c[0x0][0x2d0], -R4.reuse ;  /* 0x0000b4000ead7a23 */ /* 0x100fe20000010804 */
[----:B------:R-:W-:Y:S01]  /*be70*/  MOV R14, R20 ;  /* 0x00000014000e7202 */ /* 0x000fe20000000f00 */
[--C-:B------:R-:W-:Y:S02]  /*be80*/  FFMA.FTZ R174, R18, c[0x0][0x2d0], -R4.reuse ;  /* 0x0000b40012ae7a23 */ /* 0x100fe40000010804 */
[--C-:B------:R-:W-:Y:S02]  /*be90*/  FFMA.FTZ R175, R19, c[0x0][0x2d0], -R4.reuse ;  /* 0x0000b40013af7a23 */ /* 0x100fe40000010804 */
[----:B------:R-:W2:Y:S01]  /*bea0*/  MUFU.EX2 R7, R7 ;  /* 0x0000000700077308 */ /* 0x000ea20000000800 */
[--C-:B------:R-:W-:Y:S02]  /*beb0*/  FFMA.FTZ R12, R22, c[0x0][0x2d0], -R4.reuse ;  /* 0x0000b400160c7a23 */ /* 0x100fe40000010804 */
[--C-:B------:R-:W-:Y:S02]  /*bec0*/  FFMA.FTZ R13, R23, c[0x0][0x2d0], -R4.reuse ;  /* 0x0000b400170d7a23 */ /* 0x100fe40000010804 */
[C---:B-1----:R-:W-:Y:S01]  /*bed0*/  FMUL.FTZ R26, R0.reuse, R138 ;  /* 0x0000008a001a7220 */ /* 0x042fe20000410000 */
[----:B------:R-:W-:Y:S01]  /*bee0*/  MOV R153, R12 ;  /* 0x0000000c00997202 */ /* 0x000fe20000000f00 */
[C---:B------:R-:W-:Y:S01]  /*bef0*/  FMUL.FTZ R27, R0.reuse, R139 ;  /* 0x0000008b001b7220 */ /* 0x040fe20000410000 */
[----:B------:R-:W-:Y:S01]  /*bf00*/  MOV R152, R13 ;  /* 0x0000000d00987202 */ /* 0x000fe20000000f00 */
[----:B------:R-:W1:Y:S01]  /*bf10*/  LDSM.16.MT88.4 R136, [R237+0x100] ;  /* 0x00010000ed88783b */ /* 0x000e620000004200 */
[----:B------:R-:W-:Y:S01]  /*bf20*/  FFMA.FTZ R134, R11, c[0x0][0x2d0], -R4 ;  /* 0x0000b4000b867a23 */ /* 0x000fe20000010804 */
[----:B------:R-:W-:Y:S01]  /*bf30*/  MOV R11, R21 ;  /* 0x00000015000b7202 */ /* 0x000fe20000000f00 */
[----:B------:R-:W4:Y:S01]  /*bf40*/  MUFU.EX2 R171, R171 ;  /* 0x000000ab00ab7308 */ /* 0x000f220000000800 */
[C---:B------:R-:W-:Y:S02]  /*bf50*/  FMUL.FTZ R12, R3.reuse, R148 ;  /* 0x00000094030c7220 */ /* 0x040fe40000410000 */
[C---:B---3--:R-:W-:Y:S02]  /*bf60*/  FFMA.FTZ R4, R0.reuse, R169, R6 ;  /* 0x000000a900047223 */ /* 0x048fe40000010006 */
[C---:B------:R-:W-:Y:S02]  /*bf70*/  FMUL.FTZ R13, R3.reuse, R149 ;  /* 0x00000095030d7220 */ /* 0x040fe40000410000 */
[----:B------:R-:W-:Y:S02]  /*bf80*/  FMUL.FTZ R16, R3, R144 ;  /* 0x0000009003107220 */ /* 0x000fe40000410000 */
[C---:B------:R-:W-:Y:S01]  /*bf90*/  FMUL.FTZ R18, R0.reuse, R146 ;  /* 0x0000009200127220 */ /* 0x040fe20000410000 */
[----:B------:R-:W-:Y:S01]  /*bfa0*/  MUFU.EX2 R149, R173 ;  /* 0x000000ad00957308 */ /* 0x000fe20000000800 */
[C---:B------:R-:W-:Y:S01]  /*bfb0*/  FMUL.FTZ R19, R0.reuse, R147 ;  /* 0x0000009300137220 */ /* 0x040fe20000410000 */
[C---:B--2---:R-:W-:Y:S01]  /*bfc0*/  F2FP.PACK_AB R169, R7.reuse, R6 ;  /* 0x0000000607a9723e */ /* 0x044fe200000000ff */
[----:B------:R-:W-:Y:S02]  /*bfd0*/  FADD.FTZ R132, R7, R4 ;  /* 0x0000000407847221 */ /* 0x000fe40000010000 */
        /* <DEDUP_REMOVED lines=9> */
[----:B------:R-:W-:Y:S01]  /*c070*/  MOV R156, R17 ;  /* 0x00000011009c7202 */ /* 0x000fe20000000f00 */
[C---:B------:R-:W-:Y:S01]  /*c080*/  FMUL.FTZ R6, R0.reuse, R158 ;  /* 0x0000009e00067220 */ /* 0x040fe20000410000 */
[----:B------:R-:W-:Y:S01]  /*c090*/  MOV R158, R15 ;  /* 0x0000000f009e7202 */ /* 0x000fe20000000f00 */
[----:B----4-:R-:W-:Y:S02]  /*c0a0*/  FADD.FTZ R148, R171, R132 ;  /* 0x00000084ab947221 */ /* 0x010fe40000010000 */
[C---:B------:R-:W-:Y:S02]  /*c0b0*/  FMUL.FTZ R15, R0.reuse, R151 ;  /* 0x00000097000f7220 */ /* 0x040fe40000410000 */
[C---:B------:R-:W-:Y:S01]  /*c0c0*/  FMUL.FTZ R17, R3.reuse, R145 ;  /* 0x0000009103117220 */ /* 0x040fe20000410000 */
[----:B------:R-:W2:Y:S01]  /*c0d0*/  MUFU.EX2 R150, R134 ;  /* 0x0000008600967308 */ /* 0x000ea20000000800 */
[C---:B------:R-:W-:Y:S01]  /*c0e0*/  FMUL.FTZ R20, R3.reuse, R140 ;  /* 0x0000008c03147220 */ /* 0x040fe20000410000 */
[----:B------:R-:W-:Y:S01]  /*c0f0*/  LDSM.16.MT88.4 R144, [R238+0x900] ;  /* 0x00090000ee90783b */ /* 0x000fe20000004200 */
[----:B------:R-:W-:Y:S02]  /*c100*/  FMUL.FTZ R21, R3, R141 ;  /* 0x0000008d03157220 */ /* 0x000fe40000410000 */
        /* <DEDUP_REMOVED lines=8> */
[C---:B------:R-:W-:Y:S02]  /*c190*/  FMUL.FTZ R38, R0.reuse, R38 ;  /* 0x0000002600267220 */ /* 0x040fe40000410000 */
[C---:B------:R-:W-:Y:S02]  /*c1a0*/  FMUL.FTZ R39, R0.reuse, R39 ;  /* 0x0000002700277220 */ /* 0x040fe40000410000 */
[C---:B------:R-:W-:Y:S01]  /*c1b0*/  FMUL.FTZ R42, R0.reuse, R42 ;  /* 0x0000002a002a7220 */ /* 0x040fe20000410000 */
[----:B------:R-:W4:Y:S01]  /*c1c0*/  MUFU.EX2 R3, R177 ;  /* 0x000000b100037308 */ /* 0x000f220000000800 */
[----:B------:R-:W-:Y:S01]  /*c1d0*/  FMUL.FTZ R43, R0, R43 ;  /* 0x0000002b002b7220 */ /* 0x000fe20000410000 */
[----:B--2---:R-:W-:Y:S01]  /*c1e0*/  F2FP.PACK_AB R171, R150, R171 ;  /* 0x000000ab96ab723e */ /* 0x004fe200000000ff */
[C---:B------:R-:W-:Y:S02]  /*c1f0*/  FMUL.FTZ R46, R0.reuse, R46 ;  /* 0x0000002e002e7220 */ /* 0x040fe40000410000 */
[C---:B------:R-:W-:Y:S02]  /*c200*/  FMUL.FTZ R47, R0.reuse, R47 ;  /* 0x0000002f002f7220 */ /* 0x040fe40000410000 */
[C---:B------:R-:W-:Y:S02]  /*c210*/  FMUL.FTZ R50, R0.reuse, R50 ;  /* 0x0000003200327220 */ /* 0x040fe40000410000 */
[C---:B-1----:R-:W-:Y:S01]  /*c220*/  HMMA.16816.F32 R4, R168.reuse, R136, R4 ;  /* 0x00000088a804723c */ /* 0x042fe20000001804 */
[----:B------:R-:W1:Y:S04]  /*c230*/  MUFU.EX2 R134, R176 ;  /* 0x000000b000867308 */ /* 0x000e680000000800 */
[C---:B------:R-:W-:Y:S02]  /*c240*/  FMUL.FTZ R51, R0.reuse, R51 ;  /* 0x0000003300337220 */ /* 0x040fe40000410000 */
[C---:B------:R-:W-:Y:S01]  /*c250*/  FMUL.FTZ R54, R0.reuse, R54 ;  /* 0x0000003600367220 */ /* 0x040fe20000410000 */
[C---:B------:R-:W-:Y:S01]  /*c260*/  HMMA.16816.F32 R8, R168.reuse, R138, R8 ;  /* 0x0000008aa808723c */ /* 0x040fe20000001808 */
[----:B------:R-:W2:Y:S02]  /*c270*/  LDSM.16.MT88.4 R136, [R238+0x100] ;  /* 0x00010000ee88783b */ /* 0x000ea40000004200 */
[----:B------:R-:W5:Y:S01]  /*c280*/  MUFU.EX2 R176, R172 ;  /* 0x000000ac00b07308 */ /* 0x000f620000000800 */
        /* <DEDUP_REMOVED lines=20> */
[C---:B------:R-:W-:Y:S01]  /*c3d0*/  FMUL.FTZ R90, R0.reuse, R90 ;  /* 0x0000005a005a7220 */ /* 0x040fe20000410000 */
[C---:B--2---:R-:W-:Y:S03]  /*c3e0*/  HMMA.16816.F32 R12, R168.reuse, R136, R12 ;  /* 0x00000088a80c723c */ /* 0x044fe6000000180c */
[C---:B------:R-:W-:Y:S02]  /*c3f0*/  FMUL.FTZ R91, R0.reuse, R91 ;  /* 0x0000005b005b7220 */ /* 0x040fe40000410000 */
[C---:B------:R-:W-:Y:S02]  /*c400*/  FMUL.FTZ R94, R0.reuse, R94 ;  /* 0x0000005e005e7220 */ /* 0x040fe40000410000 */
[C---:B------:R-:W-:Y:S01]  /*c410*/  FMUL.FTZ R95, R0.reuse, R95 ;  /* 0x0000005f005f7220 */ /* 0x040fe20000410000 */
[C---:B------:R-:W-:Y:S01]  /*c420*/  HMMA.16816.F32 R16, R168.reuse, R138, R16 ;  /* 0x0000008aa810723c */ /* 0x040fe20000001810 */
[----:B------:R-:W2:Y:S03]  /*c430*/  LDSM.16.MT88.4 R136, [R241+0x100] ;  /* 0x00010000f188783b */ /* 0x000ea60000004200 */
        /* <DEDUP_REMOVED lines=18> */
[C---:B--2---:R-:W-:Y:S03]  /*c560*/  HMMA.16816.F32 R20, R168.reuse, R136, R20 ;  /* 0x00000088a814723c */ /* 0x044fe60000001814 */
[----:B---3--:R-:W-:Y:S04]  /*c570*/  FADD.FTZ R0, R132, R179 ;  /* 0x000000b384007221 */ /* 0x008fe80000010000 */
[----:B----4-:R-:W-:Y:S01]  /*c580*/  FADD.FTZ R0, R3, R0 ;  /* 0x0000000003007221 */ /* 0x010fe20000010000 */
[C---:B------:R-:W-:Y:S01]  /*c590*/  HMMA.16816.F32 R24, R168.reuse, R138, R24 ;  /* 0x0000008aa818723c */ /* 0x040fe20000001818 */
[----:B------:R-:W2:Y:S03]  /*c5a0*/  LDSM.16.MT88.4 R136, [R240+0x100] ;  /* 0x00010000f088783b */ /* 0x000ea60000004200 */
[----:B------:R-:W-:Y:S04]  /*c5b0*/  FADD.FTZ R0, R135, R0 ;  /* 0x0000000087007221 */ /* 0x000fe80000010000 */
[----:B-1----:R-:W-:Y:S01]  /*c5c0*/  FADD.FTZ R0, R134, R0 ;  /* 0x0000000086007221 */ /* 0x002fe20000010000 */
        /* <DEDUP_REMOVED lines=42> */
[----:B------:R-:W-:Y:S02]  /*c870*/  F2FP.PACK_AB R139, R175, R174 ;  /* 0x000000aeaf8b723e */ /* 0x000fe400000000ff */
[----:B------:R2:W3:Y:S01]  /*c880*/  MUFU.EX2 R168, R154 ;  /* 0x0000009a00a87308 */ /* 0x0004e20000000800 */
[----:B------:R-:W-:Y:S04]  /*c890*/  F2FP.PACK_AB R169, R173, R172 ;  /* 0x000000acada9723e */ /* 0x000fe800000000ff */
[C---:B------:R-:W-:Y:S05]  /*c8a0*/  HMMA.16816.F32 R4, R136.reuse, R140, R4 ;  /* 0x0000008c8804723c */ /* 0x040fea0000001804 */
[----:B------:R-:W4:Y:S03]  /*c8b0*/  MUFU.EX2 R132, R159 ;  /* 0x0000009f00847308 */ /* 0x000f260000000800 */
[C---:B------:R-:W-:Y:S01]  /*c8c0*/  HMMA.16816.F32 R8, R136.reuse, R142, R8 ;  /* 0x0000008e8808723c */ /* 0x040fe20000001808 */
[----:B------:R-:W5:Y:S03]  /*c8d0*/  LDSM.16.MT88.4 R140, [R241+0x900] ;  /* 0x00090000f18c783b */ /* 0x000f660000004200 */
[----:B-1----:R-:W-:Y:S03]  /*c8e0*/  FADD.FTZ R0, R3, R0 ;  /* 0x0000000003007221 */ /* 0x002fe60000010000 */
[----:B------:R-:W-:Y:S01]  /*c8f0*/  MUFU.EX2 R170, R158 ;  /* 0x0000009e00aa7308 */ /* 0x000fe20000000800 */
[C---:B------:R-:W-:Y:S01]  /*c900*/  HMMA.16816.F32 R12, R136.reuse, R144, R12 ;  /* 0x00000090880c723c */ /* 0x040fe2000000180c */
[----:B--2---:R-:W-:Y:S03]  /*c910*/  LDSM.16.MT88.4 R152, [R237+0x1100] ;  /* 0x00110000ed98783b */ /* 0x004fe60000004200 */
[C---:B---3--:R-:W-:Y:S01]  /*c920*/  FADD.FTZ R0, R168.reuse, R0 ;  /* 0x00000000a8007221 */ /* 0x048fe20000010000 */
[----:B------:R-:W-:Y:S01]  /*c930*/  F2FP.PACK_AB R168, R168, R3 ;  /* 0x00000003a8a8723e */ /* 0x000fe200000000ff */
[----:B------:R-:W-:Y:S02]  /*c940*/  FADD.FTZ R3, R150, R148 ;  /* 0x0000009496037221 */ /* 0x000fe40000010000 */
[C---:B------:R-:W-:Y:S01]  /*c950*/  HMMA.16816.F32 R16, R136.reuse, R146, R16 ;  /* 0x000000928810723c */ /* 0x040fe20000001810 */
[----:B------:R-:W-:Y:S01]  /*c960*/  MUFU.EX2 R134, R157 ;  /* 0x0000009d00867308 */ /* 0x000fe20000000800 */
[----:B------:R-:W1:Y:S02]  /*c970*/  LDSM.16.MT88.4 R144, [R240+0x900] ;  /* 0x00090000f090783b */ /* 0x000e640000004200 */
[----:B----4-:R-:W-:Y:S07]  /*c980*/  FADD.FTZ R0, R132, R0 ;  /* 0x0000000084007221 */ /* 0x010fee0000010000 */
[----:B------:R-:W2:Y:S01]  /*c990*/  MUFU.EX2 R135, R156 ;  /* 0x0000009c00877308 */ /* 0x000ea20000000800 */
[C---:B-----5:R-:W-:Y:S08]  /*c9a0*/  HMMA.16816.F32 R20, R136.reuse, R140, R20 ;  /* 0x0000008c8814723c */ /* 0x060ff00000001814 */
[C---:B------:R-:W-:Y:S01]  /*c9b0*/  HMMA.16816.F32 R24, R136.reuse, R142, R24 ;  /* 0x0000008e8818723c */ /* 0x040fe20000001818 */
[----:B------:R-:W3:Y:S03]  /*c9c0*/  LDSM.16.MT88.4 R140, [R237+0x2100] ;  /* 0x00210000ed8c783b */ /* 0x000ee60000004200 */
[----:B--2---:R-:W-:Y:S04]  /*c9d0*/  F2FP.PACK_AB R171, R135, R134 ;  /* 0x0000008687ab723e */ /* 0x004fe800000000ff */
        /* <DEDUP_REMOVED lines=33> */
[C---:B--2---:R-:W-:Y:S07]  /*cbf0*/  HMMA.16816.F32 R116, R136.reuse, R140, R116 ;  /* 0x0000008c8874723c */ /* 0x044fee0000001874 */
[C---:B------:R-:W-:Y:S01]  /*cc00*/  FADD.FTZ R140, R170.reuse, R0 ;  /* 0x00000000aa8c7221 */ /* 0x040fe20000010000 */
[C---:B------:R-:W-:Y:S04]  /*cc10*/  HMMA.16816.F32 R120, R136.reuse, R142, R120 ;  /* 0x0000008e8878723c */ /* 0x040fe80000001878 */
[----:B------:R-:W-:Y:S01]  /*cc20*/  STL [R1+0x44], R140 ;  /* 0x0000448c01007387 */ /* 0x000fe20000100800 */
[----:B------:R-:W-:Y:S01]  /*cc30*/  F2FP.PACK_AB R170, R170, R132 ;  /* 0x00000084aaaa723e */ /* 0x000fe200000000ff */
[----:B------:R-:W-:Y:S01]  /*cc40*/  FADD.FTZ R0, R149, R3 ;  /* 0x0000000395007221 */ /* 0x000fe20000010000 */
[----:B------:R-:W-:Y:S01]  /*cc50*/  MOV R132, R2 ;  /* 0x0000000200847202 */ /* 0x000fe20000000f00 */
[C---:B-1----:R-:W-:Y:S04]  /*cc60*/  HMMA.16816.F32 R124, R136.reuse, R144, R124 ;  /* 0x00000090887c723c */ /* 0x042fe8000000187c */
[----:B------:R-:W-:Y:S04]  /*cc70*/  FADD.FTZ R0, R176, R0 ;  /* 0x00000000b0007221 */ /* 0x000fe80000010000 */
[----:B------:R-:W-:Y:S01]  /*cc80*/  FADD.FTZ R0, R174, R0 ;  /* 0x00000000ae007221 */ /* 0x000fe20000010000 */
[----:B------:R-:W-:Y:S01]  /*cc90*/  HMMA.16816.F32 R128, R136, R146, R128 ;  /* 0x000000928880723c */ /* 0x000fe20000001880 */
[----:B------:R-:W1:Y:S02]  /*cca0*/  LDSM.16.MT88.4 R144, [R238+0x1100] ;  /* 0x00110000ee90783b */ /* 0x000e640000004200 */
[----:B------:R-:W-:Y:S05]  /*ccb0*/  FADD.FTZ R0, R175, R0 ;  /* 0x00000000af007221 */ /* 0x000fea0000010000 */
        /* <DEDUP_REMOVED lines=8> */
[----:B------:R-:W-:Y:S05]  /*cd40*/  FADD.FTZ R0, R135, R0 ;  /* 0x0000000087007221 */ /* 0x000fea0000010000 */
[----:B------:R-:W-:Y:S01]  /*cd50*/  STL [R1+0x4c], R0 ;  /* 0x00004c0001007387 */ /* 0x000fe20000100800 */
[C---:B-1----:R-:W-:Y:S03]  /*cd60*/  HMMA.16816.F32 R148, R168.reuse, R144, R12 ;  /* 0x00000090a894723c */ /* 0x042fe6000000180c */
[----:B------:R-:W1:Y:S05]  /*cd70*/  LDSM.16.MT88.4 R12, [R238+0x2900] ;  /* 0x00290000ee0c783b */ /* 0x000e6a0000004200 */
        /* <DEDUP_REMOVED lines=40> */
.L_x_3650:
[----:B------:R-:W-:-:S06]  /*d000*/  UISETP.GE.AND UP0, UPT, UR24, UR8, UPT ;  /* 0x000000081800728c */ /* 0x000fcc000bf06270 */
[----:B------:R-:W-:-:S13]  /*d010*/  PLOP3.LUT P0, PT, PT, PT, UP0, 0x40, 0x0 ;  /* 0x000000000000781c */ /* 0x000fda0003f0e808 */
[----:B------:R-:W-:Y:S05]  /*d020*/  @P0 BRA `(.L_x_3656) ;  /* 0x00003cf000000947 */ /* 0x000fea0003800000 */
[----:B------:R-:W1:Y:S04]  /*d030*/  S2R R0, SR_TID.X ;  /* 0x0000000000007919 */ /* 0x000e680000002100 */
[----:B------:R-:W2:Y:S01]  /*d040*/  LDL.LU R2, [R1+0x6c] ;  /* 0x00006c0001027983 */ /* 0x000ea20000300800 */
[----:B-1----:R-:W-:-:S04]  /*d050*/  SHF.R.S32.HI R3, RZ, 0x1f, R0 ;  /* 0x0000001fff037819 */ /* 0x002fc80000011400 */
[----:B------:R-:W-:Y:S02]  /*d060*/  LEA.HI R3, R3, R0, RZ, 0x3 ;  /* 0x0000000003037211 */ /* 0x000fe400078f18ff */
[----:B------:R-:W2:Y:S02]  /*d070*/  LDL R0, [R1+0x30] ;  /* 0x0000300001007983 */ /* 0x000ea40000100800 */
[----:B------:R-:W-:Y:S01]  /*d080*/  SHF.R.S32.HI R3, RZ, 0x3, R3 ;  /* 0x00000003ff037819 */ /* 0x000fe20000011403 */
[----:B------:R-:W-:Y:S02]  /*d090*/  IMAD.MOV.U32 R135, RZ, RZ, R132 ;  /* 0x000000ffff877224 */ /* 0x000fe400078e0084 */
[----:B------:R-:W-:Y:S01]  /*d0a0*/  IMAD.MOV.U32 R134, RZ, RZ, R133 ;  /* 0x000000ffff867224 */ /* 0x000fe200078e0085 */
[----:B------:R-:W-:Y:S02]  /*d0b0*/  IADD3 R3, -R3, 0x30, RZ ;  /* 0x0000003003037810 */ /* 0x000fe40007ffe1ff */
[C---:B--2---:R-:W-:Y:S01]  /*d0c0*/  SHF.L.U64.HI R2, R0.reuse, 0x1, R2 ;  /* 0x0000000100027819 */ /* 0x044fe20000010202 */
[----:B------:R-:W-:-:S04]  /*d0d0*/  IMAD.SHL.U32 R0, R0, 0x2, RZ ;  /* 0x0000000200007824 */ /* 0x000fc800078e00ff */
[----:B------:R1:W-:Y:S04]  /*d0e0*/  STL [R1+0x3c], R2 ;  /* 0x00003c0201007387 */ /* 0x0003e80000100800 */
[----:B------:R1:W-:Y:S02]  /*d0f0*/  STL [R1+0x40], R0 ;  /* 0x0000400001007387 */ /* 0x0003e40000100800 */
.L_x_3669:
[----:B------:R-:W2:Y:S01]  /*d100*/  LDL R4, [R1+0x28] ;  /* 0x0000280001047983 */ /* 0x000ea20000100800 */
[----:B------:R-:W-:Y:S04]  /*d110*/  DEPBAR.LE SB0, 0x0 ;  /* 0x000080000000791a */ /* 0x000fe80000000000 */
[----:B------:R-:W3:Y:S01]  /*d120*/  LDL R8, [R1+0x3c] ;  /* 0x00003c0001087983 */ /* 0x000ee20000100800 */
[----:B------:R-:W-:Y:S03]  /*d130*/  BSSY B0, `(.L_x_3657) ;  /* 0x000005f000007945 */ /* 0x000fe60003800000 */
[----:B------:R-:W4:Y:S04]  /*d140*/  LDL R6, [R1+0x24] ;  /* 0x0000240001067983 */ /* 0x000f280000100800 */
[----:B------:R-:W2:Y:S04]  /*d150*/  LDL R132, [R1+0x4] ;  /* 0x0000040001847983 */ /* 0x000ea80000100800 */
[----:B------:R-:W3:Y:S04]  /*d160*/  LDL R133, [R1+0x30] ;  /* 0x0000300001857983 */ /* 0x000ee80000100800 */
[----:B------:R-:W4:Y:S04]  /*d170*/  LDL R23, [R1] ;  /* 0x0000000001177983 */ /* 0x000f280000100800 */
        /* <DEDUP_REMOVED lines=9> */
[----:B------:R-:W-:Y:S04]  /*d210*/  LDSM.16.M88.4 R16, [R236+0x10900] ;  /* 0x01090000ec10783b */ /* 0x000fe80000000200 */
[----:B------:R-:W-:Y:S04]  /*d220*/  LDSM.16.M88.4 R24, [R236+0x11100] ;  /* 0x01110000ec18783b */ /* 0x000fe80000000200 */
[----:B------:R-:W-:Y:S04]  /*d230*/  LDSM.16.M88.4 R168, [R243] ;  /* 0x00000000f3a8783b */ /* 0x000fe80000000200 */
[----:B--2---:R-:W-:Y:S01]  /*d240*/  LDSM.16.M88.4 R172, [R132] ;  /* 0x0000000084ac783b */ /* 0x004fe20000000200 */
[----:B-1----:R-:W-:Y:S01]  /*d250*/  SHF.R.S32.HI R0, RZ, 0x1f, R4 ;  /* 0x0000001fff007819 */ /* 0x002fe20000011404 */
[----:B------:R-:W-:Y:S01]  /*d260*/  IMAD.WIDE.U32 R2, R4, c[0x0][0x208], RZ ;  /* 0x0000820004027a25 */ /* 0x000fe200078e00ff */
[----:B---3--:R-:W-:Y:S03]  /*d270*/  ISETP.GE.AND P1, PT, R133, c[0x0][0x1d4], PT ;  /* 0x0000750085007a0c */ /* 0x008fe60003f26270 */
[----:B------:R-:W-:Y:S01]  /*d280*/  IMAD R0, R0, c[0x0][0x208], RZ ;  /* 0x0000820000007a24 */ /* 0x000fe200078e02ff */
[----:B----4-:R-:W-:Y:S03]  /*d290*/  LDSM.16.M88.4 R176, [R23] ;  /* 0x0000000017b0783b */ /* 0x010fe60000000200 */
[----:B------:R-:W-:Y:S01]  /*d2a0*/  IMAD R0, R4, c[0x0][0x20c], R0 ;  /* 0x0000830004007a24 */ /* 0x000fe200078e0200 */
[----:B------:R-:W-:Y:S03]  /*d2b0*/  SHF.R.S32.HI R4, RZ, 0x1f, R6 ;  /* 0x0000001fff047819 */ /* 0x000fe60000011406 */
[----:B------:R-:W-:Y:S02]  /*d2c0*/  IMAD.IADD R3, R3, 0x1, R0 ;  /* 0x0000000103037824 */ /* 0x000fe400078e0200 */
[----:B------:R-:W-:Y:S02]  /*d2d0*/  IMAD R4, R4, c[0x0][0x218], RZ ;  /* 0x0000860004047a24 */ /* 0x000fe400078e02ff */
[C---:B------:R-:W-:Y:S04]  /*d2e0*/  IMAD.WIDE.U32 R2, R6.reuse, c[0x0][0x218], R2 ;  /* 0x0000860006027a25 */ /* 0x040fe800078e0002 */
[----:B------:R-:W-:Y:S01]  /*d2f0*/  IMAD R4, R6, c[0x0][0x21c], R4 ;  /* 0x0000870006047a24 */ /* 0x000fe200078e0204 */
[----:B------:R-:W-:Y:S01]  /*d300*/  IADD3 R0, P0, R2, UR14, RZ ;  /* 0x0000000e02007c10 */ /* 0x000fe2000ff1e0ff */
[C---:B------:R-:W-:Y:S01]  /*d310*/  IMAD.SHL.U32 R21, R14.reuse, 0x2, RZ ;  /* 0x000000020e157824 */ /* 0x040fe200078e00ff */
[----:B------:R-:W-:Y:S02]  /*d320*/  SHF.L.U64.HI R14, R14, 0x1, R22 ;  /* 0x000000010e0e7819 */ /* 0x000fe40000010216 */
[----:B------:R-:W-:Y:S02]  /*d330*/  IADD3.X R3, R3, UR16, R4, P0, !PT ;  /* 0x0000001003037c10 */ /* 0x000fe400087fe404 */
[----:B------:R-:W-:Y:S01]  /*d340*/  STL [R1+0x18], R21 ;  /* 0x0000181501007387 */ /* 0x000fe20000100800 */
[C---:B------:R-:W-:Y:S03]  /*d350*/  LEA R6, P0, R0.reuse, c[0x0][0x1f8], 0x1 ;  /* 0x00007e0000067a11 */ /* 0x040fe600078008ff */
[----:B------:R-:W-:Y:S01]  /*d360*/  STL [R1+0x1c], R14 ;  /* 0x00001c0e01007387 */ /* 0x000fe20000100800 */
[----:B------:R-:W-:Y:S03]  /*d370*/  LEA.HI.X R3, R0, c[0x0][0x1fc], R3, 0x1, P0 ;  /* 0x00007f0000037a11 */ /* 0x000fe600000f0c03 */
[----:B------:R-:W1:Y:S04]  /*d380*/  SHFL.IDX PT, R0, R6, RZ, 0x181f ;  /* 0x00181fff06007589 */ /* 0x000e6800000e0000 */
[----:B------:R-:W2:Y:S01]  /*d390*/  SHFL.IDX PT, R2, R3, RZ, 0x181f ;  /* 0x00181fff03027589 */ /* 0x000ea200000e0000 */
[----:B-1----:R-:W-:Y:S05]  /*d3a0*/  IADD3 R4, P0, R0, R5, RZ ;  /* 0x0000000500047210 */ /* 0x002fea0007f1e0ff */
[----:B--2---:R-:W-:Y:S02]  /*d3b0*/  IMAD.X R5, R2, 0x1, R8, P0 ;  /* 0x0000000102057824 */ /* 0x004fe400000e0608 */
[----:B------:R-:W1:Y:S04]  /*d3c0*/  LDSM.16.M88.4 R8, [R236+0x10100] ;  /* 0x01010000ec08783b */ /* 0x000e680000000200 */
[----:B------:R-:W-:Y:S01]  /*d3d0*/  @!PT LDS RZ, [RZ] ;  /* 0x00000000fffff984 */ /* 0x000fe20000000800 */
[----:B------:R-:W-:Y:S01]  /*d3e0*/  @!PT LDS RZ, [RZ] ;  /* 0x00000000fffff984 */ /* 0x000fe20000000800 */
[----:B------:R-:W-:Y:S01]  /*d3f0*/  @!PT LDS RZ, [RZ] ;  /* 0x00000000fffff984 */ /* 0x000fe20000000800 */
[----:B------:R2:W-:Y:S02]  /*d400*/  LDGSTS.E.BYPASS.LTC128B.128 [R7+0x100], [R4.64], !P1 ;  /* 0x0010000004077fae */ /* 0x0005e4000c901d56 */
[----:B--2---:R-:W-:Y:S05]  /*d410*/  IADD3 R4, P0, R0, R21, RZ ;  /* 0x0000001500047210 */ /* 0x004fea0007f1e0ff */
[----:B------:R-:W-:Y:S02]  /*d420*/  IMAD.X R5, R2, 0x1, R14, P0 ;  /* 0x0000000102057824 */ /* 0x000fe400000e060e */
[C---:B------:R-:W-:Y:S01]  /*d430*/  IMAD.SHL.U32 R14, R13.reuse, 0x2, RZ ;  /* 0x000000020d0e7824 */ /* 0x040fe200078e00ff */
[----:B------:R-:W-:Y:S02]  /*d440*/  SHF.L.U64.HI R13, R13, 0x1, R20 ;  /* 0x000000010d0d7819 */ /* 0x000fe40000010214 */
[----:B------:R2:W-:Y:S04]  /*d450*/  LDGSTS.E.BYPASS.LTC128B.128 [R7+0x1900], [R4.64], !P6 ;  /* 0x0190000004077fae */ /* 0x0005e8000f101d56 */
[----:B------:R3:W-:Y:S04]  /*d460*/  STL [R1+0xc], R14 ;  /* 0x00000c0e01007387 */ /* 0x0007e80000100800 */
[----:B------:R4:W-:Y:S01]  /*d470*/  STL [R1+0x14], R13 ;  /* 0x0000140d01007387 */ /* 0x0009e20000100800 */
[----:B--2---:R-:W-:Y:S01]  /*d480*/  IADD3 R4, P0, R0, R14, RZ ;  /* 0x0000000e00047210 */ /* 0x004fe20007f1e0ff */
[C---:B---3--:R-:W-:Y:S01]  /*d490*/  IMAD.SHL.U32 R14, R12.reuse, 0x2, RZ ;  /* 0x000000020c0e7824 */ /* 0x048fe200078e00ff */
[----:B------:R-:W-:Y:S03]  /*d4a0*/  SHF.L.U64.HI R12, R12, 0x1, R15 ;  /* 0x000000010c0c7819 */ /* 0x000fe6000001020f */
[----:B------:R-:W-:Y:S02]  /*d4b0*/  IMAD.X R5, R2, 0x1, R13, P0 ;  /* 0x0000000102057824 */ /* 0x000fe400000e060d */
[----:B----4-:R-:W2:Y:S04]  /*d4c0*/  S2R R13, SR_TID.X ;  /* 0x00000000000d7919 */ /* 0x010ea80000002100 */
[----:B------:R3:W-:Y:S04]  /*d4d0*/  LDGSTS.E.BYPASS.LTC128B.128 [R7+0x3100], [R4.64], !P5 ;  /* 0x0310000004077fae */ /* 0x0007e8000e901d56 */
[----:B------:R4:W-:Y:S04]  /*d4e0*/  STL [R1+0x10], R14 ;  /* 0x0000100e01007387 */ /* 0x0009e80000100800 */
[----:B------:R4:W-:Y:S01]  /*d4f0*/  STL [R1+0x20], R12 ;  /* 0x0000200c01007387 */ /* 0x0009e20000100800 */
[----:B--2---:R-:W-:Y:S02]  /*d500*/  ISETP.GT.AND P1, PT, R13, 0x7f, PT ;  /* 0x0000007f0d00780c */ /* 0x004fe40003f24270 */
[----:B---3--:R-:W-:Y:S05]  /*d510*/  IADD3 R4, P0, R0, R14, RZ ;  /* 0x0000000e00047210 */ /* 0x008fea0007f1e0ff */
[----:B------:R-:W-:Y:S05]  /*d520*/  IMAD.X R5, R2, 0x1, R12, P0 ;  /* 0x0000000102057824 */ /* 0x000fea00000e060c */
[----:B------:R4:W-:Y:S01]  /*d530*/  LDGSTS.E.BYPASS.LTC128B.128 [R7+0x4900], [R4.64], !P4 ;  /* 0x0490000004077fae */ /* 0x0009e2000e101d56 */
[----:B------:R-:W-:-:S05]  /*d540*/  @P1 BRA `(.L_x_3658) ;  /* 0x000001d000001947 */ /* 0x000fca0003800000 */
[----:B-1----:R-:W-:-:S05]  /*d550*/  BRA.DIV ~URZ, `(.L_x_3659) ;  /* 0x000066427f007947 */ /* 0x002fca000b800000 */
[----:B----4-:R1:W2:Y:S04]  /*d560*/  SHFL.IDX PT, R4, R3, 0x1, 0x181f ;  /* 0x00381f0003047f89 */ /* 0x0102a800000e0000 */
[----:B------:R1:W3:Y:S02]  /*d570*/  SHFL.IDX PT, R0, R6, 0x1, 0x181f ;  /* 0x00381f0006007f89 */ /* 0x0002e400000e0000 */
.L_x_3676:
[----:B------:R-:W4:Y:S04]  /*d580*/  LDL R7, [R1+0x30] ;  /* 0x0000300001077983 */ /* 0x000f280000100800 */
[----:B-1-3--:R-:W3:Y:S04]  /*d590*/  LDL R6, [R1+0x40] ;  /* 0x0000400001067983 */ /* 0x00aee80000100800 */
[----:B--2---:R-:W2:Y:S04]  /*d5a0*/  LDL R3, [R1+0x3c] ;  /* 0x00003c0001037983 */ /* 0x004ea80000100800 */
[----:B------:R-:W2:Y:S04]  /*d5b0*/  LDL R2, [R1+0x18] ;  /* 0x0000180001027983 */ /* 0x000ea80000100800 */
[----:B------:R-:W2:Y:S04]  /*d5c0*/  LDL R20, [R1+0x1c] ;  /* 0x00001c0001147983 */ /* 0x000ea80000100800 */
[----:B------:R-:W2:Y:S04]  /*d5d0*/  LDL R5, [R1+0x8] ;  /* 0x0000080001057983 */ /* 0x000ea80000100800 */
[----:B------:R-:W2:Y:S04]  /*d5e0*/  LDL R15, [R1+0xc] ;  /* 0x00000c00010f7983 */ /* 0x000ea80000100800 */
[----:B------:R-:W2:Y:S04]  /*d5f0*/  LDL R14, [R1+0x14] ;  /* 0x00001400010e7983 */ /* 0x000ea80000100800 */
[----:B------:R-:W2:Y:S04]  /*d600*/  LDL R13, [R1+0x10] ;  /* 0x00001000010d7983 */ /* 0x000ea80000100800 */
[----:B------:R-:W2:Y:S01]  /*d610*/  LDL R12, [R1+0x20] ;  /* 0x00002000010c7983 */ /* 0x000ea20000100800 */
[----:B----4-:R-:W-:Y:S02]  /*d620*/  ISETP.GE.AND P1, PT, R7, c[0x0][0x1d4], PT ;  /* 0x0000750007007a0c */ /* 0x010fe40003f26270 */
[----:B---3--:R-:W-:Y:S05]  /*d630*/  IADD3 R6, P0, R0, R6, RZ ;  /* 0x0000000600067210 */ /* 0x008fea0007f1e0ff */
[----:B--2---:R-:W-:Y:S01]  /*d640*/  IMAD.X R7, R4, 0x1, R3, P0 ;  /* 0x0000000104077824 */ /* 0x004fe200000e0603 */
[----:B------:R-:W-:Y:S05]  /*d650*/  IADD3 R2, P0, R0, R2, RZ ;  /* 0x0000000200027210 */ /* 0x000fea0007f1e0ff */
[----:B------:R-:W-:Y:S01]  /*d660*/  IMAD.X R3, R4, 0x1, R20, P0 ;  /* 0x0000000104037824 */ /* 0x000fe200000e0614 */
[----:B------:R-:W-:Y:S01]  /*d670*/  @!PT LDS RZ, [RZ] ;  /* 0x00000000fffff984 */ /* 0x000fe20000000800 */
[----:B------:R-:W-:Y:S01]  /*d680*/  @!PT LDS RZ, [RZ] ;  /* 0x00000000fffff984 */ /* 0x000fe20000000800 */
[----:B------:R-:W-:Y:S01]  /*d690*/  @!PT LDS RZ, [RZ] ;  /* 0x00000000fffff984 */ /* 0x000fe20000000800 */
[----:B------:R1:W-:Y:S04]  /*d6a0*/  LDGSTS.E.BYPASS.LTC128B.128 [R5+0x1100], [R6.64], !P1 ;  /* 0x0110000006057fae */ /* 0x0003e8000c901d56 */
[----:B------:R2:W-:Y:S02]  /*d6b0*/  LDGSTS.E.BYPASS.LTC128B.128 [R5+0x2900], [R2.64], !P6 ;  /* 0x0290000002057fae */ /* 0x0005e4000f101d56 */
[----:B--2---:R-:W-:Y:S05]  /*d6c0*/  IADD3 R2, P0, R0, R15, RZ ;  /* 0x0000000f00027210 */ /* 0x004fea0007f1e0ff */
[----:B------:R-:W-:Y:S05]  /*d6d0*/  IMAD.X R3, R4, 0x1, R14, P0 ;  /* 0x0000000104037824 */ /* 0x000fea00000e060e */
[----:B------:R2:W-:Y:S02]  /*d6e0*/  LDGSTS.E.BYPASS.LTC128B.128 [R5+0x4100], [R2.64], !P5 ;  /* 0x0410000002057fae */ /* 0x0005e4000e901d56 */
[----:B--2---:R-:W-:Y:S05]  /*d6f0*/  IADD3 R2, P0, R0, R13, RZ ;  /* 0x0000000d00027210 */ /* 0x004fea0007f1e0ff */
[----:B------:R-:W-:Y:S05]  /*d700*/  IMAD.X R3, R4, 0x1, R12, P0 ;  /* 0x0000000104037824 */ /* 0x000fea00000e060c */
[----:B------:R1:W-:Y:S03]  /*d710*/  LDGSTS.E.BYPASS.LTC128B.128 [R5+0x5900], [R2.64], !P4 ;  /* 0x0590000002057fae */ /* 0x0003e6000e101d56 */
.L_x_3658:
[----:B-1----:R-:W-:Y:S05]  /*d720*/  BSYNC B0 ;  /* 0x0000000000007941 */ /* 0x002fea0003800000 */
.L_x_3657:
[----:B------:R-:W0:Y:S01]  /*d730*/  LDGDEPBAR ;  /* 0x00000000000079af */ /* 0x000e220000000000 */
[----:B------:R-:W-:Y:S01]  /*d740*/  WARPSYNC 0xffffffff ;  /* 0xffffffff00007948 */ /* 0x000fe20003800000 */
[C---:B----45:R-:W-:Y:S01]  /*d750*/  HMMA.16816.F32 R4, R160.reuse, R8, RZ ;  /* 0x00000008a004723c */ /* 0x070fe200000018ff */
        /* <DEDUP_REMOVED lines=146> */
[----:B------:R-:W3:Y:S02]  /*e080*/  LDL.LU R173, [R1+0x18] ;  /* 0x0000180001ad7983 */ /* 0x000ee40000300800 */
[----:B------:R-:W-:Y:S02]  /*e090*/  ISETP.NE.AND P1, PT, R2, 0x1, PT ;  /* 0x000000010200780c */ /* 0x000fe40003f25270 */
[----:B------:R-:W4:Y:S01]  /*e0a0*/  LDL.LU R170, [R1+0x1c] ;  /* 0x00001c0001aa7983 */ /* 0x000f220000300800 */
[----:B------:R-:W-:Y:S03]  /*e0b0*/  IMAD.U32 R2, RZ, RZ, UR4 ;  /* 0x00000004ff027e24 */ /* 0x000fe6000f8e00ff */
[----:B------:R-:W5:Y:S04]  /*e0c0*/  LDL.LU R171, [R1+0xc] ;  /* 0x00000c0001ab7983 */ /* 0x000f680000300800 */
[----:B------:R-:W3:Y:S04]  /*e0d0*/  LDL.LU R174, [R1+0x14] ;  /* 0x0000140001ae7983 */ /* 0x000ee80000300800 */
[----:B------:R-:W3:Y:S04]  /*e0e0*/  LDL R175, [R1+0x30] ;  /* 0x0000300001af7983 */ /* 0x000ee80000100800 */
[----:B------:R-:W4:Y:S04]  /*e0f0*/  LDL R169, [R1+0x40] ;  /* 0x0000400001a97983 */ /* 0x000f280000100800 */
[----:B------:R-:W4:Y:S04]  /*e100*/  LDL R178, [R1+0x3c] ;  /* 0x00003c0001b27983 */ /* 0x000f280000100800 */
[----:B------:R-:W4:Y:S04]  /*e110*/  LDL.LU R179, [R1+0x10] ;  /* 0x0000100001b37983 */ /* 0x000f280000300800 */
[----:B------:R-:W4:Y:S04]  /*e120*/  LDL.LU R176, [R1+0x20] ;  /* 0x0000200001b07983 */ /* 0x000f280000300800 */
[----:B------:R-:W4:Y:S01]  /*e130*/  LDL R177, [R1+0x8] ;  /* 0x0000080001b17983 */ /* 0x000f220000100800 */
[----:B--2---:R-:W-:Y:S05]  /*e140*/  IADD3 R2, R2, -0x30, R0 ;  /* 0xffffffd002027810 */ /* 0x004fea0007ffe000 */
[----:B------:R-:W-:Y:S04]  /*e150*/  @P1 IMAD.HI.U32 R3, R2, c[0x0][0x2bc], RZ ;  /* 0x0000af0002031a27 */ /* 0x000fe800078e00ff */
[----:B------:R-:W-:Y:S01]  /*e160*/  IMAD.MOV.U32 R0, RZ, RZ, R2 ;  /* 0x000000ffff007224 */ /* 0x000fe200078e0002 */
[----:B------:R-:W-:Y:S04]  /*e170*/  @P1 SHF.R.U32.HI R0, RZ, c[0x0][0x2c0], R3 ;  /* 0x0000b000ff001a19 */ /* 0x000fe80000011603 */
[C---:B------:R-:W-:Y:S04]  /*e180*/  @!P3 IADD3 R3, P0, R0.reuse, UR20, RZ ;  /* 0x000000140003bc10 */ /* 0x040fe8000ff1e0ff */
[----:B------:R-:W-:Y:S01]  /*e190*/  @!P3 LEA.HI.X.SX32 R133, R0, UR7, 0x1, P0 ;  /* 0x000000070085bc11 */ /* 0x000fe200080f0eff */
[----:B------:R-:W-:Y:S01]  /*e1a0*/  IMAD.MOV R0, RZ, RZ, -R0 ;  /* 0x000000ffff007224 */ /* 0x000fe200078e0a00 */
[----:B------:R-:W-:Y:S02]  /*e1b0*/  @!P3 LEA R132, P0, R3, c[0x0][0x2a0], 0x2 ;  /* 0x0000a8000384ba11 */ /* 0x000fe400078010ff */
[----:B---3--:R-:W-:Y:S01]  /*e1c0*/  ISETP.GE.AND P2, PT, R175, c[0x0][0x1d4], PT ;  /* 0x00007500af007a0c */ /* 0x008fe20003f46270 */
        /* <DEDUP_REMOVED lines=9> */
[----:B--2---:R-:W1:Y:S02]  /*e260*/  S2R R133, SR_TID.X ;  /* 0x0000000000857919 */ /* 0x004e640000002100 */
[----:B-1----:R-:W-:Y:S04]  /*e270*/  SHF.R.S32.HI R172, RZ, 0x1f, R133 ;  /* 0x0000001fffac7819 */ /* 0x002fe80000011485 */
[----:B------:R-:W-:Y:S04]  /*e280*/  LEA.HI R172, R172, R133, RZ, 0x3 ;  /* 0x00000085acac7211 */ /* 0x000fe800078f18ff */
[----:B------:R-:W-:Y:S04]  /*e290*/  SHF.R.S32.HI R172, RZ, 0x3, R172 ;  /* 0x00000003ffac7819 */ /* 0x000fe800000114ac */
[----:B------:R-:W-:Y:S04]  /*e2a0*/  IADD3 R172, -R172, 0x30, RZ ;  /* 0x00000030acac7810 */ /* 0x000fe80007ffe1ff */
[----:B------:R-:W-:Y:S01]  /*e2b0*/  ISETP.GE.AND P1, PT, R172, 0x1, PT ;  /* 0x00000001ac00780c */ /* 0x000fe20003f26270 */
[----:B---3--:R1:W-:Y:S01]  /*e2c0*/  STL [R1+0x24], R168 ;  /* 0x000024a801007387 */ /* 0x0083e20000100800 */
[----:B------:R-:W-:Y:S01]  /*e2d0*/  SHF.R.S32.HI R132, RZ, 0x1f, R168 ;  /* 0x0000001fff847819 */ /* 0x000fe200000114a8 */
[----:B------:R-:W-:Y:S04]  /*e2e0*/  IMAD.WIDE.U32 R2, R168, c[0x0][0x1f0], R2 ;  /* 0x00007c00a8027a25 */ /* 0x000fe800078e0002 */
[----:B------:R-:W-:Y:S01]  /*e2f0*/  IMAD R132, R132, c[0x0][0x1f0], RZ ;  /* 0x00007c0084847a24 */ /* 0x000fe200078e02ff */
[----:B------:R-:W-:Y:S03]  /*e300*/  IADD3 R0, P0, R2, UR18, RZ ;  /* 0x0000001202007c10 */ /* 0x000fe6000ff1e0ff */
[----:B------:R-:W-:Y:S05]  /*e310*/  IMAD R132, R168, c[0x0][0x1f4], R132 ;  /* 0x00007d00a8847a24 */ /* 0x000fea00078e0284 */
[----:B------:R-:W-:Y:S02]  /*e320*/  IADD3.X R3, R3, UR6, R132, P0, !PT ;  /* 0x0000000603037c10 */ /* 0x000fe400087fe484 */
[C---:B-1----:R-:W-:Y:S04]  /*e330*/  LEA R168, P0, R0.reuse, c[0x0][0x1c8], 0x1 ;  /* 0x0000720000a87a11 */ /* 0x042fe800078008ff */
[----:B------:R-:W-:Y:S02]  /*e340*/  LEA.HI.X R3, R0, c[0x0][0x1cc], R3, 0x1, P0 ;  /* 0x0000730000037a11 */ /* 0x000fe400000f0c03 */
[----:B------:R-:W4:Y:S04]  /*e350*/  SHFL.IDX PT, R0, R168, RZ, 0x181f ;  /* 0x00181fffa8007589 */ /* 0x000f2800000e0000 */
[----:B------:R-:W1:Y:S01]  /*e360*/  SHFL.IDX PT, R2, R3, RZ, 0x181f ;  /* 0x00181fff03027589 */ /* 0x000e6200000e0000 */
[----:B----4-:R-:W-:Y:S05]  /*e370*/  @P1 IADD3 R132, P0, R0, R169, RZ ;  /* 0x000000a900841210 */ /* 0x010fea0007f1e0ff */
[----:B-1----:R-:W-:Y:S05]  /*e380*/  @P1 IMAD.X R133, R2, 0x1, R178, P0 ;  /* 0x0000000102851824 */ /* 0x002fea00000e06b2 */
[----:B------:R-:W-:Y:S01]  /*e390*/  @!PT LDS RZ, [RZ] ;  /* 0x00000000fffff984 */ /* 0x000fe20000000800 */
[----:B------:R1:W-:Y:S02]  /*e3a0*/  @P1 LDGSTS.E.BYPASS.LTC128B.128 [R177+0x10100], [R132.64], !P2 ;  /* 0x1010000084b11fae */ /* 0x0003e4000d101d56 */
[----:B-1----:R-:W-:Y:S05]  /*e3b0*/  @P1 IADD3 R132, P0, R0, R173, RZ ;  /* 0x000000ad00841210 */ /* 0x002fea0007f1e0ff */
[----:B------:R-:W-:Y:S05]  /*e3c0*/  @P1 IMAD.X R133, R2, 0x1, R170, P0 ;  /* 0x0000000102851824 */ /* 0x000fea00000e06aa */
[----:B------:R5:W-:Y:S02]  /*e3d0*/  @P1 LDGSTS.E.BYPASS.LTC128B.128 [R177+0x11900], [R132.64], !P6 ;  /* 0x1190000084b11fae */ /* 0x000be4000f101d56 */
[----:B-----5:R-:W-:Y:S05]  /*e3e0*/  @P1 IADD3 R132, P0, R0, R171, RZ ;  /* 0x000000ab00841210 */ /* 0x020fea0007f1e0ff */
[----:B------:R-:W-:Y:S05]  /*e3f0*/  @P1 IMAD.X R133, R2, 0x1, R174, P0 ;  /* 0x0000000102851824 */ /* 0x000fea00000e06ae */
[----:B------:R1:W-:Y:S02]  /*e400*/  @P1 LDGSTS.E.BYPASS.LTC128B.128 [R177+0x13100], [R132.64], !P5 ;  /* 0x1310000084b11fae */ /* 0x0003e4000e901d56 */
[----:B-1----:R-:W-:Y:S02]  /*e410*/  @P1 IADD3 R132, P0, R0, R179, RZ ;  /* 0x000000b300841210 */ /* 0x002fe40007f1e0ff */
[----:B------:R-:W1:Y:S03]  /*e420*/  SHFL.IDX PT, R0, R168, 0x1, 0x181f ;  /* 0x00381f00a8007f89 */ /* 0x000e6600000e0000 */
[----:B------:R-:W-:Y:S01]  /*e430*/  @P1 IMAD.X R133, R2, 0x1, R176, P0 ;  /* 0x0000000102851824 */ /* 0x000fe200000e06b0 */
[----:B------:R-:W-:Y:S01]  /*e440*/  ISETP.GE.AND P0, PT, R172, 0x21, PT ;  /* 0x00000021ac00780c */ /* 0x000fe20003f06270 */
[----:B------:R-:W2:Y:S04]  /*e450*/  SHFL.IDX PT, R2, R3, 0x1, 0x181f ;  /* 0x00381f0003027f89 */ /* 0x000ea800000e0000 */
[----:B------:R3:W-:Y:S08]  /*e460*/  @P1 LDGSTS.E.BYPASS.LTC128B.128 [R177+0x14900], [R132.64], !P4 ;  /* 0x1490000084b11fae */ /* 0x0007f0000e101d56 */
[C---:B-1----:R-:W-:Y:S02]  /*e470*/  @P0 IADD3 R172, P2, R0.reuse, R173, RZ ;  /* 0x000000ad00ac0210 */ /* 0x042fe40007f5e0ff */
[----:B------:R-:W-:Y:S03]  /*e480*/  @P0 IADD3 R168, P1, R0, R169, RZ ;  /* 0x000000a900a80210 */ /* 0x000fe60007f3e0ff */
[----:B--2---:R-:W-:Y:S01]  /*e490*/  @P0 IMAD.X R173, R2, 0x1, R170, P2 ;  /* 0x0000000102ad0824 */ /* 0x004fe200010e06aa */
[----:B------:R-:W-:Y:S01]  /*e4a0*/  @P0 IADD3 R170, P2, R0, R171, RZ ;  /* 0x000000ab00aa0210 */ /* 0x000fe20007f5e0ff */
[C---:B------:R-:W-:Y:S04]  /*e4b0*/  @P0 IMAD.X R169, R2.reuse, 0x1, R178, P1 ;  /* 0x0000000102a90824 */ /* 0x040fe800008e06b2 */
[----:B------:R-:W-:Y:S01]  /*e4c0*/  @P0 IMAD.X R171, R2, 0x1, R174, P2 ;  /* 0x0000000102ab0824 */ /* 0x000fe200010e06ae */
[----:B------:R-:W-:Y:S02]  /*e4d0*/  ISETP.GE.AND P2, PT, R175, c[0x0][0x1d4], PT ;  /* 0x00007500af007a0c */ /* 0x000fe40003f46270 */
[----:B---3--:R-:W-:Y:S05]  /*e4e0*/  @P0 IADD3 R132, P1, R0, R179, RZ ;  /* 0x000000b300840210 */ /* 0x008fea0007f3e0ff */
[----:B------:R-:W-:Y:S06]  /*e4f0*/  @P0 IMAD.X R133, R2, 0x1, R176, P1 ;  /* 0x0000000102850824 */ /* 0x000fec00008e06b0 */
[----:B------:R1:W-:Y:S04]  /*e500*/  @P0 LDGSTS.E.BYPASS.LTC128B.128 [R177+0x11100], [R168.64], !P2 ;  /* 0x11100000a8b10fae */ /* 0x0003e8000d101d56 */
[----:B------:R1:W-:Y:S04]  /*e510*/  @P0 LDGSTS.E.BYPASS.LTC128B.128 [R177+0x12900], [R172.64], !P6 ;  /* 0x12900000acb10fae */ /* 0x0003e8000f101d56 */
[----:B------:R1:W-:Y:S04]  /*e520*/  @P0 LDGSTS.E.BYPASS.LTC128B.128 [R177+0x14100], [R170.64], !P5 ;  /* 0x14100000aab10fae */ /* 0x0003e8000e901d56 */
[----:B------:R1:W-:Y:S02]  /*e530*/  @P0 LDGSTS.E.BYPASS.LTC128B.128 [R177+0x15900], [R132.64], !P4 ;  /* 0x1590000084b10fae */ /* 0x0003e4000e101d56 */
.L_x_3660:
[----:B------:R-:W2:Y:S01]  /*e540*/  LDL R2, [R1+0x5c] ;  /* 0x00005c0001027983 */ /* 0x000ea20000100800 */
[----:B------:R-:W-:Y:S02]  /*e550*/  UISETP.NE.AND UP1, UPT, UR13, URZ, UPT ;  /* 0x0000003f0d00728c */ /* 0x000fe4000bf25270 */
[----:B------:R-:W-:Y:S01]  /*e560*/  UIMAD UR4, UR24, -0x30, URZ ;  /* 0xffffffd0180478a4 */ /* 0x000fe2000f8e023f */
[----:B-1----:R-:W3:Y:S01]  /*e570*/  LDL R168, [R1+0x58] ;  /* 0x0000580001a87983 */ /* 0x002ee20000100800 */
[----:B------:R-:W-:Y:S02]  /*e580*/  UISETP.NE.AND UP0, UPT, UR12, URZ, UPT ;  /* 0x0000003f0c00728c */ /* 0x000fe4000bf05270 */
[----:B------:R-:W-:Y:S01]  /*e590*/  PLOP3.LUT P0, PT, PT, PT, UP1, 0x80, 0x0 ;  /* 0x000000000000781c */ /* 0x000fe20003f0f018 */
[----:B------:R-:W0:Y:S01]  /*e5a0*/  LDGDEPBAR ;  /* 0x00000000000079af */ /* 0x000e220000000000 */
[----:B---3--:R-:W-:Y:S11]  /*e5b0*/  IADD3 R170, -R168, UR4, RZ ;  /* 0x00000004a8aa7c10 */ /* 0x008ff6000fffe1ff */
[----:B--2---:R-:W-:Y:S01]  /*e5c0*/  @P0 IMAD.HI.U32 R0, R2, c[0x0][0x2c8], RZ ;  /* 0x0000b20002000a27 */ /* 0x004fe200078e00ff */
[----:B------:R-:W-:Y:S03]  /*e5d0*/  PLOP3.LUT P0, PT, PT, PT, UP1, 0x80, 0x0 ;  /* 0x000000000000781c */ /* 0x000fe60003f0f018 */
[----:B------:R-:W-:Y:S02]  /*e5e0*/  IMAD.MOV.U32 R132, RZ, RZ, R2 ;  /* 0x000000ffff847224 */ /* 0x000fe400078e0002 */
[----:B------:R-:W-:Y:S08]  /*e5f0*/  IMAD.U32 R2, RZ, RZ, UR9 ;  /* 0x00000009ff027e24 */ /* 0x000ff0000f8e00ff */
[----:B------:R-:W-:Y:S01]  /*e600*/  @P0 SHF.R.U32.HI R132, RZ, c[0x0][0x2cc], R0 ;  /* 0x0000b300ff840a19 */ /* 0x000fe20000011600 */
[----:B------:R-:W-:Y:S01]  /*e610*/  IMAD.U32 R0, RZ, RZ, UR4 ;  /* 0x00000004ff007e24 */ /* 0x000fe2000f8e00ff */
[----:B------:R-:W-:Y:S03]  /*e620*/  PLOP3.LUT P0, PT, PT, PT, UP0, 0x40, 0x0 ;  /* 0x000000000000781c */ /* 0x000fe60003f0e808 */
[----:B------:R-:W1:Y:S01]  /*e630*/  SHFL.IDX PT, R3, R132, RZ, 0x1c1f ;  /* 0x001c1fff84037589 */ /* 0x000e6200000e0000 */
[----:B------:R-:W-:Y:S04]  /*e640*/  IADD3 R0, -R168, 0x1, R0 ;  /* 0x00000001a8007810 */ /* 0x000fe80007ffe100 */
[----:B------:R-:W-:Y:S04]  /*e650*/  IADD3 R0, R0, -c[0x0][0x168], R2 ;  /* 0x80005a0000007a10 */ /* 0x000fe80007ffe002 */
        /* <DEDUP_REMOVED lines=20> */
.L_x_3663:
[----:B------:R-:W-:Y:S04]  /*e7a0*/  MOV R168, c[0x0][0x32c] ;  /* 0x0000cb0000a87a02 */ /* 0x000fe80000000f00 */
[----:B------:R-:W-:Y:S11]  /*e7b0*/  ISETP.NE.AND P0, PT, R168, 0x1, PT ;  /* 0x00000001a800780c */ /* 0x000ff60003f05270 */
[----:B------:R-:W-:Y:S02]  /*e7c0*/  @!UPT UIADD3 URZ, URZ, URZ, URZ ;  /* 0x0000003f3f3ff290 */ /* 0x000fe4000fffe03f */
[----:B------:R-:W-:Y:S05]  /*e7d0*/  @P0 IMAD.HI.U32 R168, R3, c[0x0][0x330], RZ ;  /* 0x0000cc0003a80a27 */ /* 0x000fea00078e00ff */
[----:B------:R-:W-:Y:S02]  /*e7e0*/  @P0 SHF.R.U32.HI R3, RZ, c[0x0][0x334], R168 ;  /* 0x0000cd00ff030a19 */ /* 0x000fe400000116a8 */
.L_x_3664:
[----:B------:R-:W-:Y:S05]  /*e7f0*/  BSYNC B0 ;  /* 0x0000000000007941 */ /* 0x000fea0003800000 */
.L_x_3662:
[----:B------:R-:W-:Y:S05]  /*e800*/  IMAD R3, R3, c[0x0][0x32c], R170 ;  /* 0x0000cb0003037a24 */ /* 0x000fea00078e02aa */
[----:B------:R-:W-:Y:S02]  /*e810*/  IMNMX R0, R0, R3, !PT ;  /* 0x0000000300007217 */ /* 0x000fe40007800200 */
[----:B------:R-:W-:Y:S04]  /*e820*/  IADD3 R3, R3, c[0x0][0x32c], RZ ;  /* 0x0000cb0003037a10 */ /* 0x000fe80007ffe0ff */
[----:B------:R-:W-:Y:S02]  /*e830*/  IMNMX R2, R2, R3, PT ;  /* 0x0000000302027217 */ /* 0x000fe40003800200 */
.L_x_3661:
        /* <DEDUP_REMOVED lines=88> */
.L_x_3667:
[----:B------:R-:W-:Y:S04]  /*edc0*/  MOV R4, 0x1 ;  /* 0x0000000100047802 */ /* 0x000fe80000000f00 */
[----:B------:R-:W-:Y:S11]  /*edd0*/  ISETP.NE.AND P0, PT, R4, c[0x0][0x32c], PT ;  /* 0x0000cb0004007a0c */ /* 0x000ff60003f05270 */
[----:B------:R-:W-:Y:S02]  /*ede0*/  @!UPT UIADD3 URZ, URZ, URZ, URZ ;  /* 0x0000003f3f3ff290 */ /* 0x000fe4000fffe03f */
[----:B------:R-:W-:Y:S05]  /*edf0*/  @P0 IMAD.HI.U32 R4, R0, c[0x0][0x330], RZ ;  /* 0x0000cc0000040a27 */ /* 0x000fea00078e00ff */
[----:B------:R-:W-:Y:S02]  /*ee00*/  @P0 SHF.R.U32.HI R0, RZ, c[0x0][0x334], R4 ;  /* 0x0000cd00ff000a19 */ /* 0x000fe40000011604 */
.L_x_3668:
[----:B------:R-:W-:Y:S05]  /*ee10*/  BSYNC B0 ;  /* 0x0000000000007941 */ /* 0x000fea0003800000 */
.L_x_3666:
[----:B------:R-:W-:Y:S05]  /*ee20*/  IMAD R0, R0, c[0x0][0x32c], R170 ;  /* 0x0000cb0000007a24 */ /* 0x000fea00078e02aa */
[----:B------:R-:W-:Y:S02]  /*ee30*/  IMNMX R2, R2, R0, !PT ;  /* 0x0000000002027217 */ /* 0x000fe40007800200 */
[----:B------:R-:W-:Y:S04]  /*ee40*/  IADD3 R0, R0, c[0x0][0x32c], RZ ;  /* 0x0000cb0000007a10 */ /* 0x000fe80007ffe0ff */
[----:B------:R-:W-:Y:S02]  /*ee50*/  IMNMX R3, R3, R0, PT ;  /* 0x0000000003037217 */ /* 0x000fe40003800200 */
.L_x_3665:
        /* <DEDUP_REMOVED lines=492> */
.L_x_3656:
[----:B------:R-:W2:Y:S04]  /*10d20*/  LDL.LU R2, [R1+0x44] ;  /* 0x0000440001027983 */ /* 0x000ea80000300800 */
        /* <DEDUP_REMOVED lines=156> */
.L_x_3614:
[----:B------:R-:W-:Y:S05]  /*116f0*/  @P2 BRA `(.L_x_3670) ;  /* 0x00001f8000002947 */ /* 0x000fea0003800000 */
[----:B------:R-:W3:Y:S01]  /*11700*/  S2R R7, SR_TID.X ;  /* 0x0000000000077919 */ /* 0x000ee20000002100 */
[----:B------:R-:W-:Y:S01]  /*11710*/  IMAD R0, RZ, RZ, -UR11 ;  /* 0x8000000bff007e24 */ /* 0x000fe2000f8e02ff */
[----:B------:R-:W-:Y:S01]  /*11720*/  ULDC.64 UR4, c[0x0][0x4d0] ;  /* 0x0001340000047ab9 */ /* 0x000fe20000000a00 */
[----:B------:R-:W-:Y:S01]  /*11730*/  MOV R18, c[0x0][0x4e8] ;  /* 0x00013a0000127a02 */ /* 0x000fe20000000f00 */
[----:B------:R-:W4:Y:S01]  /*11740*/  S2R R9, SR_CTAID.Y ;  /* 0x0000000000097919 */ /* 0x000f220000002600 */
[----:B------:R-:W-:Y:S01]  /*11750*/  UIMAD.WIDE.U32 UR8, UR11, UR4, URZ ;  /* 0x000000040b0872a5 */ /* 0x000fe2000f8e003f */
[----:B------:R-:W-:Y:S01]  /*11760*/  BSSY B0, `(.L_x_3671) ;  /* 0x000012e000007945 */ /* 0x000fe20003800000 */
[----:B------:R-:W-:Y:S01]  /*11770*/  USHF.R.S32.HI UR6, URZ, 0x1f, UR11 ;  /* 0x0000001f3f067899 */ /* 0x000fe2000801140b */
[----:B------:R-:W1:Y:S01]  /*11780*/  S2R R10, SR_CTAID.Z ;  /* 0x00000000000a7919 */ /* 0x000e620000002700 */
[----:B------:R-:W-:-:S02]  /*11790*/  ISETP.NE.AND P1, PT, R18, 0x1, PT ;  /* 0x000000011200780c */ /* 0x000fc40003f25270 */
[----:B-1----:R-:W-:Y:S01]  /*117a0*/  IMAD.U32 R2, RZ, RZ, UR8 ;  /* 0x00000008ff027e24 */ /* 0x002fe2000f8e00ff */
[----:B------:R-:W-:Y:S01]  /*117b0*/  MOV R3, UR9 ;  /* 0x0000000900037c02 */ /* 0x000fe20008000f00 */
[----:B------:R-:W-:Y:S01]  /*117c0*/  UIMAD UR7, UR6, UR4, URZ ;  /* 0x00000004060772a4 */ /* 0x000fe2000f8e023f */
[----:B------:R-:W1:Y:S03]  /*117d0*/  S2R R17, SR_CTAID.X ;  /* 0x0000000000117919 */ /* 0x000e660000002500 */
[----:B------:R-:W-:-:S03]  /*117e0*/  UIMAD UR7, UR11, UR5, UR7 ;  /* 0x000000050b0772a4 */ /* 0x000fc6000f8e0207 */
[----:B------:R-:W-:Y:S02]  /*117f0*/  ULDC.64 UR4, c[0x0][0x438] ;  /* 0x00010e0000047ab9 */ /* 0x000fe40000000a00 */
[----:B------:R-:W-:Y:S01]  /*11800*/  UIMAD.WIDE.U32 UR12, UR11, UR4, URZ ;  /* 0x000000040b0c72a5 */ /* 0x000fe2000f8e003f */
[----:B---3--:R-:W-:Y:S01]  /*11810*/  SHF.R.S32.HI R5, RZ, 0x1f, R7 ;  /* 0x0000001fff057819 */ /* 0x008fe20000011407 */
[----:B------:R-:W-:Y:S02]  /*11820*/  UIMAD UR4, UR6, UR4, URZ ;  /* 0x00000004060472a4 */ /* 0x000fe4000f8e023f */
[----:B------:R-:W-:Y:S01]  /*11830*/  UIADD3 UR7, UR9, UR7, URZ ;  /* 0x0000000709077290 */ /* 0x000fe2000fffe03f */
[----:B----4-:R-:W-:Y:S01]  /*11840*/  IMAD R9, R0, c[0x0][0x550], R9 ;  /* 0x0001540000097a24 */ /* 0x010fe200078e0209 */
        /* <DEDUP_REMOVED lines=15> */
[----:B------:R-:W-:Y:S01]  /*11940*/  IMAD.WIDE.U32 R4, R10, c[0x0][0x4d8], R4 ;  /* 0x000136000a047a25 */ /* 0x000fe200078e0004 */
        /* <DEDUP_REMOVED lines=15> */
[C---:B------:R-:W-:Y:S02]  /*11a40*/  IMAD R7, R10.reuse, c[0x0][0x444], R7 ;  /* 0x000111000a077a24 */ /* 0x040fe400078e0207 */
[----:B-1----:R-:W-:Y:S01]  /*11a50*/  IMAD R6, R17, 0x80, R0 ;  /* 0x0000008011067824 */ /* 0x002fe200078e0200 */
[----:B------:R-:W-:Y:S01]  /*11a60*/  SHF.R.S32.HI R0, RZ, 0x1f, R9 ;  /* 0x0000001fff007819 */ /* 0x000fe20000011409 */
[----:B------:R-:W-:-:S04]  /*11a70*/  IMAD.WIDE.U32 R2, R10, c[0x0][0x440], R2 ;  /* 0x000110000a027a25 */ /* 0x000fc800078e0002 */
[----:B------:R-:W-:Y:S01]  /*11a80*/  @P1 IMAD.HI.U32 R10, R6, c[0x0][0x4ec], RZ ;  /* 0x00013b00060a1a27 */ /* 0x000fe200078e00ff */
[----:B------:R-:W-:-:S03]  /*11a90*/  IADD3 R3, R3, R7, RZ ;  /* 0x0000000703037210 */ /* 0x000fc60007ffe0ff */
[----:B------:R-:W-:Y:S02]  /*11aa0*/  IMAD.IADD R5, R5, 0x1, R8 ;  /* 0x0000000105057824 */ /* 0x000fe400078e0208 */
[----:B------:R-:W-:Y:S01]  /*11ab0*/  IMAD.MOV.U32 R8, RZ, RZ, R6 ;  /* 0x000000ffff087224 */ /* 0x000fe200078e0006 */
[----:B------:R-:W-:Y:S01]  /*11ac0*/  @P1 SHF.R.U32.HI R8, RZ, c[0x0][0x4f0], R10 ;  /* 0x00013c00ff081a19 */ /* 0x000fe2000001160a */
[C---:B------:R-:W-:Y:S02]  /*11ad0*/  IMAD R7, R0.reuse, c[0x0][0x4e0], RZ ;  /* 0x0001380000077a24 */ /* 0x040fe400078e02ff */
[----:B------:R-:W-:Y:S02]  /*11ae0*/  IMAD R0, R0, c[0x0][0x448], RZ ;  /* 0x0001120000007a24 */ /* 0x000fe400078e02ff */
[----:B------:R-:W-:Y:S02]  /*11af0*/  IMAD R11, R9, c[0x0][0x4e4], R7 ;  /* 0x00013900090b7a24 */ /* 0x000fe400078e0207 */
[----:B------:R-:W-:-:S02]  /*11b00*/  IMAD.MOV R7, RZ, RZ, -R8 ;  /* 0x000000ffff077224 */ /* 0x000fc400078e0a08 */
[C---:B------:R-:W-:Y:S01]  /*11b10*/  IMAD R10, R9.reuse, c[0x0][0x44c], R0 ;  /* 0x00011300090a7a24 */ /* 0x040fe200078e0200 */
[----:B------:R-:W-:Y:S01]  /*11b20*/  MOV R0, R6 ;  /* 0x0000000600007202 */ /* 0x000fe20000000f00 */
[----:B------:R-:W-:-:S04]  /*11b30*/  IMAD.WIDE.U32 R2, R9, c[0x0][0x448], R2 ;  /* 0x0001120009027a25 */ /* 0x000fc800078e0002 */
[----:B------:R-:W-:-:S04]  /*11b40*/  IMAD.WIDE.U32 R4, R9, c[0x0][0x4e0], R4 ;  /* 0x0001380009047a25 */ /* 0x000fc800078e0004 */
[----:B------:R-:W-:Y:S01]  /*11b50*/  @P1 IMAD.HI.U32 R9, R6, c[0x0][0x4ec], RZ ;  /* 0x00013b0006091a27 */ /* 0x000fe200078e00ff */
[----:B------:R-:W-:Y:S01]  /*11b60*/  BAR.SYNC.DEFER_BLOCKING 0x1, 0x100 ;  /* 0x0044000000007b1d */ /* 0x000fe20000010000 */
[----:B------:R-:W-:Y:S02]  /*11b70*/  IADD3 R4, P0, R8, R4, RZ ;  /* 0x0000000408047210 */ /* 0x000fe40007f1e0ff */
[----:B------:R-:W-:Y:S01]  /*11b80*/  IMAD R7, R7, c[0x0][0x4e8], R6 ;  /* 0x00013a0007077a24 */ /* 0x000fe200078e0206 */
[----:B------:R-:W-:Y:S01]  /*11b90*/  @P1 SHF.R.U32.HI R0, RZ, c[0x0][0x4f0], R9 ;  /* 0x00013c00ff001a19 */ /* 0x000fe20000011609 */
[----:B------:R-:W-:Y:S01]  /*11ba0*/  IMAD.IADD R3, R3, 0x1, R10 ;  /* 0x0000000103037824 */ /* 0x000fe200078e020a */
[----:B------:R-:W-:Y:S02]  /*11bb0*/  SHF.R.S32.HI R10, RZ, 0x1f, R8 ;  /* 0x0000001fff0a7819 */ /* 0x000fe40000011408 */
[----:B------:R-:W-:Y:S01]  /*11bc0*/  SHF.R.S32.HI R9, RZ, 0x1f, R7 ;  /* 0x0000001fff097819 */ /* 0x000fe20000011407 */
[----:B------:R-:W-:Y:S01]  /*11bd0*/  IMAD.WIDE.U32 R2, R0, c[0x0][0x430], R2 ;  /* 0x00010c0000027a25 */ /* 0x000fe200078e0002 */
[----:B------:R-:W-:-:S02]  /*11be0*/  IADD3.X R5, R10, R5, R11, P0, !PT ;  /* 0x000000050a057210 */ /* 0x000fc400007fe40b */
[----:B------:R-:W-:Y:S01]  /*11bf0*/  IADD3 R8, -R0, RZ, RZ ;  /* 0x000000ff00087210 */ /* 0x000fe20007ffe1ff */
[----:B------:R-:W-:Y:S01]  /*11c00*/  IMAD R9, R9, c[0x0][0x4c8], RZ ;  /* 0x0001320009097a24 */ /* 0x000fe200078e02ff */
[----:B------:R-:W-:Y:S01]  /*11c10*/  SHF.R.S32.HI R10, RZ, 0x1f, R0 ;  /* 0x0000001fff0a7819 */ /* 0x000fe20000011400 */
[----:B------:R-:W-:-:S04]  /*11c20*/  IMAD.WIDE.U32 R4, R7, c[0x0][0x4c8], R4 ;  /* 0x0001320007047a25 */ /* 0x000fc800078e0004 */
[----:B------:R-:W-:Y:S01]  /*11c30*/  IMAD R7, R7, c[0x0][0x4cc], R9 ;  /* 0x0001330007077a24 */ /* 0x000fe200078e0209 */
[----:B------:R-:W-:Y:S01]  /*11c40*/  LEA R9, P0, R4, c[0x0][0x4a8], 0x2 ;  /* 0x00012a0004097a11 */ /* 0x000fe200078010ff */
[----:B------:R-:W-:Y:S02]  /*11c50*/  IMAD R8, R8, c[0x0][0x4e8], R6 ;  /* 0x00013a0008087a24 */ /* 0x000fe400078e0206 */
[----:B------:R-:W-:Y:S01]  /*11c60*/  IMAD R6, R10, c[0x0][0x430], RZ ;  /* 0x00010c000a067a24 */ /* 0x000fe200078e02ff */
[----:B------:R-:W-:Y:S01]  /*11c70*/  LEA R10, R17, R13, 0x7 ;  /* 0x0000000d110a7211 */ /* 0x000fe200078e38ff */
[----:B------:R-:W-:Y:S02]  /*11c80*/  IMAD.IADD R5, R5, 0x1, R7 ;  /* 0x0000000105057824 */ /* 0x000fe400078e0207 */
[----:B------:R-:W-:Y:S01]  /*11c90*/  IMAD R0, R0, c[0x0][0x434], R6 ;  /* 0x00010d0000007a24 */ /* 0x000fe200078e0206 */
[----:B------:R-:W-:Y:S02]  /*11ca0*/  SHF.R.S32.HI R6, RZ, 0x1f, R8 ;  /* 0x0000001fff067819 */ /* 0x000fe40000011408 */
[----:B------:R-:W-:Y:S01]  /*11cb0*/  LEA.HI.X R5, R4, c[0x0][0x4ac], R5, 0x2, P0 ;  /* 0x00012b0004057a11 */ /* 0x000fe200000f1405 */
[----:B------:R-:W-:Y:S01]  /*11cc0*/  IMAD.IADD R3, R3, 0x1, R0 ;  /* 0x0000000103037824 */ /* 0x000fe200078e0200 */
[----:B------:R-:W-:Y:S01]  /*11cd0*/  SHFL.IDX PT, R4, R9, 0x1, 0x1c1f ;  /* 0x003c1f0009047f89 */ /* 0x000fe200000e0000 */
[----:B------:R-:W-:Y:S01]  /*11ce0*/  IMAD R0, R6, c[0x0][0x428], RZ ;  /* 0x00010a0006007a24 */ /* 0x000fe200078e02ff */
[----:B------:R-:W-:Y:S01]  /*11cf0*/  LOP3.LUT P0, RZ, R12, 0x3, RZ, 0xc0, !PT ;  /* 0x000000030cff7812 */ /* 0x000fe2000780c0ff */
[C---:B------:R-:W-:Y:S01]  /*11d00*/  IMAD.WIDE.U32 R2, R8.reuse, c[0x0][0x428], R2 ;  /* 0x00010a0008027a25 */ /* 0x040fe200078e0002 */
[----:B------:R1:W-:Y:S03]  /*11d10*/  SHFL.IDX PT, R6, R9, RZ, 0x1c1f ;  /* 0x001c1fff09067589 */ /* 0x0003e600000e0000 */
[----:B------:R-:W-:Y:S01]  /*11d20*/  IMAD R0, R8, c[0x0][0x42c], R0 ;  /* 0x00010b0008007a24 */ /* 0x000fe200078e0200 */
[----:B------:R-:W3:Y:S01]  /*11d30*/  SHFL.IDX PT, R7, R5, RZ, 0x1c1f ;  /* 0x001c1fff05077589 */ /* 0x000ee200000e0000 */
[----:B------:R-:W-:-:S03]  /*11d40*/  IADD3 R8, R10, 0x8, RZ ;  /* 0x000000080a087810 */ /* 0x000fc60007ffe0ff */
[----:B------:R-:W4:Y:S01]  /*11d50*/  SHFL.IDX PT, R5, R5, 0x1, 0x1c1f ;  /* 0x003c1f0005057f89 */ /* 0x000f2200000e0000 */
[----:B------:R-:W-:Y:S01]  /*11d60*/  IADD3 R0, R3, R0, RZ ;  /* 0x0000000003007210 */ /* 0x000fe20007ffe0ff */
[----:B-1----:R-:W-:Y:S01]  /*11d70*/  IMAD R9, R18, c[0x0][0x388], RZ ;  /* 0x0000e20012097a24 */ /* 0x002fe200078e02ff */
[----:B------:R-:W-:-:S04]  /*11d80*/  LEA R18, P1, R2, c[0x0][0x400], 0x2 ;  /* 0x0001000002127a11 */ /* 0x000fc800078210ff */
[-C--:B------:R-:W-:Y:S02]  /*11d90*/  ISETP.GE.OR P2, PT, R10, R9.reuse, P0 ;  /* 0x000000090a00720c */ /* 0x080fe40000746670 */
[-C--:B------:R-:W-:Y:S02]  /*11da0*/  ISETP.GE.OR P0, PT, R8, R9.reuse, P0 ;  /* 0x000000090800720c */ /* 0x080fe40000706670 */
[----:B------:R-:W-:Y:S02]  /*11db0*/  LEA.HI.X R17, R2, c[0x0][0x404], R0, 0x2, P1 ;  /* 0x0001010002117a11 */ /* 0x000fe400008f1400 */
[----:B------:R-:W-:Y:S01]  /*11dc0*/  LOP3.LUT R0, R16, 0x7ffffffc, RZ, 0xc0, !PT ;  /* 0x7ffffffc10007812 */ /* 0x000fe200078ec0ff */
[----:B------:R1:W2:Y:S01]  /*11dd0*/  SHFL.IDX PT, R2, R18, RZ, 0x1c1f ;  /* 0x001c1fff12027589 */ /* 0x0002a200000e0000 */
[----:B------:R-:W-:-:S03]  /*11de0*/  ISETP.GE.AND P1, PT, R8, R9, PT ;  /* 0x000000090800720c */ /* 0x000fc60003f26270 */
[----:B------:R-:W-:Y:S01]  /*11df0*/  IMAD.IADD R0, R12, 0x1, -R0 ;  /* 0x000000010c007824 */ /* 0x000fe200078e0a00 */
[----:B------:R1:W1:Y:S01]  /*11e00*/  SHFL.IDX PT, R3, R17, RZ, 0x1c1f ;  /* 0x001c1fff11037589 */ /* 0x00026200000e0000 */
[----:B------:R-:W-:-:S03]  /*11e10*/  P2R R16, PR, RZ, 0x2 ;  /* 0x00000002ff107803 */ /* 0x000fc60000000000 */
[----:B---3--:R3:W-:Y:S01]  /*11e20*/  @!P2 ST.E [R6.64], R14 ;  /* 0x0000000e0600a985 */ /* 0x0087e2000c101916 */
[----:B------:R-:W-:-:S03]  /*11e30*/  SHF.L.U32 R0, R0, 0x1, RZ ;  /* 0x0000000100007819 */ /* 0x000fc600000006ff */
[----:B----4-:R3:W-:Y:S01]  /*11e40*/  @!P0 ST.E [R4.64], R15 ;  /* 0x0000000f04008985 */ /* 0x0107e2000c101916 */
[----:B------:R-:W-:-:S13]  /*11e50*/  ISETP.GE.AND P0, PT, R10, R9, PT ;  /* 0x000000090a00720c */ /* 0x000fda0003f06270 */
[----:B------:R-:W-:Y:S05]  /*11e60*/  @P0 BRA `(.L_x_3672) ;  /* 0x00000bd000000947 */ /* 0x000fea0003800000 */
[C---:B--2---:R-:W-:Y:S02]  /*11e70*/  ISETP.GE.AND P0, PT, R0.reuse, c[0x0][0x3c8], PT ;  /* 0x0000f20000007a0c */ /* 0x044fe40003f06270 */
[C---:B---3--:R-:W-:Y:S02]  /*11e80*/  IADD3 R5, R0.reuse, 0x8, RZ ;  /* 0x0000000800057810 */ /* 0x048fe40007ffe0ff */
[----:B------:R-:W-:Y:S02]  /*11e90*/  IADD3 R4, R0, 0x10, RZ ;  /* 0x0000001000047810 */ /* 0x000fe40007ffe0ff */
[----:B------:R-:W-:Y:S02]  /*11ea0*/  ISETP.GE.AND P5, PT, R5, c[0x0][0x3c8], PT ;  /* 0x0000f20005007a0c */ /* 0x000fe40003fa6270 */
[----:B------:R-:W-:Y:S02]  /*11eb0*/  ISETP.GE.AND P4, PT, R4, c[0x0][0x3c8], PT ;  /* 0x0000f20004007a0c */ /* 0x000fe40003f86270 */
[----:B------:R-:W-:-:S02]  /*11ec0*/  IADD3 R8, R0, 0x18, RZ ;  /* 0x0000001800087810 */ /* 0x000fc40007ffe0ff */
[C---:B------:R-:W-:Y:S01]  /*11ed0*/  IADD3 R10, R0.reuse, 0x20, RZ ;  /* 0x00000020000a7810 */ /* 0x040fe20007ffe0ff */
[C---:B-1----:R-:W-:Y:S01]  /*11ee0*/  @!P0 IMAD.WIDE R6, R0.reuse, 0x4, R2 ;  /* 0x0000000400068825 */ /* 0x042fe200078e0202 */
        /* <DEDUP_REMOVED lines=181> */
.L_x_3672:
[----:B--2---:R-:W-:Y:S05]  /*12a40*/  BSYNC B0 ;  /* 0x0000000000007941 */ /* 0x004fea0003800000 */
.L_x_3671:
[----:B------:R-:W-:Y:S01]  /*12a50*/  ISETP.NE.AND P0, PT, R16, RZ, PT ;  /* 0x000000ff1000720c */ /* 0x000fe20003f05270 */
[----:B-1----:R1:W2:Y:S04]  /*12a60*/  SHFL.IDX PT, R3, R17, 0x1, 0x1c1f ;  /* 0x003c1f0011037f89 */ /* 0x0022a800000e0000 */
[----:B------:R1:W4:Y:S08]  /*12a70*/  SHFL.IDX PT, R2, R18, 0x1, 0x1c1f ;  /* 0x003c1f0012027f89 */ /* 0x00033000000e0000 */
[----:B------:R-:W-:Y:S05]  /*12a80*/  @P0 EXIT ;  /* 0x000000000000094d */ /* 0x000fea0003800000 */
[C---:B---3--:R-:W-:Y:S02]  /*12a90*/  IADD3 R5, R0.reuse, 0x8, RZ ;  /* 0x0000000800057810 */ /* 0x048fe40007ffe0ff */
        /* <DEDUP_REMOVED lines=10> */
[--C-:B--2-4-:R-:W-:Y:S01]  /*12b40*/  @!P2 IMAD.WIDE R8, R0, 0x4, R2.reuse ;  /* 0x000000040008a825 */ /* 0x114fe200078e0202 */
[----:B------:R-:W-:Y:S02]  /*12b50*/  @!P1 LOP3.LUT R5, R5, 0xfffffffe, RZ, 0xc0, !PT ;  /* 0xfffffffe05059812 */ /* 0x000fe400078ec0ff */
[----:B------:R-:W-:Y:S02]  /*12b60*/  @!P0 LOP3.LUT R4, R4, 0xfffffffe, RZ, 0xc0, !PT ;  /* 0xfffffffe04048812 */ /* 0x000fe400078ec0ff */
[----:B------:R2:W-:Y:S01]  /*12b70*/  @!P2 ST.E.64 [R8.64], R158 ;  /* 0x0000009e0800a985 */ /* 0x0005e2000c101b16 */
[----:B------:R-:W-:Y:S01]  /*12b80*/  @!P1 IMAD.WIDE R6, R5, 0x4, R2 ;  /* 0x0000000405069825 */ /* 0x000fe200078e0202 */
        /* <DEDUP_REMOVED lines=11> */
[C---:B--2---:R-:W-:Y:S02]  /*12c40*/  IADD3 R8, R0.reuse, 0x28, RZ ;  /* 0x0000002800087810 */ /* 0x044fe40007ffe0ff */
[----:B------:R-:W-:Y:S02]  /*12c50*/  IADD3 R9, R0, 0x30, RZ ;  /* 0x0000003000097810 */ /* 0x000fe40007ffe0ff */
[----:B------:R-:W-:Y:S02]  /*12c60*/  ISETP.GE.AND P4, PT, R8, c[0x0][0x3c8], PT ;  /* 0x0000f20008007a0c */ /* 0x000fe40003f86270 */
[----:B------:R-:W-:Y:S02]  /*12c70*/  ISETP.GE.AND P3, PT, R9, c[0x0][0x3c8], PT ;  /* 0x0000f20009007a0c */ /* 0x000fe40003f66270 */
[----:B---3--:R-:W-:-:S02]  /*12c80*/  @!P6 LEA.HI R4, R11, R11, RZ, 0x1 ;  /* 0x0000000b0b04e211 */ /* 0x008fc400078f08ff */
        /* <DEDUP_REMOVED lines=159> */
.L_x_3670:
        /* <DEDUP_REMOVED lines=50> */
.L_x_3617:
[----:B-1----:R-:W-:Y:S01]  /*139a0*/  IMAD.MOV.U32 R3, RZ, RZ, R12 ;  /* 0x000000ffff037224 */ /* 0x002fe200078e000c */
[----:B------:R-:W-:Y:S02]  /*139b0*/  MOV R15, 0x181f ;  /* 0x0000181f000f7802 */ /* 0x000fe40000000f00 */
[----:B------:R-:W-:Y:S02]  /*139c0*/  MOV R2, 0x139e0 ;  /* 0x000139e000027802 */ /* 0x000fe40000000f00 */
[----:B------:R-:W-:Y:S05]  /*139d0*/  CALL.REL.NOINC `($__internal_61_$__cuda_sm70_shflsync_idx_p) ;  /* 0x0000026000007944 */ /* 0x000fea0003c00000 */
[----:B------:R-:W-:Y:S01]  /*139e0*/  IMAD.MOV.U32 R7, RZ, RZ, R15 ;  /* 0x000000ffff077224 */ /* 0x000fe200078e000f */
[----:B------:R-:W-:Y:S01]  /*139f0*/  MOV R3, R17 ;  /* 0x0000001100037202 */ /* 0x000fe20000000f00 */
[----:B------:R-:W-:Y:S01]  /*13a00*/  IMAD.MOV.U32 R15, RZ, RZ, 0x181f ;  /* 0x0000181fff0f7424 */ /* 0x000fe200078e00ff */
[----:B------:R-:W-:Y:S02]  /*13a10*/  MOV R2, 0x13a30 ;  /* 0x00013a3000027802 */ /* 0x000fe40000000f00 */
[----:B-1---5:R-:W-:Y:S05]  /*13a20*/  CALL.REL.NOINC `($__internal_61_$__cuda_sm70_shflsync_idx_p) ;  /* 0x0000021000007944 */ /* 0x022fea0003c00000 */
[----:B------:R-:W-:Y:S01]  /*13a30*/  MOV R2, R15 ;  /* 0x0000000f00027202 */ /* 0x000fe20000000f00 */
[----:B-1---5:R-:W-:Y:S05]  /*13a40*/  BRA `(.L_x_3673) ;  /* 0xfffeeb5000007947 */ /* 0x022fea000383ffff */
.L_x_3636:
[----:B--2---:R-:W-:Y:S02]  /*13a50*/  MOV R15, 0x181f ;  /* 0x0000181f000f7802 */ /* 0x004fe40000000f00 */
[----:B------:R-:W-:Y:S02]  /*13a60*/  MOV R2, 0x13a80 ;  /* 0x00013a8000027802 */ /* 0x000fe40000000f00 */
[----:B-1---5:R-:W-:Y:S05]  /*13a70*/  CALL.REL.NOINC `($__internal_61_$__cuda_sm70_shflsync_idx_p) ;  /* 0x000001c000007944 */ /* 0x022fea0003c00000 */
[----:B------:R-:W-:Y:S01]  /*13a80*/  MOV R3, R6 ;  /* 0x0000000600037202 */ /* 0x000fe20000000f00 */
[----:B-----5:R-:W-:Y:S01]  /*13a90*/  IMAD.MOV.U32 R4, RZ, RZ, R15 ;  /* 0x000000ffff047224 */ /* 0x020fe200078e000f */
[----:B------:R-:W-:Y:S01]  /*13aa0*/  MOV R2, 0x13ad0 ;  /* 0x00013ad000027802 */ /* 0x000fe20000000f00 */
[----:B------:R-:W-:Y:S02]  /*13ab0*/  IMAD.MOV.U32 R15, RZ, RZ, 0x181f ;  /* 0x0000181fff0f7424 */ /* 0x000fe400078e00ff */
[----:B-1----:R-:W-:Y:S05]  /*13ac0*/  CALL.REL.NOINC `($__internal_61_$__cuda_sm70_shflsync_idx_p) ;  /* 0x0000017000007944 */ /* 0x002fea0003c00000 */
[----:B-----5:R-:W-:Y:S01]  /*13ad0*/  MOV R0, R15 ;  /* 0x0000000f00007202 */ /* 0x020fe20000000f00 */
[----:B-1----:R-:W-:-:S05]  /*13ae0*/  BRA `(.L_x_3674) ;  /* 0xffff2bc000007947 */ /* 0x002fca000383ffff */
.L_x_3653:
[----:B--2---:R-:W-:Y:S01]  /*13af0*/  MOV R15, 0x181f ;  /* 0x0000181f000f7802 */ /* 0x004fe20000000f00 */
[----:B------:R-:W-:Y:S01]  /*13b00*/  IMAD.MOV.U32 R3, RZ, RZ, R6 ;  /* 0x000000ffff037224 */ /* 0x000fe200078e0006 */
[----:B------:R-:W-:Y:S02]  /*13b10*/  MOV R2, 0x13b30 ;  /* 0x00013b3000027802 */ /* 0x000fe40000000f00 */
[----:B-1---5:R-:W-:Y:S05]  /*13b20*/  CALL.REL.NOINC `($__internal_61_$__cuda_sm70_shflsync_idx_p) ;  /* 0x0000011000007944 */ /* 0x022fea0003c00000 */
[----:B------:R-:W-:Y:S01]  /*13b30*/  MOV R3, R7 ;  /* 0x0000000700037202 */ /* 0x000fe20000000f00 */
[----:B-----5:R-:W-:Y:S01]  /*13b40*/  IMAD.MOV.U32 R4, RZ, RZ, R15 ;  /* 0x000000ffff047224 */ /* 0x020fe200078e000f */
[----:B------:R-:W-:Y:S01]  /*13b50*/  MOV R2, 0x13b80 ;  /* 0x00013b8000027802 */ /* 0x000fe20000000f00 */
[----:B------:R-:W-:Y:S02]  /*13b60*/  IMAD.MOV.U32 R15, RZ, RZ, 0x181f ;  /* 0x0000181fff0f7424 */ /* 0x000fe400078e00ff */
[----:B-1----:R-:W-:Y:S05]  /*13b70*/  CALL.REL.NOINC `($__internal_61_$__cuda_sm70_shflsync_idx_p) ;  /* 0x000000c000007944 */ /* 0x002fea0003c00000 */
[----:B------:R-:W-:Y:S01]  /*13b80*/  MOV R2, R15 ;  /* 0x0000000f00027202 */ /* 0x000fe20000000f00 */
[----:B-1---5:R-:W-:-:S05]  /*13b90*/  BRA `(.L_x_3675) ;  /* 0xffff6ac000007947 */ /* 0x022fca000383ffff */
.L_x_3659:
[----:B------:R-:W-:Y:S02]  /*13ba0*/  MOV R15, 0x181f ;  /* 0x0000181f000f7802 */ /* 0x000fe40000000f00 */
[----:B------:R-:W-:Y:S02]  /*13bb0*/  MOV R2, 0x13bd0 ;  /* 0x00013bd000027802 */ /* 0x000fe40000000f00 */
[----:B----45:R-:W-:Y:S05]  /*13bc0*/  CALL.REL.NOINC `($__internal_61_$__cuda_sm70_shflsync_idx_p) ;  /* 0x0000007000007944 */ /* 0x030fea0003c00000 */
[----:B------:R-:W-:Y:S01]  /*13bd0*/  MOV R3, R6 ;  /* 0x0000000600037202 */ /* 0x000fe20000000f00 */
[----:B-----5:R-:W-:Y:S01]  /*13be0*/  IMAD.MOV.U32 R4, RZ, RZ, R15 ;  /* 0x000000ffff047224 */ /* 0x020fe200078e000f */
[----:B------:R-:W-:Y:S01]  /*13bf0*/  MOV R2, 0x13c20 ;  /* 0x00013c2000027802 */ /* 0x000fe20000000f00 */
[----:B------:R-:W-:Y:S02]  /*13c00*/  IMAD.MOV.U32 R15, RZ, RZ, 0x181f ;  /* 0x0000181fff0f7424 */ /* 0x000fe400078e00ff */
[----:B-1----:R-:W-:Y:S05]  /*13c10*/  CALL.REL.NOINC `($__internal_61_$__cuda_sm70_shflsync_idx_p) ;  /* 0x0000002000007944 */ /* 0x002fea0003c00000 */
[----:B-----5:R-:W-:Y:S01]  /*13c20*/  MOV R0, R15 ;  /* 0x0000000f00007202 */ /* 0x020fe20000000f00 */
[----:B-1----:R-:W-:-:S05]  /*13c30*/  BRA `(.L_x_3676) ;  /* 0xffff994000007947 */ /* 0x002fca000383ffff */
        .weak           $__internal_61_$__cuda_sm70_shflsync_idx_p
        .type           $__internal_61_$__cuda_sm70_shflsync_idx_p,@function
        .size           $__internal_61_$__cuda_sm70_shflsync_idx_p,(.L_x_6539 - $__internal_61_$__cuda_sm70_shflsync_idx_p)
$__internal_61_$__cuda_sm70_shflsync_idx_p:
[----:B------:R1:W-:Y:S04]  /*13c40*/  STL [R1+0x74], R4 ;  /* 0x0000740401007387 */ /* 0x0003e80000100800 */
[----:B------:R2:W-:Y:S01]  /*13c50*/  STL [R1+0x70], R0 ;  /* 0x0000700001007387 */ /* 0x0005e20000100800 */
[----:B-1----:R-:W-:-:S02]  /*13c60*/  MOV R4, 0xffffffff ;  /* 0xffffffff00047802 */ /* 0x002fc40000000f00 */
[----:B--2---:R-:W-:Y:S02]  /*13c70*/  MOV R0, 0x1 ;  /* 0x0000000100007802 */ /* 0x004fe40000000f00 */
[----:B------:R-:W-:Y:S04]  /*13c80*/  WARPSYNC R4 ;  /* 0x0000000400007348 */ /* 0x000fe80003800000 */
[----:B------:R1:W2:Y:S04]  /*13c90*/  SHFL.IDX PT, R15, R3, R0, R15 ;  /* 0x00000000030f7389 */ /* 0x0002a800000e000f */
[----:B-1----:R1:W5:Y:S04]  /*13ca0*/  LDL.LU R4, [R1+0x74] ;  /* 0x0000740001047983 */ /* 0x0023680000300800 */
[----:B------:R1:W5:Y:S01]  /*13cb0*/  LDL.LU R0, [R1+0x70] ;  /* 0x0000700001007983 */ /* 0x0003620000300800 */
[----:B------:R-:W-:-:S04]  /*13cc0*/  MOV R3, 0x0 ;  /* 0x0000000000037802 */ /* 0x000fc80000000f00 */
[----:B--2---:R-:W-:Y:S05]  /*13cd0*/  RET.REL.NODEC R2 `(_ZN7cutlass13device_kernelIN5flash19enable_sm80_to_sm89INS1_16FlashAttnFwdSm80INS1_25CollectiveMainloopFwdSm80ILi8ELi1ELb1EN4cute5tupleIJNS5_1CILi128EEENS7_ILi48EEENS7_ILi256EEEEEELi256ENS_6half_tEfNS_4arch4Sm80ELb0ELb1ELb0ELb0ELb1ELb0ELb1ELb1EEENS1_21CollectiveEpilogueFwdINS6_IJS8_SA_S9_EEENS6_IJNS7_ILi1EEESI_SI_EEESC_SE_Li256ELb0ELb1ELb1ELb0EEENS1_19SingleTileSchedulerILb0ELb1ELb1ELi128EEEEEEEEEvNT_6ParamsE) ;  /* 0xfffec32002007950 */ /* 0x004fea0003c3ffff */
.L_x_3677:
        /* <DEDUP_REMOVED lines=10> */
.L_x_6539:


//--------------------- .text._ZN7cutlass13device_kernelIN5flash19enable_sm80_to_sm89INS1_16FlashAttnFwdSm80INS1_25CollectiveMainloopFwdSm80ILi8ELi1ELb1EN4cute5tupleIJNS5_1CILi128EEENS7_ILi48EEENS7_ILi256EEEEEELi256ENS_6half_tEfNS_4arch4Sm80ELb0ELb1ELb0ELb1ELb1ELb0ELb1ELb1EEENS1_21CollectiveEpilogueFwdINS6_IJS8_SA_S9_EEENS6_IJNS7_ILi1EEESI_SI_EEESC_SE_Li256ELb1ELb1ELb1ELb0EEENS1_36VarlenDynamicPersistentTileSchedulerILi128ELi48ELi256ELi256ELb1ELb1ELb0ELb1ELb0ELb1EEEEEEEEEvNT_6ParamsE --------------------------
	.section	.text._ZN7cutlass13device_kernelIN5flash19enable_sm80_to_sm89INS1_16FlashAttnFwdSm80INS1_25CollectiveMainloopFwdSm80ILi8ELi1ELb1EN4cute5tupleIJNS5_1CILi128EEENS7_ILi48EEENS7_ILi256EEEEEELi256ENS_6half_tEfNS_4arch4Sm80ELb0ELb1ELb0ELb1ELb1ELb0ELb1ELb1EEENS1_21CollectiveEpilogueFwdINS6_IJS8_SA_S9_EEENS6_IJNS7_ILi1EEESI_SI_EEESC_SE_Li256ELb1ELb1ELb1ELb0EEENS1_36VarlenDynamicPersistentTileSchedulerILi128ELi48ELi256ELi256ELb1ELb1ELb0ELb1ELb0ELb1EEEEEEEEEvNT_6ParamsE,"ax",@progbits
	.sectioninfo	@"SHI_REGISTERS=255"
	.align	128
.text._ZN7cutlass13device_kernelIN5flash19enable_sm80_to_sm89INS1_16FlashAttnFwdSm80INS1_25CollectiveMainloopFwdSm80ILi8ELi1ELb1EN4cute5tupleIJNS5_1CILi128EEENS7_ILi48EEENS7_ILi256EEEEEELi256ENS_6half_tEfNS_4arch4Sm80ELb0ELb1ELb0ELb1ELb1ELb0ELb1ELb1EEENS1_21CollectiveEpilogueFwdINS6_IJS8_SA_S9_EEENS6_IJNS7_ILi1EEESI_SI_EEESC_SE_Li256ELb1ELb1ELb1ELb0EEENS1_36VarlenDynamicPersistentTileSchedulerILi128ELi48ELi256ELi256ELb1ELb1ELb0ELb1ELb0ELb1EEEEEEEEEvNT_6ParamsE:
        .type           _ZN7cutlass13device_kernelIN5flash19enable_sm80_to_sm89INS1_16FlashAttnFwdSm80INS1_25CollectiveMainloopFwdSm80ILi8ELi1ELb1EN4cute5tupleIJNS5_1CILi128EEENS7_ILi48EEENS7_ILi256EEEEEELi256ENS_6half_tEfNS_4arch4Sm80ELb0ELb1ELb0ELb1ELb1ELb0ELb1ELb1EEENS1_21CollectiveEpilogueFwdINS6_IJS8_SA_S9_EEENS6_IJNS7_ILi1EEESI_SI_EEESC_SE_Li256ELb1ELb1ELb1ELb0EEENS1_36VarlenDynamicPersistentTileSchedulerILi128ELi48ELi256ELi256ELb1ELb1ELb0ELb1ELb0ELb1EEEEEEEEEvNT_6ParamsE,@function
        .size           _ZN7cutlass13device_kernelIN5flash19enable_sm80_to_sm89INS1_16FlashAttnFwdSm80INS1_25CollectiveMainloopFwdSm80ILi8ELi1ELb1EN4cute5tupleIJNS5_1CILi128EEENS7_ILi48EEENS7_ILi256EEEEEELi256ENS_6half_tEfNS_4arch4Sm80ELb0ELb1ELb0ELb1ELb1ELb0ELb1ELb1EEENS1_21CollectiveEpilogueFwdINS6_IJS8_SA_S9_EEENS6_IJNS7_ILi1EEESI_SI_EEESC_SE_Li256ELb1ELb1ELb1ELb0EEENS1_36VarlenDynamicPersistentTileSchedulerILi128ELi48ELi256ELi256ELb1ELb1ELb0ELb1ELb0ELb1EEEEEEEEEvNT_6ParamsE,(.L_x_6541 - _ZN7cutlass13device_kernelIN5flash19enable_sm80_to_sm89INS1_16FlashAttnFwdSm80INS1_25CollectiveMainloopFwdSm80ILi8ELi1ELb1EN4cute5tupleIJNS5_1CILi128EEENS7_ILi48EEENS7_ILi256EEEEEELi256ENS_6half_tEfNS_4arch4Sm80ELb0ELb1ELb0ELb1ELb1ELb0ELb1ELb1EEENS1_21CollectiveEpilogueFwdINS6_IJS8_SA_S9_EEENS6_IJNS7_ILi1EEESI_SI_EEESC_SE_Li256ELb1ELb1ELb1ELb0EEENS1_36VarlenDynamicPersistentTileSchedulerILi128ELi48ELi256ELi256ELb1ELb1ELb0ELb1ELb0ELb1EEEEEEEEEvNT_6ParamsE)
        .other          _ZN7cutlass13device_kernelIN5flash19enable_sm80_to_sm89INS1_16FlashAttnFwdSm80INS1_25CollectiveMainloopFwdSm80ILi8ELi1ELb1EN4cute5tupleIJNS5_1CILi128EEENS7_ILi48EEENS7_ILi256EEEEEELi256ENS_6half_tEfNS_4arch4Sm80ELb0ELb1ELb0ELb1ELb1ELb0ELb1ELb1EEENS1_21CollectiveEpilogueFwdINS6_IJS8_SA_S9_EEENS6_IJNS7_ILi1EEESI_SI_EEESC_SE_Li256ELb1ELb1ELb1ELb0EEENS1_36VarlenDynamicPersistentTileSchedulerILi128ELi48ELi256ELi256ELb1ELb1ELb0ELb1ELb0ELb1EEEEEEEEEvNT_6ParamsE,@"STO_CUDA_ENTRY STV_DEFAULT"
_ZN7cutlass13device_kernelIN5flash19enable_sm80_to_sm89INS1_16FlashAttnFwdSm80INS1_25CollectiveMainloopFwdSm80ILi8ELi1ELb1EN4cute5tupleIJNS5_1CILi128EEENS7_ILi48EEENS7_ILi256EEEEEELi256ENS_6half_tEfNS_4arch4Sm80ELb0ELb1ELb0ELb1ELb1ELb0ELb1ELb1EEENS1_21CollectiveEpilogueFwdINS6_IJS8_SA_S9_EEENS6_IJNS7_ILi1EEESI_SI_EEESC_SE_Li256ELb1ELb1ELb1ELb0EEENS1_36VarlenDynamicPersistentTileSchedulerILi128ELi48ELi256ELi256ELb1ELb1ELb0ELb1ELb0ELb1EEEEEEEEEvNT_6ParamsE:
        /* <DEDUP_REMOVED lines=54> */
.L_x_3683:
        /* <DEDUP_REMOVED lines=16> */
.L_x_3861:
        /* <DEDUP_REMOVED lines=16> */
.L_x_3862:
[----:B--2---:R-:W-:-:S05]  /*0560*/  IMAD R0, R0, c[0x0][0x538], RZ ;  /* 0x00014e0000007a24 */ /* 0x004fca00078e02ff */
[----:B------:R-:W-:-:S04]  /*0570*/  IADD3 R6, R0, R6, RZ ;  /* 0x0000000600067210 */ /* 0x000fc80007ffe0ff */
[----:B------:R-:W-:-:S13]  /*0580*/  ISETP.GT.AND P0, PT, R6, UR4, PT ;  /* 0x0000000406007c0c */ /* 0x000fda000bf04270 */
[----:B-1----:R-:W-:Y:S05]  /*0590*/  @!P0 BRA `(.L_x_3683) ;  /* 0xfffffdc000008947 */ /* 0x002fea000383ffff */
.L_x_3679:
[----:B------:R-:W-:-:S05]  /*05a0*/  IADD3 R10, -R0, R6, RZ ;  /* 0x00000006000a7210 */ /* 0x000fca0007ffe1ff */
[----:B------:R-:W-:-:S05]  /*05b0*/  IMAD R0, R4, c[0x0][0x538], R10 ;  /* 0x00014e0004007a24 */ /* 0x000fca00078e020a */
[----:B------:R-:W-:Y:S01]  /*05c0*/  ISETP.GT.AND P0, PT, R0, UR4, PT ;  /* 0x0000000400007c0c */ /* 0x000fe2000bf04270 */
[----:B------:R-:W-:-:S12]  /*05d0*/  BRA.DIV ~URZ, `(.L_x_3684) ;  /* 0x00018b627f007947 */ /* 0x000fd8000b800000 */
[----:B------:R-:W-:-:S04]  /*05e0*/  VOTE.ANY R6, PT, !P0 ;  /* 0x0000000000067806 */ /* 0x000fc800040e0100 */
.L_x_3863:
[----:B------:R-:W1:Y:S02]  /*05f0*/  POPC R0, R6 ;  /* 0x0000000600007309 */ /* 0x000e640000000000 */
[----:B-1----:R-:W-:-:S05]  /*0600*/  IADD3 R2, R0, R7, RZ ;  /* 0x0000000700027210 */ /* 0x002fca0007ffe0ff */
[----:B------:R1:W-:Y:S01]  /*0610*/  STL [R1+0xbc], R2 ;  /* 0x0000bc0201007387 */ /* 0x0003e20000100800 */
[----:B------:R-:W-:Y:S05]  /*0620*/  BRA.DIV ~URZ, `(.L_x_3685) ;  /* 0x00018b627f007947 */ /* 0x000fea000b800000 */
[----:B------:R2:W3:Y:S01]  /*0630*/  SHFL.IDX PT, R12, R9, R0, 0x1f ;  /* 0x00001f00090c7589 */ /* 0x0004e200000e0000 */
[----:B------:R-:W-:-:S03]  /*0640*/  MOV R5, RZ ;  /* 0x000000ff00057202 */ /* 0x000fc60000000f00 */
[----:B------:R2:W4:Y:S04]  /*0650*/  SHFL.IDX PT, R9, R8, R0, 0x1f ;  /* 0x00001f0008097589 */ /* 0x00052800000e0000 */
.L_x_3864:
[----:B------:R-:W-:Y:S01]  /*0660*/  ISETP.NE.AND P0, PT, R6, RZ, PT ;  /* 0x000000ff0600720c */ /* 0x000fe20003f05270 */
[----:B------:R-:W-:-:S12]  /*0670*/  BSSY B0, `(.L_x_3686) ;  /* 0x0000005000007945 */ /* 0x000fd80003800000 */
[----:B------:R-:W-:Y:S05]  /*0680*/  @!P0 BRA `(.L_x_3687) ;  /* 0x0000003000008947 */ /* 0x000fea0003800000 */
[----:B--2---:R-:W-:Y:S01]  /*0690*/  IADD3 R0, R0, -0x1, RZ ;  /* 0xffffffff00007810 */ /* 0x004fe20007ffe0ff */
[----:B------:R-:W-:Y:S05]  /*06a0*/  BRA.DIV ~URZ, `(.L_x_3688) ;  /* 0x00018c027f007947 */ /* 0x000fea000b800000 */
[----:B------:R2:W1:Y:S02]  /*06b0*/  SHFL.IDX PT, R5, R4, R0, 0x1f ;  /* 0x00001f0004057589 */ /* 0x00046400000e0000 */
.L_x_3687:
[----:B------:R-:W-:Y:S05]  /*06c0*/  BSYNC B0 ;  /* 0x0000000000007941 */ /* 0x000fea0003800000 */
.L_x_3686:
        /* <DEDUP_REMOVED lines=69> */
.L_x_3690:
        /* <DEDUP_REMOVED lines=70> */
.L_x_3691:
[----:B------:R-:W-:Y:S05]  /*0f80*/  BSYNC B0 ;  /* 0x0000000000007941 */ /* 0x000fea0003800000 */
.L_x_3689:
[----:B------:R-:W-:-:S04]  /*0f90*/  LOP3.LUT R0, RZ, R0, RZ, 0x33, !PT ;  /* 0x00000000ff007212 */ /* 0x000fc800078e33ff */
[----:B------:R-:W-:-:S05]  /*0fa0*/  IADD3 R0, R0, R12, RZ ;  /* 0x0000000c00007210 */ /* 0x000fca0007ffe0ff */
[----:B------:R2:W-:Y:S01]  /*0fb0*/  STL [R1+0xb4], R0 ;  /* 0x0000b40001007387 */ /* 0x0005e20000100800 */
[----:B------:R-:W-:Y:S05]  /*0fc0*/  BRA `(.L_x_3692) ;  /* 0x0000006000007947 */ /* 0x000fea0003800000 */
.L_x_3680:
[----:B------:R-:W-:Y:S01]  /*0fd0*/  MOV R0, UR4 ;  /* 0x0000000400007c02 */ /* 0x000fe20008000f00 */
[----:B------:R-:W-:Y:S04]  /*0fe0*/  STL [R1+0xb4], RZ ;  /* 0x0000b4ff01007387 */ /* 0x000fe80000100800 */
[----:B------:R-:W-:Y:S04]  /*0ff0*/  STL [R1+0xb8], RZ ;  /* 0x0000b8ff01007387 */ /* 0x000fe80000100800 */
[----:B------:R1:W-:Y:S02]  /*1000*/  STL [R1+0xb0], R0 ;  /* 0x0000b00001007387 */ /* 0x0003e40000100800 */
[----:B-1----:R-:W-:-:S05]  /*1010*/  MOV R0, c[0x0][0x53c] ;  /* 0x00014f0000007a02 */ /* 0x002fca0000000f00 */
[----:B------:R1:W-:Y:S02]  /*1020*/  STL [R1+0xbc], R0 ;  /* 0x0000bc0001007387 */ /* 0x0003e40000100800 */
.L_x_3692:
        /* <DEDUP_REMOVED lines=8> */
.L_x_3678:
        /* <DEDUP_REMOVED lines=262> */
[----:B------:R1:W-:Y:S04]  /*2110*/  STL [R1+0x10], R3 ;  /* 0x0000100301007387 */ /* 0x0003e80000100800 */
[----:B------:R2:W-:Y:S01]  /*2120*/  STL [R1+0xe4], R4 ;  /* 0x0000e40401007387 */ /* 0x0005e20000100800 */
[--C-:B-1----:R-:W-:Y:S02]  /*2130*/  IMAD.IADD R3, R2, 0x1, R6.reuse ;  /* 0x0000000102037824 */ /* 0x102fe400078e0206 */
[----:B------:R-:W-:-:S02]  /*2140*/  IMAD.IADD R2, R0, 0x1, R6 ;  /* 0x0000000100027824 */ /* 0x000fc400078e0206 */
[----:B------:R-:W-:Y:S01]  /*2150*/  IMAD.IADD R0, R0, 0x1, R3 ;  /* 0x0000000100007824 */ /* 0x000fe200078e0203 */
[----:B------:R2:W-:Y:S04]  /*2160*/  STL [R1+0x1c], R3 ;  /* 0x00001c0301007387 */ /* 0x0005e80000100800 */
[----:B------:R2:W-:Y:S04]  /*2170*/  STL [R1+0x24], R2 ;  /* 0x0000240201007387 */ /* 0x0005e80000100800 */
[----:B------:R2:W-:Y:S02]  /*2180*/  STL [R1+0x20], R0 ;  /* 0x0000200001007387 */ /* 0x0005e40000100800 */
.L_x_3860:
        /* <DEDUP_REMOVED lines=27> */
.L_x_3693:
[----:B------:R-:W-:-:S04]  /*2340*/  ISETP.NE.U32.AND P0, PT, RZ, c[0x0][0x368], PT ;  /* 0x0000da00ff007a0c */ /* 0x000fc80003f05070 */
[----:B------:R-:W-:-:S13]  /*2350*/  ISETP.NE.AND.EX P0, PT, RZ, c[0x0][0x36c], PT, P0 ;  /* 0x0000db00ff007a0c */ /* 0x000fda0003f05300 */
[----:B------:R-:W-:Y:S05]  /*2360*/  @!P0 BRA `(.L_x_3694) ;  /* 0x0000003000008947 */ /* 0x000fea0003800000 */
[----:B-1----:R-:W-:-:S05]  /*2370*/  IMAD.WIDE R2, R106, R13, c[0x0][0x368] ;  /* 0x0000da006a027625 */ /* 0x002fca00078e020d */
[----:B------:R1:W5:Y:S01]  /*2380*/  LDG.E R0, [R2.64] ;  /* 0x0000000602007981 */ /* 0x000362000c1e1900 */
[----:B------:R-:W-:Y:S05]  /*2390*/  BRA `(.L_x_3695) ;  /* 0x0000008000007947 */ /* 0x000fea0003800000 */
.L_x_3694:
        /* <DEDUP_REMOVED lines=8> */
.L_x_3695:
        /* <DEDUP_REMOVED lines=35> */
.L_x_3698:
[----:B------:R-:W-:-:S13]  /*2650*/  ISETP.NE.AND P0, PT, R6, 0x1, PT ;  /* 0x000000010600780c */ /* 0x000fda0003f05270 */
[----:B------:R-:W-:-:S05]  /*2660*/  @P0 IMAD.HI.U32 R0, R2, c[0x0][0x330], RZ ;  /* 0x0000cc0002000a27 */ /* 0x000fca00078e00ff */
[----:B------:R-:W-:Y:S02]  /*2670*/  @P0 SHF.R.U32.HI R2, RZ, c[0x0][0x334], R0 ;  /* 0x0000cd00ff020a19 */ /* 0x000fe40000011600 */
.L_x_3699:
[----:B------:R-:W-:Y:S05]  /*2680*/  BSYNC B0 ;  /* 0x0000000000007941 */ /* 0x000fea0003800000 */
.L_x_3697:
[----:B------:R-:W-:-:S05]  /*2690*/  IMAD R2, R2, R6, c[0x0][0x32c] ;  /* 0x0000cb0002027624 */ /* 0x000fca00078e0206 */
[----:B------:R-:W-:-:S03]  /*26a0*/  IMNMX R3, R3, R2, PT ;  /* 0x0000000203037217 */ /* 0x000fc60003800200 */
.L_x_3696:
        /* <DEDUP_REMOVED lines=26> */
.L_x_3702:
[----:B------:R-:W-:-:S13]  /*2850*/  ISETP.NE.AND P0, PT, R6, 0x1, PT ;  /* 0x000000010600780c */ /* 0x000fda0003f05270 */
[----:B------:R-:W-:-:S05]  /*2860*/  @P0 IMAD.HI.U32 R3, R0, c[0x0][0x330], RZ ;  /* 0x0000cc0000030a27 */ /* 0x000fca00078e00ff */
[----:B------:R-:W-:Y:S02]  /*2870*/  @P0 SHF.R.U32.HI R0, RZ, c[0x0][0x334], R3 ;  /* 0x0000cd00ff000a19 */ /* 0x000fe40000011603 */
.L_x_3703:
[----:B------:R-:W-:Y:S05]  /*2880*/  BSYNC B0 ;  /* 0x0000000000007941 */ /* 0x000fea0003800000 */
.L_x_3701:
[----:B------:R-:W-:-:S05]  /*2890*/  IMAD R0, R0, c[0x0][0x32c], RZ ;  /* 0x0000cb0000007a24 */ /* 0x000fca00078e02ff */
[----:B------:R-:W-:-:S04]  /*28a0*/  IMNMX R2, R2, R0, !PT ;  /* 0x0000000002027217 */ /* 0x000fc80007800200 */
.L_x_3700:
        /* <DEDUP_REMOVED lines=48> */
.L_x_3705:
[----:B------:R-:W-:Y:S05]  /*2bb0*/  BSYNC B0 ;  /* 0x0000000000007941 */ /* 0x000fea0003800000 */
.L_x_3704:
        /* <DEDUP_REMOVED lines=86> */
[----:B------:R-:W-:Y:S02]  /*3120*/  IMAD.MOV.U32 R2, RZ, RZ, c[0x0][0x2b8] ;  /* 0x0000ae00ff027624 */ /* 0x000fe400078e00ff */
[----:B------:R-:W-:Y:S02]  /*3130*/  IMAD R57, R110, R23, -0x30 ;  /* 0xffffffd06e397424 */ /* 0x000fe400078e0217 */
[----:B------:R-:W-:Y:S01]  /*3140*/  IMAD.WIDE.U32 R8, R0, c[0x0][0x2b0], RZ ;  /* 0x0000ac0000087a25 */ /* 0x000fe200078e00ff */
[----:B------:R-:W-:-:S03]  /*3150*/  ISETP.NE.AND P1, PT, R2, 0x1, PT ;  /* 0x000000010200780c */ /* 0x000fc60003f25270 */
[----:B------:R-:W-:Y:S01]  /*3160*/  IMAD.MOV.U32 R106, RZ, RZ, R19 ;  /* 0x000000ffff6a7224 */ /* 0x000fe200078e0013 */
[----:B------:R-:W-:Y:S01]  /*3170*/  STL.64 [R1+0x90], R8 ;  /* 0x0000900801007387 */ /* 0x000fe20000100a00 */
[----:B------:R-:W-:-:S03]  /*3180*/  IMAD.MOV.U32 R27, RZ, RZ, RZ ;  /* 0x000000ffff1b7224 */ /* 0x000fc600078e00ff */
[----:B------:R-:W-:-:S05]  /*3190*/  LOP3.LUT R106, R106, 0xffffff7f, RZ, 0xc0, !PT ;  /* 0xffffff7f6a6a7812 */ /* 0x000fca00078ec0ff */
[----:B------:R-:W-:Y:S02]  /*31a0*/  @P1 LOP3.LUT R106, R106, 0x80, RZ, 0xfc, !PT ;  /* 0x000000806a6a1812 */ /* 0x000fe400078efcff */
        /* <DEDUP_REMOVED lines=10> */
[----:B-1----:R-:W-:Y:S01]  /*3250*/  IMAD.MOV.U32 R19, RZ, RZ, R21 ;  /* 0x000000ffff137224 */ /* 0x002fe200078e0015 */
        /* <DEDUP_REMOVED lines=66> */
[----:B------:R-:W-:Y:S02]  /*3680*/  @!P0 LEA.HI.X R13, R25, R4, R26, 0x1, P1 ;  /* 0x00000004190d8211 */ /* 0x000fe400008f0c1a */
        /* <DEDUP_REMOVED lines=34> */
[----:B------:R-:W-:Y:S02]  /*38b0*/  @!P0 LEA.HI.X R13, R25, R2, R26, 0x1, P2 ;  /* 0x00000002190d8211 */ /* 0x000fe400010f0c1a */
        /* <DEDUP_REMOVED lines=199> */
.L_x_3865:
        /* <DEDUP_REMOVED lines=28> */
.L_x_3708:
[----:B--2-4-:R-:W-:Y:S05]  /*46f0*/  BSYNC B0 ;  /* 0x0000000000007941 */ /* 0x014fea0003800000 */
.L_x_3707:
[----:B-1----:R-:W1:Y:S04]  /*4700*/  S2R R2, SR_TID.X ;  /* 0x0000000000027919 */ /* 0x002e680000002100 */
[----:B------:R-:W0:Y:S01]  /*4710*/  LDGDEPBAR ;  /* 0x00000000000079af */ /* 0x000e220000000000 */
[----:B-1----:R-:W-:-:S04]  /*4720*/  SHF.R.S32.HI R0, RZ, 0x1f, R2 ;  /* 0x0000001fff007819 */ /* 0x002fc80000011402 */
[----:B------:R-:W-:-:S04]  /*4730*/  LEA.HI R0, R0, R2, RZ, 0x3 ;  /* 0x0000000200007211 */ /* 0x000fc800078f18ff */
[----:B------:R-:W-:-:S05]  /*4740*/  LOP3.LUT R0, R0, 0xfffffff8, RZ, 0xc0, !PT ;  /* 0xfffffff800007812 */ /* 0x000fca00078ec0ff */
[----:B------:R-:W-:Y:S01]  /*4750*/  IMAD.IADD R0, R2, 0x1, -R0 ;  /* 0x0000000102007824 */ /* 0x000fe200078e0a00 */
[----:B------:R-:W-:Y:S01]  /*4760*/  WARPSYNC 0xffffffff ;  /* 0xffffffff00007948 */ /* 0x000fe20003800000 */
[----:B------:R-:W2:Y:S03]  /*4770*/  LDL R2, [R1+0x70] ;  /* 0x0000700001027983 */ /* 0x000ea60000100800 */
[----:B------:R-:W-:Y:S01]  /*4780*/  LOP3.LUT P0, RZ, R0, 0x4, RZ, 0xc0, !PT ;  /* 0x0000000400ff7812 */ /* 0x000fe2000780c0ff */
[----:B------:R-:W-:Y:S01]  /*4790*/  IMAD.MOV.U32 R0, RZ, RZ, 0x40 ;  /* 0x00000040ff007424 */ /* 0x000fe200078e00ff */
[----:B------:R-:W-:Y:S04]  /*47a0*/  HMMA.16816.F32 R4, R164, R16, RZ ;  /* 0x00000010a404723c */ /* 0x000fe800000018ff */
[----:B------:R-:W-:-:S05]  /*47b0*/  SEL R0, R0, 0xffffffc0, !P0 ;  /* 0xffffffc000007807 */ /* 0x000fca0004000000 */
[--C-:B------:R-:W-:Y:S01]  /*47c0*/  IMAD.IADD R242, R240, 0x1, R0.reuse ;  /* 0x00000001f0f27824 */ /* 0x100fe200078e0200 */
[----:B------:R-:W-:Y:S04]  /*47d0*/  HMMA.16816.F32 R8, R164, R18, RZ ;  /* 0x00000012a408723c */ /* 0x000fe800000018ff */
[----:B------:R-:W1:Y:S10]  /*47e0*/  LDSM.16.M88.4 R20, [R242] ;  /* 0x00000000f214783b */ /* 0x000e740000000200 */
[C---:B------:R-:W-:Y:S01]  /*47f0*/  HMMA.16816.F32 R4, R168.reuse, R24, R4 ;  /* 0x00000018a804723c */ /* 0x040fe20000001804 */
[C---:B------:R-:W-:Y:S01]  /*4800*/  IMAD.IADD R241, R247.reuse, 0x1, R0 ;  /* 0x00000001f7f17824 */ /* 0x040fe200078e0200 */
[----:B------:R-:W-:Y:S08]  /*4810*/  LDSM.16.M88.4 R52, [R242+0x5800] ;  /* 0x00580000f234783b */ /* 0x000ff00000000200 */
        /* <DEDUP_REMOVED lines=11> */
[----:B------:R-:W-:Y:S01]  /*48d0*/  HMMA.16816.F32 R36, R184, R22, R4 ;  /* 0x00000016b824723c */ /* 0x000fe20000001804 */
[----:B------:R-:W-:Y:S07]  /*48e0*/  LDSM.16.M88.4 R20, [R241] ;  /* 0x00000000f114783b */ /* 0x000fee0000000200 */
[----:B------:R-:W-:Y:S08]  /*48f0*/  HMMA.16816.F32 R4, R164, R42, RZ ;  /* 0x0000002aa404723c */ /* 0x000ff000000018ff */
[C---:B------:R-:W-:Y:S01]  /*4900*/  HMMA.16816.F32 R8, R168.reuse, R48, R16 ;  /* 0x00000030a808723c */ /* 0x040fe20000001810 */
[----:B------:R-:W1:Y:S11]  /*4910*/  LDSM.16.M88.4 R16, [R242+0x1000] ;  /* 0x00100000f210783b */ /* 0x000e760000000200 */
[----:B------:R-:W-:Y:S04]  /*4920*/  @!UPT UIADD3 URZ, URZ, URZ, URZ ;  /* 0x0000003f3f3ff290 */ /* 0x000fe8000fffe03f */
[----:B------:R-:W-:Y:S08]  /*4930*/  HMMA.16816.F32 R4, R168, R50, R4 ;  /* 0x00000032a804723c */ /* 0x000ff00000001804 */
[C---:B-1----:R-:W-:Y:S11]  /*4940*/  HMMA.16816.F32 R28, R184.reuse, R16, R8 ;  /* 0x00000010b81c723c */ /* 0x042ff60000001808 */
[----:B------:R-:W-:Y:S05]  /*4950*/  @!UPT UIADD3 URZ, URZ, URZ, URZ ;  /* 0x0000003f3f3ff290 */ /* 0x000fea000fffe03f */
[----:B------:R-:W-:Y:S01]  /*4960*/  HMMA.16816.F32 R8, R184, R18, R4 ;  /* 0x00000012b808723c */ /* 0x000fe20000001804 */
[----:B------:R-:W1:Y:S04]  /*4970*/  LDSM.16.M88.4 R4, [R241+0x800] ;  /* 0x00080000f104783b */ /* 0x000e680000000200 */
[----:B------:R-:W3:Y:S03]  /*4980*/  LDSM.16.M88.4 R16, [R241+0x1000] ;  /* 0x00100000f110783b */ /* 0x000ee60000000200 */
[C---:B------:R-:W-:Y:S08]  /*4990*/  HMMA.16816.F32 R24, R188.reuse, R20, R24 ;  /* 0x00000014bc18723c */ /* 0x040ff00000001818 */
[C---:B------:R-:W-:Y:S08]  /*49a0*/  HMMA.16816.F32 R20, R188.reuse, R22, R32 ;  /* 0x00000016bc14723c */ /* 0x040ff00000001820 */
[C---:B-1----:R-:W-:Y:S08]  /*49b0*/  HMMA.16816.F32 R44, R188.reuse, R4, R44 ;  /* 0x00000004bc2c723c */ /* 0x042ff0000000182c */
[C---:B------:R-:W-:Y:S01]  /*49c0*/  HMMA.16816.F32 R36, R188.reuse, R6, R36 ;  /* 0x00000006bc24723c */ /* 0x040fe20000001824 */
[----:B------:R-:W1:Y:S07]  /*49d0*/  LDSM.16.M88.4 R4, [R240+0x1800] ;  /* 0x00180000f004783b */ /* 0x000e6e0000000200 */
[C---:B---3--:R-:W-:Y:S08]  /*49e0*/  HMMA.16816.F32 R40, R188.reuse, R16, R28 ;  /* 0x00000010bc28723c */ /* 0x048ff0000000181c */
[----:B------:R-:W-:Y:S01]  /*49f0*/  HMMA.16816.F32 R28, R188, R18, R8 ;  /* 0x00000012bc1c723c */ /* 0x000fe20000001808 */
[----:B------:R-:W3:Y:S04]  /*4a00*/  LDSM.16.M88.4 R8, [R240+0x2000] ;  /* 0x00200000f008783b */ /* 0x000ee80000000200 */
[----:B------:R-:W4:Y:S03]  /*4a10*/  LDSM.16.M88.4 R16, [R240+0x2800] ;  /* 0x00280000f010783b */ /* 0x000f260000000200 */
        /* <DEDUP_REMOVED lines=55> */
[C---:B------:R-:W-:Y:S08]  /*4d90*/  HMMA.16816.F32 R24, R216.reuse, R22, R24 ;  /* 0x00000016d818723c */ /* 0x040ff00000001818 */
[C---:B---3--:R-:W-:Y:S08]  /*4da0*/  HMMA.16816.F32 R32, R216.reuse, R8, R32 ;  /* 0x00000008d820723c */ /* 0x048ff00000001820 */
[C---:B------:R-:W-:Y:S01]  /*4db0*/  HMMA.16816.F32 R4, R216.reuse, R10, R4 ;  /* 0x0000000ad804723c */ /* 0x040fe20000001804 */
[----:B------:R-:W1:Y:S07]  /*4dc0*/  LDSM.16.M88.4 R8, [R241+0x3000] ;  /* 0x00300000f108783b */ /* 0x000e6e0000000200 */
[C---:B----4-:R-:W-:Y:S08]  /*4dd0*/  HMMA.16816.F32 R20, R216.reuse, R16, R36 ;  /* 0x00000010d814723c */ /* 0x050ff00000001824 */
        /* <DEDUP_REMOVED lines=8> */
[----:B-1----:R-:W-:Y:S08]  /*4e60*/  HMMA.16816.F32 R36, R220, R4, R20 ;  /* 0x00000004dc24723c */ /* 0x002ff00000001814 */
[----:B---3--:R-:W-:Y:S01]  /*4e70*/  HMMA.16816.F32 R20, R224, R18, R8 ;  /* 0x00000012e014723c */ /* 0x008fe20000001808 */
[----:B------:R-:W1:Y:S07]  /*4e80*/  LDSM.16.M88.4 R8, [R240+0x5800] ;  /* 0x00580000f008783b */ /* 0x000e6e0000000200 */
[----:B------:R-:W-:Y:S01]  /*4e90*/  HMMA.16816.F32 R28, R220, R6, R28 ;  /* 0x00000006dc1c723c */ /* 0x000fe2000000181c */
[----:B------:R-:W3:Y:S07]  /*4ea0*/  LDSM.16.M88.4 R4, [R240+0x5000] ;  /* 0x00500000f004783b */ /* 0x000eee0000000200 */
[C---:B------:R-:W-:Y:S01]  /*4eb0*/  HMMA.16816.F32 R32, R224.reuse, R16, R32 ;  /* 0x00000010e020723c */ /* 0x040fe20000001820 */
[----:B------:R-:W4:Y:S07]  /*4ec0*/  LDSM.16.M88.4 R16, [R247+0x4800] ;  /* 0x00480000f710783b */ /* 0x000f2e0000000200 */
[C---:B-1----:R-:W-:Y:S08]  /*4ed0*/  HMMA.16816.F32 R48, R224.reuse, R8, R36 ;  /* 0x00000008e030723c */ /* 0x042ff00000001824 */
[C---:B------:R-:W-:Y:S01]  /*4ee0*/  HMMA.16816.F32 R44, R224.reuse, R10, R28 ;  /* 0x0000000ae02c723c */ /* 0x040fe2000000181c */
[----:B------:R-:W1:Y:S04]  /*4ef0*/  LDSM.16.M88.4 R8, [R247+0x5000] ;  /* 0x00500000f708783b */ /* 0x000e680000000200 */
[----:B------:R-:W5:Y:S03]  /*4f00*/  LDSM.16.M88.4 R28, [R247+0x5800] ;  /* 0x00580000f71c783b */ /* 0x000f660000000200 */
[C---:B---3--:R-:W-:Y:S08]  /*4f10*/  HMMA.16816.F32 R40, R224.reuse, R4, R40 ;  /* 0x00000004e028723c */ /* 0x048ff00000001828 */
[----:B------:R-:W-:Y:S08]  /*4f20*/  HMMA.16816.F32 R4, R224, R6, R24 ;  /* 0x00000006e004723c */ /* 0x000ff00000001818 */
[C---:B----4-:R-:W-:Y:S08]  /*4f30*/  HMMA.16816.F32 R36, R228.reuse, R16, R32 ;  /* 0x00000010e424723c */ /* 0x050ff00000001820 */
[C---:B------:R-:W-:Y:S01]  /*4f40*/  HMMA.16816.F32 R32, R228.reuse, R18, R20 ;  /* 0x00000012e420723c */ /* 0x040fe20000001814 */
[----:B------:R-:W3:Y:S04]  /*4f50*/  LDSM.16.M88.4 R20, [R242+0x4800] ;  /* 0x00480000f214783b */ /* 0x000ee80000000200 */
[----:B------:R-:W4:Y:S03]  /*4f60*/  LDSM.16.M88.4 R16, [R242+0x5000] ;  /* 0x00500000f210783b */ /* 0x000f260000000200 */
[C---:B-1----:R-:W-:Y:S08]  /*4f70*/  HMMA.16816.F32 R24, R228.reuse, R8, R40 ;  /* 0x00000008e418723c */ /* 0x042ff00000001828 */
[C---:B------:R-:W-:Y:S08]  /*4f80*/  HMMA.16816.F32 R8, R228.reuse, R10, R4 ;  /* 0x0000000ae408723c */ /* 0x040ff00000001804 */
[C---:B-----5:R-:W-:Y:S08]  /*4f90*/  HMMA.16816.F32 R4, R228.reuse, R28, R48 ;  /* 0x0000001ce404723c */ /* 0x060ff00000001830 */
[----:B------:R-:W-:Y:S08]  /*4fa0*/  HMMA.16816.F32 R44, R228, R30, R44 ;  /* 0x0000001ee42c723c */ /* 0x000ff0000000182c */
[C---:B---3--:R-:W-:Y:S08]  /*4fb0*/  HMMA.16816.F32 R40, R232.reuse, R20, R36 ;  /* 0x00000014e828723c */ /* 0x048ff00000001824 */
[C---:B------:R-:W-:Y:S01]  /*4fc0*/  HMMA.16816.F32 R36, R232.reuse, R22, R32 ;  /* 0x00000016e824723c */ /* 0x040fe20000001820 */
[----:B------:R-:W1:Y:S07]  /*4fd0*/  LDSM.16.M88.4 R20, [R241+0x5000] ;  /* 0x00500000f114783b */ /* 0x000e6e0000000200 */
[C---:B----4-:R-:W-:Y:S01]  /*4fe0*/  HMMA.16816.F32 R32, R232.reuse, R16, R24 ;  /* 0x00000010e820723c */ /* 0x050fe20000001818 */
[----:B------:R-:W3:Y:S07]  /*4ff0*/  LDSM.16.M88.4 R24, [R241+0x4800] ;  /* 0x00480000f118783b */ /* 0x000eee0000000200 */
[----:B------:R-:W-:Y:S01]  /*5000*/  HMMA.16816.F32 R28, R232, R18, R8 ;  /* 0x00000012e81c723c */ /* 0x000fe20000001808 */
[----:B------:R-:W4:Y:S01]  /*5010*/  LDSM.16.M88.4 R16, [R241+0x5800] ;  /* 0x00580000f110783b */ /* 0x000f220000000200 */
[----:B------:R-:W-:Y:S01]  /*5020*/  IADD3 R0, R247, 0x4800, RZ ;  /* 0x00004800f7007810 */ /* 0x000fe20007ffe0ff */
[----:B------:R-:W-:-:S04]  /*5030*/  DEPBAR.LE SB0, 0x0 ;  /* 0x000080000000791a */ /* 0x000fc80000000000 */
[----:B--2---:R-:W-:Y:S01]  /*5040*/  ISETP.GT.AND P0, PT, R13, R2, PT ;  /* 0x000000020d00720c */ /* 0x004fe20003f04270 */
[----:B------:R-:W-:Y:S01]  /*5050*/  HMMA.16816.F32 R8, R232, R52, R4 ;  /* 0x00000034e808723c */ /* 0x000fe20000001804 */
[C---:B------:R-:W-:Y:S01]  /*5060*/  IADD3 R3, R247.reuse, 0x5800, RZ ;  /* 0x00005800f7037810 */ /* 0x040fe20007ffe0ff */
[----:B------:R2:W-:Y:S01]  /*5070*/  STL [R1+0xc], R0 ;  /* 0x00000c0001007387 */ /* 0x0005e20000100800 */
[----:B------:R-:W-:-:S05]  /*5080*/  IADD3 R2, R247, 0x5000, RZ ;  /* 0x00005000f7027810 */ /* 0x000fca0007ffe0ff */
[----:B------:R-:W-:Y:S01]  /*5090*/  HMMA.16816.F32 R4, R232, R54, R44 ;  /* 0x00000036e804723c */ /* 0x000fe2000000182c */
[----:B------:R3:W-:Y:S04]  /*50a0*/  STL [R1+0x8], R3 ;  /* 0x0000080301007387 */ /* 0x0007e80000100800 */
[----:B------:R3:W-:Y:S01]  /*50b0*/  STL [R1+0x4], R2 ;  /* 0x0000040201007387 */ /* 0x0007e20000100800 */
[----:B--2---:R-:W-:-:S05]  /*50c0*/  IADD3 R0, R247, 0x3000, RZ ;  /* 0x00003000f7007810 */ /* 0x004fca0007ffe0ff */
[----:B------:R2:W-:Y:S01]  /*50d0*/  STL [R1], R0 ;  /* 0x0000000001007387 */ /* 0x0005e20000100800 */
[----:B-1----:R-:W-:Y:S01]  /*50e0*/  HMMA.16816.F32 R32, R236, R20, R32 ;  /* 0x00000014ec20723c */ /* 0x002fe20000001820 */
[----:B------:R-:W-:Y:S01]  /*50f0*/  BSSY B1, `(.L_x_3710) ;  /* 0x0000085000017945 */ /* 0x000fe20003800000 */
[C---:B------:R-:W-:Y:S02]  /*5100*/  IADD3 R252, R247.reuse, 0x4000, RZ ;  /* 0x00004000f7fc7810 */ /* 0x040fe40007ffe0ff */
[----:B------:R-:W-:-:S04]  /*5110*/  IADD3 R251, R247, 0x3800, RZ ;  /* 0x00003800f7fb7810 */ /* 0x000fc80007ffe0ff */
[----:B---3--:R-:W-:Y:S01]  /*5120*/  HMMA.16816.F32 R40, R236, R24, R40 ;  /* 0x00000018ec28723c */ /* 0x008fe20000001828 */
[C---:B------:R-:W-:Y:S02]  /*5130*/  IADD3 R250, R247.reuse, 0x1800, RZ ;  /* 0x00001800f7fa7810 */ /* 0x040fe40007ffe0ff */
[----:B------:R-:W-:-:S05]  /*5140*/  IADD3 R249, R247, 0x2800, RZ ;  /* 0x00002800f7f97810 */ /* 0x000fca0007ffe0ff */
[----:B------:R-:W-:Y:S01]  /*5150*/  HMMA.16816.F32 R36, R236, R26, R36 ;  /* 0x0000001aec24723c */ /* 0x000fe20000001824 */
[----:B------:R-:W-:-:S07]  /*5160*/  IADD3 R248, R247, 0x2000, RZ ;  /* 0x00002000f7f87810 */ /* 0x000fce0007ffe0ff */
[C---:B------:R-:W-:Y:S08]  /*5170*/  HMMA.16816.F32 R20, R236.reuse, R22, R28 ;  /* 0x00000016ec14723c */ /* 0x040ff0000000181c */
[C---:B----4-:R-:W-:Y:S08]  /*5180*/  HMMA.16816.F32 R24, R236.reuse, R16, R8 ;  /* 0x00000010ec18723c */ /* 0x050ff00000001808 */
[----:B------:R-:W-:Y:S01]  /*5190*/  HMMA.16816.F32 R28, R236, R18, R4 ;  /* 0x00000012ec1c723c */ /* 0x000fe20000001804 */
[----:B------:R-:W-:Y:S06]  /*51a0*/  BAR.SYNC.DEFER_BLOCKING 0x0 ;  /* 0x0000000000007b1d */ /* 0x000fec0000010000 */
[----:B------:R-:W-:Y:S01]  /*51b0*/  @!UPT UIADD3 URZ, URZ, URZ, URZ ;  /* 0x0000003f3f3ff290 */ /* 0x000fe2000fffe03f */
[----:B------:R-:W-:Y:S11]  /*51c0*/  @!P0 BRA `(.L_x_3711) ;  /* 0x0000077000008947 */ /* 0x000ff60003800000 */
[----:B--2---:R-:W2:Y:S04]  /*51d0*/  LDL R2, [R1+0x84] ;  /* 0x0000840001027983 */ /* 0x004ea80000100800 */
        /* <DEDUP_REMOVED lines=44> */
.L_x_3866:
[----:B------:R-:W-:Y:S05]  /*54a0*/  BRA.DIV ~URZ, `(.L_x_3713) ;  /* 0x000140327f007947 */ /* 0x000fea000b800000 */
[----:B------:R4:W1:Y:S02]  /*54b0*/  SHFL.IDX PT, R0, R6, RZ, 0x181f ;  /* 0x00181fff06007589 */ /* 0x00086400000e0000 */
.L_x_3867:
        /* <DEDUP_REMOVED lines=34> */
.L_x_3715:
[----:B------:R-:W-:Y:S05]  /*56e0*/  BSYNC B0 ;  /* 0x0000000000007941 */ /* 0x000fea0003800000 */
.L_x_3714:
[----:B------:R-:W-:Y:S01]  /*56f0*/  ISETP.GE.AND P0, PT, R7, 0x21, PT ;  /* 0x000000210700780c */ /* 0x000fe20003f06270 */
[----:B------:R-:W-:Y:S06]  /*5700*/  BRA.DIV ~URZ, `(.L_x_3716) ;  /* 0x00013e627f007947 */ /* 0x000fec000b800000 */
[----:B---3--:R3:W2:Y:S04]  /*5710*/  SHFL.IDX PT, R4, R5, 0x1, 0x181f ;  /* 0x00381f0005047f89 */ /* 0x0086a800000e0000 */
[----:B-1----:R3:W1:Y:S02]  /*5720*/  SHFL.IDX PT, R0, R6, 0x1, 0x181f ;  /* 0x00381f0006007f89 */ /* 0x00266400000e0000 */
.L_x_3868:
        /* <DEDUP_REMOVED lines=33> */
.L_x_3711:
[----:B--2---:R-:W-:Y:S05]  /*5940*/  BSYNC B1 ;  /* 0x0000000000017941 */ /* 0x004fea0003800000 */
.L_x_3710:
[----:B-1----:R-:W2:Y:S01]  /*5950*/  LDL R2, [R1+0xac] ;  /* 0x0000ac0001027983 */ /* 0x002ea20000100800 */
[----:B------:R-:W-:-:S03]  /*5960*/  IMAD.MOV.U32 R4, RZ, RZ, c[0x0][0x2c4] ;  /* 0x0000b100ff047624 */ /* 0x000fc600078e00ff */
[----:B------:R-:W2:Y:S04]  /*5970*/  LDL R0, [R1+0xc0] ;  /* 0x0000c00001007983 */ /* 0x000ea80000100800 */
[----:B------:R-:W5:Y:S04]  /*5980*/  LDL R3, [R1+0x7c] ;  /* 0x00007c0001037983 */ /* 0x000f680000100800 */
[----:B---3--:R-:W3:Y:S01]  /*5990*/  LDL R5, [R1+0x74] ;  /* 0x0000740001057983 */ /* 0x008ee20000100800 */
[----:B------:R-:W-:Y:S01]  /*59a0*/  ISETP.NE.AND P0, PT, R4, 0x1, PT ;  /* 0x000000010400780c */ /* 0x000fe20003f05270 */
[----:B------:R-:W-:-:S02]  /*59b0*/  ULDC UR4, c[0x0][0x324] ;  /* 0x0000c90000047ab9 */ /* 0x000fc40000000800 */
[----:B------:R-:W-:Y:S01]  /*59c0*/  ULOP3.LUT UR4, URZ, UR4, URZ, 0x33, !UPT ;  /* 0x000000043f047292 */ /* 0x000fe2000f8e333f */
[----:B------:R-:W0:Y:S01]  /*59d0*/  LDGDEPBAR ;  /* 0x00000000000079af */ /* 0x000e220000000000 */
[----:B--2---:R-:W-:-:S08]  /*59e0*/  IMAD.IADD R0, R0, 0x1, R2 ;  /* 0x0000000100007824 */ /* 0x004fd000078e0202 */
[----:B------:R-:W-:-:S04]  /*59f0*/  @P0 IMAD.HI.U32 R2, R0, c[0x0][0x2c8], RZ ;  /* 0x0000b20000020a27 */ /* 0x000fc800078e00ff */
[----:B------:R-:W-:Y:S01]  /*5a00*/  IMAD.MOV.U32 R4, RZ, RZ, R0 ;  /* 0x000000ffff047224 */ /* 0x000fe200078e0000 */
[----:B-----5:R-:W-:-:S04]  /*5a10*/  IADD3 R0, -R3, 0x1, R56 ;  /* 0x0000000103007810 */ /* 0x020fc80007ffe138 */
[----:B---3--:R-:W-:Y:S01]  /*5a20*/  IADD3 R0, R0, -R5, RZ ;  /* 0x8000000500007210 */ /* 0x008fe20007ffe0ff */
[----:B------:R-:W-:-:S03]  /*5a30*/  IMAD.IADD R7, R56, 0x1, -R3 ;  /* 0x0000000138077824 */ /* 0x000fc600078e0a03 */
[C---:B----4-:R-:W-:Y:S02]  /*5a40*/  IADD3 R6, R0.reuse, UR4, RZ ;  /* 0x0000000400067c10 */ /* 0x050fe4000fffe0ff */
[----:B------:R-:W-:Y:S02]  /*5a50*/  @P0 SHF.R.U32.HI R4, RZ, c[0x0][0x2cc], R2 ;  /* 0x0000b300ff040a19 */ /* 0x000fe40000011602 */
[----:B------:R-:W-:Y:S02]  /*5a60*/  IADD3 R5, R0, c[0x0][0x328], RZ ;  /* 0x0000ca0000057a10 */ /* 0x000fe40007ffe0ff */
[----:B------:R-:W-:Y:S01]  /*5a70*/  IADD3 R8, -R3, R12, RZ ;  /* 0x0000000c03087210 */ /* 0x000fe20007ffe1ff */
[----:B------:R-:W-:Y:S05]  /*5a80*/  BRA.DIV ~URZ, `(.L_x_3717) ;  /* 0x00013bf27f007947 */ /* 0x000fea000b800000 */
[----:B------:R1:W2:Y:S02]  /*5a90*/  SHFL.IDX PT, R3, R4, RZ, 0x1c1f ;  /* 0x001c1fff04037589 */ /* 0x0002a400000e0000 */
.L_x_3869:
        /* <DEDUP_REMOVED lines=19> */
.L_x_3720:
[----:B------:R-:W-:-:S04]  /*5bd0*/  MOV R9, 0x1 ;  /* 0x0000000100097802 */ /* 0x000fc80000000f00 */
[----:B------:R-:W-:-:S13]  /*5be0*/  ISETP.NE.AND P0, PT, R9, c[0x0][0x32c], PT ;  /* 0x0000cb0009007a0c */ /* 0x000fda0003f05270 */
[----:B------:R-:W-:-:S05]  /*5bf0*/  @P0 IMAD.HI.U32 R9, R3, c[0x0][0x330], RZ ;  /* 0x0000cc0003090a27 */ /* 0x000fca00078e00ff */
[----:B------:R-:W-:Y:S02]  /*5c00*/  @P0 SHF.R.U32.HI R3, RZ, c[0x0][0x334], R9 ;  /* 0x0000cd00ff030a19 */ /* 0x000fe40000011609 */
.L_x_3721:
[----:B------:R-:W-:Y:S05]  /*5c10*/  BSYNC B0 ;  /* 0x0000000000007941 */ /* 0x000fea0003800000 */
.L_x_3719:
[----:B------:R-:W-:-:S05]  /*5c20*/  IMAD R3, R3, c[0x0][0x32c], R8 ;  /* 0x0000cb0003037a24 */ /* 0x000fca00078e0208 */
[----:B------:R-:W-:Y:S02]  /*5c30*/  IADD3 R9, R3, c[0x0][0x32c], RZ ;  /* 0x0000cb0003097a10 */ /* 0x000fe40007ffe0ff */
[----:B------:R-:W-:Y:S02]  /*5c40*/  IMNMX R0, R0, R3, !PT ;  /* 0x0000000300007217 */ /* 0x000fe40007800200 */
[----:B------:R-:W-:Y:S02]  /*5c50*/  IMNMX R2, R2, R9, PT ;  /* 0x0000000902027217 */ /* 0x000fe40003800200 */
.L_x_3718:
        /* <DEDUP_REMOVED lines=23> */
[----:B------:R-:W-:Y:S02]  /*5dd0*/  FSEL R17, R37, -INF , !P0 ;  /* 0xff80000025117808 */ /* 0x000fe40004000000 */
[----:B------:R-:W-:Y:S02]  /*5de0*/  ISETP.GT.AND P0, PT, R0, 0x10, !P6 ;  /* 0x000000100000780c */ /* 0x000fe40007704270 */
[----:B------:R-:W-:Y:S02]  /*5df0*/  ISETP.GE.AND P1, PT, R12, 0x22, PT ;  /* 0x000000220c00780c */ /* 0x000fe40003f26270 */
[----:B------:R-:W-:-:S02]  /*5e00*/  ISETP.LT.OR P0, PT, R2, 0x11, P0 ;  /* 0x000000110200780c */ /* 0x000fc40000701670 */
[----:B------:R-:W-:Y:S02]  /*5e10*/  LOP3.LUT R3, R3, 0xfffffff7, RZ, 0xc0, !PT ;  /* 0xfffffff703037812 */ /* 0x000fe400078ec0ff */
        /* <DEDUP_REMOVED lines=16> */
[----:B------:R-:W-:-:S13]  /*5f20*/  ISETP.GE.AND P0, PT, R12, 0x29, PT ;  /* 0x000000290c00780c */ /* 0x000fda0003f06270 */
[----:B------:R-:W-:Y:S02]  /*5f30*/  @P0 LOP3.LUT R3, R3, 0x8, RZ, 0xfc, !PT ;  /* 0x0000000803030812 */ /* 0x000fe400078efcff */
[----:B------:R-:W-:Y:S02]  /*5f40*/  ISETP.GT.AND P0, PT, R0, 0x28, !P0 ;  /* 0x000000280000780c */ /* 0x000fe40004704270 */
[----:B------:R-:W-:Y:S02]  /*5f50*/  LOP3.LUT R3, R3, 0xfffffffb, RZ, 0xc0, !PT ;  /* 0xfffffffb03037812 */ /* 0x000fe400078ec0ff */
[----:B------:R-:W-:-:S04]  /*5f60*/  ISETP.LT.OR P0, PT, R2, 0x29, P0 ;  /* 0x000000290200780c */ /* 0x000fc80000701670 */
[----:B------:R-:W-:Y:S02]  /*5f70*/  FSEL R73, R28, -INF , !P0 ;  /* 0xff8000001c497808 */ /* 0x000fe40004000000 */
[----:B------:R-:W-:-:S13]  /*5f80*/  ISETP.GE.AND P0, PT, R12, 0x1, PT ;  /* 0x000000010c00780c */ /* 0x000fda0003f06270 */
[----:B------:R-:W-:Y:S02]  /*5f90*/  @P0 LOP3.LUT R3, R3, 0x4, RZ, 0xfc, !PT ;  /* 0x0000000403030812 */ /* 0x000fe400078efcff */
[----:B------:R-:W-:Y:S02]  /*5fa0*/  ISETP.GT.AND P0, PT, R0, RZ, !P0 ;  /* 0x000000ff0000720c */ /* 0x000fe40004704270 */
[----:B------:R-:W-:Y:S02]  /*5fb0*/  LOP3.LUT R3, R3, 0xffffffef, RZ, 0xc0, !PT ;  /* 0xffffffef03037812 */ /* 0x000fe400078ec0ff */
        /* <DEDUP_REMOVED lines=10> */
.L_x_3870:
        /* <DEDUP_REMOVED lines=19> */
.L_x_3725:
[----:B------:R-:W-:-:S04]  /*6190*/  MOV R4, 0x1 ;  /* 0x0000000100047802 */ /* 0x000fc80000000f00 */
[----:B------:R-:W-:-:S13]  /*61a0*/  ISETP.NE.AND P0, PT, R4, c[0x0][0x32c], PT ;  /* 0x0000cb0004007a0c */ /* 0x000fda0003f05270 */
[----:B------:R-:W-:-:S05]  /*61b0*/  @P0 IMAD.HI.U32 R4, R3, c[0x0][0x330], RZ ;  /* 0x0000cc0003040a27 */ /* 0x000fca00078e00ff */
[----:B------:R-:W-:Y:S02]  /*61c0*/  @P0 SHF.R.U32.HI R3, RZ, c[0x0][0x334], R4 ;  /* 0x0000cd00ff030a19 */ /* 0x000fe40000011604 */
.L_x_3726:
[----:B------:R-:W-:Y:S05]  /*61d0*/  BSYNC B0 ;  /* 0x0000000000007941 */ /* 0x000fea0003800000 */
.L_x_3724:
[----:B------:R-:W-:-:S05]  /*61e0*/  IMAD R3, R3, c[0x0][0x32c], R8 ;  /* 0x0000cb0003037a24 */ /* 0x000fca00078e0208 */
[----:B------:R-:W-:Y:S02]  /*61f0*/  IADD3 R4, R3, c[0x0][0x32c], RZ ;  /* 0x0000cb0003047a10 */ /* 0x000fe40007ffe0ff */
[----:B------:R-:W-:Y:S02]  /*6200*/  IMNMX R0, R0, R3, !PT ;  /* 0x0000000300007217 */ /* 0x000fe40007800200 */
[----:B------:R-:W-:Y:S02]  /*6210*/  IMNMX R2, R2, R4, PT ;  /* 0x0000000402027217 */ /* 0x000fe40003800200 */
.L_x_3723:
        /* <DEDUP_REMOVED lines=28> */
[C---:B------:R-:W-:Y:S02]  /*63e0*/  ISETP.GT.AND P0, PT, R0.reuse, 0x21, !P1 ;  /* 0x000000210000780c */ /* 0x040fe40004f04270 */
[----:B------:R-:W-:Y:S02]  /*63f0*/  ISETP.GT.AND P1, PT, R0, 0x28, !P5 ;  /* 0x000000280000780c */ /* 0x000fe40006f24270 */
[C---:B------:R-:W-:Y:S02]  /*6400*/  ISETP.LT.OR P0, PT, R2.reuse, 0x22, P0 ;  /* 0x000000220200780c */ /* 0x040fe40000701670 */
[----:B------:R-:W-:Y:S02]  /*6410*/  ISETP.LT.OR P1, PT, R2, 0x29, P1 ;  /* 0x000000290200780c */ /* 0x000fe40000f21670 */
[----:B------:R-:W-:-:S02]  /*6420*/  FSEL R70, R27, -INF , !P0 ;  /* 0xff8000001b467808 */ /* 0x000fc40004000000 */
[----:B------:R-:W-:Y:S02]  /*6430*/  ISETP.GT.AND P0, PT, R0, 0x1, !P3 ;  /* 0x000000010000780c */ /* 0x000fe40005f04270 */
[----:B------:R-:W-:Y:S02]  /*6440*/  FSEL R69, R30, -INF , !P1 ;  /* 0xff8000001e457808 */ /* 0x000fe40004800000 */
[----:B------:R-:W-:-:S04]  /*6450*/  ISETP.LT.OR P0, PT, R2, 0x2, P0 ;  /* 0x000000020200780c */ /* 0x000fc80000701670 */
[----:B------:R-:W-:Y:S02]  /*6460*/  FSEL R6, R43, -INF , !P0 ;  /* 0xff8000002b067808 */ /* 0x000fe40004000000 */
[----:B------:R-:W-:-:S04]  /*6470*/  ISETP.GT.AND P0, PT, R0, RZ, !P4 ;  /* 0x000000ff0000720c */ /* 0x000fc80006704270 */
[----:B------:R-:W-:-:S04]  /*6480*/  ISETP.LT.OR P0, PT, R2, 0x1, P0 ;  /* 0x000000010200780c */ /* 0x000fc80000701670 */
[----:B------:R-:W-:Y:S02]  /*6490*/  FSEL R7, R42, -INF , !P0 ;  /* 0xff8000002a077808 */ /* 0x000fe40004000000 */
[----:B------:R-:W-:Y:S02]  /*64a0*/  ISETP.GT.AND P0, PT, R0, 0x29, !P6 ;  /* 0x000000290000780c */ /* 0x000fe40007704270 */
[----:B------:R-:W-:Y:S02]  /*64b0*/  FMNMX.FTZ R0, R11, R15, !PT ;  /* 0x0000000f0b007209 */ /* 0x000fe40007810000 */
[----:B------:R-:W-:Y:S02]  /*64c0*/  ISETP.LT.OR P0, PT, R2, 0x2a, P0 ;  /* 0x0000002a0200780c */ /* 0x000fe40000701670 */
        /* <DEDUP_REMOVED lines=24> */
.L_x_3871:
[----:B-12---:R-:W-:Y:S01]  /*6650*/  FMNMX.FTZ R4, R4, R0, !PT ;  /* 0x0000000004047209 */ /* 0x006fe20007810000 */
[----:B------:R-:W-:Y:S05]  /*6660*/  BRA.DIV ~URZ, `(.L_x_3728) ;  /* 0x000131827f007947 */ /* 0x000fea000b800000 */
[----:B------:R-:W1:Y:S02]  /*6670*/  SHFL.BFLY PT, R0, R5, 0x2, 0x1f ;  /* 0x0c401f0005007f89 */ /* 0x000e6400000e0000 */
[----:B-1----:R-:W-:Y:S02]  /*6680*/  FMNMX.FTZ R5, R5, R0, !PT ;  /* 0x0000000005057209 */ /* 0x002fe40007810000 */
[----:B------:R-:W1:Y:S04]  /*6690*/  SHFL.BFLY PT, R0, R4, 0x1, 0x1f ;  /* 0x0c201f0004007f89 */ /* 0x000e6800000e0000 */
[----:B------:R2:W3:Y:S01]  /*66a0*/  SHFL.BFLY PT, R3, R5, 0x1, 0x1f ;  /* 0x0c201f0005037f89 */ /* 0x0004e200000e0000 */
[----:B-1----:R-:W-:-:S04]  /*66b0*/  FMNMX.FTZ R134, R4, R0, !PT ;  /* 0x0000000004867209 */ /* 0x002fc80007810000 */
.L_x_3872:
[----:B------:R-:W4:Y:S01]  /*66c0*/  LDL R40, [R1+0x10] ;  /* 0x0000100001287983 */ /* 0x000f220000100800 */
        /* <DEDUP_REMOVED lines=66> */
[C---:B--2---:R-:W-:Y:S08]  /*6af0*/  HMMA.16816.F32 R40, R4.reuse, R34, R12 ;  /* 0x000000220428723c */ /* 0x044ff0000000180c */
[----:B------:R-:W-:Y:S01]  /*6b00*/  HMMA.16816.F32 R152, R4, R32, R16 ;  /* 0x000000200498723c */ /* 0x000fe20000001810 */
[----:B------:R-:W2:Y:S07]  /*6b10*/  LDSM.16.MT88.4 R32, [R243+0x2000] ;  /* 0x00200000f320783b */ /* 0x000eae0000004200 */
[C---:B------:R-:W-:Y:S08]  /*6b20*/  HMMA.16816.F32 R28, R8.reuse, R26, RZ ;  /* 0x0000001a081c723c */ /* 0x040ff000000018ff */
[----:B------:R-:W-:Y:S01]  /*6b30*/  MOV R159, R40 ;  /* 0x00000028009f7202 */ /* 0x000fe20000000f00 */
[----:B------:R-:W-:Y:S01]  /*6b40*/  IMAD.MOV.U32 R157, RZ, RZ, R42 ;  /* 0x000000ffff9d7224 */ /* 0x000fe200078e002a */
[----:B------:R-:W-:Y:S01]  /*6b50*/  MOV R158, R41 ;  /* 0x00000029009e7202 */ /* 0x000fe20000000f00 */
[----:B---3--:R-:W-:Y:S01]  /*6b60*/  HMMA.16816.F32 R20, R8, R46, RZ ;  /* 0x0000002e0814723c */ /* 0x008fe200000018ff */
[----:B------:R-:W-:-:S07]  /*6b70*/  MOV R156, R43 ;  /* 0x0000002b009c7202 */ /* 0x000fce0000000f00 */
        /* <DEDUP_REMOVED lines=8> */
[C---:B------:R-:W-:Y:S01]  /*6c00*/  HMMA.16816.F32 R20, R4.reuse, R38, R20 ;  /* 0x000000260414723c */ /* 0x040fe20000001814 */
[----:B------:R-:W1:Y:S07]  /*6c10*/  LDSM.16.MT88.4 R36, [R243+0x3000] ;  /* 0x00300000f324783b */ /* 0x000e6e0000004200 */
[----:B------:R-:W-:Y:S01]  /*6c20*/  HMMA.16816.F32 R144, R4, R48, R40 ;  /* 0x000000300490723c */ /* 0x000fe20000001828 */
[----:B------:R-:W-:Y:S01]  /*6c30*/  MOV R151, R76 ;  /* 0x0000004c00977202 */ /* 0x000fe20000000f00 */
[----:B------:R-:W-:Y:S01]  /*6c40*/  IMAD.MOV.U32 R150, RZ, RZ, R77 ;  /* 0x000000ffff967224 */ /* 0x000fe200078e004d */
[----:B------:R-:W-:Y:S01]  /*6c50*/  MOV R149, R78 ;  /* 0x0000004e00957202 */ /* 0x000fe20000000f00 */
[----:B------:R-:W5:Y:S01]  /*6c60*/  LDSM.16.MT88.4 R48, [R246+0x2000] ;  /* 0x00200000f630783b */ /* 0x000f620000004200 */
[----:B------:R-:W-:-:S03]  /*6c70*/  MOV R148, R79 ;  /* 0x0000004f00947202 */ /* 0x000fc60000000f00 */
[----:B------:R-:W-:Y:S01]  /*6c80*/  HMMA.16816.F32 R40, R8, R56, RZ ;  /* 0x000000380828723c */ /* 0x000fe200000018ff */
[----:B------:R-:W-:Y:S01]  /*6c90*/  IMAD.MOV.U32 R81, RZ, RZ, R26 ;  /* 0x000000ffff517224 */ /* 0x000fe200078e001a */
[----:B------:R-:W-:Y:S01]  /*6ca0*/  MOV R80, R27 ;  /* 0x0000001b00507202 */ /* 0x000fe20000000f00 */
[----:B------:R-:W-:Y:S01]  /*6cb0*/  IMAD.MOV.U32 R78, RZ, RZ, R24 ;  /* 0x000000ffff4e7224 */ /* 0x000fe200078e0018 */
[----:B------:R-:W-:-:S04]  /*6cc0*/  MOV R79, R25 ;  /* 0x00000019004f7202 */ /* 0x000fc80000000f00 */
[----:B--2---:R-:W-:Y:S01]  /*6cd0*/  HMMA.16816.F32 R16, R4, R32, R16 ;  /* 0x000000200410723c */ /* 0x004fe20000001810 */
[----:B------:R-:W-:Y:S01]  /*6ce0*/  MOV R77, R22 ;  /* 0x00000016004d7202 */ /* 0x000fe20000000f00 */
[----:B------:R-:W-:Y:S01]  /*6cf0*/  IMAD.MOV.U32 R92, RZ, RZ, R21 ;  /* 0x000000ffff5c7224 */ /* 0x000fe200078e0015 */
[----:B------:R-:W-:Y:S02]  /*6d00*/  MOV R76, R23 ;  /* 0x00000017004c7202 */ /* 0x000fe40000000f00 */
[----:B------:R-:W-:-:S03]  /*6d10*/  MOV R87, R20 ;  /* 0x0000001400577202 */ /* 0x000fc60000000f00 */
[----:B------:R-:W-:Y:S01]  /*6d20*/  HMMA.16816.F32 R12, R4, R34, R12 ;  /* 0x00000022040c723c */ /* 0x000fe2000000180c */
[----:B------:R-:W-:Y:S07]  /*6d30*/  LDSM.16.MT88.4 R32, [R245+0x3800] ;  /* 0x00380000f520783b */ /* 0x000fee0000004200 */
[C---:B------:R-:W-:Y:S08]  /*6d40*/  HMMA.16816.F32 R28, R8.reuse, R58, RZ ;  /* 0x0000003a081c723c */ /* 0x040ff000000018ff */
[----:B---3--:R-:W-:Y:S01]  /*6d50*/  HMMA.16816.F32 R24, R8, R44, RZ ;  /* 0x0000002c0818723c */ /* 0x008fe200000018ff */
[----:B------:R-:W-:Y:S01]  /*6d60*/  MOV R135, R16 ;  /* 0x0000001000877202 */ /* 0x000fe20000000f00 */
[----:B------:R-:W-:Y:S01]  /*6d70*/  IMAD.MOV.U32 R132, RZ, RZ, R17 ;  /* 0x000000ffff847224 */ /* 0x000fe200078e0011 */
[----:B------:R-:W-:-:S02]  /*6d80*/  MOV R131, R18 ;  /* 0x0000001200837202 */ /* 0x000fc40000000f00 */
[----:B------:R-:W-:-:S03]  /*6d90*/  MOV R130, R19 ;  /* 0x0000001300827202 */ /* 0x000fc60000000f00 */
[----:B------:R-:W-:Y:S01]  /*6da0*/  HMMA.16816.F32 R20, R8, R46, RZ ;  /* 0x0000002e0814723c */ /* 0x000fe200000018ff */
[----:B------:R-:W2:Y:S01]  /*6db0*/  LDSM.16.MT88.4 R44, [R245+0x3000] ;  /* 0x00300000f52c783b */ /* 0x000ea20000004200 */
[----:B------:R-:W-:Y:S01]  /*6dc0*/  MOV R86, R13 ;  /* 0x0000000d00567202 */ /* 0x000fe20000000f00 */
[----:B------:R-:W-:Y:S01]  /*6dd0*/  IMAD.MOV.U32 R85, RZ, RZ, R14 ;  /* 0x000000ffff557224 */ /* 0x000fe200078e000e */
[----:B------:R-:W-:Y:S02]  /*6de0*/  MOV R84, R15 ;  /* 0x0000000f00547202 */ /* 0x000fe40000000f00 */
[----:B------:R-:W-:Y:S02]  /*6df0*/  MOV R3, R12 ;  /* 0x0000000c00037202 */ /* 0x000fe40000000f00 */
[----:B------:R-:W-:Y:S01]  /*6e00*/  HMMA.16816.F32 R56, R4, R64, R40 ;  /* 0x000000400438723c */ /* 0x000fe20000001828 */
[----:B------:R-:W3:Y:S07]  /*6e10*/  LDSM.16.MT88.4 R40, [R243+0x3800] ;  /* 0x00380000f328783b */ /* 0x000eee0000004200 */
[C---:B------:R-:W-:Y:S08]  /*6e20*/  HMMA.16816.F32 R16, R8.reuse, R52, RZ ;  /* 0x000000340810723c */ /* 0x040ff000000018ff */
[----:B------:R-:W-:Y:S01]  /*6e30*/  HMMA.16816.F32 R12, R8, R54, RZ ;  /* 0x00000036080c723c */ /* 0x000fe200000018ff */
[----:B------:R-:W2:Y:S07]  /*6e40*/  LDSM.16.MT88.4 R52, [R244+0x3000] ;  /* 0x00300000f434783b */ /* 0x000eae0000004200 */
[C---:B------:R-:W-:Y:S08]  /*6e50*/  HMMA.16816.F32 R180, R4.reuse, R66, R28 ;  /* 0x0000004204b4723c */ /* 0x040ff0000000181c */
[----:B----4-:R-:W-:Y:S08]  /*6e60*/  HMMA.16816.F32 R64, R4, R60, R24 ;  /* 0x0000003c0440723c */ /* 0x010ff00000001818 */
[C---:B-1----:R-:W-:Y:S08]  /*6e70*/  HMMA.16816.F32 R28, R8.reuse, R36, RZ ;  /* 0x00000024081c723c */ /* 0x042ff000000018ff */
[----:B------:R-:W-:Y:S01]  /*6e80*/  HMMA.16816.F32 R24, R8, R38, RZ ;  /* 0x000000260818723c */ /* 0x000fe200000018ff */
[----:B------:R-:W1:Y:S07]  /*6e90*/  LDSM.16.MT88.4 R36, [R246+0x3000] ;  /* 0x00300000f624783b */ /* 0x000e6e0000004200 */
[C---:B------:R-:W-:Y:S08]  /*6ea0*/  HMMA.16816.F32 R176, R4.reuse, R62, R20 ;  /* 0x0000003e04b0723c */ /* 0x040ff00000001814 */
[C---:B-----5:R-:W-:Y:S08]  /*6eb0*/  HMMA.16816.F32 R60, R4.reuse, R48, R16 ;  /* 0x00000030043c723c */ /* 0x060ff00000001810 */
[----:B------:R-:W-:Y:S01]  /*6ec0*/  HMMA.16816.F32 R172, R4, R50, R12 ;  /* 0x0000003204ac723c */ /* 0x000fe2000000180c */
[----:B------:R-:W4:Y:S07]  /*6ed0*/  LDSM.16.MT88.4 R48, [R244+0x3800] ;  /* 0x00380000f430783b */ /* 0x000f2e0000004200 */
[----:B--2---:R-:W-:Y:S07]  /*6ee0*/  HMMA.16816.F32 R16, R8, R46, RZ ;  /* 0x0000002e0810723c */ /* 0x004fee00000018ff */
[----:B------:R-:W-:Y:S01]  /*6ef0*/  IMAD.MOV.U32 R46, RZ, RZ, R85 ;  /* 0x000000ffff2e7224 */ /* 0x000fe200078e0055 */
[----:B---3--:R-:W-:Y:S01]  /*6f00*/  HMMA.16816.F32 R88, R4, R42, R24 ;  /* 0x0000002a0458723c */ /* 0x008fe20000001818 */
[----:B------:R-:W2:Y:S01]  /*6f10*/  LDSM.16.MT88.4 R24, [R246+0x3800] ;  /* 0x00380000f618783b */ /* 0x000ea20000004200 */
[----:B------:R-:W-:-:S05]  /*6f20*/  MOV R47, R84 ;  /* 0x00000054002f7202 */ /* 0x000fca0000000f00 */
[----:B------:R-:W-:Y:S01]  /*6f30*/  MOV R42, R77 ;  /* 0x0000004d002a7202 */ /* 0x000fe20000000f00 */
[----:B------:R-:W-:Y:S01]  /*6f40*/  HMMA.16816.F32 R20, R8, R44, RZ ;  /* 0x0000002c0814723c */ /* 0x000fe200000018ff */
[----:B------:R-:W-:-:S06]  /*6f50*/  IMAD.MOV.U32 R43, RZ, RZ, R76 ;  /* 0x000000ffff2b7224 */ /* 0x000fcc00078e004c */
[----:B------:R-:W-:Y:S01]  /*6f60*/  MOV R45, R86 ;  /* 0x00000056002d7202 */ /* 0x000fe20000000f00 */
[----:B------:R-:W-:Y:S01]  /*6f70*/  HMMA.16816.F32 R12, R8, R52, RZ ;  /* 0x00000034080c723c */ /* 0x000fe200000018ff */
[----:B------:R-:W-:Y:S01]  /*6f80*/  MOV R44, R3 ;  /* 0x00000003002c7202 */ /* 0x000fe20000000f00 */
[----:B------:R-:W-:-:S04]  /*6f90*/  FADD.FTZ R3, R101, R100 ;  /* 0x0000006465037221 */ /* 0x000fc80000010000 */
[----:B------:R-:W-:Y:S01]  /*6fa0*/  FADD.FTZ R3, R116, R3 ;  /* 0x0000000374037221 */ /* 0x000fe20000010000 */
[----:B------:R-:W-:Y:S01]  /*6fb0*/  MOV R52, R81 ;  /* 0x0000005100347202 */ /* 0x000fe20000000f00 */
[----:B------:R-:W-:Y:S01]  /*6fc0*/  IMAD.MOV.U32 R53, RZ, RZ, R80 ;  /* 0x000000ffff357224 */ /* 0x000fe200078e0050 */
[----:B------:R-:W-:Y:S01]  /*6fd0*/  HMMA.16816.F32 R96, R4, R34, R16 ;  /* 0x000000220460723c */ /* 0x000fe20000001810 */
[----:B------:R-:W-:-:S06]  /*6fe0*/  FADD.FTZ R3, R111, R3 ;  /* 0x000000036f037221 */ /* 0x000fcc0000010000 */
[----:B------:R-:W-:Y:S01]  /*6ff0*/  MOV R34, R157 ;  /* 0x0000009d00227202 */ /* 0x000fe20000000f00 */
[----:B------:R-:W-:Y:S01]  /*7000*/  HMMA.16816.F32 R80, R4, R40, R28 ;  /* 0x000000280450723c */ /* 0x000fe2000000181c */
[----:B------:R-:W3:Y:S01]  /*7010*/  LDSM.16.MT88.4 R28, [R243+0x4800] ;  /* 0x00480000f31c783b */ /* 0x000ee20000004200 */
[----:B------:R-:W-:-:S05]  /*7020*/  IMAD.MOV.U32 R35, RZ, RZ, R156 ;  /* 0x000000ffff237224 */ /* 0x000fca00078e009c */
[----:B------:R-:W-:Y:S01]  /*7030*/  MOV R41, R79 ;  /* 0x0000004f00297202 */ /* 0x000fe20000000f00 */
[----:B-1----:R-:W-:Y:S01]  /*7040*/  HMMA.16816.F32 R16, R8, R36, RZ ;  /* 0x000000240810723c */ /* 0x002fe200000018ff */
[----:B------:R-:W-:-:S07]  /*7050*/  MOV R40, R78 ;  /* 0x0000004e00287202 */ /* 0x000fce0000000f00 */
[----:B------:R-:W-:Y:S07]  /*7060*/  HMMA.16816.F32 R76, R4, R32, R20 ;  /* 0x00000020044c723c */ /* 0x000fee0000001814 */
[----:B------:R-:W-:Y:S01]  /*7070*/  MOV R32, R87 ;  /* 0x0000005700207202 */ /* 0x000fe20000000f00 */
[----:B------:R-:W-:Y:S01]  /*7080*/  HMMA.16816.F32 R20, R8, R54, RZ ;  /* 0x000000360814723c */ /* 0x000fe200000018ff */
[----:B------:R-:W-:Y:S02]  /*7090*/  MOV R33, R92 ;  /* 0x0000005c00217202 */ /* 0x000fe40000000f00 */
[----:B------:R-:W-:-:S02]  /*70a0*/  MOV R36, R32 ;  /* 0x0000002000247202 */ /* 0x000fc40000000f00 */
[----:B------:R-:W-:Y:S01]  /*70b0*/  MOV R32, R159 ;  /* 0x0000009f00207202 */ /* 0x000fe20000000f00 */
[----:B------:R-:W-:Y:S01]  /*70c0*/  IMAD.MOV.U32 R37, RZ, RZ, R33 ;  /* 0x000000ffff257224 */ /* 0x000fe200078e0021 */
[----:B------:R-:W-:Y:S01]  /*70d0*/  MOV R54, R131 ;  /* 0x0000008300367202 */ /* 0x000fe20000000f00 */
[----:B----4-:R-:W-:Y:S01]  /*70e0*/  HMMA.16816.F32 R84, R4, R48, R12 ;  /* 0x000000300454723c */ /* 0x010fe2000000180c */
[----:B------:R-:W-:Y:S01]  /*70f0*/  IMAD.MOV.U32 R55, RZ, RZ, R130 ;  /* 0x000000ffff377224 */ /* 0x000fe200078e0082 */
[----:B------:R-:W-:Y:S02]  /*7100*/  MOV R33, R158 ;  /* 0x0000009e00217202 */ /* 0x000fe40000000f00 */
[----:B------:R-:W-:Y:S03]  /*7110*/  LDSM.16.MT88.4 R156, [R243+0x1000] ;  /* 0x00100000f39c783b */ /* 0x000fe60000004200 */
[----:B------:R-:W-:Y:S01]  /*7120*/  MOV R48, R151 ;  /* 0x0000009700307202 */ /* 0x000fe20000000f00 */
[----:B------:R-:W-:Y:S01]  /*7130*/  HMMA.16816.F32 R12, R8, R38, RZ ;  /* 0x00000026080c723c */ /* 0x000fe200000018ff */
[----:B------:R-:W-:-:S06]  /*7140*/  MOV R49, R150 ;  /* 0x0000009600317202 */ /* 0x000fcc0000000f00 */
[----:B------:R-:W-:Y:S01]  /*7150*/  MOV R38, R42 ;  /* 0x0000002a00267202 */ /* 0x000fe20000000f00 */
        /* <DEDUP_REMOVED lines=8> */
[----:B------:R-:W2:Y:S01]  /*71e0*/  LDSM.16.MT88.4 R20, [R245+0x4800] ;  /* 0x00480000f514783b */ /* 0x000ea20000004200 */
[----:B------:R-:W-:-:S05]  /*71f0*/  MOV R53, R132 ;  /* 0x0000008400357202 */ /* 0x000fca0000000f00 */
[----:B------:R-:W-:Y:S01]  /*7200*/  MOV R50, R149 ;  /* 0x0000009500327202 */ /* 0x000fe20000000f00 */
[----:B------:R-:W-:Y:S01]  /*7210*/  HMMA.16816.F32 R112, R4, R26, R12 ;  /* 0x0000001a0470723c */ /* 0x000fe2000000180c */
[----:B------:R-:W-:Y:S02]  /*7220*/  IMAD.MOV.U32 R51, RZ, RZ, R148 ;  /* 0x000000ffff337224 */ /* 0x000fe400078e0094 */
[----:B------:R-:W-:Y:S04]  /*7230*/  LDSM.16.MT88.4 R148, [R245+0x1000] ;  /* 0x00100000f594783b */ /* 0x000fe80000004200 */
[--C-:B------:R-:W-:Y:S01]  /*7240*/  FFMA.FTZ R27, R74, c[0x0][0x2d0], -R2.reuse ;  /* 0x0000b4004a1b7a23 */ /* 0x100fe20000010802 */
[----:B---3--:R-:W-:Y:S01]  /*7250*/  HMMA.16816.F32 R12, R8, R28, RZ ;  /* 0x0000001c080c723c */ /* 0x008fe200000018ff */
[----:B------:R-:W-:-:S06]  /*7260*/  FFMA.FTZ R26, R73, c[0x0][0x2d0], -R2 ;  /* 0x0000b400491a7a23 */ /* 0x000fcc0000010802 */
[----:B------:R-:W-:Y:S02]  /*7270*/  FFMA.FTZ R28, R75, c[0x0][0x2d0], -R2 ;  /* 0x0000b4004b1c7a23 */ /* 0x000fe40000010802 */
[----:B------:R-:W-:Y:S11]  /*7280*/  FFMA.FTZ R29, R70, c[0x0][0x2d0], -R0 ;  /* 0x0000b400461d7a23 */ /* 0x000ff60000010800 */
[----:B------:R-:W-:Y:S04]  /*7290*/  @!UPT UIADD3 URZ, URZ, URZ, URZ ;  /* 0x0000003f3f3ff290 */ /* 0x000fe8000fffe03f */
[----:B-1----:R-:W-:Y:S07]  /*72a0*/  HMMA.16816.F32 R100, R4, R16, R12 ;  /* 0x000000100464723c */ /* 0x002fee000000180c */
[----:B------:R-:W-:Y:S01]  /*72b0*/  FADD.FTZ R16, R109, R108 ;  /* 0x0000006c6d107221 */ /* 0x000fe20000010000 */
[----:B------:R-:W-:Y:S03]  /*72c0*/  HMMA.16816.F32 R12, R8, R30, RZ ;  /* 0x0000001e080c723c */ /* 0x000fe600000018ff */
[----:B------:R-:W-:-:S04]  /*72d0*/  FADD.FTZ R24, R110, R16 ;  /* 0x000000106e187221 */ /* 0x000fc80000010000 */
[----:B------:R-:W-:Y:S02]  /*72e0*/  FADD.FTZ R3, R118, R24 ;  /* 0x0000001876037221 */ /* 0x000fe40000010000 */
[----:B------:R-:W-:Y:S02]  /*72f0*/  FFMA.FTZ R24, R72, c[0x0][0x2d0], -R2 ;  /* 0x0000b40048187a23 */ /* 0x000fe40000010802 */
        /* <DEDUP_REMOVED lines=47> */
[C---:B------:R-:W-:Y:S08]  /*75f0*/  HMMA.16816.F32 R160, R128.reuse, R156, R160 ;  /* 0x0000009c80a0723c */ /* 0x040ff000000018a0 */
[----:B------:R-:W-:Y:S01]  /*7600*/  HMMA.16816.F32 R148, R128, R150, R32 ;  /* 0x000000968094723c */ /* 0x000fe20000001820 */
[----:B------:R-:W3:Y:S01]  /*7610*/  LDSM.16.MT88.4 R32, [R246+0x1000] ;  /* 0x00100000f620783b */ /* 0x000ee20000004200 */
[----:B--2---:R-:W-:-:S06]  /*7620*/  FADD.FTZ R0, R22, R2 ;  /* 0x0000000216007221 */ /* 0x004fcc0000010000 */
        /* <DEDUP_REMOVED lines=9> */
[C---:B------:R-:W-:Y:S01]  /*76c0*/  HMMA.16816.F32 R68, R128.reuse, R72, R80 ;  /* 0x000000488044723c */ /* 0x040fe20000001850 */
[----:B------:R-:W-:Y:S07]  /*76d0*/  LDSM.16.MT88.4 R80, [R245+0x4000] ;  /* 0x00400000f550783b */ /* 0x000fee0000004200 */
[C---:B---3--:R-:W-:Y:S01]  /*76e0*/  HMMA.16816.F32 R28, R128.reuse, R32, R40 ;  /* 0x00000020801c723c */ /* 0x048fe20000001828 */
[----:B------:R-:W3:Y:S04]  /*76f0*/  LDSM.16.MT88.4 R40, [R243+0x2800] ;  /* 0x00280000f328783b */ /* 0x000ee80000004200 */
[----:B-1----:R-:W5:Y:S03]  /*7700*/  LDL R0, [R1+0xac] ;  /* 0x0000ac0001007983 */ /* 0x002f660000100800 */
[----:B--2---:R-:W-:Y:S08]  /*7710*/  HMMA.16816.F32 R144, R128, R140, R144 ;  /* 0x0000008c8090723c */ /* 0x004ff00000001890 */
[----:B----4-:R-:W-:Y:S01]  /*7720*/  HMMA.16816.F32 R16, R4, R8, R16 ;  /* 0x000000080410723c */ /* 0x010fe20000001810 */
[----:B------:R-:W2:Y:S04]  /*7730*/  LDL.LU R8, [R1+0x58] ;  /* 0x0000580001087983 */ /* 0x000ea80000300800 */
[----:B------:R-:W4:Y:S03]  /*7740*/  LDL.LU R3, [R1+0x38] ;  /* 0x0000380001037983 */ /* 0x000f260000300800 */
[C---:B------:R-:W-:Y:S01]  /*7750*/  HMMA.16816.F32 R72, R128.reuse, R74, R88 ;  /* 0x0000004a8048723c */ /* 0x040fe20000001858 */
[----:B------:R-:W1:Y:S07]  /*7760*/  LDSM.16.MT88.4 R88, [R244+0x4000] ;  /* 0x00400000f458783b */ /* 0x000e6e0000004200 */
[C---:B------:R-:W-:Y:S01]  /*7770*/  HMMA.16816.F32 R140, R128.reuse, R142, R48 ;  /* 0x0000008e808c723c */ /* 0x040fe20000001830 */
[----:B------:R-:W1:Y:S07]  /*7780*/  LDSM.16.MT88.4 R48, [R245+0x2800] ;  /* 0x00280000f530783b */ /* 0x000e6e0000004200 */
[C---:B------:R-:W-:Y:S08]  /*7790*/  HMMA.16816.F32 R32, R128.reuse, R34, R36 ;  /* 0x000000228020723c */ /* 0x040ff00000001824 */
[C---:B---3--:R-:W-:Y:S08]  /*77a0*/  HMMA.16816.F32 R36, R128.reuse, R40, R52 ;  /* 0x000000288024723c */ /* 0x048ff00000001834 */
[C---:B------:R-:W-:Y:S08]  /*77b0*/  HMMA.16816.F32 R76, R128.reuse, R80, R76 ;  /* 0x00000050804c723c */ /* 0x040ff0000000184c */
[C---:B------:R-:W-:Y:S08]  /*77c0*/  HMMA.16816.F32 R40, R128.reuse, R42, R44 ;  /* 0x0000002a8028723c */ /* 0x040ff0000000182c */
[C---:B-1----:R-:W-:Y:S08]  /*77d0*/  HMMA.16816.F32 R84, R128.reuse, R88, R84 ;  /* 0x000000588054723c */ /* 0x042ff00000001854 */
[C---:B------:R-:W-:Y:S01]  /*77e0*/  HMMA.16816.F32 R88, R128.reuse, R90, R104 ;  /* 0x0000005a8058723c */ /* 0x040fe20000001868 */
[----:B------:R-:W1:Y:S07]  /*77f0*/  LDSM.16.MT88.4 R104, [R243+0x5800] ;  /* 0x00580000f368783b */ /* 0x000e6e0000004200 */
[C---:B------:R-:W-:Y:S01]  /*7800*/  HMMA.16816.F32 R80, R128.reuse, R82, R96 ;  /* 0x000000528050723c */ /* 0x040fe20000001860 */
[----:B------:R-:W3:Y:S07]  /*7810*/  LDSM.16.MT88.4 R96, [R246+0x4000] ;  /* 0x00400000f660783b */ /* 0x000eee0000004200 */
[----:B------:R-:W-:Y:S01]  /*7820*/  HMMA.16816.F32 R44, R128, R48, R56 ;  /* 0x00000030802c723c */ /* 0x000fe20000001838 */
[----:B------:R-:W3:Y:S07]  /*7830*/  LDSM.16.MT88.4 R56, [R244+0x2800] ;  /* 0x00280000f438783b */ /* 0x000eee0000004200 */
[----:B------:R-:W-:Y:S01]  /*7840*/  HMMA.16816.F32 R12, R4, R10, R12 ;  /* 0x0000000a040c723c */ /* 0x000fe2000000180c */
[----:B------:R-:W-:Y:S07]  /*7850*/  LDSM.16.MT88.4 R4, [R246+0x5800] ;  /* 0x00580000f604783b */ /* 0x000fee0000004200 */
[C---:B-1----:R-:W-:Y:S08]  /*7860*/  HMMA.16816.F32 R100, R128.reuse, R104, R100 ;  /* 0x000000688064723c */ /* 0x042ff00000001864 */
[C---:B------:R-:W-:Y:S01]  /*7870*/  HMMA.16816.F32 R104, R128.reuse, R106, R120 ;  /* 0x0000006a8068723c */ /* 0x040fe20000001878 */
[----:B------:R-:W1:Y:S07]  /*7880*/  LDSM.16.MT88.4 R120, [R244+0x5800] ;  /* 0x00580000f478783b */ /* 0x000e6e0000004200 */
[C---:B---3--:R-:W-:Y:S08]  /*7890*/  HMMA.16816.F32 R92, R128.reuse, R96, R92 ;  /* 0x00000060805c723c */ /* 0x048ff0000000185c */
[C---:B------:R-:W-:Y:S01]  /*78a0*/  HMMA.16816.F32 R52, R128.reuse, R56, R64 ;  /* 0x000000388034723c */ /* 0x040fe20000001840 */
[----:B------:R-:W3:Y:S07]  /*78b0*/  LDSM.16.MT88.4 R64, [R246+0x2800] ;  /* 0x00280000f640783b */ /* 0x000eee0000004200 */
        /* <DEDUP_REMOVED lines=8> */
[C---:B---3--:R-:W-:Y:S08]  /*7940*/  HMMA.16816.F32 R60, R128.reuse, R64, R60 ;  /* 0x00000040803c723c */ /* 0x048ff0000000183c */
[C---:B------:R-:W-:Y:S08]  /*7950*/  HMMA.16816.F32 R108, R128.reuse, R112, R108 ;  /* 0x00000070806c723c */ /* 0x040ff0000000186c */
[C---:B------:R-:W-:Y:S08]  /*7960*/  HMMA.16816.F32 R48, R128.reuse, R50, R180 ;  /* 0x000000328030723c */ /* 0x040ff000000018b4 */
        /* <DEDUP_REMOVED lines=9> */
[----:B--2---:R-:W-:-:S04]  /*7a00*/  IADD3 R0, R8, R0, RZ ;  /* 0x0000000008007210 */ /* 0x004fc80007ffe0ff */
        /* <DEDUP_REMOVED lines=13> */
.L_x_3731:
[----:B------:R-:W-:-:S04]  /*7ae0*/  MOV R0, 0x1 ;  /* 0x0000000100007802 */ /* 0x000fc80000000f00 */
[----:B------:R-:W-:-:S13]  /*7af0*/  ISETP.NE.AND P0, PT, R0, c[0x0][0x32c], PT ;  /* 0x0000cb0000007a0c */ /* 0x000fda0003f05270 */
[----:B------:R-:W-:-:S05]  /*7b00*/  @P0 IMAD.HI.U32 R0, R2, c[0x0][0x330], RZ ;  /* 0x0000cc0002000a27 */ /* 0x000fca00078e00ff */
[----:B------:R-:W-:Y:S02]  /*7b10*/  @P0 SHF.R.U32.HI R2, RZ, c[0x0][0x334], R0 ;  /* 0x0000cd00ff020a19 */ /* 0x000fe40000011600 */
.L_x_3732:
[----:B------:R-:W-:Y:S05]  /*7b20*/  BSYNC B0 ;  /* 0x0000000000007941 */ /* 0x000fea0003800000 */
.L_x_3730:
[----:B------:R-:W-:-:S05]  /*7b30*/  MOV R0, c[0x0][0x32c] ;  /* 0x0000cb0000007a02 */ /* 0x000fca0000000f00 */
[----:B------:R-:W-:-:S05]  /*7b40*/  IMAD R2, R2, R0, c[0x0][0x32c] ;  /* 0x0000cb0002027624 */ /* 0x000fca00078e0200 */
[----:B------:R-:W-:-:S04]  /*7b50*/  IMNMX R3, R3, R2, PT ;  /* 0x0000000203037217 */ /* 0x000fc80003800200 */
.L_x_3729:
        /* <DEDUP_REMOVED lines=12> */
.L_x_3756:
        /* <DEDUP_REMOVED lines=36> */
.L_x_3873:
[----:B------:R-:W-:-:S05]  /*7e60*/  BRA.DIV ~URZ, `(.L_x_3737) ;  /* 0x00011b127f007947 */ /* 0x000fca000b800000 */
[----:B------:R4:W2:Y:S02]  /*7e70*/  SHFL.IDX PT, R0, R12, RZ, 0x181f ;  /* 0x00181fff0c007589 */ /* 0x0008a400000e0000 */
.L_x_3874:
        /* <DEDUP_REMOVED lines=38> */
.L_x_3875:
        /* <DEDUP_REMOVED lines=24> */
.L_x_3735:
[----:B---3--:R-:W-:Y:S05]  /*8260*/  BSYNC B0 ;  /* 0x0000000000007941 */ /* 0x008fea0003800000 */
.L_x_3734:
[----:B------:R-:W0:Y:S01]  /*8270*/  LDGDEPBAR ;  /* 0x00000000000079af */ /* 0x000e220000000000 */
[----:B------:R-:W-:Y:S01]  /*8280*/  WARPSYNC 0xffffffff ;  /* 0xffffffff00007948 */ /* 0x000fe20003800000 */
[C---:B--2-4-:R-:W-:Y:S01]  /*8290*/  HMMA.16816.F32 R4, R164.reuse, R8, RZ ;  /* 0x00000008a404723c */ /* 0x054fe200000018ff */
[----:B------:R-:W-:Y:S03]  /*82a0*/  BSSY B0, `(.L_x_3739) ;  /* 0x0000110000007945 */ /* 0x000fe60003800000 */
[----:B------:R-:W2:Y:S04]  /*82b0*/  LDL R2, [R1+0x38] ;  /* 0x0000380001027983 */ /* 0x000ea80000100800 */
[C---:B------:R-:W-:Y:S02]  /*82c0*/  HMMA.16816.F32 R8, R164.reuse, R10, RZ ;  /* 0x0000000aa408723c */ /* 0x040fe400000018ff */
[----:B------:R-:W3:Y:S06]  /*82d0*/  LDL R0, [R1] ;  /* 0x0000000001007983 */ /* 0x000eec0000100800 */
[C---:B-1----:R-:W-:Y:S01]  /*82e0*/  HMMA.16816.F32 R12, R164.reuse, R16, RZ ;  /* 0x00000010a40c723c */ /* 0x042fe200000018ff */
[----:B------:R-:W4:Y:S06]  /*82f0*/  LDL R132, [R1+0x4] ;  /* 0x0000040001847983 */ /* 0x000f2c0000100800 */
[----:B------:R-:W5:Y:S01]  /*8300*/  LDL R3, [R1+0x8] ;  /* 0x0000080001037983 */ /* 0x000f620000100800 */
        /* <DEDUP_REMOVED lines=35> */
[----:B------:R-:W1:Y:S07]  /*8540*/  LDSM.16.M88.4 R176, [R248] ;  /* 0x00000000f8b0783b */ /* 0x000e6e0000000200 */
[C---:B------:R-:W-:Y:S08]  /*8550*/  HMMA.16816.F32 R20, R192.reuse, R180, R20 ;  /* 0x000000b4c014723c */ /* 0x040ff00000001814 */
[----:B------:R-:W-:Y:S01]  /*8560*/  HMMA.16816.F32 R24, R192, R182, R24 ;  /* 0x000000b6c018723c */ /* 0x000fe20000001818 */
[----:B------:R-:W1:Y:S07]  /*8570*/  LDSM.16.M88.4 R180, [R249] ;  /* 0x00000000f9b4783b */ /* 0x000e6e0000000200 */
[C---:B-1----:R-:W-:Y:S08]  /*8580*/  HMMA.16816.F32 R4, R196.reuse, R172, R4 ;  /* 0x000000acc404723c */ /* 0x042ff00000001804 */
[C---:B------:R-:W-:Y:S01]  /*8590*/  HMMA.16816.F32 R8, R196.reuse, R174, R8 ;  /* 0x000000aec408723c */ /* 0x040fe20000001808 */
[----:B------:R-:W1:Y:S07]  /*85a0*/  LDSM.16.M88.4 R172, [R242+0x1800] ;  /* 0x00180000f2ac783b */ /* 0x000e6e0000000200 */
        /* <DEDUP_REMOVED lines=26> */
[----:B------:R1:W4:Y:S07]  /*8750*/  LDSM.16.M88.4 R172, [R0] ;  /* 0x0000000000ac783b */ /* 0x00032e0000000200 */
[C---:B--2---:R-:W-:Y:S08]  /*8760*/  HMMA.16816.F32 R12, R208.reuse, R176, R12 ;  /* 0x000000b0d00c723c */ /* 0x044ff0000000180c */
[C---:B------:R-:W-:Y:S01]  /*8770*/  HMMA.16816.F32 R16, R208.reuse, R178, R16 ;  /* 0x000000b2d010723c */ /* 0x040fe20000001810 */
[----:B------:R-:W2:Y:S07]  /*8780*/  LDSM.16.M88.4 R176, [R251] ;  /* 0x00000000fbb0783b */ /* 0x000eae0000000200 */
[C---:B---3--:R-:W-:Y:S01]  /*8790*/  HMMA.16816.F32 R20, R208.reuse, R180, R20 ;  /* 0x000000b4d014723c */ /* 0x048fe20000001814 */
[----:B-1----:R-:W3:Y:S07]  /*87a0*/  LDL R0, [R1+0xc] ;  /* 0x00000c0001007983 */ /* 0x002eee0000100800 */
[----:B------:R-:W-:Y:S01]  /*87b0*/  HMMA.16816.F32 R24, R208, R182, R24 ;  /* 0x000000b6d018723c */ /* 0x000fe20000001818 */
[----:B------:R-:W1:Y:S07]  /*87c0*/  LDSM.16.M88.4 R180, [R252] ;  /* 0x00000000fcb4783b */ /* 0x000e6e0000000200 */
        /* <DEDUP_REMOVED lines=25> */
[----:B------:R-:W-:Y:S08]  /*8960*/  HMMA.16816.F32 R24, R220, R182, R24 ;  /* 0x000000b6dc18723c */ /* 0x000ff00000001818 */
[C---:B----4-:R-:W-:Y:S08]  /*8970*/  HMMA.16816.F32 R4, R224.reuse, R172, R4 ;  /* 0x000000ace004723c */ /* 0x050ff00000001804 */
[C---:B------:R-:W-:Y:S01]  /*8980*/  HMMA.16816.F32 R8, R224.reuse, R174, R8 ;  /* 0x000000aee008723c */ /* 0x040fe20000001808 */
[----:B------:R-:W1:Y:S07]  /*8990*/  LDSM.16.M88.4 R172, [R240+0x5800] ;  /* 0x00580000f0ac783b */ /* 0x000e6e0000000200 */
[C---:B--2---:R-:W-:Y:S08]  /*89a0*/  HMMA.16816.F32 R12, R224.reuse, R176, R12 ;  /* 0x000000b0e00c723c */ /* 0x044ff0000000180c */
[C---:B------:R-:W-:Y:S01]  /*89b0*/  HMMA.16816.F32 R16, R224.reuse, R178, R16 ;  /* 0x000000b2e010723c */ /* 0x040fe20000001810 */
[----:B-----5:R-:W-:Y:S07]  /*89c0*/  LDSM.16.M88.4 R176, [R3] ;  /* 0x0000000003b0783b */ /* 0x020fee0000000200 */
[C---:B-1----:R-:W-:Y:S08]  /*89d0*/  HMMA.16816.F32 R20, R224.reuse, R172, R20 ;  /* 0x000000ace014723c */ /* 0x042ff00000001814 */
[----:B------:R-:W-:Y:S01]  /*89e0*/  HMMA.16816.F32 R24, R224, R174, R24 ;  /* 0x000000aee018723c */ /* 0x000fe20000001818 */
[----:B------:R-:W-:Y:S06]  /*89f0*/  LDSM.16.M88.4 R172, [R132] ;  /* 0x0000000084ac783b */ /* 0x000fec0000000200 */
[----:B---3--:R1:W2:Y:S06]  /*8a00*/  LDSM.16.M88.4 R180, [R0] ;  /* 0x0000000000b4783b */ /* 0x0082ac0000000200 */
[----:B-1----:R-:W3:Y:S01]  /*8a10*/  LDL R0, [R1+0x70] ;  /* 0x0000700001007983 */ /* 0x002ee20000100800 */
        /* <DEDUP_REMOVED lines=25> */
[----:B------:R-:W-:Y:S03]  /*8bb0*/  HMMA.16816.F32 R24, R236, R182, R24 ;  /* 0x000000b6ec18723c */ /* 0x000fe60000001818 */
[----:B---3--:R-:W-:Y:S11]  /*8bc0*/  ISETP.GT.AND P0, PT, R2, R0, PT ;  /* 0x000000000200720c */ /* 0x008ff60003f04270 */
[----:B------:R-:W-:Y:S02]  /*8bd0*/  @!UPT UIADD3 URZ, URZ, URZ, URZ ;  /* 0x0000003f3f3ff290 */ /* 0x000fe4000fffe03f */
        /* <DEDUP_REMOVED lines=12> */
[----:B------:R-:W-:Y:S05]  /*8ca0*/  IADD3 R2, R2, -0x30, R0 ;  /* 0xffffffd002027810 */ /* 0x000fea0007ffe000 */
[----:B------:R-:W-:Y:S04]  /*8cb0*/  @P2 IMAD.HI.U32 R3, R2, c[0x0][0x2bc], RZ ;  /* 0x0000af0002032a27 */ /* 0x000fe800078e00ff */
[----:B------:R-:W-:Y:S01]  /*8cc0*/  IMAD.MOV.U32 R0, RZ, RZ, R2 ;  /* 0x000000ffff007224 */ /* 0x000fe200078e0002 */
        /* <DEDUP_REMOVED lines=18> */
[----:B--2---:R-:W-:Y:S01]  /*8df0*/  IMAD R132, R0, c[0x0][0x1f0], RZ ;  /* 0x00007c0000847a24 */ /* 0x004fe200078e02ff */
[----:B------:R-:W-:Y:S03]  /*8e00*/  IADD3 R0, P0, R138, R2, RZ ;  /* 0x000000028a007210 */ /* 0x000fe60007f1e0ff */
[----:B------:R-:W-:Y:S05]  /*8e10*/  IMAD R132, R133, c[0x0][0x1f4], R132 ;  /* 0x00007d0085847a24 */ /* 0x000fea00078e0284 */
[----:B------:R-:W-:Y:S02]  /*8e20*/  IADD3.X R2, R134, R3, R132, P0, !PT ;  /* 0x0000000386027210 */ /* 0x000fe400007fe484 */
[----:B-1----:R-:W-:Y:S04]  /*8e30*/  SHF.R.S32.HI R133, RZ, 0x1f, R137 ;  /* 0x0000001fff857819 */ /* 0x002fe80000011489 */
[----:B------:R-:W-:Y:S02]  /*8e40*/  LEA.HI R133, R133, R137, RZ, 0x3 ;  /* 0x0000008985857211 */ /* 0x000fe400078f18ff */
[C---:B------:R-:W-:Y:S02]  /*8e50*/  LEA R137, P0, R0.reuse, c[0x0][0x1c8], 0x1 ;  /* 0x0000720000897a11 */ /* 0x040fe400078008ff */
[----:B------:R-:W-:Y:S02]  /*8e60*/  SHF.R.S32.HI R133, RZ, 0x3, R133 ;  /* 0x00000003ff857819 */ /* 0x000fe40000011485 */
[----:B------:R-:W-:Y:S02]  /*8e70*/  LEA.HI.X R134, R0, c[0x0][0x1cc], R2, 0x1, P0 ;  /* 0x0000730000867a11 */ /* 0x000fe400000f0c02 */
[----:B------:R-:W-:Y:S04]  /*8e80*/  IADD3 R133, -R133, 0x30, RZ ;  /* 0x0000003085857810 */ /* 0x000fe80007ffe1ff */
[----:B------:R-:W-:Y:S01]  /*8e90*/  ISETP.GE.AND P0, PT, R133, 0x1, PT ;  /* 0x000000018500780c */ /* 0x000fe20003f06270 */
[----:B------:R-:W-:-:S10]  /*8ea0*/  BRA.DIV ~URZ, `(.L_x_3741) ;  /* 0x00010c727f007947 */ /* 0x000fd4000b800000 */
[----:B------:R1:W2:Y:S02]  /*8eb0*/  SHFL.IDX PT, R132, R134, RZ, 0x181f ;  /* 0x00181fff86847589 */ /* 0x0002a400000e0000 */
.L_x_3876:
[----:B------:R-:W-:-:S05]  /*8ec0*/  BRA.DIV ~URZ, `(.L_x_3742) ;  /* 0x00010ce27f007947 */ /* 0x000fca000b800000 */
[----:B------:R3:W4:Y:S02]  /*8ed0*/  SHFL.IDX PT, R0, R137, RZ, 0x181f ;  /* 0x00181fff89007589 */ /* 0x00072400000e0000 */
.L_x_3877:
        /* <DEDUP_REMOVED lines=40> */
.L_x_3878:
        /* <DEDUP_REMOVED lines=36> */
.L_x_3740:
[----:B------:R-:W-:Y:S05]  /*93a0*/  BSYNC B0 ;  /* 0x0000000000007941 */ /* 0x000fea0003800000 */
.L_x_3739:
        /* <DEDUP_REMOVED lines=19> */
.L_x_3879:
        /* <DEDUP_REMOVED lines=21> */
.L_x_3747:
[----:B------:R-:W-:Y:S04]  /*9630*/  MOV R138, 0x1 ;  /* 0x00000001008a7802 */ /* 0x000fe80000000f00 */
[----:B------:R-:W-:Y:S11]  /*9640*/  ISETP.NE.AND P0, PT, R138, c[0x0][0x32c], PT ;  /* 0x0000cb008a007a0c */ /* 0x000ff60003f05270 */
[----:B------:R-:W-:Y:S02]  /*9650*/  @!UPT UIADD3 URZ, URZ, URZ, URZ ;  /* 0x0000003f3f3ff290 */ /* 0x000fe4000fffe03f */
[----:B------:R-:W-:Y:S05]  /*9660*/  @P0 IMAD.HI.U32 R138, R132, c[0x0][0x330], RZ ;  /* 0x0000cc00848a0a27 */ /* 0x000fea00078e00ff */
[----:B------:R-:W-:Y:S02]  /*9670*/  @P0 SHF.R.U32.HI R132, RZ, c[0x0][0x334], R138 ;  /* 0x0000cd00ff840a19 */ /* 0x000fe4000001168a */
.L_x_3748:
[----:B------:R-:W-:Y:S05]  /*9680*/  BSYNC B0 ;  /* 0x0000000000007941 */ /* 0x000fea0003800000 */
.L_x_3746:
[----:B------:R-:W2:Y:S02]  /*9690*/  LDL R138, [R1+0x7c] ;  /* 0x00007c00018a7983 */ /* 0x000ea40000100800 */
[----:B--2---:R-:W-:Y:S04]  /*96a0*/  IMAD.IADD R138, R0, 0x1, -R138 ;  /* 0x00000001008a7824 */ /* 0x004fe800078e0a8a */
[----:B------:R-:W-:Y:S05]  /*96b0*/  IMAD R132, R132, c[0x0][0x32c], R138 ;  /* 0x0000cb0084847a24 */ /* 0x000fea00078e028a */
[----:B------:R-:W-:Y:S02]  /*96c0*/  IMNMX R2, R2, R132, !PT ;  /* 0x0000008402027217 */ /* 0x000fe40007800200 */
[----:B------:R-:W-:Y:S04]  /*96d0*/  IADD3 R132, R132, c[0x0][0x32c], RZ ;  /* 0x0000cb0084847a10 */ /* 0x000fe80007ffe0ff */
[----:B------:R-:W-:Y:S02]  /*96e0*/  IMNMX R3, R3, R132, PT ;  /* 0x0000008403037217 */ /* 0x000fe40003800200 */
.L_x_3745:
        /* <DEDUP_REMOVED lines=33> */
[C---:B------:R-:W-:Y:S04]  /*9900*/  ISETP.LT.OR P0, PT, R3.reuse, 0x11, P0 ;  /* 0x000000110300780c */ /* 0x040fe80000701670 */
        /* <DEDUP_REMOVED lines=30> */
[----:B------:R3:W4:Y:S02]  /*9af0*/  SHFL.IDX PT, R4, R133, 0x1, 0x1c1f ;  /* 0x003c1f0085047f89 */ /* 0x00072400000e0000 */
.L_x_3880:
[----:B----4-:R-:W-:Y:S01]  /*9b00*/  IADD3 R3, R137, R4, RZ ;  /* 0x0000000489037210 */ /* 0x010fe20007ffe0ff */
[----:B------:R-:W-:Y:S05]  /*9b10*/  IMAD.MOV.U32 R2, RZ, RZ, c[0x0][0x32c] ;  /* 0x0000cb00ff027624 */ /* 0x000fea00078e00ff */
[----:B------:R-:W-:Y:S01]  /*9b20*/  ISETP.GE.AND P0, PT, R2, 0x1, PT ;  /* 0x000000010200780c */ /* 0x000fe20003f06270 */
[----:B------:R-:W-:Y:S11]  /*9b30*/  IMAD.IADD R2, R134, 0x1, R4 ;  /* 0x0000000186027824 */ /* 0x000ff600078e0204 */
[----:B------:R-:W-:Y:S01]  /*9b40*/  @!UPT UIADD3 URZ, URZ, URZ, URZ ;  /* 0x0000003f3f3ff290 */ /* 0x000fe2000fffe03f */
[----:B------:R-:W-:-:S05]  /*9b50*/  @!P0 BRA `(.L_x_3750) ;  /* 0x000001b000008947 */ /* 0x000fca0003800000 */
[----:B------:R-:W4:Y:S01]  /*9b60*/  LDL R8, [R1+0x78] ;  /* 0x0000780001087983 */ /* 0x000f220000100800 */
[----:B------:R-:W-:Y:S03]  /*9b70*/  BSSY B0, `(.L_x_3751) ;  /* 0x0000013000007945 */ /* 0x000fe60003800000 */
[----:B------:R-:W4:Y:S02]  /*9b80*/  LDL R5, [R1+0x74] ;  /* 0x0000740001057983 */ /* 0x000f240000100800 */
[----:B----4-:R-:W-:Y:S04]  /*9b90*/  IADD3 R4, -R5, R8, R4 ;  /* 0x0000000805047210 */ /* 0x010fe80007ffe104 */
        /* <DEDUP_REMOVED lines=11> */
.L_x_3752:
[----:B------:R-:W-:Y:S04]  /*9c50*/  MOV R5, 0x1 ;  /* 0x0000000100057802 */ /* 0x000fe80000000f00 */
[----:B------:R-:W-:Y:S11]  /*9c60*/  ISETP.NE.AND P0, PT, R5, c[0x0][0x32c], PT ;  /* 0x0000cb0005007a0c */ /* 0x000ff60003f05270 */
[----:B------:R-:W-:Y:S02]  /*9c70*/  @!UPT UIADD3 URZ, URZ, URZ, URZ ;  /* 0x0000003f3f3ff290 */ /* 0x000fe4000fffe03f */
[----:B------:R-:W-:Y:S05]  /*9c80*/  @P0 IMAD.HI.U32 R5, R4, c[0x0][0x330], RZ ;  /* 0x0000cc0004050a27 */ /* 0x000fea00078e00ff */
[----:B------:R-:W-:Y:S02]  /*9c90*/  @P0 SHF.R.U32.HI R4, RZ, c[0x0][0x334], R5 ;  /* 0x0000cd00ff040a19 */ /* 0x000fe40000011605 */
.L_x_3753:
[----:B------:R-:W-:Y:S05]  /*9ca0*/  BSYNC B0 ;  /* 0x0000000000007941 */ /* 0x000fea0003800000 */
.L_x_3751:
[----:B------:R-:W4:Y:S02]  /*9cb0*/  LDL R5, [R1+0x7c] ;  /* 0x00007c0001057983 */ /* 0x000f240000100800 */
[----:B----4-:R-:W-:Y:S04]  /*9cc0*/  IMAD.IADD R0, R0, 0x1, -R5 ;  /* 0x0000000100007824 */ /* 0x010fe800078e0a05 */
[----:B------:R-:W-:Y:S05]  /*9cd0*/  IMAD R0, R4, c[0x0][0x32c], R0 ;  /* 0x0000cb0004007a24 */ /* 0x000fea00078e0200 */
[----:B------:R-:W-:Y:S02]  /*9ce0*/  IMNMX R2, R2, R0, !PT ;  /* 0x0000000002027217 */ /* 0x000fe40007800200 */
[----:B------:R-:W-:Y:S04]  /*9cf0*/  IADD3 R0, R0, c[0x0][0x32c], RZ ;  /* 0x0000cb0000007a10 */ /* 0x000fe80007ffe0ff */
[----:B------:R-:W-:Y:S02]  /*9d00*/  IMNMX R3, R3, R0, PT ;  /* 0x0000000003037217 */ /* 0x000fe40003800200 */
.L_x_3750:
[----:B------:R-:W-:Y:S01]  /*9d10*/  ISETP.GT.AND P1, PT, R2, 0x28, !P1 ;  /* 0x000000280200780c */ /* 0x000fe20004f24270 */
[----:B------:R-:W4:Y:S03]  /*9d20*/  LDL R0, [R1+0x28] ;  /* 0x0000280001007983 */ /* 0x000f260000100800 */
[C---:B------:R-:W-:Y:S02]  /*9d30*/  ISETP.LT.OR P1, PT, R3.reuse, 0x29, P1 ;  /* 0x000000290300780c */ /* 0x040fe40000f21670 */
[----:B----4-:R-:W-:Y:S04]  /*9d40*/  LOP3.LUT P0, RZ, R0, 0x10, RZ, 0xc0, !PT ;  /* 0x0000001000ff7812 */ /* 0x010fe8000780c0ff */
[----:B------:R-:W-:Y:S04]  /*9d50*/  ISETP.GT.AND P0, PT, R2, RZ, !P0 ;  /* 0x000000ff0200720c */ /* 0x000fe80004704270 */
[C---:B------:R-:W-:Y:S04]  /*9d60*/  ISETP.LT.OR P0, PT, R3.reuse, 0x1, P0 ;  /* 0x000000010300780c */ /* 0x040fe80000701670 */
[----:B------:R-:W-:Y:S02]  /*9d70*/  FSEL R12, R6, -INF , !P0 ;  /* 0xff800000060c7808 */ /* 0x000fe40004000000 */
[----:B------:R-:W-:Y:S02]  /*9d80*/  LOP3.LUT P0, RZ, R0, 0x8, RZ, 0xc0, !PT ;  /* 0x0000000800ff7812 */ /* 0x000fe4000780c0ff */
[----:B------:R-:W-:Y:S02]  /*9d90*/  FSEL R6, R26, -INF , !P1 ;  /* 0xff8000001a067808 */ /* 0x000fe40004800000 */
[----:B------:R-:W-:Y:S04]  /*9da0*/  ISETP.GT.AND P0, PT, R2, 0x1, !P0 ;  /* 0x000000010200780c */ /* 0x000fe80004704270 */
[----:B------:R-:W-:Y:S04]  /*9db0*/  ISETP.LT.OR P0, PT, R3, 0x2, P0 ;  /* 0x000000020300780c */ /* 0x000fe80000701670 */
[----:B------:R-:W-:Y:S02]  /*9dc0*/  FSEL R17, R7, -INF , !P0 ;  /* 0xff80000007117808 */ /* 0x000fe40004000000 */
[----:B------:R-:W-:Y:S04]  /*9dd0*/  LOP3.LUT P0, RZ, R0, 0x4, RZ, 0xc0, !PT ;  /* 0x0000000400ff7812 */ /* 0x000fe8000780c0ff */
[----:B------:R-:W-:Y:S04]  /*9de0*/  ISETP.GT.AND P0, PT, R2, 0x8, !P0 ;  /* 0x000000080200780c */ /* 0x000fe80004704270 */
[C---:B------:R-:W-:Y:S04]  /*9df0*/  ISETP.LT.OR P0, PT, R3.reuse, 0x9, P0 ;  /* 0x000000090300780c */ /* 0x040fe80000701670 */
[----:B------:R-:W-:Y:S02]  /*9e00*/  FSEL R16, R10, -INF , !P0 ;  /* 0xff8000000a107808 */ /* 0x000fe40004000000 */
[----:B------:R-:W-:Y:S04]  /*9e10*/  LOP3.LUT P0, RZ, R0, 0x2, RZ, 0xc0, !PT ;  /* 0x0000000200ff7812 */ /* 0x000fe8000780c0ff */
[----:B------:R-:W-:Y:S04]  /*9e20*/  ISETP.GT.AND P0, PT, R2, 0x9, !P0 ;  /* 0x000000090200780c */ /* 0x000fe80004704270 */
[----:B------:R-:W-:Y:S04]  /*9e30*/  ISETP.LT.OR P0, PT, R3, 0xa, P0 ;  /* 0x0000000a0300780c */ /* 0x000fe80000701670 */
[----:B------:R-:W-:Y:S02]  /*9e40*/  FSEL R13, R11, -INF , !P0 ;  /* 0xff8000000b0d7808 */ /* 0x000fe40004000000 */
[----:B------:R-:W-:Y:S04]  /*9e50*/  LOP3.LUT P0, RZ, R0, 0x1, RZ, 0xc0, !PT ;  /* 0x0000000100ff7812 */ /* 0x000fe8000780c0ff */
[----:B------:R-:W-:Y:S04]  /*9e60*/  ISETP.GT.AND P0, PT, R2, 0x10, !P0 ;  /* 0x000000100200780c */ /* 0x000fe80004704270 */
[C---:B------:R-:W-:Y:S04]  /*9e70*/  ISETP.LT.OR P0, PT, R3.reuse, 0x11, P0 ;  /* 0x000000110300780c */ /* 0x040fe80000701670 */
        /* <DEDUP_REMOVED lines=18> */
[C---:B------:R-:W-:Y:S02]  /*9fa0*/  ISETP.LT.OR P0, PT, R3.reuse, 0x21, P0 ;  /* 0x000000210300780c */ /* 0x040fe40000701670 */
[----:B------:R-:W-:Y:S02]  /*9fb0*/  FMNMX.FTZ R0, R174, R0, !PT ;  /* 0x00000000ae007209 */ /* 0x000fe40007810000 */
[----:B------:R-:W-:Y:S02]  /*9fc0*/  FSEL R8, R22, -INF , !P0 ;  /* 0xff80000016087808 */ /* 0x000fe40004000000 */
[C---:B------:R-:W-:Y:S04]  /*9fd0*/  ISETP.GT.AND P0, PT, R2.reuse, 0x21, !P2 ;  /* 0x000000210200780c */ /* 0x040fe80005704270 */
        /* <DEDUP_REMOVED lines=8> */
[----:B------:R-:W-:Y:S02]  /*a060*/  FSEL R5, R27, -INF , !P0 ;  /* 0xff8000001b057808 */ /* 0x000fe40004000000 */
[----:B------:R-:W-:Y:S04]  /*a070*/  FMNMX.FTZ R3, R16, R3, !PT ;  /* 0x0000000310037209 */ /* 0x000fe80007810000 */
[----:B------:R-:W-:Y:S04]  /*a080*/  FMNMX.FTZ R3, R13, R3, !PT ;  /* 0x000000030d037209 */ /* 0x000fe80007810000 */
[----:B------:R-:W-:Y:S04]  /*a090*/  FMNMX.FTZ R3, R14, R3, !PT ;  /* 0x000000030e037209 */ /* 0x000fe80007810000 */
[----:B------:R-:W-:Y:S04]  /*a0a0*/  FMNMX.FTZ R3, R11, R3, !PT ;  /* 0x000000030b037209 */ /* 0x000fe80007810000 */
[----:B------:R-:W-:Y:S04]  /*a0b0*/  FMNMX.FTZ R3, R10, R3, !PT ;  /* 0x000000030a037209 */ /* 0x000fe80007810000 */
[----:B------:R-:W-:Y:S02]  /*a0c0*/  FMNMX.FTZ R0, R9, R3, !PT ;  /* 0x0000000309007209 */ /* 0x000fe40007810000 */
[----:B------:R-:W-:Y:S02]  /*a0d0*/  FMNMX.FTZ R3, R138, R2, !PT ;  /* 0x000000028a037209 */ /* 0x000fe40007810000 */
[----:B------:R-:W-:Y:S04]  /*a0e0*/  FMNMX.FTZ R0, R8, R0, !PT ;  /* 0x0000000008007209 */ /* 0x000fe80007810000 */
[----:B------:R-:W-:Y:S02]  /*a0f0*/  FMNMX.FTZ R2, R7, R0, !PT ;  /* 0x0000000007027209 */ /* 0x000fe40007810000 */
[----:B------:R-:W-:Y:S02]  /*a100*/  FMNMX.FTZ R0, R21, R3, !PT ;  /* 0x0000000315007209 */ /* 0x000fe40007810000 */
[----:B------:R-:W-:Y:S02]  /*a110*/  FMNMX.FTZ R2, R6, R2, !PT ;  /* 0x0000000206027209 */ /* 0x000fe40007810000 */
[----:B--2---:R-:W-:Y:S02]  /*a120*/  FMNMX.FTZ R132, R20, R0, !PT ;  /* 0x0000000014847209 */ /* 0x004fe40007810000 */
[----:B------:R-:W-:Y:S01]  /*a130*/  FMNMX.FTZ R4, R5, R2, !PT ;  /* 0x0000000205047209 */ /* 0x000fe20007810000 */
[----:B------:R-:W-:-:S05]  /*a140*/  BRA.DIV ~URZ, `(.L_x_3754) ;  /* 0x0000fd227f007947 */ /* 0x000fca000b800000 */
[----:B------:R2:W4:Y:S02]  /*a150*/  SHFL.BFLY PT, R0, R132, 0x2, 0x1f ;  /* 0x0c401f0084007f89 */ /* 0x00052400000e0000 */
.L_x_3881:
[----:B--2-4-:R-:W-:Y:S01]  /*a160*/  FMNMX.FTZ R132, R132, R0, !PT ;  /* 0x0000000084847209 */ /* 0x014fe20007810000 */
[----:B------:R-:W-:-:S05]  /*a170*/  BRA.DIV ~URZ, `(.L_x_3755) ;  /* 0x0000fd327f007947 */ /* 0x000fca000b800000 */
[----:B------:R-:W2:Y:S02]  /*a180*/  SHFL.BFLY PT, R0, R132, 0x1, 0x1f ;  /* 0x0c201f0084007f89 */ /* 0x000ea400000e0000 */
[----:B--2---:R-:W-:Y:S02]  /*a190*/  FMNMX.FTZ R134, R132, R0, !PT ;  /* 0x0000000084867209 */ /* 0x004fe40007810000 */
[----:B------:R-:W2:Y:S02]  /*a1a0*/  SHFL.BFLY PT, R0, R4, 0x2, 0x1f ;  /* 0x0c401f0004007f89 */ /* 0x000ea400000e0000 */
[----:B--2---:R-:W-:Y:S05]  /*a1b0*/  FMNMX.FTZ R132, R4, R0, !PT ;  /* 0x0000000004847209 */ /* 0x004fea0007810000 */
[----:B------:R2:W4:Y:S02]  /*a1c0*/  SHFL.BFLY PT, R0, R132, 0x1, 0x1f ;  /* 0x0c201f0084007f89 */ /* 0x00052400000e0000 */
.L_x_3882:
[----:B------:R-:W5:Y:S01]  /*a1d0*/  LDL.LU R22, [R1+0x60] ;  /* 0x0000600001167983 */ /* 0x000f620000300800 */
[C---:B------:R-:W-:Y:S01]  /*a1e0*/  FSETP.NEU.FTZ.AND P0, PT, R134.reuse, -INF , PT ;  /* 0xff8000008600780b */ /* 0x040fe20003f1d000 */
[----:B------:R-:W-:Y:S01]  /*a1f0*/  FMUL.FTZ R2, R134, c[0x0][0x2d0] ;  /* 0x0000b40086027a20 */ /* 0x000fe20000410000 */
[----:B----4-:R-:W-:Y:S01]  /*a200*/  FMNMX.FTZ R3, R0, R132, !PT ;  /* 0x0000008400037209 */ /* 0x010fe20007810000 */
        /* <DEDUP_REMOVED lines=18> */
[--C-:B------:R-:W-:Y:S02]  /*a330*/  FFMA.FTZ R181, R172, c[0x0][0x2d0], -R2.reuse ;  /* 0x0000b400acb57a23 */ /* 0x100fe40000010802 */
[----:B------:R-:W-:Y:S03]  /*a340*/  FFMA.FTZ R25, R21, c[0x0][0x2d0], -R2 ;  /* 0x0000b40015197a23 */ /* 0x000fe60000010802 */
[----:B------:R-:W4:Y:S10]  /*a350*/  MUFU.EX2 R4, R15 ;  /* 0x0000000f00047308 */ /* 0x000f340000000800 */
[----:B------:R-:W-:Y:S10]  /*a360*/  MUFU.EX2 R19, R19 ;  /* 0x0000001300137308 */ /* 0x000ff40000000800 */
[----:B------:R-:W-:Y:S01]  /*a370*/  MUFU.EX2 R135, R135 ;  /* 0x0000008700877308 */ /* 0x000fe20000000800 */
[----:B-----5:R-:W-:Y:S01]  /*a380*/  FFMA.FTZ R2, R0, R22, R20 ;  /* 0x0000001600027223 */ /* 0x020fe20000010014 */
[----:B----4-:R-:W-:Y:S01]  /*a390*/  F2FP.PACK_AB R172, R4, R20 ;  /* 0x0000001404ac723e */ /* 0x010fe200000000ff */
[----:B------:R-:W-:Y:S07]  /*a3a0*/  FMUL.FTZ R21, R0, R145 ;  /* 0x0000009100157220 */ /* 0x000fee0000410000 */
[----:B------:R-:W4:Y:S01]  /*a3b0*/  MUFU.EX2 R20, R18 ;  /* 0x0000001200147308 */ /* 0x000f220000000800 */
[----:B------:R-:W-:Y:S01]  /*a3c0*/  FADD.FTZ R15, R4, R2 ;  /* 0x00000002040f7221 */ /* 0x000fe20000010000 */
[C---:B------:R-:W-:Y:S01]  /*a3d0*/  FSEL R2, R3.reuse, RZ, P0 ;  /* 0x000000ff03027208 */ /* 0x040fe20000000000 */
[----:B------:R-:W-:Y:S01]  /*a3e0*/  FMUL.FTZ R4, R3, c[0x0][0x2d0] ;  /* 0x0000b40003047a20 */ /* 0x000fe20000410000 */
[----:B------:R-:W-:Y:S01]  /*a3f0*/  MOV R145, R24 ;  /* 0x0000001800917202 */ /* 0x000fe20000000f00 */
[----:B------:R-:W-:Y:S01]  /*a400*/  FMUL.FTZ R24, R0, R140 ;  /* 0x0000008c00187220 */ /* 0x000fe20000410000 */
[----:B------:R-:W-:Y:S01]  /*a410*/  MOV R140, R25 ;  /* 0x00000019008c7202 */ /* 0x000fe20000000f00 */
[----:B------:R-:W-:Y:S01]  /*a420*/  FADD.FTZ R2, -R2, R136 ;  /* 0x0000008802027221 */ /* 0x000fe20000010100 */
[----:B------:R-:W-:Y:S01]  /*a430*/  FSEL R4, R4, RZ, P0 ;  /* 0x000000ff04047208 */ /* 0x000fe20000000000 */
[----:B------:R-:W5:Y:S01]  /*a440*/  LDL.LU R136, [R1+0x5c] ;  /* 0x00005c0001887983 */ /* 0x000f620000300800 */
[C---:B------:R-:W-:Y:S01]  /*a450*/  FMUL.FTZ R25, R0.reuse, R141 ;  /* 0x0000008d00197220 */ /* 0x040fe20000410000 */
[----:B------:R-:W-:Y:S01]  /*a460*/  MOV R141, R26 ;  /* 0x0000001a008d7202 */ /* 0x000fe20000000f00 */
[----:B------:R-:W-:Y:S02]  /*a470*/  FMUL.FTZ R28, R0, R28 ;  /* 0x0000001c001c7220 */ /* 0x000fe40000410000 */
[--C-:B------:R-:W-:Y:S02]  /*a480*/  FFMA.FTZ R12, R12, c[0x0][0x2d0], -R4.reuse ;  /* 0x0000b4000c0c7a23 */ /* 0x100fe40000010804 */
[--C-:B--2---:R-:W-:Y:S02]  /*a490*/  FFMA.FTZ R132, R16, c[0x0][0x2d0], -R4.reuse ;  /* 0x0000b40010847a23 */ /* 0x104fe40000010804 */
[----:B------:R2:W-:Y:S01]  /*a4a0*/  MUFU.EX2 R173, R12 ;  /* 0x0000000c00ad7308 */ /* 0x0005e20000000800 */
[--C-:B-1-3--:R-:W-:Y:S02]  /*a4b0*/  FFMA.FTZ R133, R13, c[0x0][0x2d0], -R4.reuse ;  /* 0x0000b4000d857a23 */ /* 0x10afe40000010804 */
[--C-:B------:R-:W-:Y:S02]  /*a4c0*/  FFMA.FTZ R178, R14, c[0x0][0x2d0], -R4.reuse ;  /* 0x0000b4000eb27a23 */ /* 0x100fe40000010804 */
[--C-:B------:R-:W-:Y:S01]  /*a4d0*/  FFMA.FTZ R179, R10, c[0x0][0x2d0], -R4.reuse ;  /* 0x0000b4000ab37a23 */ /* 0x100fe20000010804 */
[----:B----4-:R-:W-:Y:S01]  /*a4e0*/  F2FP.PACK_AB R174, R19, R20 ;  /* 0x0000001413ae723e */ /* 0x010fe200000000ff */
        /* <DEDUP_REMOVED lines=8> */
[----:B------:R-:W-:Y:S02]  /*a570*/  FADD.FTZ R4, R20, R15 ;  /* 0x0000000f14047221 */ /* 0x000fe40000010000 */
[C---:B------:R-:W-:Y:S01]  /*a580*/  FMUL.FTZ R5, R0.reuse, R161 ;  /* 0x000000a100057220 */ /* 0x040fe20000410000 */
[----:B------:R-:W-:Y:S01]  /*a590*/  MOV R161, R6 ;  /* 0x0000000600a17202 */ /* 0x000fe20000000f00 */
[C---:B------:R-:W-:Y:S01]  /*a5a0*/  FMUL.FTZ R8, R0.reuse, R156 ;  /* 0x0000009c00087220 */ /* 0x040fe20000410000 */
[----:B------:R-:W-:Y:S01]  /*a5b0*/  MOV R156, R7 ;  /* 0x00000007009c7202 */ /* 0x000fe20000000f00 */
[C---:B------:R-:W-:Y:S01]  /*a5c0*/  FMUL.FTZ R9, R0.reuse, R157 ;  /* 0x0000009d00097220 */ /* 0x040fe20000410000 */
[----:B------:R-:W-:Y:S01]  /*a5d0*/  MOV R157, R23 ;  /* 0x00000017009d7202 */ /* 0x000fe20000000f00 */
[C---:B--2---:R-:W-:Y:S02]  /*a5e0*/  FMUL.FTZ R12, R0.reuse, R152 ;  /* 0x00000098000c7220 */ /* 0x044fe40000410000 */
[C---:B------:R-:W-:Y:S01]  /*a5f0*/  FMUL.FTZ R13, R0.reuse, R153 ;  /* 0x00000099000d7220 */ /* 0x040fe20000410000 */
[----:B------:R-:W-:Y:S01]  /*a600*/  MUFU.EX2 R152, R132 ;  /* 0x0000008400987308 */ /* 0x000fe20000000800 */
[C---:B------:R-:W-:Y:S02]  /*a610*/  FMUL.FTZ R16, R0.reuse, R148 ;  /* 0x0000009400107220 */ /* 0x040fe40000410000 */
[C---:B------:R-:W-:Y:S02]  /*a620*/  FMUL.FTZ R17, R0.reuse, R149 ;  /* 0x0000009500117220 */ /* 0x040fe40000410000 */
        /* <DEDUP_REMOVED lines=62> */
[----:B------:R-:W-:Y:S02]  /*aa10*/  FADD.FTZ R177, R19, R4 ;  /* 0x0000000413b17221 */ /* 0x000fe40000010000 */
[----:B------:R-:W-:Y:S01]  /*aa20*/  FMUL.FTZ R4, R0, R160 ;  /* 0x000000a000047220 */ /* 0x000fe20000410000 */
[----:B------:R-:W-:Y:S01]  /*aa30*/  MOV R160, R22 ;  /* 0x0000001600a07202 */ /* 0x000fe20000000f00 */
[----:B------:R-:W2:Y:S01]  /*aa40*/  LDL R0, [R1+0x10] ;  /* 0x0000100001007983 */ /* 0x000ea20000100800 */
[----:B------:R-:W-:Y:S06]  /*aa50*/  FMUL.FTZ R2, R2, c[0x0][0x2d0] ;  /* 0x0000b40002027a20 */ /* 0x000fec0000410000 */
[----:B------:R-:W1:Y:S02]  /*aa60*/  MUFU.EX2 R2, R2 ;  /* 0x0000000200027308 */ /* 0x000e640000000800 */
[C---:B-1----:R-:W-:Y:S01]  /*aa70*/  FMUL.FTZ R6, R2.reuse, R162 ;  /* 0x000000a202067220 */ /* 0x042fe20000410000 */
[----:B------:R-:W-:Y:S01]  /*aa80*/  MOV R162, R141 ;  /* 0x0000008d00a27202 */ /* 0x000fe20000000f00 */
        /* <DEDUP_REMOVED lines=12> */
[C---:B------:R-:W-:Y:S01]  /*ab50*/  FMUL.FTZ R26, R2.reuse, R142 ;  /* 0x0000008e021a7220 */ /* 0x040fe20000410000 */
[----:B------:R-:W-:Y:S01]  /*ab60*/  LDSM.16.MT88.4 R144, [R245+0x800] ;  /* 0x00080000f590783b */ /* 0x000fe20000004200 */
        /* <DEDUP_REMOVED lines=48> */
[C---:B-----5:R-:W-:Y:S01]  /*ae70*/  FFMA.FTZ R148, R2.reuse, R136, R173 ;  /* 0x0000008802947223 */ /* 0x060fe200000100ad */
[----:B------:R-:W-:Y:S01]  /*ae80*/  F2FP.PACK_AB R173, R149, R173 ;  /* 0x000000ad95ad723e */ /* 0x000fe200000000ff */
[----:B------:R-:W1:Y:S01]  /*ae90*/  LDSM.16.MT88.4 R136, [R243] ;  /* 0x00000000f388783b */ /* 0x000e620000004200 */
[C---:B------:R-:W-:Y:S02]  /*aea0*/  FMUL.FTZ R122, R2.reuse, R122 ;  /* 0x0000007a027a7220 */ /* 0x040fe40000410000 */
[C---:B------:R-:W-:Y:S02]  /*aeb0*/  FMUL.FTZ R123, R2.reuse, R123 ;  /* 0x0000007b027b7220 */ /* 0x040fe40000410000 */
[C---:B------:R-:W-:Y:S02]  /*aec0*/  FMUL.FTZ R126, R2.reuse, R126 ;  /* 0x0000007e027e7220 */ /* 0x040fe40000410000 */
[C---:B------:R-:W-:Y:S02]  /*aed0*/  FMUL.FTZ R127, R2.reuse, R127 ;  /* 0x0000007f027f7220 */ /* 0x040fe40000410000 */
[C---:B------:R-:W-:Y:S02]  /*aee0*/  FMUL.FTZ R130, R2.reuse, R130 ;  /* 0x0000008202827220 */ /* 0x040fe40000410000 */
[----:B------:R-:W-:Y:S02]  /*aef0*/  FMUL.FTZ R131, R2, R131 ;  /* 0x0000008302837220 */ /* 0x000fe40000410000 */
[----:B------:R-:W3:Y:S10]  /*af00*/  MUFU.EX2 R2, R182 ;  /* 0x000000b600027308 */ /* 0x000ef40000000800 */
[----:B------:R-:W4:Y:S10]  /*af10*/  MUFU.EX2 R182, R176 ;  /* 0x000000b000b67308 */ /* 0x000f340000000800 */
[----:B------:R-:W-:Y:S01]  /*af20*/  MUFU.EX2 R176, R161 ;  /* 0x000000a100b07308 */ /* 0x000fe20000000800 */
        /* <DEDUP_REMOVED lines=9> */
[----:B-1----:R-:W-:Y:S02]  /*afc0*/  FADD.FTZ R0, R132, R177 ;  /* 0x000000b184007221 */ /* 0x002fe40000010000 */
[----:B------:R-:W1:Y:S02]  /*afd0*/  MUFU.EX2 R177, R160 ;  /* 0x000000a000b17308 */ /* 0x000e640000000800 */
[C---:B---3--:R-:W-:Y:S04]  /*afe0*/  FADD.FTZ R0, R2.reuse, R0 ;  /* 0x0000000002007221 */ /* 0x048fe80000010000 */
[----:B------:R-:W-:Y:S04]  /*aff0*/  FADD.FTZ R0, R135, R0 ;  /* 0x0000000087007221 */ /* 0x000fe80000010000 */
[C---:B------:R-:W-:Y:S01]  /*b000*/  FADD.FTZ R0, R133.reuse, R0 ;  /* 0x0000000085007221 */ /* 0x040fe20000010000 */
        /* <DEDUP_REMOVED lines=40> */
[----:B----4-:R-:W-:Y:S03]  /*b290*/  F2FP.PACK_AB R137, R182, R183 ;  /* 0x000000b7b689723e */ /* 0x010fe600000000ff */
[----:B------:R-:W-:Y:S02]  /*b2a0*/  F2FP.PACK_AB R138, R133, R135 ;  /* 0x00000087858a723e */ /* 0x000fe400000000ff */
[----:B------:R-:W-:Y:S02]  /*b2b0*/  F2FP.PACK_AB R139, R180, R181 ;  /* 0x000000b5b48b723e */ /* 0x000fe400000000ff */
[----:B------:R3:W4:Y:S01]  /*b2c0*/  MUFU.EX2 R2, R158 ;  /* 0x0000009e00027308 */ /* 0x0007220000000800 */
[----:B------:R-:W-:Y:S02]  /*b2d0*/  F2FP.PACK_AB R173, R179, R178 ;  /* 0x000000b2b3ad723e */ /* 0x000fe400000000ff */
[----:B-1----:R-:W-:Y:S02]  /*b2e0*/  F2FP.PACK_AB R175, R177, R176 ;  /* 0x000000b0b1af723e */ /* 0x002fe400000000ff */
[C---:B------:R-:W-:Y:S05]  /*b2f0*/  HMMA.16816.F32 R4, R136.reuse, R140, R4 ;  /* 0x0000008c8804723c */ /* 0x040fea0000001804 */
[----:B------:R-:W1:Y:S03]  /*b300*/  MUFU.EX2 R135, R163 ;  /* 0x000000a300877308 */ /* 0x000e660000000800 */
[C---:B------:R-:W-:Y:S01]  /*b310*/  HMMA.16816.F32 R8, R136.reuse, R142, R8 ;  /* 0x0000008e8808723c */ /* 0x040fe20000001808 */
[----:B------:R-:W5:Y:S03]  /*b320*/  LDSM.16.MT88.4 R140, [R244+0x800] ;  /* 0x00080000f48c783b */ /* 0x000f660000004200 */
[----:B--2---:R-:W-:Y:S03]  /*b330*/  FADD.FTZ R0, R132, R0 ;  /* 0x0000000084007221 */ /* 0x004fe60000010000 */
[----:B------:R-:W2:Y:S01]  /*b340*/  MUFU.EX2 R133, R162 ;  /* 0x000000a200857308 */ /* 0x000ea20000000800 */
[C---:B------:R-:W-:Y:S01]  /*b350*/  HMMA.16816.F32 R12, R136.reuse, R144, R12 ;  /* 0x00000090880c723c */ /* 0x040fe2000000180c */
[----:B---3--:R-:W-:Y:S03]  /*b360*/  LDSM.16.MT88.4 R156, [R243+0x1000] ;  /* 0x00100000f39c783b */ /* 0x008fe60000004200 */
[C---:B----4-:R-:W-:Y:S01]  /*b370*/  F2FP.PACK_AB R172, R2.reuse, R132 ;  /* 0x0000008402ac723e */ /* 0x050fe200000000ff */
[----:B------:R-:W-:Y:S02]  /*b380*/  FADD.FTZ R0, R2, R0 ;  /* 0x0000000002007221 */ /* 0x000fe40000010000 */
[----:B------:R-:W-:Y:S01]  /*b390*/  FADD.FTZ R2, R149, R148 ;  /* 0x0000009495027221 */ /* 0x000fe20000010000 */
[C---:B------:R-:W-:Y:S01]  /*b3a0*/  HMMA.16816.F32 R16, R136.reuse, R146, R16 ;  /* 0x000000928810723c */ /* 0x040fe20000001810 */
[----:B------:R-:W3:Y:S03]  /*b3b0*/  LDSM.16.MT88.4 R144, [R246+0x800] ;  /* 0x00080000f690783b */ /* 0x000ee60000004200 */
[----:B-1----:R-:W-:Y:S05]  /*b3c0*/  FADD.FTZ R0, R135, R0 ;  /* 0x0000000087007221 */ /* 0x002fea0000010000 */
[----:B------:R-:W-:Y:S03]  /*b3d0*/  LDSM.16.MT88.4 R148, [R245+0x1000] ;  /* 0x00100000f594783b */ /* 0x000fe60000004200 */
[C---:B--2---:R-:W-:Y:S01]  /*b3e0*/  FADD.FTZ R0, R133.reuse, R0 ;  /* 0x0000000085007221 */ /* 0x044fe20000010000 */
[----:B------:R-:W-:Y:S02]  /*b3f0*/  F2FP.PACK_AB R174, R133, R135 ;  /* 0x0000008785ae723e */ /* 0x000fe400000000ff */
[----:B------:R-:W-:Y:S02]  /*b400*/  MOV R133, R3 ;  /* 0x0000000300857202 */ /* 0x000fe40000000f00 */
[----:B------:R-:W-:Y:S01]  /*b410*/  MOV R135, R134 ;  /* 0x0000008600877202 */ /* 0x000fe20000000f00 */
[C---:B-----5:R-:W-:Y:S08]  /*b420*/  HMMA.16816.F32 R20, R136.reuse, R140, R20 ;  /* 0x0000008c8814723c */ /* 0x060ff00000001814 */
        /* <DEDUP_REMOVED lines=40> */
[----:B------:R-:W2:Y:S04]  /*b6b0*/  LDL R136, [R1+0x80] ;  /* 0x0000800001887983 */ /* 0x000ea80000100800 */
[----:B------:R3:W-:Y:S02]  /*b6c0*/  STL [R1+0x60], R0 ;  /* 0x0000600001007387 */ /* 0x0007e40000100800 */
[----:B------:R-:W-:Y:S01]  /*b6d0*/  MOV R139, R153 ;  /* 0x00000099008b7202 */ /* 0x000fe20000000f00 */
[C---:B------:R-:W-:Y:S01]  /*b6e0*/  HMMA.16816.F32 R160, R172.reuse, R156, R4 ;  /* 0x0000009caca0723c */ /* 0x040fe20000001804 */
[----:B------:R-:W4:Y:S04]  /*b6f0*/  LDL.LU R132, [R1+0x38] ;  /* 0x0000380001847983 */ /* 0x000f280000300800 */
[----:B------:R-:W5:Y:S03]  /*b700*/  LDSM.16.MT88.4 R4, [R246+0x1000] ;  /* 0x00100000f604783b */ /* 0x000f660000004200 */
[C---:B------:R-:W-:Y:S05]  /*b710*/  HMMA.16816.F32 R156, R172.reuse, R158, R8 ;  /* 0x0000009eac9c723c */ /* 0x040fea0000001808 */
[----:B------:R-:W5:Y:S01]  /*b720*/  LDSM.16.MT88.4 R8, [R243+0x2800] ;  /* 0x00280000f308783b */ /* 0x000f620000004200 */
[----:B---3--:R-:W-:Y:S02]  /*b730*/  FADD.FTZ R0, R152, R2 ;  /* 0x0000000298007221 */ /* 0x008fe40000010000 */
[C---:B------:R-:W-:Y:S05]  /*b740*/  HMMA.16816.F32 R152, R172.reuse, R148, R12 ;  /* 0x00000094ac98723c */ /* 0x040fea000000180c */
[----:B------:R-:W3:Y:S01]  /*b750*/  LDSM.16.MT88.4 R12, [R245+0x2800] ;  /* 0x00280000f50c783b */ /* 0x000ee20000004200 */
[----:B------:R-:W-:Y:S06]  /*b760*/  FADD.FTZ R0, R139, R0 ;  /* 0x000000008b007221 */ /* 0x000fec0000010000 */
[----:B------:R-:W-:Y:S01]  /*b770*/  FADD.FTZ R0, R183, R0 ;  /* 0x00000000b7007221 */ /* 0x000fe20000010000 */
[C---:B------:R-:W-:Y:S03]  /*b780*/  HMMA.16816.F32 R148, R172.reuse, R150, R16 ;  /* 0x00000096ac94723c */ /* 0x040fe60000001810 */
[----:B------:R-:W-:Y:S05]  /*b790*/  FADD.FTZ R0, R182, R0 ;  /* 0x00000000b6007221 */ /* 0x000fea0000010000 */
[C---:B-1----:R-:W-:Y:S04]  /*b7a0*/  HMMA.16816.F32 R144, R172.reuse, R140, R20 ;  /* 0x0000008cac90723c */ /* 0x042fe80000001814 */
[----:B------:R-:W-:Y:S04]  /*b7b0*/  FADD.FTZ R0, R181, R0 ;  /* 0x00000000b5007221 */ /* 0x000fe80000010000 */
[C---:B------:R-:W-:Y:S04]  /*b7c0*/  HMMA.16816.F32 R140, R172.reuse, R142, R24 ;  /* 0x0000008eac8c723c */ /* 0x040fe80000001818 */
[----:B------:R-:W-:Y:S04]  /*b7d0*/  FADD.FTZ R0, R180, R0 ;  /* 0x00000000b4007221 */ /* 0x000fe80000010000 */
[C---:B-----5:R-:W-:Y:S04]  /*b7e0*/  HMMA.16816.F32 R28, R172.reuse, R4, R28 ;  /* 0x00000004ac1c723c */ /* 0x060fe8000000181c */
[----:B------:R-:W-:Y:S04]  /*b7f0*/  FADD.FTZ R0, R178, R0 ;  /* 0x00000000b2007221 */ /* 0x000fe80000010000 */
[C---:B------:R-:W-:Y:S01]  /*b800*/  HMMA.16816.F32 R32, R172.reuse, R6, R32 ;  /* 0x00000006ac20723c */ /* 0x040fe20000001820 */
[----:B------:R-:W1:Y:S03]  /*b810*/  LDSM.16.MT88.4 R4, [R244+0x2800] ;  /* 0x00280000f404783b */ /* 0x000e660000004200 */
[----:B------:R-:W-:Y:S04]  /*b820*/  FADD.FTZ R0, R179, R0 ;  /* 0x00000000b3007221 */ /* 0x000fe80000010000 */
[C---:B------:R-:W-:Y:S04]  /*b830*/  HMMA.16816.F32 R36, R172.reuse, R8, R36 ;  /* 0x00000008ac24723c */ /* 0x040fe80000001824 */
[----:B------:R-:W-:Y:S04]  /*b840*/  FADD.FTZ R0, R176, R0 ;  /* 0x00000000b0007221 */ /* 0x000fe80000010000 */
[C---:B------:R-:W-:Y:S01]  /*b850*/  HMMA.16816.F32 R40, R172.reuse, R10, R40 ;  /* 0x0000000aac28723c */ /* 0x040fe20000001828 */
[----:B------:R-:W5:Y:S03]  /*b860*/  LDSM.16.MT88.4 R8, [R246+0x2800] ;  /* 0x00280000f608783b */ /* 0x000f660000004200 */
[----:B------:R-:W-:Y:S04]  /*b870*/  FADD.FTZ R0, R177, R0 ;  /* 0x00000000b1007221 */ /* 0x000fe80000010000 */
        /* <DEDUP_REMOVED lines=8> */
[----:B------:R-:W5:Y:S07]  /*b900*/  LDSM.16.MT88.4 R8, [R244+0x4000] ;  /* 0x00400000f408783b */ /* 0x000f6e0000004200 */
        /* <DEDUP_REMOVED lines=16> */
[C---:B------:R-:W-:Y:S08]  /*ba10*/  HMMA.16816.F32 R112, R172.reuse, R10, R112 ;  /* 0x0000000aac70723c */ /* 0x040ff00000001870 */
[C---:B---3--:R-:W-:Y:S08]  /*ba20*/  HMMA.16816.F32 R116, R172.reuse, R12, R116 ;  /* 0x0000000cac74723c */ /* 0x048ff00000001874 */
[C---:B------:R-:W-:Y:S08]  /*ba30*/  HMMA.16816.F32 R120, R172.reuse, R14, R120 ;  /* 0x0000000eac78723c */ /* 0x040ff00000001878 */
[C---:B-1----:R-:W-:Y:S08]  /*ba40*/  HMMA.16816.F32 R124, R172.reuse, R4, R124 ;  /* 0x00000004ac7c723c */ /* 0x042ff0000000187c */
[----:B------:R-:W-:Y:S04]  /*ba50*/  HMMA.16816.F32 R128, R172, R6, R128 ;  /* 0x00000006ac80723c */ /* 0x000fe80000001880 */
[C---:B----4-:R-:W-:Y:S02]  /*ba60*/  IADD3 R2, R132.reuse, -0x1, RZ ;  /* 0xffffffff84027810 */ /* 0x050fe40007ffe0ff */
[----:B--2---:R-:W-:Y:S02]  /*ba70*/  ISETP.GT.AND P0, PT, R132, R136, PT ;  /* 0x000000888400720c */ /* 0x004fe40003f04270 */
[----:B------:R-:W-:Y:S01]  /*ba80*/  MOV R136, R3 ;  /* 0x0000000300887202 */ /* 0x000fe20000000f00 */
[----:B------:R-:W-:Y:S04]  /*ba90*/  STL [R1+0x38], R2 ;  /* 0x0000380201007387 */ /* 0x000fe80000100800 */
[----:B------:R1:W-:Y:S02]  /*baa0*/  STL [R1+0x5c], R0 ;  /* 0x00005c0001007387 */ /* 0x0003e40000100800 */
[----:B-1----:R-:W-:Y:S05]  /*bab0*/  MOV R0, R2 ;  /* 0x0000000200007202 */ /* 0x002fea0000000f00 */
[----:B------:R1:W-:Y:S02]  /*bac0*/  STL [R1+0x38], R0 ;  /* 0x0000380001007387 */ /* 0x0003e40000100800 */
[----:B-1----:R-:W-:-:S05]  /*bad0*/  @P0 BRA `(.L_x_3756) ;  /* 0xffffc14000000947 */ /* 0x002fca000383ffff */
.L_x_3733:
        /* <DEDUP_REMOVED lines=24> */
.L_x_3759:
[----:B------:R-:W-:-:S04]  /*bc60*/  MOV R3, 0x1 ;  /* 0x0000000100037802 */ /* 0x000fc80000000f00 */
[----:B------:R-:W-:-:S13]  /*bc70*/  ISETP.NE.AND P0, PT, R3, c[0x0][0x32c], PT ;  /* 0x0000cb0003007a0c */ /* 0x000fda0003f05270 */
[----:B------:R-:W-:-:S05]  /*bc80*/  @P0 IMAD.HI.U32 R3, R0, c[0x0][0x330], RZ ;  /* 0x0000cc0000030a27 */ /* 0x000fca00078e00ff */
[----:B------:R-:W-:Y:S02]  /*bc90*/  @P0 SHF.R.U32.HI R0, RZ, c[0x0][0x334], R3 ;  /* 0x0000cd00ff000a19 */ /* 0x000fe40000011603 */
.L_x_3760:
[----:B------:R-:W-:Y:S05]  /*bca0*/  BSYNC B0 ;  /* 0x0000000000007941 */ /* 0x000fea0003800000 */
.L_x_3758:
[----:B------:R-:W-:-:S05]  /*bcb0*/  IMAD R0, R0, c[0x0][0x32c], RZ ;  /* 0x0000cb0000007a24 */ /* 0x000fca00078e02ff */
[----:B------:R-:W-:Y:S02]  /*bcc0*/  IMNMX R2, R2, R0, !PT ;  /* 0x0000000002027217 */ /* 0x000fe40007800200 */
.L_x_3757:
        /* <DEDUP_REMOVED lines=11> */
.L_x_3774:
        /* <DEDUP_REMOVED lines=37> */
.L_x_3883:
[----:B------:R-:W-:-:S05]  /*bfd0*/  BRA.DIV ~URZ, `(.L_x_3765) ;  /* 0x0000e0327f007947 */ /* 0x000fca000b800000 */
[----:B------:R4:W2:Y:S02]  /*bfe0*/  SHFL.IDX PT, R0, R12, RZ, 0x181f ;  /* 0x00181fff0c007589 */ /* 0x0008a400000e0000 */
.L_x_3884:
        /* <DEDUP_REMOVED lines=38> */
.L_x_3885:
        /* <DEDUP_REMOVED lines=24> */
.L_x_3763:
[----:B------:R-:W-:Y:S05]  /*c3d0*/  BSYNC B0 ;  /* 0x0000000000007941 */ /* 0x000fea0003800000 */
.L_x_3762:
[----:B------:R-:W0:Y:S01]  /*c3e0*/  LDGDEPBAR ;  /* 0x00000000000079af */ /* 0x000e220000000000 */
[----:B------:R-:W-:Y:S01]  /*c3f0*/  WARPSYNC 0xffffffff ;  /* 0xffffffff00007948 */ /* 0x000fe20003800000 */
[C---:B-12---:R-:W-:Y:S01]  /*c400*/  HMMA.16816.F32 R4, R164.reuse, R8, RZ ;  /* 0x00000008a404723c */ /* 0x046fe200000018ff */
[----:B------:R-:W-:Y:S03]  /*c410*/  BSSY B0, `(.L_x_3767) ;  /* 0x0000110000007945 */ /* 0x000fe60003800000 */
[----:B------:R-:W2:Y:S04]  /*c420*/  LDL R0, [R1] ;  /* 0x0000000001007983 */ /* 0x000ea80000100800 */
[C---:B------:R-:W-:Y:S02]  /*c430*/  HMMA.16816.F32 R8, R164.reuse, R10, RZ ;  /* 0x0000000aa408723c */ /* 0x040fe400000018ff */
[----:B------:R-:W3:Y:S06]  /*c440*/  LDL R2, [R1+0x4] ;  /* 0x0000040001027983 */ /* 0x000eec0000100800 */
[C---:B------:R-:W-:Y:S01]  /*c450*/  HMMA.16816.F32 R12, R164.reuse, R16, RZ ;  /* 0x00000010a40c723c */ /* 0x040fe200000018ff */
[----:B------:R-:W5:Y:S07]  /*c460*/  LDL R3, [R1+0x8] ;  /* 0x0000080001037983 */ /* 0x000f6e0000100800 */
        /* <DEDUP_REMOVED lines=8> */
[----:B------:R-:W4:Y:S07]  /*c4f0*/  LDSM.16.M88.4 R172, [R242+0x800] ;  /* 0x00080000f2ac783b */ /* 0x000f2e0000000200 */
[C---:B----4-:R-:W-:Y:S08]  /*c500*/  HMMA.16816.F32 R20, R168.reuse, R176, R20 ;  /* 0x000000b0a814723c */ /* 0x050ff00000001814 */
[----:B------:R-:W-:Y:S01]  /*c510*/  HMMA.16816.F32 R24, R168, R178, R24 ;  /* 0x000000b2a818723c */ /* 0x000fe20000001818 */
[----:B------:R-:W4:Y:S07]  /*c520*/  LDSM.16.M88.4 R176, [R242+0x1000] ;  /* 0x00100000f2b0783b */ /* 0x000f2e0000000200 */
[C---:B-1----:R-:W-:Y:S08]  /*c530*/  HMMA.16816.F32 R4, R184.reuse, R136, R4 ;  /* 0x00000088b804723c */ /* 0x042ff00000001804 */
[C---:B------:R-:W-:Y:S01]  /*c540*/  HMMA.16816.F32 R8, R184.reuse, R138, R8 ;  /* 0x0000008ab808723c */ /* 0x040fe20000001808 */
[----:B------:R-:W1:Y:S07]  /*c550*/  LDSM.16.M88.4 R136, [R241] ;  /* 0x00000000f188783b */ /* 0x000e6e0000000200 */
[C---:B------:R-:W-:Y:S08]  /*c560*/  HMMA.16816.F32 R12, R184.reuse, R172, R12 ;  /* 0x000000acb80c723c */ /* 0x040ff0000000180c */
[C---:B------:R-:W-:Y:S01]  /*c570*/  HMMA.16816.F32 R16, R184.reuse, R174, R16 ;  /* 0x000000aeb810723c */ /* 0x040fe20000001810 */
[----:B------:R-:W1:Y:S07]  /*c580*/  LDSM.16.M88.4 R172, [R241+0x800] ;  /* 0x00080000f1ac783b */ /* 0x000e6e0000000200 */
[C---:B----4-:R-:W-:Y:S08]  /*c590*/  HMMA.16816.F32 R20, R184.reuse, R176, R20 ;  /* 0x000000b0b814723c */ /* 0x050ff00000001814 */
[----:B------:R-:W-:Y:S01]  /*c5a0*/  HMMA.16816.F32 R24, R184, R178, R24 ;  /* 0x000000b2b818723c */ /* 0x000fe20000001818 */
[----:B------:R-:W4:Y:S07]  /*c5b0*/  LDSM.16.M88.4 R176, [R241+0x1000] ;  /* 0x00100000f1b0783b */ /* 0x000f2e0000000200 */
[C---:B-1----:R-:W-:Y:S08]  /*c5c0*/  HMMA.16816.F32 R4, R188.reuse, R136, R4 ;  /* 0x00000088bc04723c */ /* 0x042ff00000001804 */
[C---:B------:R-:W-:Y:S01]  /*c5d0*/  HMMA.16816.F32 R8, R188.reuse, R138, R8 ;  /* 0x0000008abc08723c */ /* 0x040fe20000001808 */
[----:B------:R-:W1:Y:S07]  /*c5e0*/  LDSM.16.M88.4 R136, [R240+0x1800] ;  /* 0x00180000f088783b */ /* 0x000e6e0000000200 */
        /* <DEDUP_REMOVED lines=11> */
[----:B------:R-:W1:Y:S07]  /*c6a0*/  LDSM.16.M88.4 R172, [R248] ;  /* 0x00000000f8ac783b */ /* 0x000e6e0000000200 */
[C---:B----4-:R-:W-:Y:S08]  /*c6b0*/  HMMA.16816.F32 R20, R192.reuse, R176, R20 ;  /* 0x000000b0c014723c */ /* 0x050ff00000001814 */
[----:B------:R-:W-:Y:S01]  /*c6c0*/  HMMA.16816.F32 R24, R192, R178, R24 ;  /* 0x000000b2c018723c */ /* 0x000fe20000001818 */
[----:B------:R-:W4:Y:S07]  /*c6d0*/  LDSM.16.M88.4 R176, [R249] ;  /* 0x00000000f9b0783b */ /* 0x000f2e0000000200 */
[C---:B-1----:R-:W-:Y:S08]  /*c6e0*/  HMMA.16816.F32 R4, R196.reuse, R136, R4 ;  /* 0x00000088c404723c */ /* 0x042ff00000001804 */
[C---:B------:R-:W-:Y:S01]  /*c6f0*/  HMMA.16816.F32 R8, R196.reuse, R138, R8 ;  /* 0x0000008ac408723c */ /* 0x040fe20000001808 */
[----:B------:R-:W1:Y:S07]  /*c700*/  LDSM.16.M88.4 R136, [R242+0x1800] ;  /* 0x00180000f288783b */ /* 0x000e6e0000000200 */
[C---:B------:R-:W-:Y:S08]  /*c710*/  HMMA.16816.F32 R12, R196.reuse, R172, R12 ;  /* 0x000000acc40c723c */ /* 0x040ff0000000180c */
[C---:B------:R-:W-:Y:S01]  /*c720*/  HMMA.16816.F32 R16, R196.reuse, R174, R16 ;  /* 0x000000aec410723c */ /* 0x040fe20000001810 */
[----:B------:R-:W2:Y:S07]  /*c730*/  LDSM.16.M88.4 R172, [R242+0x2000] ;  /* 0x00200000f2ac783b */ /* 0x000eae0000000200 */
[C---:B----4-:R-:W-:Y:S08]  /*c740*/  HMMA.16816.F32 R20, R196.reuse, R176, R20 ;  /* 0x000000b0c414723c */ /* 0x050ff00000001814 */
[----:B------:R-:W-:Y:S01]  /*c750*/  HMMA.16816.F32 R24, R196, R178, R24 ;  /* 0x000000b2c418723c */ /* 0x000fe20000001818 */
[----:B------:R-:W4:Y:S07]  /*c760*/  LDSM.16.M88.4 R176, [R242+0x2800] ;  /* 0x00280000f2b0783b */ /* 0x000f2e0000000200 */
[C---:B-1----:R-:W-:Y:S08]  /*c770*/  HMMA.16816.F32 R4, R200.reuse, R136, R4 ;  /* 0x00000088c804723c */ /* 0x042ff00000001804 */
[C---:B------:R-:W-:Y:S01]  /*c780*/  HMMA.16816.F32 R8, R200.reuse, R138, R8 ;  /* 0x0000008ac808723c */ /* 0x040fe20000001808 */
[----:B------:R-:W1:Y:S07]  /*c790*/  LDSM.16.M88.4 R136, [R241+0x1800] ;  /* 0x00180000f188783b */ /* 0x000e6e0000000200 */
[C---:B--2---:R-:W-:Y:S08]  /*c7a0*/  HMMA.16816.F32 R12, R200.reuse, R172, R12 ;  /* 0x000000acc80c723c */ /* 0x044ff0000000180c */
        /* <DEDUP_REMOVED lines=16> */
[----:B------:R1:W3:Y:S07]  /*c8b0*/  LDSM.16.M88.4 R136, [R0] ;  /* 0x000000000088783b */ /* 0x0002ee0000000200 */
[C---:B--2---:R-:W-:Y:S08]  /*c8c0*/  HMMA.16816.F32 R12, R208.reuse, R172, R12 ;  /* 0x000000acd00c723c */ /* 0x044ff0000000180c */
[C---:B------:R-:W-:Y:S01]  /*c8d0*/  HMMA.16816.F32 R16, R208.reuse, R174, R16 ;  /* 0x000000aed010723c */ /* 0x040fe20000001810 */
[----:B------:R-:W2:Y:S07]  /*c8e0*/  LDSM.16.M88.4 R172, [R251] ;  /* 0x00000000fbac783b */ /* 0x000eae0000000200 */
[C---:B----4-:R-:W-:Y:S01]  /*c8f0*/  HMMA.16816.F32 R20, R208.reuse, R176, R20 ;  /* 0x000000b0d014723c */ /* 0x050fe20000001814 */
[----:B-1----:R-:W4:Y:S07]  /*c900*/  LDL R0, [R1+0xc] ;  /* 0x00000c0001007983 */ /* 0x002f2e0000100800 */
[----:B------:R-:W-:Y:S01]  /*c910*/  HMMA.16816.F32 R24, R208, R178, R24 ;  /* 0x000000b2d018723c */ /* 0x000fe20000001818 */
[----:B------:R-:W1:Y:S07]  /*c920*/  LDSM.16.M88.4 R176, [R252] ;  /* 0x00000000fcb0783b */ /* 0x000e6e0000000200 */
[C---:B---3--:R-:W-:Y:S08]  /*c930*/  HMMA.16816.F32 R4, R212.reuse, R136, R4 ;  /* 0x00000088d404723c */ /* 0x048ff00000001804 */
        /* <DEDUP_REMOVED lines=24> */
[----:B------:R-:W-:Y:S08]  /*cac0*/  HMMA.16816.F32 R24, R220, R178, R24 ;  /* 0x000000b2dc18723c */ /* 0x000ff00000001818 */
[C---:B---3--:R-:W-:Y:S08]  /*cad0*/  HMMA.16816.F32 R4, R224.reuse, R136, R4 ;  /* 0x00000088e004723c */ /* 0x048ff00000001804 */
[C---:B------:R-:W-:Y:S01]  /*cae0*/  HMMA.16816.F32 R8, R224.reuse, R138, R8 ;  /* 0x0000008ae008723c */ /* 0x040fe20000001808 */
[----:B------:R-:W1:Y:S07]  /*caf0*/  LDSM.16.M88.4 R136, [R240+0x5800] ;  /* 0x00580000f088783b */ /* 0x000e6e0000000200 */
[C---:B--2---:R-:W-:Y:S08]  /*cb00*/  HMMA.16816.F32 R12, R224.reuse, R172, R12 ;  /* 0x000000ace00c723c */ /* 0x044ff0000000180c */
[C---:B------:R-:W-:Y:S01]  /*cb10*/  HMMA.16816.F32 R16, R224.reuse, R174, R16 ;  /* 0x000000aee010723c */ /* 0x040fe20000001810 */
[----:B-----5:R-:W-:Y:S07]  /*cb20*/  LDSM.16.M88.4 R172, [R3] ;  /* 0x0000000003ac783b */ /* 0x020fee0000000200 */
[C---:B-1----:R-:W-:Y:S08]  /*cb30*/  HMMA.16816.F32 R20, R224.reuse, R136, R20 ;  /* 0x00000088e014723c */ /* 0x042ff00000001814 */
[----:B------:R-:W-:Y:S01]  /*cb40*/  HMMA.16816.F32 R24, R224, R138, R24 ;  /* 0x0000008ae018723c */ /* 0x000fe20000001818 */
[----:B------:R1:W-:Y:S06]  /*cb50*/  LDSM.16.M88.4 R136, [R2] ;  /* 0x000000000288783b */ /* 0x0003ec0000000200 */
[----:B-1----:R-:W2:Y:S06]  /*cb60*/  LDL R2, [R1+0x38] ;  /* 0x0000380001027983 */ /* 0x002eac0000100800 */
[----:B----4-:R1:W3:Y:S06]  /*cb70*/  LDSM.16.M88.4 R176, [R0] ;  /* 0x0000000000b0783b */ /* 0x0102ec0000000200 */
[----:B-1----:R-:W2:Y:S01]  /*cb80*/  LDL R0, [R1+0x70] ;  /* 0x0000700001007983 */ /* 0x002ea20000100800 */
[C---:B---3--:R-:W-:Y:S08]  /*cb90*/  HMMA.16816.F32 R4, R228.reuse, R176, R4 ;  /* 0x000000b0e404723c */ /* 0x048ff00000001804 */
        /* <DEDUP_REMOVED lines=25> */
[----:B--2---:R-:W-:Y:S11]  /*cd30*/  ISETP.GT.AND P0, PT, R2, R0, PT ;  /* 0x000000000200720c */ /* 0x004ff60003f04270 */
[----:B------:R-:W-:Y:S02]  /*cd40*/  @!UPT UIADD3 URZ, URZ, URZ, URZ ;  /* 0x0000003f3f3ff290 */ /* 0x000fe4000fffe03f */
        /* <DEDUP_REMOVED lines=32> */
[----:B------:R-:W-:Y:S04]  /*cf50*/  IMAD.WIDE.U32 R2, R136, c[0x0][0x1f0], R2 ;  /* 0x00007c0088027a25 */ /* 0x000fe800078e0002 */
[----:B--2---:R-:W-:Y:S01]  /*cf60*/  IMAD R132, R0, c[0x0][0x1f0], RZ ;  /* 0x00007c0000847a24 */ /* 0x004fe200078e02ff */
[----:B------:R-:W-:Y:S03]  /*cf70*/  IADD3 R0, P0, R172, R2, RZ ;  /* 0x00000002ac007210 */ /* 0x000fe60007f1e0ff */
        /* <DEDUP_REMOVED lines=11> */
.L_x_3886:
[----:B------:R-:W-:-:S05]  /*d030*/  BRA.DIV ~URZ, `(.L_x_3770) ;  /* 0x0000d2027f007947 */ /* 0x000fca000b800000 */
[----:B------:R3:W4:Y:S02]  /*d040*/  SHFL.IDX PT, R0, R172, RZ, 0x181f ;  /* 0x00181fffac007589 */ /* 0x00072400000e0000 */
.L_x_3887:
        /* <DEDUP_REMOVED lines=40> */
.L_x_3888:
        /* <DEDUP_REMOVED lines=13> */
[----:B-1---5:R-:W-:Y:S05]  /*d3a0*/  @P0 IADD3 R136, P1, R0, R136, RZ ;  /* 0x0000008800880210 */ /* 0x022fea0007f3e0ff */
[----:B--2---:R-:W-:Y:S01]  /*d3b0*/  @P0 IMAD.X R137, R132, 0x1, R179, P1 ;  /* 0x0000000184890824 */ /* 0x004fe200008e06b3 */
        /* <DEDUP_REMOVED lines=21> */
.L_x_3768:
[----:B------:R-:W-:Y:S05]  /*d510*/  BSYNC B0 ;  /* 0x0000000000007941 */ /* 0x000fea0003800000 */
.L_x_3767:
        /* <DEDUP_REMOVED lines=27> */
.L_x_3889:
[----:B-12---:R-:W-:Y:S01]  /*d6d0*/  FMNMX.FTZ R132, R132, R0, !PT ;  /* 0x0000000084847209 */ /* 0x006fe20007810000 */
[----:B------:R-:W-:-:S05]  /*d6e0*/  BRA.DIV ~URZ, `(.L_x_3773) ;  /* 0x0000cd327f007947 */ /* 0x000fca000b800000 */
[----:B------:R-:W1:Y:S02]  /*d6f0*/  SHFL.BFLY PT, R0, R132, 0x1, 0x1f ;  /* 0x0c201f0084007f89 */ /* 0x000e6400000e0000 */
[----:B-1----:R-:W-:Y:S02]  /*d700*/  FMNMX.FTZ R134, R132, R0, !PT ;  /* 0x0000000084867209 */ /* 0x002fe40007810000 */
[----:B------:R-:W1:Y:S02]  /*d710*/  SHFL.BFLY PT, R0, R136, 0x2, 0x1f ;  /* 0x0c401f0088007f89 */ /* 0x000e6400000e0000 */
[----:B-1----:R-:W-:Y:S05]  /*d720*/  FMNMX.FTZ R132, R136, R0, !PT ;  /* 0x0000000088847209 */ /* 0x002fea0007810000 */
[----:B------:R1:W2:Y:S02]  /*d730*/  SHFL.BFLY PT, R0, R132, 0x1, 0x1f ;  /* 0x0c201f0084007f89 */ /* 0x0002a400000e0000 */
.L_x_3890:
[----:B------:R-:W3:Y:S01]  /*d740*/  LDL.LU R137, [R1+0x60] ;  /* 0x0000600001897983 */ /* 0x000ee20000300800 */
[----:B--2---:R-:W-:Y:S01]  /*d750*/  FMNMX.FTZ R3, R0, R132, !PT ;  /* 0x0000008400037209 */ /* 0x004fe20007810000 */
[C---:B-1----:R-:W-:Y:S01]  /*d760*/  FMUL.FTZ R132, R134.reuse, c[0x0][0x2d0] ;  /* 0x0000b40086847a20 */ /* 0x042fe20000410000 */
[----:B------:R-:W-:Y:S01]  /*d770*/  WARPSYNC 0xffffffff ;  /* 0xffffffff00007948 */ /* 0x000fe20003800000 */
[----:B------:R-:W2:Y:S01]  /*d780*/  LDL.LU R139, [R1+0x5c] ;  /* 0x00005c00018b7983 */ /* 0x000ea20000300800 */
        /* <DEDUP_REMOVED lines=16> */
[----:B------:R-:W1:Y:S10]  /*d890*/  MUFU.EX2 R8, R135 ;  /* 0x0000008700087308 */ /* 0x000e740000000800 */
[----:B------:R-:W-:Y:S10]  /*d8a0*/  MUFU.EX2 R13, R5 ;  /* 0x00000005000d7308 */ /* 0x000ff40000000800 */
[----:B------:R4:W5:Y:S10]  /*d8b0*/  MUFU.EX2 R12, R4 ;  /* 0x00000004000c7308 */ /* 0x0009740000000800 */
[----:B------:R-:W-:Y:S01]  /*d8c0*/  MUFU.EX2 R132, R132 ;  /* 0x0000008400847308 */ /* 0x000fe20000000800 */
[----:B----4-:R-:W-:Y:S04]  /*d8d0*/  FMUL.FTZ R4, R3, c[0x0][0x2d0] ;  /* 0x0000b40003047a20 */ /* 0x010fe80000410000 */
        /* <DEDUP_REMOVED lines=10> */
[----:B------:R-:W-:Y:S01]  /*d980*/  FFMA.FTZ R182, R22, c[0x0][0x2d0], -R4 ;  /* 0x0000b40016b67a23 */ /* 0x000fe20000010804 */
[----:B-1----:R-:W-:Y:S01]  /*d990*/  F2FP.PACK_AB R136, R8, R9 ;  /* 0x000000090888723e */ /* 0x002fe200000000ff */
[----:B------:R-:W-:Y:S01]  /*d9a0*/  FMUL.FTZ R25, R2, R141 ;  /* 0x0000008d02197220 */ /* 0x000fe20000410000 */
[----:B-----5:R-:W-:Y:S01]  /*d9b0*/  F2FP.PACK_AB R138, R12, R13 ;  /* 0x0000000d0c8a723e */ /* 0x020fe200000000ff */
[C---:B------:R-:W-:Y:S02]  /*d9c0*/  FMUL.FTZ R17, R2.reuse, R149 ;  /* 0x0000009502117220 */ /* 0x040fe40000410000 */
        /* <DEDUP_REMOVED lines=53> */
[C---:B---3--:R-:W-:Y:S02]  /*dd20*/  FFMA.FTZ R0, R2.reuse, R137, R9 ;  /* 0x0000008902007223 */ /* 0x048fe40000010009 */
[C---:B------:R-:W-:Y:S01]  /*dd30*/  FMUL.FTZ R9, R2.reuse, R157 ;  /* 0x0000009d02097220 */ /* 0x040fe20000410000 */
[----:B------:R-:W-:Y:S01]  /*dd40*/  MOV R157, R20 ;  /* 0x00000014009d7202 */ /* 0x000fe20000000f00 */
[----:B------:R-:W-:Y:S01]  /*dd50*/  FMUL.FTZ R20, R2, R144 ;  /* 0x0000009002147220 */ /* 0x000fe20000410000 */
[----:B------:R-:W-:Y:S01]  /*dd60*/  MUFU.EX2 R137, R6 ;  /* 0x0000000600897308 */ /* 0x000fe20000000800 */
[----:B------:R-:W3:Y:S01]  /*dd70*/  LDL R144, [R1+0x10] ;  /* 0x0000100001907983 */ /* 0x000ee20000100800 */
[----:B------:R-:W-:Y:S02]  /*dd80*/  FADD.FTZ R5, R8, R0 ;  /* 0x0000000008057221 */ /* 0x000fe40000010000 */
[----:B------:R-:W-:Y:S02]  /*dd90*/  FADD.FTZ R0, -R3, R133 ;  /* 0x0000008503007221 */ /* 0x000fe40000010100 */
[----:B------:R-:W-:Y:S02]  /*dda0*/  FADD.FTZ R5, R13, R5 ;  /* 0x000000050d057221 */ /* 0x000fe40000010000 */
[----:B------:R-:W-:Y:S02]  /*ddb0*/  FMUL.FTZ R0, R0, c[0x0][0x2d0] ;  /* 0x0000b40000007a20 */ /* 0x000fe40000410000 */
[----:B------:R-:W-:Y:S02]  /*ddc0*/  FADD.FTZ R180, R12, R5 ;  /* 0x000000050cb47221 */ /* 0x000fe40000010000 */
[C---:B------:R-:W-:Y:S01]  /*ddd0*/  FMUL.FTZ R5, R2.reuse, R161 ;  /* 0x000000a102057220 */ /* 0x040fe20000410000 */
[----:B------:R-:W-:Y:S01]  /*dde0*/  MOV R161, R24 ;  /* 0x0000001800a17202 */ /* 0x000fe20000000f00 */
[----:B------:R-:W1:Y:S01]  /*ddf0*/  MUFU.EX2 R0, R0 ;  /* 0x0000000000007308 */ /* 0x000e620000000800 */
[----:B------:R-:W-:Y:S02]  /*de00*/  FMUL.FTZ R24, R2, R140 ;  /* 0x0000008c02187220 */ /* 0x000fe40000410000 */
[----:B------:R-:W-:Y:S02]  /*de10*/  FFMA.FTZ R133, R10, c[0x0][0x2d0], -R4 ;  /* 0x0000b4000a857a23 */ /* 0x000fe40000010804 */
[C---:B------:R-:W-:Y:S02]  /*de20*/  FMUL.FTZ R12, R2.reuse, R152 ;  /* 0x00000098020c7220 */ /* 0x040fe40000410000 */
[C---:B------:R-:W-:Y:S02]  /*de30*/  FMUL.FTZ R13, R2.reuse, R153 ;  /* 0x00000099020d7220 */ /* 0x040fe40000410000 */
[C---:B------:R-:W-:Y:S01]  /*de40*/  FMUL.FTZ R4, R2.reuse, R160 ;  /* 0x000000a002047220 */ /* 0x040fe20000410000 */
[----:B------:R-:W-:Y:S01]  /*de50*/  MUFU.EX2 R152, R133 ;  /* 0x0000008500987308 */ /* 0x000fe20000000800 */
[----:B------:R-:W-:Y:S01]  /*de60*/  MOV R160, R16 ;  /* 0x0000001000a07202 */ /* 0x000fe20000000f00 */
[C---:B------:R-:W-:Y:S02]  /*de70*/  FMUL.FTZ R16, R2.reuse, R148 ;  /* 0x0000009402107220 */ /* 0x040fe40000410000 */
[C---:B------:R-:W-:Y:S01]  /*de80*/  FMUL.FTZ R8, R2.reuse, R156 ;  /* 0x0000009c02087220 */ /* 0x040fe20000410000 */
[----:B------:R-:W-:Y:S01]  /*de90*/  MOV R156, R21 ;  /* 0x00000015009c7202 */ /* 0x000fe20000000f00 */
[----:B------:R-:W-:Y:S01]  /*dea0*/  FMUL.FTZ R21, R2, R145 ;  /* 0x0000009102157220 */ /* 0x000fe20000410000 */
[----:B------:R-:W-:Y:S02]  /*deb0*/  MOV R145, R157 ;  /* 0x0000009d00917202 */ /* 0x000fe40000000f00 */
[----:B------:R-:W-:Y:S01]  /*dec0*/  MOV R157, R156 ;  /* 0x0000009c009d7202 */ /* 0x000fe20000000f00 */
[----:B------:R-:W4:Y:S01]  /*ded0*/  MUFU.EX2 R153, R135 ;  /* 0x0000008700997308 */ /* 0x000f220000000800 */
[----:B------:R-:W-:Y:S02]  /*dee0*/  MOV R156, R161 ;  /* 0x000000a1009c7202 */ /* 0x000fe40000000f00 */
[----:B------:R-:W-:Y:S01]  /*def0*/  MOV R161, R160 ;  /* 0x000000a000a17202 */ /* 0x000fe20000000f00 */
[C---:B-1----:R-:W-:Y:S02]  /*df00*/  FMUL.FTZ R26, R0.reuse, R142 ;  /* 0x0000008e001a7220 */ /* 0x042fe40000410000 */
[C---:B------:R-:W-:Y:S02]  /*df10*/  FMUL.FTZ R27, R0.reuse, R143 ;  /* 0x0000008f001b7220 */ /* 0x040fe40000410000 */
[----:B------:R-:W1:Y:S01]  /*df20*/  LDSM.16.MT88.4 R140, [R243] ;  /* 0x00000000f38c783b */ /* 0x000e620000004200 */
[C---:B--2---:R-:W-:Y:S01]  /*df30*/  FFMA.FTZ R148, R0.reuse, R139, R137 ;  /* 0x0000008b00947223 */ /* 0x044fe20000010089 */
[----:B------:R-:W-:Y:S01]  /*df40*/  F2FP.PACK_AB R137, R149, R137 ;  /* 0x000000899589723e */ /* 0x000fe200000000ff */
        /* <DEDUP_REMOVED lines=9> */
[----:B----4-:R-:W-:Y:S01]  /*dfe0*/  F2FP.PACK_AB R139, R153, R152 ;  /* 0x00000098998b723e */ /* 0x010fe200000000ff */
        /* <DEDUP_REMOVED lines=41> */
[C---:B------:R-:W-:Y:S01]  /*e280*/  FMUL.FTZ R86, R0.reuse, R86 ;  /* 0x0000005600567220 */ /* 0x040fe20000410000 */
[C---:B-1----:R-:W-:Y:S02]  /*e290*/  HMMA.16816.F32 R12, R136.reuse, R140, R12 ;  /* 0x0000008c880c723c */ /* 0x042fe4000000180c */
[----:B------:R-:W1:Y:S01]  /*e2a0*/  MUFU.EX2 R179, R181 ;  /* 0x000000b500b37308 */ /* 0x000e620000000800 */
[C---:B------:R-:W-:Y:S02]  /*e2b0*/  FMUL.FTZ R87, R0.reuse, R87 ;  /* 0x0000005700577220 */ /* 0x040fe40000410000 */
[C---:B------:R-:W-:Y:S02]  /*e2c0*/  FMUL.FTZ R90, R0.reuse, R90 ;  /* 0x0000005a005a7220 */ /* 0x040fe40000410000 */
[C---:B------:R-:W-:Y:S01]  /*e2d0*/  FMUL.FTZ R91, R0.reuse, R91 ;  /* 0x0000005b005b7220 */ /* 0x040fe20000410000 */
[C---:B------:R-:W-:Y:S01]  /*e2e0*/  HMMA.16816.F32 R16, R136.reuse, R142, R16 ;  /* 0x0000008e8810723c */ /* 0x040fe20000001810 */
[----:B------:R-:W4:Y:S03]  /*e2f0*/  LDSM.16.MT88.4 R140, [R244] ;  /* 0x00000000f48c783b */ /* 0x000f260000004200 */
[C---:B------:R-:W-:Y:S01]  /*e300*/  FMUL.FTZ R94, R0.reuse, R94 ;  /* 0x0000005e005e7220 */ /* 0x040fe20000410000 */
[----:B------:R5:W-:Y:S01]  /*e310*/  MUFU.EX2 R176, R183 ;  /* 0x000000b700b07308 */ /* 0x000be20000000800 */
[C---:B------:R-:W-:Y:S02]  /*e320*/  FMUL.FTZ R95, R0.reuse, R95 ;  /* 0x0000005f005f7220 */ /* 0x040fe40000410000 */
[C---:B------:R-:W-:Y:S01]  /*e330*/  FMUL.FTZ R98, R0.reuse, R98 ;  /* 0x0000006200627220 */ /* 0x040fe20000410000 */
[----:B--2---:R-:W-:Y:S03]  /*e340*/  MOV R182, R160 ;  /* 0x000000a000b67202 */ /* 0x004fe60000000f00 */
[C---:B------:R-:W-:Y:S02]  /*e350*/  FMUL.FTZ R99, R0.reuse, R99 ;  /* 0x0000006300637220 */ /* 0x040fe40000410000 */
[C---:B------:R-:W-:Y:S02]  /*e360*/  FMUL.FTZ R102, R0.reuse, R102 ;  /* 0x0000006600667220 */ /* 0x040fe40000410000 */
[C---:B------:R-:W-:Y:S02]  /*e370*/  FMUL.FTZ R103, R0.reuse, R103 ;  /* 0x0000006700677220 */ /* 0x040fe40000410000 */
[C---:B------:R-:W-:Y:S01]  /*e380*/  FMUL.FTZ R106, R0.reuse, R106 ;  /* 0x0000006a006a7220 */ /* 0x040fe20000410000 */
[----:B-1----:R-:W-:Y:S01]  /*e390*/  F2FP.PACK_AB R173, R179, R178 ;  /* 0x000000b2b3ad723e */ /* 0x002fe200000000ff */
[C---:B------:R-:W-:Y:S01]  /*e3a0*/  FMUL.FTZ R107, R0.reuse, R107 ;  /* 0x0000006b006b7220 */ /* 0x040fe20000410000 */
[----:B------:R-:W-:Y:S01]  /*e3b0*/  MOV R181, R155 ;  /* 0x0000009b00b57202 */ /* 0x000fe20000000f00 */
[C---:B------:R-:W-:Y:S02]  /*e3c0*/  FMUL.FTZ R110, R0.reuse, R110 ;  /* 0x0000006e006e7220 */ /* 0x040fe40000410000 */
[C---:B------:R-:W-:Y:S02]  /*e3d0*/  FMUL.FTZ R111, R0.reuse, R111 ;  /* 0x0000006f006f7220 */ /* 0x040fe40000410000 */
[C---:B------:R-:W-:Y:S02]  /*e3e0*/  FMUL.FTZ R114, R0.reuse, R114 ;  /* 0x0000007200727220 */ /* 0x040fe40000410000 */
[C---:B------:R-:W-:Y:S01]  /*e3f0*/  FMUL.FTZ R115, R0.reuse, R115 ;  /* 0x0000007300737220 */ /* 0x040fe20000410000 */
[----:B-----5:R-:W-:Y:S01]  /*e400*/  MOV R183, R154 ;  /* 0x0000009a00b77202 */ /* 0x020fe20000000f00 */
[C---:B------:R-:W-:Y:S02]  /*e410*/  FMUL.FTZ R118, R0.reuse, R118 ;  /* 0x0000007600767220 */ /* 0x040fe40000410000 */
[C---:B------:R-:W-:Y:S02]  /*e420*/  FMUL.FTZ R119, R0.reuse, R119 ;  /* 0x0000007700777220 */ /* 0x040fe40000410000 */
[C---:B------:R-:W-:Y:S02]  /*e430*/  FMUL.FTZ R122, R0.reuse, R122 ;  /* 0x0000007a007a7220 */ /* 0x040fe40000410000 */
[C---:B------:R-:W-:Y:S02]  /*e440*/  FMUL.FTZ R123, R0.reuse, R123 ;  /* 0x0000007b007b7220 */ /* 0x040fe40000410000 */
[C---:B------:R-:W-:Y:S02]  /*e450*/  FMUL.FTZ R126, R0.reuse, R126 ;  /* 0x0000007e007e7220 */ /* 0x040fe40000410000 */
[C---:B------:R-:W-:Y:S01]  /*e460*/  FMUL.FTZ R127, R0.reuse, R127 ;  /* 0x0000007f007f7220 */ /* 0x040fe20000410000 */
[C---:B----4-:R-:W-:Y:S03]  /*e470*/  HMMA.16816.F32 R20, R136.reuse, R140, R20 ;  /* 0x0000008c8814723c */ /* 0x050fe60000001814 */
[C---:B------:R-:W-:Y:S02]  /*e480*/  FMUL.FTZ R130, R0.reuse, R130 ;  /* 0x0000008200827220 */ /* 0x040fe40000410000 */
[----:B------:R-:W-:Y:S02]  /*e490*/  FMUL.FTZ R131, R0, R131 ;  /* 0x0000008300837220 */ /* 0x000fe40000410000 */
[----:B------:R-:W-:Y:S01]  /*e4a0*/  FADD.FTZ R0, R133, R180 ;  /* 0x000000b485007221 */ /* 0x000fe20000010000 */
[C---:B------:R-:W-:Y:S04]  /*e4b0*/  HMMA.16816.F32 R24, R136.reuse, R142, R24 ;  /* 0x0000008e8818723c */ /* 0x040fe80000001818 */
[----:B------:R-:W-:Y:S01]  /*e4c0*/  FADD.FTZ R0, R2, R0 ;  /* 0x0000000002007221 */ /* 0x000fe20000010000 */
[----:B------:R-:W-:Y:S01]  /*e4d0*/  MOV R180, R146 ;  /* 0x0000009200b47202 */ /* 0x000fe20000000f00 */
[----:B---3--:R1:W2:Y:S02]  /*e4e0*/  LDSM.16.MT88.4 R140, [R144] ;  /* 0x00000000908c783b */ /* 0x0082a40000004200 */
[----:B-1----:R-:W1:Y:S10]  /*e4f0*/  MUFU.EX2 R144, R177 ;  /* 0x000000b100907308 */ /* 0x002e740000000800 */
[----:B------:R-:W3:Y:S01]  /*e500*/  MUFU.EX2 R177, R161 ;  /* 0x000000a100b17308 */ /* 0x000ee20000000800 */
[C---:B--2---:R-:W-:Y:S03]  /*e510*/  HMMA.16816.F32 R28, R136.reuse, R140, R28 ;  /* 0x0000008c881c723c */ /* 0x044fe6000000181c */
[----:B-1----:R-:W-:Y:S05]  /*e520*/  FADD.FTZ R0, R144, R0 ;  /* 0x0000000090007221 */ /* 0x002fea0000010000 */
[C---:B------:R-:W-:Y:S01]  /*e530*/  HMMA.16816.F32 R32, R136.reuse, R142, R32 ;  /* 0x0000008e8820723c */ /* 0x040fe20000001820 */
[----:B------:R-:W1:Y:S03]  /*e540*/  LDSM.16.MT88.4 R140, [R243+0x1800] ;  /* 0x00180000f38c783b */ /* 0x000e660000004200 */
[----:B------:R-:W-:Y:S01]  /*e550*/  FADD.FTZ R0, R135, R0 ;  /* 0x0000000087007221 */ /* 0x000fe20000010000 */
[----:B---3--:R-:W-:Y:S03]  /*e560*/  F2FP.PACK_AB R175, R177, R176 ;  /* 0x000000b0b1af723e */ /* 0x008fe600000000ff */
        /* <DEDUP_REMOVED lines=35> */
[----:B------:R-:W1:Y:S06]  /*e7a0*/  LDSM.16.MT88.4 R140, [R243+0x800] ;  /* 0x00080000f38c783b */ /* 0x000e6c0000004200 */
[----:B------:R-:W-:Y:S02]  /*e7b0*/  F2FP.PACK_AB R138, R135, R144 ;  /* 0x00000090878a723e */ /* 0x000fe400000000ff */
[----:B------:R-:W2:Y:S01]  /*e7c0*/  LDSM.16.MT88.4 R144, [R245+0x800] ;  /* 0x00080000f590783b */ /* 0x000ea20000004200 */
[----:B------:R-:W3:Y:S02]  /*e7d0*/  MUFU.EX2 R135, R156 ;  /* 0x0000009c00877308 */ /* 0x000ee40000000800 */
[----:B------:R-:W-:Y:S02]  /*e7e0*/  F2FP.PACK_AB R136, R2, R133 ;  /* 0x000000850288723e */ /* 0x000fe400000000ff */
[----:B------:R-:W-:Y:S02]  /*e7f0*/  F2FP.PACK_AB R137, R155, R154 ;  /* 0x0000009a9b89723e */ /* 0x000fe400000000ff */
[----:B------:R-:W-:Y:S04]  /*e800*/  F2FP.PACK_AB R139, R180, R160 ;  /* 0x000000a0b48b723e */ /* 0x000fe800000000ff */
[----:B------:R-:W4:Y:S10]  /*e810*/  MUFU.EX2 R133, R162 ;  /* 0x000000a200857308 */ /* 0x000f340000000800 */
[----:B------:R-:W5:Y:S01]  /*e820*/  MUFU.EX2 R2, R157 ;  /* 0x0000009d00027308 */ /* 0x000f620000000800 */
[----:B---3--:R-:W-:Y:S01]  /*e830*/  F2FP.PACK_AB R174, R132, R135 ;  /* 0x0000008784ae723e */ /* 0x008fe200000000ff */
[C---:B-1----:R-:W-:Y:S03]  /*e840*/  HMMA.16816.F32 R4, R136.reuse, R140, R4 ;  /* 0x0000008c8804723c */ /* 0x042fe60000001804 */
[----:B----4-:R-:W-:Y:S05]  /*e850*/  FADD.FTZ R0, R133, R0 ;  /* 0x0000000085007221 */ /* 0x010fea0000010000 */
[C---:B------:R-:W-:Y:S01]  /*e860*/  HMMA.16816.F32 R8, R136.reuse, R142, R8 ;  /* 0x0000008e8808723c */ /* 0x040fe20000001808 */
[----:B------:R-:W1:Y:S03]  /*e870*/  LDSM.16.MT88.4 R140, [R244+0x800] ;  /* 0x00080000f48c783b */ /* 0x000e660000004200 */
[C---:B-----5:R-:W-:Y:S01]  /*e880*/  F2FP.PACK_AB R172, R2.reuse, R133 ;  /* 0x0000008502ac723e */ /* 0x060fe200000000ff */
[----:B------:R-:W-:Y:S03]  /*e890*/  FADD.FTZ R0, R2, R0 ;  /* 0x0000000002007221 */ /* 0x000fe60000010000 */
[C---:B--2---:R-:W-:Y:S01]  /*e8a0*/  HMMA.16816.F32 R12, R136.reuse, R144, R12 ;  /* 0x00000090880c723c */ /* 0x044fe2000000180c */
[----:B------:R-:W-:Y:S03]  /*e8b0*/  LDSM.16.MT88.4 R156, [R243+0x1000] ;  /* 0x00100000f39c783b */ /* 0x000fe60000004200 */
[----:B------:R-:W-:Y:S02]  /*e8c0*/  FADD.FTZ R2, R149, R148 ;  /* 0x0000009495027221 */ /* 0x000fe40000010000 */
[----:B------:R-:W-:Y:S02]  /*e8d0*/  FADD.FTZ R0, R135, R0 ;  /* 0x0000000087007221 */ /* 0x000fe40000010000 */
[C---:B------:R-:W-:Y:S01]  /*e8e0*/  HMMA.16816.F32 R16, R136.reuse, R146, R16 ;  /* 0x000000928810723c */ /* 0x040fe20000001810 */
[----:B------:R-:W2:Y:S03]  /*e8f0*/  LDSM.16.MT88.4 R144, [R246+0x800] ;  /* 0x00080000f690783b */ /* 0x000ea60000004200 */
[----:B------:R-:W-:Y:S05]  /*e900*/  FADD.FTZ R0, R132, R0 ;  /* 0x0000000084007221 */ /* 0x000fea0000010000 */
[----:B------:R-:W-:Y:S08]  /*e910*/  LDSM.16.MT88.4 R148, [R245+0x1000] ;  /* 0x00100000f594783b */ /* 0x000ff00000004200 */
[----:B------:R3:W-:Y:S01]  /*e920*/  STL [R1+0x60], R0 ;  /* 0x0000600001007387 */ /* 0x0007e20000100800 */
[C---:B-1----:R-:W-:Y:S08]  /*e930*/  HMMA.16816.F32 R20, R136.reuse, R140, R20 ;  /* 0x0000008c8814723c */ /* 0x042ff00000001814 */
[C---:B------:R-:W-:Y:S01]  /*e940*/  HMMA.16816.F32 R24, R136.reuse, R142, R24 ;  /* 0x0000008e8818723c */ /* 0x040fe20000001818 */
[----:B------:R-:W1:Y:S07]  /*e950*/  LDSM.16.MT88.4 R140, [R243+0x2000] ;  /* 0x00200000f38c783b */ /* 0x000e6e0000004200 */
[C---:B--2---:R-:W-:Y:S04]  /*e960*/  HMMA.16816.F32 R28, R136.reuse, R144, R28 ;  /* 0x00000090881c723c */ /* 0x044fe8000000181c */
[----:B---3--:R-:W-:Y:S04]  /*e970*/  FADD.FTZ R0, R152, R2 ;  /* 0x0000000298007221 */ /* 0x008fe80000010000 */
        /* <DEDUP_REMOVED lines=38> */
[----:B------:R-:W3:Y:S02]  /*ebe0*/  LDL.LU R133, [R1+0x38] ;  /* 0x0000380001857983 */ /* 0x000ee40000300800 */
[----:B------:R-:W-:Y:S01]  /*ebf0*/  MOV R139, R153 ;  /* 0x00000099008b7202 */ /* 0x000fe20000000f00 */
[C---:B------:R-:W-:Y:S01]  /*ec00*/  HMMA.16816.F32 R160, R172.reuse, R156, R4 ;  /* 0x0000009caca0723c */ /* 0x040fe20000001804 */
[----:B------:R-:W4:Y:S04]  /*ec10*/  LDSM.16.MT88.4 R4, [R246+0x1000] ;  /* 0x00100000f604783b */ /* 0x000f280000004200 */
[----:B------:R-:W-:Y:S03]  /*ec20*/  FADD.FTZ R0, R139, R0 ;  /* 0x000000008b007221 */ /* 0x000fe60000010000 */
[C---:B------:R-:W-:Y:S01]  /*ec30*/  HMMA.16816.F32 R156, R172.reuse, R158, R8 ;  /* 0x0000009eac9c723c */ /* 0x040fe20000001808 */
[----:B------:R-:W5:Y:S03]  /*ec40*/  LDSM.16.MT88.4 R8, [R243+0x2800] ;  /* 0x00280000f308783b */ /* 0x000f660000004200 */
[----:B------:R-:W-:Y:S04]  /*ec50*/  FADD.FTZ R0, R183, R0 ;  /* 0x00000000b7007221 */ /* 0x000fe80000010000 */
[C---:B------:R-:W-:Y:S01]  /*ec60*/  HMMA.16816.F32 R152, R172.reuse, R148, R12 ;  /* 0x00000094ac98723c */ /* 0x040fe2000000180c */
[----:B------:R-:W5:Y:S03]  /*ec70*/  LDSM.16.MT88.4 R12, [R245+0x2800] ;  /* 0x00280000f50c783b */ /* 0x000f660000004200 */
[----:B------:R-:W-:Y:S04]  /*ec80*/  FADD.FTZ R0, R181, R0 ;  /* 0x00000000b5007221 */ /* 0x000fe80000010000 */
[C---:B------:R-:W-:Y:S04]  /*ec90*/  HMMA.16816.F32 R148, R172.reuse, R150, R16 ;  /* 0x00000096ac94723c */ /* 0x040fe80000001810 */
[----:B------:R-:W-:Y:S04]  /*eca0*/  FADD.FTZ R0, R182, R0 ;  /* 0x00000000b6007221 */ /* 0x000fe80000010000 */
[C---:B-1----:R-:W-:Y:S04]  /*ecb0*/  HMMA.16816.F32 R144, R172.reuse, R140, R20 ;  /* 0x0000008cac90723c */ /* 0x042fe80000001814 */
[----:B------:R-:W-:Y:S04]  /*ecc0*/  FADD.FTZ R0, R180, R0 ;  /* 0x00000000b4007221 */ /* 0x000fe80000010000 */
[C---:B------:R-:W-:Y:S04]  /*ecd0*/  HMMA.16816.F32 R140, R172.reuse, R142, R24 ;  /* 0x0000008eac8c723c */ /* 0x040fe80000001818 */
[----:B------:R-:W-:Y:S04]  /*ece0*/  FADD.FTZ R0, R178, R0 ;  /* 0x00000000b2007221 */ /* 0x000fe80000010000 */
[C---:B----4-:R-:W-:Y:S04]  /*ecf0*/  HMMA.16816.F32 R28, R172.reuse, R4, R28 ;  /* 0x00000004ac1c723c */ /* 0x050fe8000000181c */
[----:B------:R-:W-:Y:S04]  /*ed00*/  FADD.FTZ R0, R179, R0 ;  /* 0x00000000b3007221 */ /* 0x000fe80000010000 */
[C---:B------:R-:W-:Y:S01]  /*ed10*/  HMMA.16816.F32 R32, R172.reuse, R6, R32 ;  /* 0x00000006ac20723c */ /* 0x040fe20000001820 */
[----:B------:R-:W1:Y:S03]  /*ed20*/  LDSM.16.MT88.4 R4, [R244+0x2800] ;  /* 0x00280000f404783b */ /* 0x000e660000004200 */
[----:B------:R-:W-:Y:S04]  /*ed30*/  FADD.FTZ R2, R176, R0 ;  /* 0x00000000b0027221 */ /* 0x000fe80000010000 */
[C---:B-----5:R-:W-:Y:S04]  /*ed40*/  HMMA.16816.F32 R36, R172.reuse, R8, R36 ;  /* 0x00000008ac24723c */ /* 0x060fe80000001824 */
[----:B------:R-:W-:Y:S04]  /*ed50*/  FADD.FTZ R2, R177, R2 ;  /* 0x00000002b1027221 */ /* 0x000fe80000010000 */
[C---:B------:R-:W-:Y:S01]  /*ed60*/  HMMA.16816.F32 R40, R172.reuse, R10, R40 ;  /* 0x0000000aac28723c */ /* 0x040fe20000001828 */
[----:B------:R-:W4:Y:S07]  /*ed70*/  LDSM.16.MT88.4 R8, [R246+0x2800] ;  /* 0x00280000f608783b */ /* 0x000f2e0000004200 */
[C---:B------:R-:W-:Y:S08]  /*ed80*/  HMMA.16816.F32 R44, R172.reuse, R12, R44 ;  /* 0x0000000cac2c723c */ /* 0x040ff0000000182c */
[C---:B------:R-:W-:Y:S01]  /*ed90*/  HMMA.16816.F32 R48, R172.reuse, R14, R48 ;  /* 0x0000000eac30723c */ /* 0x040fe20000001830 */
[----:B------:R-:W5:Y:S07]  /*eda0*/  LDSM.16.MT88.4 R12, [R243+0x4000] ;  /* 0x00400000f30c783b */ /* 0x000f6e0000004200 */
[C---:B-1----:R-:W-:Y:S08]  /*edb0*/  HMMA.16816.F32 R52, R172.reuse, R4, R52 ;  /* 0x00000004ac34723c */ /* 0x042ff00000001834 */
[C---:B------:R-:W-:Y:S01]  /*edc0*/  HMMA.16816.F32 R56, R172.reuse, R6, R56 ;  /* 0x00000006ac38723c */ /* 0x040fe20000001838 */
[----:B------:R-:W1:Y:S07]  /*edd0*/  LDSM.16.MT88.4 R4, [R245+0x4000] ;  /* 0x00400000f504783b */ /* 0x000e6e0000004200 */
[C---:B----4-:R-:W-:Y:S08]  /*ede0*/  HMMA.16816.F32 R60, R172.reuse, R8, R60 ;  /* 0x00000008ac3c723c */ /* 0x050ff0000000183c */
[C---:B------:R-:W-:Y:S01]  /*edf0*/  HMMA.16816.F32 R64, R172.reuse, R10, R64 ;  /* 0x0000000aac40723c */ /* 0x040fe20000001840 */
[----:B------:R-:W4:Y:S07]  /*ee00*/  LDSM.16.MT88.4 R8, [R244+0x4000] ;  /* 0x00400000f408783b */ /* 0x000f2e0000004200 */
[C---:B-----5:R-:W-:Y:S08]  /*ee10*/  HMMA.16816.F32 R68, R172.reuse, R12, R68 ;  /* 0x0000000cac44723c */ /* 0x060ff00000001844 */
        /* <DEDUP_REMOVED lines=15> */
[C---:B------:R-:W-:Y:S08]  /*ef10*/  HMMA.16816.F32 R112, R172.reuse, R10, R112 ;  /* 0x0000000aac70723c */ /* 0x040ff00000001870 */
[C---:B-----5:R-:W-:Y:S08]  /*ef20*/  HMMA.16816.F32 R116, R172.reuse, R12, R116 ;  /* 0x0000000cac74723c */ /* 0x060ff00000001874 */
[C---:B------:R-:W-:Y:S08]  /*ef30*/  HMMA.16816.F32 R120, R172.reuse, R14, R120 ;  /* 0x0000000eac78723c */ /* 0x040ff00000001878 */
[C---:B-1----:R-:W-:Y:S08]  /*ef40*/  HMMA.16816.F32 R124, R172.reuse, R4, R124 ;  /* 0x00000004ac7c723c */ /* 0x042ff0000000187c */
[----:B------:R-:W-:Y:S04]  /*ef50*/  HMMA.16816.F32 R128, R172, R6, R128 ;  /* 0x00000006ac80723c */ /* 0x000fe80000001880 */
[C---:B---3--:R-:W-:Y:S02]  /*ef60*/  IADD3 R0, R133.reuse, -0x1, RZ ;  /* 0xffffffff85007810 */ /* 0x048fe40007ffe0ff */
[----:B--2---:R-:W-:Y:S02]  /*ef70*/  ISETP.GT.AND P0, PT, R133, R136, PT ;  /* 0x000000888500720c */ /* 0x004fe40003f04270 */
[----:B------:R-:W-:Y:S01]  /*ef80*/  MOV R133, R3 ;  /* 0x0000000300857202 */ /* 0x000fe20000000f00 */
[----:B------:R1:W-:Y:S04]  /*ef90*/  STL [R1+0x38], R0 ;  /* 0x0000380001007387 */ /* 0x0003e80000100800 */
[----:B------:R1:W-:Y:S06]  /*efa0*/  STL [R1+0x5c], R2 ;  /* 0x00005c0201007387 */ /* 0x0003ec0000100800 */
[----:B-1----:R-:W-:-:S05]  /*efb0*/  @P0 BRA `(.L_x_3774) ;  /* 0xffffcdc000000947 */ /* 0x002fca000383ffff */
.L_x_3761:
[----:B------:R-:W2:Y:S04]  /*efc0*/  LDL R2, [R1+0x70] ;  /* 0x0000700001027983 */ /* 0x000ea80000100800 */
[----:B------:R-:W2:Y:S02]  /*efd0*/  LDL R0, [R1+0x38] ;  /* 0x0000380001007983 */ /* 0x000ea40000100800 */
[----:B--2---:R-:W-:-:S13]  /*efe0*/  ISETP.GE.AND P0, PT, R0, R2, PT ;  /* 0x000000020000720c */ /* 0x004fda0003f06270 */
[----:B------:R-:W-:Y:S05]  /*eff0*/  @!P0 BRA `(.L_x_3775) ;  /* 0x00003cd000008947 */ /* 0x000fea0003800000 */
[----:B------:R-:W-:Y:S02]  /*f000*/  MOV R136, R133 ;  /* 0x0000008500887202 */ /* 0x000fe40000000f00 */
[----:B------:R-:W-:Y:S02]  /*f010*/  MOV R135, R134 ;  /* 0x0000008600877202 */ /* 0x000fe40000000f00 */
.L_x_3797:
        /* <DEDUP_REMOVED lines=30> */
.L_x_3891:
        /* <DEDUP_REMOVED lines=39> */
.L_x_3892:
        /* <DEDUP_REMOVED lines=24> */
.L_x_3778:
[----:B------:R-:W-:Y:S05]  /*f5f0*/  BSYNC B0 ;  /* 0x0000000000007941 */ /* 0x000fea0003800000 */
.L_x_3777:
[----:B------:R-:W0:Y:S01]  /*f600*/  LDGDEPBAR ;  /* 0x00000000000079af */ /* 0x000e220000000000 */
[----:B------:R-:W-:Y:S01]  /*f610*/  WARPSYNC 0xffffffff ;  /* 0xffffffff00007948 */ /* 0x000fe20003800000 */
[C---:B-12---:R-:W-:Y:S01]  /*f620*/  HMMA.16816.F32 R4, R164.reuse, R8, RZ ;  /* 0x00000008a404723c */ /* 0x046fe200000018ff */
[----:B------:R-:W-:Y:S03]  /*f630*/  BSSY B0, `(.L_x_3780) ;  /* 0x00000f8000007945 */ /* 0x000fe60003800000 */
[----:B------:R-:W2:Y:S04]  /*f640*/  LDL R2, [R1+0x38] ;  /* 0x0000380001027983 */ /* 0x000ea80000100800 */
[C---:B------:R-:W-:Y:S02]  /*f650*/  HMMA.16816.F32 R8, R164.reuse, R10, RZ ;  /* 0x0000000aa408723c */ /* 0x040fe400000018ff */
[----:B------:R-:W3:Y:S06]  /*f660*/  LDL R0, [R1] ;  /* 0x0000000001007983 */ /* 0x000eec0000100800 */
[C---:B------:R-:W-:Y:S01]  /*f670*/  HMMA.16816.F32 R12, R164.reuse, R16, RZ ;  /* 0x00000010a40c723c */ /* 0x040fe200000018ff */
        /* <DEDUP_REMOVED lines=157> */
[----:B------:R-:W-:Y:S01]  /*10050*/  IMAD.MOV.U32 R0, RZ, RZ, R2 ;  /* 0x000000ffff007224 */ /* 0x000fe200078e0002 */
[----:B------:R-:W-:Y:S04]  /*10060*/  @P6 SHF.R.U32.HI R0, RZ, c[0x0][0x2c0], R3 ;  /* 0x0000b000ff006a19 */ /* 0x000fe80000011603 */
[C---:B----4-:R-:W-:Y:S04]  /*10070*/  @!P1 IADD3 R3, P0, R0.reuse, R176, RZ ;  /* 0x000000b000039210 */ /* 0x050fe80007f1e0ff */
[----:B-----5:R-:W-:Y:S01]  /*10080*/  @!P1 LEA.HI.X.SX32 R133, R0, R132, 0x1, P0 ;  /* 0x0000008400859211 */ /* 0x020fe200000f0eff */
[----:B------:R-:W-:Y:S01]  /*10090*/  IMAD.MOV R0, RZ, RZ, -R0 ;  /* 0x000000ffff007224 */ /* 0x000fe200078e0a00 */
[C---:B------:R-:W-:Y:S03]  /*100a0*/  @!P1 LEA R132, P0, R3.reuse, c[0x0][0x2a0], 0x2 ;  /* 0x0000a80003849a11 */ /* 0x040fe600078010ff */
[----:B------:R-:W-:Y:S01]  /*100b0*/  IMAD R137, R0, c[0x0][0x2b8], R2 ;  /* 0x0000ae0000897a24 */ /* 0x000fe200078e0202 */
[----:B------:R-:W-:Y:S03]  /*100c0*/  @!P1 LEA.HI.X R133, R3, c[0x0][0x2a4], R133, 0x2, P0 ;  /* 0x0000a90003859a11 */ /* 0x000fe600000f1485 */
[C---:B------:R-:W-:Y:S01]  /*100d0*/  IMAD.WIDE.U32 R2, R137.reuse, c[0x0][0x1e0], RZ ;  /* 0x0000780089027a25 */ /* 0x040fe200078e00ff */
[----:B------:R-:W-:Y:S01]  /*100e0*/  SHF.R.S32.HI R0, RZ, 0x1f, R137 ;  /* 0x0000001fff007819 */ /* 0x000fe20000011489 */
[----:B------:R-:W2:Y:S04]  /*100f0*/  @!P1 LDG.E R172, [R132.64] ;  /* 0x0000000684ac9981 */ /* 0x000ea8000c1e1900 */
[----:B------:R1:W-:Y:S01]  /*10100*/  STL [R1+0x34], R137 ;  /* 0x0000348901007387 */ /* 0x0003e20000100800 */
[----:B------:R-:W-:Y:S04]  /*10110*/  IMAD R0, R0, c[0x0][0x1e0], RZ ;  /* 0x0000780000007a24 */ /* 0x000fe800078e02ff */
[----:B------:R-:W-:Y:S04]  /*10120*/  IMAD R0, R137, c[0x0][0x1e4], R0 ;  /* 0x0000790089007a24 */ /* 0x000fe800078e0200 */
[----:B------:R-:W-:Y:S01]  /*10130*/  IMAD.IADD R3, R3, 0x1, R0 ;  /* 0x0000000103037824 */ /* 0x000fe200078e0200 */
[----:B-1----:R-:W1:Y:S01]  /*10140*/  S2R R137, SR_TID.X ;  /* 0x0000000000897919 */ /* 0x002e620000002100 */
[----:B--2---:R-:W-:Y:S02]  /*10150*/  SHF.R.S32.HI R0, RZ, 0x1f, R172 ;  /* 0x0000001fff007819 */ /* 0x004fe400000114ac */
[----:B------:R-:W-:Y:S01]  /*10160*/  IMAD.WIDE.U32 R2, R172, c[0x0][0x1f0], R2 ;  /* 0x00007c00ac027a25 */ /* 0x000fe200078e0002 */
[----:B------:R2:W-:Y:S03]  /*10170*/  STL [R1+0x30], R172 ;  /* 0x000030ac01007387 */ /* 0x0005e60000100800 */
[----:B------:R-:W-:Y:S01]  /*10180*/  IMAD R132, R0, c[0x0][0x1f0], RZ ;  /* 0x00007c0000847a24 */ /* 0x000fe200078e02ff */
[----:B------:R-:W-:Y:S02]  /*10190*/  IADD3 R0, P0, R138, R2, RZ ;  /* 0x000000028a007210 */ /* 0x000fe40007f1e0ff */
[----:B-1----:R-:W-:Y:S01]  /*101a0*/  SHF.R.S32.HI R138, RZ, 0x1f, R137 ;  /* 0x0000001fff8a7819 */ /* 0x002fe20000011489 */
[----:B------:R-:W-:Y:S03]  /*101b0*/  IMAD R132, R172, c[0x0][0x1f4], R132 ;  /* 0x00007d00ac847a24 */ /* 0x000fe600078e0284 */
[----:B------:R-:W-:Y:S02]  /*101c0*/  LEA.HI R138, R138, R137, RZ, 0x3 ;  /* 0x000000898a8a7211 */ /* 0x000fe400078f18ff */
[----:B------:R-:W-:Y:S02]  /*101d0*/  IADD3.X R2, R134, R3, R132, P0, !PT ;  /* 0x0000000386027210 */ /* 0x000fe400007fe484 */
[----:B------:R-:W-:Y:S02]  /*101e0*/  SHF.R.S32.HI R138, RZ, 0x3, R138 ;  /* 0x00000003ff8a7819 */ /* 0x000fe4000001148a */
[----:B------:R-:W-:Y:S02]  /*101f0*/  LEA R137, P0, R0, c[0x0][0x1c8], 0x1 ;  /* 0x0000720000897a11 */ /* 0x000fe400078008ff */
[----:B------:R-:W-:Y:S02]  /*10200*/  IADD3 R133, -R138, 0x30, RZ ;  /* 0x000000308a857810 */ /* 0x000fe40007ffe1ff */
[----:B------:R-:W-:Y:S02]  /*10210*/  LEA.HI.X R134, R0, c[0x0][0x1cc], R2, 0x1, P0 ;  /* 0x0000730000867a11 */ /* 0x000fe400000f0c02 */
[----:B------:R-:W-:Y:S01]  /*10220*/  ISETP.GE.AND P0, PT, R133, 0x1, PT ;  /* 0x000000018500780c */ /* 0x000fe20003f06270 */
[----:B------:R-:W-:-:S10]  /*10230*/  BRA.DIV ~URZ, `(.L_x_3782) ;  /* 0x0000a4527f007947 */ /* 0x000fd4000b800000 */
[----:B------:R1:W3:Y:S02]  /*10240*/  SHFL.IDX PT, R132, R134, RZ, 0x181f ;  /* 0x00181fff86847589 */ /* 0x0002e400000e0000 */
.L_x_3893:
[----:B------:R-:W-:-:S05]  /*10250*/  BRA.DIV ~URZ, `(.L_x_3783) ;  /* 0x0000a4c27f007947 */ /* 0x000fca000b800000 */
[----:B------:R4:W1:Y:S02]  /*10260*/  SHFL.IDX PT, R0, R137, RZ, 0x181f ;  /* 0x00181fff89007589 */ /* 0x00086400000e0000 */
.L_x_3894:
        /* <DEDUP_REMOVED lines=9> */
[----:B-1---5:R-:W-:Y:S05]  /*10300*/  @P0 IADD3 R138, P1, R0, R138, RZ ;  /* 0x0000008a008a0210 */ /* 0x022fea0007f3e0ff */
[----:B--2---:R-:W-:Y:S01]  /*10310*/  @P0 IMAD.X R139, R132, 0x1, R3, P1 ;  /* 0x00000001848b0824 */ /* 0x004fe200008e0603 */
[----:B----4-:R-:W-:Y:S05]  /*10320*/  @P0 IADD3 R2, P1, R0, R2, RZ ;  /* 0x0000000200020210 */ /* 0x010fea0007f3e0ff */
[----:B---3--:R-:W-:Y:S01]  /*10330*/  @P0 IMAD.X R3, R132, 0x1, R177, P1 ;  /* 0x0000000184030824 */ /* 0x008fe200008e06b1 */
        /* <DEDUP_REMOVED lines=10> */
[----:B------:R1:W-:Y:S01]  /*103e0*/  @P0 LDGSTS.E.BYPASS.LTC128B.128 [R172+0x18880], [R2.64], !P2 ;  /* 0x1888000002ac0fae */ /* 0x0003e2000d101d46 */
[----:B------:R-:W-:Y:S01]  /*103f0*/  ISETP.GE.AND P0, PT, R133, 0x21, PT ;  /* 0x000000218500780c */ /* 0x000fe20003f06270 */
[----:B------:R-:W-:-:S06]  /*10400*/  BRA.DIV ~URZ, `(.L_x_3784) ;  /* 0x0000a3a27f007947 */ /* 0x000fcc000b800000 */
[----:B------:R2:W3:Y:S04]  /*10410*/  SHFL.IDX PT, R132, R134, 0x1, 0x181f ;  /* 0x00381f0086847f89 */ /* 0x0004e800000e0000 */
[----:B------:R2:W4:Y:S02]  /*10420*/  SHFL.IDX PT, R0, R137, 0x1, 0x181f ;  /* 0x00381f0089007f89 */ /* 0x00052400000e0000 */
.L_x_3895:
[----:B-1----:R-:W5:Y:S04]  /*10430*/  LDL R138, [R1+0xc8] ;  /* 0x0000c800018a7983 */ /* 0x002f680000100800 */
        /* <DEDUP_REMOVED lines=8> */
[----:B-----5:R-:W-:Y:S05]  /*104c0*/  @P0 IADD3 R138, P1, R0, R138, RZ ;  /* 0x0000008a008a0210 */ /* 0x020fea0007f3e0ff */
        /* <DEDUP_REMOVED lines=14> */
.L_x_3781:
[----:B------:R-:W-:Y:S05]  /*105b0*/  BSYNC B0 ;  /* 0x0000000000007941 */ /* 0x000fea0003800000 */
.L_x_3780:
        /* <DEDUP_REMOVED lines=19> */
.L_x_3896:
        /* <DEDUP_REMOVED lines=21> */
.L_x_3788:
[----:B------:R-:W-:Y:S04]  /*10840*/  MOV R138, 0x1 ;  /* 0x00000001008a7802 */ /* 0x000fe80000000f00 */
[----:B------:R-:W-:Y:S11]  /*10850*/  ISETP.NE.AND P0, PT, R138, c[0x0][0x32c], PT ;  /* 0x0000cb008a007a0c */ /* 0x000ff60003f05270 */
[----:B------:R-:W-:Y:S02]  /*10860*/  @!UPT UIADD3 URZ, URZ, URZ, URZ ;  /* 0x0000003f3f3ff290 */ /* 0x000fe4000fffe03f */
[----:B------:R-:W-:Y:S05]  /*10870*/  @P0 IMAD.HI.U32 R138, R132, c[0x0][0x330], RZ ;  /* 0x0000cc00848a0a27 */ /* 0x000fea00078e00ff */
[----:B------:R-:W-:Y:S02]  /*10880*/  @P0 SHF.R.U32.HI R132, RZ, c[0x0][0x334], R138 ;  /* 0x0000cd00ff840a19 */ /* 0x000fe4000001168a */
.L_x_3789:
[----:B------:R-:W-:Y:S05]  /*10890*/  BSYNC B0 ;  /* 0x0000000000007941 */ /* 0x000fea0003800000 */
.L_x_3787:
[----:B------:R-:W2:Y:S02]  /*108a0*/  LDL R138, [R1+0x7c] ;  /* 0x00007c00018a7983 */ /* 0x000ea40000100800 */
[----:B--2---:R-:W-:Y:S04]  /*108b0*/  IMAD.IADD R138, R0, 0x1, -R138 ;  /* 0x00000001008a7824 */ /* 0x004fe800078e0a8a */
[----:B------:R-:W-:Y:S05]  /*108c0*/  IMAD R132, R132, c[0x0][0x32c], R138 ;  /* 0x0000cb0084847a24 */ /* 0x000fea00078e028a */
[----:B------:R-:W-:Y:S02]  /*108d0*/  IMNMX R2, R2, R132, !PT ;  /* 0x0000008402027217 */ /* 0x000fe40007800200 */
[----:B------:R-:W-:Y:S04]  /*108e0*/  IADD3 R132, R132, c[0x0][0x32c], RZ ;  /* 0x0000cb0084847a10 */ /* 0x000fe80007ffe0ff */
[----:B------:R-:W-:Y:S02]  /*108f0*/  IMNMX R3, R3, R132, PT ;  /* 0x0000008403037217 */ /* 0x000fe40003800200 */
.L_x_3786:
        /* <DEDUP_REMOVED lines=65> */
.L_x_3897:
        /* <DEDUP_REMOVED lines=21> */
.L_x_3793:
[----:B------:R-:W-:Y:S04]  /*10e60*/  MOV R5, 0x1 ;  /* 0x0000000100057802 */ /* 0x000fe80000000f00 */
[----:B------:R-:W-:Y:S11]  /*10e70*/  ISETP.NE.AND P0, PT, R5, c[0x0][0x32c], PT ;  /* 0x0000cb0005007a0c */ /* 0x000ff60003f05270 */
[----:B------:R-:W-:Y:S02]  /*10e80*/  @!UPT UIADD3 URZ, URZ, URZ, URZ ;  /* 0x0000003f3f3ff290 */ /* 0x000fe4000fffe03f */
[----:B------:R-:W-:Y:S05]  /*10e90*/  @P0 IMAD.HI.U32 R5, R4, c[0x0][0x330], RZ ;  /* 0x0000cc0004050a27 */ /* 0x000fea00078e00ff */
[----:B------:R-:W-:Y:S02]  /*10ea0*/  @P0 SHF.R.U32.HI R4, RZ, c[0x0][0x334], R5 ;  /* 0x0000cd00ff040a19 */ /* 0x000fe40000011605 */
.L_x_3794:
[----:B------:R-:W-:Y:S05]  /*10eb0*/  BSYNC B0 ;  /* 0x0000000000007941 */ /* 0x000fea0003800000 */
.L_x_3792:
[----:B------:R-:W4:Y:S02]  /*10ec0*/  LDL R5, [R1+0x7c] ;  /* 0x00007c0001057983 */ /* 0x000f240000100800 */
[----:B----4-:R-:W-:Y:S04]  /*10ed0*/  IMAD.IADD R0, R0, 0x1, -R5 ;  /* 0x0000000100007824 */ /* 0x010fe800078e0a05 */
[----:B------:R-:W-:Y:S05]  /*10ee0*/  IMAD R0, R4, c[0x0][0x32c], R0 ;  /* 0x0000cb0004007a24 */ /* 0x000fea00078e0200 */
[----:B------:R-:W-:Y:S02]  /*10ef0*/  IMNMX R2, R2, R0, !PT ;  /* 0x0000000002027217 */ /* 0x000fe40007800200 */
[----:B------:R-:W-:Y:S04]  /*10f00*/  IADD3 R0, R0, c[0x0][0x32c], RZ ;  /* 0x0000cb0000007a10 */ /* 0x000fe80007ffe0ff */
[----:B------:R-:W-:Y:S02]  /*10f10*/  IMNMX R3, R3, R0, PT ;  /* 0x0000000003037217 */ /* 0x000fe40003800200 */
.L_x_3791:
        /* <DEDUP_REMOVED lines=69> */
.L_x_3898:
[----:B--2-4-:R-:W-:Y:S01]  /*11370*/  FMNMX.FTZ R132, R132, R0, !PT ;  /* 0x0000000084847209 */ /* 0x014fe20007810000 */
[----:B------:R-:W-:-:S05]  /*11380*/  BRA.DIV ~URZ, `(.L_x_3796) ;  /* 0x000096927f007947 */ /* 0x000fca000b800000 */
[----:B------:R-:W2:Y:S02]  /*11390*/  SHFL.BFLY PT, R0, R132, 0x1, 0x1f ;  /* 0x0c201f0084007f89 */ /* 0x000ea400000e0000 */
[----:B--2---:R-:W-:Y:S02]  /*113a0*/  FMNMX.FTZ R134, R132, R0, !PT ;  /* 0x0000000084867209 */ /* 0x004fe40007810000 */
[----:B------:R-:W2:Y:S02]  /*113b0*/  SHFL.BFLY PT, R0, R4, 0x2, 0x1f ;  /* 0x0c401f0004007f89 */ /* 0x000ea400000e0000 */
[----:B--2---:R-:W-:Y:S05]  /*113c0*/  FMNMX.FTZ R4, R4, R0, !PT ;  /* 0x0000000004047209 */ /* 0x004fea0007810000 */
[----:B------:R2:W4:Y:S02]  /*113d0*/  SHFL.BFLY PT, R0, R4, 0x1, 0x1f ;  /* 0x0c201f0004007f89 */ /* 0x00052400000e0000 */
.L_x_3899:
        /* <DEDUP_REMOVED lines=9> */
[--C-:B--2---:R-:W-:Y:S02]  /*11470*/  FFMA.FTZ R4, R173, c[0x0][0x2d0], -R2.reuse ;  /* 0x0000b400ad047a23 */ /* 0x104fe40000010802 */
        /* <DEDUP_REMOVED lines=14> */
[----:B------:R-:W2:Y:S10]  /*11560*/  MUFU.EX2 R4, R15 ;  /* 0x0000000f00047308 */ /* 0x000eb40000000800 */
[----:B------:R-:W-:Y:S10]  /*11570*/  MUFU.EX2 R19, R19 ;  /* 0x0000001300137308 */ /* 0x000ff40000000800 */
[----:B------:R-:W-:Y:S01]  /*11580*/  MUFU.EX2 R135, R135 ;  /* 0x0000008700877308 */ /* 0x000fe20000000800 */
[----:B-----5:R-:W-:Y:S01]  /*11590*/  FFMA.FTZ R2, R0, R22, R20 ;  /* 0x0000001600027223 */ /* 0x020fe20000010014 */
[----:B--2---:R-:W-:Y:S01]  /*115a0*/  F2FP.PACK_AB R172, R4, R20 ;  /* 0x0000001404ac723e */ /* 0x004fe200000000ff */
[----:B------:R-:W-:Y:S07]  /*115b0*/  FMUL.FTZ R21, R0, R145 ;  /* 0x0000009100157220 */ /* 0x000fee0000410000 */
[----:B------:R-:W2:Y:S01]  /*115c0*/  MUFU.EX2 R20, R18 ;  /* 0x0000001200147308 */ /* 0x000ea20000000800 */
        /* <DEDUP_REMOVED lines=8> */
[----:B------:R-:W4:Y:S01]  /*11650*/  LDL.LU R136, [R1+0x5c] ;  /* 0x00005c0001887983 */ /* 0x000f220000300800 */
[C---:B------:R-:W-:Y:S01]  /*11660*/  FMUL.FTZ R25, R0.reuse, R141 ;  /* 0x0000008d00197220 */ /* 0x040fe20000410000 */
[----:B------:R-:W-:Y:S01]  /*11670*/  MOV R141, R26 ;  /* 0x0000001a008d7202 */ /* 0x000fe20000000f00 */
[----:B------:R-:W-:Y:S02]  /*11680*/  FMUL.FTZ R28, R0, R28 ;  /* 0x0000001c001c7220 */ /* 0x000fe40000410000 */
[--C-:B------:R-:W-:Y:S02]  /*11690*/  FFMA.FTZ R12, R12, c[0x0][0x2d0], -R4.reuse ;  /* 0x0000b4000c0c7a23 */ /* 0x100fe40000010804 */
[--C-:B------:R-:W-:Y:S02]  /*116a0*/  FFMA.FTZ R132, R16, c[0x0][0x2d0], -R4.reuse ;  /* 0x0000b40010847a23 */ /* 0x100fe40000010804 */
[----:B------:R5:W-:Y:S01]  /*116b0*/  MUFU.EX2 R173, R12 ;  /* 0x0000000c00ad7308 */ /* 0x000be20000000800 */
[--C-:B-1-3--:R-:W-:Y:S02]  /*116c0*/  FFMA.FTZ R133, R13, c[0x0][0x2d0], -R4.reuse ;  /* 0x0000b4000d857a23 */ /* 0x10afe40000010804 */
[--C-:B------:R-:W-:Y:S02]  /*116d0*/  FFMA.FTZ R178, R14, c[0x0][0x2d0], -R4.reuse ;  /* 0x0000b4000eb27a23 */ /* 0x100fe40000010804 */
[--C-:B------:R-:W-:Y:S01]  /*116e0*/  FFMA.FTZ R179, R10, c[0x0][0x2d0], -R4.reuse ;  /* 0x0000b4000ab37a23 */ /* 0x100fe20000010804 */
[----:B--2---:R-:W-:Y:S01]  /*116f0*/  F2FP.PACK_AB R174, R19, R20 ;  /* 0x0000001413ae723e */ /* 0x004fe200000000ff */
        /* <DEDUP_REMOVED lines=15> */
[C---:B-----5:R-:W-:Y:S02]  /*117f0*/  FMUL.FTZ R12, R0.reuse, R152 ;  /* 0x00000098000c7220 */ /* 0x060fe40000410000 */
        /* <DEDUP_REMOVED lines=136> */
[C---:B----4-:R-:W-:Y:S01]  /*12080*/  FFMA.FTZ R148, R2.reuse, R136, R173 ;  /* 0x0000008802947223 */ /* 0x050fe200000100ad */
        /* <DEDUP_REMOVED lines=193> */
[----:B------:R1:W-:Y:S04]  /*12ca0*/  STL [R1+0x38], R0 ;  /* 0x0000380001007387 */ /* 0x0003e80000100800 */
[----:B------:R1:W-:Y:S06]  /*12cb0*/  STL [R1+0x5c], R2 ;  /* 0x00005c0201007387 */ /* 0x0003ec0000100800 */
[----:B-1----:R-:W-:-:S05]  /*12cc0*/  @P0 BRA `(.L_x_3797) ;  /* 0xffffc35000000947 */ /* 0x002fca000383ffff */
.L_x_3775:
[----:B------:R-:W-:Y:S05]  /*12cd0*/  BRA.DIV ~URZ, `(.L_x_3798) ;  /* 0x00007e227f007947 */ /* 0x000fea000b800000 */
[----:B------:R-:W2:Y:S04]  /*12ce0*/  LDL R2, [R1+0x60] ;  /* 0x0000600001027983 */ /* 0x000ea80000100800 */
[----:B--2---:R2:W3:Y:S02]  /*12cf0*/  SHFL.BFLY PT, R0, R2, 0x2, 0x1f ;  /* 0x0c401f0002007f89 */ /* 0x0044e400000e0000 */
.L_x_3900:
[----:B--2---:R-:W2:Y:S02]  /*12d00*/  LDL.LU R2, [R1+0x60] ;  /* 0x0000600001027983 */ /* 0x004ea40000300800 */
[----:B-123--:R-:W-:Y:S01]  /*12d10*/  FADD.FTZ R4, R0, R2 ;  /* 0x0000000200047221 */ /* 0x00efe20000010000 */
[----:B------:R-:W-:Y:S05]  /*12d20*/  BRA.DIV ~URZ, `(.L_x_3799) ;  /* 0x00007e227f007947 */ /* 0x000fea000b800000 */
[----:B------:R-:W2:Y:S04]  /*12d30*/  LDL.LU R2, [R1+0x5c] ;  /* 0x00005c0001027983 */ /* 0x000ea80000300800 */
[----:B--2---:R-:W1:Y:S02]  /*12d40*/  SHFL.BFLY PT, R0, R2, 0x2, 0x1f ;  /* 0x0c401f0002007f89 */ /* 0x004e6400000e0000 */
[----:B-1----:R-:W-:-:S02]  /*12d50*/  FADD.FTZ R5, R0, R2 ;  /* 0x0000000200057221 */ /* 0x002fc40000010000 */
[----:B------:R-:W1:Y:S04]  /*12d60*/  SHFL.BFLY PT, R0, R4, 0x1, 0x1f ;  /* 0x0c201f0004007f89 */ /* 0x000e6800000e0000 */
[----:B------:R2:W3:Y:S01]  /*12d70*/  SHFL.BFLY PT, R3, R5, 0x1, 0x1f ;  /* 0x0c201f0005037f89 */ /* 0x0004e200000e0000 */
[----:B-1----:R-:W-:-:S05]  /*12d80*/  FADD.FTZ R4, R4, R0 ;  /* 0x0000000004047221 */ /* 0x002fca0000010000 */
.L_x_3901:
        /* <DEDUP_REMOVED lines=33> */
[C---:B-1----:R-:W-:Y:S02]  /*12fa0*/  FMUL.FTZ R128, R0.reuse, R142 ;  /* 0x0000008e00807220 */ /* 0x042fe40000410000 */
[C---:B------:R-:W-:Y:S02]  /*12fb0*/  FMUL.FTZ R129, R0.reuse, R143 ;  /* 0x0000008f00817220 */ /* 0x040fe40000410000 */
[----:B------:R-:W-:-:S02]  /*12fc0*/  FMUL.FTZ R120, R0, R150 ;  /* 0x0000009600787220 */ /* 0x000fc40000410000 */
[C---:B------:R-:W-:Y:S02]  /*12fd0*/  FMUL.FTZ R121, R0.reuse, R151 ;  /* 0x0000009700797220 */ /* 0x040fe40000410000 */
[C---:B------:R-:W-:Y:S02]  /*12fe0*/  FMUL.FTZ R142, R0.reuse, R38 ;  /* 0x00000026008e7220 */ /* 0x040fe40000410000 */
[----:B------:R-:W-:Y:S02]  /*12ff0*/  FMUL.FTZ R143, R0, R39 ;  /* 0x00000027008f7220 */ /* 0x000fe40000410000 */
[C---:B------:R-:W-:Y:S02]  /*13000*/  FMUL.FTZ R26, R2.reuse, R152 ;  /* 0x00000098021a7220 */ /* 0x040fe40000410000 */
        /* <DEDUP_REMOVED lines=71> */
[----:B------:R-:W-:Y:S01]  /*13480*/  MOV R0, 0x1 ;  /* 0x0000000100007802 */ /* 0x000fe20000000f00 */
        /* <DEDUP_REMOVED lines=36> */
.L_x_3706:
        /* <DEDUP_REMOVED lines=9> */
[----:B--2---:R-:W-:Y:S01]  /*13760*/  IMAD.MOV.U32 R5, RZ, RZ, c[0x0][0x564] ;  /* 0x00015900ff057624 */ /* 0x004fe200078e00ff */
[----:B---3--:R-:W-:-:S06]  /*13770*/  ISETP.EQ.U32.AND P0, PT, R3, R2, PT ;  /* 0x000000020300720c */ /* 0x008fcc0003f02070 */
[----:B------:R-:W2:Y:S07]  /*13780*/  POPC R2, UR4 ;  /* 0x0000000400027d09 */ /* 0x000eae0008000000 */
[----:B--2---:R2:W3:Y:S04]  /*13790*/  @P0 ATOMG.E.ADD.STRONG.GPU PT, R2, [R4.64], R2 ;  /* 0x00000002040209a8 */ /* 0x0044e800081ee1c6 */
[----:B--2---:R-:W2:Y:S04]  /*137a0*/  S2R R4, SR_LTMASK ;  /* 0x0000000000047919 */ /* 0x004ea80000003900 */
[----:B---3--:R2:W3:Y:S02]  /*137b0*/  SHFL.IDX PT, R3, R2, R3, 0x1f ;  /* 0x00001f0302037589 */ /* 0x0084e400000e0000 */
[----:B--2---:R-:W-:-:S06]  /*137c0*/  LOP3.LUT R2, R4, UR4, RZ, 0xc0, !PT ;  /* 0x0000000404027c12 */ /* 0x004fcc000f8ec0ff */
[----:B------:R-:W3:Y:S02]  /*137d0*/  POPC R2, R2 ;  /* 0x0000000200027309 */ /* 0x000ee40000000000 */
[----:B---3-5:R-:W-:-:S05]  /*137e0*/  IADD3 R6, R3, c[0x0][0xc], R2 ;  /* 0x0000030003067a10 */ /* 0x028fca0007ffe002 */
[----:B------:R2:W-:Y:S02]  /*137f0*/  STL [R1+0xb0], R6 ;  /* 0x0000b00601007387 */ /* 0x0005e40000100800 */
.L_x_3801:
[----:B---3--:R-:W-:Y:S05]  /*13800*/  BSYNC B0 ;  /* 0x0000000000007941 */ /* 0x008fea0003800000 */
.L_x_3800:
[----:B------:R-:W-:Y:S01]  /*13810*/  PRMT R0, R0, 0x9910, RZ ;  /* 0x0000991000007816 */ /* 0x000fe200000000ff */
[----:B------:R-:W-:Y:S01]  /*13820*/  BSSY B1, `(.L_x_3802) ;  /* 0x000045a000017945 */ /* 0x000fe20003800000 */
[----:B-----5:R-:W-:Y:S02]  /*13830*/  IMAD.MOV.U32 R106, RZ, RZ, R6 ;  /* 0x000000ffff6a7224 */ /* 0x020fe400078e0006 */
        /* <DEDUP_REMOVED lines=16> */
[----:B---3--:R-:W-:Y:S02]  /*13940*/  F2FP.PACK_AB R2, R25, R24 ;  /* 0x000000181902723e */ /* 0x008fe400000000ff */
[----:B-1----:R-:W-:-:S03]  /*13950*/  F2FP.PACK_AB R0, R149, R148 ;  /* 0x000000949500723e */ /* 0x002fc600000000ff */
        /* <DEDUP_REMOVED lines=143> */
.L_x_3804:
        /* <DEDUP_REMOVED lines=125> */
.L_x_3902:
[----:B------:R-:W-:Y:S05]  /*14a20*/  BRA.DIV ~URZ, `(.L_x_3807) ;  /* 0x000062c27f007947 */ /* 0x000fea000b800000 */
[----:B------:R4:W2:Y:S02]  /*14a30*/  SHFL.IDX PT, R0, R14, RZ, 0x181f ;  /* 0x00181fff0e007589 */ /* 0x0008a400000e0000 */
.L_x_3903:
        /* <DEDUP_REMOVED lines=33> */
.L_x_3809:
[----:B------:R-:W-:Y:S05]  /*14c50*/  BSYNC B0 ;  /* 0x0000000000007941 */ /* 0x000fea0003800000 */
.L_x_3808:
[----:B------:R-:W-:Y:S05]  /*14c60*/  BRA.DIV ~URZ, `(.L_x_3810) ;  /* 0x000061127f007947 */ /* 0x000fea000b800000 */
[----:B---3--:R3:W4:Y:S04]  /*14c70*/  SHFL.IDX PT, R4, R5, 0x1, 0x181f ;  /* 0x00381f0005047f89 */ /* 0x00872800000e0000 */
[----:B--2---:R3:W2:Y:S02]  /*14c80*/  SHFL.IDX PT, R0, R14, 0x1, 0x181f ;  /* 0x00381f000e007f89 */ /* 0x0046a400000e0000 */
.L_x_3904:
        /* <DEDUP_REMOVED lines=28> */
.L_x_3812:
[----:B------:R-:W-:Y:S05]  /*14e50*/  BSYNC B0 ;  /* 0x0000000000007941 */ /* 0x000fea0003800000 */
.L_x_3811:
[----:B------:R-:W-:Y:S05]  /*14e60*/  BRA.DIV ~URZ, `(.L_x_3813) ;  /* 0x000060227f007947 */ /* 0x000fea000b800000 */
[----:B----4-:R4:W3:Y:S02]  /*14e70*/  SHFL.IDX PT, R4, R5, 0x2, 0x181f ;  /* 0x00581f0005047f89 */ /* 0x0108e400000e0000 */
.L_x_3905:
[----:B------:R-:W-:Y:S05]  /*14e80*/  BRA.DIV ~URZ, `(.L_x_3814) ;  /* 0x000060927f007947 */ /* 0x000fea000b800000 */
[----:B--2---:R2:W4:Y:S02]  /*14e90*/  SHFL.IDX PT, R0, R14, 0x2, 0x181f ;  /* 0x00581f000e007f89 */ /* 0x00452400000e0000 */
.L_x_3906:
        /* <DEDUP_REMOVED lines=28> */
.L_x_3816:
[----:B------:R-:W-:Y:S05]  /*15060*/  BSYNC B0 ;  /* 0x0000000000007941 */ /* 0x000fea0003800000 */
.L_x_3815:
[----:B------:R-:W-:Y:S05]  /*15070*/  BRA.DIV ~URZ, `(.L_x_3817) ;  /* 0x00005f327f007947 */ /* 0x000fea000b800000 */
[----:B---3--:R3:W1:Y:S04]  /*15080*/  SHFL.IDX PT, R4, R5, 0x3, 0x181f ;  /* 0x00781f0005047f89 */ /* 0x00866800000e0000 */
[----:B----4-:R3:W4:Y:S02]  /*15090*/  SHFL.IDX PT, R0, R14, 0x3, 0x181f ;  /* 0x00781f000e007f89 */ /* 0x01072400000e0000 */
.L_x_3907:
        /* <DEDUP_REMOVED lines=29> */
.L_x_3805:
        /* <DEDUP_REMOVED lines=33> */
.L_x_3908:
[----:B------:R-:W-:Y:S05]  /*15480*/  BRA.DIV ~URZ, `(.L_x_3820) ;  /* 0x00005cc27f007947 */ /* 0x000fea000b800000 */
[----:B------:R3:W4:Y:S02]  /*15490*/  SHFL.IDX PT, R0, R12, RZ, 0x1c1f ;  /* 0x001c1fff0c007589 */ /* 0x00072400000e0000 */
.L_x_3909:
        /* <DEDUP_REMOVED lines=194> */
.L_x_3822:
[----:B------:R-:W-:Y:S05]  /*160c0*/  BSYNC B0 ;  /* 0x0000000000007941 */ /* 0x000fea0003800000 */
.L_x_3821:
[----:B------:R-:W-:Y:S05]  /*160d0*/  BRA.DIV ~URZ, `(.L_x_3823) ;  /* 0x000051027f007947 */ /* 0x000fea000b800000 */
[----:B--2---:R2:W1:Y:S04]  /*160e0*/  SHFL.IDX PT, R4, R5, 0x1, 0x1c1f ;  /* 0x003c1f0005047f89 */ /* 0x00446800000e0000 */
[----:B----4-:R2:W4:Y:S02]  /*160f0*/  SHFL.IDX PT, R0, R12, 0x1, 0x1c1f ;  /* 0x003c1f000c007f89 */ /* 0x01052400000e0000 */
.L_x_3910:
        /* <DEDUP_REMOVED lines=212> */
.L_x_3803:
        /* <DEDUP_REMOVED lines=14> */
[----:B-1----:R-:W-:Y:S01]  /*16f20*/  SEL R19, R0, c[0x0][0x3d4], P1 ;  /* 0x0000f50000137a07 */ /* 0x002fe20000800000 */
[----:B------:R-:W-:Y:S05]  /*16f30*/  @P0 BRA `(.L_x_3824) ;  /* 0x0000004000000947 */ /* 0x000fea0003800000 */
[----:B------:R-:W-:Y:S05]  /*16f40*/  @!P2 BRA `(.L_x_3824) ;  /* 0x000000300000a947 */ /* 0x000fea0003800000 */
[----:B------:R1:W3:Y:S04]  /*16f50*/  LDG.E R0, [R2.64] ;  /* 0x0000000602007981 */ /* 0x0002e8000c1e1900 */
[----:B-12---:R-:W3:Y:S02]  /*16f60*/  LDG.E R2, [R2.64+0x4] ;  /* 0x0000040602027981 */ /* 0x006ee4000c1e1900 */
[----:B---3-5:R-:W-:Y:S02]  /*16f70*/  IADD3 R20, -R0, R2, RZ ;  /* 0x0000000200147210 */ /* 0x028fe40007ffe1ff */
.L_x_3824:
[----:B--2---:R-:W2:Y:S01]  /*16f80*/  LDL.LU R2, [R1+0xb8] ;  /* 0x0000b80001027983 */ /* 0x004ea20000300800 */
        /* <DEDUP_REMOVED lines=58> */
.L_x_3826:
[----:B------:R-:W-:Y:S05]  /*17330*/  BSYNC B0 ;  /* 0x0000000000007941 */ /* 0x000fea0003800000 */
.L_x_3825:
        /* <DEDUP_REMOVED lines=36> */
.L_x_3911:
[----:B------:R-:W-:Y:S05]  /*17580*/  BRA.DIV ~URZ, `(.L_x_3828) ;  /* 0x00003df27f007947 */ /* 0x000fea000b800000 */
[----:B------:R3:W4:Y:S02]  /*17590*/  SHFL.IDX PT, R0, R14, RZ, 0x181f ;  /* 0x00181fff0e007589 */ /* 0x00072400000e0000 */
.L_x_3912:
        /* <DEDUP_REMOVED lines=34> */
.L_x_3830:
[----:B------:R-:W-:Y:S05]  /*177c0*/  BSYNC B0 ;  /* 0x0000000000007941 */ /* 0x000fea0003800000 */
.L_x_3829:
[----:B------:R-:W-:Y:S05]  /*177d0*/  BRA.DIV ~URZ, `(.L_x_3831) ;  /* 0x00003c327f007947 */ /* 0x000fea000b800000 */
[----:B--2---:R2:W1:Y:S04]  /*177e0*/  SHFL.IDX PT, R4, R5, 0x1, 0x181f ;  /* 0x00381f0005047f89 */ /* 0x00446800000e0000 */
[----:B----4-:R2:W4:Y:S02]  /*177f0*/  SHFL.IDX PT, R0, R14, 0x1, 0x181f ;  /* 0x00381f000e007f89 */ /* 0x01052400000e0000 */
.L_x_3913:
        /* <DEDUP_REMOVED lines=28> */
.L_x_3833:
[----:B------:R-:W-:Y:S05]  /*179c0*/  BSYNC B0 ;  /* 0x0000000000007941 */ /* 0x000fea0003800000 */
.L_x_3832:
[----:B------:R-:W-:Y:S05]  /*179d0*/  BRA.DIV ~URZ, `(.L_x_3834) ;  /* 0x00003b427f007947 */ /* 0x000fea000b800000 */
[----:B------:R1:W2:Y:S02]  /*179e0*/  SHFL.IDX PT, R4, R5, 0x2, 0x181f ;  /* 0x00581f0005047f89 */ /* 0x0002a400000e0000 */
.L_x_3914:
[----:B------:R-:W-:Y:S05]  /*179f0*/  BRA.DIV ~URZ, `(.L_x_3835) ;  /* 0x00003bb27f007947 */ /* 0x000fea000b800000 */
[----:B----4-:R4:W1:Y:S02]  /*17a00*/  SHFL.IDX PT, R0, R14, 0x2, 0x181f ;  /* 0x00581f000e007f89 */ /* 0x01086400000e0000 */
.L_x_3915:
        /* <DEDUP_REMOVED lines=28> */
.L_x_3837:
[----:B------:R-:W-:Y:S05]  /*17bd0*/  BSYNC B0 ;  /* 0x0000000000007941 */ /* 0x000fea0003800000 */
.L_x_3836:
[----:B------:R-:W-:Y:S05]  /*17be0*/  BRA.DIV ~URZ, `(.L_x_3838) ;  /* 0x00003a527f007947 */ /* 0x000fea000b800000 */
[----:B--2---:R2:W1:Y:S04]  /*17bf0*/  SHFL.IDX PT, R4, R5, 0x3, 0x181f ;  /* 0x00781f0005047f89 */ /* 0x00446800000e0000 */
[----:B------:R2:W3:Y:S02]  /*17c00*/  SHFL.IDX PT, R0, R14, 0x3, 0x181f ;  /* 0x00781f000e007f89 */ /* 0x0004e400000e0000 */
.L_x_3916:
        /* <DEDUP_REMOVED lines=27> */
.L_x_3818:
[----:B------:R-:W-:Y:S05]  /*17dc0*/  BSYNC B1 ;  /* 0x0000000000017941 */ /* 0x000fea0003800000 */
.L_x_3802:
        /* <DEDUP_REMOVED lines=15> */
.L_x_3917:
[----:B------:R-:W-:Y:S05]  /*17ec0*/  BRA.DIV ~URZ, `(.L_x_3841) ;  /* 0x000039127f007947 */ /* 0x000fea000b800000 */
[----:B------:R3:W4:Y:S02]  /*17ed0*/  SHFL.IDX PT, R8, R106, 0x1, 0x1f ;  /* 0x00201f006a087f89 */ /* 0x00072400000e0000 */
.L_x_3918:
        /* <DEDUP_REMOVED lines=19> */
.L_x_3919:
        /* <DEDUP_REMOVED lines=16> */
.L_x_3920:
[----:B---3--:R-:W-:Y:S01]  /*18110*/  IMAD R0, R0, c[0x0][0x538], RZ ;  /* 0x00014e0000007a24 */ /* 0x008fe200078e02ff */
[----:B------:R-:W-:Y:S04]  /*18120*/  BSSY B1, `(.L_x_3844) ;  /* 0x00000cf000017945 */ /* 0x000fe80003800000 */
[----:B----4-:R-:W-:-:S04]  /*18130*/  IADD3 R8, R0, R8, RZ ;  /* 0x0000000800087210 */ /* 0x010fc80007ffe0ff */
[----:B--2---:R-:W-:-:S13]  /*18140*/  ISETP.GT.AND P0, PT, R8, R9, PT ;  /* 0x000000090800720c */ /* 0x004fda0003f04270 */
[----:B------:R-:W-:Y:S05]  /*18150*/  @P0 BRA `(.L_x_3845) ;  /* 0x0000025000000947 */ /* 0x000fea0003800000 */
.L_x_3849:
        /* <DEDUP_REMOVED lines=17> */
.L_x_3921:
        /* <DEDUP_REMOVED lines=16> */
.L_x_3922:
[----:B--2---:R-:W-:-:S05]  /*18370*/  IMAD R0, R0, c[0x0][0x538], RZ ;  /* 0x00014e0000007a24 */ /* 0x004fca00078e02ff */
[----:B------:R-:W-:-:S04]  /*18380*/  IADD3 R8, R0, R8, RZ ;  /* 0x0000000800087210 */ /* 0x000fc80007ffe0ff */
[----:B------:R-:W-:-:S13]  /*18390*/  ISETP.GT.AND P0, PT, R8, R9, PT ;  /* 0x000000090800720c */ /* 0x000fda0003f04270 */
[----:B-1----:R-:W-:Y:S05]  /*183a0*/  @!P0 BRA `(.L_x_3849) ;  /* 0xfffffdb000008947 */ /* 0x002fea000383ffff */
.L_x_3845:
[----:B------:R-:W-:-:S05]  /*183b0*/  IADD3 R8, -R0, R8, RZ ;  /* 0x0000000800087210 */ /* 0x000fca0007ffe1ff */
[----:B------:R-:W-:-:S05]  /*183c0*/  IMAD R0, R4, c[0x0][0x538], R8 ;  /* 0x00014e0004007a24 */ /* 0x000fca00078e0208 */
[----:B------:R-:W-:Y:S01]  /*183d0*/  ISETP.GT.AND P0, PT, R0, R9, PT ;  /* 0x000000090000720c */ /* 0x000fe20003f04270 */
[----:B------:R-:W-:-:S12]  /*183e0*/  BRA.DIV ~URZ, `(.L_x_3850) ;  /* 0x000038b27f007947 */ /* 0x000fd8000b800000 */
[----:B------:R-:W-:-:S03]  /*183f0*/  VOTE.ANY R5, PT, !P0 ;  /* 0x0000000000057806 */ /* 0x000fc600040e0100 */
.L_x_3923:
[----:B------:R-:W2:Y:S01]  /*18400*/  LDL.LU R2, [R1+0xbc] ;  /* 0x0000bc0001027983 */ /* 0x000ea20000300800 */
[----:B------:R-:W2:Y:S02]  /*18410*/  POPC R0, R5 ;  /* 0x0000000500007309 */ /* 0x000ea40000000000 */
[----:B--2---:R-:W-:-:S05]  /*18420*/  IADD3 R2, R0, R2, RZ ;  /* 0x0000000200027210 */ /* 0x004fca0007ffe0ff */
[----:B------:R2:W-:Y:S01]  /*18430*/  STL [R1+0xbc], R2 ;  /* 0x0000bc0201007387 */ /* 0x0005e20000100800 */
[----:B------:R-:W-:Y:S05]  /*18440*/  BRA.DIV ~URZ, `(.L_x_3851) ;  /* 0x000038a27f007947 */ /* 0x000fea000b800000 */
[----:B------:R3:W4:Y:S04]  /*18450*/  SHFL.IDX PT, R10, R6, R0, 0x1f ;  /* 0x00001f00060a7589 */ /* 0x00072800000e0000 */
[----:B------:R3:W1:Y:S02]  /*18460*/  SHFL.IDX PT, R7, R7, R0, 0x1f ;  /* 0x00001f0007077589 */ /* 0x00066400000e0000 */
.L_x_3924:
[----:B------:R-:W-:Y:S01]  /*18470*/  ISETP.NE.AND P0, PT, R5, RZ, PT ;  /* 0x000000ff0500720c */ /* 0x000fe20003f05270 */
[----:B------:R-:W-:-:S12]  /*18480*/  BSSY B0, `(.L_x_3852) ;  /* 0x0000005000007945 */ /* 0x000fd80003800000 */
[----:B------:R-:W-:Y:S05]  /*18490*/  @!P0 BRA `(.L_x_3853) ;  /* 0x0000003000008947 */ /* 0x000fea0003800000 */
[----:B---3--:R-:W-:Y:S01]  /*184a0*/  IADD3 R0, R0, -0x1, RZ ;  /* 0xffffffff00007810 */ /* 0x008fe20007ffe0ff */
[----:B------:R-:W-:Y:S05]  /*184b0*/  BRA.DIV ~URZ, `(.L_x_3854) ;  /* 0x000039427f007947 */ /* 0x000fea000b800000 */
[----:B------:R3:W2:Y:S02]  /*184c0*/  SHFL.IDX PT, R11, R4, R0, 0x1f ;  /* 0x00001f00040b7589 */ /* 0x0006a400000e0000 */
.L_x_3853:
[----:B------:R-:W-:Y:S05]  /*184d0*/  BSYNC B0 ;  /* 0x0000000000007941 */ /* 0x000fea0003800000 */
.L_x_3852:
        /* <DEDUP_REMOVED lines=68> */
.L_x_3856:
        /* <DEDUP_REMOVED lines=69> */
.L_x_3857:
[----:B------:R-:W-:Y:S05]  /*18d70*/  BSYNC B0 ;  /* 0x0000000000007941 */ /* 0x000fea0003800000 */
.L_x_3855:
[----:B------:R-:W-:-:S04]  /*18d80*/  LOP3.LUT R2, RZ, R2, RZ, 0x33, !PT ;  /* 0x00000002ff027212 */ /* 0x000fc800078e33ff */
[----:B-1----:R-:W-:-:S05]  /*18d90*/  IADD3 R0, R2, R10, RZ ;  /* 0x0000000a02007210 */ /* 0x002fca0007ffe0ff */
[----:B------:R1:W-:Y:S01]  /*18da0*/  STL [R1+0xb4], R0 ;  /* 0x0000b40001007387 */ /* 0x0003e20000100800 */
[----:B------:R-:W-:Y:S05]  /*18db0*/  BRA `(.L_x_3858) ;  /* 0x0000005000007947 */ /* 0x000fea0003800000 */
.L_x_3846:
[----:B------:R-:W-:Y:S01]  /*18dc0*/  MOV R0, c[0x0][0x53c] ;  /* 0x00014f0000007a02 */ /* 0x000fe20000000f00 */
[----:B------:R2:W-:Y:S04]  /*18dd0*/  STL [R1+0xb0], R9 ;  /* 0x0000b00901007387 */ /* 0x0005e80000100800 */
[----:B------:R2:W-:Y:S04]  /*18de0*/  STL [R1+0xb4], RZ ;  /* 0x0000b4ff01007387 */ /* 0x0005e80000100800 */
[----:B------:R2:W-:Y:S04]  /*18df0*/  STL [R1+0xb8], RZ ;  /* 0x0000b8ff01007387 */ /* 0x0005e80000100800 */
[----:B------:R2:W-:Y:S02]  /*18e00*/  STL [R1+0xbc], R0 ;  /* 0x0000bc0001007387 */ /* 0x0005e40000100800 */
.L_x_3858:
[----:B------:R-:W-:Y:S05]  /*18e10*/  BSYNC B1 ;  /* 0x0000000000017941 */ /* 0x000fea0003800000 */
.L_x_3844:
        /* <DEDUP_REMOVED lines=9> */
.L_x_3839:
[----:B--2---:R-:W2:Y:S02]  /*18eb0*/  LDL R0, [R1+0xbc] ;  /* 0x0000bc0001007983 */ /* 0x004ea40000100800 */
[----:B--2---:R-:W-:-:S13]  /*18ec0*/  ISETP.GE.AND P0, PT, R0, c[0x0][0x53c], PT ;  /* 0x00014f0000007a0c */ /* 0x004fda0003f06270 */
[----:B-1----:R-:W-:Y:S01]  /*18ed0*/  @P0 CALL.REL.NOINC `(.L_x_3859) ;  /* 0x0000001000000944 */ /* 0x002fe20003c00000 */
[----:B------:R-:W-:Y:S05]  /*18ee0*/  BRA `(.L_x_3860) ;  /* 0xfffe92a000007947 */ /* 0x000fea000383ffff */
.L_x_3859:
[----:B------:R-:W-:Y:S05]  /*18ef0*/  EXIT ;  /* 0x000000000000794d */ /* 0x000fea0003800000 */
.L_x_3681:
[----:B------:R-:W-:Y:S01]  /*18f00*/  IMAD.MOV.U32 R0, RZ, RZ, R5 ;  /* 0x000000ffff007224 */ /* 0x000fe200078e0005 */
[----:B------:R-:W-:Y:S02]  /*18f10*/  MOV R3, 0x1 ;  /* 0x0000000100037802 */ /* 0x000fe40000000f00 */
[----:B------:R-:W-:Y:S02]  /*18f20*/  MOV R2, 0x18f40 ;  /* 0x00018f4000027802 */ /* 0x000fe40000000f00 */
[----:B------:R-:W-:Y:S05]  /*18f30*/  CALL.REL.NOINC `($__internal_64_$__cuda_sm70_shflsync_up_p) ;  /* 0x0000308000007944 */ /* 0x000fea0003c00000 */
[----:B------:R-:W-:Y:S01]  /*18f40*/  MOV R0, R4 ;  /* 0x0000000400007202 */ /* 0x000fe20000000f00 */
[----:B------:R-:W-:Y:S05]  /*18f50*/  BRA `(.L_x_3861) ;  /* 0xfffe750000007947 */ /* 0x000fea000383ffff */
.L_x_3682:
[----:B------:R-:W-:Y:S01]  /*18f60*/  IMAD.MOV.U32 R0, RZ, RZ, R5 ;  /* 0x000000ffff007224 */ /* 0x000fe200078e0005 */
[----:B------:R-:W-:Y:S02]  /*18f70*/  MOV R3, 0x2 ;  /* 0x0000000200037802 */ /* 0x000fe40000000f00 */
[----:B------:R-:W-:Y:S02]  /*18f80*/  MOV R2, 0x18fa0 ;  /* 0x00018fa000027802 */ /* 0x000fe40000000f00 */
[----:B------:R-:W-:Y:S05]  /*18f90*/  CALL.REL.NOINC `($__internal_64_$__cuda_sm70_shflsync_up_p) ;  /* 0x0000302000007944 */ /* 0x000fea0003c00000 */
[----:B------:R-:W-:Y:S01]  /*18fa0*/  SEL R4, R4, RZ, P4 ;  /* 0x000000ff04047207 */ /* 0x000fe20002000000 */
[----:B------:R-:W-:Y:S01]  /*18fb0*/  IMAD.MOV.U32 R3, RZ, RZ, 0x4 ;  /* 0x00000004ff037424 */ /* 0x000fe200078e00ff */
[----:B------:R-:W-:-:S03]  /*18fc0*/  MOV R2, 0x18ff0 ;  /* 0x00018ff000027802 */ /* 0x000fc60000000f00 */
[----:B------:R-:W-:Y:S02]  /*18fd0*/  IMAD.IADD R0, R5, 0x1, R4 ;  /* 0x0000000105007824 */ /* 0x000fe400078e0204 */
        /* <DEDUP_REMOVED lines=19> */
[----:B-1----:R-:W-:Y:S05]  /*19110*/  CALL.REL.NOINC `($__internal_63_$__cuda_sm70_shflsync_idx_p) ;  /* 0x00002dd000007944 */ /* 0x002fea0003c00000 */
[----:B-----5:R1:W5:Y:S02]  /*19120*/  LDL.LU R0, [R1+0x54] ;  /* 0x0000540001007983 */ /* 0x0203640000300800 */
[----:B-1---5:R-:W-:Y:S05]  /*19130*/  BRA `(.L_x_3862) ;  /* 0xfffe742000007947 */ /* 0x022fea000383ffff */
.L_x_3684:
[----:B------:R-:W-:Y:S02]  /*19140*/  SEL R0, RZ, 0x1, P0 ;  /* 0x00000001ff007807 */ /* 0x000fe40000000000 */
[----:B------:R-:W-:-:S02]  /*19150*/  MOV R2, 0x19170 ;  /* 0x0001917000027802 */ /* 0x000fc40000000f00 */
[----:B------:R-:W-:Y:S05]  /*19160*/  CALL.REL.NOINC `($__internal_65_$__cuda_sm70_votesync_ballot) ;  /* 0x00002eb000007944 */ /* 0x000fea0003c00000 */
[----:B------:R-:W-:Y:S01]  /*19170*/  MOV R6, R0 ;  /* 0x0000000000067202 */ /* 0x000fe20000000f00 */
[----:B------:R-:W-:Y:S05]  /*19180*/  BRA `(.L_x_3863) ;  /* 0xfffe746000007947 */ /* 0x000fea000383ffff */
.L_x_3685:
[----:B------:R-:W-:Y:S01]  /*19190*/  MOV R5, 0x19200 ;  /* 0x0001920000057802 */ /* 0x000fe20000000f00 */
[----:B------:R-:W-:Y:S01]  /*191a0*/  IMAD.MOV.U32 R7, RZ, RZ, 0x1f ;  /* 0x0000001fff077424 */ /* 0x000fe200078e00ff */
[----:B------:R-:W-:Y:S01]  /*191b0*/  MOV R3, R0 ;  /* 0x0000000000037202 */ /* 0x000fe20000000f00 */
[----:B-1----:R-:W-:-:S02]  /*191c0*/  IMAD.MOV.U32 R2, RZ, RZ, R9 ;  /* 0x000000ffff027224 */ /* 0x002fc400078e0009 */
[----:B------:R1:W-:Y:S04]  /*191d0*/  STL [R1+0x50], R5 ;  /* 0x0000500501007387 */ /* 0x0003e80000100800 */
[----:B------:R1:W-:Y:S02]  /*191e0*/  STL [R1+0x54], R7 ;  /* 0x0000540701007387 */ /* 0x0003e40000100800 */
[----:B-1----:R-:W-:Y:S05]  /*191f0*/  CALL.REL.NOINC `($__internal_63_$__cuda_sm70_shflsync_idx_p) ;  /* 0x00002cf000007944 */ /* 0x002fea0003c00000 */
        /* <DEDUP_REMOVED lines=8> */
[----:B-1----:R-:W-:Y:S05]  /*19280*/  CALL.REL.NOINC `($__internal_63_$__cuda_sm70_shflsync_idx_p) ;  /* 0x00002c6000007944 */ /* 0x002fea0003c00000 */
[----:B------:R1:W5:Y:S02]  /*19290*/  LDL.LU R9, [R1+0x54] ;  /* 0x0000540001097983 */ /* 0x0003640000300800 */
[----:B-1---5:R-:W-:Y:S05]  /*192a0*/  BRA `(.L_x_3864) ;  /* 0xfffe73b000007947 */ /* 0x022fea000383ffff */
.L_x_3688:
[----:B------:R-:W-:Y:S01]  /*192b0*/  MOV R3, R0 ;  /* 0x0000000000037202 */ /* 0x000fe20000000f00 */
[----:B-1----:R-:W-:Y:S01]  /*192c0*/  IMAD.MOV.U32 R2, RZ, RZ, R4 ;  /* 0x000000ffff027224 */ /* 0x002fe200078e0004 */
[----:B------:R-:W-:Y:S01]  /*192d0*/  MOV R0, 0x19320 ;  /* 0x0001932000007802 */ /* 0x000fe20000000f00 */
[----:B------:R-:W-:-:S04]  /*192e0*/  IMAD.MOV.U32 R4, RZ, RZ, 0x1f ;  /* 0x0000001fff047424 */ /* 0x000fc800078e00ff */
[----:B------:R1:W-:Y:S04]  /*192f0*/  STL [R1+0x50], R0 ;  /* 0x0000500001007387 */ /* 0x0003e80000100800 */
[----:B------:R1:W-:Y:S02]  /*19300*/  STL [R1+0x54], R4 ;  /* 0x0000540401007387 */ /* 0x0003e40000100800 */
[----:B-1-34-:R-:W-:Y:S05]  /*19310*/  CALL.REL.NOINC `($__internal_63_$__cuda_sm70_shflsync_idx_p) ;  /* 0x00002bd000007944 */ /* 0x01afea0003c00000 */
[----:B------:R1:W5:Y:S02]  /*19320*/  LDL.LU R5, [R1+0x54] ;  /* 0x0000540001057983 */ /* 0x0003640000300800 */
[----:B-1---5:R-:W-:Y:S05]  /*19330*/  BRA `(.L_x_3687) ;  /* 0xfffe738000007947 */ /* 0x022fea000383ffff */
.L_x_3709:
[----:B------:R-:W-:Y:S01]  /*19340*/  MOV R4, 0x193b0 ;  /* 0x000193b000047802 */ /* 0x000fe20000000f00 */
[----:B------:R-:W-:Y:S01]  /*19350*/  IMAD.MOV.U32 R5, RZ, RZ, 0x181f ;  /* 0x0000181fff057424 */ /* 0x000fe200078e00ff */
[----:B-1----:R-:W-:Y:S01]  /*19360*/  MOV R3, 0x1 ;  /* 0x0000000100037802 */ /* 0x002fe20000000f00 */
[----:B------:R-:W-:Y:S02]  /*19370*/  IMAD.MOV.U32 R2, RZ, RZ, R8 ;  /* 0x000000ffff027224 */ /* 0x000fe400078e0008 */
[----:B------:R1:W-:Y:S04]  /*19380*/  STL [R1+0x50], R4 ;  /* 0x0000500401007387 */ /* 0x0003e80000100800 */
[----:B------:R1:W-:Y:S02]  /*19390*/  STL [R1+0x54], R5 ;  /* 0x0000540501007387 */ /* 0x0003e40000100800 */
[----:B-1----:R-:W-:Y:S05]  /*193a0*/  CALL.REL.NOINC `($__internal_63_$__cuda_sm70_shflsync_idx_p) ;  /* 0x00002b4000007944 */ /* 0x002fea0003c00000 */
[----:B------:R-:W-:Y:S01]  /*193b0*/  MOV R5, 0x19430 ;  /* 0x0001943000057802 */ /* 0x000fe20000000f00 */
[----:B------:R-:W-:Y:S01]  /*193c0*/  IMAD.MOV.U32 R6, RZ, RZ, 0x181f ;  /* 0x0000181fff067424 */ /* 0x000fe200078e00ff */
[----:B-----5:R1:W5:Y:S01]  /*193d0*/  LDL.LU R4, [R1+0x54] ;  /* 0x0000540001047983 */ /* 0x0203620000300800 */
[----:B------:R-:W-:Y:S01]  /*193e0*/  IMAD.MOV.U32 R2, RZ, RZ, R11 ;  /* 0x000000ffff027224 */ /* 0x000fe200078e000b */
[----:B------:R-:W-:-:S02]  /*193f0*/  MOV R3, 0x1 ;  /* 0x0000000100037802 */ /* 0x000fc40000000f00 */
[----:B------:R1:W-:Y:S04]  /*19400*/  STL [R1+0x50], R5 ;  /* 0x0000500501007387 */ /* 0x0003e80000100800 */
[----:B------:R1:W-:Y:S02]  /*19410*/  STL [R1+0x54], R6 ;  /* 0x0000540601007387 */ /* 0x0003e40000100800 */
[----:B-1---5:R-:W-:Y:S05]  /*19420*/  CALL.REL.NOINC `($__internal_63_$__cuda_sm70_shflsync_idx_p) ;  /* 0x00002ac000007944 */ /* 0x022fea0003c00000 */
[----:B------:R1:W5:Y:S02]  /*19430*/  LDL.LU R2, [R1+0x54] ;  /* 0x0000540001027983 */ /* 0x0003640000300800 */
[----:B-1---5:R-:W-:Y:S05]  /*19440*/  BRA `(.L_x_3865) ;  /* 0xfffeb0e000007947 */ /* 0x022fea000383ffff */
.L_x_3712:
[----:B------:R-:W-:Y:S01]  /*19450*/  MOV R0, 0x194c0 ;  /* 0x000194c000007802 */ /* 0x000fe20000000f00 */
[----:B------:R-:W-:Y:S01]  /*19460*/  IMAD.MOV.U32 R4, RZ, RZ, 0x181f ;  /* 0x0000181fff047424 */ /* 0x000fe200078e00ff */
[----:B------:R-:W-:Y:S01]  /*19470*/  MOV R3, RZ ;  /* 0x000000ff00037202 */ /* 0x000fe20000000f00 */
[----:B------:R-:W-:Y:S02]  /*19480*/  IMAD.MOV.U32 R2, RZ, RZ, R5 ;  /* 0x000000ffff027224 */ /* 0x000fe400078e0005 */
[----:B------:R2:W-:Y:S04]  /*19490*/  STL [R1+0x50], R0 ;  /* 0x0000500001007387 */ /* 0x0005e80000100800 */
[----:B------:R2:W-:Y:S02]  /*194a0*/  STL [R1+0x54], R4 ;  /* 0x0000540401007387 */ /* 0x0005e40000100800 */
[----:B-12---:R-:W-:Y:S05]  /*194b0*/  CALL.REL.NOINC `($__internal_63_$__cuda_sm70_shflsync_idx_p) ;  /* 0x00002a3000007944 */ /* 0x006fea0003c00000 */
[----:B-----5:R1:W5:Y:S02]  /*194c0*/  LDL.LU R4, [R1+0x54] ;  /* 0x0000540001047983 */ /* 0x0203640000300800 */
[----:B-1---5:R-:W-:Y:S05]  /*194d0*/  BRA `(.L_x_3866) ;  /* 0xfffebfc000007947 */ /* 0x022fea000383ffff */
.L_x_3713:
[----:B------:R-:W-:Y:S01]  /*194e0*/  MOV R0, 0x19550 ;  /* 0x0001955000007802 */ /* 0x000fe20000000f00 */
[----:B------:R-:W-:Y:S01]  /*194f0*/  IMAD.MOV.U32 R8, RZ, RZ, 0x181f ;  /* 0x0000181fff087424 */ /* 0x000fe200078e00ff */
[----:B------:R-:W-:Y:S01]  /*19500*/  MOV R3, RZ ;  /* 0x000000ff00037202 */ /* 0x000fe20000000f00 */
[----:B------:R-:W-:-:S02]  /*19510*/  IMAD.MOV.U32 R2, RZ, RZ, R6 ;  /* 0x000000ffff027224 */ /* 0x000fc400078e0006 */
[----:B------:R4:W-:Y:S04]  /*19520*/  STL [R1+0x50], R0 ;  /* 0x0000500001007387 */ /* 0x0009e80000100800 */
[----:B------:R4:W-:Y:S02]  /*19530*/  STL [R1+0x54], R8 ;  /* 0x0000540801007387 */ /* 0x0009e40000100800 */
[----:B-1234-:R-:W-:Y:S05]  /*19540*/  CALL.REL.NOINC `($__internal_63_$__cuda_sm70_shflsync_idx_p) ;  /* 0x000029a000007944 */ /* 0x01efea0003c00000 */
[----:B-----5:R1:W5:Y:S02]  /*19550*/  LDL.LU R0, [R1+0x54] ;  /* 0x0000540001007983 */ /* 0x0203640000300800 */
[----:B-1---5:R-:W-:Y:S05]  /*19560*/  BRA `(.L_x_3867) ;  /* 0xfffebf5000007947 */ /* 0x022fea000383ffff */
.L_x_3716:
[----:B-1----:R-:W-:Y:S01]  /*19570*/  MOV R0, 0x195e0 ;  /* 0x000195e000007802 */ /* 0x002fe20000000f00 */
[----:B---3--:R-:W-:Y:S01]  /*19580*/  IMAD.MOV.U32 R4, RZ, RZ, 0x181f ;  /* 0x0000181fff047424 */ /* 0x008fe200078e00ff */
[----:B------:R-:W-:Y:S01]  /*19590*/  MOV R3, 0x1 ;  /* 0x0000000100037802 */ /* 0x000fe20000000f00 */
[----:B------:R-:W-:Y:S02]  /*195a0*/  IMAD.MOV.U32 R2, RZ, RZ, R5 ;  /* 0x000000ffff027224 */ /* 0x000fe400078e0005 */
[----:B------:R1:W-:Y:S04]  /*195b0*/  STL [R1+0x50], R0 ;  /* 0x0000500001007387 */ /* 0x0003e80000100800 */
[----:B------:R1:W-:Y:S02]  /*195c0*/  STL [R1+0x54], R4 ;  /* 0x0000540401007387 */ /* 0x0003e40000100800 */
[----:B-12-4-:R-:W-:Y:S05]  /*195d0*/  CALL.REL.NOINC `($__internal_63_$__cuda_sm70_shflsync_idx_p) ;  /* 0x0000291000007944 */ /* 0x016fea0003c00000 */
[----:B-----5:R-:W-:Y:S01]  /*195e0*/  MOV R0, 0x19660 ;  /* 0x0001966000007802 */ /* 0x020fe20000000f00 */
[----:B------:R-:W-:Y:S01]  /*195f0*/  IMAD.MOV.U32 R5, RZ, RZ, 0x181f ;  /* 0x0000181fff057424 */ /* 0x000fe200078e00ff */
[----:B------:R1:W5:Y:S01]  /*19600*/  LDL.LU R4, [R1+0x54] ;  /* 0x0000540001047983 */ /* 0x0003620000300800 */
[----:B------:R-:W-:Y:S01]  /*19610*/  IMAD.MOV.U32 R2, RZ, RZ, R6 ;  /* 0x000000ffff027224 */ /* 0x000fe200078e0006 */
[----:B------:R-:W-:-:S02]  /*19620*/  MOV R3, 0x1 ;  /* 0x0000000100037802 */ /* 0x000fc40000000f00 */
[----:B------:R1:W-:Y:S04]  /*19630*/  STL [R1+0x50], R0 ;  /* 0x0000500001007387 */ /* 0x0003e80000100800 */
[----:B------:R1:W-:Y:S02]  /*19640*/  STL [R1+0x54], R5 ;  /* 0x0000540501007387 */ /* 0x0003e40000100800 */
[----:B-1---5:R-:W-:Y:S05]  /*19650*/  CALL.REL.NOINC `($__internal_63_$__cuda_sm70_shflsync_idx_p) ;  /* 0x0000289000007944 */ /* 0x022fea0003c00000 */
[----:B-----5:R1:W5:Y:S02]  /*19660*/  LDL.LU R0, [R1+0x54] ;  /* 0x0000540001007983 */ /* 0x0203640000300800 */
[----:B-1---5:R-:W-:Y:S05]  /*19670*/  BRA `(.L_x_3868) ;  /* 0xfffec0b000007947 */ /* 0x022fea000383ffff */
.L_x_3717:
[----:B------:R-:W-:Y:S01]  /*19680*/  MOV R0, 0x196f0 ;  /* 0x000196f000007802 */ /* 0x000fe20000000f00 */
[----:B------:R-:W-:Y:S01]  /*19690*/  IMAD.MOV.U32 R9, RZ, RZ, 0x1c1f ;  /* 0x00001c1fff097424 */ /* 0x000fe200078e00ff */
[----:B------:R-:W-:Y:S01]  /*196a0*/  MOV R3, RZ ;  /* 0x000000ff00037202 */ /* 0x000fe20000000f00 */
[----:B------:R-:W-:Y:S02]  /*196b0*/  IMAD.MOV.U32 R2, RZ, RZ, R4 ;  /* 0x000000ffff027224 */ /* 0x000fe400078e0004 */
[----:B------:R1:W-:Y:S04]  /*196c0*/  STL [R1+0x50], R0 ;  /* 0x0000500001007387 */ /* 0x0003e80000100800 */
[----:B------:R1:W-:Y:S02]  /*196d0*/  STL [R1+0x54], R9 ;  /* 0x0000540901007387 */ /* 0x0003e40000100800 */
[----:B-1----:R-:W-:Y:S05]  /*196e0*/  CALL.REL.NOINC `($__internal_63_$__cuda_sm70_shflsync_idx_p) ;  /* 0x0000280000007944 */ /* 0x002fea0003c00000 */
[----:B------:R1:W5:Y:S02]  /*196f0*/  LDL.LU R3, [R1+0x54] ;  /* 0x0000540001037983 */ /* 0x0003640000300800 */
[----:B-1---5:R-:W-:Y:S05]  /*19700*/  BRA `(.L_x_3869) ;  /* 0xfffec39000007947 */ /* 0x022fea000383ffff */
.L_x_3722:
[----:B------:R-:W-:Y:S01]  /*19710*/  IMAD.MOV.U32 R2, RZ, RZ, R4 ;  /* 0x000000ffff027224 */ /* 0x000fe200078e0004 */
[----:B------:R-:W-:Y:S01]  /*19720*/  MOV R0, 0x19780 ;  /* 0x0001978000007802 */ /* 0x000fe20000000f00 */
[----:B-1----:R-:W-:Y:S01]  /*19730*/  IMAD.MOV.U32 R4, RZ, RZ, 0x1c1f ;  /* 0x00001c1fff047424 */ /* 0x002fe200078e00ff */
[----:B--2---:R-:W-:-:S03]  /*19740*/  MOV R3, 0x1 ;  /* 0x0000000100037802 */ /* 0x004fc60000000f00 */
[----:B------:R1:W-:Y:S04]  /*19750*/  STL [R1+0x50], R0 ;  /* 0x0000500001007387 */ /* 0x0003e80000100800 */
[----:B------:R1:W-:Y:S02]  /*19760*/  STL [R1+0x54], R4 ;  /* 0x0000540401007387 */ /* 0x0003e40000100800 */
[----:B-1----:R-:W-:Y:S05]  /*19770*/  CALL.REL.NOINC `($__internal_63_$__cuda_sm70_shflsync_idx_p) ;  /* 0x0000277000007944 */ /* 0x002fea0003c00000 */
[----:B------:R1:W5:Y:S02]  /*19780*/  LDL.LU R3, [R1+0x54] ;  /* 0x0000540001037983 */ /* 0x0003640000300800 */
[----:B-1---5:R-:W-:Y:S05]  /*19790*/  BRA `(.L_x_3870) ;  /* 0xfffec8c000007947 */ /* 0x022fea000383ffff */
.L_x_3727:
[----:B------:R-:W-:Y:S01]  /*197a0*/  IMAD.MOV.U32 R132, RZ, RZ, R4 ;  /* 0x000000ffff847224 */ /* 0x000fe200078e0004 */
[----:B------:R-:W-:Y:S02]  /*197b0*/  MOV R0, 0x2 ;  /* 0x0000000200007802 */ /* 0x000fe40000000f00 */
[----:B------:R-:W-:Y:S02]  /*197c0*/  MOV R2, 0x197e0 ;  /* 0x000197e000027802 */ /* 0x000fe40000000f00 */
[----:B------:R-:W-:Y:S05]  /*197d0*/  CALL.REL.NOINC `($__internal_62_$__cuda_sm70_shflsync_bfly_p) ;  /* 0x000026b000007944 */ /* 0x000fea0003c00000 */
[----:B------:R-:W-:Y:S05]  /*197e0*/  BRA `(.L_x_3871) ;  /* 0xfffece6000007947 */ /* 0x000fea000383ffff */
.L_x_3728:
[----:B------:R-:W-:Y:S01]  /*197f0*/  IMAD.MOV.U32 R132, RZ, RZ, R4 ;  /* 0x000000ffff847224 */ /* 0x000fe200078e0004 */
[----:B------:R-:W-:-:S02]  /*19800*/  MOV R0, 0x1 ;  /* 0x0000000100007802 */ /* 0x000fc40000000f00 */
[----:B------:R-:W-:Y:S02]  /*19810*/  MOV R2, 0x19830 ;  /* 0x0001983000027802 */ /* 0x000fe40000000f00 */
[----:B------:R-:W-:Y:S05]  /*19820*/  CALL.REL.NOINC `($__internal_62_$__cuda_sm70_shflsync_bfly_p) ;  /* 0x0000266000007944 */ /* 0x000fea0003c00000 */
[----:B------:R-:W-:Y:S01]  /*19830*/  FMNMX.FTZ R134, R4, R0, !PT ;  /* 0x0000000004867209 */ /* 0x000fe20007810000 */
[----:B------:R-:W-:Y:S01]  /*19840*/  IMAD.MOV.U32 R132, RZ, RZ, R5 ;  /* 0x000000ffff847224 */ /* 0x000fe200078e0005 */
[----:B------:R-:W-:Y:S01]  /*19850*/  MOV R2, 0x19880 ;  /* 0x0001988000027802 */ /* 0x000fe20000000f00 */
[----:B------:R-:W-:Y:S02]  /*19860*/  IMAD.MOV.U32 R0, RZ, RZ, 0x2 ;  /* 0x00000002ff007424 */ /* 0x000fe400078e00ff */
[----:B------:R-:W-:Y:S05]  /*19870*/  CALL.REL.NOINC `($__internal_62_$__cuda_sm70_shflsync_bfly_p) ;  /* 0x0000261000007944 */ /* 0x000fea0003c00000 */
[----:B------:R-:W-:Y:S01]  /*19880*/  FMNMX.FTZ R5, R5, R0, !PT ;  /* 0x0000000005057209 */ /* 0x000fe20007810000 */
[----:B------:R-:W-:Y:S01]  /*19890*/  IMAD.MOV.U32 R0, RZ, RZ, 0x1 ;  /* 0x00000001ff007424 */ /* 0x000fe200078e00ff */
[----:B------:R-:W-:-:S03]  /*198a0*/  MOV R2, 0x198d0 ;  /* 0x000198d000027802 */ /* 0x000fc60000000f00 */
[----:B------:R-:W-:Y:S02]  /*198b0*/  IMAD.MOV.U32 R132, RZ, RZ, R5 ;  /* 0x000000ffff847224 */ /* 0x000fe400078e0005 */
[----:B------:R-:W-:Y:S05]  /*198c0*/  CALL.REL.NOINC `($__internal_62_$__cuda_sm70_shflsync_bfly_p) ;  /* 0x000025c000007944 */ /* 0x000fea0003c00000 */
[----:B------:R-:W-:Y:S01]  /*198d0*/  MOV R3, R0 ;  /* 0x0000000000037202 */ /* 0x000fe20000000f00 */
[----:B------:R-:W-:Y:S05]  /*198e0*/  BRA `(.L_x_3872) ;  /* 0xfffecdd000007947 */ /* 0x000fea000383ffff */
.L_x_3736:
        /* <DEDUP_REMOVED lines=8> */
[----:B-1---5:R-:W-:-:S05]  /*19970*/  BRA `(.L_x_3873) ;  /* 0xfffee4e000007947 */ /* 0x022fca000383ffff */
.L_x_3737:
[----:B------:R-:W-:Y:S01]  /*19980*/  MOV R0, 0x199f0 ;  /* 0x000199f000007802 */ /* 0x000fe20000000f00 */
[----:B------:R-:W-:Y:S01]  /*19990*/  IMAD.MOV.U32 R6, RZ, RZ, 0x181f ;  /* 0x0000181fff067424 */ /* 0x000fe200078e00ff */
[----:B------:R-:W-:Y:S01]  /*199a0*/  MOV R3, RZ ;  /* 0x000000ff00037202 */ /* 0x000fe20000000f00 */
[----:B------:R-:W-:Y:S02]  /*199b0*/  IMAD.MOV.U32 R2, RZ, RZ, R12 ;  /* 0x000000ffff027224 */ /* 0x000fe400078e000c */
[----:B------:R4:W-:Y:S04]  /*199c0*/  STL [R1+0x50], R0 ;  /* 0x0000500001007387 */ /* 0x0009e80000100800 */
[----:B------:R4:W-:Y:S02]  /*199d0*/  STL [R1+0x54], R6 ;  /* 0x0000540601007387 */ /* 0x0009e40000100800 */
[----:B-1234-:R-:W-:Y:S05]  /*199e0*/  CALL.REL.NOINC `($__internal_63_$__cuda_sm70_shflsync_idx_p) ;  /* 0x0000250000007944 */ /* 0x01efea0003c00000 */
[----:B-----5:R1:W5:Y:S02]  /*199f0*/  LDL.LU R0, [R1+0x54] ;  /* 0x0000540001007983 */ /* 0x0203640000300800 */
[----:B-1---5:R-:W-:-:S05]  /*19a00*/  BRA `(.L_x_3874) ;  /* 0xfffee47000007947 */ /* 0x022fca000383ffff */
.L_x_3738:
[----:B------:R-:W-:Y:S01]  /*19a10*/  MOV R0, 0x19a80 ;  /* 0x00019a8000007802 */ /* 0x000fe20000000f00 */
[----:B------:R-:W-:Y:S01]  /*19a20*/  IMAD.MOV.U32 R4, RZ, RZ, 0x181f ;  /* 0x0000181fff047424 */ /* 0x000fe200078e00ff */
[----:B--2---:R-:W-:Y:S01]  /*19a30*/  MOV R3, 0x1 ;  /* 0x0000000100037802 */ /* 0x004fe20000000f00 */
[----:B------:R-:W-:Y:S02]  /*19a40*/  IMAD.MOV.U32 R2, RZ, RZ, R5 ;  /* 0x000000ffff027224 */ /* 0x000fe400078e0005 */
[----:B------:R2:W-:Y:S04]  /*19a50*/  STL [R1+0x50], R0 ;  /* 0x0000500001007387 */ /* 0x0005e80000100800 */
[----:B------:R2:W-:Y:S02]  /*19a60*/  STL [R1+0x54], R4 ;  /* 0x0000540401007387 */ /* 0x0005e40000100800 */
[----:B-12---:R-:W-:Y:S05]  /*19a70*/  CALL.REL.NOINC `($__internal_63_$__cuda_sm70_shflsync_idx_p) ;  /* 0x0000247000007944 */ /* 0x006fea0003c00000 */
[----:B-----5:R1:W5:Y:S01]  /*19a80*/  LDL.LU R4, [R1+0x54] ;  /* 0x0000540001047983 */ /* 0x0203620000300800 */
[----:B------:R-:W-:Y:S01]  /*19a90*/  MOV R0, 0x19b00 ;  /* 0x00019b0000007802 */ /* 0x000fe20000000f00 */
[----:B------:R-:W-:Y:S01]  /*19aa0*/  IMAD.MOV.U32 R5, RZ, RZ, 0x181f ;  /* 0x0000181fff057424 */ /* 0x000fe200078e00ff */
[----:B------:R-:W-:Y:S01]  /*19ab0*/  MOV R3, 0x1 ;  /* 0x0000000100037802 */ /* 0x000fe20000000f00 */
[----:B------:R-:W-:Y:S02]  /*19ac0*/  IMAD.MOV.U32 R2, RZ, RZ, R12 ;  /* 0x000000ffff027224 */ /* 0x000fe400078e000c */
[----:B------:R1:W-:Y:S04]  /*19ad0*/  STL [R1+0x50], R0 ;  /* 0x0000500001007387 */ /* 0x0003e80000100800 */
[----:B------:R1:W-:Y:S02]  /*19ae0*/  STL [R1+0x54], R5 ;  /* 0x0000540501007387 */ /* 0x0003e40000100800 */
[----:B-1---5:R-:W-:Y:S05]  /*19af0*/  CALL.REL.NOINC `($__internal_63_$__cuda_sm70_shflsync_idx_p) ;  /* 0x000023f000007944 */ /* 0x022fea0003c00000 */
[----:B-----5:R1:W5:Y:S02]  /*19b00*/  LDL.LU R0, [R1+0x54] ;  /* 0x0000540001007983 */ /* 0x0203640000300800 */
[----:B-1---5:R-:W-:-:S05]  /*19b10*/  BRA `(.L_x_3875) ;  /* 0xfffee5c000007947 */ /* 0x022fca000383ffff */
.L_x_3741:
        /* <DEDUP_REMOVED lines=8> */
[----:B-1---5:R-:W-:-:S05]  /*19ba0*/  BRA `(.L_x_3876) ;  /* 0xfffef31000007947 */ /* 0x022fca000383ffff */
.L_x_3742:
[----:B------:R-:W-:Y:S01]  /*19bb0*/  MOV R0, 0x19c20 ;  /* 0x00019c2000007802 */ /* 0x000fe20000000f00 */
[----:B------:R-:W-:Y:S01]  /*19bc0*/  IMAD.MOV.U32 R138, RZ, RZ, 0x181f ;  /* 0x0000181fff8a7424 */ /* 0x000fe200078e00ff */
[----:B------:R-:W-:Y:S01]  /*19bd0*/  MOV R3, RZ ;  /* 0x000000ff00037202 */ /* 0x000fe20000000f00 */
[----:B------:R-:W-:Y:S02]  /*19be0*/  IMAD.MOV.U32 R2, RZ, RZ, R137 ;  /* 0x000000ffff027224 */ /* 0x000fe400078e0089 */
[----:B------:R3:W-:Y:S04]  /*19bf0*/  STL [R1+0x50], R0 ;  /* 0x0000500001007387 */ /* 0x0007e80000100800 */
[----:B------:R3:W-:Y:S02]  /*19c00*/  STL [R1+0x54], R138 ;  /* 0x0000548a01007387 */ /* 0x0007e40000100800 */
[----:B-123--:R-:W-:Y:S05]  /*19c10*/  CALL.REL.NOINC `($__internal_63_$__cuda_sm70_shflsync_idx_p) ;  /* 0x000022d000007944 */ /* 0x00efea0003c00000 */
[----:B-----5:R1:W5:Y:S02]  /*19c20*/  LDL.LU R0, [R1+0x54] ;  /* 0x0000540001007983 */ /* 0x0203640000300800 */
[----:B-1---5:R-:W-:-:S05]  /*19c30*/  BRA `(.L_x_3877) ;  /* 0xfffef2a000007947 */ /* 0x022fca000383ffff */
.L_x_3743:
[----:B------:R-:W-:Y:S01]  /*19c40*/  MOV R0, 0x19cb0 ;  /* 0x00019cb000007802 */ /* 0x000fe20000000f00 */
[----:B------:R-:W-:Y:S01]  /*19c50*/  IMAD.MOV.U32 R132, RZ, RZ, 0x181f ;  /* 0x0000181fff847424 */ /* 0x000fe200078e00ff */
[----:B--2---:R-:W-:Y:S01]  /*19c60*/  MOV R3, 0x1 ;  /* 0x0000000100037802 */ /* 0x004fe20000000f00 */
[----:B------:R-:W-:Y:S02]  /*19c70*/  IMAD.MOV.U32 R2, RZ, RZ, R134 ;  /* 0x000000ffff027224 */ /* 0x000fe400078e0086 */
[----:B------:R2:W-:Y:S04]  /*19c80*/  STL [R1+0x50], R0 ;  /* 0x0000500001007387 */ /* 0x0005e80000100800 */
[----:B------:R2:W-:Y:S02]  /*19c90*/  STL [R1+0x54], R132 ;  /* 0x0000548401007387 */ /* 0x0005e40000100800 */
[----:B-12---:R-:W-:Y:S05]  /*19ca0*/  CALL.REL.NOINC `($__internal_63_$__cuda_sm70_shflsync_idx_p) ;  /* 0x0000224000007944 */ /* 0x006fea0003c00000 */
[----:B------:R1:W5:Y:S02]  /*19cb0*/  LDL.LU R132, [R1+0x54] ;  /* 0x0000540001847983 */ /* 0x0003640000300800 */
[----:B-----5:R-:W-:Y:S01]  /*19cc0*/  MOV R0, 0x19d30 ;  /* 0x00019d3000007802 */ /* 0x020fe20000000f00 */
[----:B------:R-:W-:Y:S01]  /*19cd0*/  IMAD.MOV.U32 R133, RZ, RZ, 0x181f ;  /* 0x0000181fff857424 */ /* 0x000fe200078e00ff */
[----:B------:R-:W-:Y:S01]  /*19ce0*/  MOV R3, 0x1 ;  /* 0x0000000100037802 */ /* 0x000fe20000000f00 */
[----:B------:R-:W-:Y:S02]  /*19cf0*/  IMAD.MOV.U32 R2, RZ, RZ, R137 ;  /* 0x000000ffff027224 */ /* 0x000fe400078e0089 */
[----:B------:R1:W-:Y:S04]  /*19d00*/  STL [R1+0x50], R0 ;  /* 0x0000500001007387 */ /* 0x0003e80000100800 */
[----:B------:R1:W-:Y:S02]  /*19d10*/  STL [R1+0x54], R133 ;  /* 0x0000548501007387 */ /* 0x0003e40000100800 */
[----:B-1----:R-:W-:Y:S05]  /*19d20*/  CALL.REL.NOINC `($__internal_63_$__cuda_sm70_shflsync_idx_p) ;  /* 0x000021c000007944 */ /* 0x002fea0003c00000 */
[----:B-----5:R1:W5:Y:S02]  /*19d30*/  LDL.LU R0, [R1+0x54] ;  /* 0x0000540001007983 */ /* 0x0203640000300800 */
[----:B-1---5:R-:W-:-:S05]  /*19d40*/  BRA `(.L_x_3878) ;  /* 0xfffef41000007947 */ /* 0x022fca000383ffff */
.L_x_3744:
        /* <DEDUP_REMOVED lines=9> */
.L_x_3749:
[----:B------:R-:W-:Y:S01]  /*19de0*/  MOV R4, 0x19e50 ;  /* 0x00019e5000047802 */ /* 0x000fe20000000f00 */
[----:B------:R-:W-:Y:S01]  /*19df0*/  IMAD.MOV.U32 R5, RZ, RZ, 0x1c1f ;  /* 0x00001c1fff057424 */ /* 0x000fe200078e00ff */
[----:B------:R-:W-:Y:S01]  /*19e00*/  MOV R3, 0x1 ;  /* 0x0000000100037802 */ /* 0x000fe20000000f00 */
[----:B------:R-:W-:Y:S02]  /*19e10*/  IMAD.MOV.U32 R2, RZ, RZ, R133 ;  /* 0x000000ffff027224 */ /* 0x000fe400078e0085 */
[----:B------:R3:W-:Y:S04]  /*19e20*/  STL [R1+0x50], R4 ;  /* 0x0000500401007387 */ /* 0x0007e80000100800 */
[----:B------:R3:W-:Y:S02]  /*19e30*/  STL [R1+0x54], R5 ;  /* 0x0000540501007387 */ /* 0x0007e40000100800 */
[----:B-123--:R-:W-:Y:S05]  /*19e40*/  CALL.REL.NOINC `($__internal_63_$__cuda_sm70_shflsync_idx_p) ;  /* 0x000020a000007944 */ /* 0x00efea0003c00000 */
[----:B-----5:R1:W5:Y:S02]  /*19e50*/  LDL.LU R4, [R1+0x54] ;  /* 0x0000540001047983 */ /* 0x0203640000300800 */
[----:B-1---5:R-:W-:-:S05]  /*19e60*/  BRA `(.L_x_3880) ;  /* 0xfffefc9000007947 */ /* 0x022fca000383ffff */
.L_x_3754:
[----:B------:R-:W-:Y:S02]  /*19e70*/  MOV R0, 0x2 ;  /* 0x0000000200007802 */ /* 0x000fe40000000f00 */
[----:B------:R-:W-:Y:S02]  /*19e80*/  MOV R2, 0x19ea0 ;  /* 0x00019ea000027802 */ /* 0x000fe40000000f00 */
[----:B-1-3--:R-:W-:Y:S05]  /*19e90*/  CALL.REL.NOINC `($__internal_62_$__cuda_sm70_shflsync_bfly_p) ;  /* 0x00001ff000007944 */ /* 0x00afea0003c00000 */
[----:B------:R-:W-:-:S05]  /*19ea0*/  BRA `(.L_x_3881) ;  /* 0xffff02b000007947 */ /* 0x000fca000383ffff */
.L_x_3755:
[----:B------:R-:W-:Y:S02]  /*19eb0*/  MOV R0, 0x1 ;  /* 0x0000000100007802 */ /* 0x000fe40000000f00 */
[----:B------:R-:W-:Y:S02]  /*19ec0*/  MOV R2, 0x19ee0 ;  /* 0x00019ee000027802 */ /* 0x000fe40000000f00 */
[----:B-1-3--:R-:W-:Y:S05]  /*19ed0*/  CALL.REL.NOINC `($__internal_62_$__cuda_sm70_shflsync_bfly_p) ;  /* 0x00001fb000007944 */ /* 0x00afea0003c00000 */
[----:B------:R-:W-:Y:S01]  /*19ee0*/  FMNMX.FTZ R134, R132, R0, !PT ;  /* 0x0000000084867209 */ /* 0x000fe20007810000 */
[----:B------:R-:W-:Y:S01]  /*19ef0*/  IMAD.MOV.U32 R132, RZ, RZ, R4 ;  /* 0x000000ffff847224 */ /* 0x000fe200078e0004 */
[----:B------:R-:W-:Y:S01]  /*19f00*/  MOV R2, 0x19f30 ;  /* 0x00019f3000027802 */ /* 0x000fe20000000f00 */
[----:B------:R-:W-:Y:S02]  /*19f10*/  IMAD.MOV.U32 R0, RZ, RZ, 0x2 ;  /* 0x00000002ff007424 */ /* 0x000fe400078e00ff */
[----:B------:R-:W-:Y:S05]  /*19f20*/  CALL.REL.NOINC `($__internal_62_$__cuda_sm70_shflsync_bfly_p) ;  /* 0x00001f6000007944 */ /* 0x000fea0003c00000 */
[----:B------:R-:W-:Y:S01]  /*19f30*/  FMNMX.FTZ R132, R4, R0, !PT ;  /* 0x0000000004847209 */ /* 0x000fe20007810000 */
[----:B------:R-:W-:Y:S01]  /*19f40*/  IMAD.MOV.U32 R0, RZ, RZ, 0x1 ;  /* 0x00000001ff007424 */ /* 0x000fe200078e00ff */
[----:B------:R-:W-:Y:S02]  /*19f50*/  MOV R2, 0x19f70 ;  /* 0x00019f7000027802 */ /* 0x000fe40000000f00 */
[----:B------:R-:W-:Y:S05]  /*19f60*/  CALL.REL.NOINC `($__internal_62_$__cuda_sm70_shflsync_bfly_p) ;  /* 0x00001f2000007944 */ /* 0x000fea0003c00000 */
[----:B------:R-:W-:-:S05]  /*19f70*/  BRA `(.L_x_3882) ;  /* 0xffff025000007947 */ /* 0x000fca000383ffff */
.L_x_3764:
        /* <DEDUP_REMOVED lines=9> */
.L_x_3765:
        /* <DEDUP_REMOVED lines=9> */
.L_x_3766:
        /* <DEDUP_REMOVED lines=17> */
.L_x_3769:
        /* <DEDUP_REMOVED lines=9> */
.L_x_3770:
        /* <DEDUP_REMOVED lines=9> */
.L_x_3771:
        /* <DEDUP_REMOVED lines=17> */
.L_x_3772:
[----:B------:R-:W-:Y:S02]  /*1a3e0*/  MOV R0, 0x2 ;  /* 0x0000000200007802 */ /* 0x000fe40000000f00 */
[----:B------:R-:W-:Y:S02]  /*1a3f0*/  MOV R2, 0x1a410 ;  /* 0x0001a41000027802 */ /* 0x000fe40000000f00 */
[----:B------:R-:W-:Y:S05]  /*1a400*/  CALL.REL.NOINC `($__internal_62_$__cuda_sm70_shflsync_bfly_p) ;  /* 0x00001a8000007944 */ /* 0x000fea0003c00000 */
[----:B------:R-:W-:-:S05]  /*1a410*/  BRA `(.L_x_3889) ;  /* 0xffff32b000007947 */ /* 0x000fca000383ffff */
.L_x_3773:
[----:B------:R-:W-:Y:S02]  /*1a420*/  MOV R0, 0x1 ;  /* 0x0000000100007802 */ /* 0x000fe40000000f00 */
        /* <DEDUP_REMOVED lines=12> */
.L_x_3776:
        /* <DEDUP_REMOVED lines=9> */
.L_x_3779:
[----:B------:R-:W-:Y:S01]  /*1a580*/  MOV R0, 0x1a5f0 ;  /* 0x0001a5f000007802 */ /* 0x000fe20000000f00 */
[----:B--2---:R-:W-:Y:S01]  /*1a590*/  IMAD.MOV.U32 R4, RZ, RZ, 0x181f ;  /* 0x0000181fff047424 */ /* 0x004fe200078e00ff */
[----:B------:R-:W-:Y:S01]  /*1a5a0*/  MOV R3, 0x1 ;  /* 0x0000000100037802 */ /* 0x000fe20000000f00 */
        /* <DEDUP_REMOVED lines=14> */
.L_x_3782:
[----:B------:R-:W-:Y:S01]  /*1a690*/  MOV R0, 0x1a700 ;  /* 0x0001a70000007802 */ /* 0x000fe20000000f00 */
[----:B------:R-:W-:Y:S01]  /*1a6a0*/  IMAD.MOV.U32 R132, RZ, RZ, 0x181f ;  /* 0x0000181fff847424 */ /* 0x000fe200078e00ff */
[----:B------:R-:W-:Y:S01]  /*1a6b0*/  MOV R3, RZ ;  /* 0x000000ff00037202 */ /* 0x000fe20000000f00 */
[----:B------:R-:W-:Y:S02]  /*1a6c0*/  IMAD.MOV.U32 R2, RZ, RZ, R134 ;  /* 0x000000ffff027224 */ /* 0x000fe400078e0086 */
[----:B------:R1:W-:Y:S04]  /*1a6d0*/  STL [R1+0x50], R0 ;  /* 0x0000500001007387 */ /* 0x0003e80000100800 */
[----:B------:R1:W-:Y:S02]  /*1a6e0*/  STL [R1+0x54], R132 ;  /* 0x0000548401007387 */ /* 0x0003e40000100800 */
[----:B-12---:R-:W-:Y:S05]  /*1a6f0*/  CALL.REL.NOINC `($__internal_63_$__cuda_sm70_shflsync_idx_p) ;  /* 0x000017f000007944 */ /* 0x006fea0003c00000 */
[----:B------:R1:W5:Y:S02]  /*1a700*/  LDL.LU R132, [R1+0x54] ;  /* 0x0000540001847983 */ /* 0x0003640000300800 */
[----:B-1---5:R-:W-:-:S05]  /*1a710*/  BRA `(.L_x_3893) ;  /* 0xffff5b3000007947 */ /* 0x022fca000383ffff */
.L_x_3783:
        /* <DEDUP_REMOVED lines=9> */
.L_x_3784:
[----:B------:R-:W-:Y:S01]  /*1a7b0*/  MOV R0, 0x1a820 ;  /* 0x0001a82000007802 */ /* 0x000fe20000000f00 */
[----:B------:R-:W-:Y:S01]  /*1a7c0*/  IMAD.MOV.U32 R132, RZ, RZ, 0x181f ;  /* 0x0000181fff847424 */ /* 0x000fe200078e00ff */
[----:B-1----:R-:W-:Y:S01]  /*1a7d0*/  MOV R3, 0x1 ;  /* 0x0000000100037802 */ /* 0x002fe20000000f00 */
[----:B------:R-:W-:Y:S02]  /*1a7e0*/  IMAD.MOV.U32 R2, RZ, RZ, R134 ;  /* 0x000000ffff027224 */ /* 0x000fe400078e0086 */
[----:B------:R1:W-:Y:S04]  /*1a7f0*/  STL [R1+0x50], R0 ;  /* 0x0000500001007387 */ /* 0x0003e80000100800 */
[----:B------:R1:W-:Y:S02]  /*1a800*/  STL [R1+0x54], R132 ;  /* 0x0000548401007387 */ /* 0x0003e40000100800 */
[----:B-1----:R-:W-:Y:S05]  /*1a810*/  CALL.REL.NOINC `($__internal_63_$__cuda_sm70_shflsync_idx_p) ;  /* 0x000016d000007944 */ /* 0x002fea0003c00000 */
        /* <DEDUP_REMOVED lines=10> */
.L_x_3785:
        /* <DEDUP_REMOVED lines=9> */
.L_x_3790:
        /* <DEDUP_REMOVED lines=9> */
.L_x_3795:
[----:B------:R-:W-:Y:S02]  /*1a9e0*/  MOV R0, 0x2 ;  /* 0x0000000200007802 */ /* 0x000fe40000000f00 */
[----:B------:R-:W-:Y:S02]  /*1a9f0*/  MOV R2, 0x1aa10 ;  /* 0x0001aa1000027802 */ /* 0x000fe40000000f00 */
[----:B-1-3--:R-:W-:Y:S05]  /*1aa00*/  CALL.REL.NOINC `($__internal_62_$__cuda_sm70_shflsync_bfly_p) ;  /* 0x0000148000007944 */ /* 0x00afea0003c00000 */
[----:B------:R-:W-:-:S05]  /*1aa10*/  BRA `(.L_x_3898) ;  /* 0xffff695000007947 */ /* 0x000fca000383ffff */
.L_x_3796:
        /* <DEDUP_REMOVED lines=10> */
[----:B------:R-:W-:Y:S03]  /*1aac0*/  MOV R2, 0x1aaf0 ;  /* 0x0001aaf000027802 */ /* 0x000fe60000000f00 */
[----:B------:R-:W-:Y:S02]  /*1aad0*/  IMAD.MOV.U32 R132, RZ, RZ, R4 ;  /* 0x000000ffff847224 */ /* 0x000fe400078e0004 */
[----:B------:R-:W-:Y:S05]  /*1aae0*/  CALL.REL.NOINC `($__internal_62_$__cuda_sm70_shflsync_bfly_p) ;  /* 0x000013a000007944 */ /* 0x000fea0003c00000 */
[----:B------:R-:W-:-:S05]  /*1aaf0*/  BRA `(.L_x_3899) ;  /* 0xffff68e000007947 */ /* 0x000fca000383ffff */
.L_x_3798:
[----:B------:R2:W5:Y:S01]  /*1ab00*/  LDL R132, [R1+0x60] ;  /* 0x0000600001847983 */ /* 0x0005620000100800 */
[----:B------:R-:W-:-:S02]  /*1ab10*/  MOV R0, 0x2 ;  /* 0x0000000200007802 */ /* 0x000fc40000000f00 */
[----:B------:R-:W-:Y:S02]  /*1ab20*/  MOV R2, 0x1ab40 ;  /* 0x0001ab4000027802 */ /* 0x000fe40000000f00 */
[----:B-12--5:R-:W-:Y:S05]  /*1ab30*/  CALL.REL.NOINC `($__internal_62_$__cuda_sm70_shflsync_bfly_p) ;  /* 0x0000135000007944 */ /* 0x026fea0003c00000 */
[----:B------:R-:W-:Y:S05]  /*1ab40*/  BRA `(.L_x_3900) ;  /* 0xffff81b000007947 */ /* 0x000fea000383ffff */
.L_x_3799:
[----:B------:R-:W-:Y:S01]  /*1ab50*/  IMAD.MOV.U32 R132, RZ, RZ, R4 ;  /* 0x000000ffff847224 */ /* 0x000fe200078e0004 */
[----:B------:R-:W-:Y:S02]  /*1ab60*/  MOV R0, 0x1 ;  /* 0x0000000100007802 */ /* 0x000fe40000000f00 */
[----:B------:R-:W-:Y:S02]  /*1ab70*/  MOV R2, 0x1ab90 ;  /* 0x0001ab9000027802 */ /* 0x000fe40000000f00 */
[----:B------:R-:W-:Y:S05]  /*1ab80*/  CALL.REL.NOINC `($__internal_62_$__cuda_sm70_shflsync_bfly_p) ;  /* 0x0000130000007944 */ /* 0x000fea0003c00000 */
[----:B------:R1:W5:Y:S01]  /*1ab90*/  LDL R132, [R1+0x5c] ;  /* 0x00005c0001847983 */ /* 0x0003620000100800 */
[----:B------:R-:W-:Y:S01]  /*1aba0*/  FADD.FTZ R4, R4, R0 ;  /* 0x0000000004047221 */ /* 0x000fe20000010000 */
[----:B------:R-:W-:Y:S02]  /*1abb0*/  MOV R0, 0x2 ;  /* 0x0000000200007802 */ /* 0x000fe40000000f00 */
[----:B------:R-:W-:Y:S02]  /*1abc0*/  MOV R2, 0x1abe0 ;  /* 0x0001abe000027802 */ /* 0x000fe40000000f00 */
[----:B-1---5:R-:W-:Y:S05]  /*1abd0*/  CALL.REL.NOINC `($__internal_62_$__cuda_sm70_shflsync_bfly_p) ;  /* 0x000012b000007944 */ /* 0x022fea0003c00000 */
[----:B------:R-:W2:Y:S02]  /*1abe0*/  LDL.LU R2, [R1+0x5c] ;  /* 0x00005c0001027983 */ /* 0x000ea40000300800 */
[----:B--2---:R-:W-:Y:S01]  /*1abf0*/  FADD.FTZ R5, R2, R0 ;  /* 0x0000000002057221 */ /* 0x004fe20000010000 */
[----:B------:R-:W-:-:S02]  /*1ac00*/  MOV R0, 0x1 ;  /* 0x0000000100007802 */ /* 0x000fc40000000f00 */
[----:B------:R-:W-:Y:S02]  /*1ac10*/  MOV R2, 0x1ac40 ;  /* 0x0001ac4000027802 */ /* 0x000fe40000000f00 */
[----:B------:R-:W-:Y:S02]  /*1ac20*/  MOV R132, R5 ;  /* 0x0000000500847202 */ /* 0x000fe40000000f00 */
[----:B------:R-:W-:Y:S05]  /*1ac30*/  CALL.REL.NOINC `($__internal_62_$__cuda_sm70_shflsync_bfly_p) ;  /* 0x0000125000007944 */ /* 0x000fea0003c00000 */
[----:B------:R-:W-:Y:S01]  /*1ac40*/  MOV R3, R0 ;  /* 0x0000000000037202 */ /* 0x000fe20000000f00 */
[----:B------:R-:W-:Y:S05]  /*1ac50*/  BRA `(.L_x_3901) ;  /* 0xffff813000007947 */ /* 0x000fea000383ffff */
.L_x_3806:
[----:B--234-:R-:W-:Y:S01]  /*1ac60*/  MOV R0, 0x1acd0 ;  /* 0x0001acd000007802 */ /* 0x01cfe20000000f00 */
        /* <DEDUP_REMOVED lines=8> */
.L_x_3807:
        /* <DEDUP_REMOVED lines=9> */
.L_x_3810:
[----:B--2---:R-:W-:Y:S01]  /*1ad80*/  MOV R0, 0x1adf0 ;  /* 0x0001adf000007802 */ /* 0x004fe20000000f00 */
[----:B---3--:R-:W-:Y:S01]  /*1ad90*/  IMAD.MOV.U32 R4, RZ, RZ, 0x181f ;  /* 0x0000181fff047424 */ /* 0x008fe200078e00ff */
[----:B------:R-:W-:Y:S01]  /*1ada0*/  MOV R3, 0x1 ;  /* 0x0000000100037802 */ /* 0x000fe20000000f00 */
[----:B------:R-:W-:Y:S02]  /*1adb0*/  IMAD.MOV.U32 R2, RZ, RZ, R5 ;  /* 0x000000ffff027224 */ /* 0x000fe400078e0005 */
[----:B------:R2:W-:Y:S04]  /*1adc0*/  STL [R1+0x50], R0 ;  /* 0x0000500001007387 */ /* 0x0005e80000100800 */
[----:B------:R2:W-:Y:S02]  /*1add0*/  STL [R1+0x54], R4 ;  /* 0x0000540401007387 */ /* 0x0005e40000100800 */
[----:B-12---:R-:W-:Y:S05]  /*1ade0*/  CALL.REL.NOINC `($__internal_63_$__cuda_sm70_shflsync_idx_p) ;  /* 0x0000110000007944 */ /* 0x006fea0003c00000 */
        /* <DEDUP_REMOVED lines=10> */
.L_x_3813:
[----:B--2---:R-:W-:Y:S01]  /*1ae90*/  MOV R0, 0x1af00 ;  /* 0x0001af0000007802 */ /* 0x004fe20000000f00 */
[----:B----4-:R-:W-:Y:S01]  /*1aea0*/  IMAD.MOV.U32 R4, RZ, RZ, 0x181f ;  /* 0x0000181fff047424 */ /* 0x010fe200078e00ff */
[----:B-1----:R-:W-:Y:S01]  /*1aeb0*/  MOV R3, 0x2 ;  /* 0x0000000200037802 */ /* 0x002fe20000000f00 */
[----:B------:R-:W-:Y:S02]  /*1aec0*/  IMAD.MOV.U32 R2, RZ, RZ, R5 ;  /* 0x000000ffff027224 */ /* 0x000fe400078e0005 */
[----:B------:R1:W-:Y:S04]  /*1aed0*/  STL [R1+0x50], R0 ;  /* 0x0000500001007387 */ /* 0x0003e80000100800 */
[----:B------:R1:W-:Y:S02]  /*1aee0*/  STL [R1+0x54], R4 ;  /* 0x0000540401007387 */ /* 0x0003e40000100800 */
[----:B-1-3--:R-:W-:Y:S05]  /*1aef0*/  CALL.REL.NOINC `($__internal_63_$__cuda_sm70_shflsync_idx_p) ;  /* 0x00000ff000007944 */ /* 0x00afea0003c00000 */
[----:B-----5:R1:W5:Y:S02]  /*1af00*/  LDL.LU R4, [R1+0x54] ;  /* 0x0000540001047983 */ /* 0x0203640000300800 */
[----:B-1---5:R-:W-:Y:S05]  /*1af10*/  BRA `(.L_x_3905) ;  /* 0xffff9f6000007947 */ /* 0x022fea000383ffff */
.L_x_3814:
[----:B--2---:R-:W-:Y:S01]  /*1af20*/  MOV R0, 0x1af90 ;  /* 0x0001af9000007802 */ /* 0x004fe20000000f00 */
[----:B-1----:R-:W-:Y:S01]  /*1af30*/  IMAD.MOV.U32 R6, RZ, RZ, 0x181f ;  /* 0x0000181fff067424 */ /* 0x002fe200078e00ff */
[----:B------:R-:W-:Y:S01]  /*1af40*/  MOV R3, 0x2 ;  /* 0x0000000200037802 */ /* 0x000fe20000000f00 */
[----:B------:R-:W-:-:S02]  /*1af50*/  IMAD.MOV.U32 R2, RZ, RZ, R14 ;  /* 0x000000ffff027224 */ /* 0x000fc400078e000e */
[----:B------:R1:W-:Y:S04]  /*1af60*/  STL [R1+0x50], R0 ;  /* 0x0000500001007387 */ /* 0x0003e80000100800 */
[----:B------:R1:W-:Y:S02]  /*1af70*/  STL [R1+0x54], R6 ;  /* 0x0000540601007387 */ /* 0x0003e40000100800 */
[----:B-1-34-:R-:W-:Y:S05]  /*1af80*/  CALL.REL.NOINC `($__internal_63_$__cuda_sm70_shflsync_idx_p) ;  /* 0x00000f6000007944 */ /* 0x01afea0003c00000 */
[----:B-----5:R1:W5:Y:S02]  /*1af90*/  LDL.LU R0, [R1+0x54] ;  /* 0x0000540001007983 */ /* 0x0203640000300800 */
[----:B-1---5:R-:W-:Y:S05]  /*1afa0*/  BRA `(.L_x_3906) ;  /* 0xffff9ef000007947 */ /* 0x022fea000383ffff */
.L_x_3817:
[----:B----4-:R-:W-:Y:S01]  /*1afb0*/  MOV R0, 0x1b020 ;  /* 0x0001b02000007802 */ /* 0x010fe20000000f00 */
[----:B---3--:R-:W-:Y:S01]  /*1afc0*/  IMAD.MOV.U32 R4, RZ, RZ, 0x181f ;  /* 0x0000181fff047424 */ /* 0x008fe200078e00ff */
[----:B-1----:R-:W-:Y:S01]  /*1afd0*/  MOV R3, 0x3 ;  /* 0x0000000300037802 */ /* 0x002fe20000000f00 */
        /* <DEDUP_REMOVED lines=14> */
.L_x_3819:
[----:B------:R-:W-:Y:S01]  /*1b0c0*/  MOV R0, 0x1b130 ;  /* 0x0001b13000007802 */ /* 0x000fe20000000f00 */
[----:B------:R-:W-:Y:S01]  /*1b0d0*/  IMAD.MOV.U32 R4, RZ, RZ, 0x1c1f ;  /* 0x00001c1fff047424 */ /* 0x000fe200078e00ff */
[----:B------:R-:W-:Y:S01]  /*1b0e0*/  MOV R3, RZ ;  /* 0x000000ff00037202 */ /* 0x000fe20000000f00 */
[----:B------:R-:W-:Y:S02]  /*1b0f0*/  IMAD.MOV.U32 R2, RZ, RZ, R5 ;  /* 0x000000ffff027224 */ /* 0x000fe400078e0005 */
[----:B------:R1:W-:Y:S04]  /*1b100*/  STL [R1+0x50], R0 ;  /* 0x0000500001007387 */ /* 0x0003e80000100800 */
[----:B------:R1:W-:Y:S02]  /*1b110*/  STL [R1+0x54], R4 ;  /* 0x0000540401007387 */ /* 0x0003e40000100800 */
[----:B-1----:R-:W-:Y:S05]  /*1b120*/  CALL.REL.NOINC `($__internal_63_$__cuda_sm70_shflsync_idx_p) ;  /* 0x00000dc000007944 */ /* 0x002fea0003c00000 */
[----:B-----5:R1:W5:Y:S02]  /*1b130*/  LDL.LU R4, [R1+0x54] ;  /* 0x0000540001047983 */ /* 0x0203640000300800 */
[----:B-1---5:R-:W-:Y:S05]  /*1b140*/  BRA `(.L_x_3908) ;  /* 0xffffa33000007947 */ /* 0x022fea000383ffff */
.L_x_3820:
[----:B------:R-:W-:Y:S01]  /*1b150*/  MOV R0, 0x1b1c0 ;  /* 0x0001b1c000007802 */ /* 0x000fe20000000f00 */
[----:B------:R-:W-:Y:S01]  /*1b160*/  IMAD.MOV.U32 R6, RZ, RZ, 0x1c1f ;  /* 0x00001c1fff067424 */ /* 0x000fe200078e00ff */
[----:B------:R-:W-:Y:S01]  /*1b170*/  MOV R3, RZ ;  /* 0x000000ff00037202 */ /* 0x000fe20000000f00 */
[----:B------:R-:W-:-:S02]  /*1b180*/  IMAD.MOV.U32 R2, RZ, RZ, R12 ;  /* 0x000000ffff027224 */ /* 0x000fc400078e000c */
[----:B------:R3:W-:Y:S04]  /*1b190*/  STL [R1+0x50], R0 ;  /* 0x0000500001007387 */ /* 0x0007e80000100800 */
[----:B------:R3:W-:Y:S02]  /*1b1a0*/  STL [R1+0x54], R6 ;  /* 0x0000540601007387 */ /* 0x0007e40000100800 */
[----:B-123--:R-:W-:Y:S05]  /*1b1b0*/  CALL.REL.NOINC `($__internal_63_$__cuda_sm70_shflsync_idx_p) ;  /* 0x00000d3000007944 */ /* 0x00efea0003c00000 */
[----:B-----5:R1:W5:Y:S02]  /*1b1c0*/  LDL.LU R0, [R1+0x54] ;  /* 0x0000540001007983 */ /* 0x0203640000300800 */
[----:B-1---5:R-:W-:Y:S05]  /*1b1d0*/  BRA `(.L_x_3909) ;  /* 0xffffa2c000007947 */ /* 0x022fea000383ffff */
.L_x_3823:
[----:B----4-:R-:W-:Y:S01]  /*1b1e0*/  MOV R0, 0x1b250 ;  /* 0x0001b25000007802 */ /* 0x010fe20000000f00 */
[----:B--2---:R-:W-:Y:S01]  /*1b1f0*/  IMAD.MOV.U32 R4, RZ, RZ, 0x1c1f ;  /* 0x00001c1fff047424 */ /* 0x004fe200078e00ff */
[----:B------:R-:W-:Y:S01]  /*1b200*/  MOV R3, 0x1 ;  /* 0x0000000100037802 */ /* 0x000fe20000000f00 */
[----:B------:R-:W-:Y:S02]  /*1b210*/  IMAD.MOV.U32 R2, RZ, RZ, R5 ;  /* 0x000000ffff027224 */ /* 0x000fe400078e0005 */
[----:B------:R2:W-:Y:S04]  /*1b220*/  STL [R1+0x50], R0 ;  /* 0x0000500001007387 */ /* 0x0005e80000100800 */
[----:B------:R2:W-:Y:S02]  /*1b230*/  STL [R1+0x54], R4 ;  /* 0x0000540401007387 */ /* 0x0005e40000100800 */
[----:B-123--:R-:W-:Y:S05]  /*1b240*/  CALL.REL.NOINC `($__internal_63_$__cuda_sm70_shflsync_idx_p) ;  /* 0x00000ca000007944 */ /* 0x00efea0003c00000 */
        /* <DEDUP_REMOVED lines=10> */
.L_x_3827:
        /* <DEDUP_REMOVED lines=9> */
.L_x_3828:
        /* <DEDUP_REMOVED lines=9> */
.L_x_3831:
[----:B----4-:R-:W-:Y:S01]  /*1b410*/  MOV R0, 0x1b480 ;  /* 0x0001b48000007802 */ /* 0x010fe20000000f00 */
[----:B--2---:R-:W-:Y:S01]  /*1b420*/  IMAD.MOV.U32 R4, RZ, RZ, 0x181f ;  /* 0x0000181fff047424 */ /* 0x004fe200078e00ff */
[----:B-1----:R-:W-:Y:S01]  /*1b430*/  MOV R3, 0x1 ;  /* 0x0000000100037802 */ /* 0x002fe20000000f00 */
[----:B------:R-:W-:Y:S02]  /*1b440*/  IMAD.MOV.U32 R2, RZ, RZ, R5 ;  /* 0x000000ffff027224 */ /* 0x000fe400078e0005 */
[----:B------:R1:W-:Y:S04]  /*1b450*/  STL [R1+0x50], R0 ;  /* 0x0000500001007387 */ /* 0x0003e80000100800 */
[----:B------:R1:W-:Y:S02]  /*1b460*/  STL [R1+0x54], R4 ;  /* 0x0000540401007387 */ /* 0x0003e40000100800 */
[----:B-1-3--:R-:W-:Y:S05]  /*1b470*/  CALL.REL.NOINC `($__internal_63_$__cuda_sm70_shflsync_idx_p) ;  /* 0x00000a7000007944 */ /* 0x00afea0003c00000 */
        /* <DEDUP_REMOVED lines=10> */
.L_x_3834:
[----:B----4-:R-:W-:Y:S01]  /*1b520*/  MOV R0, 0x1b590 ;  /* 0x0001b59000007802 */ /* 0x010fe20000000f00 */
[----:B------:R-:W-:Y:S01]  /*1b530*/  IMAD.MOV.U32 R4, RZ, RZ, 0x181f ;  /* 0x0000181fff047424 */ /* 0x000fe200078e00ff */
[----:B-1----:R-:W-:Y:S01]  /*1b540*/  MOV R3, 0x2 ;  /* 0x0000000200037802 */ /* 0x002fe20000000f00 */
[----:B------:R-:W-:Y:S02]  /*1b550*/  IMAD.MOV.U32 R2, RZ, RZ, R5 ;  /* 0x000000ffff027224 */ /* 0x000fe400078e0005 */
[----:B------:R1:W-:Y:S04]  /*1b560*/  STL [R1+0x50], R0 ;  /* 0x0000500001007387 */ /* 0x0003e80000100800 */
[----:B------:R1:W-:Y:S02]  /*1b570*/  STL [R1+0x54], R4 ;  /* 0x0000540401007387 */ /* 0x0003e40000100800 */
[----:B-123--:R-:W-:Y:S05]  /*1b580*/  CALL.REL.NOINC `($__internal_63_$__cuda_sm70_shflsync_idx_p) ;  /* 0x0000096000007944 */ /* 0x00efea0003c00000 */
[----:B-----5:R1:W5:Y:S02]  /*1b590*/  LDL.LU R4, [R1+0x54] ;  /* 0x0000540001047983 */ /* 0x0203640000300800 */
[----:B-1---5:R-:W-:Y:S05]  /*1b5a0*/  BRA `(.L_x_3914) ;  /* 0xffffc44000007947 */ /* 0x022fea000383ffff */
.L_x_3835:
[----:B----4-:R-:W-:Y:S01]  /*1b5b0*/  MOV R0, 0x1b620 ;  /* 0x0001b62000007802 */ /* 0x010fe20000000f00 */
[----:B-1----:R-:W-:Y:S01]  /*1b5c0*/  IMAD.MOV.U32 R6, RZ, RZ, 0x181f ;  /* 0x0000181fff067424 */ /* 0x002fe200078e00ff */
[----:B------:R-:W-:Y:S01]  /*1b5d0*/  MOV R3, 0x2 ;  /* 0x0000000200037802 */ /* 0x000fe20000000f00 */
[----:B------:R-:W-:-:S02]  /*1b5e0*/  IMAD.MOV.U32 R2, RZ, RZ, R14 ;  /* 0x000000ffff027224 */ /* 0x000fc400078e000e */
[----:B------:R1:W-:Y:S04]  /*1b5f0*/  STL [R1+0x50], R0 ;  /* 0x0000500001007387 */ /* 0x0003e80000100800 */
[----:B------:R1:W-:Y:S02]  /*1b600*/  STL [R1+0x54], R6 ;  /* 0x0000540601007387 */ /* 0x0003e40000100800 */
[----:B-123--:R-:W-:Y:S05]  /*1b610*/  CALL.REL.NOINC `($__internal_63_$__cuda_sm70_shflsync_idx_p) ;  /* 0x000008d000007944 */ /* 0x00efea0003c00000 */
[----:B-----5:R1:W5:Y:S02]  /*1b620*/  LDL.LU R0, [R1+0x54] ;  /* 0x0000540001007983 */ /* 0x0203640000300800 */
[----:B-1---5:R-:W-:Y:S05]  /*1b630*/  BRA `(.L_x_3915) ;  /* 0xffffc3d000007947 */ /* 0x022fea000383ffff */
.L_x_3838:
[----:B------:R-:W-:Y:S01]  /*1b640*/  MOV R0, 0x1b6b0 ;  /* 0x0001b6b000007802 */ /* 0x000fe20000000f00 */
[----:B--2---:R-:W-:Y:S01]  /*1b650*/  IMAD.MOV.U32 R4, RZ, RZ, 0x181f ;  /* 0x0000181fff047424 */ /* 0x004fe200078e00ff */
[----:B-1----:R-:W-:Y:S01]  /*1b660*/  MOV R3, 0x3 ;  /* 0x0000000300037802 */ /* 0x002fe20000000f00 */
        /* <DEDUP_REMOVED lines=14> */
.L_x_3840:
        /* <DEDUP_REMOVED lines=9> */
.L_x_3841:
[----:B------:R-:W-:Y:S01]  /*1b7e0*/  MOV R0, 0x1b850 ;  /* 0x0001b85000007802 */ /* 0x000fe20000000f00 */
[----:B------:R-:W-:Y:S01]  /*1b7f0*/  IMAD.MOV.U32 R4, RZ, RZ, 0x1f ;  /* 0x0000001fff047424 */ /* 0x000fe200078e00ff */
[----:B------:R-:W-:Y:S01]  /*1b800*/  MOV R3, 0x1 ;  /* 0x0000000100037802 */ /* 0x000fe20000000f00 */
[----:B------:R-:W-:-:S02]  /*1b810*/  IMAD.MOV.U32 R2, RZ, RZ, R106 ;  /* 0x000000ffff027224 */ /* 0x000fc400078e006a */
[----:B------:R3:W-:Y:S04]  /*1b820*/  STL [R1+0x50], R0 ;  /* 0x0000500001007387 */ /* 0x0007e80000100800 */
[----:B------:R3:W-:Y:S02]  /*1b830*/  STL [R1+0x54], R4 ;  /* 0x0000540401007387 */ /* 0x0007e40000100800 */
[----:B-123--:R-:W-:Y:S05]  /*1b840*/  CALL.REL.NOINC `($__internal_63_$__cuda_sm70_shflsync_idx_p) ;  /* 0x000006a000007944 */ /* 0x00efea0003c00000 */
[----:B------:R1:W5:Y:S02]  /*1b850*/  LDL.LU R8, [R1+0x54] ;  /* 0x0000540001087983 */ /* 0x0003640000300800 */
[----:B-1---5:R-:W-:Y:S05]  /*1b860*/  BRA `(.L_x_3918) ;  /* 0xffffc67000007947 */ /* 0x022fea000383ffff */
.L_x_3842:
[----:B------:R-:W-:Y:S02]  /*1b870*/  MOV R3, 0x1 ;  /* 0x0000000100037802 */ /* 0x000fe40000000f00 */
[----:B------:R-:W-:Y:S02]  /*1b880*/  MOV R2, 0x1b8a0 ;  /* 0x0001b8a000027802 */ /* 0x000fe40000000f00 */
[----:B-1234-:R-:W-:Y:S05]  /*1b890*/  CALL.REL.NOINC `($__internal_64_$__cuda_sm70_shflsync_up_p) ;  /* 0x0000072000007944 */ /* 0x01efea0003c00000 */
[----:B------:R-:W-:Y:S05]  /*1b8a0*/  BRA `(.L_x_3919) ;  /* 0xffffc76000007947 */ /* 0x000fea000383ffff */
.L_x_3843:
[----:B------:R-:W-:Y:S02]  /*1b8b0*/  MOV R3, 0x2 ;  /* 0x0000000200037802 */ /* 0x000fe40000000f00 */
[----:B------:R-:W-:-:S02]  /*1b8c0*/  MOV R2, 0x1b8e0 ;  /* 0x0001b8e000027802 */ /* 0x000fc40000000f00 */
[----:B--2-4-:R-:W-:Y:S05]  /*1b8d0*/  CALL.REL.NOINC `($__internal_64_$__cuda_sm70_shflsync_up_p) ;  /* 0x000006e000007944 */ /* 0x014fea0003c00000 */
[----:B------:R-:W-:Y:S02]  /*1b8e0*/  SEL R3, R4, RZ, P1 ;  /* 0x000000ff04037207 */ /* 0x000fe40000800000 */
[----:B------:R-:W-:-:S03]  /*1b8f0*/  MOV R2, 0x1b930 ;  /* 0x0001b93000027802 */ /* 0x000fc60000000f00 */
[----:B------:R-:W-:Y:S02]  /*1b900*/  IMAD.IADD R0, R0, 0x1, R3 ;  /* 0x0000000100007824 */ /* 0x000fe400078e0203 */
[----:B------:R-:W-:Y:S02]  /*1b910*/  IMAD.MOV.U32 R3, RZ, RZ, 0x4 ;  /* 0x00000004ff037424 */ /* 0x000fe400078e00ff */
        /* <DEDUP_REMOVED lines=22> */
.L_x_3847:
[----:B------:R-:W-:Y:S02]  /*1ba80*/  MOV R3, 0x1 ;  /* 0x0000000100037802 */ /* 0x000fe40000000f00 */
[----:B------:R-:W-:-:S02]  /*1ba90*/  MOV R2, 0x1bab0 ;  /* 0x0001bab000027802 */ /* 0x000fc40000000f00 */
[----:B------:R-:W-:Y:S05]  /*1baa0*/  CALL.REL.NOINC `($__internal_64_$__cuda_sm70_shflsync_up_p) ;  /* 0x0000051000007944 */ /* 0x000fea0003c00000 */
[----:B------:R-:W-:Y:S01]  /*1bab0*/  MOV R2, R4 ;  /* 0x0000000400027202 */ /* 0x000fe20000000f00 */
[----:B------:R-:W-:Y:S05]  /*1bac0*/  BRA `(.L_x_3921) ;  /* 0xffffc7a000007947 */ /* 0x000fea000383ffff */
.L_x_3848:
[----:B------:R-:W-:Y:S02]  /*1bad0*/  MOV R3, 0x2 ;  /* 0x0000000200037802 */ /* 0x000fe40000000f00 */
[----:B------:R-:W-:-:S02]  /*1bae0*/  MOV R2, 0x1bb00 ;  /* 0x0001bb0000027802 */ /* 0x000fc40000000f00 */
        /* <DEDUP_REMOVED lines=27> */
.L_x_3850:
[----:B------:R-:W-:Y:S02]  /*1bca0*/  SEL R0, RZ, 0x1, P0 ;  /* 0x00000001ff007807 */ /* 0x000fe40000000000 */
[----:B------:R-:W-:-:S02]  /*1bcb0*/  MOV R2, 0x1bcd0 ;  /* 0x0001bcd000027802 */ /* 0x000fc40000000f00 */
[----:B-1----:R-:W-:Y:S05]  /*1bcc0*/  CALL.REL.NOINC `($__internal_65_$__cuda_sm70_votesync_ballot) ;  /* 0x0000035000007944 */ /* 0x002fea0003c00000 */
[----:B------:R-:W-:Y:S01]  /*1bcd0*/  MOV R5, R0 ;  /* 0x0000000000057202 */ /* 0x000fe20000000f00 */
[----:B------:R-:W-:Y:S05]  /*1bce0*/  BRA `(.L_x_3923) ;  /* 0xffffc71000007947 */ /* 0x000fea000383ffff */
.L_x_3851:
[----:B--2---:R-:W-:Y:S01]  /*1bcf0*/  IMAD.MOV.U32 R2, RZ, RZ, R6 ;  /* 0x000000ffff027224 */ /* 0x004fe200078e0006 */
[----:B------:R-:W-:Y:S01]  /*1bd00*/  MOV R6, 0x1bd60 ;  /* 0x0001bd6000067802 */ /* 0x000fe20000000f00 */
[----:B------:R-:W-:Y:S01]  /*1bd10*/  IMAD.MOV.U32 R10, RZ, RZ, 0x1f ;  /* 0x0000001fff0a7424 */ /* 0x000fe200078e00ff */
[----:B------:R-:W-:-:S03]  /*1bd20*/  MOV R3, R0 ;  /* 0x0000000000037202 */ /* 0x000fc60000000f00 */
[----:B------:R2:W-:Y:S04]  /*1bd30*/  STL [R1+0x50], R6 ;  /* 0x0000500601007387 */ /* 0x0005e80000100800 */
[----:B------:R2:W-:Y:S02]  /*1bd40*/  STL [R1+0x54], R10 ;  /* 0x0000540a01007387 */ /* 0x0005e40000100800 */
[----:B-12---:R-:W-:Y:S05]  /*1bd50*/  CALL.REL.NOINC `($__internal_63_$__cuda_sm70_shflsync_idx_p) ;  /* 0x0000019000007944 */ /* 0x006fea0003c00000 */
[----:B------:R-:W-:Y:S01]  /*1bd60*/  IMAD.MOV.U32 R2, RZ, RZ, R7 ;  /* 0x000000ffff027224 */ /* 0x000fe200078e0007 */
[----:B------:R-:W-:Y:S01]  /*1bd70*/  MOV R6, 0x1bde0 ;  /* 0x0001bde000067802 */ /* 0x000fe20000000f00 */
[----:B------:R-:W-:Y:S01]  /*1bd80*/  IMAD.MOV.U32 R7, RZ, RZ, 0x1f ;  /* 0x0000001fff077424 */ /* 0x000fe200078e00ff */
[----:B------:R1:W5:Y:S02]  /*1bd90*/  LDL.LU R10, [R1+0x54] ;  /* 0x00005400010a7983 */ /* 0x0003640000300800 */
[----:B-----5:R-:W-:Y:S02]  /*1bda0*/  MOV R3, R0 ;  /* 0x0000000000037202 */ /* 0x020fe40000000f00 */
[----:B------:R1:W-:Y:S04]  /*1bdb0*/  STL [R1+0x50], R6 ;  /* 0x0000500601007387 */ /* 0x0003e80000100800 */
[----:B------:R1:W-:Y:S02]  /*1bdc0*/  STL [R1+0x54], R7 ;  /* 0x0000540701007387 */ /* 0x0003e40000100800 */
[----:B-1----:R-:W-:Y:S05]  /*1bdd0*/  CALL.REL.NOINC `($__internal_63_$__cuda_sm70_shflsync_idx_p) ;  /* 0x0000011000007944 */ /* 0x002fea0003c00000 */
[----:B------:R1:W5:Y:S02]  /*1bde0*/  LDL.LU R7, [R1+0x54] ;  /* 0x0000540001077983 */ /* 0x0003640000300800 */
[----:B-1---5:R-:W-:Y:S05]  /*1bdf0*/  BRA `(.L_x_3924) ;  /* 0xffffc67000007947 */ /* 0x022fea000383ffff */
.L_x_3854:
[----:B------:R-:W-:Y:S01]  /*1be00*/  MOV R3, R0 ;  /* 0x0000000000037202 */ /* 0x000fe20000000f00 */
[----:B--2---:R-:W-:Y:S01]  /*1be10*/  IMAD.MOV.U32 R2, RZ, RZ, R4 ;  /* 0x000000ffff027224 */ /* 0x004fe200078e0004 */
[----:B------:R-:W-:Y:S01]  /*1be20*/  MOV R0, 0x1be70 ;  /* 0x0001be7000007802 */ /* 0x000fe20000000f00 */
[----:B-1----:R-:W-:-:S04]  /*1be30*/  IMAD.MOV.U32 R4, RZ, RZ, 0x1f ;  /* 0x0000001fff047424 */ /* 0x002fc800078e00ff */
[----:B------:R1:W-:Y:S04]  /*1be40*/  STL [R1+0x50], R0 ;  /* 0x0000500001007387 */ /* 0x0003e80000100800 */
[----:B------:R1:W-:Y:S02]  /*1be50*/  STL [R1+0x54], R4 ;  /* 0x0000540401007387 */ /* 0x0003e40000100800 */
[----:B-1--4-:R-:W-:Y:S05]  /*1be60*/  CALL.REL.NOINC `($__internal_63_$__cuda_sm70_shflsync_idx_p) ;  /* 0x0000008000007944 */ /* 0x012fea0003c00000 */
[----:B------:R1:W5:Y:S02]  /*1be70*/  LDL.LU R11, [R1+0x54] ;  /* 0x00005400010b7983 */ /* 0x0003640000300800 */
[----:B-1---5:R-:W-:Y:S05]  /*1be80*/  BRA `(.L_x_3853) ;  /* 0xffffc64000007947 */ /* 0x022fea000383ffff */
        .weak           $__internal_62_$__cuda_sm70_shflsync_bfly_p
        .type           $__internal_62_$__cuda_sm70_shflsync_bfly_p,@function
        .size           $__internal_62_$__cuda_sm70_shflsync_bfly_p,($__internal_63_$__cuda_sm70_shflsync_idx_p - $__internal_62_$__cuda_sm70_shflsync_bfly_p)
$__internal_62_$__cuda_sm70_shflsync_bfly_p:
[----:B------:R-:W-:Y:S02]  /*1be90*/  MOV R137, 0xffffffff ;  /* 0xffffffff00897802 */ /* 0x000fe40000000f00 */
[----:B------:R-:W-:Y:S02]  /*1bea0*/  MOV R3, 0x1f ;  /* 0x0000001f00037802 */ /* 0x000fe40000000f00 */
[----:B------:R-:W-:Y:S04]  /*1beb0*/  WARPSYNC R137 ;  /* 0x0000008900007348 */ /* 0x000fe80003800000 */
[----:B------:R1:W2:Y:S02]  /*1bec0*/  SHFL.BFLY PT, R0, R132, R0, R3 ;  /* 0x0c00000084007389 */ /* 0x0002a400000e0003 */
[----:B-1----:R-:W-:-:S04]  /*1bed0*/  MOV R3, 0x0 ;  /* 0x0000000000037802 */ /* 0x002fc80000000f00 */
[----:B--2---:R-:W-:Y:S05]  /*1bee0*/  RET.REL.NODEC R2 `(_ZN7cutlass13device_kernelIN5flash19enable_sm80_to_sm89INS1_16FlashAttnFwdSm80INS1_25CollectiveMainloopFwdSm80ILi8ELi1ELb1EN4cute5tupleIJNS5_1CILi128EEENS7_ILi48EEENS7_ILi256EEEEEELi256ENS_6half_tEfNS_4arch4Sm80ELb0ELb1ELb0ELb1ELb1ELb0ELb1ELb1EEENS1_21CollectiveEpilogueFwdINS6_IJS8_SA_S9_EEENS6_IJNS7_ILi1EEESI_SI_EEESC_SE_Li256ELb1ELb1ELb1ELb0EEENS1_36VarlenDynamicPersistentTileSchedulerILi128ELi48ELi256ELi256ELb1ELb1ELb0ELb1ELb0ELb1EEEEEEEEEvNT_6ParamsE) ;  /* 0xfffe411002007950 */ /* 0x004fea0003c3ffff */
        .weak           $__internal_63_$__cuda_sm70_shflsync_idx_p
        .type           $__internal_63_$__cuda_sm70_shflsync_idx_p,@function
        .size           $__internal_63_$__cuda_sm70_shflsync_idx_p,($__internal_64_$__cuda_sm70_shflsync_up_p - $__internal_63_$__cuda_sm70_shflsync_idx_p)
$__internal_63_$__cuda_sm70_shflsync_idx_p:
        /* <DEDUP_REMOVED lines=12> */
[----:B-1----:R-:W-:Y:S05]  /*1bfb0*/  RET.REL.NODEC R2 `(_ZN7cutlass13device_kernelIN5flash19enable_sm80_to_sm89INS1_16FlashAttnFwdSm80INS1_25CollectiveMainloopFwdSm80ILi8ELi1ELb1EN4cute5tupleIJNS5_1CILi128EEENS7_ILi48EEENS7_ILi256EEEEEELi256ENS_6half_tEfNS_4arch4Sm80ELb0ELb1ELb0ELb1ELb1ELb0ELb1ELb1EEENS1_21CollectiveEpilogueFwdINS6_IJS8_SA_S9_EEENS6_IJNS7_ILi1EEESI_SI_EEESC_SE_Li256ELb1ELb1ELb1ELb0EEENS1_36VarlenDynamicPersistentTileSchedulerILi128ELi48ELi256ELi256ELb1ELb1ELb0ELb1ELb0ELb1EEEEEEEEEvNT_6ParamsE) ;  /* 0xfffe404002007950 */ /* 0x002fea0003c3ffff */
        .weak           $__internal_64_$__cuda_sm70_shflsync_up_p
        .type           $__internal_64_$__cuda_sm70_shflsync_up_p,@function
        .size           $__internal_64_$__cuda_sm70_shflsync_up_p,($__internal_65_$__cuda_sm70_votesync_ballot - $__internal_64_$__cuda_sm70_shflsync_up_p)
$__internal_64_$__cuda_sm70_shflsync_up_p:
[----:B------:R-:W-:Y:S02]  /*1bfc0*/  MOV R4, RZ ;  /* 0x000000ff00047202 */ /* 0x000fe40000000f00 */
[----:B------:R-:W-:-:S04]  /*1bfd0*/  MOV R10, 0xffffffff ;  /* 0xffffffff000a7802 */ /* 0x000fc80000000f00 */
[----:B------:R-:W-:Y:S04]  /*1bfe0*/  WARPSYNC R10 ;  /* 0x0000000a00007348 */ /* 0x000fe80003800000 */
[----:B------:R1:W2:Y:S02]  /*1bff0*/  SHFL.UP PT, R4, R0, R3, R4 ;  /* 0x0400000300047389 */ /* 0x0002a400000e0004 */
[----:B-1----:R-:W-:-:S04]  /*1c000*/  MOV R3, 0x0 ;  /* 0x0000000000037802 */ /* 0x002fc80000000f00 */
[----:B--2---:R-:W-:Y:S05]  /*1c010*/  RET.REL.NODEC R2 `(_ZN7cutlass13device_kernelIN5flash19enable_sm80_to_sm89INS1_16FlashAttnFwdSm80INS1_25CollectiveMainloopFwdSm80ILi8ELi1ELb1EN4cute5tupleIJNS5_1CILi128EEENS7_ILi48EEENS7_ILi256EEEEEELi256ENS_6half_tEfNS_4arch4Sm80ELb0ELb1ELb0ELb1ELb1ELb0ELb1ELb1EEENS1_21CollectiveEpilogueFwdINS6_IJS8_SA_S9_EEENS6_IJNS7_ILi1EEESI_SI_EEESC_SE_Li256ELb1ELb1ELb1ELb0EEENS1_36VarlenDynamicPersistentTileSchedulerILi128ELi48ELi256ELi256ELb1ELb1ELb0ELb1ELb0ELb1EEEEEEEEEvNT_6ParamsE) ;  /* 0xfffe3fe002007950 */ /* 0x004fea0003c3ffff */
        .weak           $__internal_65_$__cuda_sm70_votesync_ballot
        .type           $__internal_65_$__cuda_sm70_votesync_ballot,@function
        .size           $__internal_65_$__cuda_sm70_votesync_ballot,(.L_x_6541 - $__internal_65_$__cuda_sm70_votesync_ballot)
$__internal_65_$__cuda_sm70_votesync_ballot:
[----:B------:R-:W-:Y:S01]  /*1c020*/  ISETP.NE.U32.AND P0, PT, R0, 0x1, PT ;  /* 0x000000010000780c */ /* 0x000fe20003f05070 */
[----:B------:R-:W-:-:S04]  /*1c030*/  IMAD.MOV.U32 R3, RZ, RZ, -0x1 ;  /* 0xffffffffff037424 */ /* 0x000fc800078e00ff */
[----:B------:R-:W-:Y:S08]  /*1c040*/  WARPSYNC R3 ;  /* 0x0000000300007348 */ /* 0x000ff00003800000 */
[----:B------:R-:W-:-:S04]  /*1c050*/  VOTE.ANY R0, PT, !P0 ;  /* 0x0000000000007806 */ /* 0x000fc800040e0100 */
[----:B------:R-:W-:Y:S01]  /*1c060*/  LOP3.LUT R0, R0, R3, RZ, 0xc0, !PT ;  /* 0x0000000300007212 */ /* 0x000fe200078ec0ff */
[----:B------:R-:W-:-:S04]  /*1c070*/  IMAD.MOV.U32 R3, RZ, RZ, 0x0 ;  /* 0x00000000ff037424 */ /* 0x000fc800078e00ff */
[----:B------:R-:W-:Y:S05]  /*1c080*/  RET.REL.NODEC R2 `(_ZN7cutlass13device_kernelIN5flash19enable_sm80_to_sm89INS1_16FlashAttnFwdSm80INS1_25CollectiveMainloopFwdSm80ILi8ELi1ELb1EN4cute5tupleIJNS5_1CILi128EEENS7_ILi48EEENS7_ILi256EEEEEELi256ENS_6half_tEfNS_4arch4Sm80ELb0ELb1ELb0ELb1ELb1ELb0ELb1ELb1EEENS1_21CollectiveEpilogueFwdINS6_IJS8_SA_S9_EEENS6_IJNS7_ILi1EEESI_SI_EEESC_SE_Li256ELb1ELb1ELb1ELb0EEENS1_36VarlenDynamicPersistentTileSchedulerILi128ELi48ELi256ELi256ELb1ELb1ELb0ELb1ELb0ELb1EEEEEEEEEvNT_6ParamsE) ;  /* 0xfffe3f7002007950 */ /* 0x000fea0003c3ffff */
.L_x_3925:
        /* <DEDUP_REMOVED lines=15> */
.L_x_6541:


//--------------------- .text._ZN7cutlass13device_kernelIN5flash19enable_sm80_to_sm89INS1_16FlashAttnFwdSm80INS1_25CollectiveMainloopFwdSm80ILi8ELi1ELb0EN4cute5tupleIJNS5_1CILi128EEENS7_ILi32EEENS7_ILi256EEEEEELi256ENS_6half_tEfNS_4arch4Sm80ELb0ELb1ELb0ELb1ELb1ELb1ELb1ELb1EEENS1_21CollectiveEpilogueFwdINS6_IJS8_SA_S9_EEENS6_IJNS7_ILi1EEESI_SI_EEESC_SE_Li256ELb1ELb1ELb1ELb0EEENS1_36VarlenDynamicPersistentTileSchedulerILi128ELi32ELi256ELi256ELb1ELb1ELb0ELb1ELb0ELb1EEEEEEEEEvNT_6ParamsE --------------------------
	.section	.text._ZN7cutlass13device_kernelIN5flash19enable_sm80_to_sm89INS1_16FlashAttnFwdSm80INS1_25CollectiveMainloopFwdSm80ILi8ELi1ELb0EN4cute5tupleIJNS5_1CILi128EEENS7_ILi32EEENS7_ILi256EEEEEELi256ENS_6half_tEfNS_4arch4Sm80ELb0ELb1ELb0ELb1ELb1ELb1ELb1ELb1EEENS1_21CollectiveEpilogueFwdINS6_IJS8_SA_S9_EEENS6_IJNS7_ILi1EEESI_SI_EEESC_SE_Li256ELb1ELb1ELb1ELb0EEENS1_36VarlenDynamicPersistentTileSchedulerILi128ELi32ELi256ELi256ELb1ELb1ELb0ELb1ELb0ELb1EEEEEEEEEvNT_6ParamsE,"ax",@progbits
	.sectioninfo	@"SHI_REGISTERS=255"
	.align	128
.text._ZN7cutlass13device_kernelIN5flash19enable_sm80_to_sm89INS1_16FlashAttnFwdSm80INS1_25CollectiveMainloopFwdSm80ILi8ELi1ELb0EN4cute5tupleIJNS5_1CILi128EEENS7_ILi32EEENS7_ILi256EEEEEELi256ENS_6half_tEfNS_4arch4Sm80ELb0ELb1ELb0ELb1ELb1ELb1ELb1ELb1EEENS1_21CollectiveEpilogueFwdINS6_IJS8_SA_S9_EEENS6_IJNS7_ILi1EEESI_SI_EEESC_SE_Li256ELb1ELb1ELb1ELb0EEENS1_36VarlenDynamicPersistentTileSchedulerILi128ELi32ELi256ELi256ELb1ELb1ELb0ELb1ELb0ELb1EEEEEEEEEvNT_6ParamsE:
        .type           _ZN7cutlass13device_kernelIN5flash19enable_sm80_to_sm89INS1_16FlashAttnFwdSm80INS1_25CollectiveMainloopFwdSm80ILi8ELi1ELb0EN4cute5tupleIJNS5_1CILi128EEENS7_ILi32EEENS7_ILi256EEEEEELi256ENS_6half_tEfNS_4arch4Sm80ELb0ELb1ELb0ELb1ELb1ELb1ELb1ELb1EEENS1_21CollectiveEpilogueFwdINS6_IJS8_SA_S9_EEENS6_IJNS7_ILi1EEESI_SI_EEESC_SE_Li256ELb1ELb1ELb1ELb0EEENS1_36VarlenDynamicPersistentTileSchedulerILi128ELi32ELi256ELi256ELb1ELb1ELb0ELb1ELb0ELb1EEEEEEEEEvNT_6ParamsE,@function
        .size           _ZN7cutlass13device_kernelIN5flash19enable_sm80_to_sm89INS1_16FlashAttnFwdSm80INS1_25CollectiveMainloopFwdSm80ILi8ELi1ELb0EN4cute5tupleIJNS5_1CILi128EEENS7_ILi32EEENS7_ILi256EEEEEELi256ENS_6half_tEfNS_4arch4Sm80ELb0ELb1ELb0ELb1ELb1ELb1ELb1ELb1EEENS1_21CollectiveEpilogueFwdINS6_IJS8_SA_S9_EEENS6_IJNS7_ILi1EEESI_SI_EEESC_SE_Li256ELb1ELb1ELb1ELb0EEENS1_36VarlenDynamicPersistentTileSchedulerILi128ELi32ELi256ELi256ELb1ELb1ELb0ELb1ELb0ELb1EEEEEEEEEvNT_6ParamsE,(.L_x_6546 - _ZN7cutlass13device_kernelIN5flash19enable_sm80_to_sm89INS1_16FlashAttnFwdSm80INS1_25CollectiveMainloopFwdSm80ILi8ELi1ELb0EN4cute5tupleIJNS5_1CILi128EEENS7_ILi32EEENS7_ILi256EEEEEELi256ENS_6half_tEfNS_4arch4Sm80ELb0ELb1ELb0ELb1ELb1ELb1ELb1ELb1EEENS1_21CollectiveEpilogueFwdINS6_IJS8_SA_S9_EEENS6_IJNS7_ILi1EEESI_SI_EEESC_SE_Li256ELb1ELb1ELb1ELb0EEENS1_36VarlenDynamicPersistentTileSchedulerILi128ELi32ELi256ELi256ELb1ELb1ELb0ELb1ELb0ELb1EEEEEEEEEvNT_6ParamsE)
        .other          _ZN7cutlass13device_kernelIN5flash19enable_sm80_to_sm89INS1_16FlashAttnFwdSm80INS1_25CollectiveMainloopFwdSm80ILi8ELi1ELb0EN4cute5tupleIJNS5_1CILi128EEENS7_ILi32EEENS7_ILi256EEEEEELi256ENS_6half_tEfNS_4arch4Sm80ELb0ELb1ELb0ELb1ELb1ELb1ELb1ELb1EEENS1_21CollectiveEpilogueFwdINS6_IJS8_SA_S9_EEENS6_IJNS7_ILi1EEESI_SI_EEESC_SE_Li256ELb1ELb1ELb1ELb0EEENS1_36VarlenDynamicPersistentTileSchedulerILi128ELi32ELi256ELi256ELb1ELb1ELb0ELb1ELb0ELb1EEEEEEEEEvNT_6ParamsE,@"STO_CUDA_ENTRY STV_DEFAULT"
_ZN7cutlass13device_kernelIN5flash19enable_sm80_to_sm89INS1_16FlashAttnFwdSm80INS1_25CollectiveMainloopFwdSm80ILi8ELi1ELb0EN4cute5tupleIJNS5_1CILi128EEENS7_ILi32EEENS7_ILi256EEEEEELi256ENS_6half_tEfNS_4arch4Sm80ELb0ELb1ELb0ELb1ELb1ELb1ELb1ELb1EEENS1_21CollectiveEpilogueFwdINS6_IJS8_SA_S9_EEENS6_IJNS7_ILi1EEESI_SI_EEESC_SE_Li256ELb1ELb1ELb1ELb0EEENS1_36VarlenDynamicPersistentTileSchedulerILi128ELi32ELi256ELi256ELb1ELb1ELb0ELb1ELb0ELb1EEEEEEEEEvNT_6ParamsE:
        /* <DEDUP_REMOVED lines=52> */
.L_x_3931:
        /* <DEDUP_REMOVED lines=16> */
.L_x_4201:
        /* <DEDUP_REMOVED lines=16> */
.L_x_4202:
[----:B---3--:R-:W-:-:S05]  /*0540*/  IMAD R0, R0, c[0x0][0x538], RZ ;  /* 0x00014e0000007a24 */ /* 0x008fca00078e02ff */
[----:B------:R-:W-:-:S04]  /*0550*/  IADD3 R6, R0, R6, RZ ;  /* 0x0000000600067210 */ /* 0x000fc80007ffe0ff */
[----:B------:R-:W-:-:S13]  /*0560*/  ISETP.GT.AND P0, PT, R6, UR4, PT ;  /* 0x0000000406007c0c */ /* 0x000fda000bf04270 */
[----:B-12---:R-:W-:Y:S05]  /*0570*/  @!P0 BRA `(.L_x_3931) ;  /* 0xfffffdc000008947 */ /* 0x006fea000383ffff */
.L_x_3927:
[----:B------:R-:W-:-:S05]  /*0580*/  IADD3 R11, -R0, R6, RZ ;  /* 0x00000006000b7210 */ /* 0x000fca0007ffe1ff */
[----:B------:R-:W-:-:S05]  /*0590*/  IMAD R0, R4, c[0x0][0x538], R11 ;  /* 0x00014e0004007a24 */ /* 0x000fca00078e020b */
[----:B------:R-:W-:Y:S01]  /*05a0*/  ISETP.GT.AND P0, PT, R0, UR4, PT ;  /* 0x0000000400007c0c */ /* 0x000fe2000bf04270 */
[----:B------:R-:W-:-:S12]  /*05b0*/  BRA.DIV ~URZ, `(.L_x_3932) ;  /* 0x0001fef27f007947 */ /* 0x000fd8000b800000 */
[----:B------:R-:W-:-:S04]  /*05c0*/  VOTE.ANY R10, PT, !P0 ;  /* 0x00000000000a7806 */ /* 0x000fc800040e0100 */
.L_x_4203:
[----:B------:R-:W1:Y:S02]  /*05d0*/  POPC R5, R10 ;  /* 0x0000000a00057309 */ /* 0x000e640000000000 */
[----:B-12---:R-:W-:Y:S01]  /*05e0*/  IADD3 R235, R5, R7, RZ ;  /* 0x0000000705eb7210 */ /* 0x006fe20007ffe0ff */
[----:B------:R-:W-:Y:S05]  /*05f0*/  BRA.DIV ~URZ, `(.L_x_3933) ;  /* 0x0001ff027f007947 */ /* 0x000fea000b800000 */
[----:B------:R1:W2:Y:S01]  /*0600*/  SHFL.IDX PT, R12, R9, R5, 0x1f ;  /* 0x00001f05090c7589 */ /* 0x0002a200000e0000 */
[----:B------:R-:W-:-:S03]  /*0610*/  MOV R6, RZ ;  /* 0x000000ff00067202 */ /* 0x000fc60000000f00 */
[----:B------:R1:W3:Y:S04]  /*0620*/  SHFL.IDX PT, R9, R8, R5, 0x1f ;  /* 0x00001f0508097589 */ /* 0x0002e800000e0000 */
.L_x_4204:
[----:B------:R-:W-:Y:S01]  /*0630*/  ISETP.NE.AND P0, PT, R10, RZ, PT ;  /* 0x000000ff0a00720c */ /* 0x000fe20003f05270 */
[----:B------:R-:W-:-:S12]  /*0640*/  BSSY B0, `(.L_x_3934) ;  /* 0x0000005000007945 */ /* 0x000fd80003800000 */
[----:B------:R-:W-:Y:S05]  /*0650*/  @!P0 BRA `(.L_x_3935) ;  /* 0x0000003000008947 */ /* 0x000fea0003800000 */
[----:B------:R-:W-:Y:S01]  /*0660*/  IADD3 R2, R5, -0x1, RZ ;  /* 0xffffffff05027810 */ /* 0x000fe20007ffe0ff */
[----:B------:R-:W-:Y:S05]  /*0670*/  BRA.DIV ~URZ, `(.L_x_3936) ;  /* 0x0001ff627f007947 */ /* 0x000fea000b800000 */
[----:B------:R4:W1:Y:S02]  /*0680*/  SHFL.IDX PT, R6, R4, R2, 0x1f ;  /* 0x00001f0204067589 */ /* 0x00086400000e0000 */
.L_x_3935:
[----:B------:R-:W-:Y:S05]  /*0690*/  BSYNC B0 ;  /* 0x0000000000007941 */ /* 0x000fea0003800000 */
.L_x_3934:
        /* <DEDUP_REMOVED lines=67> */
.L_x_3938:
        /* <DEDUP_REMOVED lines=68> */
.L_x_3939:
[----:B------:R-:W-:Y:S05]  /*0f10*/  BSYNC B0 ;  /* 0x0000000000007941 */ /* 0x000fea0003800000 */
.L_x_3937:
[----:B------:R-:W-:-:S04]  /*0f20*/  LOP3.LUT R0, RZ, R0, RZ, 0x33, !PT ;  /* 0x00000000ff007212 */ /* 0x000fc800078e33ff */
[----:B------:R-:W-:Y:S01]  /*0f30*/  IADD3 R233, R0, R12, RZ ;  /* 0x0000000c00e97210 */ /* 0x000fe20007ffe0ff */
[----:B------:R-:W-:Y:S05]  /*0f40*/  BRA `(.L_x_3940) ;  /* 0x0000004000007947 */ /* 0x000fea0003800000 */
.L_x_3928:
[----:B--2---:R-:W-:Y:S01]  /*0f50*/  IMAD.MOV.U32 R233, RZ, RZ, RZ ;  /* 0x000000ffffe97224 */ /* 0x004fe200078e00ff */
[----:B------:R-:W-:Y:S01]  /*0f60*/  MOV R234, RZ ;  /* 0x000000ff00ea7202 */ /* 0x000fe20000000f00 */
[----:B------:R-:W-:Y:S01]  /*0f70*/  IMAD.U32 R232, RZ, RZ, UR4 ;  /* 0x00000004ffe87e24 */ /* 0x000fe2000f8e00ff */
[----:B------:R-:W-:Y:S02]  /*0f80*/  MOV R235, c[0x0][0x53c] ;  /* 0x00014f0000eb7a02 */ /* 0x000fe40000000f00 */
.L_x_3940:
[----:B------:R-:W-:Y:S01]  /*0f90*/  ISETP.NE.AND P0, PT, R13, RZ, PT ;  /* 0x000000ff0d00720c */ /* 0x000fe20003f05270 */
[----:B------:R-:W-:-:S12]  /*0fa0*/  WARPSYNC 0xffffffff ;  /* 0xffffffff00007948 */ /* 0x000fd80003800000 */
[----:B------:R1:W-:Y:S04]  /*0fb0*/  @!P0 STS.128 [0x20080], R232 ;  /* 0x020080e8ff008388 */ /* 0x0003e80000000c00 */
[----:B------:R-:W-:Y:S06]  /*0fc0*/  BAR.ARV 0x5, 0x100 ;  /* 0x0144000000007b1d */ /* 0x000fec0000002000 */
.L_x_3926:
        /* <DEDUP_REMOVED lines=117> */
[----:B------:R-:W-:Y:S02]  /*1720*/  LOP3.LUT R2, R2, 0xffffe000, RZ, 0xc0, !PT ;  /* 0xffffe00002027812 */ /* 0x000fe400078ec0ff */
[----:B------:R-:W-:Y:S01]  /*1730*/  LOP3.LUT R8, R4, R29, RZ, 0x3c, !PT ;  /* 0x0000001d04087212 */ /* 0x000fe200078e3cff */
[----:B------:R-:W-:Y:S01]  /*1740*/  STL [R1+0x14], R20 ;  /* 0x0000141401007387 */ /* 0x000fe20000100800 */
[----:B------:R-:W-:-:S02]  /*1750*/  LOP3.LUT R6, R3, R23, RZ, 0x3c, !PT ;  /* 0x0000001703067212 */ /* 0x000fc400078e3cff */
[----:B------:R-:W-:Y:S01]  /*1760*/  LOP3.LUT R4, R7, R21, RZ, 0x3c, !PT ;  /* 0x0000001507047212 */ /* 0x000fe200078e3cff */
[----:B------:R-:W-:Y:S01]  /*1770*/  STL [R1+0x10], R18 ;  /* 0x0000101201007387 */ /* 0x000fe20000100800 */
[----:B------:R-:W-:Y:S02]  /*1780*/  LOP3.LUT R3, R10, R19, RZ, 0x3c, !PT ;  /* 0x000000130a037212 */ /* 0x000fe400078e3cff */
[-C--:B------:R-:W-:Y:S02]  /*1790*/  IADD3 R15, R6, R2.reuse, R22 ;  /* 0x00000002060f7210 */ /* 0x080fe40007ffe016 */
[-C--:B------:R-:W-:Y:S02]  /*17a0*/  IADD3 R16, R8, R2.reuse, R231 ;  /* 0x0000000208107210 */ /* 0x080fe40007ffe0e7 */
[-C--:B------:R-:W-:Y:S02]  /*17b0*/  IADD3 R14, R4, R2.reuse, R20 ;  /* 0x00000002040e7210 */ /* 0x080fe40007ffe014 */
[----:B------:R-:W-:-:S02]  /*17c0*/  IADD3 R13, R3, R2, R18 ;  /* 0x00000002030d7210 */ /* 0x000fc40007ffe012 */
[----:B------:R-:W-:Y:S02]  /*17d0*/  SHF.R.S32.HI R6, RZ, 0x1f, R212 ;  /* 0x0000001fff067819 */ /* 0x000fe400000114d4 */
[----:B------:R-:W-:Y:S02]  /*17e0*/  IADD3 R2, R237, 0x80, RZ ;  /* 0x00000080ed027810 */ /* 0x000fe40007ffe0ff */
[----:B------:R-:W-:Y:S02]  /*17f0*/  LOP3.LUT R6, R17, 0x7ffffffc, RZ, 0xc0, !PT ;  /* 0x7ffffffc11067812 */ /* 0x000fe400078ec0ff */
[----:B------:R-:W-:Y:S02]  /*1800*/  IADD3 R238, R237, 0x70, RZ ;  /* 0x00000070edee7810 */ /* 0x000fe40007ffe0ff */
[----:B------:R-:W-:Y:S01]  /*1810*/  @P0 IADD3 R238, R2, 0x10, RZ ;  /* 0x0000001002ee0810 */ /* 0x000fe20007ffe0ff */
[----:B------:R-:W-:Y:S01]  /*1820*/  IMAD.IADD R216, R25, 0x1, -R6 ;  /* 0x0000000119d87824 */ /* 0x000fe200078e0a06 */
[----:B------:R-:W-:-:S02]  /*1830*/  LOP3.LUT R2, R230, 0x38, R134, 0xf8, !PT ;  /* 0x00000038e6027812 */ /* 0x000fc400078ef886 */
[C---:B------:R-:W-:Y:S01]  /*1840*/  IADD3 R3, R11.reuse, R9, R12 ;  /* 0x000000090b037210 */ /* 0x040fe20007ffe00c */
[----:B------:R-:W-:Y:S01]  /*1850*/  IMAD.SHL.U32 R216, R216, 0x2, RZ ;  /* 0x00000002d8d87824 */ /* 0x000fe200078e00ff */
[----:B------:R-:W-:Y:S01]  /*1860*/  LOP3.LUT R10, R2, R29, RZ, 0x3c, !PT ;  /* 0x0000001d020a7212 */ /* 0x000fe200078e3cff */
[----:B------:R-:W-:Y:S01]  /*1870*/  IMAD.MOV.U32 R12, RZ, RZ, 0x40 ;  /* 0x00000040ff0c7424 */ /* 0x000fe200078e00ff */
[----:B------:R-:W-:Y:S01]  /*1880*/  LOP3.LUT R4, R11, R9, RZ, 0xfc, !PT ;  /* 0x000000090b047212 */ /* 0x000fe200078efcff */
[----:B------:R-:W-:Y:S01]  /*1890*/  IMAD.MOV.U32 R11, RZ, RZ, 0x20 ;  /* 0x00000020ff0b7424 */ /* 0x000fe200078e00ff */
[----:B------:R-:W-:Y:S01]  /*18a0*/  IADD3 R159, R156, 0x20, RZ ;  /* 0x000000209c9f7810 */ /* 0x000fe20007ffe0ff */
[----:B------:R1:W-:Y:S01]  /*18b0*/  STL [R1+0x3c], R10 ;  /* 0x00003c0a01007387 */ /* 0x0003e20000100800 */
[--C-:B------:R-:W-:Y:S02]  /*18c0*/  LOP3.LUT R9, R28, 0x38, R134.reuse, 0xf8, !PT ;  /* 0x000000381c097812 */ /* 0x100fe400078ef886 */
[----:B------:R-:W-:-:S02]  /*18d0*/  LOP3.LUT R8, R27, 0x38, R134, 0xf8, !PT ;  /* 0x000000381b087812 */ /* 0x000fc400078ef886 */
[----:B------:R-:W-:Y:S02]  /*18e0*/  IADD3 R158, R156, 0x60, RZ ;  /* 0x000000609c9e7810 */ /* 0x000fe40007ffe0ff */
[----:B------:R-:W-:Y:S02]  /*18f0*/  LOP3.LUT R2, R26, 0x38, R134, 0xf8, !PT ;  /* 0x000000381a027812 */ /* 0x000fe400078ef886 */
[----:B------:R-:W-:Y:S02]  /*1900*/  LOP3.LUT R220, R10, R231, RZ, 0xfc, !PT ;  /* 0x000000e70adc7212 */ /* 0x000fe400078efcff */
[----:B------:R-:W-:Y:S02]  /*1910*/  IADD3 R34, R216, 0x8, RZ ;  /* 0x00000008d8227810 */ /* 0x000fe40007ffe0ff */
[----:B------:R-:W-:Y:S01]  /*1920*/  SHF.R.S32.HI R26, RZ, 0x1f, R159 ;  /* 0x0000001fff1a7819 */ /* 0x000fe2000001149f */
[----:B------:R-:W-:Y:S01]  /*1930*/  IMAD.SHL.U32 R220, R220, 0x2, RZ ;  /* 0x00000002dcdc7824 */ /* 0x000fe200078e00ff */
[----:B------:R-:W-:-:S02]  /*1940*/  IADD3 R33, R216, 0x10, RZ ;  /* 0x00000010d8217810 */ /* 0x000fc40007ffe0ff */
[----:B------:R-:W-:Y:S01]  /*1950*/  SHF.R.S32.HI R17, RZ, 0x1f, R139 ;  /* 0x0000001fff117819 */ /* 0x000fe2000001148b */
[----:B------:R-:W-:Y:S01]  /*1960*/  STL [R1+0x8], R26 ;  /* 0x0000081a01007387 */ /* 0x000fe20000100800 */
[----:B------:R-:W-:Y:S02]  /*1970*/  IADD3 R32, R216, 0x18, RZ ;  /* 0x00000018d8207810 */ /* 0x000fe40007ffe0ff */
[----:B------:R-:W-:Y:S01]  /*1980*/  SHF.R.S32.HI R7, RZ, 0x1f, R158 ;  /* 0x0000001fff077819 */ /* 0x000fe2000001149e */
[----:B------:R2:W-:Y:S01]  /*1990*/  STL [R1+0x4], R17 ;  /* 0x0000041101007387 */ /* 0x0005e20000100800 */
[----:B------:R-:W-:Y:S02]  /*19a0*/  LEA R178, R0, 0xc080, 0x1 ;  /* 0x0000c08000b27811 */ /* 0x000fe400078e08ff */
[----:B-1----:R-:W-:Y:S01]  /*19b0*/  LOP3.LUT R10, R22, R9, R23, 0xf6, !PT ;  /* 0x00000009160a7212 */ /* 0x002fe200078ef617 */
[----:B------:R-:W-:Y:S01]  /*19c0*/  STL [R1], R7 ;  /* 0x0000000701007387 */ /* 0x000fe20000100800 */
[----:B------:R-:W-:-:S02]  /*19d0*/  LOP3.LUT R9, R20, R8, R21, 0xf6, !PT ;  /* 0x0000000814097212 */ /* 0x000fc400078ef615 */
[C---:B------:R-:W-:Y:S02]  /*19e0*/  IADD3 R31, R216.reuse, 0x30, RZ ;  /* 0x00000030d81f7810 */ /* 0x040fe40007ffe0ff */
[----:B------:R-:W-:Y:S02]  /*19f0*/  SHF.R.S32.HI R0, RZ, 0x3, R5 ;  /* 0x00000003ff007819 */ /* 0x000fe40000011405 */
[----:B------:R-:W-:Y:S02]  /*1a00*/  LOP3.LUT R202, R5, 0xfffffff8, RZ, 0xc0, !PT ;  /* 0xfffffff805ca7812 */ /* 0x000fe400078ec0ff */
[----:B------:R-:W-:Y:S01]  /*1a10*/  IADD3 R29, R216, 0x40, RZ ;  /* 0x00000040d81d7810 */ /* 0x000fe20007ffe0ff */
[----:B------:R-:W-:Y:S01]  /*1a20*/  STL [R1+0xc], R0 ;  /* 0x00000c0001007387 */ /* 0x000fe20000100800 */
[----:B------:R-:W-:Y:S02]  /*1a30*/  SHF.R.S32.HI R35, RZ, 0x1f, R34 ;  /* 0x0000001fff237819 */ /* 0x000fe40000011422 */
[----:B------:R-:W-:-:S02]  /*1a40*/  LEA R5, R10, 0x10080, 0x1 ;  /* 0x000100800a057811 */ /* 0x000fc400078e08ff */
[C---:B------:R-:W-:Y:S02]  /*1a50*/  IADD3 R27, R216.reuse, 0x50, RZ ;  /* 0x00000050d81b7810 */ /* 0x040fe40007ffe0ff */
[----:B------:R-:W-:Y:S01]  /*1a60*/  SHF.R.S32.HI R34, RZ, 0x1f, R33 ;  /* 0x0000001fff227819 */ /* 0x000fe20000011421 */
[----:B------:R1:W-:Y:S01]  /*1a70*/  STL [R1+0x34], R5 ;  /* 0x0000340501007387 */ /* 0x0003e20000100800 */
[----:B------:R-:W-:Y:S02]  /*1a80*/  LEA R9, R9, 0x10080, 0x1 ;  /* 0x0001008009097811 */ /* 0x000fe400078e08ff */
[C---:B------:R-:W-:Y:S02]  /*1a90*/  IADD3 R25, R216.reuse, 0x60, RZ ;  /* 0x00000060d8197810 */ /* 0x040fe40007ffe0ff */
[----:B------:R-:W-:Y:S01]  /*1aa0*/  SHF.R.S32.HI R33, RZ, 0x1f, R32 ;  /* 0x0000001fff217819 */ /* 0x000fe20000011420 */
[----:B------:R3:W-:Y:S01]  /*1ab0*/  STL [R1+0x30], R9 ;  /* 0x0000300901007387 */ /* 0x0007e20000100800 */
[----:B------:R-:W-:-:S02]  /*1ac0*/  IADD3 R23, R216, 0x70, RZ ;  /* 0x00000070d8177810 */ /* 0x000fc40007ffe0ff */
[----:B------:R-:W-:Y:S02]  /*1ad0*/  SHF.R.S32.HI R33, RZ, 0x1f, R31 ;  /* 0x0000001fff217819 */ /* 0x000fe4000001141f */
[----:B------:R-:W-:Y:S02]  /*1ae0*/  LOP3.LUT R8, R18, R2, R19, 0xf6, !PT ;  /* 0x0000000212087212 */ /* 0x000fe400078ef613 */
[C---:B------:R-:W-:Y:S02]  /*1af0*/  IADD3 R247, R216.reuse, 0x20, RZ ;  /* 0x00000020d8f77810 */ /* 0x040fe40007ffe0ff */
[C---:B------:R-:W-:Y:S02]  /*1b00*/  IADD3 R21, R216.reuse, 0x80, RZ ;  /* 0x00000080d8157810 */ /* 0x040fe40007ffe0ff */
[----:B------:R-:W-:Y:S02]  /*1b10*/  SHF.R.S32.HI R31, RZ, 0x1f, R29 ;  /* 0x0000001fff1f7819 */ /* 0x000fe4000001141d */
[----:B------:R-:W-:-:S02]  /*1b20*/  IADD3 R30, R216, 0x38, RZ ;  /* 0x00000038d81e7810 */ /* 0x000fc40007ffe0ff */
[C---:B------:R-:W-:Y:S02]  /*1b30*/  IADD3 R19, R216.reuse, 0x90, RZ ;  /* 0x00000090d8137810 */ /* 0x040fe40007ffe0ff */
[----:B------:R-:W-:Y:S02]  /*1b40*/  SHF.R.S32.HI R29, RZ, 0x1f, R27 ;  /* 0x0000001fff1d7819 */ /* 0x000fe4000001141b */
[C---:B------:R-:W-:Y:S02]  /*1b50*/  SEL R6, R11.reuse, 0xffffffe0, !P1 ;  /* 0xffffffe00b067807 */ /* 0x040fe40004800000 */
[----:B------:R-:W-:Y:S02]  /*1b60*/  SEL R2, R11, 0xffffffe0, !P4 ;  /* 0xffffffe00b027807 */ /* 0x000fe40006000000 */
[C---:B------:R-:W-:Y:S01]  /*1b70*/  IADD3 R28, R216.reuse, 0x48, RZ ;  /* 0x00000048d81c7810 */ /* 0x040fe20007ffe0ff */
[----:B------:R-:W-:Y:S01]  /*1b80*/  IMAD.IADD R240, R237, 0x1, R6 ;  /* 0x00000001edf07824 */ /* 0x000fe200078e0206 */
[----:B--2---:R-:W-:Y:S01]  /*1b90*/  IADD3 R17, R216, 0xa0, RZ ;  /* 0x000000a0d8117810 */ /* 0x004fe20007ffe0ff */
[----:B------:R-:W-:Y:S01]  /*1ba0*/  IMAD.IADD R239, R6, 0x1, R238 ;  /* 0x0000000106ef7824 */ /* 0x000fe200078e02ee */
[----:B------:R-:W-:-:S02]  /*1bb0*/  SHF.R.S32.HI R27, RZ, 0x1f, R25 ;  /* 0x0000001fff1b7819 */ /* 0x000fc40000011419 */
[C---:B------:R-:W-:Y:S02]  /*1bc0*/  IADD3 R26, R216.reuse, 0x58, RZ ;  /* 0x00000058d81a7810 */ /* 0x040fe40007ffe0ff */
[----:B------:R-:W-:Y:S02]  /*1bd0*/  IADD3 R11, R216, 0xb0, RZ ;  /* 0x000000b0d80b7810 */ /* 0x000fe40007ffe0ff */
[----:B------:R-:W-:Y:S02]  /*1be0*/  SHF.R.S32.HI R25, RZ, 0x1f, R23 ;  /* 0x0000001fff197819 */ /* 0x000fe40000011417 */
[----:B------:R-:W-:Y:S02]  /*1bf0*/  LEA R8, R8, 0x10080, 0x1 ;  /* 0x0001008008087811 */ /* 0x000fe400078e08ff */
[----:B-1----:R-:W-:Y:S02]  /*1c00*/  SHF.R.S32.HI R5, RZ, 0x1f, R216 ;  /* 0x0000001fff057819 */ /* 0x002fe400000114d8 */
[C---:B------:R-:W-:Y:S01]  /*1c10*/  IADD3 R24, R216.reuse, 0x68, RZ ;  /* 0x00000068d8187810 */ /* 0x040fe20007ffe0ff */
[----:B------:R1:W-:Y:S01]  /*1c20*/  STL [R1+0x2c], R8 ;  /* 0x00002c0801007387 */ /* 0x0003e20000100800 */
[----:B---3--:R-:W-:-:S02]  /*1c30*/  IADD3 R9, R216, 0xc0, RZ ;  /* 0x000000c0d8097810 */ /* 0x008fc40007ffe0ff */
[----:B------:R-:W-:Y:S02]  /*1c40*/  SHF.R.S32.HI R32, RZ, 0x1f, R247 ;  /* 0x0000001fff207819 */ /* 0x000fe400000114f7 */
[----:B------:R-:W-:Y:S02]  /*1c50*/  SHF.R.S32.HI R23, RZ, 0x1f, R21 ;  /* 0x0000001fff177819 */ /* 0x000fe40000011415 */
[C---:B------:R-:W-:Y:S02]  /*1c60*/  IADD3 R22, R216.reuse, 0x78, RZ ;  /* 0x00000078d8167810 */ /* 0x040fe40007ffe0ff */
[----:B------:R-:W-:Y:S02]  /*1c70*/  IADD3 R5, R216, 0xd0, RZ ;  /* 0x000000d0d8057810 */ /* 0x000fe40007ffe0ff */
[----:B------:R-:W-:Y:S02]  /*1c80*/  SHF.R.S32.HI R32, RZ, 0x1f, R30 ;  /* 0x0000001fff207819 */ /* 0x000fe4000001141e */
[----:B------:R-:W-:-:S02]  /*1c90*/  SHF.R.S32.HI R21, RZ, 0x1f, R19 ;  /* 0x0000001fff157819 */ /* 0x000fc40000011413 */
[C---:B------:R-:W-:Y:S02]  /*1ca0*/  IADD3 R20, R216.reuse, 0x88, RZ ;  /* 0x00000088d8147810 */ /* 0x040fe40007ffe0ff */
[----:B------:R-:W-:Y:S02]  /*1cb0*/  IADD3 R251, R216, 0xe0, RZ ;  /* 0x000000e0d8fb7810 */ /* 0x000fe40007ffe0ff */
[----:B------:R-:W-:Y:S02]  /*1cc0*/  SHF.R.S32.HI R30, RZ, 0x1f, R28 ;  /* 0x0000001fff1e7819 */ /* 0x000fe4000001141c */
[----:B------:R-:W-:Y:S02]  /*1cd0*/  SHF.R.S32.HI R19, RZ, 0x1f, R17 ;  /* 0x0000001fff137819 */ /* 0x000fe40000011411 */
[C---:B------:R-:W-:Y:S02]  /*1ce0*/  SEL R7, R12.reuse, 0xffffffc0, !P2 ;  /* 0xffffffc00c077807 */ /* 0x040fe40005000000 */
[----:B------:R-:W-:-:S02]  /*1cf0*/  SEL R0, R12, 0xffffffc0, !P3 ;  /* 0xffffffc00c007807 */ /* 0x000fc40005800000 */
[C---:B------:R-:W-:Y:S01]  /*1d00*/  IADD3 R18, R216.reuse, 0x98, RZ ;  /* 0x00000098d8127810 */ /* 0x040fe20007ffe0ff */
[----:B------:R-:W-:Y:S01]  /*1d10*/  IMAD.IADD R244, R237, 0x1, R7 ;  /* 0x00000001edf47824 */ /* 0x000fe200078e0207 */
[C---:B------:R-:W-:Y:S01]  /*1d20*/  IADD3 R248, R216.reuse, 0xf8, RZ ;  /* 0x000000f8d8f87810 */ /* 0x040fe20007ffe0ff */
[C---:B------:R-:W-:Y:S01]  /*1d30*/  IMAD.IADD R243, R7.reuse, 0x1, R240 ;  /* 0x0000000107f37824 */ /* 0x040fe200078e02f0 */
[----:B------:R-:W-:Y:S01]  /*1d40*/  SHF.R.S32.HI R28, RZ, 0x1f, R26 ;  /* 0x0000001fff1c7819 */ /* 0x000fe2000001141a */
[----:B------:R-:W-:Y:S01]  /*1d50*/  IMAD.IADD R242, R7, 0x1, R238 ;  /* 0x0000000107f27824 */ /* 0x000fe200078e02ee */
[----:B------:R-:W-:Y:S01]  /*1d60*/  SHF.R.S32.HI R17, RZ, 0x1f, R11 ;  /* 0x0000001fff117819 */ /* 0x000fe2000001140b */
[----:B------:R-:W-:Y:S01]  /*1d70*/  IMAD.IADD R241, R239, 0x1, R7 ;  /* 0x00000001eff17824 */ /* 0x000fe200078e0207 */
[----:B------:R-:W-:Y:S02]  /*1d80*/  IADD3 R12, R216, 0xa8, RZ ;  /* 0x000000a8d80c7810 */ /* 0x000fe40007ffe0ff */
[----:B------:R-:W-:-:S02]  /*1d90*/  SHF.R.S32.HI R26, RZ, 0x1f, R24 ;  /* 0x0000001fff1a7819 */ /* 0x000fc40000011418 */
[----:B------:R-:W-:Y:S02]  /*1da0*/  SHF.R.S32.HI R11, RZ, 0x1f, R9 ;  /* 0x0000001fff0b7819 */ /* 0x000fe40000011409 */
[C---:B------:R-:W-:Y:S02]  /*1db0*/  IADD3 R10, R216.reuse, 0xb8, RZ ;  /* 0x000000b8d80a7810 */ /* 0x040fe40007ffe0ff */
[----:B------:R-:W-:Y:S02]  /*1dc0*/  SHF.R.S32.HI R24, RZ, 0x1f, R22 ;  /* 0x0000001fff187819 */ /* 0x000fe40000011416 */
[----:B------:R-:W-:Y:S02]  /*1dd0*/  SHF.R.S32.HI R9, RZ, 0x1f, R5 ;  /* 0x0000001fff097819 */ /* 0x000fe40000011405 */
[----:B-1----:R-:W-:Y:S02]  /*1de0*/  IADD3 R8, R216, 0xc8, RZ ;  /* 0x000000c8d8087810 */ /* 0x002fe40007ffe0ff */
[----:B------:R-:W-:-:S02]  /*1df0*/  SHF.R.S32.HI R22, RZ, 0x1f, R20 ;  /* 0x0000001fff167819 */ /* 0x000fc40000011414 */
[----:B------:R-:W-:Y:S02]  /*1e00*/  SHF.R.S32.HI R5, RZ, 0x1f, R251 ;  /* 0x0000001fff057819 */ /* 0x000fe400000114fb */
[C---:B------:R-:W-:Y:S02]  /*1e10*/  IADD3 R252, R216.reuse, 0xd8, RZ ;  /* 0x000000d8d8fc7810 */ /* 0x040fe40007ffe0ff */
[C---:B------:R-:W-:Y:S02]  /*1e20*/  IADD3 R250, R216.reuse, 0xe8, RZ ;  /* 0x000000e8d8fa7810 */ /* 0x040fe40007ffe0ff */
[----:B------:R-:W-:Y:S02]  /*1e30*/  SHF.R.S32.HI R20, RZ, 0x1f, R18 ;  /* 0x0000001fff147819 */ /* 0x000fe40000011412 */
[----:B------:R-:W-:Y:S02]  /*1e40*/  SHF.R.S32.HI R5, RZ, 0x1f, R248 ;  /* 0x0000001fff057819 */ /* 0x000fe400000114f8 */
[----:B------:R-:W-:-:S02]  /*1e50*/  IADD3 R249, R216, 0xf0, RZ ;  /* 0x000000f0d8f97810 */ /* 0x000fc40007ffe0ff */
[----:B------:R-:W-:Y:S02]  /*1e60*/  SHF.R.S32.HI R18, RZ, 0x1f, R12 ;  /* 0x0000001fff127819 */ /* 0x000fe4000001140c */
[----:B------:R-:W-:Y:S02]  /*1e70*/  LEA R5, R16, 0x10080, 0x1 ;  /* 0x0001008010057811 */ /* 0x000fe400078e08ff */
[----:B------:R-:W-:Y:S02]  /*1e80*/  SHF.R.S32.HI R12, RZ, 0x1f, R10 ;  /* 0x0000001fff0c7819 */ /* 0x000fe4000001140a */
[----:B------:R-:W-:Y:S01]  /*1e90*/  SHF.R.S32.HI R10, RZ, 0x1f, R8 ;  /* 0x0000001fff0a7819 */ /* 0x000fe20000011408 */
[----:B------:R1:W-:Y:S01]  /*1ea0*/  STL [R1+0x28], R5 ;  /* 0x0000280501007387 */ /* 0x0003e20000100800 */
[----:B------:R-:W-:Y:S02]  /*1eb0*/  SHF.R.S32.HI R8, RZ, 0x1f, R252 ;  /* 0x0000001fff087819 */ /* 0x000fe400000114fc */
[----:B------:R-:W-:-:S02]  /*1ec0*/  SHF.R.S32.HI R9, RZ, 0x1f, R250 ;  /* 0x0000001fff097819 */ /* 0x000fc400000114fa */
[----:B------:R-:W-:Y:S02]  /*1ed0*/  SHF.R.S32.HI R8, RZ, 0x1f, R249 ;  /* 0x0000001fff087819 */ /* 0x000fe400000114f9 */
[----:B------:R-:W-:Y:S02]  /*1ee0*/  LEA R9, R15, 0x10080, 0x1 ;  /* 0x000100800f097811 */ /* 0x000fe400078e08ff */
[----:B------:R-:W-:Y:S02]  /*1ef0*/  LEA R8, R14, 0x10080, 0x1 ;  /* 0x000100800e087811 */ /* 0x000fe400078e08ff */
[----:B------:R-:W-:Y:S01]  /*1f00*/  LEA R183, R3, 0x10080, 0x1 ;  /* 0x0001008003b77811 */ /* 0x000fe200078e08ff */
[----:B------:R2:W-:Y:S01]  /*1f10*/  STL [R1+0x24], R9 ;  /* 0x0000240901007387 */ /* 0x0005e20000100800 */
[----:B------:R-:W-:Y:S02]  /*1f20*/  LEA R179, R4, 0x8080, 0x1 ;  /* 0x0000808004b37811 */ /* 0x000fe400078e08ff */
[C---:B------:R-:W-:Y:S01]  /*1f30*/  IADD3 R201, R134.reuse, 0x80, RZ ;  /* 0x0000008086c97810 */ /* 0x040fe20007ffe0ff */
[----:B------:R2:W-:Y:S01]  /*1f40*/  STL [R1+0x20], R8 ;  /* 0x0000200801007387 */ /* 0x0005e20000100800 */
[----:B------:R-:W-:Y:S01]  /*1f50*/  IADD3 R200, R134, 0xc0, RZ ;  /* 0x000000c086c87810 */ /* 0x000fe20007ffe0ff */
[C---:B------:R-:W-:Y:S01]  /*1f60*/  IMAD.IADD R184, R183.reuse, 0x1, R2 ;  /* 0x00000001b7b87824 */ /* 0x040fe200078e0202 */
[----:B------:R-:W-:Y:S01]  /*1f70*/  IADD3 R246, R216, 0x28, RZ ;  /* 0x00000028d8f67810 */ /* 0x000fe20007ffe0ff */
[--C-:B------:R-:W-:Y:S01]  /*1f80*/  IMAD.IADD R180, R2, 0x1, R179.reuse ;  /* 0x0000000102b47824 */ /* 0x100fe200078e02b3 */
[----:B------:R-:W-:Y:S01]  /*1f90*/  SHF.R.S32.HI R135, RZ, 0x1f, R134 ;  /* 0x0000001fff877819 */ /* 0x000fe20000011486 */
[----:B------:R-:W-:Y:S01]  /*1fa0*/  IMAD.IADD R186, R183, 0x1, R0 ;  /* 0x00000001b7ba7824 */ /* 0x000fe200078e0200 */
[----:B------:R-:W-:Y:S01]  /*1fb0*/  SHF.R.S32.HI R157, RZ, 0x1f, R156 ;  /* 0x0000001fff9d7819 */ /* 0x000fe2000001149c */
[----:B------:R-:W-:Y:S01]  /*1fc0*/  IMAD.IADD R182, R0, 0x1, R179 ;  /* 0x0000000100b67824 */ /* 0x000fe200078e02b3 */
[----:B-1----:R-:W-:Y:S01]  /*1fd0*/  LEA R5, R13, 0x10080, 0x1 ;  /* 0x000100800d057811 */ /* 0x002fe200078e08ff */
[----:B------:R-:W-:Y:S01]  /*1fe0*/  IMAD.IADD R185, R184, 0x1, R0 ;  /* 0x00000001b8b97824 */ /* 0x000fe200078e0200 */
[----:B------:R-:W-:Y:S01]  /*1ff0*/  SHF.R.S32.HI R208, RZ, 0x1f, R201 ;  /* 0x0000001fffd07819 */ /* 0x000fe200000114c9 */
[----:B------:R-:W-:Y:S01]  /*2000*/  IMAD.IADD R181, R0, 0x1, R180 ;  /* 0x0000000100b57824 */ /* 0x000fe200078e02b4 */
[----:B------:R-:W-:Y:S01]  /*2010*/  SHF.R.S32.HI R206, RZ, 0x1f, R200 ;  /* 0x0000001fffce7819 */ /* 0x000fe200000114c8 */
[----:B------:R2:W-:Y:S01]  /*2020*/  STL [R1+0x1c], R5 ;  /* 0x00001c0501007387 */ /* 0x0005e20000100800 */
[----:B------:R-:W-:-:S02]  /*2030*/  SHF.R.S32.HI R207, RZ, 0x1f, R202 ;  /* 0x0000001fffcf7819 */ /* 0x000fc400000114ca */
[----:B------:R-:W-:Y:S02]  /*2040*/  SHF.R.S32.HI R34, RZ, 0x1f, R246 ;  /* 0x0000001fff227819 */ /* 0x000fe400000114f6 */
.L_x_4200:
        /* <DEDUP_REMOVED lines=14> */
[CC--:B--2---:R-:W-:Y:S01]  /*2130*/  IMAD.WIDE R4, R235.reuse, R15.reuse, c[0x0][0x350] ;  /* 0x0000d400eb047625 */ /* 0x0c4fe200078e020f */
        /* <DEDUP_REMOVED lines=17> */
.L_x_3941:
[----:B------:R-:W-:-:S04]  /*2250*/  ISETP.NE.U32.AND P0, PT, RZ, c[0x0][0x368], PT ;  /* 0x0000da00ff007a0c */ /* 0x000fc80003f05070 */
[----:B------:R-:W-:-:S13]  /*2260*/  ISETP.NE.AND.EX P0, PT, RZ, c[0x0][0x36c], PT, P0 ;  /* 0x0000db00ff007a0c */ /* 0x000fda0003f05300 */
[----:B------:R-:W-:Y:S05]  /*2270*/  @!P0 BRA `(.L_x_3942) ;  /* 0x0000003000008947 */ /* 0x000fea0003800000 */
[----:B-1----:R-:W-:-:S05]  /*2280*/  IMAD.WIDE R4, R235, R15, c[0x0][0x368] ;  /* 0x0000da00eb047625 */ /* 0x002fca00078e020f */
[----:B------:R1:W5:Y:S01]  /*2290*/  LDG.E R12, [R4.64] ;  /* 0x00000008040c7981 */ /* 0x000362000c1e1900 */
[----:B------:R-:W-:Y:S05]  /*22a0*/  BRA `(.L_x_3943) ;  /* 0x0000005000007947 */ /* 0x000fea0003800000 */
.L_x_3942:
[----:B------:R-:W-:Y:S01]  /*22b0*/  MOV R12, UR6 ;  /* 0x00000006000c7c02 */ /* 0x000fe20008000f00 */
[----:B------:R-:W-:Y:S05]  /*22c0*/  @!P3 BRA `(.L_x_3943) ;  /* 0x000000300000b947 */ /* 0x000fea0003800000 */
[----:B-1----:R-:W2:Y:S04]  /*22d0*/  LDG.E R6, [R4.64] ;  /* 0x0000000804067981 */ /* 0x002ea8000c1e1900 */
[----:B------:R-:W2:Y:S02]  /*22e0*/  LDG.E R0, [R4.64+0x4] ;  /* 0x0000040804007981 */ /* 0x000ea4000c1e1900 */
[----:B--2---:R-:W-:Y:S02]  /*22f0*/  IADD3 R12, -R6, R0, RZ ;  /* 0x00000000060c7210 */ /* 0x004fe40007ffe1ff */
.L_x_3943:
        /* <DEDUP_REMOVED lines=41> */
.L_x_3946:
[----:B------:R-:W-:-:S13]  /*2590*/  ISETP.NE.AND P0, PT, R6, 0x1, PT ;  /* 0x000000010600780c */ /* 0x000fda0003f05270 */
[----:B------:R-:W-:-:S05]  /*25a0*/  @P0 IMAD.HI.U32 R0, R2, c[0x0][0x330], RZ ;  /* 0x0000cc0002000a27 */ /* 0x000fca00078e00ff */
[----:B------:R-:W-:Y:S02]  /*25b0*/  @P0 SHF.R.U32.HI R2, RZ, c[0x0][0x334], R0 ;  /* 0x0000cd00ff020a19 */ /* 0x000fe40000011600 */
.L_x_3947:
[----:B------:R-:W-:Y:S05]  /*25c0*/  BSYNC B0 ;  /* 0x0000000000007941 */ /* 0x000fea0003800000 */
.L_x_3945:
[----:B------:R-:W-:-:S05]  /*25d0*/  IMAD R2, R2, R6, c[0x0][0x32c] ;  /* 0x0000cb0002027624 */ /* 0x000fca00078e0206 */
[----:B------:R-:W-:-:S04]  /*25e0*/  IMNMX R3, R3, R2, PT ;  /* 0x0000000203037217 */ /* 0x000fc80003800200 */
.L_x_3944:
        /* <DEDUP_REMOVED lines=21> */
.L_x_3950:
[----:B------:R-:W-:-:S13]  /*2740*/  ISETP.NE.AND P0, PT, R6, 0x1, PT ;  /* 0x000000010600780c */ /* 0x000fda0003f05270 */
[----:B------:R-:W-:-:S05]  /*2750*/  @P0 IMAD.HI.U32 R3, R0, c[0x0][0x330], RZ ;  /* 0x0000cc0000030a27 */ /* 0x000fca00078e00ff */
[----:B------:R-:W-:Y:S02]  /*2760*/  @P0 SHF.R.U32.HI R0, RZ, c[0x0][0x334], R3 ;  /* 0x0000cd00ff000a19 */ /* 0x000fe40000011603 */
.L_x_3951:
[----:B------:R-:W-:Y:S05]  /*2770*/  BSYNC B0 ;  /* 0x0000000000007941 */ /* 0x000fea0003800000 */
.L_x_3949:
[----:B------:R-:W-:-:S05]  /*2780*/  IMAD R0, R0, c[0x0][0x32c], RZ ;  /* 0x0000cb0000007a24 */ /* 0x000fca00078e02ff */
[----:B------:R-:W-:-:S04]  /*2790*/  IMNMX R2, R2, R0, !PT ;  /* 0x0000000002027217 */ /* 0x000fc80007800200 */
.L_x_3948:
        /* <DEDUP_REMOVED lines=46> */
.L_x_3953:
[----:B------:R-:W-:Y:S05]  /*2a80*/  BSYNC B0 ;  /* 0x0000000000007941 */ /* 0x000fea0003800000 */
.L_x_3952:
        /* <DEDUP_REMOVED lines=104> */
[C---:B------:R-:W-:Y:S02]  /*3110*/  IMAD R14, R212.reuse, c[0x0][0x284], R9 ;  /* 0x0000a100d40e7a24 */ /* 0x040fe400078e0209 */
        /* <DEDUP_REMOVED lines=32> */
[----:B------:R-:W-:Y:S01]  /*3320*/  IADD3 R15, R13, R15, R231 ;  /* 0x0000000f0d0f7210 */ /* 0x000fe20007ffe0e7 */
        /* <DEDUP_REMOVED lines=32> */
.L_x_3973:
        /* <DEDUP_REMOVED lines=92> */
.L_x_3959:
[----:B------:R-:W-:Y:S05]  /*3af0*/  BSYNC B0 ;  /* 0x0000000000007941 */ /* 0x000fea0003800000 */
.L_x_3958:
        /* <DEDUP_REMOVED lines=81> */
.L_x_3962:
[----:B------:R-:W-:Y:S05]  /*4010*/  BSYNC B0 ;  /* 0x0000000000007941 */ /* 0x000fea0003800000 */
.L_x_3961:
        /* <DEDUP_REMOVED lines=58> */
.L_x_3964:
[----:B------:R-:W-:Y:S05]  /*43c0*/  BSYNC B0 ;  /* 0x0000000000007941 */ /* 0x000fea0003800000 */
.L_x_3963:
        /* <DEDUP_REMOVED lines=58> */
.L_x_3966:
[----:B------:R-:W-:Y:S05]  /*4770*/  BSYNC B0 ;  /* 0x0000000000007941 */ /* 0x000fea0003800000 */
.L_x_3965:
        /* <DEDUP_REMOVED lines=58> */
.L_x_3957:
        /* <DEDUP_REMOVED lines=31> */
.L_x_3968:
[----:B------:R-:W-:Y:S05]  /*4d10*/  BSYNC B0 ;  /* 0x0000000000007941 */ /* 0x000fea0003800000 */
.L_x_3967:
        /* <DEDUP_REMOVED lines=147> */
.L_x_3970:
[----:B------:R-:W-:Y:S05]  /*5650*/  BSYNC B0 ;  /* 0x0000000000007941 */ /* 0x000fea0003800000 */
.L_x_3969:
        /* <DEDUP_REMOVED lines=126> */
.L_x_3956:
        /* <DEDUP_REMOVED lines=27> */
.L_x_3960:
[----:B------:R-:W-:Y:S05]  /*5ff0*/  BSYNC B1 ;  /* 0x0000000000017941 */ /* 0x000fea0003800000 */
.L_x_3955:
        /* <DEDUP_REMOVED lines=59> */
.L_x_3972:
[----:B-123--:R-:W-:Y:S05]  /*63b0*/  BSYNC B0 ;  /* 0x0000000000007941 */ /* 0x00efea0003800000 */
.L_x_3971:
        /* <DEDUP_REMOVED lines=23> */
.L_x_3954:
        /* <DEDUP_REMOVED lines=22> */
.L_x_3976:
[----:B------:R-:W-:-:S13]  /*6690*/  ISETP.NE.AND P0, PT, R4, 0x1, PT ;  /* 0x000000010400780c */ /* 0x000fda0003f05270 */
[----:B------:R-:W-:-:S05]  /*66a0*/  @P0 IMAD.HI.U32 R0, R2, c[0x0][0x330], RZ ;  /* 0x0000cc0002000a27 */ /* 0x000fca00078e00ff */
[----:B------:R-:W-:Y:S02]  /*66b0*/  @P0 SHF.R.U32.HI R2, RZ, c[0x0][0x334], R0 ;  /* 0x0000cd00ff020a19 */ /* 0x000fe40000011600 */
.L_x_3977:
[----:B------:R-:W-:Y:S05]  /*66c0*/  BSYNC B0 ;  /* 0x0000000000007941 */ /* 0x000fea0003800000 */
.L_x_3975:
[----:B------:R-:W-:-:S05]  /*66d0*/  IMAD R2, R2, R4, c[0x0][0x32c] ;  /* 0x0000cb0002027624 */ /* 0x000fca00078e0204 */
[----:B------:R-:W-:-:S04]  /*66e0*/  IMNMX R3, R3, R2, PT ;  /* 0x0000000203037217 */ /* 0x000fc80003800200 */
.L_x_3974:
        /* <DEDUP_REMOVED lines=21> */
.L_x_3980:
[----:B------:R-:W-:-:S04]  /*6840*/  MOV R3, c[0x0][0x32c] ;  /* 0x0000cb0000037a02 */ /* 0x000fc80000000f00 */
[----:B------:R-:W-:-:S13]  /*6850*/  ISETP.NE.AND P0, PT, R3, 0x1, PT ;  /* 0x000000010300780c */ /* 0x000fda0003f05270 */
[----:B------:R-:W-:-:S05]  /*6860*/  @P0 IMAD.HI.U32 R3, R0, c[0x0][0x330], RZ ;  /* 0x0000cc0000030a27 */ /* 0x000fca00078e00ff */
[----:B------:R-:W-:Y:S02]  /*6870*/  @P0 SHF.R.U32.HI R0, RZ, c[0x0][0x334], R3 ;  /* 0x0000cd00ff000a19 */ /* 0x000fe40000011603 */
.L_x_3981:
[----:B------:R-:W-:Y:S05]  /*6880*/  BSYNC B0 ;  /* 0x0000000000007941 */ /* 0x000fea0003800000 */
.L_x_3979:
[----:B------:R-:W-:-:S05]  /*6890*/  IMAD R0, R0, c[0x0][0x32c], RZ ;  /* 0x0000cb0000007a24 */ /* 0x000fca00078e02ff */
[----:B------:R-:W-:-:S04]  /*68a0*/  IMNMX R2, R2, R0, !PT ;  /* 0x0000000002027217 */ /* 0x000fc80007800200 */
.L_x_3978:
        /* <DEDUP_REMOVED lines=38> */
.L_x_3983:
[----:B------:R-:W-:Y:S05]  /*6b10*/  BSYNC B0 ;  /* 0x0000000000007941 */ /* 0x000fea0003800000 */
.L_x_3982:
        /* <DEDUP_REMOVED lines=121> */
.L_x_4205:
[----:B------:R-:W-:Y:S05]  /*72b0*/  BRA.DIV ~URZ, `(.L_x_3986) ;  /* 0x000193f27f007947 */ /* 0x000fea000b800000 */
[----:B------:R3:W4:Y:S02]  /*72c0*/  SHFL.IDX PT, R0, R12, RZ, 0x181f ;  /* 0x00181fff0c007589 */ /* 0x00072400000e0000 */
.L_x_4206:
        /* <DEDUP_REMOVED lines=21> */
.L_x_3988:
[----:B------:R-:W-:Y:S05]  /*7420*/  BSYNC B0 ;  /* 0x0000000000007941 */ /* 0x000fea0003800000 */
.L_x_3987:
[----:B------:R-:W-:Y:S05]  /*7430*/  BRA.DIV ~URZ, `(.L_x_3989) ;  /* 0x000192d27f007947 */ /* 0x000fea000b800000 */
[----:B--2---:R2:W1:Y:S04]  /*7440*/  SHFL.IDX PT, R4, R5, 0x1, 0x181f ;  /* 0x00381f0005047f89 */ /* 0x00446800000e0000 */
[----:B----4-:R2:W4:Y:S02]  /*7450*/  SHFL.IDX PT, R0, R12, 0x1, 0x181f ;  /* 0x00381f000c007f89 */ /* 0x01052400000e0000 */
.L_x_4207:
        /* <DEDUP_REMOVED lines=21> */
.L_x_3991:
[----:B------:R-:W-:Y:S05]  /*75b0*/  BSYNC B0 ;  /* 0x0000000000007941 */ /* 0x000fea0003800000 */
.L_x_3990:
[----:B------:R-:W-:Y:S05]  /*75c0*/  BRA.DIV ~URZ, `(.L_x_3992) ;  /* 0x000192027f007947 */ /* 0x000fea000b800000 */
[----:B-1----:R1:W2:Y:S02]  /*75d0*/  SHFL.IDX PT, R4, R5, 0x2, 0x181f ;  /* 0x00581f0005047f89 */ /* 0x0022a400000e0000 */
.L_x_4208:
[----:B------:R-:W-:Y:S05]  /*75e0*/  BRA.DIV ~URZ, `(.L_x_3993) ;  /* 0x000192527f007947 */ /* 0x000fea000b800000 */
[----:B----4-:R4:W1:Y:S02]  /*75f0*/  SHFL.IDX PT, R0, R12, 0x2, 0x181f ;  /* 0x00581f000c007f89 */ /* 0x01086400000e0000 */
.L_x_4209:
        /* <DEDUP_REMOVED lines=21> */
.L_x_3995:
[----:B------:R-:W-:Y:S05]  /*7750*/  BSYNC B0 ;  /* 0x0000000000007941 */ /* 0x000fea0003800000 */
.L_x_3994:
[----:B------:R-:W-:Y:S05]  /*7760*/  BRA.DIV ~URZ, `(.L_x_3996) ;  /* 0x000191327f007947 */ /* 0x000fea000b800000 */
[----:B--2---:R2:W3:Y:S04]  /*7770*/  SHFL.IDX PT, R4, R5, 0x3, 0x181f ;  /* 0x00781f0005047f89 */ /* 0x0044e800000e0000 */
[----:B-1----:R2:W1:Y:S02]  /*7780*/  SHFL.IDX PT, R0, R12, 0x3, 0x181f ;  /* 0x00781f000c007f89 */ /* 0x00246400000e0000 */
.L_x_4210:
        /* <DEDUP_REMOVED lines=88> */
.L_x_3997:
        /* <DEDUP_REMOVED lines=8> */
[----:B------:R-:W-:Y:S01]  /*7d90*/  IMAD R7, R99, c[0x0][0x294], R0 ;  /* 0x0000a50063077a24 */ /* 0x000fe200078e0200 */
        /* <DEDUP_REMOVED lines=53> */
[C---:B-----5:R-:W-:Y:S01]  /*80f0*/  @!P2 SHF.L.U64.HI R6, R159.reuse, 0x1, R106 ;  /* 0x000000019f06a819 */ /* 0x060fe2000001026a */
        /* <DEDUP_REMOVED lines=33> */
.L_x_4001:
[----:B------:R-:W-:Y:S05]  /*8310*/  BSYNC B0 ;  /* 0x0000000000007941 */ /* 0x000fea0003800000 */
.L_x_4000:
        /* <DEDUP_REMOVED lines=84> */
.L_x_4003:
[----:B------:R-:W-:Y:S05]  /*8860*/  BSYNC B0 ;  /* 0x0000000000007941 */ /* 0x000fea0003800000 */
.L_x_4002:
        /* <DEDUP_REMOVED lines=88> */
.L_x_4005:
[----:B------:R-:W-:Y:S05]  /*8df0*/  BSYNC B0 ;  /* 0x0000000000007941 */ /* 0x000fea0003800000 */
.L_x_4004:
        /* <DEDUP_REMOVED lines=83> */
.L_x_4007:
[----:B-1-34-:R-:W-:Y:S05]  /*9330*/  BSYNC B0 ;  /* 0x0000000000007941 */ /* 0x01afea0003800000 */
.L_x_4006:
        /* <DEDUP_REMOVED lines=80> */
.L_x_4011:
[----:B------:R-:W-:Y:S05]  /*9840*/  BSYNC B0 ;  /* 0x0000000000007941 */ /* 0x000fea0003800000 */
.L_x_4010:
        /* <DEDUP_REMOVED lines=45> */
.L_x_4013:
[----:B------:R-:W-:Y:S05]  /*9b20*/  BSYNC B0 ;  /* 0x0000000000007941 */ /* 0x000fea0003800000 */
.L_x_4012:
        /* <DEDUP_REMOVED lines=45> */
.L_x_4015:
[----:B------:R-:W-:Y:S05]  /*9e00*/  BSYNC B0 ;  /* 0x0000000000007941 */ /* 0x000fea0003800000 */
.L_x_4014:
        /* <DEDUP_REMOVED lines=44> */
.L_x_4009:
[----:B------:R-:W-:Y:S05]  /*a0d0*/  BSYNC B1 ;  /* 0x0000000000017941 */ /* 0x000fea0003800000 */
.L_x_4008:
        /* <DEDUP_REMOVED lines=49> */
.L_x_4019:
[----:B------:R-:W-:Y:S05]  /*a3f0*/  BSYNC B0 ;  /* 0x0000000000007941 */ /* 0x000fea0003800000 */
.L_x_4018:
        /* <DEDUP_REMOVED lines=45> */
.L_x_4021:
[----:B------:R-:W-:Y:S05]  /*a6d0*/  BSYNC B0 ;  /* 0x0000000000007941 */ /* 0x000fea0003800000 */
.L_x_4020:
        /* <DEDUP_REMOVED lines=45> */
.L_x_4023:
[----:B------:R-:W-:Y:S05]  /*a9b0*/  BSYNC B0 ;  /* 0x0000000000007941 */ /* 0x000fea0003800000 */
.L_x_4022:
        /* <DEDUP_REMOVED lines=44> */
.L_x_4017:
[----:B------:R-:W-:Y:S05]  /*ac80*/  BSYNC B1 ;  /* 0x0000000000017941 */ /* 0x000fea0003800000 */
.L_x_4016:
        /* <DEDUP_REMOVED lines=49> */
.L_x_4027:
[----:B------:R-:W-:Y:S05]  /*afa0*/  BSYNC B0 ;  /* 0x0000000000007941 */ /* 0x000fea0003800000 */
.L_x_4026:
        /* <DEDUP_REMOVED lines=45> */
.L_x_4029:
[----:B------:R-:W-:Y:S05]  /*b280*/  BSYNC B0 ;  /* 0x0000000000007941 */ /* 0x000fea0003800000 */
.L_x_4028:
        /* <DEDUP_REMOVED lines=45> */
.L_x_4031:
[----:B------:R-:W-:Y:S05]  /*b560*/  BSYNC B0 ;  /* 0x0000000000007941 */ /* 0x000fea0003800000 */
.L_x_4030:
        /* <DEDUP_REMOVED lines=44> */
.L_x_4025:
[----:B------:R-:W-:Y:S05]  /*b830*/  BSYNC B1 ;  /* 0x0000000000017941 */ /* 0x000fea0003800000 */
.L_x_4024:
        /* <DEDUP_REMOVED lines=48> */
.L_x_4034:
[----:B------:R-:W-:Y:S05]  /*bb40*/  BSYNC B0 ;  /* 0x0000000000007941 */ /* 0x000fea0003800000 */
.L_x_4033:
        /* <DEDUP_REMOVED lines=45> */
.L_x_4036:
[----:B------:R-:W-:Y:S05]  /*be20*/  BSYNC B0 ;  /* 0x0000000000007941 */ /* 0x000fea0003800000 */
.L_x_4035:
        /* <DEDUP_REMOVED lines=45> */
.L_x_4038:
[----:B------:R-:W-:Y:S05]  /*c100*/  BSYNC B0 ;  /* 0x0000000000007941 */ /* 0x000fea0003800000 */
.L_x_4037:
        /* <DEDUP_REMOVED lines=45> */
.L_x_3999:
        /* <DEDUP_REMOVED lines=61> */
.L_x_4040:
[----:B------:R-:W-:Y:S05]  /*c7b0*/  BSYNC B0 ;  /* 0x0000000000007941 */ /* 0x000fea0003800000 */
.L_x_4039:
        /* <DEDUP_REMOVED lines=69> */
.L_x_4042:
[----:B--2-4-:R-:W-:Y:S05]  /*cc10*/  BSYNC B0 ;  /* 0x0000000000007941 */ /* 0x014fea0003800000 */
.L_x_4041:
        /* <DEDUP_REMOVED lines=70> */
.L_x_4044:
[----:B--2-4-:R-:W-:Y:S05]  /*d080*/  BSYNC B0 ;  /* 0x0000000000007941 */ /* 0x014fea0003800000 */
.L_x_4043:
        /* <DEDUP_REMOVED lines=67> */
.L_x_4046:
[----:B-1234-:R-:W-:Y:S05]  /*d4c0*/  BSYNC B0 ;  /* 0x0000000000007941 */ /* 0x01efea0003800000 */
.L_x_4045:
        /* <DEDUP_REMOVED lines=136> */
.L_x_4050:
[----:B------:R-:W-:Y:S05]  /*dd50*/  BSYNC B0 ;  /* 0x0000000000007941 */ /* 0x000fea0003800000 */
.L_x_4049:
        /* <DEDUP_REMOVED lines=99> */
.L_x_4048:
[----:B------:R-:W-:Y:S05]  /*e390*/  BSYNC B1 ;  /* 0x0000000000017941 */ /* 0x000fea0003800000 */
.L_x_4047:
        /* <DEDUP_REMOVED lines=111> */
.L_x_4054:
[----:B------:R-:W-:Y:S05]  /*ea90*/  BSYNC B0 ;  /* 0x0000000000007941 */ /* 0x000fea0003800000 */
.L_x_4053:
        /* <DEDUP_REMOVED lines=99> */
.L_x_4052:
[----:B------:R-:W-:Y:S05]  /*f0d0*/  BSYNC B1 ;  /* 0x0000000000017941 */ /* 0x000fea0003800000 */
.L_x_4051:
        /* <DEDUP_REMOVED lines=111> */
.L_x_4058:
[----:B------:R-:W-:Y:S05]  /*f7d0*/  BSYNC B0 ;  /* 0x0000000000007941 */ /* 0x000fea0003800000 */
.L_x_4057:
        /* <DEDUP_REMOVED lines=99> */
.L_x_4056:
[----:B------:R-:W-:Y:S05]  /*fe10*/  BSYNC B1 ;  /* 0x0000000000017941 */ /* 0x000fea0003800000 */
.L_x_4055:
        /* <DEDUP_REMOVED lines=110> */
.L_x_4060:
[----:B------:R-:W-:Y:S05]  /*10500*/  BSYNC B0 ;  /* 0x0000000000007941 */ /* 0x000fea0003800000 */
.L_x_4059:
        /* <DEDUP_REMOVED lines=99> */
.L_x_4032:
[----:B------:R-:W-:Y:S05]  /*10b40*/  BSYNC B2 ;  /* 0x0000000000027941 */ /* 0x000fea0003800000 */
.L_x_3998:
        /* <DEDUP_REMOVED lines=20> */
[----:B------:R-:W1:Y:S04]  /*10c90*/  SHFL.IDX PT, R0, R3, RZ, 0x181f ;  /* 0x00181fff03007589 */ /* 0x000e6800000e0000 */
[----:B------:R-:W2:Y:S04]  /*10ca0*/  SHFL.IDX PT, R2, R2, RZ, 0x181f ;  /* 0x00181fff02027589 */ /* 0x000ea800000e0000 */
[----:B-----5:R-:W3:Y:S04]  /*10cb0*/  LDSM.16.M88.4 R24, [R178+0x800] ;  /* 0x00080000b218783b */ /* 0x020ee80000000200 */
[----:B------:R-:W-:Y:S01]  /*10cc0*/  @P1 IADD3 R187, R178, -0x20, RZ ;  /* 0xffffffe0b2bb1810 */ /* 0x000fe20007ffe0ff */
[----:B------:R-:W-:Y:S03]  /*10cd0*/  LDSM.16.M88.4 R4, [R184] ;  /* 0x00000000b804783b */ /* 0x000fe60000000200 */
[C---:B------:R-:W-:Y:S01]  /*10ce0*/  IADD3 R188, R187.reuse, 0x3000, RZ ;  /* 0x00003000bbbc7810 */ /* 0x040fe20007ffe0ff */
[----:B------:R-:W-:Y:S01]  /*10cf0*/  LDSM.16.M88.4 R36, [R187] ;  /* 0x00000000bb24783b */ /* 0x000fe20000000200 */
[----:B------:R-:W-:-:S02]  /*10d00*/  IADD3 R190, R187, 0x1000, RZ ;  /* 0x00001000bbbe7810 */ /* 0x000fc40007ffe0ff */
[C---:B------:R-:W-:Y:S01]  /*10d10*/  IADD3 R189, R187.reuse, 0x1800, RZ ;  /* 0x00001800bbbd7810 */ /* 0x040fe20007ffe0ff */
[----:B------:R-:W4:Y:S01]  /*10d20*/  LDSM.16.M88.4 R44, [R187+0x800] ;  /* 0x00080000bb2c783b */ /* 0x000f220000000200 */
[----:B------:R-:W-:Y:S02]  /*10d30*/  IADD3 R192, R187, 0x2000, RZ ;  /* 0x00002000bbc07810 */ /* 0x000fe40007ffe0ff */
[-C--:B-1--4-:R-:W-:Y:S02]  /*10d40*/  LEA R12, P0, R202, R0.reuse, 0x1 ;  /* 0x00000000ca0c7211 */ /* 0x092fe400078008ff */
[----:B------:R-:W-:Y:S02]  /*10d50*/  LEA R16, P1, R200, R0, 0x1 ;  /* 0x00000000c8107211 */ /* 0x000fe400078208ff */
[----:B--2---:R-:W-:Y:S02]  /*10d60*/  LEA.HI.X R13, R202, R2, R207, 0x1, P0 ;  /* 0x00000002ca0d7211 */ /* 0x004fe400000f0ccf */
[----:B------:R-:W-:-:S02]  /*10d70*/  ISETP.GT.AND P0, PT, R119, R212, PT ;  /* 0x000000d47700720c */ /* 0x000fc40003f04270 */
[----:B------:R-:W-:Y:S02]  /*10d80*/  LEA.HI.X R17, R200, R2, R206, 0x1, P1 ;  /* 0x00000002c8117211 */ /* 0x000fe400008f0cce */
[C---:B------:R-:W-:Y:S02]  /*10d90*/  ISETP.GE.OR P1, PT, R134.reuse, c[0x0][0x1d4], !P0 ;  /* 0x0000750086007a0c */ /* 0x040fe40004726670 */
[C---:B------:R-:W-:Y:S01]  /*10da0*/  LEA R14, P3, R134.reuse, R0, 0x1 ;  /* 0x00000000860e7211 */ /* 0x040fe200078608ff */
[C---:B------:R-:W-:Y:S01]  /*10db0*/  HMMA.16816.F32 R28, R8.reuse, R20, RZ ;  /* 0x00000014081c723c */ /* 0x040fe200000018ff */
[----:B------:R-:W-:Y:S02]  /*10dc0*/  IADD3 R191, R187, 0x2800, RZ ;  /* 0x00002800bbbf7810 */ /* 0x000fe40007ffe0ff */
[----:B------:R-:W-:Y:S02]  /*10dd0*/  LEA.HI.X R15, R134, R2, R135, 0x1, P3 ;  /* 0x00000002860f7211 */ /* 0x000fe400018f0c87 */
[----:B------:R-:W-:Y:S01]  /*10de0*/  LEA R18, P3, R201, R0, 0x1 ;  /* 0x00000000c9127211 */ /* 0x000fe200078608ff */
[----:B------:R-:W-:Y:S01]  /*10df0*/  IMAD.MOV.U32 R0, RZ, RZ, 0x40 ;  /* 0x00000040ff007424 */ /* 0x000fe200078e00ff */
[----:B------:R-:W-:Y:S01]  /*10e00*/  IADD3 R193, R187, 0x3800, RZ ;  /* 0x00003800bbc17810 */ /* 0x000fe20007ffe0ff */
[----:B------:R-:W-:Y:S01]  /*10e10*/  HMMA.16816.F32 R32, R8, R22, RZ ;  /* 0x000000160820723c */ /* 0x000fe200000018ff */
[----:B------:R-:W-:Y:S01]  /*10e20*/  LEA.HI.X R19, R201, R2, R208, 0x1, P3 ;  /* 0x00000002c9137211 */ /* 0x000fe200018f0cd0 */
[----:B------:R-:W-:Y:S01]  /*10e30*/  @!PT LDS RZ, [RZ] ;  /* 0x00000000fffff984 */ /* 0x000fe20000000800 */
[----:B------:R-:W-:Y:S01]  /*10e40*/  @!PT LDS RZ, [RZ] ;  /* 0x00000000fffff984 */ /* 0x000fe20000000800 */
[----:B------:R-:W-:Y:S01]  /*10e50*/  @!PT LDS RZ, [RZ] ;  /* 0x00000000fffff984 */ /* 0x000fe20000000800 */
[----:B------:R1:W-:Y:S01]  /*10e60*/  LDGSTS.E.BYPASS.LTC128B.128 [R195+0x8080], [R14.64], !P1 ;  /* 0x080800000ec37fae */ /* 0x0003e2000c901d48 */
[----:B------:R-:W-:-:S02]  /*10e70*/  ISETP.GE.OR P1, PT, R138, c[0x0][0x1d4], !P0 ;  /* 0x000075008a007a0c */ /* 0x000fc40004726670 */
[----:B------:R-:W-:Y:S02]  /*10e80*/  SEL R0, R0, 0xffffffc0, !P2 ;  /* 0xffffffc000007807 */ /* 0x000fe40005000000 */
[----:B------:R-:W-:Y:S01]  /*10e90*/  IADD3 R194, R187, 0x800, RZ ;  /* 0x00000800bbc27810 */ /* 0x000fe20007ffe0ff */
[----:B---3--:R-:W-:Y:S02]  /*10ea0*/  HMMA.16816.F32 R20, R8, R24, RZ ;  /* 0x000000180814723c */ /* 0x008fe400000018ff */
        /* <DEDUP_REMOVED lines=9> */
[----:B------:R-:W-:Y:S01]  /*10f40*/  LDSM.16.M88.4 R48, [R177+0x800] ;  /* 0x00080000b130783b */ /* 0x000fe20000000200 */
[----:B-1----:R-:W-:Y:S03]  /*10f50*/  HMMA.16816.F32 R12, R8, R26, RZ ;  /* 0x0000001a080c723c */ /* 0x002fe600000018ff */
[----:B------:R-:W1:Y:S04]  /*10f60*/  LDSM.16.M88.4 R8, [R186] ;  /* 0x00000000ba08783b */ /* 0x000e680000000200 */
[----:B------:R-:W0:Y:S01]  /*10f70*/  LDGDEPBAR ;  /* 0x00000000000079af */ /* 0x000e220000000000 */
[C---:B------:R-:W-:Y:S08]  /*10f80*/  HMMA.16816.F32 R24, R4.reuse, R44, R20 ;  /* 0x0000002c0418723c */ /* 0x040ff00000001814 */
[C---:B--2---:R-:W-:Y:S08]  /*10f90*/  HMMA.16816.F32 R16, R4.reuse, R36, R28 ;  /* 0x000000240410723c */ /* 0x044ff0000000181c */
[C---:B------:R-:W-:Y:S01]  /*10fa0*/  HMMA.16816.F32 R28, R4.reuse, R38, R32 ;  /* 0x00000026041c723c */ /* 0x040fe20000001820 */
[----:B------:R-:W-:Y:S04]  /*10fb0*/  LDSM.16.M88.4 R32, [R176+-0x3000] ;  /* 0xffd00000b020783b */ /* 0x000fe80000000200 */
[----:B------:R-:W-:Y:S03]  /*10fc0*/  LDSM.16.M88.4 R36, [R178+0x1000] ;  /* 0x00100000b224783b */ /* 0x000fe60000000200 */
[----:B------:R-:W-:Y:S01]  /*10fd0*/  HMMA.16816.F32 R12, R4, R46, R12 ;  /* 0x0000002e040c723c */ /* 0x000fe2000000180c */
[----:B------:R-:W2:Y:S04]  /*10fe0*/  LDSM.16.M88.4 R4, [R185] ;  /* 0x00000000b904783b */ /* 0x000ea80000000200 */
[----:B------:R-:W3:Y:S03]  /*10ff0*/  LDSM.16.M88.4 R44, [R176+-0x2800] ;  /* 0xffd80000b02c783b */ /* 0x000ee60000000200 */
[C---:B-1----:R-:W-:Y:S08]  /*11000*/  HMMA.16816.F32 R20, R8.reuse, R40, R16 ;  /* 0x000000280814723c */ /* 0x042ff00000001810 */
[C---:B------:R-:W-:Y:S01]  /*11010*/  HMMA.16816.F32 R16, R8.reuse, R42, R28 ;  /* 0x0000002a0810723c */ /* 0x040fe2000000181c */
[----:B------:R-:W-:Y:S07]  /*11020*/  LDSM.16.M88.4 R40, [R189] ;  /* 0x00000000bd28783b */ /* 0x000fee0000000200 */
[C---:B------:R-:W-:Y:S08]  /*11030*/  HMMA.16816.F32 R24, R8.reuse, R48, R24 ;  /* 0x000000300818723c */ /* 0x040ff00000001818 */
[----:B------:R-:W-:Y:S01]  /*11040*/  HMMA.16816.F32 R12, R8, R50, R12 ;  /* 0x00000032080c723c */ /* 0x000fe2000000180c */
[----:B------:R-:W1:Y:S04]  /*11050*/  LDSM.16.M88.4 R8, [R183+0x4000] ;  /* 0x00400000b708783b */ /* 0x000e680000000200 */
[----:B------:R-:W4:Y:S03]  /*11060*/  LDSM.16.M88.4 R48, [R178+0x1800] ;  /* 0x00180000b230783b */ /* 0x000f260000000200 */
[C---:B--2---:R-:W-:Y:S08]  /*11070*/  HMMA.16816.F32 R20, R4.reuse, R32, R20 ;  /* 0x000000200414723c */ /* 0x044ff00000001814 */
[C---:B------:R-:W-:Y:S01]  /*11080*/  HMMA.16816.F32 R16, R4.reuse, R34, R16 ;  /* 0x000000220410723c */ /* 0x040fe20000001810 */
[----:B------:R-:W-:Y:S07]  /*11090*/  LDSM.16.M88.4 R32, [R190] ;  /* 0x00000000be20783b */ /* 0x000fee0000000200 */
[C---:B---3--:R-:W-:Y:S08]  /*110a0*/  HMMA.16816.F32 R24, R4.reuse, R44, R24 ;  /* 0x0000002c0418723c */ /* 0x048ff00000001818 */
[----:B------:R-:W-:Y:S01]  /*110b0*/  HMMA.16816.F32 R12, R4, R46, R12 ;  /* 0x0000002e040c723c */ /* 0x000fe2000000180c */
[----:B------:R-:W2:Y:S04]  /*110c0*/  LDSM.16.M88.4 R4, [R184+0x4000] ;  /* 0x00400000b804783b */ /* 0x000ea80000000200 */
[----:B------:R-:W-:Y:S03]  /*110d0*/  LDSM.16.M88.4 R44, [R178+0x2800] ;  /* 0x00280000b22c783b */ /* 0x000fe60000000200 */
[C---:B-1----:R-:W-:Y:S01]  /*110e0*/  HMMA.16816.F32 R28, R8.reuse, R36, R20 ;  /* 0x00000024081c723c */ /* 0x042fe20000001814 */
[----:B------:R-:W-:Y:S07]  /*110f0*/  LDSM.16.M88.4 R20, [R177+0x1000] ;  /* 0x00100000b114783b */ /* 0x000fee0000000200 */
[C---:B------:R-:W-:Y:S01]  /*11100*/  HMMA.16816.F32 R16, R8.reuse, R38, R16 ;  /* 0x000000260810723c */ /* 0x040fe20000001810 */
[----:B------:R-:W-:Y:S07]  /*11110*/  LDSM.16.M88.4 R36, [R177+0x1800] ;  /* 0x00180000b124783b */ /* 0x000fee0000000200 */
[C---:B----4-:R-:W-:Y:S08]  /*11120*/  HMMA.16816.F32 R24, R8.reuse, R48, R24 ;  /* 0x000000300818723c */ /* 0x050ff00000001818 */
[----:B------:R-:W-:Y:S01]  /*11130*/  HMMA.16816.F32 R12, R8, R50, R12 ;  /* 0x00000032080c723c */ /* 0x000fe2000000180c */
[----:B------:R-:W1:Y:S07]  /*11140*/  LDSM.16.M88.4 R8, [R186+0x4000] ;  /* 0x00400000ba08783b */ /* 0x000e6e0000000200 */
[C---:B--2---:R-:W-:Y:S08]  /*11150*/  HMMA.16816.F32 R28, R4.reuse, R32, R28 ;  /* 0x00000020041c723c */ /* 0x044ff0000000181c */
[C---:B------:R-:W-:Y:S01]  /*11160*/  HMMA.16816.F32 R16, R4.reuse, R34, R16 ;  /* 0x000000220410723c */ /* 0x040fe20000001810 */
[----:B------:R-:W-:Y:S07]  /*11170*/  LDSM.16.M88.4 R32, [R176+-0x2000] ;  /* 0xffe00000b020783b */ /* 0x000fee0000000200 */
[C---:B------:R-:W-:Y:S08]  /*11180*/  HMMA.16816.F32 R24, R4.reuse, R40, R24 ;  /* 0x000000280418723c */ /* 0x040ff00000001818 */
[----:B------:R-:W-:Y:S01]  /*11190*/  HMMA.16816.F32 R12, R4, R42, R12 ;  /* 0x0000002a040c723c */ /* 0x000fe2000000180c */
[----:B------:R-:W2:Y:S04]  /*111a0*/  LDSM.16.M88.4 R4, [R185+0x4000] ;  /* 0x00400000b904783b */ /* 0x000ea80000000200 */
[----:B------:R-:W3:Y:S03]  /*111b0*/  LDSM.16.M88.4 R40, [R176+-0x1800] ;  /* 0xffe80000b028783b */ /* 0x000ee60000000200 */
[C---:B-1----:R-:W-:Y:S08]  /*111c0*/  HMMA.16816.F32 R28, R8.reuse, R20, R28 ;  /* 0x00000014081c723c */ /* 0x042ff0000000181c */
[C---:B------:R-:W-:Y:S08]  /*111d0*/  HMMA.16816.F32 R20, R8.reuse, R22, R16 ;  /* 0x000000160814723c */ /* 0x040ff00000001810 */
[C---:B------:R-:W-:Y:S08]  /*111e0*/  HMMA.16816.F32 R16, R8.reuse, R36, R24 ;  /* 0x000000240810723c */ /* 0x040ff00000001818 */
[----:B------:R-:W-:Y:S01]  /*111f0*/  HMMA.16816.F32 R12, R8, R38, R12 ;  /* 0x00000026080c723c */ /* 0x000fe2000000180c */
[----:B------:R-:W-:Y:S04]  /*11200*/  LDSM.16.M88.4 R8, [R183+0x8000] ;  /* 0x00800000b708783b */ /* 0x000fe80000000200 */
[----:B------:R-:W1:Y:S03]  /*11210*/  LDSM.16.M88.4 R36, [R178+0x2000] ;  /* 0x00200000b224783b */ /* 0x000e660000000200 */
[C---:B--2---:R-:W-:Y:S01]  /*11220*/  HMMA.16816.F32 R24, R4.reuse, R32, R28 ;  /* 0x000000200418723c */ /* 0x044fe2000000181c */
[----:B------:R-:W-:Y:S07]  /*11230*/  LDSM.16.M88.4 R28, [R192] ;  /* 0x00000000c01c783b */ /* 0x000fee0000000200 */
[C---:B------:R-:W-:Y:S01]  /*11240*/  HMMA.16816.F32 R20, R4.reuse, R34, R20 ;  /* 0x000000220414723c */ /* 0x040fe20000001814 */
[----:B------:R-:W-:Y:S07]  /*11250*/  LDSM.16.M88.4 R32, [R177+0x2000] ;  /* 0x00200000b120783b */ /* 0x000fee0000000200 */
[C---:B---3--:R-:W-:Y:S08]  /*11260*/  HMMA.16816.F32 R16, R4.reuse, R40, R16 ;  /* 0x000000280410723c */ /* 0x048ff00000001810 */
[----:B------:R-:W-:Y:S01]  /*11270*/  HMMA.16816.F32 R12, R4, R42, R12 ;  /* 0x0000002a040c723c */ /* 0x000fe2000000180c */
[----:B------:R-:W2:Y:S04]  /*11280*/  LDSM.16.M88.4 R4, [R184+0x8000] ;  /* 0x00800000b804783b */ /* 0x000ea80000000200 */
[----:B------:R-:W3:Y:S03]  /*11290*/  LDSM.16.M88.4 R40, [R191] ;  /* 0x00000000bf28783b */ /* 0x000ee60000000200 */
[C---:B-1----:R-:W-:Y:S08]  /*112a0*/  HMMA.16816.F32 R24, R8.reuse, R36, R24 ;  /* 0x000000240818723c */ /* 0x042ff00000001818 */
[C---:B------:R-:W-:Y:S01]  /*112b0*/  HMMA.16816.F32 R20, R8.reuse, R38, R20 ;  /* 0x000000260814723c */ /* 0x040fe20000001814 */
[----:B------:R-:W-:Y:S07]  /*112c0*/  LDSM.16.M88.4 R36, [R176+-0x800] ;  /* 0xfff80000b024783b */ /* 0x000fee0000000200 */
[C---:B------:R-:W-:Y:S08]  /*112d0*/  HMMA.16816.F32 R16, R8.reuse, R44, R16 ;  /* 0x0000002c0810723c */ /* 0x040ff00000001810 */
[----:B------:R-:W-:Y:S01]  /*112e0*/  HMMA.16816.F32 R12, R8, R46, R12 ;  /* 0x0000002e080c723c */ /* 0x000fe2000000180c */
[----:B------:R-:W1:Y:S04]  /*112f0*/  LDSM.16.M88.4 R8, [R186+0x8000] ;  /* 0x00800000ba08783b */ /* 0x000e680000000200 */
[----:B------:R-:W4:Y:S03]  /*11300*/  LDSM.16.M88.4 R44, [R177+0x2800] ;  /* 0x00280000b12c783b */ /* 0x000f260000000200 */
[C---:B--2---:R-:W-:Y:S08]  /*11310*/  HMMA.16816.F32 R24, R4.reuse, R28, R24 ;  /* 0x0000001c0418723c */ /* 0x044ff00000001818 */
[C---:B------:R-:W-:Y:S01]  /*11320*/  HMMA.16816.F32 R20, R4.reuse, R30, R20 ;  /* 0x0000001e0414723c */ /* 0x040fe20000001814 */
[----:B------:R-:W-:Y:S07]  /*11330*/  LDSM.16.M88.4 R28, [R176+-0x1000] ;  /* 0xfff00000b01c783b */ /* 0x000fee0000000200 */
[C---:B---3--:R-:W-:Y:S08]  /*11340*/  HMMA.16816.F32 R16, R4.reuse, R40, R16 ;  /* 0x000000280410723c */ /* 0x048ff00000001810 */
[----:B------:R-:W-:Y:S01]  /*11350*/  HMMA.16816.F32 R12, R4, R42, R12 ;  /* 0x0000002a040c723c */ /* 0x000fe2000000180c */
[----:B------:R-:W2:Y:S04]  /*11360*/  LDSM.16.M88.4 R4, [R185+0x8000] ;  /* 0x00800000b904783b */ /* 0x000ea80000000200 */
[----:B------:R-:W-:Y:S03]  /*11370*/  LDSM.16.M88.4 R40, [R193] ;  /* 0x00000000c128783b */ /* 0x000fe60000000200 */
[C---:B-1----:R-:W-:Y:S08]  /*11380*/  HMMA.16816.F32 R24, R8.reuse, R32, R24 ;  /* 0x000000200818723c */ /* 0x042ff00000001818 */
[C---:B------:R-:W-:Y:S01]  /*11390*/  HMMA.16816.F32 R20, R8.reuse, R34, R20 ;  /* 0x000000220814723c */ /* 0x040fe20000001814 */
[----:B------:R-:W-:Y:S07]  /*113a0*/  LDSM.16.M88.4 R32, [R178+0x3000] ;  /* 0x00300000b220783b */ /* 0x000fee0000000200 */
[C---:B----4-:R-:W-:Y:S08]  /*113b0*/  HMMA.16816.F32 R16, R8.reuse, R44, R16 ;  /* 0x0000002c0810723c */ /* 0x050ff00000001810 */
[----:B------:R-:W-:Y:S01]  /*113c0*/  HMMA.16816.F32 R12, R8, R46, R12 ;  /* 0x0000002e080c723c */ /* 0x000fe2000000180c */
[----:B------:R-:W1:Y:S04]  /*113d0*/  LDSM.16.M88.4 R8, [R183+0xc000] ;  /* 0x00c00000b708783b */ /* 0x000e680000000200 */
[----:B------:R-:W3:Y:S03]  /*113e0*/  LDSM.16.M88.4 R44, [R178+0x3800] ;  /* 0x00380000b22c783b */ /* 0x000ee60000000200 */
[C---:B--2---:R-:W-:Y:S08]  /*113f0*/  HMMA.16816.F32 R24, R4.reuse, R28, R24 ;  /* 0x0000001c0418723c */ /* 0x044ff00000001818 */
[C---:B------:R-:W-:Y:S01]  /*11400*/  HMMA.16816.F32 R20, R4.reuse, R30, R20 ;  /* 0x0000001e0414723c */ /* 0x040fe20000001814 */
[----:B------:R-:W-:Y:S07]  /*11410*/  LDSM.16.M88.4 R28, [R188] ;  /* 0x00000000bc1c783b */ /* 0x000fee0000000200 */
[C---:B------:R-:W-:Y:S08]  /*11420*/  HMMA.16816.F32 R16, R4.reuse, R36, R16 ;  /* 0x000000240410723c */ /* 0x040ff00000001810 */
[----:B------:R-:W-:Y:S01]  /*11430*/  HMMA.16816.F32 R12, R4, R38, R12 ;  /* 0x00000026040c723c */ /* 0x000fe2000000180c */
[----:B------:R-:W2:Y:S04]  /*11440*/  LDSM.16.M88.4 R4, [R184+0xc000] ;  /* 0x00c00000b804783b */ /* 0x000ea80000000200 */
[----:B------:R-:W-:Y:S03]  /*11450*/  LDSM.16.M88.4 R36, [R177+0x3000] ;  /* 0x00300000b124783b */ /* 0x000fe60000000200 */
[C---:B-1----:R-:W-:Y:S08]  /*11460*/  HMMA.16816.F32 R24, R8.reuse, R32, R24 ;  /* 0x000000200818723c */ /* 0x042ff00000001818 */
[C---:B------:R-:W-:Y:S01]  /*11470*/  HMMA.16816.F32 R20, R8.reuse, R34, R20 ;  /* 0x000000220814723c */ /* 0x040fe20000001814 */
[----:B------:R-:W-:Y:S07]  /*11480*/  LDSM.16.M88.4 R32, [R176] ;  /* 0x00000000b020783b */ /* 0x000fee0000000200 */
[C---:B---3--:R-:W-:Y:S08]  /*11490*/  HMMA.16816.F32 R16, R8.reuse, R44, R16 ;  /* 0x0000002c0810723c */ /* 0x048ff00000001810 */
[----:B------:R-:W-:Y:S01]  /*114a0*/  HMMA.16816.F32 R12, R8, R46, R12 ;  /* 0x0000002e080c723c */ /* 0x000fe2000000180c */
[----:B------:R-:W1:Y:S04]  /*114b0*/  LDSM.16.M88.4 R8, [R186+0xc000] ;  /* 0x00c00000ba08783b */ /* 0x000e680000000200 */
[----:B------:R-:W3:Y:S03]  /*114c0*/  LDSM.16.M88.4 R44, [R177+0x3800] ;  /* 0x00380000b12c783b */ /* 0x000ee60000000200 */
[C---:B--2---:R-:W-:Y:S08]  /*114d0*/  HMMA.16816.F32 R24, R4.reuse, R28, R24 ;  /* 0x0000001c0418723c */ /* 0x044ff00000001818 */
[C---:B------:R-:W-:Y:S01]  /*114e0*/  HMMA.16816.F32 R20, R4.reuse, R30, R20 ;  /* 0x0000001e0414723c */ /* 0x040fe20000001814 */
[----:B------:R-:W-:Y:S07]  /*114f0*/  LDSM.16.M88.4 R28, [R176+0x800] ;  /* 0x00080000b01c783b */ /* 0x000fee0000000200 */
[C---:B------:R-:W-:Y:S08]  /*11500*/  HMMA.16816.F32 R16, R4.reuse, R40, R16 ;  /* 0x000000280410723c */ /* 0x040ff00000001810 */
[----:B------:R-:W-:Y:S01]  /*11510*/  HMMA.16816.F32 R12, R4, R42, R12 ;  /* 0x0000002a040c723c */ /* 0x000fe2000000180c */
[----:B------:R-:W2:Y:S01]  /*11520*/  LDSM.16.M88.4 R4, [R185+0xc000] ;  /* 0x00c00000b904783b */ /* 0x000ea20000000200 */
[----:B------:R-:W-:-:S06]  /*11530*/  DEPBAR.LE SB0, 0x0 ;  /* 0x000080000000791a */ /* 0x000fcc0000000000 */
[C---:B-1----:R-:W-:Y:S08]  /*11540*/  HMMA.16816.F32 R24, R8.reuse, R36, R24 ;  /* 0x000000240818723c */ /* 0x042ff00000001818 */
[C---:B------:R-:W-:Y:S08]  /*11550*/  HMMA.16816.F32 R20, R8.reuse, R38, R20 ;  /* 0x000000260814723c */ /* 0x040ff00000001814 */
[C---:B---3--:R-:W-:Y:S08]  /*11560*/  HMMA.16816.F32 R16, R8.reuse, R44, R16 ;  /* 0x0000002c0810723c */ /* 0x048ff00000001810 */
[----:B------:R-:W-:Y:S08]  /*11570*/  HMMA.16816.F32 R8, R8, R46, R12 ;  /* 0x0000002e0808723c */ /* 0x000ff0000000180c */
[C---:B--2---:R-:W-:Y:S08]  /*11580*/  HMMA.16816.F32 R24, R4.reuse, R32, R24 ;  /* 0x000000200418723c */ /* 0x044ff00000001818 */
[C---:B------:R-:W-:Y:S08]  /*11590*/  HMMA.16816.F32 R16, R4.reuse, R28, R16 ;  /* 0x0000001c0410723c */ /* 0x040ff00000001810 */
[C---:B------:R-:W-:Y:S08]  /*115a0*/  HMMA.16816.F32 R20, R4.reuse, R34, R20 ;  /* 0x000000220414723c */ /* 0x040ff00000001814 */
[----:B------:R-:W-:Y:S01]  /*115b0*/  HMMA.16816.F32 R28, R4, R30, R8 ;  /* 0x0000001e041c723c */ /* 0x000fe20000001808 */
[----:B------:R-:W-:Y:S06]  /*115c0*/  BAR.SYNC.DEFER_BLOCKING 0x0 ;  /* 0x0000000000007b1d */ /* 0x000fec0000010000 */
[----:B------:R-:W-:Y:S01]  /*115d0*/  @!UPT UIADD3 URZ, URZ, URZ, URZ ;  /* 0x0000003f3f3ff290 */ /* 0x000fe2000fffe03f */
[----:B------:R-:W-:Y:S11]  /*115e0*/  @!P0 BRA `(.L_x_4062) ;  /* 0x0000032000008947 */ /* 0x000ff60003800000 */
[----:B------:R-:W-:Y:S01]  /*115f0*/  ISETP.NE.AND P4, PT, R123, 0x1, PT ;  /* 0x000000017b00780c */ /* 0x000fe20003f85270 */
[----:B------:R-:W-:Y:S01]  /*11600*/  IMAD.MOV.U32 R198, RZ, RZ, RZ ;  /* 0x000000ffffc67224 */ /* 0x000fe200078e00ff */
        /* <DEDUP_REMOVED lines=27> */
.L_x_4211:
[----:B------:R-:W-:Y:S05]  /*117c0*/  BRA.DIV ~URZ, `(.L_x_4064) ;  /* 0x0000f1f27f007947 */ /* 0x000fea000b800000 */
[----:B-1----:R1:W3:Y:S02]  /*117d0*/  SHFL.IDX PT, R0, R5, RZ, 0x181f ;  /* 0x00181fff05007589 */ /* 0x0022e400000e0000 */
.L_x_4212:
[C---:B------:R-:W-:Y:S02]  /*117e0*/  ISETP.GE.AND P1, PT, R134.reuse, c[0x0][0x1d4], PT ;  /* 0x0000750086007a0c */ /* 0x040fe40003f26270 */
[----:B---3--:R-:W-:Y:S02]  /*117f0*/  LEA R2, P0, R134, R0, 0x1 ;  /* 0x0000000086027211 */ /* 0x008fe400078008ff */
        /* <DEDUP_REMOVED lines=17> */
.L_x_4062:
[----:B------:R-:W-:Y:S05]  /*11910*/  BSYNC B0 ;  /* 0x0000000000007941 */ /* 0x000fea0003800000 */
.L_x_4061:
[----:B------:R-:W-:Y:S01]  /*11920*/  IMAD.MOV.U32 R0, RZ, RZ, c[0x0][0x2c4] ;  /* 0x0000b100ff007624 */ /* 0x000fe200078e00ff */
[----:B------:R-:W-:Y:S01]  /*11930*/  ULDC UR4, c[0x0][0x324] ;  /* 0x0000c90000047ab9 */ /* 0x000fe20000000800 */
[----:B---3--:R-:W-:Y:S01]  /*11940*/  IADD3 R2, R210, 0x1, -R109 ;  /* 0x00000001d2027810 */ /* 0x008fe20007ffe86d */
        /* <DEDUP_REMOVED lines=10> */
[----:B-1----:R-:W-:Y:S01]  /*119f0*/  IADD3 R5, R0, c[0x0][0x328], RZ ;  /* 0x0000ca0000057a10 */ /* 0x002fe20007ffe0ff */
[----:B------:R-:W-:Y:S05]  /*11a00*/  BRA.DIV ~URZ, `(.L_x_4065) ;  /* 0x0000f0127f007947 */ /* 0x000fea000b800000 */
[----:B------:R1:W2:Y:S02]  /*11a10*/  SHFL.IDX PT, R3, R4, RZ, 0x1c1f ;  /* 0x001c1fff04037589 */ /* 0x0002a400000e0000 */
.L_x_4213:
        /* <DEDUP_REMOVED lines=17> */
.L_x_4068:
[----:B------:R-:W-:-:S04]  /*11b30*/  MOV R8, c[0x0][0x32c] ;  /* 0x0000cb0000087a02 */ /* 0x000fc80000000f00 */
[----:B------:R-:W-:-:S13]  /*11b40*/  ISETP.NE.AND P0, PT, R8, 0x1, PT ;  /* 0x000000010800780c */ /* 0x000fda0003f05270 */
[----:B------:R-:W-:-:S05]  /*11b50*/  @P0 IMAD.HI.U32 R8, R3, c[0x0][0x330], RZ ;  /* 0x0000cc0003080a27 */ /* 0x000fca00078e00ff */
[----:B------:R-:W-:Y:S02]  /*11b60*/  @P0 SHF.R.U32.HI R3, RZ, c[0x0][0x334], R8 ;  /* 0x0000cd00ff030a19 */ /* 0x000fe40000011608 */
.L_x_4069:
[----:B------:R-:W-:Y:S05]  /*11b70*/  BSYNC B0 ;  /* 0x0000000000007941 */ /* 0x000fea0003800000 */
.L_x_4067:
[----:B------:R-:W-:-:S04]  /*11b80*/  IMAD R3, R3, c[0x0][0x32c], -R109 ;  /* 0x0000cb0003037a24 */ /* 0x000fc800078e0a6d */
[----:B------:R-:W-:-:S05]  /*11b90*/  IMAD.IADD R3, R3, 0x1, -R216 ;  /* 0x0000000103037824 */ /* 0x000fca00078e0ad8 */
[----:B------:R-:W-:Y:S02]  /*11ba0*/  IADD3 R8, R3, c[0x0][0x32c], RZ ;  /* 0x0000cb0003087a10 */ /* 0x000fe40007ffe0ff */
[----:B------:R-:W-:Y:S02]  /*11bb0*/  IMNMX R0, R0, R3, !PT ;  /* 0x0000000300007217 */ /* 0x000fe40007800200 */
[----:B------:R-:W-:Y:S02]  /*11bc0*/  IMNMX R2, R2, R8, PT ;  /* 0x0000000802027217 */ /* 0x000fe40003800200 */
.L_x_4066:
[----:B------:R-:W-:-:S04]  /*11bd0*/  ISETP.GT.AND P1, PT, R196, RZ, PT ;  /* 0x000000ffc400720c */ /* 0x000fc80003f24270 */
[C---:B------:R-:W-:Y:S02]  /*11be0*/  ISETP.GT.AND P2, PT, R0.reuse, RZ, P1 ;  /* 0x000000ff0000720c */ /* 0x040fe40000f44270 */
[----:B------:R-:W-:Y:S02]  /*11bf0*/  ISETP.GT.AND P0, PT, R0, 0x1, P1 ;  /* 0x000000010000780c */ /* 0x000fe40000f04270 */
[C---:B------:R-:W-:Y:S02]  /*11c00*/  ISETP.LT.OR P2, PT, R2.reuse, 0x1, P2 ;  /* 0x000000010200780c */ /* 0x040fe40001741670 */
[----:B------:R-:W-:Y:S02]  /*11c10*/  ISETP.LT.OR P0, PT, R2, 0x2, P0 ;  /* 0x000000020200780c */ /* 0x000fe40000701670 */
[----:B------:R-:W-:Y:S02]  /*11c20*/  FSEL R10, R24, -INF , !P2 ;  /* 0xff800000180a7808 */ /* 0x000fe40005000000 */
[----:B------:R-:W-:-:S02]  /*11c30*/  ISETP.GT.AND P2, PT, R0, 0x8, P1 ;  /* 0x000000080000780c */ /* 0x000fc40000f44270 */
[----:B------:R-:W-:Y:S02]  /*11c40*/  FSEL R11, R25, -INF , !P0 ;  /* 0xff800000190b7808 */ /* 0x000fe40004000000 */
        /* <DEDUP_REMOVED lines=16> */
[----:B------:R-:W-:Y:S01]  /*11d50*/  FSEL R28, R29, -INF , !P0 ;  /* 0xff8000001d1c7808 */ /* 0x000fe20004000000 */
[----:B------:R-:W-:Y:S06]  /*11d60*/  BRA.DIV ~URZ, `(.L_x_4070) ;  /* 0x0000ed227f007947 */ /* 0x000fec000b800000 */
[----:B------:R2:W3:Y:S02]  /*11d70*/  SHFL.IDX PT, R3, R4, 0x1, 0x1c1f ;  /* 0x003c1f0004037f89 */ /* 0x0004e400000e0000 */
.L_x_4214:
        /* <DEDUP_REMOVED lines=17> */
.L_x_4073:
[----:B-12---:R-:W-:-:S04]  /*11e90*/  MOV R4, c[0x0][0x32c] ;  /* 0x0000cb0000047a02 */ /* 0x006fc80000000f00 */
[----:B------:R-:W-:-:S13]  /*11ea0*/  ISETP.NE.AND P0, PT, R4, 0x1, PT ;  /* 0x000000010400780c */ /* 0x000fda0003f05270 */
[----:B------:R-:W-:-:S05]  /*11eb0*/  @P0 IMAD.HI.U32 R4, R3, c[0x0][0x330], RZ ;  /* 0x0000cc0003040a27 */ /* 0x000fca00078e00ff */
[----:B------:R-:W-:Y:S02]  /*11ec0*/  @P0 SHF.R.U32.HI R3, RZ, c[0x0][0x334], R4 ;  /* 0x0000cd00ff030a19 */ /* 0x000fe40000011604 */
.L_x_4074:
[----:B------:R-:W-:Y:S05]  /*11ed0*/  BSYNC B0 ;  /* 0x0000000000007941 */ /* 0x000fea0003800000 */
.L_x_4072:
[----:B------:R-:W-:-:S04]  /*11ee0*/  IMAD R3, R3, c[0x0][0x32c], -R109 ;  /* 0x0000cb0003037a24 */ /* 0x000fc800078e0a6d */
[----:B------:R-:W-:-:S05]  /*11ef0*/  IMAD.IADD R3, R3, 0x1, -R216 ;  /* 0x0000000103037824 */ /* 0x000fca00078e0ad8 */
[----:B------:R-:W-:Y:S02]  /*11f00*/  IADD3 R4, R3, c[0x0][0x32c], RZ ;  /* 0x0000cb0003047a10 */ /* 0x000fe40007ffe0ff */
[----:B------:R-:W-:Y:S02]  /*11f10*/  IMNMX R0, R0, R3, !PT ;  /* 0x0000000300007217 */ /* 0x000fe40007800200 */
[----:B------:R-:W-:Y:S02]  /*11f20*/  IMNMX R2, R2, R4, PT ;  /* 0x0000000402027217 */ /* 0x000fe40003800200 */
.L_x_4071:
[C---:B------:R-:W-:Y:S02]  /*11f30*/  ISETP.GT.AND P0, PT, R0.reuse, 0x1, P1 ;  /* 0x000000010000780c */ /* 0x040fe40000f04270 */
[----:B------:R-:W-:Y:S02]  /*11f40*/  ISETP.GT.AND P2, PT, R0, 0x8, P1 ;  /* 0x000000080000780c */ /* 0x000fe40000f44270 */
[C---:B------:R-:W-:Y:S02]  /*11f50*/  ISETP.LT.OR P0, PT, R2.reuse, 0x2, P0 ;  /* 0x000000020200780c */ /* 0x040fe40000701670 */
[----:B------:R-:W-:-:S02]  /*11f60*/  ISETP.LT.OR P2, PT, R2, 0x9, P2 ;  /* 0x000000090200780c */ /* 0x000fc40001741670 */
[----:B------:R-:W-:Y:S02]  /*11f70*/  FSEL R7, R27, -INF , !P0 ;  /* 0xff8000001b077808 */ /* 0x000fe40004000000 */
[----:B------:R-:W-:Y:S02]  /*11f80*/  ISETP.GT.AND P0, PT, R0, 0x9, P1 ;  /* 0x000000090000780c */ /* 0x000fe40000f04270 */
[----:B------:R-:W-:Y:S02]  /*11f90*/  FSEL R8, R22, -INF , !P2 ;  /* 0xff80000016087808 */ /* 0x000fe40005000000 */
[----:B------:R-:W-:Y:S02]  /*11fa0*/  ISETP.GT.AND P2, PT, R0, RZ, P1 ;  /* 0x000000ff0000720c */ /* 0x000fe40000f44270 */
[C---:B------:R-:W-:Y:S02]  /*11fb0*/  ISETP.LT.OR P0, PT, R2.reuse, 0xa, P0 ;  /* 0x0000000a0200780c */ /* 0x040fe40000701670 */
[----:B------:R-:W-:-:S02]  /*11fc0*/  ISETP.LT.OR P2, PT, R2, 0x1, P2 ;  /* 0x000000010200780c */ /* 0x000fc40001741670 */
[----:B------:R-:W-:Y:S02]  /*11fd0*/  FSEL R9, R23, -INF , !P0 ;  /* 0xff80000017097808 */ /* 0x000fe40004000000 */
[----:B------:R-:W-:Y:S02]  /*11fe0*/  ISETP.GT.AND P0, PT, R0, 0x10, P1 ;  /* 0x000000100000780c */ /* 0x000fe40000f04270 */
[----:B------:R-:W-:Y:S02]  /*11ff0*/  FSEL R6, R26, -INF , !P2 ;  /* 0xff8000001a067808 */ /* 0x000fe40005000000 */
[----:B------:R-:W-:Y:S02]  /*12000*/  FMNMX.FTZ R3, R10, R11, !PT ;  /* 0x0000000b0a037209 */ /* 0x000fe40007810000 */
[----:B------:R-:W-:Y:S02]  /*12010*/  ISETP.LT.OR P2, PT, R2, 0x11, P0 ;  /* 0x000000110200780c */ /* 0x000fe40000741670 */
[----:B-12---:R-:W-:-:S02]  /*12020*/  FMNMX.FTZ R4, R6, R7, !PT ;  /* 0x0000000706047209 */ /* 0x006fc40007810000 */
[----:B------:R-:W-:Y:S02]  /*12030*/  ISETP.GT.AND P0, PT, R0, 0x11, P1 ;  /* 0x000000110000780c */ /* 0x000fe40000f04270 */
[----:B------:R-:W-:Y:S02]  /*12040*/  FMNMX.FTZ R3, R12, R3, !PT ;  /* 0x000000030c037209 */ /* 0x000fe40007810000 */
[----:B------:R-:W-:Y:S02]  /*12050*/  FSEL R27, R18, -INF , !P2 ;  /* 0xff800000121b7808 */ /* 0x000fe40005000000 */
[----:B------:R-:W-:Y:S02]  /*12060*/  FMNMX.FTZ R4, R8, R4, !PT ;  /* 0x0000000408047209 */ /* 0x000fe40007810000 */
[----:B------:R-:W-:Y:S02]  /*12070*/  ISETP.LT.OR P2, PT, R2, 0x12, P0 ;  /* 0x000000120200780c */ /* 0x000fe40000741670 */
[----:B------:R-:W-:-:S02]  /*12080*/  ISETP.GT.AND P3, PT, R0, 0x18, P1 ;  /* 0x000000180000780c */ /* 0x000fc40000f64270 */
[----:B------:R-:W-:Y:S02]  /*12090*/  ISETP.GT.AND P0, PT, R0, 0x19, P1 ;  /* 0x000000190000780c */ /* 0x000fe40000f04270 */
[----:B------:R-:W-:Y:S02]  /*120a0*/  FMNMX.FTZ R0, R13, R3, !PT ;  /* 0x000000030d007209 */ /* 0x000fe40007810000 */
[----:B------:R-:W-:Y:S02]  /*120b0*/  FMNMX.FTZ R3, R9, R4, !PT ;  /* 0x0000000409037209 */ /* 0x000fe40007810000 */
[----:B------:R-:W-:Y:S02]  /*120c0*/  FSEL R24, R19, -INF , !P2 ;  /* 0xff80000013187808 */ /* 0x000fe40005000000 */
[----:B------:R-:W-:Y:S02]  /*120d0*/  ISETP.LT.OR P1, PT, R2, 0x19, P3 ;  /* 0x000000190200780c */ /* 0x000fe40001f21670 */
        /* <DEDUP_REMOVED lines=13> */
.L_x_4215:
[----:B-12---:R-:W-:Y:S01]  /*121b0*/  FMNMX.FTZ R4, R4, R0, !PT ;  /* 0x0000000004047209 */ /* 0x006fe20007810000 */
[----:B------:R-:W-:Y:S05]  /*121c0*/  BRA.DIV ~URZ, `(.L_x_4076) ;  /* 0x0000e9827f007947 */ /* 0x000fea000b800000 */
[----:B------:R-:W1:Y:S04]  /*121d0*/  SHFL.BFLY PT, R0, R5, 0x2, 0x1f ;  /* 0x0c401f0005007f89 */ /* 0x000e6800000e0000 */
[----:B------:R-:W2:Y:S01]  /*121e0*/  SHFL.BFLY PT, R2, R4, 0x1, 0x1f ;  /* 0x0c201f0004027f89 */ /* 0x000ea200000e0000 */
[----:B-1----:R-:W-:-:S02]  /*121f0*/  FMNMX.FTZ R5, R5, R0, !PT ;  /* 0x0000000005057209 */ /* 0x002fc40007810000 */
[----:B--2---:R-:W-:-:S03]  /*12200*/  FMNMX.FTZ R133, R4, R2, !PT ;  /* 0x0000000204857209 */ /* 0x004fc60007810000 */
[----:B------:R1:W2:Y:S04]  /*12210*/  SHFL.BFLY PT, R3, R5, 0x1, 0x1f ;  /* 0x0c201f0005037f89 */ /* 0x0002a800000e0000 */
.L_x_4216:
[C---:B------:R-:W-:Y:S01]  /*12220*/  FMUL.FTZ R2, R133.reuse, c[0x0][0x2d0] ;  /* 0x0000b40085027a20 */ /* 0x040fe20000410000 */
[----:B------:R-:W-:Y:S01]  /*12230*/  FSETP.NEU.FTZ.AND P0, PT, R133, -INF , PT ;  /* 0xff8000008500780b */ /* 0x000fe20003f1d000 */
[----:B------:R-:W-:Y:S01]  /*12240*/  WARPSYNC 0xffffffff ;  /* 0xffffffff00007948 */ /* 0x000fe20003800000 */
[----:B--2---:R-:W-:Y:S01]  /*12250*/  FMNMX.FTZ R4, R3, R5, !PT ;  /* 0x0000000503047209 */ /* 0x004fe20007810000 */
        /* <DEDUP_REMOVED lines=17> */
[----:B--2---:R-:W-:-:S03]  /*12370*/  FFMA.FTZ R0, R11, c[0x0][0x2d0], -R2 ;  /* 0x0000b4000b007a23 */ /* 0x004fc60000010802 */
[----:B------:R-:W-:Y:S01]  /*12380*/  LDSM.16.MT88.4 R68, [R182+0x1800] ;  /* 0x00180000b644783b */ /* 0x000fe20000004200 */
[----:B------:R2:W-:Y:S03]  /*12390*/  MUFU.EX2 R108, R0 ;  /* 0x00000000006c7308 */ /* 0x0005e60000000800 */
[----:B------:R-:W-:Y:S01]  /*123a0*/  LDSM.16.MT88.4 R72, [R179+0x2000] ;  /* 0x00200000b348783b */ /* 0x000fe20000004200 */
[----:B---3--:R-:W-:-:S03]  /*123b0*/  FFMA.FTZ R3, R14, c[0x0][0x2d0], -R2 ;  /* 0x0000b4000e037a23 */ /* 0x008fc60000010802 */
[----:B------:R-:W-:Y:S01]  /*123c0*/  LDSM.16.MT88.4 R60, [R180+0x1000] ;  /* 0x00100000b43c783b */ /* 0x000fe20000004200 */
[----:B------:R-:W-:Y:S03]  /*123d0*/  MUFU.EX2 R118, R3 ;  /* 0x0000000300767308 */ /* 0x000fe60000000800 */
[----:B------:R-:W-:Y:S04]  /*123e0*/  LDSM.16.MT88.4 R64, [R181+0x1000] ;  /* 0x00100000b540783b */ /* 0x000fe80000004200 */
[----:B------:R-:W-:Y:S01]  /*123f0*/  LDSM.16.MT88.4 R80, [R181+0x1800] ;  /* 0x00180000b550783b */ /* 0x000fe20000004200 */
[----:B--2---:R-:W-:-:S03]  /*12400*/  FFMA.FTZ R0, R12, c[0x0][0x2d0], -R2 ;  /* 0x0000b4000c007a23 */ /* 0x004fc60000010802 */
[----:B------:R-:W2:Y:S01]  /*12410*/  LDSM.16.MT88.4 R12, [R179] ;  /* 0x00000000b30c783b */ /* 0x000ea20000004200 */
[----:B------:R3:W4:Y:S03]  /*12420*/  MUFU.EX2 R109, R0 ;  /* 0x00000000006d7308 */ /* 0x0007260000000800 */
[----:B------:R-:W5:Y:S04]  /*12430*/  LDSM.16.MT88.4 R84, [R180+0x2000] ;  /* 0x00200000b454783b */ /* 0x000f680000004200 */
[----:B------:R-:W-:Y:S04]  /*12440*/  LDSM.16.MT88.4 R92, [R180+0x2800] ;  /* 0x00280000b45c783b */ /* 0x000fe80000004200 */
[----:B------:R-:W-:Y:S04]  /*12450*/  LDSM.16.MT88.4 R96, [R181+0x2800] ;  /* 0x00280000b560783b */ /* 0x000fe80000004200 */
[----:B------:R-:W-:Y:S01]  /*12460*/  LDSM.16.MT88.4 R112, [R180+0x3000] ;  /* 0x00300000b470783b */ /* 0x000fe20000004200 */
[----:B---3--:R-:W-:Y:S01]  /*12470*/  FMUL.FTZ R0, R4, c[0x0][0x2d0] ;  /* 0x0000b40004007a20 */ /* 0x008fe20000410000 */
[----:B----4-:R-:W-:-:S02]  /*12480*/  F2FP.PACK_AB R10, R119, R109 ;  /* 0x0000006d770a723e */ /* 0x010fc400000000ff */
[----:B------:R-:W-:Y:S02]  /*12490*/  LDSM.16.MT88.4 R120, [R182+0x3000] ;  /* 0x00300000b678783b */ /* 0x000fe40000004200 */
[----:B------:R-:W-:Y:S02]  /*124a0*/  FSEL R0, R0, RZ, P0 ;  /* 0x000000ff00007208 */ /* 0x000fe40000000000 */
[----:B------:R-:W-:Y:S03]  /*124b0*/  LDSM.16.MT88.4 R48, [R180+0x1800] ;  /* 0x00180000b430783b */ /* 0x000fe60000004200 */
[--C-:B------:R-:W-:Y:S01]  /*124c0*/  FFMA.FTZ R3, R6, c[0x0][0x2d0], -R0.reuse ;  /* 0x0000b40006037a23 */ /* 0x100fe20000010800 */
[----:B------:R-:W-:Y:S03]  /*124d0*/  LDSM.16.MT88.4 R88, [R182+0x2000] ;  /* 0x00200000b658783b */ /* 0x000fe60000004200 */
[----:B------:R3:W-:Y:S01]  /*124e0*/  MUFU.EX2 R6, R3 ;  /* 0x0000000300067308 */ /* 0x0007e20000000800 */
[----:B------:R-:W4:Y:S01]  /*124f0*/  LDSM.16.MT88.4 R104, [R179+0x3000] ;  /* 0x00300000b368783b */ /* 0x000f220000004200 */
[----:B---3--:R-:W-:-:S06]  /*12500*/  FFMA.FTZ R3, R7, c[0x0][0x2d0], -R0 ;  /* 0x0000b40007037a23 */ /* 0x008fcc0000010800 */
[----:B-1----:R1:W3:Y:S02]  /*12510*/  MUFU.EX2 R5, R3 ;  /* 0x0000000300057308 */ /* 0x0022e40000000800 */
[----:B-1----:R-:W-:Y:S01]  /*12520*/  FFMA.FTZ R3, R8, c[0x0][0x2d0], -R0 ;  /* 0x0000b40008037a23 */ /* 0x002fe20000010800 */
[----:B------:R-:W-:-:S05]  /*12530*/  F2FP.PACK_AB R8, R108, R110 ;  /* 0x0000006e6c08723e */ /* 0x000fca00000000ff */
[----:B------:R1:W-:Y:S02]  /*12540*/  MUFU.EX2 R116, R3 ;  /* 0x0000000300747308 */ /* 0x0003e40000000800 */
[----:B-1----:R-:W-:Y:S01]  /*12550*/  FFMA.FTZ R3, R9, c[0x0][0x2d0], -R0 ;  /* 0x0000b40009037a23 */ /* 0x002fe20000010800 */
[----:B---3--:R-:W-:-:S05]  /*12560*/  F2FP.PACK_AB R9, R5, R6 ;  /* 0x000000060509723e */ /* 0x008fca00000000ff */
[----:B------:R1:W3:Y:S02]  /*12570*/  MUFU.EX2 R7, R3 ;  /* 0x0000000300077308 */ /* 0x0002e40000000800 */
[----:B-1----:R-:W-:Y:S01]  /*12580*/  FFMA.FTZ R3, R17, c[0x0][0x2d0], -R2 ;  /* 0x0000b40011037a23 */ /* 0x002fe20000010802 */
[----:B---3--:R-:W-:-:S05]  /*12590*/  F2FP.PACK_AB R11, R7, R116 ;  /* 0x00000074070b723e */ /* 0x008fca00000000ff */
[----:B------:R1:W3:Y:S02]  /*125a0*/  MUFU.EX2 R124, R3 ;  /* 0x00000003007c7308 */ /* 0x0002e40000000800 */
[C---:B--2---:R-:W-:Y:S08]  /*125b0*/  HMMA.16816.F32 R152, R8.reuse, R12, RZ ;  /* 0x0000000c0898723c */ /* 0x044ff000000018ff */
[C---:B------:R-:W-:Y:S01]  /*125c0*/  HMMA.16816.F32 R12, R8.reuse, R14, RZ ;  /* 0x0000000e080c723c */ /* 0x040fe200000018ff */
[--C-:B-1----:R-:W-:Y:S01]  /*125d0*/  FFMA.FTZ R3, R16, c[0x0][0x2d0], -R2.reuse ;  /* 0x0000b40010037a23 */ /* 0x102fe20000010802 */
[----:B---3--:R-:W-:Y:S01]  /*125e0*/  F2FP.PACK_AB R128, R124, R118 ;  /* 0x000000767c80723e */ /* 0x008fe200000000ff */
        /* <DEDUP_REMOVED lines=8> */
[----:B---3--:R-:W-:Y:S01]  /*12670*/  FFMA.FTZ R2, R27, c[0x0][0x2d0], -R0 ;  /* 0x0000b4001b027a23 */ /* 0x008fe20000010800 */
[----:B------:R-:W-:-:S06]  /*12680*/  F2FP.PACK_AB R130, R205, R125 ;  /* 0x0000007dcd82723e */ /* 0x000fcc00000000ff */
[C---:B-----5:R-:W-:Y:S01]  /*12690*/  HMMA.16816.F32 R76, R8.reuse, R84, RZ ;  /* 0x00000054084c723c */ /* 0x060fe200000018ff */
[----:B------:R3:W-:Y:S07]  /*126a0*/  MUFU.EX2 R3, R2 ;  /* 0x0000000200037308 */ /* 0x0007ee0000000800 */
[C---:B----4-:R-:W-:Y:S08]  /*126b0*/  HMMA.16816.F32 R100, R8.reuse, R104, RZ ;  /* 0x000000680864723c */ /* 0x050ff000000018ff */
        /* <DEDUP_REMOVED lines=108> */
.L_x_4079:
[----:B------:R-:W-:-:S04]  /*12d80*/  MOV R2, 0x1 ;  /* 0x0000000100027802 */ /* 0x000fc80000000f00 */
[----:B------:R-:W-:-:S13]  /*12d90*/  ISETP.NE.AND P0, PT, R2, c[0x0][0x32c], PT ;  /* 0x0000cb0002007a0c */ /* 0x000fda0003f05270 */
[----:B------:R-:W-:-:S05]  /*12da0*/  @P0 IMAD.HI.U32 R2, R3, c[0x0][0x330], RZ ;  /* 0x0000cc0003020a27 */ /* 0x000fca00078e00ff */
[----:B------:R-:W-:Y:S02]  /*12db0*/  @P0 SHF.R.U32.HI R3, RZ, c[0x0][0x334], R2 ;  /* 0x0000cd00ff030a19 */ /* 0x000fe40000011602 */
.L_x_4080:
[----:B------:R-:W-:Y:S05]  /*12dc0*/  BSYNC B0 ;  /* 0x0000000000007941 */ /* 0x000fea0003800000 */
.L_x_4078:
[----:B------:R-:W-:-:S05]  /*12dd0*/  MOV R2, c[0x0][0x32c] ;  /* 0x0000cb0000027a02 */ /* 0x000fca0000000f00 */
[----:B------:R-:W-:-:S05]  /*12de0*/  IMAD R3, R3, R2, c[0x0][0x32c] ;  /* 0x0000cb0003037624 */ /* 0x000fca00078e0202 */
[----:B------:R-:W-:-:S04]  /*12df0*/  IMNMX R0, R0, R3, PT ;  /* 0x0000000300007217 */ /* 0x000fc80003800200 */
.L_x_4077:
        /* <DEDUP_REMOVED lines=12> */
.L_x_4102:
        /* <DEDUP_REMOVED lines=27> */
.L_x_4217:
[----:B------:R-:W-:-:S05]  /*13070*/  BRA.DIV ~URZ, `(.L_x_4085) ;  /* 0x0000dc327f007947 */ /* 0x000fca000b800000 */
[----:B----4-:R4:W3:Y:S02]  /*13080*/  SHFL.IDX PT, R0, R5, RZ, 0x181f ;  /* 0x00181fff05007589 */ /* 0x0108e400000e0000 */
.L_x_4218:
        /* <DEDUP_REMOVED lines=17> */
.L_x_4083:
[----:B------:R-:W-:Y:S05]  /*131a0*/  BSYNC B0 ;  /* 0x0000000000007941 */ /* 0x000fea0003800000 */
.L_x_4082:
        /* <DEDUP_REMOVED lines=20> */
[----:B------:R-:W1:Y:S05]  /*132f0*/  LDSM.16.M88.4 R160, [R176+-0x3000] ;  /* 0xffd00000b0a0783b */ /* 0x000e6a0000000200 */
[----:B------:R-:W2:Y:S02]  /*13300*/  LDSM.16.M88.4 R168, [R176+-0x2800] ;  /* 0xffd80000b0a8783b */ /* 0x000ea40000000200 */
[C---:B-1----:R-:W-:Y:S08]  /*13310*/  HMMA.16816.F32 R4, R164.reuse, R160, R4 ;  /* 0x000000a0a404723c */ /* 0x042ff00000001804 */
[C---:B------:R-:W-:Y:S01]  /*13320*/  HMMA.16816.F32 R8, R164.reuse, R162, R8 ;  /* 0x000000a2a408723c */ /* 0x040fe20000001808 */
[----:B------:R-:W-:Y:S07]  /*13330*/  LDSM.16.M88.4 R160, [R183+0x4000] ;  /* 0x00400000b7a0783b */ /* 0x000fee0000000200 */
[C---:B--2---:R-:W-:Y:S08]  /*13340*/  HMMA.16816.F32 R12, R164.reuse, R168, R12 ;  /* 0x000000a8a40c723c */ /* 0x044ff0000000180c */
[----:B------:R-:W-:Y:S01]  /*13350*/  HMMA.16816.F32 R16, R164, R170, R16 ;  /* 0x000000aaa410723c */ /* 0x000fe20000001810 */
[----:B------:R-:W1:Y:S05]  /*13360*/  LDSM.16.M88.4 R164, [R178+0x1000] ;  /* 0x00100000b2a4783b */ /* 0x000e6a0000000200 */
[----:B------:R-:W2:Y:S02]  /*13370*/  LDSM.16.M88.4 R168, [R178+0x1800] ;  /* 0x00180000b2a8783b */ /* 0x000ea40000000200 */
[C---:B-1----:R-:W-:Y:S08]  /*13380*/  HMMA.16816.F32 R4, R160.reuse, R164, R4 ;  /* 0x000000a4a004723c */ /* 0x042ff00000001804 */
[C---:B------:R-:W-:Y:S01]  /*13390*/  HMMA.16816.F32 R8, R160.reuse, R166, R8 ;  /* 0x000000a6a008723c */ /* 0x040fe20000001808 */
[----:B------:R-:W-:Y:S07]  /*133a0*/  LDSM.16.M88.4 R164, [R184+0x4000] ;  /* 0x00400000b8a4783b */ /* 0x000fee0000000200 */
[C---:B--2---:R-:W-:Y:S08]  /*133b0*/  HMMA.16816.F32 R12, R160.reuse, R168, R12 ;  /* 0x000000a8a00c723c */ /* 0x044ff0000000180c */
[----:B------:R-:W-:Y:S01]  /*133c0*/  HMMA.16816.F32 R16, R160, R170, R16 ;  /* 0x000000aaa010723c */ /* 0x000fe20000001810 */
[----:B------:R-:W1:Y:S05]  /*133d0*/  LDSM.16.M88.4 R160, [R190] ;  /* 0x00000000bea0783b */ /* 0x000e6a0000000200 */
[----:B------:R-:W2:Y:S02]  /*133e0*/  LDSM.16.M88.4 R168, [R189] ;  /* 0x00000000bda8783b */ /* 0x000ea40000000200 */
        /* <DEDUP_REMOVED lines=69> */
[----:B------:R-:W2:Y:S02]  /*13840*/  LDSM.16.M88.4 R168, [R176+0x800] ;  /* 0x00080000b0a8783b */ /* 0x000ea40000000200 */
[----:B------:R-:W-:Y:S04]  /*13850*/  DEPBAR.LE SB0, 0x0 ;  /* 0x000080000000791a */ /* 0x000fe80000000000 */
[----:B------:R-:W-:Y:S01]  /*13860*/  BAR.SYNC.DEFER_BLOCKING 0x0 ;  /* 0x0000000000007b1d */ /* 0x000fe20000010000 */
[C---:B-1----:R-:W-:Y:S08]  /*13870*/  HMMA.16816.F32 R4, R164.reuse, R160, R4 ;  /* 0x000000a0a404723c */ /* 0x042ff00000001804 */
[C---:B------:R-:W-:Y:S08]  /*13880*/  HMMA.16816.F32 R8, R164.reuse, R162, R8 ;  /* 0x000000a2a408723c */ /* 0x040ff00000001808 */
[C---:B--2---:R-:W-:Y:S08]  /*13890*/  HMMA.16816.F32 R12, R164.reuse, R168, R12 ;  /* 0x000000a8a40c723c */ /* 0x044ff0000000180c */
[----:B------:R-:W-:Y:S01]  /*138a0*/  HMMA.16816.F32 R16, R164, R170, R16 ;  /* 0x000000aaa410723c */ /* 0x000fe20000001810 */
[----:B------:R-:W-:Y:S07]  /*138b0*/  @!UPT UIADD3 URZ, URZ, URZ, URZ ;  /* 0x0000003f3f3ff290 */ /* 0x000fee000fffe03f */
[----:B------:R-:W-:-:S11]  /*138c0*/  @!P0 BRA `(.L_x_4087) ;  /* 0x0000031000008947 */ /* 0x000fd60003800000 */
[----:B------:R-:W-:Y:S02]  /*138d0*/  IMAD.MOV.U32 R0, RZ, RZ, c[0x0][0x2b8] ;  /* 0x0000ae00ff007624 */ /* 0x000fe400078e00ff */
[----:B------:R-:W-:Y:S02]  /*138e0*/  IMAD.MOV.U32 R198, RZ, RZ, RZ ;  /* 0x000000ffffc67224 */ /* 0x000fe400078e00ff */
[----:B------:R-:W-:Y:S01]  /*138f0*/  IMAD R2, R197, 0x20, R227 ;  /* 0x00000020c5027824 */ /* 0x000fe200078e02e3 */
        /* <DEDUP_REMOVED lines=12> */
[C---:B------:R-:W-:Y:S01]  /*139c0*/  IMAD.WIDE.U32 R2, R199.reuse, c[0x0][0x1e0], RZ ;  /* 0x00007800c7027a25 */ /* 0x040fe200078e00ff */
[----:B------:R-:W-:Y:S05]  /*139d0*/  SHF.R.S32.HI R0, RZ, 0x1f, R199 ;  /* 0x0000001fff007819 */ /* 0x000fea00000114c7 */
[----:B------:R-:W-:Y:S04]  /*139e0*/  IMAD R0, R0, c[0x0][0x1e0], RZ ;  /* 0x0000780000007a24 */ /* 0x000fe800078e02ff */
[----:B------:R-:W-:Y:S05]  /*139f0*/  IMAD R0, R199, c[0x0][0x1e4], R0 ;  /* 0x00007900c7007a24 */ /* 0x000fea00078e0200 */
        /* <DEDUP_REMOVED lines=11> */
.L_x_4219:
[----:B------:R-:W-:-:S05]  /*13ab0*/  BRA.DIV ~URZ, `(.L_x_4089) ;  /* 0x0000d2b27f007947 */ /* 0x000fca000b800000 */
[----:B-1----:R1:W3:Y:S02]  /*13ac0*/  SHFL.IDX PT, R0, R133, RZ, 0x181f ;  /* 0x00181fff85007589 */ /* 0x0022e400000e0000 */
.L_x_4220:
        /* <DEDUP_REMOVED lines=17> */
.L_x_4087:
[----:B------:R-:W-:Y:S05]  /*13be0*/  BSYNC B0 ;  /* 0x0000000000007941 */ /* 0x000fea0003800000 */
.L_x_4086:
[----:B------:R-:W-:Y:S01]  /*13bf0*/  IMAD.MOV.U32 R0, RZ, RZ, c[0x0][0x2c4] ;  /* 0x0000b100ff007624 */ /* 0x000fe200078e00ff */
[----:B------:R-:W0:Y:S01]  /*13c00*/  LDGDEPBAR ;  /* 0x00000000000079af */ /* 0x000e220000000000 */
[----:B------:R-:W-:Y:S01]  /*13c10*/  IMAD.IADD R132, R236, 0x1, R228 ;  /* 0x00000001ec847824 */ /* 0x000fe200078e02e4 */
[----:B------:R-:W-:Y:S01]  /*13c20*/  ULDC UR4, c[0x0][0x324] ;  /* 0x0000c90000047ab9 */ /* 0x000fe20000000800 */
[----:B-1----:R-:W-:Y:S01]  /*13c30*/  IMAD.SHL.U32 R133, R197, 0x20, RZ ;  /* 0x00000020c5857824 */ /* 0x002fe200078e00ff */
[----:B------:R-:W-:Y:S01]  /*13c40*/  ISETP.NE.AND P0, PT, R0, 0x1, PT ;  /* 0x000000010000780c */ /* 0x000fe20003f05270 */
[----:B------:R-:W-:Y:S11]  /*13c50*/  ULOP3.LUT UR4, URZ, UR4, URZ, 0x33, !UPT ;  /* 0x000000043f047292 */ /* 0x000ff6000f8e333f */
[----:B------:R-:W-:Y:S01]  /*13c60*/  @!UPT UIADD3 URZ, URZ, URZ, URZ ;  /* 0x0000003f3f3ff290 */ /* 0x000fe2000fffe03f */
[----:B------:R-:W-:Y:S05]  /*13c70*/  @P0 IMAD.HI.U32 R0, R132, c[0x0][0x2c8], RZ ;  /* 0x0000b20084000a27 */ /* 0x000fea00078e00ff */
[----:B------:R-:W-:Y:S02]  /*13c80*/  @P0 SHF.R.U32.HI R132, RZ, c[0x0][0x2cc], R0 ;  /* 0x0000b300ff840a19 */ /* 0x000fe40000011600 */
[----:B------:R-:W-:Y:S04]  /*13c90*/  IADD3 R0, -R216, 0x1, -R133 ;  /* 0x00000001d8007810 */ /* 0x000fe80007ffe985 */
[----:B------:R-:W-:Y:S04]  /*13ca0*/  IADD3 R0, -R211, R0, R210 ;  /* 0x00000000d3007210 */ /* 0x000fe80007ffe1d2 */
[C---:B--2---:R-:W-:Y:S02]  /*13cb0*/  IADD3 R160, R0.reuse, UR4, RZ ;  /* 0x0000000400a07c10 */ /* 0x044fe4000fffe0ff */
[----:B------:R-:W-:Y:S01]  /*13cc0*/  IADD3 R161, R0, c[0x0][0x328], RZ ;  /* 0x0000ca0000a17a10 */ /* 0x000fe20007ffe0ff */
[----:B------:R-:W-:-:S05]  /*13cd0*/  BRA.DIV ~URZ, `(.L_x_4090) ;  /* 0x0000d0f27f007947 */ /* 0x000fca000b800000 */
[----:B------:R1:W2:Y:S02]  /*13ce0*/  SHFL.IDX PT, R3, R132, RZ, 0x1c1f ;  /* 0x001c1fff84037589 */ /* 0x0002a400000e0000 */
.L_x_4221:
        /* <DEDUP_REMOVED lines=19> */
.L_x_4093:
[----:B------:R-:W-:Y:S04]  /*13e20*/  MOV R162, c[0x0][0x32c] ;  /* 0x0000cb0000a27a02 */ /* 0x000fe80000000f00 */
[----:B------:R-:W-:Y:S11]  /*13e30*/  ISETP.NE.AND P0, PT, R162, 0x1, PT ;  /* 0x00000001a200780c */ /* 0x000ff60003f05270 */
[----:B------:R-:W-:Y:S02]  /*13e40*/  @!UPT UIADD3 URZ, URZ, URZ, URZ ;  /* 0x0000003f3f3ff290 */ /* 0x000fe4000fffe03f */
[----:B------:R-:W-:Y:S05]  /*13e50*/  @P0 IMAD.HI.U32 R162, R3, c[0x0][0x330], RZ ;  /* 0x0000cc0003a20a27 */ /* 0x000fea00078e00ff */
[----:B------:R-:W-:Y:S02]  /*13e60*/  @P0 SHF.R.U32.HI R3, RZ, c[0x0][0x334], R162 ;  /* 0x0000cd00ff030a19 */ /* 0x000fe400000116a2 */
.L_x_4094:
[----:B------:R-:W-:Y:S05]  /*13e70*/  BSYNC B0 ;  /* 0x0000000000007941 */ /* 0x000fea0003800000 */
.L_x_4092:
[----:B------:R-:W-:Y:S04]  /*13e80*/  IMAD R3, R3, c[0x0][0x32c], -R133 ;  /* 0x0000cb0003037a24 */ /* 0x000fe800078e0a85 */
[----:B------:R-:W-:Y:S05]  /*13e90*/  IMAD.IADD R3, R3, 0x1, -R216 ;  /* 0x0000000103037824 */ /* 0x000fea00078e0ad8 */
[----:B------:R-:W-:Y:S02]  /*13ea0*/  IMNMX R0, R0, R3, !PT ;  /* 0x0000000300007217 */ /* 0x000fe40007800200 */
[----:B------:R-:W-:Y:S04]  /*13eb0*/  IADD3 R3, R3, c[0x0][0x32c], RZ ;  /* 0x0000cb0003037a10 */ /* 0x000fe80007ffe0ff */
[----:B------:R-:W-:Y:S02]  /*13ec0*/  IMNMX R2, R2, R3, PT ;  /* 0x0000000302027217 */ /* 0x000fe40003800200 */
.L_x_4091:
        /* <DEDUP_REMOVED lines=27> */
.L_x_4222:
        /* <DEDUP_REMOVED lines=19> */
.L_x_4098:
[----:B------:R-:W-:Y:S04]  /*141b0*/  MOV R4, c[0x0][0x32c] ;  /* 0x0000cb0000047a02 */ /* 0x000fe80000000f00 */
[----:B------:R-:W-:Y:S11]  /*141c0*/  ISETP.NE.AND P0, PT, R4, 0x1, PT ;  /* 0x000000010400780c */ /* 0x000ff60003f05270 */
[----:B------:R-:W-:Y:S02]  /*141d0*/  @!UPT UIADD3 URZ, URZ, URZ, URZ ;  /* 0x0000003f3f3ff290 */ /* 0x000fe4000fffe03f */
[----:B------:R-:W-:Y:S05]  /*141e0*/  @P0 IMAD.HI.U32 R4, R3, c[0x0][0x330], RZ ;  /* 0x0000cc0003040a27 */ /* 0x000fea00078e00ff */
[----:B------:R-:W-:Y:S02]  /*141f0*/  @P0 SHF.R.U32.HI R3, RZ, c[0x0][0x334], R4 ;  /* 0x0000cd00ff030a19 */ /* 0x000fe40000011604 */
.L_x_4099:
[----:B------:R-:W-:Y:S05]  /*14200*/  BSYNC B0 ;  /* 0x0000000000007941 */ /* 0x000fea0003800000 */
.L_x_4097:
[----:B------:R-:W-:Y:S04]  /*14210*/  IMAD R133, R3, c[0x0][0x32c], -R133 ;  /* 0x0000cb0003857a24 */ /* 0x000fe800078e0a85 */
[----:B------:R-:W-:Y:S05]  /*14220*/  IMAD.IADD R3, R133, 0x1, -R216 ;  /* 0x0000000185037824 */ /* 0x000fea00078e0ad8 */
[----:B------:R-:W-:Y:S02]  /*14230*/  IMNMX R0, R0, R3, !PT ;  /* 0x0000000300007217 */ /* 0x000fe40007800200 */
[----:B------:R-:W-:Y:S04]  /*14240*/  IADD3 R3, R3, c[0x0][0x32c], RZ ;  /* 0x0000cb0003037a10 */ /* 0x000fe80007ffe0ff */
[----:B------:R-:W-:Y:S02]  /*14250*/  IMNMX R2, R2, R3, PT ;  /* 0x0000000302027217 */ /* 0x000fe40003800200 */
.L_x_4096:
        /* <DEDUP_REMOVED lines=42> */
.L_x_4223:
[----:B-12---:R-:W-:Y:S01]  /*14500*/  FMNMX.FTZ R132, R132, R0, !PT ;  /* 0x0000000084847209 */ /* 0x006fe20007810000 */
[----:B------:R-:W-:-:S05]  /*14510*/  BRA.DIV ~URZ, `(.L_x_4101) ;  /* 0x0000c9d27f007947 */ /* 0x000fca000b800000 */
[----:B------:R-:W1:Y:S02]  /*14520*/  SHFL.BFLY PT, R0, R132, 0x1, 0x1f ;  /* 0x0c201f0084007f89 */ /* 0x000e6400000e0000 */
[----:B-1----:R-:W-:Y:S02]  /*14530*/  FMNMX.FTZ R133, R132, R0, !PT ;  /* 0x0000000084857209 */ /* 0x002fe40007810000 */
[----:B------:R-:W1:Y:S02]  /*14540*/  SHFL.BFLY PT, R0, R4, 0x2, 0x1f ;  /* 0x0c401f0004007f89 */ /* 0x000e6400000e0000 */
[----:B-1----:R-:W-:Y:S05]  /*14550*/  FMNMX.FTZ R132, R4, R0, !PT ;  /* 0x0000000004847209 */ /* 0x002fea0007810000 */
[----:B------:R1:W2:Y:S02]  /*14560*/  SHFL.BFLY PT, R0, R132, 0x1, 0x1f ;  /* 0x0c201f0084007f89 */ /* 0x0002a400000e0000 */
.L_x_4224:
[C---:B------:R-:W-:Y:S01]  /*14570*/  FSETP.NEU.FTZ.AND P0, PT, R133.reuse, -INF , PT ;  /* 0xff8000008500780b */ /* 0x040fe20003f1d000 */
[C---:B------:R-:W-:Y:S01]  /*14580*/  FMUL.FTZ R2, R133.reuse, c[0x0][0x2d0] ;  /* 0x0000b40085027a20 */ /* 0x040fe20000410000 */
[----:B--2---:R-:W-:Y:S01]  /*14590*/  FMNMX.FTZ R3, R0, R132, !PT ;  /* 0x0000008400037209 */ /* 0x004fe20007810000 */
[----:B------:R-:W-:Y:S01]  /*145a0*/  WARPSYNC 0xffffffff ;  /* 0xffffffff00007948 */ /* 0x000fe20003800000 */
[----:B------:R-:W-:Y:S02]  /*145b0*/  FSEL R0, R133, RZ, P0 ;  /* 0x000000ff85007208 */ /* 0x000fe40000000000 */
[----:B------:R-:W-:Y:S02]  /*145c0*/  FSEL R2, R2, RZ, P0 ;  /* 0x000000ff02027208 */ /* 0x000fe40000000000 */
[----:B------:R-:W-:Y:S01]  /*145d0*/  FSETP.NEU.FTZ.AND P0, PT, R3, -INF , PT ;  /* 0xff8000000300780b */ /* 0x000fe20003f1d000 */
[----:B------:R-:W-:Y:S01]  /*145e0*/  FADD.FTZ R0, -R0, R136 ;  /* 0x0000008800007221 */ /* 0x000fe20000010100 */
[----:B------:R-:W-:Y:S01]  /*145f0*/  IADD3 R196, R197, -0x1, RZ ;  /* 0xffffffffc5c47810 */ /* 0x000fe20007ffe0ff */
        /* <DEDUP_REMOVED lines=10> */
[----:B------:R-:W-:Y:S09]  /*146a0*/  FFMA.FTZ R169, R13, c[0x0][0x2d0], -R2 ;  /* 0x0000b4000da97a23 */ /* 0x000ff20000010802 */
[----:B------:R-:W-:Y:S10]  /*146b0*/  MUFU.EX2 R4, R14 ;  /* 0x0000000e00047308 */ /* 0x000ff40000000800 */
[----:B------:R-:W-:Y:S10]  /*146c0*/  MUFU.EX2 R17, R17 ;  /* 0x0000001100117308 */ /* 0x000ff40000000800 */
[----:B------:R-:W2:Y:S02]  /*146d0*/  MUFU.EX2 R15, R15 ;  /* 0x0000000f000f7308 */ /* 0x000ea40000000800 */
[----:B--2---:R-:W-:Y:S01]  /*146e0*/  F2FP.PACK_AB R162, R15, R17 ;  /* 0x000000110fa2723e */ /* 0x004fe200000000ff */
        /* <DEDUP_REMOVED lines=14> */
[--C-:B-1----:R-:W-:Y:S02]  /*147d0*/  FFMA.FTZ R132, R10, c[0x0][0x2d0], -R4.reuse ;  /* 0x0000b4000a847a23 */ /* 0x102fe40000010804 */
[----:B------:R-:W1:Y:S01]  /*147e0*/  MUFU.EX2 R2, R2 ;  /* 0x0000000200027308 */ /* 0x000e620000000800 */
[--C-:B------:R-:W-:Y:S02]  /*147f0*/  FFMA.FTZ R136, R11, c[0x0][0x2d0], -R4.reuse ;  /* 0x0000b4000b887a23 */ /* 0x100fe40000010804 */
[--C-:B------:R-:W-:Y:S02]  /*14800*/  FFMA.FTZ R166, R9, c[0x0][0x2d0], -R4.reuse ;  /* 0x0000b40009a67a23 */ /* 0x100fe40000010804 */
[--C-:B------:R-:W-:Y:S02]  /*14810*/  FFMA.FTZ R14, R12, c[0x0][0x2d0], -R4.reuse ;  /* 0x0000b4000c0e7a23 */ /* 0x100fe40000010804 */
[--C-:B------:R-:W-:Y:S02]  /*14820*/  FFMA.FTZ R165, R7, c[0x0][0x2d0], -R4.reuse ;  /* 0x0000b40007a57a23 */ /* 0x100fe40000010804 */
[--C-:B------:R-:W-:Y:S01]  /*14830*/  FFMA.FTZ R167, R6, c[0x0][0x2d0], -R4.reuse ;  /* 0x0000b40006a77a23 */ /* 0x100fe20000010804 */
[----:B------:R2:W-:Y:S01]  /*14840*/  MUFU.EX2 R137, R8 ;  /* 0x0000000800897308 */ /* 0x0005e20000000800 */
[----:B------:R-:W-:Y:S02]  /*14850*/  FFMA.FTZ R168, R5, c[0x0][0x2d0], -R4 ;  /* 0x0000b40005a87a23 */ /* 0x000fe40000010804 */
[----:B------:R-:W-:Y:S02]  /*14860*/  FADD.FTZ R4, R17, R13 ;  /* 0x0000000d11047221 */ /* 0x000fe40000010000 */
[C---:B------:R-:W-:Y:S02]  /*14870*/  FMUL.FTZ R17, R0.reuse, R141 ;  /* 0x0000008d00117220 */ /* 0x040fe40000410000 */
[C---:B------:R-:W-:Y:S02]  /*14880*/  FMUL.FTZ R13, R0.reuse, R145 ;  /* 0x00000091000d7220 */ /* 0x040fe40000410000 */
[----:B------:R-:W-:Y:S01]  /*14890*/  FADD.FTZ R164, R15, R4 ;  /* 0x000000040fa47221 */ /* 0x000fe20000010000 */
[----:B------:R-:W-:Y:S01]  /*148a0*/  MUFU.EX2 R145, R132 ;  /* 0x0000008400917308 */ /* 0x000fe20000000800 */
[C---:B------:R-:W-:Y:S02]  /*148b0*/  FMUL.FTZ R4, R0.reuse, R152 ;  /* 0x0000009800047220 */ /* 0x040fe40000410000 */
[----:B------:R-:W-:Y:S02]  /*148c0*/  FMUL.FTZ R5, R0, R153 ;  /* 0x0000009900057220 */ /* 0x000fe40000410000 */
[C---:B-1----:R-:W-:Y:S02]  /*148d0*/  FMUL.FTZ R18, R2.reuse, R142 ;  /* 0x0000008e02127220 */ /* 0x042fe40000410000 */
[C---:B------:R-:W-:Y:S02]  /*148e0*/  FMUL.FTZ R19, R2.reuse, R143 ;  /* 0x0000008f02137220 */ /* 0x040fe40000410000 */
[----:B------:R-:W1:Y:S01]  /*148f0*/  LDSM.16.MT88.4 R140, [R179] ;  /* 0x00000000b38c783b */ /* 0x000e620000004200 */
[----:B------:R-:W3:Y:S01]  /*14900*/  MUFU.EX2 R152, R14 ;  /* 0x0000000e00987308 */ /* 0x000ee20000000800 */
[C---:B------:R-:W-:Y:S02]  /*14910*/  FMUL.FTZ R6, R2.reuse, R154 ;  /* 0x0000009a02067220 */ /* 0x040fe40000410000 */
[----:B------:R-:W-:Y:S02]  /*14920*/  FMUL.FTZ R7, R2, R155 ;  /* 0x0000009b02077220 */ /* 0x000fe40000410000 */
[C---:B--2---:R-:W-:Y:S02]  /*14930*/  FMUL.FTZ R8, R0.reuse, R148 ;  /* 0x0000009400087220 */ /* 0x044fe40000410000 */
[----:B------:R-:W-:Y:S02]  /*14940*/  FMUL.FTZ R9, R0, R149 ;  /* 0x0000009500097220 */ /* 0x000fe40000410000 */
[C---:B------:R-:W-:Y:S01]  /*14950*/  FMUL.FTZ R10, R2.reuse, R150 ;  /* 0x00000096020a7220 */ /* 0x040fe20000410000 */
[----:B------:R-:W2:Y:S01]  /*14960*/  MUFU.EX2 R173, R136 ;  /* 0x0000008800ad7308 */ /* 0x000ea20000000800 */
[----:B------:R-:W-:Y:S02]  /*14970*/  FMUL.FTZ R11, R2, R151 ;  /* 0x00000097020b7220 */ /* 0x000fe40000410000 */
[----:B------:R-:W-:Y:S01]  /*14980*/  FMUL.FTZ R12, R0, R144 ;  /* 0x00000090000c7220 */ /* 0x000fe20000410000 */
[----:B------:R-:W-:Y:S01]  /*14990*/  LDSM.16.MT88.4 R148, [R179+0x800] ;  /* 0x00080000b394783b */ /* 0x000fe20000004200 */
[C---:B------:R-:W-:Y:S02]  /*149a0*/  FMUL.FTZ R15, R2.reuse, R147 ;  /* 0x00000093020f7220 */ /* 0x040fe40000410000 */
[C---:B------:R-:W-:Y:S02]  /*149b0*/  FMUL.FTZ R22, R2.reuse, R22 ;  /* 0x0000001602167220 */ /* 0x040fe40000410000 */
[----:B------:R-:W-:Y:S01]  /*149c0*/  FMUL.FTZ R23, R2, R23 ;  /* 0x0000001702177220 */ /* 0x000fe20000410000 */
[----:B------:R-:W4:Y:S01]  /*149d0*/  MUFU.EX2 R132, R172 ;  /* 0x000000ac00847308 */ /* 0x000f220000000800 */
[C---:B------:R-:W-:Y:S02]  /*149e0*/  FMUL.FTZ R24, R0.reuse, R24 ;  /* 0x0000001800187220 */ /* 0x040fe40000410000 */
[----:B------:R-:W-:Y:S01]  /*149f0*/  FMUL.FTZ R25, R0, R25 ;  /* 0x0000001900197220 */ /* 0x000fe20000410000 */
[----:B---3--:R-:W-:Y:S01]  /*14a00*/  F2FP.PACK_AB R161, R152, R137 ;  /* 0x0000008998a1723e */ /* 0x008fe200000000ff */
[C---:B------:R-:W-:Y:S02]  /*14a10*/  FMUL.FTZ R14, R2.reuse, R146 ;  /* 0x00000092020e7220 */ /* 0x040fe40000410000 */
        /* <DEDUP_REMOVED lines=124> */
[----:B------:R-:W-:Y:S02]  /*151e0*/  FFMA.FTZ R144, R2, R204, R137 ;  /* 0x000000cc02907223 */ /* 0x000fe40000010089 */
[----:B------:R-:W2:Y:S01]  /*151f0*/  MUFU.EX2 R2, R171 ;  /* 0x000000ab00027308 */ /* 0x000ea20000000800 */
[----:B----4-:R-:W-:Y:S01]  /*15200*/  FADD.FTZ R0, R132, R164 ;  /* 0x000000a484007221 */ /* 0x010fe20000010000 */
[C---:B-1----:R-:W-:Y:S08]  /*15210*/  HMMA.16816.F32 R44, R160.reuse, R140, R44 ;  /* 0x0000008ca02c723c */ /* 0x042ff0000000182c */
[----:B------:R-:W1:Y:S01]  /*15220*/  MUFU.EX2 R137, R170 ;  /* 0x000000aa00897308 */ /* 0x000e620000000800 */
[C---:B------:R-:W-:Y:S01]  /*15230*/  HMMA.16816.F32 R48, R160.reuse, R142, R48 ;  /* 0x0000008ea030723c */ /* 0x040fe20000001830 */
[----:B------:R-:W3:Y:S08]  /*15240*/  LDSM.16.MT88.4 R140, [R182+0x1000] ;  /* 0x00100000b68c783b */ /* 0x000ef00000004200 */
[----:B------:R4:W5:Y:S03]  /*15250*/  MUFU.EX2 R170, R166 ;  /* 0x000000a600aa7308 */ /* 0x0009660000000800 */
[C---:B--2---:R-:W-:Y:S01]  /*15260*/  F2FP.PACK_AB R164, R2.reuse, R132 ;  /* 0x0000008402a4723e */ /* 0x044fe200000000ff */
[----:B------:R-:W-:Y:S02]  /*15270*/  FADD.FTZ R0, R2, R0 ;  /* 0x0000000002007221 */ /* 0x000fe40000010000 */
[----:B------:R-:W-:Y:S04]  /*15280*/  FADD.FTZ R2, R152, R144 ;  /* 0x0000009098027221 */ /* 0x000fe80000010000 */
[----:B------:R-:W-:Y:S01]  /*15290*/  MUFU.EX2 R132, R168 ;  /* 0x000000a800847308 */ /* 0x000fe20000000800 */
[----:B-1----:R-:W-:Y:S04]  /*152a0*/  FADD.FTZ R0, R137, R0 ;  /* 0x0000000089007221 */ /* 0x002fe80000010000 */
[C---:B------:R-:W-:Y:S02]  /*152b0*/  FADD.FTZ R205, R136.reuse, R0 ;  /* 0x0000000088cd7221 */ /* 0x040fe40000010000 */
[----:B------:R-:W-:Y:S01]  /*152c0*/  FADD.FTZ R0, R145, R2 ;  /* 0x0000000291007221 */ /* 0x000fe20000010000 */
[----:B----4-:R-:W-:Y:S03]  /*152d0*/  F2FP.PACK_AB R166, R136, R137 ;  /* 0x0000008988a6723e */ /* 0x010fe600000000ff */
[----:B------:R-:W-:Y:S01]  /*152e0*/  FADD.FTZ R0, R173, R0 ;  /* 0x00000000ad007221 */ /* 0x000fe20000010000 */
[C---:B-----5:R-:W-:Y:S02]  /*152f0*/  F2FP.PACK_AB R165, R169.reuse, R170 ;  /* 0x000000aaa9a5723e */ /* 0x060fe400000000ff */
[----:B------:R-:W-:Y:S01]  /*15300*/  MOV R136, R133 ;  /* 0x0000008500887202 */ /* 0x000fe20000000f00 */
[----:B------:R-:W-:Y:S01]  /*15310*/  FADD.FTZ R0, R170, R0 ;  /* 0x00000000aa007221 */ /* 0x000fe20000010000 */
[-C--:B------:R-:W-:Y:S03]  /*15320*/  MOV R137, R3.reuse ;  /* 0x0000000300897202 */ /* 0x080fe60000000f00 */
        /* <DEDUP_REMOVED lines=33> */
[----:B------:R-:W-:Y:S04]  /*15540*/  FADD.FTZ R0, R160, R0 ;  /* 0x00000000a0007221 */ /* 0x000fe80000010000 */
[----:B------:R-:W-:Y:S02]  /*15550*/  FADD.FTZ R204, R132, R0 ;  /* 0x0000000084cc7221 */ /* 0x000fe40000010000 */
        /* <DEDUP_REMOVED lines=48> */
.L_x_4081:
        /* <DEDUP_REMOVED lines=21> */
.L_x_4105:
[----:B------:R-:W-:-:S04]  /*159b0*/  MOV R3, 0x1 ;  /* 0x0000000100037802 */ /* 0x000fc80000000f00 */
[----:B------:R-:W-:-:S13]  /*159c0*/  ISETP.NE.AND P0, PT, R3, c[0x0][0x32c], PT ;  /* 0x0000cb0003007a0c */ /* 0x000fda0003f05270 */
[----:B------:R-:W-:-:S05]  /*159d0*/  @P0 IMAD.HI.U32 R3, R0, c[0x0][0x330], RZ ;  /* 0x0000cc0000030a27 */ /* 0x000fca00078e00ff */
[----:B------:R-:W-:Y:S02]  /*159e0*/  @P0 SHF.R.U32.HI R0, RZ, c[0x0][0x334], R3 ;  /* 0x0000cd00ff000a19 */ /* 0x000fe40000011603 */
.L_x_4106:
[----:B------:R-:W-:Y:S05]  /*159f0*/  BSYNC B0 ;  /* 0x0000000000007941 */ /* 0x000fea0003800000 */
.L_x_4104:
[----:B------:R-:W-:-:S05]  /*15a00*/  IMAD R0, R0, c[0x0][0x32c], RZ ;  /* 0x0000cb0000007a24 */ /* 0x000fca00078e02ff */
[----:B------:R-:W-:-:S04]  /*15a10*/  IMNMX R2, R2, R0, !PT ;  /* 0x0000000002027217 */ /* 0x000fc80007800200 */
.L_x_4103:
        /* <DEDUP_REMOVED lines=9> */
.L_x_4118:
        /* <DEDUP_REMOVED lines=27> */
.L_x_4225:
[----:B------:R-:W-:-:S05]  /*15c60*/  BRA.DIV ~URZ, `(.L_x_4111) ;  /* 0x0000b3b27f007947 */ /* 0x000fca000b800000 */
[----:B----4-:R4:W3:Y:S02]  /*15c70*/  SHFL.IDX PT, R0, R5, RZ, 0x181f ;  /* 0x00181fff05007589 */ /* 0x0108e400000e0000 */
.L_x_4226:
        /* <DEDUP_REMOVED lines=20> */
.L_x_4109:
[----:B------:R-:W-:Y:S05]  /*15dc0*/  BSYNC B0 ;  /* 0x0000000000007941 */ /* 0x000fea0003800000 */
.L_x_4108:
        /* <DEDUP_REMOVED lines=144> */
.L_x_4227:
[----:B------:R-:W-:-:S05]  /*166d0*/  BRA.DIV ~URZ, `(.L_x_4115) ;  /* 0x0000aa027f007947 */ /* 0x000fca000b800000 */
[----:B-1----:R1:W3:Y:S02]  /*166e0*/  SHFL.IDX PT, R0, R133, RZ, 0x181f ;  /* 0x00181fff85007589 */ /* 0x0022e400000e0000 */
.L_x_4228:
        /* <DEDUP_REMOVED lines=20> */
.L_x_4113:
[----:B------:R-:W-:Y:S05]  /*16830*/  BSYNC B0 ;  /* 0x0000000000007941 */ /* 0x000fea0003800000 */
.L_x_4112:
        /* <DEDUP_REMOVED lines=18> */
[----:B------:R2:W3:Y:S02]  /*16960*/  SHFL.BFLY PT, R0, R132, 0x2, 0x1f ;  /* 0x0c401f0084007f89 */ /* 0x0004e400000e0000 */
.L_x_4229:
[----:B--23--:R-:W-:Y:S01]  /*16970*/  FMNMX.FTZ R132, R132, R0, !PT ;  /* 0x0000000084847209 */ /* 0x00cfe20007810000 */
[----:B------:R-:W-:-:S05]  /*16980*/  BRA.DIV ~URZ, `(.L_x_4117) ;  /* 0x0000a7f27f007947 */ /* 0x000fca000b800000 */
[----:B------:R-:W2:Y:S02]  /*16990*/  SHFL.BFLY PT, R0, R132, 0x1, 0x1f ;  /* 0x0c201f0084007f89 */ /* 0x000ea400000e0000 */
[----:B-12---:R-:W-:Y:S02]  /*169a0*/  FMNMX.FTZ R133, R132, R0, !PT ;  /* 0x0000000084857209 */ /* 0x006fe40007810000 */
[----:B------:R-:W1:Y:S02]  /*169b0*/  SHFL.BFLY PT, R0, R160, 0x2, 0x1f ;  /* 0x0c401f00a0007f89 */ /* 0x000e6400000e0000 */
[----:B-1----:R-:W-:Y:S05]  /*169c0*/  FMNMX.FTZ R132, R160, R0, !PT ;  /* 0x00000000a0847209 */ /* 0x002fea0007810000 */
[----:B------:R1:W2:Y:S02]  /*169d0*/  SHFL.BFLY PT, R0, R132, 0x1, 0x1f ;  /* 0x0c201f0084007f89 */ /* 0x0002a400000e0000 */
.L_x_4230:
        /* <DEDUP_REMOVED lines=245> */
[----:B------:R-:W-:Y:S01]  /*17930*/  MOV R137, R3 ;  /* 0x0000000300897202 */ /* 0x000fe20000000f00 */
        /* <DEDUP_REMOVED lines=50> */
.L_x_4107:
[----:B------:R-:W-:-:S13]  /*17c60*/  ISETP.GE.AND P0, PT, R196, R209, PT ;  /* 0x000000d1c400720c */ /* 0x000fda0003f06270 */
[----:B------:R-:W-:Y:S05]  /*17c70*/  @!P0 BRA `(.L_x_4119) ;  /* 0x0000294000008947 */ /* 0x000fea0003800000 */
[----:B------:R-:W-:Y:S02]  /*17c80*/  MOV R137, R4 ;  /* 0x0000000400897202 */ /* 0x000fe40000000f00 */
[----:B------:R-:W-:Y:S02]  /*17c90*/  MOV R136, R133 ;  /* 0x0000008500887202 */ /* 0x000fe40000000f00 */
.L_x_4137:
        /* <DEDUP_REMOVED lines=24> */
.L_x_4231:
[C---:B--23--:R-:W-:Y:S01]  /*17e20*/  HMMA.16816.F32 R4, R16.reuse, R8, RZ ;  /* 0x000000081004723c */ /* 0x04cfe200000018ff */
[----:B------:R-:W2:Y:S01]  /*17e30*/  SHFL.IDX PT, R2, R132, RZ, 0x181f ;  /* 0x00181fff84027589 */ /* 0x000ea200000e0000 */
[----:B------:R-:W-:Y:S01]  /*17e40*/  BSSY B0, `(.L_x_4121) ;  /* 0x00000b1000007945 */ /* 0x000fe20003800000 */
[----:B------:R-:W-:Y:S02]  /*17e50*/  ISETP.GE.AND P4, PT, R134, c[0x0][0x1d4], PT ;  /* 0x0000750086007a0c */ /* 0x000fe40003f86270 */
[C---:B------:R-:W-:Y:S02]  /*17e60*/  ISETP.GE.AND P3, PT, R201.reuse, c[0x0][0x1d4], PT ;  /* 0x00007500c9007a0c */ /* 0x040fe40003f66270 */
[----:B------:R-:W-:Y:S01]  /*17e70*/  ISETP.GE.AND P2, PT, R200, c[0x0][0x1d4], PT ;  /* 0x00007500c8007a0c */ /* 0x000fe20003f46270 */
[C---:B------:R-:W-:Y:S08]  /*17e80*/  HMMA.16816.F32 R8, R16.reuse, R10, RZ ;  /* 0x0000000a1008723c */ /* 0x040ff000000018ff */
[C---:B----4-:R-:W-:Y:S08]  /*17e90*/  HMMA.16816.F32 R12, R16.reuse, R160, RZ ;  /* 0x000000a0100c723c */ /* 0x050ff000000018ff */
[----:B------:R-:W-:Y:S01]  /*17ea0*/  HMMA.16816.F32 R16, R16, R162, RZ ;  /* 0x000000a21010723c */ /* 0x000fe200000018ff */
[CC--:B--2---:R-:W-:Y:S03]  /*17eb0*/  LEA R132, P0, R134.reuse, R2.reuse, 0x1 ;  /* 0x0000000286847211 */ /* 0x0c4fe600078008ff */
[C---:B------:R-:W-:Y:S02]  /*17ec0*/  LEA R160, P1, R201.reuse, R2, 0x1 ;  /* 0x00000002c9a07211 */ /* 0x040fe400078208ff */
[-C--:B------:R-:W-:Y:S02]  /*17ed0*/  LEA.HI.X R133, R134, R0.reuse, R135, 0x1, P0 ;  /* 0x0000000086857211 */ /* 0x080fe400000f0c87 */
[C---:B-1----:R-:W-:Y:S03]  /*17ee0*/  HMMA.16816.F32 R4, R164.reuse, R168, R4 ;  /* 0x000000a8a404723c */ /* 0x042fe60000001804 */
[----:B------:R-:W-:Y:S01]  /*17ef0*/  @!PT LDS RZ, [RZ] ;  /* 0x00000000fffff984 */ /* 0x000fe20000000800 */
[----:B------:R-:W-:Y:S01]  /*17f00*/  @!PT LDS RZ, [RZ] ;  /* 0x00000000fffff984 */ /* 0x000fe20000000800 */
[----:B------:R1:W-:Y:S02]  /*17f10*/  LDGSTS.E.BYPASS.LTC128B.128 [R220+0x8080], [R132.64], !P4 ;  /* 0x0808000084dc7fae */ /* 0x0003e4000e101d48 */
        /* <DEDUP_REMOVED lines=11> */
[----:B------:R2:W-:Y:S04]  /*17fd0*/  LDGSTS.E.BYPASS.LTC128B.128 [R220+0xa080], [R160.64], !P3 ;  /* 0x0a080000a0dc7fae */ /* 0x0005e8000d901d48 */
[----:B------:R1:W-:Y:S04]  /*17fe0*/  LDGSTS.E.BYPASS.LTC128B.128 [R220+0xb080], [R2.64], !P2 ;  /* 0x0b08000002dc7fae */ /* 0x0003e8000d101d48 */
[----:B------:R-:W-:Y:S04]  /*17ff0*/  LDSM.16.M88.4 R168, [R177] ;  /* 0x00000000b1a8783b */ /* 0x000fe80000000200 */
[----:B------:R-:W-:Y:S04]  /*18000*/  LDSM.16.M88.4 R164, [R177+0x800] ;  /* 0x00080000b1a4783b */ /* 0x000fe80000000200 */
[----:B------:R-:W-:Y:S04]  /*18010*/  LDSM.16.M88.4 R172, [R176+-0x3000] ;  /* 0xffd00000b0ac783b */ /* 0x000fe80000000200 */
[----:B------:R-:W0:Y:S04]  /*18020*/  LDGDEPBAR ;  /* 0x00000000000079af */ /* 0x000e280000000000 */
[----:B--2---:R-:W2:Y:S02]  /*18030*/  LDSM.16.M88.4 R160, [R186] ;  /* 0x00000000baa0783b */ /* 0x004ea40000000200 */
[C---:B--2---:R-:W-:Y:S08]  /*18040*/  HMMA.16816.F32 R4, R160.reuse, R168, R4 ;  /* 0x000000a8a004723c */ /* 0x044ff00000001804 */
[C---:B------:R-:W-:Y:S01]  /*18050*/  HMMA.16816.F32 R8, R160.reuse, R170, R8 ;  /* 0x000000aaa008723c */ /* 0x040fe20000001808 */
[----:B------:R-:W2:Y:S07]  /*18060*/  LDSM.16.M88.4 R168, [R185] ;  /* 0x00000000b9a8783b */ /* 0x000eae0000000200 */
[C---:B------:R-:W-:Y:S08]  /*18070*/  HMMA.16816.F32 R12, R160.reuse, R164, R12 ;  /* 0x000000a4a00c723c */ /* 0x040ff0000000180c */
[----:B------:R-:W-:Y:S01]  /*18080*/  HMMA.16816.F32 R16, R160, R166, R16 ;  /* 0x000000a6a010723c */ /* 0x000fe20000001810 */
[----:B------:R-:W3:Y:S04]  /*18090*/  LDSM.16.M88.4 R160, [R176+-0x2800] ;  /* 0xffd80000b0a0783b */ /* 0x000ee80000000200 */
[----:B------:R-:W-:Y:S03]  /*180a0*/  LDSM.16.M88.4 R164, [R183+0x4000] ;  /* 0x00400000b7a4783b */ /* 0x000fe60000000200 */
[C---:B--2---:R-:W-:Y:S08]  /*180b0*/  HMMA.16816.F32 R4, R168.reuse, R172, R4 ;  /* 0x000000aca804723c */ /* 0x044ff00000001804 */
[C---:B------:R-:W-:Y:S01]  /*180c0*/  HMMA.16816.F32 R8, R168.reuse, R174, R8 ;  /* 0x000000aea808723c */ /* 0x040fe20000001808 */
[----:B------:R-:W2:Y:S07]  /*180d0*/  LDSM.16.M88.4 R172, [R178+0x1000] ;  /* 0x00100000b2ac783b */ /* 0x000eae0000000200 */
[C---:B---3--:R-:W-:Y:S08]  /*180e0*/  HMMA.16816.F32 R12, R168.reuse, R160, R12 ;  /* 0x000000a0a80c723c */ /* 0x048ff0000000180c */
[----:B------:R-:W-:Y:S01]  /*180f0*/  HMMA.16816.F32 R16, R168, R162, R16 ;  /* 0x000000a2a810723c */ /* 0x000fe20000001810 */
[----:B------:R-:W3:Y:S04]  /*18100*/  LDSM.16.M88.4 R160, [R178+0x1800] ;  /* 0x00180000b2a0783b */ /* 0x000ee80000000200 */
[----:B------:R-:W-:Y:S03]  /*18110*/  LDSM.16.M88.4 R168, [R184+0x4000] ;  /* 0x00400000b8a8783b */ /* 0x000fe60000000200 */
[C---:B--2---:R-:W-:Y:S08]  /*18120*/  HMMA.16816.F32 R4, R164.reuse, R172, R4 ;  /* 0x000000aca404723c */ /* 0x044ff00000001804 */
[C---:B------:R-:W-:Y:S01]  /*18130*/  HMMA.16816.F32 R8, R164.reuse, R174, R8 ;  /* 0x000000aea408723c */ /* 0x040fe20000001808 */
[----:B------:R-:W2:Y:S07]  /*18140*/  LDSM.16.M88.4 R172, [R190] ;  /* 0x00000000beac783b */ /* 0x000eae0000000200 */
[C---:B---3--:R-:W-:Y:S08]  /*18150*/  HMMA.16816.F32 R12, R164.reuse, R160, R12 ;  /* 0x000000a0a40c723c */ /* 0x048ff0000000180c */
[----:B------:R-:W-:Y:S01]  /*18160*/  HMMA.16816.F32 R16, R164, R162, R16 ;  /* 0x000000a2a410723c */ /* 0x000fe20000001810 */
[----:B------:R-:W3:Y:S04]  /*18170*/  LDSM.16.M88.4 R160, [R189] ;  /* 0x00000000bda0783b */ /* 0x000ee80000000200 */
        /* <DEDUP_REMOVED lines=10> */
[----:B------:R-:W2:Y:S07]  /*18220*/  LDSM.16.M88.4 R172, [R176+-0x2000] ;  /* 0xffe00000b0ac783b */ /* 0x000eae0000000200 */
[C---:B---3--:R-:W-:Y:S08]  /*18230*/  HMMA.16816.F32 R12, R164.reuse, R160, R12 ;  /* 0x000000a0a40c723c */ /* 0x048ff0000000180c */
        /* <DEDUP_REMOVED lines=57> */
[----:B------:R-:W3:Y:S01]  /*185d0*/  LDSM.16.M88.4 R160, [R176+0x800] ;  /* 0x00080000b0a0783b */ /* 0x000ee20000000200 */
[----:B------:R-:W-:Y:S04]  /*185e0*/  DEPBAR.LE SB0, 0x0 ;  /* 0x000080000000791a */ /* 0x000fe80000000000 */
[----:B------:R-:W-:Y:S02]  /*185f0*/  BAR.SYNC.DEFER_BLOCKING 0x0 ;  /* 0x0000000000007b1d */ /* 0x000fe40000010000 */
[C---:B--2---:R-:W-:Y:S08]  /*18600*/  HMMA.16816.F32 R4, R168.reuse, R172, R4 ;  /* 0x000000aca804723c */ /* 0x044ff00000001804 */
[C---:B------:R-:W-:Y:S08]  /*18610*/  HMMA.16816.F32 R8, R168.reuse, R174, R8 ;  /* 0x000000aea808723c */ /* 0x040ff00000001808 */
[C---:B---3--:R-:W-:Y:S08]  /*18620*/  HMMA.16816.F32 R12, R168.reuse, R160, R12 ;  /* 0x000000a0a80c723c */ /* 0x048ff0000000180c */
[----:B------:R-:W-:Y:S01]  /*18630*/  HMMA.16816.F32 R16, R168, R162, R16 ;  /* 0x000000a2a810723c */ /* 0x000fe20000001810 */
[----:B------:R-:W-:Y:S07]  /*18640*/  @!UPT UIADD3 URZ, URZ, URZ, URZ ;  /* 0x0000003f3f3ff290 */ /* 0x000fee000fffe03f */
[----:B------:R-:W-:-:S11]  /*18650*/  @!P0 BRA `(.L_x_4122) ;  /* 0x000002f000008947 */ /* 0x000fd60003800000 */
[----:B-1----:R-:W-:Y:S02]  /*18660*/  IMAD.MOV.U32 R197, RZ, RZ, c[0x0][0x2b8] ;  /* 0x0000ae00ffc57624 */ /* 0x002fe400078e00ff */
        /* <DEDUP_REMOVED lines=29> */
.L_x_4232:
[----:B------:R-:W-:-:S05]  /*18840*/  BRA.DIV ~URZ, `(.L_x_4124) ;  /* 0x00008ab27f007947 */ /* 0x000fca000b800000 */
[----:B-1----:R1:W3:Y:S02]  /*18850*/  SHFL.IDX PT, R0, R133, RZ, 0x181f ;  /* 0x00181fff85007589 */ /* 0x0022e400000e0000 */
.L_x_4233:
        /* <DEDUP_REMOVED lines=15> */
.L_x_4122:
[----:B-1----:R-:W-:Y:S05]  /*18950*/  BSYNC B0 ;  /* 0x0000000000007941 */ /* 0x002fea0003800000 */
.L_x_4121:
[----:B------:R-:W-:Y:S01]  /*18960*/  LOP3.LUT R162, RZ, c[0x0][0x324], RZ, 0x33, !PT ;  /* 0x0000c900ffa27a12 */ /* 0x000fe200078e33ff */
[----:B------:R-:W-:Y:S01]  /*18970*/  IMAD.MOV.U32 R0, RZ, RZ, c[0x0][0x2c4] ;  /* 0x0000b100ff007624 */ /* 0x000fe200078e00ff */
        /* <DEDUP_REMOVED lines=8> */
[----:B---3--:R-:W-:Y:S04]  /*18a00*/  IADD3 R160, -R211, R0, R210 ;  /* 0x00000000d3a07210 */ /* 0x008fe80007ffe1d2 */
[----:B------:R-:W-:Y:S01]  /*18a10*/  IADD3 R161, R160, c[0x0][0x328], RZ ;  /* 0x0000ca00a0a17a10 */ /* 0x000fe20007ffe0ff */
[----:B------:R-:W-:-:S05]  /*18a20*/  BRA.DIV ~URZ, `(.L_x_4125) ;  /* 0x000089327f007947 */ /* 0x000fca000b800000 */
[----:B------:R1:W2:Y:S02]  /*18a30*/  SHFL.IDX PT, R3, R132, RZ, 0x1c1f ;  /* 0x001c1fff84037589 */ /* 0x0002a400000e0000 */
.L_x_4234:
[-C--:B--2---:R-:W-:Y:S01]  /*18a40*/  IADD3 R2, R161, R3.reuse, RZ ;  /* 0x00000003a1027210 */ /* 0x084fe20007ffe0ff */
        /* <DEDUP_REMOVED lines=18> */
.L_x_4128:
[----:B------:R-:W-:Y:S04]  /*18b70*/  MOV R162, c[0x0][0x32c] ;  /* 0x0000cb0000a27a02 */ /* 0x000fe80000000f00 */
[----:B------:R-:W-:Y:S11]  /*18b80*/  ISETP.NE.AND P0, PT, R162, 0x1, PT ;  /* 0x00000001a200780c */ /* 0x000ff60003f05270 */
[----:B------:R-:W-:Y:S02]  /*18b90*/  @!UPT UIADD3 URZ, URZ, URZ, URZ ;  /* 0x0000003f3f3ff290 */ /* 0x000fe4000fffe03f */
[----:B------:R-:W-:Y:S05]  /*18ba0*/  @P0 IMAD.HI.U32 R162, R3, c[0x0][0x330], RZ ;  /* 0x0000cc0003a20a27 */ /* 0x000fea00078e00ff */
[----:B------:R-:W-:Y:S02]  /*18bb0*/  @P0 SHF.R.U32.HI R3, RZ, c[0x0][0x334], R162 ;  /* 0x0000cd00ff030a19 */ /* 0x000fe400000116a2 */
.L_x_4129:
[----:B------:R-:W-:Y:S05]  /*18bc0*/  BSYNC B0 ;  /* 0x0000000000007941 */ /* 0x000fea0003800000 */
.L_x_4127:
[----:B------:R-:W-:Y:S04]  /*18bd0*/  IMAD R3, R3, c[0x0][0x32c], -R133 ;  /* 0x0000cb0003037a24 */ /* 0x000fe800078e0a85 */
[----:B------:R-:W-:Y:S05]  /*18be0*/  IMAD.IADD R3, R3, 0x1, -R216 ;  /* 0x0000000103037824 */ /* 0x000fea00078e0ad8 */
[----:B------:R-:W-:Y:S02]  /*18bf0*/  IMNMX R0, R0, R3, !PT ;  /* 0x0000000300007217 */ /* 0x000fe40007800200 */
[----:B------:R-:W-:Y:S04]  /*18c00*/  IADD3 R3, R3, c[0x0][0x32c], RZ ;  /* 0x0000cb0003037a10 */ /* 0x000fe80007ffe0ff */
[----:B------:R-:W-:Y:S02]  /*18c10*/  IMNMX R2, R2, R3, PT ;  /* 0x0000000302027217 */ /* 0x000fe40003800200 */
.L_x_4126:
        /* <DEDUP_REMOVED lines=27> */
.L_x_4235:
        /* <DEDUP_REMOVED lines=19> */
.L_x_4133:
[----:B------:R-:W-:Y:S04]  /*18f00*/  MOV R4, c[0x0][0x32c] ;  /* 0x0000cb0000047a02 */ /* 0x000fe80000000f00 */
[----:B------:R-:W-:Y:S11]  /*18f10*/  ISETP.NE.AND P0, PT, R4, 0x1, PT ;  /* 0x000000010400780c */ /* 0x000ff60003f05270 */
[----:B------:R-:W-:Y:S02]  /*18f20*/  @!UPT UIADD3 URZ, URZ, URZ, URZ ;  /* 0x0000003f3f3ff290 */ /* 0x000fe4000fffe03f */
[----:B------:R-:W-:Y:S05]  /*18f30*/  @P0 IMAD.HI.U32 R4, R3, c[0x0][0x330], RZ ;  /* 0x0000cc0003040a27 */ /* 0x000fea00078e00ff */
[----:B------:R-:W-:Y:S02]  /*18f40*/  @P0 SHF.R.U32.HI R3, RZ, c[0x0][0x334], R4 ;  /* 0x0000cd00ff030a19 */ /* 0x000fe40000011604 */
.L_x_4134:
[----:B------:R-:W-:Y:S05]  /*18f50*/  BSYNC B0 ;  /* 0x0000000000007941 */ /* 0x000fea0003800000 */
.L_x_4132:
[----:B------:R-:W-:Y:S04]  /*18f60*/  IMAD R133, R3, c[0x0][0x32c], -R133 ;  /* 0x0000cb0003857a24 */ /* 0x000fe800078e0a85 */
[----:B------:R-:W-:Y:S05]  /*18f70*/  IMAD.IADD R3, R133, 0x1, -R216 ;  /* 0x0000000185037824 */ /* 0x000fea00078e0ad8 */
[----:B------:R-:W-:Y:S02]  /*18f80*/  IMNMX R0, R0, R3, !PT ;  /* 0x0000000300007217 */ /* 0x000fe40007800200 */
[----:B------:R-:W-:Y:S04]  /*18f90*/  IADD3 R3, R3, c[0x0][0x32c], RZ ;  /* 0x0000cb0003037a10 */ /* 0x000fe80007ffe0ff */
[----:B------:R-:W-:Y:S02]  /*18fa0*/  IMNMX R2, R2, R3, PT ;  /* 0x0000000302027217 */ /* 0x000fe40003800200 */
.L_x_4131:
        /* <DEDUP_REMOVED lines=42> */
.L_x_4236:
[----:B-12---:R-:W-:Y:S01]  /*19250*/  FMNMX.FTZ R132, R132, R0, !PT ;  /* 0x0000000084847209 */ /* 0x006fe20007810000 */
[----:B------:R-:W-:-:S05]  /*19260*/  BRA.DIV ~URZ, `(.L_x_4136) ;  /* 0x000082127f007947 */ /* 0x000fca000b800000 */
[----:B------:R-:W1:Y:S02]  /*19270*/  SHFL.BFLY PT, R0, R132, 0x1, 0x1f ;  /* 0x0c201f0084007f89 */ /* 0x000e6400000e0000 */
[----:B-1----:R-:W-:Y:S02]  /*19280*/  FMNMX.FTZ R133, R132, R0, !PT ;  /* 0x0000000084857209 */ /* 0x002fe40007810000 */
[----:B------:R-:W1:Y:S02]  /*19290*/  SHFL.BFLY PT, R0, R4, 0x2, 0x1f ;  /* 0x0c401f0004007f89 */ /* 0x000e6400000e0000 */
[----:B-1----:R-:W-:Y:S05]  /*192a0*/  FMNMX.FTZ R4, R4, R0, !PT ;  /* 0x0000000004047209 */ /* 0x002fea0007810000 */
[----:B------:R1:W2:Y:S02]  /*192b0*/  SHFL.BFLY PT, R0, R4, 0x1, 0x1f ;  /* 0x0c201f0004007f89 */ /* 0x0002a400000e0000 */
.L_x_4237:
        /* <DEDUP_REMOVED lines=18> */
[----:B------:R-:W-:Y:S09]  /*193e0*/  FFMA.FTZ R169, R13, c[0x0][0x2d0], -R2 ;  /* 0x0000b4000da97a23 */ /* 0x000ff20000010802 */
[----:B------:R-:W2:Y:S10]  /*193f0*/  MUFU.EX2 R4, R15 ;  /* 0x0000000f00047308 */ /* 0x000eb40000000800 */
[----:B------:R-:W-:Y:S10]  /*19400*/  MUFU.EX2 R18, R14 ;  /* 0x0000000e00127308 */ /* 0x000ff40000000800 */
[----:B------:R1:W3:Y:S02]  /*19410*/  MUFU.EX2 R15, R17 ;  /* 0x00000011000f7308 */ /* 0x0002e40000000800 */
[----:B-1----:R-:W-:Y:S01]  /*19420*/  FMUL.FTZ R17, R0, R141 ;  /* 0x0000008d00117220 */ /* 0x002fe20000410000 */
[----:B--2---:R-:W-:Y:S01]  /*19430*/  F2FP.PACK_AB R160, R4, R16 ;  /* 0x0000001004a0723e */ /* 0x004fe200000000ff */
[C---:B------:R-:W-:Y:S01]  /*19440*/  FFMA.FTZ R2, R0.reuse, R205, R16 ;  /* 0x000000cd00027223 */ /* 0x040fe20000010010 */
[----:B---3--:R-:W-:Y:S01]  /*19450*/  F2FP.PACK_AB R162, R15, R18 ;  /* 0x000000120fa2723e */ /* 0x008fe200000000ff */
        /* <DEDUP_REMOVED lines=33> */
[----:B--2---:R-:W-:Y:S02]  /*19670*/  FMUL.FTZ R8, R0, R148 ;  /* 0x0000009400087220 */ /* 0x004fe40000410000 */
[C---:B------:R-:W-:Y:S02]  /*19680*/  FMUL.FTZ R10, R2.reuse, R150 ;  /* 0x00000096020a7220 */ /* 0x040fe40000410000 */
[----:B------:R-:W-:Y:S01]  /*19690*/  FMUL.FTZ R11, R2, R151 ;  /* 0x00000097020b7220 */ /* 0x000fe20000410000 */
[----:B------:R-:W2:Y:S01]  /*196a0*/  MUFU.EX2 R173, R136 ;  /* 0x0000008800ad7308 */ /* 0x000ea20000000800 */
[----:B------:R-:W-:Y:S01]  /*196b0*/  FMUL.FTZ R12, R0, R144 ;  /* 0x00000090000c7220 */ /* 0x000fe20000410000 */
[----:B------:R-:W-:Y:S01]  /*196c0*/  LDSM.16.MT88.4 R148, [R179+0x800] ;  /* 0x00080000b394783b */ /* 0x000fe20000004200 */
[C---:B------:R-:W-:Y:S02]  /*196d0*/  FMUL.FTZ R15, R2.reuse, R147 ;  /* 0x00000093020f7220 */ /* 0x040fe40000410000 */
[C---:B------:R-:W-:Y:S02]  /*196e0*/  FMUL.FTZ R22, R2.reuse, R22 ;  /* 0x0000001602167220 */ /* 0x040fe40000410000 */
[----:B------:R-:W-:Y:S02]  /*196f0*/  FMUL.FTZ R23, R2, R23 ;  /* 0x0000001702177220 */ /* 0x000fe40000410000 */
[C---:B------:R-:W-:Y:S01]  /*19700*/  FMUL.FTZ R24, R0.reuse, R24 ;  /* 0x0000001800187220 */ /* 0x040fe20000410000 */
[----:B------:R-:W4:Y:S01]  /*19710*/  MUFU.EX2 R132, R172 ;  /* 0x000000ac00847308 */ /* 0x000f220000000800 */
[----:B------:R-:W-:Y:S02]  /*19720*/  FMUL.FTZ R25, R0, R25 ;  /* 0x0000001900197220 */ /* 0x000fe40000410000 */
[----:B------:R-:W-:Y:S01]  /*19730*/  FMUL.FTZ R26, R2, R26 ;  /* 0x0000001a021a7220 */ /* 0x000fe20000410000 */
[----:B---3--:R-:W-:Y:S01]  /*19740*/  F2FP.PACK_AB R161, R152, R137 ;  /* 0x0000008998a1723e */ /* 0x008fe200000000ff */
[C---:B------:R-:W-:Y:S02]  /*19750*/  FMUL.FTZ R14, R2.reuse, R146 ;  /* 0x00000092020e7220 */ /* 0x040fe40000410000 */
[----:B------:R-:W-:Y:S02]  /*19760*/  FMUL.FTZ R27, R2, R27 ;  /* 0x0000001b021b7220 */ /* 0x000fe40000410000 */
[C---:B------:R-:W-:Y:S01]  /*19770*/  FMUL.FTZ R28, R0.reuse, R28 ;  /* 0x0000001c001c7220 */ /* 0x040fe20000410000 */
[----:B------:R-:W-:Y:S01]  /*19780*/  MUFU.EX2 R136, R169 ;  /* 0x000000a900887308 */ /* 0x000fe20000000800 */
[----:B------:R-:W-:Y:S02]  /*19790*/  FMUL.FTZ R29, R0, R29 ;  /* 0x0000001d001d7220 */ /* 0x000fe40000410000 */
[C---:B------:R-:W-:Y:S01]  /*197a0*/  FMUL.FTZ R30, R2.reuse, R30 ;  /* 0x0000001e021e7220 */ /* 0x040fe20000410000 */
[----:B--2---:R-:W-:Y:S01]  /*197b0*/  F2FP.PACK_AB R163, R173, R145 ;  /* 0x00000091ada3723e */ /* 0x004fe200000000ff */
        /* <DEDUP_REMOVED lines=224> */
.L_x_4119:
[----:B------:R-:W-:Y:S05]  /*1a5c0*/  BRA.DIV ~URZ, `(.L_x_4138) ;  /* 0x00006f927f007947 */ /* 0x000fea000b800000 */
[----:B------:R1:W2:Y:S02]  /*1a5d0*/  SHFL.BFLY PT, R0, R205, 0x2, 0x1f ;  /* 0x0c401f00cd007f89 */ /* 0x0002a400000e0000 */
.L_x_4238:
[----:B--2---:R-:W-:Y:S01]  /*1a5e0*/  FADD.FTZ R5, R0, R205 ;  /* 0x000000cd00057221 */ /* 0x004fe20000010000 */
[----:B------:R-:W-:Y:S05]  /*1a5f0*/  BRA.DIV ~URZ, `(.L_x_4139) ;  /* 0x00006fb27f007947 */ /* 0x000fea000b800000 */
[----:B------:R-:W2:Y:S02]  /*1a600*/  SHFL.BFLY PT, R0, R5, 0x1, 0x1f ;  /* 0x0c201f0005007f89 */ /* 0x000ea400000e0000 */
[----:B--2---:R-:W-:-:S02]  /*1a610*/  FADD.FTZ R5, R5, R0 ;  /* 0x0000000005057221 */ /* 0x004fc40000010000 */
[----:B------:R-:W2:Y:S02]  /*1a620*/  SHFL.BFLY PT, R0, R204, 0x2, 0x1f ;  /* 0x0c401f00cc007f89 */ /* 0x000ea400000e0000 */
[----:B--2---:R-:W-:-:S05]  /*1a630*/  FADD.FTZ R6, R0, R204 ;  /* 0x000000cc00067221 */ /* 0x004fca0000010000 */
[----:B------:R2:W3:Y:S02]  /*1a640*/  SHFL.BFLY PT, R3, R6, 0x1, 0x1f ;  /* 0x0c201f0006037f89 */ /* 0x0004e400000e0000 */
.L_x_4239:
        /* <DEDUP_REMOVED lines=148> */
.L_x_3984:
        /* <DEDUP_REMOVED lines=17> */
.L_x_4141:
[----:B------:R-:W-:Y:S05]  /*1b0a0*/  BSYNC B0 ;  /* 0x0000000000007941 */ /* 0x000fea0003800000 */
.L_x_4140:
        /* <DEDUP_REMOVED lines=154> */
.L_x_4144:
        /* <DEDUP_REMOVED lines=120> */
.L_x_4240:
[----:B------:R-:W-:Y:S05]  /*1c1d0*/  BRA.DIV ~URZ, `(.L_x_4147) ;  /* 0x000055427f007947 */ /* 0x000fea000b800000 */
[----:B------:R4:W2:Y:S02]  /*1c1e0*/  SHFL.IDX PT, R0, R14, RZ, 0x181f ;  /* 0x00181fff0e007589 */ /* 0x0008a400000e0000 */
.L_x_4241:
        /* <DEDUP_REMOVED lines=19> */
.L_x_4149:
[----:B------:R-:W-:Y:S05]  /*1c320*/  BSYNC B0 ;  /* 0x0000000000007941 */ /* 0x000fea0003800000 */
.L_x_4148:
[----:B------:R-:W-:Y:S05]  /*1c330*/  BRA.DIV ~URZ, `(.L_x_4150) ;  /* 0x000054427f007947 */ /* 0x000fea000b800000 */
[----:B---3--:R3:W4:Y:S04]  /*1c340*/  SHFL.IDX PT, R4, R13, 0x1, 0x181f ;  /* 0x00381f000d047f89 */ /* 0x00872800000e0000 */
[----:B--2---:R3:W2:Y:S02]  /*1c350*/  SHFL.IDX PT, R0, R14, 0x1, 0x181f ;  /* 0x00381f000e007f89 */ /* 0x0046a400000e0000 */
.L_x_4242:
        /* <DEDUP_REMOVED lines=20> */
.L_x_4152:
[----:B------:R-:W-:Y:S05]  /*1c4a0*/  BSYNC B0 ;  /* 0x0000000000007941 */ /* 0x000fea0003800000 */
.L_x_4151:
[----:B------:R-:W-:Y:S05]  /*1c4b0*/  BRA.DIV ~URZ, `(.L_x_4153) ;  /* 0x000053827f007947 */ /* 0x000fea000b800000 */
[----:B----4-:R4:W3:Y:S02]  /*1c4c0*/  SHFL.IDX PT, R4, R13, 0x2, 0x181f ;  /* 0x00581f000d047f89 */ /* 0x0108e400000e0000 */
.L_x_4243:
[----:B------:R-:W-:Y:S05]  /*1c4d0*/  BRA.DIV ~URZ, `(.L_x_4154) ;  /* 0x000053d27f007947 */ /* 0x000fea000b800000 */
[----:B--2---:R2:W4:Y:S02]  /*1c4e0*/  SHFL.IDX PT, R0, R14, 0x2, 0x181f ;  /* 0x00581f000e007f89 */ /* 0x00452400000e0000 */
.L_x_4244:
        /* <DEDUP_REMOVED lines=20> */
.L_x_4156:
[----:B------:R-:W-:Y:S05]  /*1c630*/  BSYNC B0 ;  /* 0x0000000000007941 */ /* 0x000fea0003800000 */
.L_x_4155:
[----:B------:R-:W-:Y:S05]  /*1c640*/  BRA.DIV ~URZ, `(.L_x_4157) ;  /* 0x000052c27f007947 */ /* 0x000fea000b800000 */
[----:B---3--:R3:W2:Y:S04]  /*1c650*/  SHFL.IDX PT, R4, R13, 0x3, 0x181f ;  /* 0x00781f000d047f89 */ /* 0x0086a800000e0000 */
[----:B----4-:R3:W4:Y:S02]  /*1c660*/  SHFL.IDX PT, R0, R14, 0x3, 0x181f ;  /* 0x00781f000e007f89 */ /* 0x01072400000e0000 */
.L_x_4245:
        /* <DEDUP_REMOVED lines=21> */
.L_x_4145:
        /* <DEDUP_REMOVED lines=33> */
.L_x_4246:
[----:B------:R-:W-:Y:S05]  /*1c9d0*/  BRA.DIV ~URZ, `(.L_x_4160) ;  /* 0x000050627f007947 */ /* 0x000fea000b800000 */
[----:B------:R3:W4:Y:S02]  /*1c9e0*/  SHFL.IDX PT, R0, R12, RZ, 0x1c1f ;  /* 0x001c1fff0c007589 */ /* 0x00072400000e0000 */
.L_x_4247:
        /* <DEDUP_REMOVED lines=9> */
[----:B----4-:R-:W-:Y:S02]  /*1ca80*/  @!P0 LEA R2, P1, R216, R0, 0x2 ;  /* 0x00000000d8028211 */ /* 0x010fe400078210ff */
[----:B------:R-:W-:Y:S02]  /*1ca90*/  ISETP.GE.AND P3, PT, R14, c[0x0][0x3c8], PT ;  /* 0x0000f2000e007a0c */ /* 0x000fe40003f66270 */
[C---:B--2---:R-:W-:Y:S02]  /*1caa0*/  @!P0 LEA.HI.X R3, R216.reuse, R4, R6, 0x2, P1 ;  /* 0x00000004d8038211 */ /* 0x044fe400008f1406 */
[----:B------:R-:W-:-:S02]  /*1cab0*/  IADD3 R6, R216, 0x18, RZ ;  /* 0x00000018d8067810 */ /* 0x000fc40007ffe0ff */
[----:B------:R-:W-:Y:S01]  /*1cac0*/  IADD3 R11, R216, 0x70, RZ ;  /* 0x00000070d80b7810 */ /* 0x000fe20007ffe0ff */
[----:B------:R2:W-:Y:S01]  /*1cad0*/  @!P0 ST.E.64 [R2.64], R132 ;  /* 0x0000008402008985 */ /* 0x0005e2000c101b08 */
[----:B------:R-:W-:Y:S02]  /*1cae0*/  ISETP.GE.AND P0, PT, R8, c[0x0][0x3c8], PT ;  /* 0x0000f20008007a0c */ /* 0x000fe40003f06270 */
[----:B------:R-:W-:Y:S02]  /*1caf0*/  ISETP.GE.AND P2, PT, R6, c[0x0][0x3c8], PT ;  /* 0x0000f20006007a0c */ /* 0x000fe40003f46270 */
[----:B------:R-:W-:Y:S02]  /*1cb00*/  IADD3 R15, R216, 0x60, RZ ;  /* 0x00000060d80f7810 */ /* 0x000fe40007ffe0ff */
[----:B------:R-:W-:Y:S02]  /*1cb10*/  ISETP.GE.AND P4, PT, R11, c[0x0][0x3c8], PT ;  /* 0x0000f2000b007a0c */ /* 0x000fe40003f86270 */
[----:B------:R-:W-:-:S02]  /*1cb20*/  SHF.R.S32.HI R15, RZ, 0x1f, R15 ;  /* 0x0000001fff0f7819 */ /* 0x000fc4000001140f */
[C---:B------:R-:W-:Y:S02]  /*1cb30*/  IADD3 R10, R216.reuse, 0x68, RZ ;  /* 0x00000068d80a7810 */ /* 0x040fe40007ffe0ff */
[----:B------:R-:W-:Y:S02]  /*1cb40*/  IADD3 R16, R216, 0xa0, RZ ;  /* 0x000000a0d8107810 */ /* 0x000fe40007ffe0ff */
[----:B------:R-:W-:Y:S02]  /*1cb50*/  SHF.R.S32.HI R10, RZ, 0x1f, R10 ;  /* 0x0000001fff0a7819 */ /* 0x000fe4000001140a */
        /* <DEDUP_REMOVED lines=80> */
[C---:B----4-:R-:W-:Y:S02]  /*1d060*/  @!P4 LEA R6, P5, R11.reuse, R0, 0x2 ;  /* 0x000000000b06c211 */ /* 0x050fe400078a10ff */
        /* <DEDUP_REMOVED lines=59> */
[----:B------:R-:W-:-:S02]  /*1d420*/  ISETP.GE.AND P1, PT, R14, c[0x0][0x3c8], PT ;  /* 0x0000f2000e007a0c */ /* 0x000fc40003f26270 */
[C---:B------:R-:W-:Y:S01]  /*1d430*/  IADD3 R15, R216.reuse, 0xc0, RZ ;  /* 0x000000c0d80f7810 */ /* 0x040fe20007ffe0ff */
[----:B------:R4:W-:Y:S01]  /*1d440*/  @!P4 ST.E.64 [R6.64], R92 ;  /* 0x0000005c0600c985 */ /* 0x0009e2000c101b08 */
[----:B------:R-:W-:Y:S02]  /*1d450*/  IADD3 R10, R216, 0xd0, RZ ;  /* 0x000000d0d80a7810 */ /* 0x000fe40007ffe0ff */
[----:B------:R-:W-:Y:S02]  /*1d460*/  SHF.R.S32.HI R15, RZ, 0x1f, R15 ;  /* 0x0000001fff0f7819 */ /* 0x000fe4000001140f */
[----:B------:R-:W-:Y:S02]  /*1d470*/  ISETP.GE.AND P6, PT, R10, c[0x0][0x3c8], PT ;  /* 0x0000f2000a007a0c */ /* 0x000fe40003fc6270 */
[----:B------:R-:W-:Y:S02]  /*1d480*/  ISETP.GE.AND P5, PT, R252, c[0x0][0x3c8], PT ;  /* 0x0000f200fc007a0c */ /* 0x000fe40003fa6270 */
[----:B------:R-:W-:-:S02]  /*1d490*/  ISETP.GE.AND P4, PT, R251, c[0x0][0x3c8], PT ;  /* 0x0000f200fb007a0c */ /* 0x000fc40003f86270 */
[----:B------:R-:W-:Y:S02]  /*1d4a0*/  SHF.R.S32.HI R16, RZ, 0x1f, R250 ;  /* 0x0000001fff107819 */ /* 0x000fe400000114fa */
        /* <DEDUP_REMOVED lines=12> */
[----:B------:R-:W-:Y:S02]  /*1d570*/  ISETP.GE.AND P0, PT, R248, c[0x0][0x3c8], PT ;  /* 0x0000f200f8007a0c */ /* 0x000fe40003f06270 */
        /* <DEDUP_REMOVED lines=25> */
.L_x_4162:
[----:B------:R-:W-:Y:S05]  /*1d710*/  BSYNC B0 ;  /* 0x0000000000007941 */ /* 0x000fea0003800000 */
.L_x_4161:
[----:B------:R-:W-:Y:S05]  /*1d720*/  BRA.DIV ~URZ, `(.L_x_4163) ;  /* 0x000043727f007947 */ /* 0x000fea000b800000 */
[----:B--2---:R2:W1:Y:S04]  /*1d730*/  SHFL.IDX PT, R4, R5, 0x1, 0x1c1f ;  /* 0x003c1f0005047f89 */ /* 0x00446800000e0000 */
[----:B----4-:R2:W4:Y:S02]  /*1d740*/  SHFL.IDX PT, R0, R12, 0x1, 0x1c1f ;  /* 0x003c1f000c007f89 */ /* 0x01052400000e0000 */
.L_x_4248:
[----:B------:R-:W-:-:S13]  /*1d750*/  ISETP.NE.AND P0, PT, R13, RZ, PT ;  /* 0x000000ff0d00720c */ /* 0x000fda0003f05270 */
[----:B------:R-:W-:Y:S05]  /*1d760*/  @P0 BRA `(.L_x_4158) ;  /* 0x00001ae000000947 */ /* 0x000fea0003800000 */
[C---:B------:R-:W-:Y:S02]  /*1d770*/  ISETP.GE.AND P3, PT, R216.reuse, c[0x0][0x3c8], PT ;  /* 0x0000f200d8007a0c */ /* 0x040fe40003f66270 */
[C---:B------:R-:W-:Y:S02]  /*1d780*/  IADD3 R11, R216.reuse, 0x8, RZ ;  /* 0x00000008d80b7810 */ /* 0x040fe40007ffe0ff */
[----:B------:R-:W-:Y:S02]  /*1d790*/  SHF.R.S32.HI R6, RZ, 0x1f, R216 ;  /* 0x0000001fff067819 */ /* 0x000fe400000114d8 */
[----:B------:R-:W-:Y:S02]  /*1d7a0*/  ISETP.GE.AND P2, PT, R11, c[0x0][0x3c8], PT ;  /* 0x0000f2000b007a0c */ /* 0x000fe40003f46270 */
[C---:B--23--:R-:W-:Y:S02]  /*1d7b0*/  IADD3 R12, R216.reuse, 0x10, RZ ;  /* 0x00000010d80c7810 */ /* 0x04cfe40007ffe0ff */
[----:B------:R-:W-:-:S02]  /*1d7c0*/  IADD3 R14, R216, 0x8, RZ ;  /* 0x00000008d80e7810 */ /* 0x000fc40007ffe0ff */
[----:B------:R-:W-:Y:S02]  /*1d7d0*/  ISETP.GE.AND P1, PT, R12, c[0x0][0x3c8], PT ;  /* 0x0000f2000c007a0c */ /* 0x000fe40003f26270 */
[C---:B----4-:R-:W-:Y:S02]  /*1d7e0*/  @!P3 LEA R2, P4, R216.reuse, R0, 0x2 ;  /* 0x00000000d802b211 */ /* 0x050fe400078810ff */
[C---:B-1----:R-:W-:Y:S02]  /*1d7f0*/  IADD3 R5, R216.reuse, 0x18, RZ ;  /* 0x00000018d8057810 */ /* 0x042fe40007ffe0ff */
        /* <DEDUP_REMOVED lines=29> */
[----:B------:R-:W-:Y:S02]  /*1d9d0*/  ISETP.GE.AND P0, PT, R246, c[0x0][0x3c8], PT ;  /* 0x0000f200f6007a0c */ /* 0x000fe40003f06270 */
        /* <DEDUP_REMOVED lines=52> */
[----:B------:R-:W-:Y:S02]  /*1dd20*/  @!P0 LEA R2, P6, R5, R0, 0x2 ;  /* 0x0000000005028211 */ /* 0x000fe400078c10ff */
        /* <DEDUP_REMOVED lines=19> */
[-C--:B--2---:R-:W-:Y:S02]  /*1de60*/  @!P4 LEA R6, P6, R14, R0.reuse, 0x2 ;  /* 0x000000000e06c211 */ /* 0x084fe400078c10ff */
        /* <DEDUP_REMOVED lines=63> */
[----:B------:R-:W-:Y:S02]  /*1e260*/  IADD3 R5, R216, 0xd0, RZ ;  /* 0x000000d0d8057810 */ /* 0x000fe40007ffe0ff */
        /* <DEDUP_REMOVED lines=14> */
[----:B------:R-:W-:Y:S01]  /*1e350*/  IADD3 R10, R216, 0xd0, RZ ;  /* 0x000000d0d80a7810 */ /* 0x000fe20007ffe0ff */
[----:B------:R2:W-:Y:S01]  /*1e360*/  @!P0 ST.E.64 [R2.64], R62 ;  /* 0x0000003e02008985 */ /* 0x0005e2000c101b08 */
[----:B------:R-:W-:Y:S02]  /*1e370*/  ISETP.GE.AND P1, PT, R250, c[0x0][0x3c8], PT ;  /* 0x0000f200fa007a0c */ /* 0x000fe40003f26270 */
[----:B------:R-:W-:Y:S02]  /*1e380*/  SHF.R.S32.HI R10, RZ, 0x1f, R10 ;  /* 0x0000001fff0a7819 */ /* 0x000fe4000001140a */
        /* <DEDUP_REMOVED lines=8> */
[----:B------:R-:W-:Y:S01]  /*1e410*/  SHF.R.S32.HI R5, RZ, 0x1f, R252 ;  /* 0x0000001fff057819 */ /* 0x000fe200000114fc */
[----:B------:R1:W-:Y:S01]  /*1e420*/  @!P4 ST.E.64 [R2.64], R86 ;  /* 0x000000560200c985 */ /* 0x0003e2000c101b08 */
[----:B------:R-:W-:-:S02]  /*1e430*/  @!P2 LEA R8, P6, R251, R0, 0x2 ;  /* 0x00000000fb08a211 */ /* 0x000fc400078c10ff */
[----:B------:R-:W-:Y:S02]  /*1e440*/  SHF.R.S32.HI R12, RZ, 0x1f, R250 ;  /* 0x0000001fff0c7819 */ /* 0x000fe400000114fa */
[----:B------:R-:W-:-:S05]  /*1e450*/  @!P2 LEA.HI.X R9, R251, R4, R13, 0x2, P6 ;  /* 0x00000004fb09a211 */ /* 0x000fca00030f140d */
[----:B-1----:R-:W-:Y:S02]  /*1e460*/  P2R R2, PR, RZ, 0x20 ;  /* 0x00000020ff027803 */ /* 0x002fe40000000000 */
[----:B------:R-:W-:Y:S02]  /*1e470*/  @!P1 LEA R6, P5, R250, R0, 0x2 ;  /* 0x00000000fa069211 */ /* 0x000fe400078a10ff */
        /* <DEDUP_REMOVED lines=17> */
.L_x_4143:
        /* <DEDUP_REMOVED lines=18> */
.L_x_4164:
        /* <DEDUP_REMOVED lines=56> */
.L_x_4166:
[----:B------:R-:W-:Y:S05]  /*1ea30*/  BSYNC B0 ;  /* 0x0000000000007941 */ /* 0x000fea0003800000 */
.L_x_4165:
        /* <DEDUP_REMOVED lines=35> */
.L_x_4249:
[----:B------:R-:W-:Y:S05]  /*1ec70*/  BRA.DIV ~URZ, `(.L_x_4168) ;  /* 0x00002f527f007947 */ /* 0x000fea000b800000 */
[----:B------:R3:W4:Y:S02]  /*1ec80*/  SHFL.IDX PT, R0, R14, RZ, 0x181f ;  /* 0x00181fff0e007589 */ /* 0x00072400000e0000 */
.L_x_4250:
        /* <DEDUP_REMOVED lines=20> */
.L_x_4170:
[----:B------:R-:W-:Y:S05]  /*1edd0*/  BSYNC B0 ;  /* 0x0000000000007941 */ /* 0x000fea0003800000 */
.L_x_4169:
[----:B------:R-:W-:Y:S05]  /*1ede0*/  BRA.DIV ~URZ, `(.L_x_4171) ;  /* 0x00002e427f007947 */ /* 0x000fea000b800000 */
[----:B--2---:R2:W1:Y:S04]  /*1edf0*/  SHFL.IDX PT, R4, R5, 0x1, 0x181f ;  /* 0x00381f0005047f89 */ /* 0x00446800000e0000 */
[----:B----4-:R2:W4:Y:S02]  /*1ee00*/  SHFL.IDX PT, R0, R14, 0x1, 0x181f ;  /* 0x00381f000e007f89 */ /* 0x01052400000e0000 */
.L_x_4251:
        /* <DEDUP_REMOVED lines=20> */
.L_x_4173:
[----:B------:R-:W-:Y:S05]  /*1ef50*/  BSYNC B0 ;  /* 0x0000000000007941 */ /* 0x000fea0003800000 */
.L_x_4172:
[----:B------:R-:W-:Y:S05]  /*1ef60*/  BRA.DIV ~URZ, `(.L_x_4174) ;  /* 0x00002d827f007947 */ /* 0x000fea000b800000 */
[----:B-1----:R1:W2:Y:S02]  /*1ef70*/  SHFL.IDX PT, R4, R5, 0x2, 0x181f ;  /* 0x00581f0005047f89 */ /* 0x0022a400000e0000 */
.L_x_4252:
[----:B------:R-:W-:Y:S05]  /*1ef80*/  BRA.DIV ~URZ, `(.L_x_4175) ;  /* 0x00002dd27f007947 */ /* 0x000fea000b800000 */
[----:B----4-:R4:W1:Y:S02]  /*1ef90*/  SHFL.IDX PT, R0, R14, 0x2, 0x181f ;  /* 0x00581f000e007f89 */ /* 0x01086400000e0000 */
.L_x_4253:
        /* <DEDUP_REMOVED lines=20> */
.L_x_4177:
[----:B------:R-:W-:Y:S05]  /*1f0e0*/  BSYNC B0 ;  /* 0x0000000000007941 */ /* 0x000fea0003800000 */
.L_x_4176:
[----:B------:R-:W-:Y:S05]  /*1f0f0*/  BRA.DIV ~URZ, `(.L_x_4178) ;  /* 0x00002cc27f007947 */ /* 0x000fea000b800000 */
[----:B--2---:R2:W3:Y:S04]  /*1f100*/  SHFL.IDX PT, R4, R5, 0x3, 0x181f ;  /* 0x00781f0005047f89 */ /* 0x0044e800000e0000 */
[----:B-1----:R2:W1:Y:S02]  /*1f110*/  SHFL.IDX PT, R0, R14, 0x3, 0x181f ;  /* 0x00781f000e007f89 */ /* 0x00246400000e0000 */
.L_x_4254:
        /* <DEDUP_REMOVED lines=19> */
.L_x_4158:
[----:B------:R-:W-:Y:S05]  /*1f250*/  BSYNC B1 ;  /* 0x0000000000017941 */ /* 0x000fea0003800000 */
.L_x_4142:
        /* <DEDUP_REMOVED lines=13> */
.L_x_4255:
[----:B------:R-:W-:Y:S05]  /*1f330*/  BRA.DIV ~URZ, `(.L_x_4181) ;  /* 0x00002bb27f007947 */ /* 0x000fea000b800000 */
[----:B------:R3:W4:Y:S02]  /*1f340*/  SHFL.IDX PT, R6, R98, 0x1, 0x1f ;  /* 0x00201f0062067f89 */ /* 0x00072400000e0000 */
.L_x_4256:
        /* <DEDUP_REMOVED lines=18> */
.L_x_4257:
        /* <DEDUP_REMOVED lines=16> */
.L_x_4258:
[----:B--2---:R-:W-:Y:S01]  /*1f570*/  IMAD R0, R0, c[0x0][0x538], RZ ;  /* 0x00014e0000007a24 */ /* 0x004fe200078e02ff */
[----:B------:R-:W-:Y:S04]  /*1f580*/  BSSY B1, `(.L_x_4184) ;  /* 0x00000c8000017945 */ /* 0x000fe80003800000 */
[----:B----4-:R-:W-:-:S04]  /*1f590*/  IADD3 R6, R0, R6, RZ ;  /* 0x0000000600067210 */ /* 0x010fc80007ffe0ff */
[----:B------:R-:W-:-:S13]  /*1f5a0*/  ISETP.GT.AND P0, PT, R6, R9, PT ;  /* 0x000000090600720c */ /* 0x000fda0003f04270 */
[----:B------:R-:W-:Y:S05]  /*1f5b0*/  @P0 BRA `(.L_x_4185) ;  /* 0x0000025000000947 */ /* 0x000fea0003800000 */
.L_x_4189:
        /* <DEDUP_REMOVED lines=17> */
.L_x_4259:
        /* <DEDUP_REMOVED lines=16> */
.L_x_4260:
[----:B--2---:R-:W-:-:S05]  /*1f7d0*/  IMAD R0, R0, c[0x0][0x538], RZ ;  /* 0x00014e0000007a24 */ /* 0x004fca00078e02ff */
[----:B------:R-:W-:-:S04]  /*1f7e0*/  IADD3 R6, R0, R6, RZ ;  /* 0x0000000600067210 */ /* 0x000fc80007ffe0ff */
[----:B------:R-:W-:-:S13]  /*1f7f0*/  ISETP.GT.AND P0, PT, R6, R9, PT ;  /* 0x000000090600720c */ /* 0x000fda0003f04270 */
[----:B-1-3--:R-:W-:Y:S05]  /*1f800*/  @!P0 BRA `(.L_x_4189) ;  /* 0xfffffdb000008947 */ /* 0x00afea000383ffff */
.L_x_4185:
[----:B------:R-:W-:-:S05]  /*1f810*/  IADD3 R11, -R0, R6, RZ ;  /* 0x00000006000b7210 */ /* 0x000fca0007ffe1ff */
[----:B------:R-:W-:-:S05]  /*1f820*/  IMAD R0, R4, c[0x0][0x538], R11 ;  /* 0x00014e0004007a24 */ /* 0x000fca00078e020b */
[----:B------:R-:W-:Y:S01]  /*1f830*/  ISETP.GT.AND P0, PT, R0, R9, PT ;  /* 0x000000090000720c */ /* 0x000fe20003f04270 */
[----:B------:R-:W-:-:S12]  /*1f840*/  BRA.DIV ~URZ, `(.L_x_4190) ;  /* 0x00002ae27f007947 */ /* 0x000fd8000b800000 */
[----:B------:R-:W-:-:S04]  /*1f850*/  VOTE.ANY R10, PT, !P0 ;  /* 0x00000000000a7806 */ /* 0x000fc800040e0100 */
.L_x_4261:
[----:B------:R-:W2:Y:S02]  /*1f860*/  POPC R6, R10 ;  /* 0x0000000a00067309 */ /* 0x000ea40000000000 */
[----:B--2---:R-:W-:Y:S01]  /*1f870*/  IADD3 R235, R6, R235, RZ ;  /* 0x000000eb06eb7210 */ /* 0x004fe20007ffe0ff */
[----:B------:R-:W-:Y:S05]  /*1f880*/  BRA.DIV ~URZ, `(.L_x_4191) ;  /* 0x00002af27f007947 */ /* 0x000fea000b800000 */
[----:B------:R2:W4:Y:S04]  /*1f890*/  SHFL.IDX PT, R7, R7, R6, 0x1f ;  /* 0x00001f0607077589 */ /* 0x00052800000e0000 */
[----:B------:R2:W1:Y:S02]  /*1f8a0*/  SHFL.IDX PT, R5, R8, R6, 0x1f ;  /* 0x00001f0608057589 */ /* 0x00046400000e0000 */
.L_x_4262:
[----:B------:R-:W-:Y:S01]  /*1f8b0*/  ISETP.NE.AND P0, PT, R10, RZ, PT ;  /* 0x000000ff0a00720c */ /* 0x000fe20003f05270 */
[----:B------:R-:W-:-:S12]  /*1f8c0*/  BSSY B0, `(.L_x_4192) ;  /* 0x0000005000007945 */ /* 0x000fd80003800000 */
[----:B------:R-:W-:Y:S05]  /*1f8d0*/  @!P0 BRA `(.L_x_4193) ;  /* 0x0000003000008947 */ /* 0x000fea0003800000 */
[----:B--2---:R-:W-:Y:S01]  /*1f8e0*/  IADD3 R6, R6, -0x1, RZ ;  /* 0xffffffff06067810 */ /* 0x004fe20007ffe0ff */
[----:B------:R-:W-:Y:S05]  /*1f8f0*/  BRA.DIV ~URZ, `(.L_x_4194) ;  /* 0x00002b527f007947 */ /* 0x000fea000b800000 */
[----:B------:R2:W3:Y:S02]  /*1f900*/  SHFL.IDX PT, R12, R4, R6, 0x1f ;  /* 0x00001f06040c7589 */ /* 0x0004e400000e0000 */
.L_x_4193:
[----:B------:R-:W-:Y:S05]  /*1f910*/  BSYNC B0 ;  /* 0x0000000000007941 */ /* 0x000fea0003800000 */
.L_x_4192:
        /* <DEDUP_REMOVED lines=67> */
.L_x_4196:
        /* <DEDUP_REMOVED lines=67> */
.L_x_4197:
[----:B------:R-:W-:Y:S05]  /*20180*/  BSYNC B0 ;  /* 0x0000000000007941 */ /* 0x000fea0003800000 */
.L_x_4195:
[----:B------:R-:W-:-:S04]  /*20190*/  LOP3.LUT R2, RZ, R2, RZ, 0x33, !PT ;  /* 0x00000002ff027212 */ /* 0x000fc800078e33ff */
[----:B------:R-:W-:Y:S01]  /*201a0*/  IADD3 R233, R2, R7, RZ ;  /* 0x0000000702e97210 */ /* 0x000fe20007ffe0ff */
[----:B------:R-:W-:Y:S05]  /*201b0*/  BRA `(.L_x_4198) ;  /* 0x0000004000007947 */ /* 0x000fea0003800000 */
.L_x_4186:
[----:B------:R-:W-:Y:S01]  /*201c0*/  IMAD.MOV.U32 R232, RZ, RZ, R9 ;  /* 0x000000ffffe87224 */ /* 0x000fe200078e0009 */
[----:B------:R-:W-:Y:S01]  /*201d0*/  MOV R234, RZ ;  /* 0x000000ff00ea7202 */ /* 0x000fe20000000f00 */
[----:B------:R-:W-:Y:S01]  /*201e0*/  IMAD.MOV.U32 R233, RZ, RZ, RZ ;  /* 0x000000ffffe97224 */ /* 0x000fe200078e00ff */
[----:B------:R-:W-:Y:S02]  /*201f0*/  MOV R235, c[0x0][0x53c] ;  /* 0x00014f0000eb7a02 */ /* 0x000fe40000000f00 */
.L_x_4198:
[----:B------:R-:W-:Y:S05]  /*20200*/  BSYNC B1 ;  /* 0x0000000000017941 */ /* 0x000fea0003800000 */
.L_x_4184:
[----:B------:R-:W-:Y:S01]  /*20210*/  WARPSYNC 0xffffffff ;  /* 0xffffffff00007948 */ /* 0x000fe20003800000 */
[----:B------:R-:W-:Y:S01]  /*20220*/  BAR.SYNC.DEFER_BLOCKING 0x4, 0x100 ;  /* 0x0104000000007b1d */ /* 0x000fe20000010000 */
[----:B------:R-:W-:-:S13]  /*20230*/  ISETP.NE.AND P0, PT, R13, RZ, PT ;  /* 0x000000ff0d00720c */ /* 0x000fda0003f05270 */
[----:B------:R2:W-:Y:S04]  /*20240*/  @!P0 STS.128 [0x20080], R232 ;  /* 0x020080e8ff008388 */ /* 0x0005e80000000c00 */
[----:B------:R-:W-:Y:S06]  /*20250*/  BAR.ARV 0x5, 0x100 ;  /* 0x0144000000007b1d */ /* 0x000fec0000002000 */
.L_x_4179:
[----:B-1----:R-:W-:-:S13]  /*20260*/  ISETP.GE.AND P0, PT, R235, c[0x0][0x53c], PT ;  /* 0x00014f00eb007a0c */ /* 0x002fda0003f06270 */
[----:B--23--:R-:W-:Y:S01]  /*20270*/  @P0 CALL.REL.NOINC `(.L_x_4199) ;  /* 0x0000001000000944 */ /* 0x00cfe20003c00000 */
[----:B------:R-:W-:Y:S05]  /*20280*/  BRA `(.L_x_4200) ;  /* 0xfffe1dc000007947 */ /* 0x000fea000383ffff */
.L_x_4199:
[----:B------:R-:W-:Y:S05]  /*20290*/  EXIT ;  /* 0x000000000000794d */ /* 0x000fea0003800000 */
.L_x_3929:
[----:B------:R-:W-:Y:S01]  /*202a0*/  IMAD.MOV.U32 R0, RZ, RZ, R5 ;  /* 0x000000ffff007224 */ /* 0x000fe200078e0005 */
[----:B------:R-:W-:Y:S02]  /*202b0*/  MOV R3, 0x1 ;  /* 0x0000000100037802 */ /* 0x000fe40000000f00 */
[----:B------:R-:W-:Y:S02]  /*202c0*/  MOV R2, 0x202e0 ;  /* 0x000202e000027802 */ /* 0x000fe40000000f00 */
[----:B--2---:R-:W-:Y:S05]  /*202d0*/  CALL.REL.NOINC `($__internal_68_$__cuda_sm70_shflsync_up_p) ;  /* 0x000022c000007944 */ /* 0x004fea0003c00000 */
[----:B------:R-:W-:Y:S01]  /*202e0*/  MOV R0, R4 ;  /* 0x0000000400007202 */ /* 0x000fe20000000f00 */
[----:B------:R-:W-:Y:S05]  /*202f0*/  BRA `(.L_x_4201) ;  /* 0xfffe014000007947 */ /* 0x000fea000383ffff */
.L_x_3930:
[----:B------:R-:W-:Y:S01]  /*20300*/  IMAD.MOV.U32 R0, RZ, RZ, R5 ;  /* 0x000000ffff007224 */ /* 0x000fe200078e0005 */
[----:B------:R-:W-:Y:S02]  /*20310*/  MOV R3, 0x2 ;  /* 0x0000000200037802 */ /* 0x000fe40000000f00 */
[----:B------:R-:W-:Y:S02]  /*20320*/  MOV R2, 0x20340 ;  /* 0x0002034000027802 */ /* 0x000fe40000000f00 */
[----:B--2---:R-:W-:Y:S05]  /*20330*/  CALL.REL.NOINC `($__internal_68_$__cuda_sm70_shflsync_up_p) ;  /* 0x0000226000007944 */ /* 0x004fea0003c00000 */
[----:B------:R-:W-:Y:S01]  /*20340*/  SEL R4, R4, RZ, P4 ;  /* 0x000000ff04047207 */ /* 0x000fe20002000000 */
[----:B------:R-:W-:Y:S01]  /*20350*/  IMAD.MOV.U32 R3, RZ, RZ, 0x4 ;  /* 0x00000004ff037424 */ /* 0x000fe200078e00ff */
[----:B------:R-:W-:-:S03]  /*20360*/  MOV R2, 0x20390 ;  /* 0x0002039000027802 */ /* 0x000fc60000000f00 */
[----:B------:R-:W-:Y:S02]  /*20370*/  IMAD.IADD R0, R5, 0x1, R4 ;  /* 0x0000000105007824 */ /* 0x000fe400078e0204 */
[----:B------:R-:W-:Y:S05]  /*20380*/  CALL.REL.NOINC `($__internal_68_$__cuda_sm70_shflsync_up_p) ;  /* 0x0000221000007944 */ /* 0x000fea0003c00000 */
        /* <DEDUP_REMOVED lines=12> */
[----:B------:R-:W-:Y:S02]  /*20450*/  MOV R203, 0x1f ;  /* 0x0000001f00cb7802 */ /* 0x000fe40000000f00 */
[----:B------:R-:W-:Y:S01]  /*20460*/  MOV R3, 0x204a0 ;  /* 0x000204a000037802 */ /* 0x000fe20000000f00 */
[----:B------:R-:W-:-:S04]  /*20470*/  IMAD.IADD R4, R0, 0x1, R4 ;  /* 0x0000000100047824 */ /* 0x000fc800078e0204 */
[----:B------:R-:W-:Y:S02]  /*20480*/  IMAD.MOV.U32 R0, RZ, RZ, R4 ;  /* 0x000000ffff007224 */ /* 0x000fe400078e0004 */
[----:B------:R-:W-:Y:S05]  /*20490*/  CALL.REL.NOINC `($__internal_67_$__cuda_sm70_shflsync_idx_p) ;  /* 0x0000208000007944 */ /* 0x000fea0003c00000 */
[----:B-1---5:R-:W-:Y:S05]  /*204a0*/  BRA `(.L_x_4202) ;  /* 0xfffe009000007947 */ /* 0x022fea000383ffff */
.L_x_3932:
[----:B------:R-:W-:Y:S02]  /*204b0*/  SEL R0, RZ, 0x1, P0 ;  /* 0x00000001ff007807 */ /* 0x000fe40000000000 */
[----:B------:R-:W-:Y:S02]  /*204c0*/  MOV R2, 0x204e0 ;  /* 0x000204e000027802 */ /* 0x000fe40000000f00 */
[----:B--2---:R-:W-:Y:S05]  /*204d0*/  CALL.REL.NOINC `($__internal_69_$__cuda_sm70_votesync_ballot) ;  /* 0x0000212000007944 */ /* 0x004fea0003c00000 */
[----:B------:R-:W-:Y:S01]  /*204e0*/  MOV R10, R0 ;  /* 0x00000000000a7202 */ /* 0x000fe20000000f00 */
[----:B------:R-:W-:Y:S05]  /*204f0*/  BRA `(.L_x_4203) ;  /* 0xfffe00d000007947 */ /* 0x000fea000383ffff */
.L_x_3933:
[----:B------:R-:W-:Y:S01]  /*20500*/  IMAD.MOV.U32 R0, RZ, RZ, R9 ;  /* 0x000000ffff007224 */ /* 0x000fe200078e0009 */
[----:B------:R-:W-:Y:S01]  /*20510*/  MOV R2, R5 ;  /* 0x0000000500027202 */ /* 0x000fe20000000f00 */
[----:B------:R-:W-:Y:S01]  /*20520*/  IMAD.MOV.U32 R203, RZ, RZ, 0x1f ;  /* 0x0000001fffcb7424 */ /* 0x000fe200078e00ff */
[----:B------:R-:W-:Y:S02]  /*20530*/  MOV R3, 0x20550 ;  /* 0x0002055000037802 */ /* 0x000fe40000000f00 */
[----:B------:R-:W-:Y:S05]  /*20540*/  CALL.REL.NOINC `($__internal_67_$__cuda_sm70_shflsync_idx_p) ;  /* 0x00001fd000007944 */ /* 0x000fea0003c00000 */
[----:B------:R-:W-:Y:S01]  /*20550*/  IMAD.MOV.U32 R12, RZ, RZ, R0 ;  /* 0x000000ffff0c7224 */ /* 0x000fe200078e0000 */
[----:B------:R-:W-:Y:S01]  /*20560*/  MOV R0, R8 ;  /* 0x0000000800007202 */ /* 0x000fe20000000f00 */
[----:B------:R-:W-:Y:S01]  /*20570*/  IMAD.MOV.U32 R6, RZ, RZ, RZ ;  /* 0x000000ffff067224 */ /* 0x000fe200078e00ff */
[----:B------:R-:W-:Y:S01]  /*20580*/  MOV R2, R5 ;  /* 0x0000000500027202 */ /* 0x000fe20000000f00 */
[----:B------:R-:W-:Y:S01]  /*20590*/  IMAD.MOV.U32 R203, RZ, RZ, 0x1f ;  /* 0x0000001fffcb7424 */ /* 0x000fe200078e00ff */
[----:B------:R-:W-:-:S02]  /*205a0*/  MOV R3, 0x205c0 ;  /* 0x000205c000037802 */ /* 0x000fc40000000f00 */
[----:B-1---5:R-:W-:Y:S05]  /*205b0*/  CALL.REL.NOINC `($__internal_67_$__cuda_sm70_shflsync_idx_p) ;  /* 0x00001f6000007944 */ /* 0x022fea0003c00000 */
[----:B------:R-:W-:Y:S01]  /*205c0*/  MOV R9, R0 ;  /* 0x0000000000097202 */ /* 0x000fe20000000f00 */
[----:B-1---5:R-:W-:Y:S05]  /*205d0*/  BRA `(.L_x_4204) ;  /* 0xfffe005000007947 */ /* 0x022fea000383ffff */
.L_x_3936:
[----:B------:R-:W-:Y:S01]  /*205e0*/  IMAD.MOV.U32 R0, RZ, RZ, R4 ;  /* 0x000000ffff007224 */ /* 0x000fe200078e0004 */
[----:B------:R-:W-:-:S02]  /*205f0*/  MOV R203, 0x1f ;  /* 0x0000001f00cb7802 */ /* 0x000fc40000000f00 */
[----:B------:R-:W-:Y:S02]  /*20600*/  MOV R3, 0x20620 ;  /* 0x0002062000037802 */ /* 0x000fe40000000f00 */
[----:B-123--:R-:W-:Y:S05]  /*20610*/  CALL.REL.NOINC `($__internal_67_$__cuda_sm70_shflsync_idx_p) ;  /* 0x00001f0000007944 */ /* 0x00efea0003c00000 */
[----:B------:R-:W-:Y:S01]  /*20620*/  MOV R6, R0 ;  /* 0x0000000000067202 */ /* 0x000fe20000000f00 */
[----:B-1---5:R-:W-:Y:S05]  /*20630*/  BRA `(.L_x_3935) ;  /* 0xfffe005000007947 */ /* 0x022fea000383ffff */
.L_x_3985:
[----:B------:R-:W-:Y:S01]  /*20640*/  IMAD.MOV.U32 R0, RZ, RZ, R5 ;  /* 0x000000ffff007224 */ /* 0x000fe200078e0005 */
[----:B------:R-:W-:Y:S01]  /*20650*/  MOV R2, RZ ;  /* 0x000000ff00027202 */ /* 0x000fe20000000f00 */
[----:B------:R-:W-:Y:S01]  /*20660*/  IMAD.MOV.U32 R203, RZ, RZ, 0x181f ;  /* 0x0000181fffcb7424 */ /* 0x000fe200078e00ff */
[----:B------:R-:W-:Y:S02]  /*20670*/  MOV R3, 0x20690 ;  /* 0x0002069000037802 */ /* 0x000fe40000000f00 */
[----:B-----5:R-:W-:Y:S05]  /*20680*/  CALL.REL.NOINC `($__internal_67_$__cuda_sm70_shflsync_idx_p) ;  /* 0x00001e9000007944 */ /* 0x020fea0003c00000 */
[----:B-----5:R-:W-:Y:S01]  /*20690*/  MOV R4, R0 ;  /* 0x0000000000047202 */ /* 0x020fe20000000f00 */
[----:B-1----:R-:W-:Y:S05]  /*206a0*/  BRA `(.L_x_4205) ;  /* 0xfffe6c0000007947 */ /* 0x002fea000383ffff */
.L_x_3986:
[----:B------:R-:W-:Y:S01]  /*206b0*/  IMAD.MOV.U32 R0, RZ, RZ, R12 ;  /* 0x000000ffff007224 */ /* 0x000fe200078e000c */
[----:B------:R-:W-:Y:S01]  /*206c0*/  MOV R2, RZ ;  /* 0x000000ff00027202 */ /* 0x000fe20000000f00 */
[----:B------:R-:W-:Y:S01]  /*206d0*/  IMAD.MOV.U32 R203, RZ, RZ, 0x181f ;  /* 0x0000181fffcb7424 */ /* 0x000fe200078e00ff */
[----:B------:R-:W-:Y:S02]  /*206e0*/  MOV R3, 0x20700 ;  /* 0x0002070000037802 */ /* 0x000fe40000000f00 */
[----:B-12--5:R-:W-:Y:S05]  /*206f0*/  CALL.REL.NOINC `($__internal_67_$__cuda_sm70_shflsync_idx_p) ;  /* 0x00001e2000007944 */ /* 0x026fea0003c00000 */
[----:B-1---5:R-:W-:Y:S05]  /*20700*/  BRA `(.L_x_4206) ;  /* 0xfffe6bc000007947 */ /* 0x022fea000383ffff */
.L_x_3989:
[----:B----4-:R-:W-:Y:S01]  /*20710*/  IMAD.MOV.U32 R0, RZ, RZ, R5 ;  /* 0x000000ffff007224 */ /* 0x010fe200078e0005 */
[----:B--2---:R-:W-:Y:S01]  /*20720*/  MOV R2, 0x1 ;  /* 0x0000000100027802 */ /* 0x004fe20000000f00 */
[----:B------:R-:W-:Y:S01]  /*20730*/  IMAD.MOV.U32 R203, RZ, RZ, 0x181f ;  /* 0x0000181fffcb7424 */ /* 0x000fe200078e00ff */
[----:B------:R-:W-:-:S02]  /*20740*/  MOV R3, 0x20760 ;  /* 0x0002076000037802 */ /* 0x000fc40000000f00 */
[----:B-1-3-5:R-:W-:Y:S05]  /*20750*/  CALL.REL.NOINC `($__internal_67_$__cuda_sm70_shflsync_idx_p) ;  /* 0x00001dc000007944 */ /* 0x02afea0003c00000 */
[----:B-----5:R-:W-:Y:S01]  /*20760*/  IMAD.MOV.U32 R4, RZ, RZ, R0 ;  /* 0x000000ffff047224 */ /* 0x020fe200078e0000 */
[----:B------:R-:W-:Y:S01]  /*20770*/  MOV R2, 0x1 ;  /* 0x0000000100027802 */ /* 0x000fe20000000f00 */
[----:B------:R-:W-:Y:S01]  /*20780*/  IMAD.MOV.U32 R0, RZ, RZ, R12 ;  /* 0x000000ffff007224 */ /* 0x000fe200078e000c */
[----:B------:R-:W-:-:S02]  /*20790*/  MOV R203, 0x181f ;  /* 0x0000181f00cb7802 */ /* 0x000fc40000000f00 */
[----:B------:R-:W-:Y:S02]  /*207a0*/  MOV R3, 0x207c0 ;  /* 0x000207c000037802 */ /* 0x000fe40000000f00 */
[----:B-1----:R-:W-:Y:S05]  /*207b0*/  CALL.REL.NOINC `($__internal_67_$__cuda_sm70_shflsync_idx_p) ;  /* 0x00001d6000007944 */ /* 0x002fea0003c00000 */
[----:B-1---5:R-:W-:Y:S05]  /*207c0*/  BRA `(.L_x_4207) ;  /* 0xfffe6c9000007947 */ /* 0x022fea000383ffff */
.L_x_3992:
[----:B----4-:R-:W-:Y:S01]  /*207d0*/  IMAD.MOV.U32 R0, RZ, RZ, R5 ;  /* 0x000000ffff007224 */ /* 0x010fe200078e0005 */
[----:B-1----:R-:W-:Y:S01]  /*207e0*/  MOV R2, 0x2 ;  /* 0x0000000200027802 */ /* 0x002fe20000000f00 */
[----:B------:R-:W-:Y:S01]  /*207f0*/  IMAD.MOV.U32 R203, RZ, RZ, 0x181f ;  /* 0x0000181fffcb7424 */ /* 0x000fe200078e00ff */
[----:B------:R-:W-:Y:S02]  /*20800*/  MOV R3, 0x20820 ;  /* 0x0002082000037802 */ /* 0x000fe40000000f00 */
[----:B--23-5:R-:W-:Y:S05]  /*20810*/  CALL.REL.NOINC `($__internal_67_$__cuda_sm70_shflsync_idx_p) ;  /* 0x00001d0000007944 */ /* 0x02cfea0003c00000 */
[----:B-----5:R-:W-:Y:S01]  /*20820*/  MOV R4, R0 ;  /* 0x0000000000047202 */ /* 0x020fe20000000f00 */
[----:B-1----:R-:W-:Y:S05]  /*20830*/  BRA `(.L_x_4208) ;  /* 0xfffe6da000007947 */ /* 0x002fea000383ffff */
.L_x_3993:
[----:B----4-:R-:W-:Y:S01]  /*20840*/  IMAD.MOV.U32 R0, RZ, RZ, R12 ;  /* 0x000000ffff007224 */ /* 0x010fe200078e000c */
[----:B------:R-:W-:Y:S01]  /*20850*/  MOV R2, 0x2 ;  /* 0x0000000200027802 */ /* 0x000fe20000000f00 */
[----:B------:R-:W-:Y:S01]  /*20860*/  IMAD.MOV.U32 R203, RZ, RZ, 0x181f ;  /* 0x0000181fffcb7424 */ /* 0x000fe200078e00ff */
[----:B------:R-:W-:Y:S02]  /*20870*/  MOV R3, 0x20890 ;  /* 0x0002089000037802 */ /* 0x000fe40000000f00 */
[----:B-123-5:R-:W-:Y:S05]  /*20880*/  CALL.REL.NOINC `($__internal_67_$__cuda_sm70_shflsync_idx_p) ;  /* 0x00001c9000007944 */ /* 0x02efea0003c00000 */
[----:B-1---5:R-:W-:Y:S05]  /*20890*/  BRA `(.L_x_4209) ;  /* 0xfffe6d6000007947 */ /* 0x022fea000383ffff */
.L_x_3996:
[----:B-1----:R-:W-:Y:S01]  /*208a0*/  IMAD.MOV.U32 R0, RZ, RZ, R5 ;  /* 0x000000ffff007224 */ /* 0x002fe200078e0005 */
[----:B------:R-:W-:Y:S01]  /*208b0*/  MOV R2, 0x3 ;  /* 0x0000000300027802 */ /* 0x000fe20000000f00 */
[----:B------:R-:W-:Y:S01]  /*208c0*/  IMAD.MOV.U32 R203, RZ, RZ, 0x181f ;  /* 0x0000181fffcb7424 */ /* 0x000fe200078e00ff */
[----:B------:R-:W-:-:S02]  /*208d0*/  MOV R3, 0x208f0 ;  /* 0x000208f000037802 */ /* 0x000fc40000000f00 */
[----:B--2345:R-:W-:Y:S05]  /*208e0*/  CALL.REL.NOINC `($__internal_67_$__cuda_sm70_shflsync_idx_p) ;  /* 0x00001c3000007944 */ /* 0x03cfea0003c00000 */
[----:B-----5:R-:W-:Y:S01]  /*208f0*/  IMAD.MOV.U32 R4, RZ, RZ, R0 ;  /* 0x000000ffff047224 */ /* 0x020fe200078e0000 */
[----:B------:R-:W-:Y:S01]  /*20900*/  MOV R2, 0x3 ;  /* 0x0000000300027802 */ /* 0x000fe20000000f00 */
[----:B------:R-:W-:Y:S01]  /*20910*/  IMAD.MOV.U32 R0, RZ, RZ, R12 ;  /* 0x000000ffff007224 */ /* 0x000fe200078e000c */
[----:B------:R-:W-:-:S02]  /*20920*/  MOV R203, 0x181f ;  /* 0x0000181f00cb7802 */ /* 0x000fc40000000f00 */
[----:B------:R-:W-:Y:S02]  /*20930*/  MOV R3, 0x20950 ;  /* 0x0002095000037802 */ /* 0x000fe40000000f00 */
[----:B-1----:R-:W-:Y:S05]  /*20940*/  CALL.REL.NOINC `($__internal_67_$__cuda_sm70_shflsync_idx_p) ;  /* 0x00001bd000007944 */ /* 0x002fea0003c00000 */
[----:B-1---5:R-:W-:Y:S05]  /*20950*/  BRA `(.L_x_4210) ;  /* 0xfffe6e3000007947 */ /* 0x022fea000383ffff */
.L_x_4063:
[----:B------:R-:W-:Y:S01]  /*20960*/  IMAD.MOV.U32 R2, RZ, RZ, RZ ;  /* 0x000000ffff027224 */ /* 0x000fe200078e00ff */
[----:B------:R-:W-:Y:S02]  /*20970*/  MOV R203, 0x181f ;  /* 0x0000181f00cb7802 */ /* 0x000fe40000000f00 */
[----:B------:R-:W-:Y:S02]  /*20980*/  MOV R3, 0x209a0 ;  /* 0x000209a000037802 */ /* 0x000fe40000000f00 */
[----:B------:R-:W-:Y:S05]  /*20990*/  CALL.REL.NOINC `($__internal_67_$__cuda_sm70_shflsync_idx_p) ;  /* 0x00001b8000007944 */ /* 0x000fea0003c00000 */
[----:B-----5:R-:W-:Y:S01]  /*209a0*/  MOV R4, R0 ;  /* 0x0000000000047202 */ /* 0x020fe20000000f00 */
[----:B-1----:R-:W-:Y:S05]  /*209b0*/  BRA `(.L_x_4211) ;  /* 0xffff0e0000007947 */ /* 0x002fea000383ffff */
.L_x_4064:
[----:B-1----:R-:W-:Y:S01]  /*209c0*/  IMAD.MOV.U32 R0, RZ, RZ, R5 ;  /* 0x000000ffff007224 */ /* 0x002fe200078e0005 */
[----:B------:R-:W-:Y:S01]  /*209d0*/  MOV R2, RZ ;  /* 0x000000ff00027202 */ /* 0x000fe20000000f00 */
[----:B------:R-:W-:Y:S01]  /*209e0*/  IMAD.MOV.U32 R203, RZ, RZ, 0x181f ;  /* 0x0000181fffcb7424 */ /* 0x000fe200078e00ff */
[----:B------:R-:W-:Y:S02]  /*209f0*/  MOV R3, 0x20a10 ;  /* 0x00020a1000037802 */ /* 0x000fe40000000f00 */
[----:B--2---:R-:W-:Y:S05]  /*20a00*/  CALL.REL.NOINC `($__internal_67_$__cuda_sm70_shflsync_idx_p) ;  /* 0x00001b1000007944 */ /* 0x004fea0003c00000 */
[----:B-1---5:R-:W-:Y:S05]  /*20a10*/  BRA `(.L_x_4212) ;  /* 0xffff0dc000007947 */ /* 0x022fea000383ffff */
.L_x_4065:
[----:B------:R-:W-:Y:S01]  /*20a20*/  IMAD.MOV.U32 R0, RZ, RZ, R4 ;  /* 0x000000ffff007224 */ /* 0x000fe200078e0004 */
[----:B------:R-:W-:Y:S01]  /*20a30*/  MOV R2, RZ ;  /* 0x000000ff00027202 */ /* 0x000fe20000000f00 */
[----:B------:R-:W-:Y:S01]  /*20a40*/  IMAD.MOV.U32 R203, RZ, RZ, 0x1c1f ;  /* 0x00001c1fffcb7424 */ /* 0x000fe200078e00ff */
[----:B------:R-:W-:-:S02]  /*20a50*/  MOV R3, 0x20a70 ;  /* 0x00020a7000037802 */ /* 0x000fc40000000f00 */
[----:B------:R-:W-:Y:S05]  /*20a60*/  CALL.REL.NOINC `($__internal_67_$__cuda_sm70_shflsync_idx_p) ;  /* 0x00001ab000007944 */ /* 0x000fea0003c00000 */
[----:B------:R-:W-:Y:S01]  /*20a70*/  MOV R3, R0 ;  /* 0x0000000000037202 */ /* 0x000fe20000000f00 */
[----:B-1---5:R-:W-:Y:S05]  /*20a80*/  BRA `(.L_x_4213) ;  /* 0xffff0f9000007947 */ /* 0x022fea000383ffff */
.L_x_4070:
[----:B------:R-:W-:Y:S01]  /*20a90*/  IMAD.MOV.U32 R0, RZ, RZ, R4 ;  /* 0x000000ffff007224 */ /* 0x000fe200078e0004 */
[----:B------:R-:W-:Y:S01]  /*20aa0*/  MOV R2, 0x1 ;  /* 0x0000000100027802 */ /* 0x000fe20000000f00 */
[----:B------:R-:W-:Y:S01]  /*20ab0*/  IMAD.MOV.U32 R203, RZ, RZ, 0x1c1f ;  /* 0x00001c1fffcb7424 */ /* 0x000fe200078e00ff */
[----:B------:R-:W-:-:S02]  /*20ac0*/  MOV R3, 0x20ae0 ;  /* 0x00020ae000037802 */ /* 0x000fc40000000f00 */
[----:B-1----:R-:W-:Y:S05]  /*20ad0*/  CALL.REL.NOINC `($__internal_67_$__cuda_sm70_shflsync_idx_p) ;  /* 0x00001a4000007944 */ /* 0x002fea0003c00000 */
[----:B------:R-:W-:Y:S01]  /*20ae0*/  MOV R3, R0 ;  /* 0x0000000000037202 */ /* 0x000fe20000000f00 */
[----:B-1---5:R-:W-:Y:S05]  /*20af0*/  BRA `(.L_x_4214) ;  /* 0xffff128000007947 */ /* 0x022fea000383ffff */
.L_x_4075:
[----:B------:R-:W-:Y:S01]  /*20b00*/  IMAD.MOV.U32 R132, RZ, RZ, R4 ;  /* 0x000000ffff847224 */ /* 0x000fe200078e0004 */
[----:B------:R-:W-:-:S02]  /*20b10*/  MOV R0, 0x2 ;  /* 0x0000000200007802 */ /* 0x000fc40000000f00 */
[----:B------:R-:W-:Y:S02]  /*20b20*/  MOV R2, 0x20b40 ;  /* 0x00020b4000027802 */ /* 0x000fe40000000f00 */
[----:B------:R-:W-:Y:S05]  /*20b30*/  CALL.REL.NOINC `($__internal_66_$__cuda_sm70_shflsync_bfly_p) ;  /* 0x0000198000007944 */ /* 0x000fea0003c00000 */
[----:B------:R-:W-:Y:S05]  /*20b40*/  BRA `(.L_x_4215) ;  /* 0xffff166000007947 */ /* 0x000fea000383ffff */
.L_x_4076:
[----:B------:R-:W-:Y:S01]  /*20b50*/  IMAD.MOV.U32 R132, RZ, RZ, R4 ;  /* 0x000000ffff847224 */ /* 0x000fe200078e0004 */
[----:B------:R-:W-:Y:S02]  /*20b60*/  MOV R0, 0x1 ;  /* 0x0000000100007802 */ /* 0x000fe40000000f00 */
[----:B------:R-:W-:Y:S02]  /*20b70*/  MOV R2, 0x20b90 ;  /* 0x00020b9000027802 */ /* 0x000fe40000000f00 */
[----:B------:R-:W-:Y:S05]  /*20b80*/  CALL.REL.NOINC `($__internal_66_$__cuda_sm70_shflsync_bfly_p) ;  /* 0x0000193000007944 */ /* 0x000fea0003c00000 */
[----:B------:R-:W-:Y:S01]  /*20b90*/  FMNMX.FTZ R133, R4, R0, !PT ;  /* 0x0000000004857209 */ /* 0x000fe20007810000 */
[----:B------:R-:W-:Y:S01]  /*20ba0*/  IMAD.MOV.U32 R132, RZ, RZ, R5 ;  /* 0x000000ffff847224 */ /* 0x000fe200078e0005 */
[----:B------:R-:W-:Y:S01]  /*20bb0*/  MOV R2, 0x20be0 ;  /* 0x00020be000027802 */ /* 0x000fe20000000f00 */
[----:B------:R-:W-:Y:S02]  /*20bc0*/  IMAD.MOV.U32 R0, RZ, RZ, 0x2 ;  /* 0x00000002ff007424 */ /* 0x000fe400078e00ff */
[----:B------:R-:W-:Y:S05]  /*20bd0*/  CALL.REL.NOINC `($__internal_66_$__cuda_sm70_shflsync_bfly_p) ;  /* 0x000018e000007944 */ /* 0x000fea0003c00000 */
[----:B------:R-:W-:Y:S01]  /*20be0*/  FMNMX.FTZ R5, R5, R0, !PT ;  /* 0x0000000005057209 */ /* 0x000fe20007810000 */
[----:B------:R-:W-:Y:S01]  /*20bf0*/  IMAD.MOV.U32 R0, RZ, RZ, 0x1 ;  /* 0x00000001ff007424 */ /* 0x000fe200078e00ff */
[----:B------:R-:W-:-:S03]  /*20c00*/  MOV R2, 0x20c30 ;  /* 0x00020c3000027802 */ /* 0x000fc60000000f00 */
[----:B------:R-:W-:Y:S02]  /*20c10*/  IMAD.MOV.U32 R132, RZ, RZ, R5 ;  /* 0x000000ffff847224 */ /* 0x000fe400078e0005 */
[----:B------:R-:W-:Y:S05]  /*20c20*/  CALL.REL.NOINC `($__internal_66_$__cuda_sm70_shflsync_bfly_p) ;  /* 0x0000189000007944 */ /* 0x000fea0003c00000 */
[----:B------:R-:W-:Y:S01]  /*20c30*/  MOV R3, R0 ;  /* 0x0000000000037202 */ /* 0x000fe20000000f00 */
[----:B------:R-:W-:Y:S05]  /*20c40*/  BRA `(.L_x_4216) ;  /* 0xffff15d000007947 */ /* 0x000fea000383ffff */
.L_x_4084:
[----:B------:R-:W-:Y:S01]  /*20c50*/  MOV R203, 0x181f ;  /* 0x0000181f00cb7802 */ /* 0x000fe20000000f00 */
[----:B------:R-:W-:Y:S01]  /*20c60*/  IMAD.MOV.U32 R2, RZ, RZ, RZ ;  /* 0x000000ffff027224 */ /* 0x000fe200078e00ff */
[----:B------:R-:W-:Y:S02]  /*20c70*/  MOV R3, 0x20c90 ;  /* 0x00020c9000037802 */ /* 0x000fe40000000f00 */
[----:B-1234-:R-:W-:Y:S05]  /*20c80*/  CALL.REL.NOINC `($__internal_67_$__cuda_sm70_shflsync_idx_p) ;  /* 0x0000189000007944 */ /* 0x01efea0003c00000 */
[----:B-----5:R-:W-:Y:S01]  /*20c90*/  MOV R4, R0 ;  /* 0x0000000000047202 */ /* 0x020fe20000000f00 */
[----:B-1----:R-:W-:-:S05]  /*20ca0*/  BRA `(.L_x_4217) ;  /* 0xffff23c000007947 */ /* 0x002fca000383ffff */
.L_x_4085:
[----:B------:R-:W-:Y:S01]  /*20cb0*/  MOV R2, RZ ;  /* 0x000000ff00027202 */ /* 0x000fe20000000f00 */
[----:B----4-:R-:W-:Y:S01]  /*20cc0*/  IMAD.MOV.U32 R0, RZ, RZ, R5 ;  /* 0x000000ffff007224 */ /* 0x010fe200078e0005 */
[----:B------:R-:W-:Y:S01]  /*20cd0*/  MOV R3, 0x20d00 ;  /* 0x00020d0000037802 */ /* 0x000fe20000000f00 */
[----:B------:R-:W-:Y:S02]  /*20ce0*/  IMAD.MOV.U32 R203, RZ, RZ, 0x181f ;  /* 0x0000181fffcb7424 */ /* 0x000fe400078e00ff */
[----:B-123--:R-:W-:Y:S05]  /*20cf0*/  CALL.REL.NOINC `($__internal_67_$__cuda_sm70_shflsync_idx_p) ;  /* 0x0000182000007944 */ /* 0x00efea0003c00000 */
[----:B-1---5:R-:W-:-:S05]  /*20d00*/  BRA `(.L_x_4218) ;  /* 0xffff238000007947 */ /* 0x022fca000383ffff */
.L_x_4088:
[----:B------:R-:W-:Y:S01]  /*20d10*/  MOV R203, 0x181f ;  /* 0x0000181f00cb7802 */ /* 0x000fe20000000f00 */
[----:B------:R-:W-:Y:S01]  /*20d20*/  IMAD.MOV.U32 R2, RZ, RZ, RZ ;  /* 0x000000ffff027224 */ /* 0x000fe200078e00ff */
[----:B------:R-:W-:Y:S02]  /*20d30*/  MOV R3, 0x20d50 ;  /* 0x00020d5000037802 */ /* 0x000fe40000000f00 */
[----:B------:R-:W-:Y:S05]  /*20d40*/  CALL.REL.NOINC `($__internal_67_$__cuda_sm70_shflsync_idx_p) ;  /* 0x000017d000007944 */ /* 0x000fea0003c00000 */
[----:B------:R-:W-:Y:S01]  /*20d50*/  MOV R132, R0 ;  /* 0x0000000000847202 */ /* 0x000fe20000000f00 */
[----:B-1---5:R-:W-:-:S05]  /*20d60*/  BRA `(.L_x_4219) ;  /* 0xffff2d4000007947 */ /* 0x022fca000383ffff */
.L_x_4089:
[----:B------:R-:W-:Y:S01]  /*20d70*/  MOV R2, RZ ;  /* 0x000000ff00027202 */ /* 0x000fe20000000f00 */
[----:B-1----:R-:W-:Y:S01]  /*20d80*/  IMAD.MOV.U32 R0, RZ, RZ, R133 ;  /* 0x000000ffff007224 */ /* 0x002fe200078e0085 */
[----:B------:R-:W-:Y:S01]  /*20d90*/  MOV R3, 0x20dc0 ;  /* 0x00020dc000037802 */ /* 0x000fe20000000f00 */
[----:B------:R-:W-:Y:S02]  /*20da0*/  IMAD.MOV.U32 R203, RZ, RZ, 0x181f ;  /* 0x0000181fffcb7424 */ /* 0x000fe400078e00ff */
[----:B--2---:R-:W-:Y:S05]  /*20db0*/  CALL.REL.NOINC `($__internal_67_$__cuda_sm70_shflsync_idx_p) ;  /* 0x0000176000007944 */ /* 0x004fea0003c00000 */
[----:B-1---5:R-:W-:-:S05]  /*20dc0*/  BRA `(.L_x_4220) ;  /* 0xffff2d0000007947 */ /* 0x022fca000383ffff */
.L_x_4090:
[----:B------:R-:W-:Y:S01]  /*20dd0*/  MOV R2, RZ ;  /* 0x000000ff00027202 */ /* 0x000fe20000000f00 */
[----:B------:R-:W-:Y:S01]  /*20de0*/  IMAD.MOV.U32 R0, RZ, RZ, R132 ;  /* 0x000000ffff007224 */ /* 0x000fe200078e0084 */
[----:B------:R-:W-:Y:S01]  /*20df0*/  MOV R3, 0x20e20 ;  /* 0x00020e2000037802 */ /* 0x000fe20000000f00 */
[----:B------:R-:W-:Y:S02]  /*20e00*/  IMAD.MOV.U32 R203, RZ, RZ, 0x1c1f ;  /* 0x00001c1fffcb7424 */ /* 0x000fe400078e00ff */
[----:B------:R-:W-:Y:S05]  /*20e10*/  CALL.REL.NOINC `($__internal_67_$__cuda_sm70_shflsync_idx_p) ;  /* 0x0000170000007944 */ /* 0x000fea0003c00000 */
[----:B------:R-:W-:Y:S01]  /*20e20*/  MOV R3, R0 ;  /* 0x0000000000037202 */ /* 0x000fe20000000f00 */
[----:B-1---5:R-:W-:-:S05]  /*20e30*/  BRA `(.L_x_4221) ;  /* 0xffff2eb000007947 */ /* 0x022fca000383ffff */
.L_x_4095:
[----:B------:R-:W-:Y:S01]  /*20e40*/  MOV R2, 0x1 ;  /* 0x0000000100027802 */ /* 0x000fe20000000f00 */
[----:B------:R-:W-:Y:S01]  /*20e50*/  IMAD.MOV.U32 R0, RZ, RZ, R132 ;  /* 0x000000ffff007224 */ /* 0x000fe200078e0084 */
[----:B------:R-:W-:Y:S01]  /*20e60*/  MOV R3, 0x20e90 ;  /* 0x00020e9000037802 */ /* 0x000fe20000000f00 */
[----:B------:R-:W-:Y:S02]  /*20e70*/  IMAD.MOV.U32 R203, RZ, RZ, 0x1c1f ;  /* 0x00001c1fffcb7424 */ /* 0x000fe400078e00ff */
[----:B-1----:R-:W-:Y:S05]  /*20e80*/  CALL.REL.NOINC `($__internal_67_$__cuda_sm70_shflsync_idx_p) ;  /* 0x0000169000007944 */ /* 0x002fea0003c00000 */
[----:B------:R-:W-:Y:S01]  /*20e90*/  MOV R3, R0 ;  /* 0x0000000000037202 */ /* 0x000fe20000000f00 */
[----:B-1---5:R-:W-:-:S05]  /*20ea0*/  BRA `(.L_x_4222) ;  /* 0xffff31d000007947 */ /* 0x022fca000383ffff */
.L_x_4100:
[----:B------:R-:W-:Y:S02]  /*20eb0*/  MOV R0, 0x2 ;  /* 0x0000000200007802 */ /* 0x000fe40000000f00 */
[----:B------:R-:W-:Y:S02]  /*20ec0*/  MOV R2, 0x20ee0 ;  /* 0x00020ee000027802 */ /* 0x000fe40000000f00 */
[----:B------:R-:W-:Y:S05]  /*20ed0*/  CALL.REL.NOINC `($__internal_66_$__cuda_sm70_shflsync_bfly_p) ;  /* 0x000015e000007944 */ /* 0x000fea0003c00000 */
[----:B------:R-:W-:-:S05]  /*20ee0*/  BRA `(.L_x_4223) ;  /* 0xffff361000007947 */ /* 0x000fca000383ffff */
.L_x_4101:
        /* <DEDUP_REMOVED lines=10> */
[----:B------:R-:W-:Y:S02]  /*20f90*/  MOV R2, 0x20fb0 ;  /* 0x00020fb000027802 */ /* 0x000fe40000000f00 */
[----:B------:R-:W-:Y:S05]  /*20fa0*/  CALL.REL.NOINC `($__internal_66_$__cuda_sm70_shflsync_bfly_p) ;  /* 0x0000151000007944 */ /* 0x000fea0003c00000 */
[----:B------:R-:W-:-:S05]  /*20fb0*/  BRA `(.L_x_4224) ;  /* 0xffff35b000007947 */ /* 0x000fca000383ffff */
.L_x_4110:
[----:B------:R-:W-:Y:S01]  /*20fc0*/  MOV R203, 0x181f ;  /* 0x0000181f00cb7802 */ /* 0x000fe20000000f00 */
[----:B------:R-:W-:Y:S01]  /*20fd0*/  IMAD.MOV.U32 R2, RZ, RZ, RZ ;  /* 0x000000ffff027224 */ /* 0x000fe200078e00ff */
[----:B------:R-:W-:Y:S02]  /*20fe0*/  MOV R3, 0x21000 ;  /* 0x0002100000037802 */ /* 0x000fe40000000f00 */
[----:B-1234-:R-:W-:Y:S05]  /*20ff0*/  CALL.REL.NOINC `($__internal_67_$__cuda_sm70_shflsync_idx_p) ;  /* 0x0000152000007944 */ /* 0x01efea0003c00000 */
[----:B-----5:R-:W-:Y:S01]  /*21000*/  MOV R4, R0 ;  /* 0x0000000000047202 */ /* 0x020fe20000000f00 */
[----:B-1----:R-:W-:-:S05]  /*21010*/  BRA `(.L_x_4225) ;  /* 0xffff4c4000007947 */ /* 0x002fca000383ffff */
.L_x_4111:
[----:B------:R-:W-:Y:S01]  /*21020*/  MOV R2, RZ ;  /* 0x000000ff00027202 */ /* 0x000fe20000000f00 */
[----:B----4-:R-:W-:Y:S01]  /*21030*/  IMAD.MOV.U32 R0, RZ, RZ, R5 ;  /* 0x000000ffff007224 */ /* 0x010fe200078e0005 */
[----:B------:R-:W-:Y:S01]  /*21040*/  MOV R3, 0x21070 ;  /* 0x0002107000037802 */ /* 0x000fe20000000f00 */
[----:B------:R-:W-:Y:S02]  /*21050*/  IMAD.MOV.U32 R203, RZ, RZ, 0x181f ;  /* 0x0000181fffcb7424 */ /* 0x000fe400078e00ff */
[----:B-123--:R-:W-:Y:S05]  /*21060*/  CALL.REL.NOINC `($__internal_67_$__cuda_sm70_shflsync_idx_p) ;  /* 0x000014b000007944 */ /* 0x00efea0003c00000 */
[----:B-1---5:R-:W-:-:S05]  /*21070*/  BRA `(.L_x_4226) ;  /* 0xffff4c0000007947 */ /* 0x022fca000383ffff */
.L_x_4114:
[----:B------:R-:W-:Y:S01]  /*21080*/  MOV R203, 0x181f ;  /* 0x0000181f00cb7802 */ /* 0x000fe20000000f00 */
[----:B------:R-:W-:Y:S01]  /*21090*/  IMAD.MOV.U32 R2, RZ, RZ, RZ ;  /* 0x000000ffff027224 */ /* 0x000fe200078e00ff */
[----:B------:R-:W-:Y:S02]  /*210a0*/  MOV R3, 0x210c0 ;  /* 0x000210c000037802 */ /* 0x000fe40000000f00 */
[----:B------:R-:W-:Y:S05]  /*210b0*/  CALL.REL.NOINC `($__internal_67_$__cuda_sm70_shflsync_idx_p) ;  /* 0x0000146000007944 */ /* 0x000fea0003c00000 */
[----:B------:R-:W-:Y:S01]  /*210c0*/  MOV R132, R0 ;  /* 0x0000000000847202 */ /* 0x000fe20000000f00 */
[----:B-1---5:R-:W-:-:S05]  /*210d0*/  BRA `(.L_x_4227) ;  /* 0xffff55f000007947 */ /* 0x022fca000383ffff */
.L_x_4115:
[----:B------:R-:W-:Y:S01]  /*210e0*/  MOV R2, RZ ;  /* 0x000000ff00027202 */ /* 0x000fe20000000f00 */
[----:B-1----:R-:W-:Y:S01]  /*210f0*/  IMAD.MOV.U32 R0, RZ, RZ, R133 ;  /* 0x000000ffff007224 */ /* 0x002fe200078e0085 */
[----:B------:R-:W-:Y:S01]  /*21100*/  MOV R3, 0x21130 ;  /* 0x0002113000037802 */ /* 0x000fe20000000f00 */
[----:B------:R-:W-:Y:S02]  /*21110*/  IMAD.MOV.U32 R203, RZ, RZ, 0x181f ;  /* 0x0000181fffcb7424 */ /* 0x000fe400078e00ff */
[----:B--2---:R-:W-:Y:S05]  /*21120*/  CALL.REL.NOINC `($__internal_67_$__cuda_sm70_shflsync_idx_p) ;  /* 0x000013f000007944 */ /* 0x004fea0003c00000 */
[----:B-1---5:R-:W-:-:S05]  /*21130*/  BRA `(.L_x_4228) ;  /* 0xffff55b000007947 */ /* 0x022fca000383ffff */
.L_x_4116:
[----:B------:R-:W-:Y:S02]  /*21140*/  MOV R0, 0x2 ;  /* 0x0000000200007802 */ /* 0x000fe40000000f00 */
[----:B------:R-:W-:Y:S02]  /*21150*/  MOV R2, 0x21170 ;  /* 0x0002117000027802 */ /* 0x000fe40000000f00 */
[----:B-1----:R-:W-:Y:S05]  /*21160*/  CALL.REL.NOINC `($__internal_66_$__cuda_sm70_shflsync_bfly_p) ;  /* 0x0000135000007944 */ /* 0x002fea0003c00000 */
[----:B------:R-:W-:-:S05]  /*21170*/  BRA `(.L_x_4229) ;  /* 0xffff57f000007947 */ /* 0x000fca000383ffff */
.L_x_4117:
[----:B------:R-:W-:Y:S02]  /*21180*/  MOV R0, 0x1 ;  /* 0x0000000100007802 */ /* 0x000fe40000000f00 */
[----:B------:R-:W-:Y:S02]  /*21190*/  MOV R2, 0x211b0 ;  /* 0x000211b000027802 */ /* 0x000fe40000000f00 */
[----:B-1----:R-:W-:Y:S05]  /*211a0*/  CALL.REL.NOINC `($__internal_66_$__cuda_sm70_shflsync_bfly_p) ;  /* 0x0000131000007944 */ /* 0x002fea0003c00000 */
        /* <DEDUP_REMOVED lines=10> */
.L_x_4120:
[----:B------:R-:W-:Y:S01]  /*21250*/  MOV R203, 0x181f ;  /* 0x0000181f00cb7802 */ /* 0x000fe20000000f00 */
[----:B------:R-:W-:Y:S01]  /*21260*/  IMAD.MOV.U32 R2, RZ, RZ, RZ ;  /* 0x000000ffff027224 */ /* 0x000fe200078e00ff */
[----:B------:R-:W-:Y:S02]  /*21270*/  MOV R3, 0x21290 ;  /* 0x0002129000037802 */ /* 0x000fe40000000f00 */
[----:B-1234-:R-:W-:Y:S05]  /*21280*/  CALL.REL.NOINC `($__internal_67_$__cuda_sm70_shflsync_idx_p) ;  /* 0x0000129000007944 */ /* 0x01efea0003c00000 */
[----:B-1---5:R-:W-:-:S05]  /*21290*/  BRA `(.L_x_4231) ;  /* 0xffff6b8000007947 */ /* 0x022fca000383ffff */
.L_x_4123:
[----:B------:R-:W-:Y:S01]  /*212a0*/  MOV R203, 0x181f ;  /* 0x0000181f00cb7802 */ /* 0x000fe20000000f00 */
[----:B------:R-:W-:Y:S01]  /*212b0*/  IMAD.MOV.U32 R2, RZ, RZ, RZ ;  /* 0x000000ffff027224 */ /* 0x000fe200078e00ff */
[----:B------:R-:W-:Y:S02]  /*212c0*/  MOV R3, 0x212e0 ;  /* 0x000212e000037802 */ /* 0x000fe40000000f00 */
[----:B------:R-:W-:Y:S05]  /*212d0*/  CALL.REL.NOINC `($__internal_67_$__cuda_sm70_shflsync_idx_p) ;  /* 0x0000124000007944 */ /* 0x000fea0003c00000 */
[----:B------:R-:W-:Y:S01]  /*212e0*/  MOV R132, R0 ;  /* 0x0000000000847202 */ /* 0x000fe20000000f00 */
[----:B-1---5:R-:W-:-:S05]  /*212f0*/  BRA `(.L_x_4232) ;  /* 0xffff754000007947 */ /* 0x022fca000383ffff */
.L_x_4124:
[----:B------:R-:W-:Y:S01]  /*21300*/  MOV R2, RZ ;  /* 0x000000ff00027202 */ /* 0x000fe20000000f00 */
[----:B-1----:R-:W-:Y:S01]  /*21310*/  IMAD.MOV.U32 R0, RZ, RZ, R133 ;  /* 0x000000ffff007224 */ /* 0x002fe200078e0085 */
[----:B------:R-:W-:Y:S01]  /*21320*/  MOV R3, 0x21350 ;  /* 0x0002135000037802 */ /* 0x000fe20000000f00 */
[----:B------:R-:W-:Y:S02]  /*21330*/  IMAD.MOV.U32 R203, RZ, RZ, 0x181f ;  /* 0x0000181fffcb7424 */ /* 0x000fe400078e00ff */
[----:B--2---:R-:W-:Y:S05]  /*21340*/  CALL.REL.NOINC `($__internal_67_$__cuda_sm70_shflsync_idx_p) ;  /* 0x000011d000007944 */ /* 0x004fea0003c00000 */
[----:B-1---5:R-:W-:-:S05]  /*21350*/  BRA `(.L_x_4233) ;  /* 0xffff750000007947 */ /* 0x022fca000383ffff */
.L_x_4125:
[----:B------:R-:W-:Y:S01]  /*21360*/  MOV R2, RZ ;  /* 0x000000ff00027202 */ /* 0x000fe20000000f00 */
[----:B------:R-:W-:Y:S01]  /*21370*/  IMAD.MOV.U32 R0, RZ, RZ, R132 ;  /* 0x000000ffff007224 */ /* 0x000fe200078e0084 */
[----:B------:R-:W-:Y:S01]  /*21380*/  MOV R3, 0x213b0 ;  /* 0x000213b000037802 */ /* 0x000fe20000000f00 */
[----:B------:R-:W-:Y:S02]  /*21390*/  IMAD.MOV.U32 R203, RZ, RZ, 0x1c1f ;  /* 0x00001c1fffcb7424 */ /* 0x000fe400078e00ff */
[----:B------:R-:W-:Y:S05]  /*213a0*/  CALL.REL.NOINC `($__internal_67_$__cuda_sm70_shflsync_idx_p) ;  /* 0x0000117000007944 */ /* 0x000fea0003c00000 */
[----:B------:R-:W-:Y:S01]  /*213b0*/  MOV R3, R0 ;  /* 0x0000000000037202 */ /* 0x000fe20000000f00 */
[----:B-1---5:R-:W-:-:S05]  /*213c0*/  BRA `(.L_x_4234) ;  /* 0xffff767000007947 */ /* 0x022fca000383ffff */
.L_x_4130:
[----:B------:R-:W-:Y:S01]  /*213d0*/  MOV R2, 0x1 ;  /* 0x0000000100027802 */ /* 0x000fe20000000f00 */
[----:B------:R-:W-:Y:S01]  /*213e0*/  IMAD.MOV.U32 R0, RZ, RZ, R132 ;  /* 0x000000ffff007224 */ /* 0x000fe200078e0084 */
[----:B------:R-:W-:Y:S01]  /*213f0*/  MOV R3, 0x21420 ;  /* 0x0002142000037802 */ /* 0x000fe20000000f00 */
[----:B------:R-:W-:Y:S02]  /*21400*/  IMAD.MOV.U32 R203, RZ, RZ, 0x1c1f ;  /* 0x00001c1fffcb7424 */ /* 0x000fe400078e00ff */
[----:B-1----:R-:W-:Y:S05]  /*21410*/  CALL.REL.NOINC `($__internal_67_$__cuda_sm70_shflsync_idx_p) ;  /* 0x0000110000007944 */ /* 0x002fea0003c00000 */
[----:B------:R-:W-:Y:S01]  /*21420*/  MOV R3, R0 ;  /* 0x0000000000037202 */ /* 0x000fe20000000f00 */
[----:B-1---5:R-:W-:-:S05]  /*21430*/  BRA `(.L_x_4235) ;  /* 0xffff799000007947 */ /* 0x022fca000383ffff */
.L_x_4135:
[----:B------:R-:W-:Y:S02]  /*21440*/  MOV R0, 0x2 ;  /* 0x0000000200007802 */ /* 0x000fe40000000f00 */
[----:B------:R-:W-:Y:S02]  /*21450*/  MOV R2, 0x21470 ;  /* 0x0002147000027802 */ /* 0x000fe40000000f00 */
[----:B------:R-:W-:Y:S05]  /*21460*/  CALL.REL.NOINC `($__internal_66_$__cuda_sm70_shflsync_bfly_p) ;  /* 0x0000105000007944 */ /* 0x000fea0003c00000 */
[----:B------:R-:W-:-:S05]  /*21470*/  BRA `(.L_x_4236) ;  /* 0xffff7dd000007947 */ /* 0x000fca000383ffff */
.L_x_4136:
        /* <DEDUP_REMOVED lines=10> */
[----:B------:R-:W-:Y:S03]  /*21520*/  MOV R2, 0x21550 ;  /* 0x0002155000027802 */ /* 0x000fe60000000f00 */
[----:B------:R-:W-:Y:S02]  /*21530*/  IMAD.MOV.U32 R132, RZ, RZ, R4 ;  /* 0x000000ffff847224 */ /* 0x000fe400078e0004 */
[----:B------:R-:W-:Y:S05]  /*21540*/  CALL.REL.NOINC `($__internal_66_$__cuda_sm70_shflsync_bfly_p) ;  /* 0x00000f7000007944 */ /* 0x000fea0003c00000 */
[----:B------:R-:W-:-:S05]  /*21550*/  BRA `(.L_x_4237) ;  /* 0xffff7d6000007947 */ /* 0x000fca000383ffff */
.L_x_4138:
[----:B------:R-:W-:Y:S01]  /*21560*/  IMAD.MOV.U32 R132, RZ, RZ, R205 ;  /* 0x000000ffff847224 */ /* 0x000fe200078e00cd */
[----:B------:R-:W-:-:S02]  /*21570*/  MOV R0, 0x2 ;  /* 0x0000000200007802 */ /* 0x000fc40000000f00 */
[----:B------:R-:W-:Y:S02]  /*21580*/  MOV R2, 0x215a0 ;  /* 0x000215a000027802 */ /* 0x000fe40000000f00 */
[----:B------:R-:W-:Y:S05]  /*21590*/  CALL.REL.NOINC `($__internal_66_$__cuda_sm70_shflsync_bfly_p) ;  /* 0x00000f2000007944 */ /* 0x000fea0003c00000 */
[----:B------:R-:W-:Y:S05]  /*215a0*/  BRA `(.L_x_4238) ;  /* 0xffff903000007947 */ /* 0x000fea000383ffff */
.L_x_4139:
[----:B------:R-:W-:Y:S01]  /*215b0*/  IMAD.MOV.U32 R132, RZ, RZ, R5 ;  /* 0x000000ffff847224 */ /* 0x000fe200078e0005 */
[----:B------:R-:W-:Y:S02]  /*215c0*/  MOV R0, 0x1 ;  /* 0x0000000100007802 */ /* 0x000fe40000000f00 */
[----:B------:R-:W-:Y:S02]  /*215d0*/  MOV R2, 0x215f0 ;  /* 0x000215f000027802 */ /* 0x000fe40000000f00 */
[----:B-1----:R-:W-:Y:S05]  /*215e0*/  CALL.REL.NOINC `($__internal_66_$__cuda_sm70_shflsync_bfly_p) ;  /* 0x00000ed000007944 */ /* 0x002fea0003c00000 */
[----:B------:R-:W-:Y:S01]  /*215f0*/  FADD.FTZ R5, R5, R0 ;  /* 0x0000000005057221 */ /* 0x000fe20000010000 */
[----:B------:R-:W-:Y:S02]  /*21600*/  MOV R132, R204 ;  /* 0x000000cc00847202 */ /* 0x000fe40000000f00 */
[----:B------:R-:W-:Y:S02]  /*21610*/  MOV R0, 0x2 ;  /* 0x0000000200007802 */ /* 0x000fe40000000f00 */
[----:B------:R-:W-:Y:S02]  /*21620*/  MOV R2, 0x21640 ;  /* 0x0002164000027802 */ /* 0x000fe40000000f00 */
[----:B------:R-:W-:Y:S05]  /*21630*/  CALL.REL.NOINC `($__internal_66_$__cuda_sm70_shflsync_bfly_p) ;  /* 0x00000e8000007944 */ /* 0x000fea0003c00000 */
[----:B------:R-:W-:Y:S01]  /*21640*/  FADD.FTZ R6, R204, R0 ;  /* 0x00000000cc067221 */ /* 0x000fe20000010000 */
[----:B------:R-:W-:Y:S02]  /*21650*/  MOV R0, 0x1 ;  /* 0x0000000100007802 */ /* 0x000fe40000000f00 */
[----:B------:R-:W-:-:S02]  /*21660*/  MOV R2, 0x21690 ;  /* 0x0002169000027802 */ /* 0x000fc40000000f00 */
[----:B------:R-:W-:Y:S02]  /*21670*/  MOV R132, R6 ;  /* 0x0000000600847202 */ /* 0x000fe40000000f00 */
[----:B------:R-:W-:Y:S05]  /*21680*/  CALL.REL.NOINC `($__internal_66_$__cuda_sm70_shflsync_bfly_p) ;  /* 0x00000e3000007944 */ /* 0x000fea0003c00000 */
[----:B------:R-:W-:Y:S01]  /*21690*/  MOV R3, R0 ;  /* 0x0000000000037202 */ /* 0x000fe20000000f00 */
[----:B------:R-:W-:Y:S05]  /*216a0*/  BRA `(.L_x_4239) ;  /* 0xffff8fa000007947 */ /* 0x000fea000383ffff */
.L_x_4146:
[----:B--234-:R-:W-:Y:S01]  /*216b0*/  IMAD.MOV.U32 R0, RZ, RZ, R13 ;  /* 0x000000ffff007224 */ /* 0x01cfe200078e000d */
[----:B------:R-:W-:Y:S01]  /*216c0*/  MOV R2, RZ ;  /* 0x000000ff00027202 */ /* 0x000fe20000000f00 */
[----:B------:R-:W-:Y:S01]  /*216d0*/  IMAD.MOV.U32 R203, RZ, RZ, 0x181f ;  /* 0x0000181fffcb7424 */ /* 0x000fe200078e00ff */
[----:B------:R-:W-:Y:S02]  /*216e0*/  MOV R3, 0x21700 ;  /* 0x0002170000037802 */ /* 0x000fe40000000f00 */
[----:B-1----:R-:W-:Y:S05]  /*216f0*/  CALL.REL.NOINC `($__internal_67_$__cuda_sm70_shflsync_idx_p) ;  /* 0x00000e2000007944 */ /* 0x002fea0003c00000 */
[----:B-----5:R-:W-:Y:S01]  /*21700*/  MOV R4, R0 ;  /* 0x0000000000047202 */ /* 0x020fe20000000f00 */
[----:B-1----:R-:W-:Y:S05]  /*21710*/  BRA `(.L_x_4240) ;  /* 0xffffaab000007947 */ /* 0x002fea000383ffff */
.L_x_4147:
[----:B------:R-:W-:Y:S01]  /*21720*/  IMAD.MOV.U32 R0, RZ, RZ, R14 ;  /* 0x000000ffff007224 */ /* 0x000fe200078e000e */
[----:B------:R-:W-:Y:S01]  /*21730*/  MOV R2, RZ ;  /* 0x000000ff00027202 */ /* 0x000fe20000000f00 */
[----:B------:R-:W-:Y:S01]  /*21740*/  IMAD.MOV.U32 R203, RZ, RZ, 0x181f ;  /* 0x0000181fffcb7424 */ /* 0x000fe200078e00ff */
[----:B------:R-:W-:Y:S02]  /*21750*/  MOV R3, 0x21770 ;  /* 0x0002177000037802 */ /* 0x000fe40000000f00 */
[----:B-123--:R-:W-:Y:S05]  /*21760*/  CALL.REL.NOINC `($__internal_67_$__cuda_sm70_shflsync_idx_p) ;  /* 0x00000db000007944 */ /* 0x00efea0003c00000 */
[----:B-1---5:R-:W-:Y:S05]  /*21770*/  BRA `(.L_x_4241) ;  /* 0xffffaa7000007947 */ /* 0x022fea000383ffff */
.L_x_4150:
[----:B--2---:R-:W-:Y:S01]  /*21780*/  IMAD.MOV.U32 R0, RZ, RZ, R13 ;  /* 0x000000ffff007224 */ /* 0x004fe200078e000d */
[----:B------:R-:W-:Y:S01]  /*21790*/  MOV R2, 0x1 ;  /* 0x0000000100027802 */ /* 0x000fe20000000f00 */
[----:B------:R-:W-:Y:S01]  /*217a0*/  IMAD.MOV.U32 R203, RZ, RZ, 0x181f ;  /* 0x0000181fffcb7424 */ /* 0x000fe200078e00ff */
[----:B------:R-:W-:-:S02]  /*217b0*/  MOV R3, 0x217d0 ;  /* 0x000217d000037802 */ /* 0x000fc40000000f00 */
[----:B-1-34-:R-:W-:Y:S05]  /*217c0*/  CALL.REL.NOINC `($__internal_67_$__cuda_sm70_shflsync_idx_p) ;  /* 0x00000d5000007944 */ /* 0x01afea0003c00000 */
[----:B-----5:R-:W-:Y:S01]  /*217d0*/  IMAD.MOV.U32 R4, RZ, RZ, R0 ;  /* 0x000000ffff047224 */ /* 0x020fe200078e0000 */
[----:B------:R-:W-:Y:S01]  /*217e0*/  MOV R2, 0x1 ;  /* 0x0000000100027802 */ /* 0x000fe20000000f00 */
[----:B------:R-:W-:Y:S01]  /*217f0*/  IMAD.MOV.U32 R0, RZ, RZ, R14 ;  /* 0x000000ffff007224 */ /* 0x000fe200078e000e */
[----:B------:R-:W-:-:S02]  /*21800*/  MOV R203, 0x181f ;  /* 0x0000181f00cb7802 */ /* 0x000fc40000000f00 */
[----:B------:R-:W-:Y:S02]  /*21810*/  MOV R3, 0x21830 ;  /* 0x0002183000037802 */ /* 0x000fe40000000f00 */
[----:B-1----:R-:W-:Y:S05]  /*21820*/  CALL.REL.NOINC `($__internal_67_$__cuda_sm70_shflsync_idx_p) ;  /* 0x00000cf000007944 */ /* 0x002fea0003c00000 */
[----:B-1---5:R-:W-:Y:S05]  /*21830*/  BRA `(.L_x_4242) ;  /* 0xffffab2000007947 */ /* 0x022fea000383ffff */
.L_x_4153:
[----:B--2---:R-:W-:Y:S01]  /*21840*/  IMAD.MOV.U32 R0, RZ, RZ, R13 ;  /* 0x000000ffff007224 */ /* 0x004fe200078e000d */
[----:B------:R-:W-:Y:S01]  /*21850*/  MOV R2, 0x2 ;  /* 0x0000000200027802 */ /* 0x000fe20000000f00 */
[----:B------:R-:W-:Y:S01]  /*21860*/  IMAD.MOV.U32 R203, RZ, RZ, 0x181f ;  /* 0x0000181fffcb7424 */ /* 0x000fe200078e00ff */
[----:B------:R-:W-:Y:S02]  /*21870*/  MOV R3, 0x21890 ;  /* 0x0002189000037802 */ /* 0x000fe40000000f00 */
[----:B-1-34-:R-:W-:Y:S05]  /*21880*/  CALL.REL.NOINC `($__internal_67_$__cuda_sm70_shflsync_idx_p) ;  /* 0x00000c9000007944 */ /* 0x01afea0003c00000 */
[----:B-----5:R-:W-:Y:S01]  /*21890*/  MOV R4, R0 ;  /* 0x0000000000047202 */ /* 0x020fe20000000f00 */
[----:B-1----:R-:W-:Y:S05]  /*218a0*/  BRA `(.L_x_4243) ;  /* 0xffffac2000007947 */ /* 0x002fea000383ffff */
.L_x_4154:
[----:B--2---:R-:W-:Y:S01]  /*218b0*/  IMAD.MOV.U32 R0, RZ, RZ, R14 ;  /* 0x000000ffff007224 */ /* 0x004fe200078e000e */
[----:B------:R-:W-:Y:S01]  /*218c0*/  MOV R2, 0x2 ;  /* 0x0000000200027802 */ /* 0x000fe20000000f00 */
[----:B------:R-:W-:Y:S01]  /*218d0*/  IMAD.MOV.U32 R203, RZ, RZ, 0x181f ;  /* 0x0000181fffcb7424 */ /* 0x000fe200078e00ff */
[----:B------:R-:W-:Y:S02]  /*218e0*/  MOV R3, 0x21900 ;  /* 0x0002190000037802 */ /* 0x000fe40000000f00 */
[----:B-1-34-:R-:W-:Y:S05]  /*218f0*/  CALL.REL.NOINC `($__internal_67_$__cuda_sm70_shflsync_idx_p) ;  /* 0x00000c2000007944 */ /* 0x01afea0003c00000 */
[----:B-1---5:R-:W-:Y:S05]  /*21900*/  BRA `(.L_x_4244) ;  /* 0xffffabe000007947 */ /* 0x022fea000383ffff */
.L_x_4157:
[----:B----4-:R-:W-:Y:S01]  /*21910*/  IMAD.MOV.U32 R0, RZ, RZ, R13 ;  /* 0x000000ffff007224 */ /* 0x010fe200078e000d */
[----:B---3--:R-:W-:Y:S01]  /*21920*/  MOV R2, 0x3 ;  /* 0x0000000300027802 */ /* 0x008fe20000000f00 */
[----:B------:R-:W-:Y:S01]  /*21930*/  IMAD.MOV.U32 R203, RZ, RZ, 0x181f ;  /* 0x0000181fffcb7424 */ /* 0x000fe200078e00ff */
[----:B------:R-:W-:-:S02]  /*21940*/  MOV R3, 0x21960 ;  /* 0x0002196000037802 */ /* 0x000fc40000000f00 */
[----:B-12---:R-:W-:Y:S05]  /*21950*/  CALL.REL.NOINC `($__internal_67_$__cuda_sm70_shflsync_idx_p) ;  /* 0x00000bc000007944 */ /* 0x006fea0003c00000 */
[----:B-----5:R-:W-:Y:S01]  /*21960*/  IMAD.MOV.U32 R4, RZ, RZ, R0 ;  /* 0x000000ffff047224 */ /* 0x020fe200078e0000 */
[----:B------:R-:W-:Y:S01]  /*21970*/  MOV R2, 0x3 ;  /* 0x0000000300027802 */ /* 0x000fe20000000f00 */
[----:B------:R-:W-:Y:S01]  /*21980*/  IMAD.MOV.U32 R0, RZ, RZ, R14 ;  /* 0x000000ffff007224 */ /* 0x000fe200078e000e */
[----:B------:R-:W-:-:S02]  /*21990*/  MOV R203, 0x181f ;  /* 0x0000181f00cb7802 */ /* 0x000fc40000000f00 */
[----:B------:R-:W-:Y:S02]  /*219a0*/  MOV R3, 0x219c0 ;  /* 0x000219c000037802 */ /* 0x000fe40000000f00 */
[----:B-1----:R-:W-:Y:S05]  /*219b0*/  CALL.REL.NOINC `($__internal_67_$__cuda_sm70_shflsync_idx_p) ;  /* 0x00000b6000007944 */ /* 0x002fea0003c00000 */
[----:B-1---5:R-:W-:Y:S05]  /*219c0*/  BRA `(.L_x_4245) ;  /* 0xffffaca000007947 */ /* 0x022fea000383ffff */
.L_x_4159:
[----:B------:R-:W-:Y:S01]  /*219d0*/  IMAD.MOV.U32 R0, RZ, RZ, R5 ;  /* 0x000000ffff007224 */ /* 0x000fe200078e0005 */
[----:B------:R-:W-:Y:S01]  /*219e0*/  MOV R2, RZ ;  /* 0x000000ff00027202 */ /* 0x000fe20000000f00 */
[----:B------:R-:W-:Y:S01]  /*219f0*/  IMAD.MOV.U32 R203, RZ, RZ, 0x1c1f ;  /* 0x00001c1fffcb7424 */ /* 0x000fe200078e00ff */
[----:B------:R-:W-:Y:S02]  /*21a00*/  MOV R3, 0x21a20 ;  /* 0x00021a2000037802 */ /* 0x000fe40000000f00 */
[----:B------:R-:W-:Y:S05]  /*21a10*/  CALL.REL.NOINC `($__internal_67_$__cuda_sm70_shflsync_idx_p) ;  /* 0x00000b0000007944 */ /* 0x000fea0003c00000 */
[----:B-----5:R-:W-:Y:S01]  /*21a20*/  MOV R4, R0 ;  /* 0x0000000000047202 */ /* 0x020fe20000000f00 */
[----:B-1----:R-:W-:Y:S05]  /*21a30*/  BRA `(.L_x_4246) ;  /* 0xffffaf9000007947 */ /* 0x002fea000383ffff */
.L_x_4160:
[----:B------:R-:W-:Y:S01]  /*21a40*/  IMAD.MOV.U32 R0, RZ, RZ, R12 ;  /* 0x000000ffff007224 */ /* 0x000fe200078e000c */
[----:B------:R-:W-:Y:S01]  /*21a50*/  MOV R2, RZ ;  /* 0x000000ff00027202 */ /* 0x000fe20000000f00 */
[----:B------:R-:W-:Y:S01]  /*21a60*/  IMAD.MOV.U32 R203, RZ, RZ, 0x1c1f ;  /* 0x00001c1fffcb7424 */ /* 0x000fe200078e00ff */
[----:B------:R-:W-:Y:S02]  /*21a70*/  MOV R3, 0x21a90 ;  /* 0x00021a9000037802 */ /* 0x000fe40000000f00 */
[----:B-12---:R-:W-:Y:S05]  /*21a80*/  CALL.REL.NOINC `($__internal_67_$__cuda_sm70_shflsync_idx_p) ;  /* 0x00000a9000007944 */ /* 0x006fea0003c00000 */
[----:B-1---5:R-:W-:Y:S05]  /*21a90*/  BRA `(.L_x_4247) ;  /* 0xffffaf5000007947 */ /* 0x022fea000383ffff */
.L_x_4163:
[----:B----4-:R-:W-:Y:S01]  /*21aa0*/  IMAD.MOV.U32 R0, RZ, RZ, R5 ;  /* 0x000000ffff007224 */ /* 0x010fe200078e0005 */
[----:B------:R-:W-:Y:S01]  /*21ab0*/  MOV R2, 0x1 ;  /* 0x0000000100027802 */ /* 0x000fe20000000f00 */
[----:B------:R-:W-:Y:S01]  /*21ac0*/  IMAD.MOV.U32 R203, RZ, RZ, 0x1c1f ;  /* 0x00001c1fffcb7424 */ /* 0x000fe200078e00ff */
[----:B------:R-:W-:-:S02]  /*21ad0*/  MOV R3, 0x21af0 ;  /* 0x00021af000037802 */ /* 0x000fc40000000f00 */
[----:B-123--:R-:W-:Y:S05]  /*21ae0*/  CALL.REL.NOINC `($__internal_67_$__cuda_sm70_shflsync_idx_p) ;  /* 0x00000a3000007944 */ /* 0x00efea0003c00000 */
[----:B-----5:R-:W-:Y:S01]  /*21af0*/  IMAD.MOV.U32 R4, RZ, RZ, R0 ;  /* 0x000000ffff047224 */ /* 0x020fe200078e0000 */
[----:B------:R-:W-:Y:S01]  /*21b00*/  MOV R2, 0x1 ;  /* 0x0000000100027802 */ /* 0x000fe20000000f00 */
[----:B------:R-:W-:Y:S01]  /*21b10*/  IMAD.MOV.U32 R0, RZ, RZ, R12 ;  /* 0x000000ffff007224 */ /* 0x000fe200078e000c */
[----:B------:R-:W-:-:S02]  /*21b20*/  MOV R203, 0x1c1f ;  /* 0x00001c1f00cb7802 */ /* 0x000fc40000000f00 */
[----:B------:R-:W-:Y:S02]  /*21b30*/  MOV R3, 0x21b50 ;  /* 0x00021b5000037802 */ /* 0x000fe40000000f00 */
[----:B-1----:R-:W-:Y:S05]  /*21b40*/  CALL.REL.NOINC `($__internal_67_$__cuda_sm70_shflsync_idx_p) ;  /* 0x000009d000007944 */ /* 0x002fea0003c00000 */
[----:B-1---5:R-:W-:Y:S05]  /*21b50*/  BRA `(.L_x_4248) ;  /* 0xffffbbf000007947 */ /* 0x022fea000383ffff */
.L_x_4167:
[----:B------:R-:W-:Y:S01]  /*21b60*/  IMAD.MOV.U32 R0, RZ, RZ, R5 ;  /* 0x000000ffff007224 */ /* 0x000fe200078e0005 */
[----:B------:R-:W-:Y:S01]  /*21b70*/  MOV R2, RZ ;  /* 0x000000ff00027202 */ /* 0x000fe20000000f00 */
[----:B------:R-:W-:Y:S01]  /*21b80*/  IMAD.MOV.U32 R203, RZ, RZ, 0x181f ;  /* 0x0000181fffcb7424 */ /* 0x000fe200078e00ff */
[----:B------:R-:W-:Y:S02]  /*21b90*/  MOV R3, 0x21bb0 ;  /* 0x00021bb000037802 */ /* 0x000fe40000000f00 */
[----:B------:R-:W-:Y:S05]  /*21ba0*/  CALL.REL.NOINC `($__internal_67_$__cuda_sm70_shflsync_idx_p) ;  /* 0x0000097000007944 */ /* 0x000fea0003c00000 */
[----:B-----5:R-:W-:Y:S01]  /*21bb0*/  MOV R4, R0 ;  /* 0x0000000000047202 */ /* 0x020fe20000000f00 */
[----:B-1----:R-:W-:Y:S05]  /*21bc0*/  BRA `(.L_x_4249) ;  /* 0xffffd0a000007947 */ /* 0x002fea000383ffff */
.L_x_4168:
[----:B------:R-:W-:Y:S01]  /*21bd0*/  IMAD.MOV.U32 R0, RZ, RZ, R14 ;  /* 0x000000ffff007224 */ /* 0x000fe200078e000e */
[----:B------:R-:W-:Y:S01]  /*21be0*/  MOV R2, RZ ;  /* 0x000000ff00027202 */ /* 0x000fe20000000f00 */
[----:B------:R-:W-:Y:S01]  /*21bf0*/  IMAD.MOV.U32 R203, RZ, RZ, 0x181f ;  /* 0x0000181fffcb7424 */ /* 0x000fe200078e00ff */
[----:B------:R-:W-:Y:S02]  /*21c00*/  MOV R3, 0x21c20 ;  /* 0x00021c2000037802 */ /* 0x000fe40000000f00 */
[----:B-12---:R-:W-:Y:S05]  /*21c10*/  CALL.REL.NOINC `($__internal_67_$__cuda_sm70_shflsync_idx_p) ;  /* 0x0000090000007944 */ /* 0x006fea0003c00000 */
[----:B-1---5:R-:W-:Y:S05]  /*21c20*/  BRA `(.L_x_4250) ;  /* 0xffffd06000007947 */ /* 0x022fea000383ffff */
.L_x_4171:
[----:B----4-:R-:W-:Y:S01]  /*21c30*/  IMAD.MOV.U32 R0, RZ, RZ, R5 ;  /* 0x000000ffff007224 */ /* 0x010fe200078e0005 */
[----:B--2---:R-:W-:Y:S01]  /*21c40*/  MOV R2, 0x1 ;  /* 0x0000000100027802 */ /* 0x004fe20000000f00 */
[----:B------:R-:W-:Y:S01]  /*21c50*/  IMAD.MOV.U32 R203, RZ, RZ, 0x181f ;  /* 0x0000181fffcb7424 */ /* 0x000fe200078e00ff */
[----:B------:R-:W-:-:S02]  /*21c60*/  MOV R3, 0x21c80 ;  /* 0x00021c8000037802 */ /* 0x000fc40000000f00 */
[----:B-1-3--:R-:W-:Y:S05]  /*21c70*/  CALL.REL.NOINC `($__internal_67_$__cuda_sm70_shflsync_idx_p) ;  /* 0x000008a000007944 */ /* 0x00afea0003c00000 */
[----:B-----5:R-:W-:Y:S01]  /*21c80*/  IMAD.MOV.U32 R4, RZ, RZ, R0 ;  /* 0x000000ffff047224 */ /* 0x020fe200078e0000 */
[----:B------:R-:W-:Y:S01]  /*21c90*/  MOV R2, 0x1 ;  /* 0x0000000100027802 */ /* 0x000fe20000000f00 */
[----:B------:R-:W-:Y:S01]  /*21ca0*/  IMAD.MOV.U32 R0, RZ, RZ, R14 ;  /* 0x000000ffff007224 */ /* 0x000fe200078e000e */
[----:B------:R-:W-:-:S02]  /*21cb0*/  MOV R203, 0x181f ;  /* 0x0000181f00cb7802 */ /* 0x000fc40000000f00 */
[----:B------:R-:W-:Y:S02]  /*21cc0*/  MOV R3, 0x21ce0 ;  /* 0x00021ce000037802 */ /* 0x000fe40000000f00 */
[----:B-1----:R-:W-:Y:S05]  /*21cd0*/  CALL.REL.NOINC `($__internal_67_$__cuda_sm70_shflsync_idx_p) ;  /* 0x0000084000007944 */ /* 0x002fea0003c00000 */
[----:B-1---5:R-:W-:Y:S05]  /*21ce0*/  BRA `(.L_x_4251) ;  /* 0xffffd12000007947 */ /* 0x022fea000383ffff */
.L_x_4174:
[----:B----4-:R-:W-:Y:S01]  /*21cf0*/  IMAD.MOV.U32 R0, RZ, RZ, R5 ;  /* 0x000000ffff007224 */ /* 0x010fe200078e0005 */
[----:B-1----:R-:W-:Y:S01]  /*21d00*/  MOV R2, 0x2 ;  /* 0x0000000200027802 */ /* 0x002fe20000000f00 */
[----:B------:R-:W-:Y:S01]  /*21d10*/  IMAD.MOV.U32 R203, RZ, RZ, 0x181f ;  /* 0x0000181fffcb7424 */ /* 0x000fe200078e00ff */
[----:B------:R-:W-:Y:S02]  /*21d20*/  MOV R3, 0x21d40 ;  /* 0x00021d4000037802 */ /* 0x000fe40000000f00 */
[----:B--23--:R-:W-:Y:S05]  /*21d30*/  CALL.REL.NOINC `($__internal_67_$__cuda_sm70_shflsync_idx_p) ;  /* 0x000007e000007944 */ /* 0x00cfea0003c00000 */
[----:B-----5:R-:W-:Y:S01]  /*21d40*/  MOV R4, R0 ;  /* 0x0000000000047202 */ /* 0x020fe20000000f00 */
[----:B-1----:R-:W-:Y:S05]  /*21d50*/  BRA `(.L_x_4252) ;  /* 0xffffd22000007947 */ /* 0x002fea000383ffff */
.L_x_4175:
[----:B----4-:R-:W-:Y:S01]  /*21d60*/  IMAD.MOV.U32 R0, RZ, RZ, R14 ;  /* 0x000000ffff007224 */ /* 0x010fe200078e000e */
[----:B------:R-:W-:Y:S01]  /*21d70*/  MOV R2, 0x2 ;  /* 0x0000000200027802 */ /* 0x000fe20000000f00 */
[----:B------:R-:W-:Y:S01]  /*21d80*/  IMAD.MOV.U32 R203, RZ, RZ, 0x181f ;  /* 0x0000181fffcb7424 */ /* 0x000fe200078e00ff */
[----:B------:R-:W-:Y:S02]  /*21d90*/  MOV R3, 0x21db0 ;  /* 0x00021db000037802 */ /* 0x000fe40000000f00 */
[----:B-123--:R-:W-:Y:S05]  /*21da0*/  CALL.REL.NOINC `($__internal_67_$__cuda_sm70_shflsync_idx_p) ;  /* 0x0000077000007944 */ /* 0x00efea0003c00000 */
[----:B-1---5:R-:W-:Y:S05]  /*21db0*/  BRA `(.L_x_4253) ;  /* 0xffffd1e000007947 */ /* 0x022fea000383ffff */
.L_x_4178:
[----:B-1----:R-:W-:Y:S01]  /*21dc0*/  IMAD.MOV.U32 R0, RZ, RZ, R5 ;  /* 0x000000ffff007224 */ /* 0x002fe200078e0005 */
[----:B------:R-:W-:Y:S01]  /*21dd0*/  MOV R2, 0x3 ;  /* 0x0000000300027802 */ /* 0x000fe20000000f00 */
[----:B------:R-:W-:Y:S01]  /*21de0*/  IMAD.MOV.U32 R203, RZ, RZ, 0x181f ;  /* 0x0000181fffcb7424 */ /* 0x000fe200078e00ff */
[----:B------:R-:W-:-:S02]  /*21df0*/  MOV R3, 0x21e10 ;  /* 0x00021e1000037802 */ /* 0x000fc40000000f00 */
[----:B--234-:R-:W-:Y:S05]  /*21e00*/  CALL.REL.NOINC `($__internal_67_$__cuda_sm70_shflsync_idx_p) ;  /* 0x0000071000007944 */ /* 0x01cfea0003c00000 */
[----:B-----5:R-:W-:Y:S01]  /*21e10*/  IMAD.MOV.U32 R4, RZ, RZ, R0 ;  /* 0x000000ffff047224 */ /* 0x020fe200078e0000 */
[----:B------:R-:W-:Y:S01]  /*21e20*/  MOV R2, 0x3 ;  /* 0x0000000300027802 */ /* 0x000fe20000000f00 */
[----:B------:R-:W-:Y:S01]  /*21e30*/  IMAD.MOV.U32 R0, RZ, RZ, R14 ;  /* 0x000000ffff007224 */ /* 0x000fe200078e000e */
[----:B------:R-:W-:-:S02]  /*21e40*/  MOV R203, 0x181f ;  /* 0x0000181f00cb7802 */ /* 0x000fc40000000f00 */
[----:B------:R-:W-:Y:S02]  /*21e50*/  MOV R3, 0x21e70 ;  /* 0x00021e7000037802 */ /* 0x000fe40000000f00 */
[----:B-1----:R-:W-:Y:S05]  /*21e60*/  CALL.REL.NOINC `($__internal_67_$__cuda_sm70_shflsync_idx_p) ;  /* 0x000006b000007944 */ /* 0x002fea0003c00000 */
[----:B-1---5:R-:W-:Y:S05]  /*21e70*/  BRA `(.L_x_4254) ;  /* 0xffffd2a000007947 */ /* 0x022fea000383ffff */
.L_x_4180:
[----:B------:R-:W-:Y:S01]  /*21e80*/  IMAD.MOV.U32 R0, RZ, RZ, R98 ;  /* 0x000000ffff007224 */ /* 0x000fe200078e0062 */
[----:B------:R-:W-:Y:S01]  /*21e90*/  MOV R2, RZ ;  /* 0x000000ff00027202 */ /* 0x000fe20000000f00 */
[----:B------:R-:W-:Y:S01]  /*21ea0*/  IMAD.MOV.U32 R203, RZ, RZ, 0x1f ;  /* 0x0000001fffcb7424 */ /* 0x000fe200078e00ff */
[----:B------:R-:W-:Y:S02]  /*21eb0*/  MOV R3, 0x21ed0 ;  /* 0x00021ed000037802 */ /* 0x000fe40000000f00 */
[----:B-12---:R-:W-:Y:S05]  /*21ec0*/  CALL.REL.NOINC `($__internal_67_$__cuda_sm70_shflsync_idx_p) ;  /* 0x0000065000007944 */ /* 0x006fea0003c00000 */
[----:B------:R-:W-:Y:S01]  /*21ed0*/  MOV R9, R0 ;  /* 0x0000000000097202 */ /* 0x000fe20000000f00 */
[----:B-1---5:R-:W-:Y:S05]  /*21ee0*/  BRA `(.L_x_4255) ;  /* 0xffffd44000007947 */ /* 0x022fea000383ffff */
.L_x_4181:
[----:B------:R-:W-:Y:S01]  /*21ef0*/  IMAD.MOV.U32 R0, RZ, RZ, R98 ;  /* 0x000000ffff007224 */ /* 0x000fe200078e0062 */
[----:B------:R-:W-:Y:S01]  /*21f00*/  MOV R2, 0x1 ;  /* 0x0000000100027802 */ /* 0x000fe20000000f00 */
[----:B------:R-:W-:Y:S01]  /*21f10*/  IMAD.MOV.U32 R203, RZ, RZ, 0x1f ;  /* 0x0000001fffcb7424 */ /* 0x000fe200078e00ff */
[----:B------:R-:W-:Y:S02]  /*21f20*/  MOV R3, 0x21f40 ;  /* 0x00021f4000037802 */ /* 0x000fe40000000f00 */
[----:B-1234-:R-:W-:Y:S05]  /*21f30*/  CALL.REL.NOINC `($__internal_67_$__cuda_sm70_shflsync_idx_p) ;  /* 0x000005e000007944 */ /* 0x01efea0003c00000 */
[----:B------:R-:W-:Y:S01]  /*21f40*/  MOV R6, R0 ;  /* 0x0000000000067202 */ /* 0x000fe20000000f00 */
[----:B-1---5:R-:W-:Y:S05]  /*21f50*/  BRA `(.L_x_4256) ;  /* 0xffffd3f000007947 */ /* 0x022fea000383ffff */
.L_x_4182:
[----:B------:R-:W-:Y:S02]  /*21f60*/  MOV R3, 0x1 ;  /* 0x0000000100037802 */ /* 0x000fe40000000f00 */
[----:B------:R-:W-:-:S02]  /*21f70*/  MOV R2, 0x21f90 ;  /* 0x00021f9000027802 */ /* 0x000fc40000000f00 */
[----:B---34-:R-:W-:Y:S05]  /*21f80*/  CALL.REL.NOINC `($__internal_68_$__cuda_sm70_shflsync_up_p) ;  /* 0x0000061000007944 */ /* 0x018fea0003c00000 */
[----:B------:R-:W-:Y:S05]  /*21f90*/  BRA `(.L_x_4257) ;  /* 0xffffd4d000007947 */ /* 0x000fea000383ffff */
.L_x_4183:
[----:B------:R-:W-:Y:S02]  /*21fa0*/  MOV R3, 0x2 ;  /* 0x0000000200037802 */ /* 0x000fe40000000f00 */
[----:B------:R-:W-:-:S02]  /*21fb0*/  MOV R2, 0x21fd0 ;  /* 0x00021fd000027802 */ /* 0x000fc40000000f00 */
[----:B---34-:R-:W-:Y:S05]  /*21fc0*/  CALL.REL.NOINC `($__internal_68_$__cuda_sm70_shflsync_up_p) ;  /* 0x000005d000007944 */ /* 0x018fea0003c00000 */
[----:B------:R-:W-:Y:S02]  /*21fd0*/  SEL R3, R4, RZ, P1 ;  /* 0x000000ff04037207 */ /* 0x000fe40000800000 */
[----:B------:R-:W-:-:S03]  /*21fe0*/  MOV R2, 0x22020 ;  /* 0x0002202000027802 */ /* 0x000fc60000000f00 */
[----:B------:R-:W-:Y:S02]  /*21ff0*/  IMAD.IADD R0, R0, 0x1, R3 ;  /* 0x0000000100007824 */ /* 0x000fe400078e0203 */
[----:B------:R-:W-:Y:S02]  /*22000*/  IMAD.MOV.U32 R3, RZ, RZ, 0x4 ;  /* 0x00000004ff037424 */ /* 0x000fe400078e00ff */
        /* <DEDUP_REMOVED lines=19> */
.L_x_4187:
[----:B------:R-:W-:Y:S02]  /*22140*/  MOV R3, 0x1 ;  /* 0x0000000100037802 */ /* 0x000fe40000000f00 */
[----:B------:R-:W-:Y:S02]  /*22150*/  MOV R2, 0x22170 ;  /* 0x0002217000027802 */ /* 0x000fe40000000f00 */
[----:B---3--:R-:W-:Y:S05]  /*22160*/  CALL.REL.NOINC `($__internal_68_$__cuda_sm70_shflsync_up_p) ;  /* 0x0000043000007944 */ /* 0x008fea0003c00000 */
[----:B------:R-:W-:Y:S01]  /*22170*/  MOV R2, R4 ;  /* 0x0000000400027202 */ /* 0x000fe20000000f00 */
[----:B------:R-:W-:Y:S05]  /*22180*/  BRA `(.L_x_4259) ;  /* 0xffffd54000007947 */ /* 0x000fea000383ffff */
.L_x_4188:
[----:B------:R-:W-:Y:S02]  /*22190*/  MOV R3, 0x2 ;  /* 0x0000000200037802 */ /* 0x000fe40000000f00 */
[----:B------:R-:W-:Y:S02]  /*221a0*/  MOV R2, 0x221c0 ;  /* 0x000221c000027802 */ /* 0x000fe40000000f00 */
[----:B---3--:R-:W-:Y:S05]  /*221b0*/  CALL.REL.NOINC `($__internal_68_$__cuda_sm70_shflsync_up_p) ;  /* 0x000003e000007944 */ /* 0x008fea0003c00000 */
        /* <DEDUP_REMOVED lines=23> */
.L_x_4190:
[----:B------:R-:W-:Y:S02]  /*22330*/  SEL R0, RZ, 0x1, P0 ;  /* 0x00000001ff007807 */ /* 0x000fe40000000000 */
[----:B------:R-:W-:Y:S02]  /*22340*/  MOV R2, 0x22360 ;  /* 0x0002236000027802 */ /* 0x000fe40000000f00 */
[----:B-1-3--:R-:W-:Y:S05]  /*22350*/  CALL.REL.NOINC `($__internal_69_$__cuda_sm70_votesync_ballot) ;  /* 0x000002a000007944 */ /* 0x00afea0003c00000 */
[----:B------:R-:W-:Y:S01]  /*22360*/  MOV R10, R0 ;  /* 0x00000000000a7202 */ /* 0x000fe20000000f00 */
[----:B------:R-:W-:Y:S05]  /*22370*/  BRA `(.L_x_4261) ;  /* 0xffffd4e000007947 */ /* 0x000fea000383ffff */
.L_x_4191:
[----:B------:R-:W-:Y:S01]  /*22380*/  IMAD.MOV.U32 R0, RZ, RZ, R7 ;  /* 0x000000ffff007224 */ /* 0x000fe200078e0007 */
[----:B------:R-:W-:Y:S01]  /*22390*/  MOV R2, R6 ;  /* 0x0000000600027202 */ /* 0x000fe20000000f00 */
[----:B------:R-:W-:Y:S01]  /*223a0*/  IMAD.MOV.U32 R203, RZ, RZ, 0x1f ;  /* 0x0000001fffcb7424 */ /* 0x000fe200078e00ff */
[----:B------:R-:W-:Y:S02]  /*223b0*/  MOV R3, 0x223d0 ;  /* 0x000223d000037802 */ /* 0x000fe40000000f00 */
[----:B-1-3--:R-:W-:Y:S05]  /*223c0*/  CALL.REL.NOINC `($__internal_67_$__cuda_sm70_shflsync_idx_p) ;  /* 0x0000015000007944 */ /* 0x00afea0003c00000 */
[----:B------:R-:W-:Y:S01]  /*223d0*/  IMAD.MOV.U32 R7, RZ, RZ, R0 ;  /* 0x000000ffff077224 */ /* 0x000fe200078e0000 */
[----:B------:R-:W-:Y:S01]  /*223e0*/  MOV R2, R6 ;  /* 0x0000000600027202 */ /* 0x000fe20000000f00 */
[----:B------:R-:W-:Y:S01]  /*223f0*/  IMAD.MOV.U32 R0, RZ, RZ, R8 ;  /* 0x000000ffff007224 */ /* 0x000fe200078e0008 */
[----:B------:R-:W-:Y:S02]  /*22400*/  MOV R203, 0x1f ;  /* 0x0000001f00cb7802 */ /* 0x000fe40000000f00 */
[----:B------:R-:W-:-:S02]  /*22410*/  MOV R3, 0x22430 ;  /* 0x0002243000037802 */ /* 0x000fc40000000f00 */
[----:B-1---5:R-:W-:Y:S05]  /*22420*/  CALL.REL.NOINC `($__internal_67_$__cuda_sm70_shflsync_idx_p) ;  /* 0x000000f000007944 */ /* 0x022fea0003c00000 */
[----:B------:R-:W-:Y:S01]  /*22430*/  MOV R5, R0 ;  /* 0x0000000000057202 */ /* 0x000fe20000000f00 */
[----:B-1---5:R-:W-:Y:S05]  /*22440*/  BRA `(.L_x_4262) ;  /* 0xffffd46000007947 */ /* 0x022fea000383ffff */
.L_x_4194:
[----:B------:R-:W-:Y:S01]  /*22450*/  IMAD.MOV.U32 R0, RZ, RZ, R4 ;  /* 0x000000ffff007224 */ /* 0x000fe200078e0004 */
[----:B------:R-:W-:Y:S01]  /*22460*/  MOV R2, R6 ;  /* 0x0000000600027202 */ /* 0x000fe20000000f00 */
[----:B------:R-:W-:Y:S01]  /*22470*/  IMAD.MOV.U32 R203, RZ, RZ, 0x1f ;  /* 0x0000001fffcb7424 */ /* 0x000fe200078e00ff */
[----:B------:R-:W-:-:S02]  /*22480*/  MOV R3, 0x224a0 ;  /* 0x000224a000037802 */ /* 0x000fc40000000f00 */
[----:B-1-34-:R-:W-:Y:S05]  /*22490*/  CALL.REL.NOINC `($__internal_67_$__cuda_sm70_shflsync_idx_p) ;  /* 0x0000008000007944 */ /* 0x01afea0003c00000 */
[----:B------:R-:W-:Y:S01]  /*224a0*/  MOV R12, R0 ;  /* 0x00000000000c7202 */ /* 0x000fe20000000f00 */
[----:B-1---5:R-:W-:Y:S05]  /*224b0*/  BRA `(.L_x_4193) ;  /* 0xffffd45000007947 */ /* 0x022fea000383ffff */
        .weak           $__internal_66_$__cuda_sm70_shflsync_bfly_p
        .type           $__internal_66_$__cuda_sm70_shflsync_bfly_p,@function
        .size           $__internal_66_$__cuda_sm70_shflsync_bfly_p,($__internal_67_$__cuda_sm70_shflsync_idx_p - $__internal_66_$__cuda_sm70_shflsync_bfly_p)
$__internal_66_$__cuda_sm70_shflsync_bfly_p:
[----:B------:R-:W-:Y:S02]  /*224c0*/  MOV R161, 0xffffffff ;  /* 0xffffffff00a17802 */ /* 0x000fe40000000f00 */
[----:B------:R-:W-:-:S02]  /*224d0*/  MOV R3, 0x1f ;  /* 0x0000001f00037802 */ /* 0x000fc40000000f00 */
[----:B------:R-:W-:Y:S04]  /*224e0*/  WARPSYNC R161 ;  /* 0x000000a100007348 */ /* 0x000fe80003800000 */
[----:B------:R1:W2:Y:S02]  /*224f0*/  SHFL.BFLY PT, R0, R132, R0, R3 ;  /* 0x0c00000084007389 */ /* 0x0002a400000e0003 */
[----:B-1----:R-:W-:-:S04]  /*22500*/  MOV R3, 0x0 ;  /* 0x0000000000037802 */ /* 0x002fc80000000f00 */
[----:B--2---:R-:W-:Y:S05]  /*22510*/  RET.REL.NODEC R2 `(_ZN7cutlass13device_kernelIN5flash19enable_sm80_to_sm89INS1_16FlashAttnFwdSm80INS1_25CollectiveMainloopFwdSm80ILi8ELi1ELb0EN4cute5tupleIJNS5_1CILi128EEENS7_ILi32EEENS7_ILi256EEEEEELi256ENS_6half_tEfNS_4arch4Sm80ELb0ELb1ELb0ELb1ELb1ELb1ELb1ELb1EEENS1_21CollectiveEpilogueFwdINS6_IJS8_SA_S9_EEENS6_IJNS7_ILi1EEESI_SI_EEESC_SE_Li256ELb1ELb1ELb1ELb0EEENS1_36VarlenDynamicPersistentTileSchedulerILi128ELi32ELi256ELi256ELb1ELb1ELb0ELb1ELb0ELb1EEEEEEEEEvNT_6ParamsE) ;  /* 0xfffddae002007950 */ /* 0x004fea0003c3ffff */
        .weak           $__internal_67_$__cuda_sm70_shflsync_idx_p
        .type           $__internal_67_$__cuda_sm70_shflsync_idx_p,@function
        .size           $__internal_67_$__cuda_sm70_shflsync_idx_p,($__internal_68_$__cuda_sm70_shflsync_up_p - $__internal_67_$__cuda_sm70_shflsync_idx_p)
$__internal_67_$__cuda_sm70_shflsync_idx_p:
[----:B------:R1:W-:Y:S02]  /*22520*/  STL [R1+0x44], R4 ;  /* 0x0000440401007387 */ /* 0x0003e40000100800 */
[----:B-1----:R-:W-:-:S04]  /*22530*/  MOV R4, 0xffffffff ;  /* 0xffffffff00047802 */ /* 0x002fc80000000f00 */
[----:B------:R-:W-:Y:S04]  /*22540*/  WARPSYNC R4 ;  /* 0x0000000400007348 */ /* 0x000fe80003800000 */
[----:B------:R1:W2:Y:S04]  /*22550*/  SHFL.IDX PT, R0, R0, R2, R203 ;  /* 0x0000000200007389 */ /* 0x0002a800000e00cb */
[----:B-1----:R1:W5:Y:S01]  /*22560*/  LDL.LU R4, [R1+0x44] ;  /* 0x0000440001047983 */ /* 0x0023620000300800 */
[----:B------:R-:W-:Y:S02]  /*22570*/  MOV R2, R3 ;  /* 0x0000000300027202 */ /* 0x000fe40000000f00 */
[----:B------:R-:W-:-:S04]  /*22580*/  MOV R3, 0x0 ;  /* 0x0000000000037802 */ /* 0x000fc80000000f00 */
[----:B--2---:R-:W-:Y:S05]  /*22590*/  RET.REL.NODEC R2 `(_ZN7cutlass13device_kernelIN5flash19enable_sm80_to_sm89INS1_16FlashAttnFwdSm80INS1_25CollectiveMainloopFwdSm80ILi8ELi1ELb0EN4cute5tupleIJNS5_1CILi128EEENS7_ILi32EEENS7_ILi256EEEEEELi256ENS_6half_tEfNS_4arch4Sm80ELb0ELb1ELb0ELb1ELb1ELb1ELb1ELb1EEENS1_21CollectiveEpilogueFwdINS6_IJS8_SA_S9_EEENS6_IJNS7_ILi1EEESI_SI_EEESC_SE_Li256ELb1ELb1ELb1ELb0EEENS1_36VarlenDynamicPersistentTileSchedulerILi128ELi32ELi256ELi256ELb1ELb1ELb0ELb1ELb0ELb1EEEEEEEEEvNT_6ParamsE) ;  /* 0xfffdda6002007950 */ /* 0x004fea0003c3ffff */
        .weak           $__internal_68_$__cuda_sm70_shflsync_up_p
        .type           $__internal_68_$__cuda_sm70_shflsync_up_p,@function
        .size           $__internal_68_$__cuda_sm70_shflsync_up_p,($__internal_69_$__cuda_sm70_votesync_ballot - $__internal_68_$__cuda_sm70_shflsync_up_p)
$__internal_68_$__cuda_sm70_shflsync_up_p:
[----:B------:R-:W-:Y:S02]  /*225a0*/  MOV R4, RZ ;  /* 0x000000ff00047202 */ /* 0x000fe40000000f00 */
[----:B------:R-:W-:-:S04]  /*225b0*/  MOV R10, 0xffffffff ;  /* 0xffffffff000a7802 */ /* 0x000fc80000000f00 */
[----:B------:R-:W-:Y:S04]  /*225c0*/  WARPSYNC R10 ;  /* 0x0000000a00007348 */ /* 0x000fe80003800000 */
[----:B------:R1:W2:Y:S02]  /*225d0*/  SHFL.UP PT, R4, R0, R3, R4 ;  /* 0x0400000300047389 */ /* 0x0002a400000e0004 */
[----:B-1----:R-:W-:-:S04]  /*225e0*/  MOV R3, 0x0 ;  /* 0x0000000000037802 */ /* 0x002fc80000000f00 */
[----:B--2---:R-:W-:Y:S05]  /*225f0*/  RET.REL.NODEC R2 `(_ZN7cutlass13device_kernelIN5flash19enable_sm80_to_sm89INS1_16FlashAttnFwdSm80INS1_25CollectiveMainloopFwdSm80ILi8ELi1ELb0EN4cute5tupleIJNS5_1CILi128EEENS7_ILi32EEENS7_ILi256EEEEEELi256ENS_6half_tEfNS_4arch4Sm80ELb0ELb1ELb0ELb1ELb1ELb1ELb1ELb1EEENS1_21CollectiveEpilogueFwdINS6_IJS8_SA_S9_EEENS6_IJNS7_ILi1EEESI_SI_EEESC_SE_Li256ELb1ELb1ELb1ELb0EEENS1_36VarlenDynamicPersistentTileSchedulerILi128ELi32ELi256ELi256ELb1ELb1ELb0ELb1ELb0ELb1EEEEEEEEEvNT_6ParamsE) ;  /* 0xfffdda0002007950 */ /* 0x004fea0003c3ffff */
        .weak           $__internal_69_$__cuda_sm70_votesync_ballot
        .type           $__internal_69_$__cuda_sm70_votesync_ballot,@function
        .size           $__internal_69_$__cuda_sm70_votesync_ballot,(.L_x_6546 - $__internal_69_$__cuda_sm70_votesync_ballot)
$__internal_69_$__cuda_sm70_votesync_ballot:
[----:B------:R-:W-:Y:S01]  /*22600*/  ISETP.NE.U32.AND P0, PT, R0, 0x1, PT ;  /* 0x000000010000780c */ /* 0x000fe20003f05070 */
[----:B------:R-:W-:-:S04]  /*22610*/  IMAD.MOV.U32 R3, RZ, RZ, -0x1 ;  /* 0xffffffffff037424 */ /* 0x000fc800078e00ff */
[----:B------:R-:W-:Y:S08]  /*22620*/  WARPSYNC R3 ;  /* 0x0000000300007348 */ /* 0x000ff00003800000 */
[----:B------:R-:W-:-:S04]  /*22630*/  VOTE.ANY R0, PT, !P0 ;  /* 0x0000000000007806 */ /* 0x000fc800040e0100 */
[----:B------:R-:W-:Y:S01]  /*22640*/  LOP3.LUT R0, R0, R3, RZ, 0xc0, !PT ;  /* 0x0000000300007212 */ /* 0x000fe200078ec0ff */
[----:B------:R-:W-:-:S04]  /*22650*/  IMAD.MOV.U32 R3, RZ, RZ, 0x0 ;  /* 0x00000000ff037424 */ /* 0x000fc800078e00ff */
[----:B------:R-:W-:Y:S05]  /*22660*/  RET.REL.NODEC R2 `(_ZN7cutlass13device_kernelIN5flash19enable_sm80_to_sm89INS1_16FlashAttnFwdSm80INS1_25CollectiveMainloopFwdSm80ILi8ELi1ELb0EN4cute5tupleIJNS5_1CILi128EEENS7_ILi32EEENS7_ILi256EEEEEELi256ENS_6half_tEfNS_4arch4Sm80ELb0ELb1ELb0ELb1ELb1ELb1ELb1ELb1EEENS1_21CollectiveEpilogueFwdINS6_IJS8_SA_S9_EEENS6_IJNS7_ILi1EEESI_SI_EEESC_SE_Li256ELb1ELb1ELb1ELb0EEENS1_36VarlenDynamicPersistentTileSchedulerILi128ELi32ELi256ELi256ELb1ELb1ELb0ELb1ELb0ELb1EEEEEEEEEvNT_6ParamsE) ;  /* 0xfffdd99002007950 */ /* 0x000fea0003c3ffff */
.L_x_4263:
        /* <DEDUP_REMOVED lines=9> */
.L_x_6546:


//--------------------- .text._ZN7cutlass13device_kernelIN5flash19enable_sm80_to_sm89INS1_16FlashAttnFwdSm80INS1_25CollectiveMainloopFwdSm80ILi8ELi1ELb1EN4cute5tupleIJNS5_1CILi128EEENS7_ILi64EEENS7_ILi256EEEEEELi256ENS_6half_tEfNS_4arch4Sm80ELb1ELb0ELb0ELb0ELb1ELb0ELb1ELb1EEENS1_21CollectiveEpilogueFwdINS6_IJS8_SA_S9_EEENS6_IJNS7_ILi1EEESI_SI_EEESC_SE_Li256ELb0ELb1ELb1ELb0EEENS1_30DynamicPersistentTileSchedulerILi256ELi256ELb1ELb1ELb0EEEEEEEEEvNT_6ParamsE --------------------------
	.section	.text._ZN7cutlass13device_kernelIN5flash19enable_sm80_to_sm89INS1_16FlashAttnFwdSm80INS1_25CollectiveMainloopFwdSm80ILi8ELi1ELb1EN4cute5tupleIJNS5_1CILi128EEENS7_ILi64EEENS7_ILi256EEEEEELi256ENS_6half_tEfNS_4arch4Sm80ELb1ELb0ELb0ELb0ELb1ELb0ELb1ELb1EEENS1_21CollectiveEpilogueFwdINS6_IJS8_SA_S9_EEENS6_IJNS7_ILi1EEESI_SI_EEESC_SE_Li256ELb0ELb1ELb1ELb0EEENS1_30DynamicPersistentTileSchedulerILi256ELi256ELb1ELb1ELb0EEEEEEEEEvNT_6ParamsE,"ax",@progbits
	.sectioninfo	@"SHI_REGISTERS=255"
	.align	128
.text._ZN7cutlass13device_kernelIN5flash19enable_sm80_to_sm89INS1_16FlashAttnFwdSm80INS1_25CollectiveMainloopFwdSm80ILi8ELi1ELb1EN4cute5tupleIJNS5_1CILi128EEENS7_ILi64EEENS7_ILi256EEEEEELi256ENS_6half_tEfNS_4arch4Sm80ELb1ELb0ELb0ELb0ELb1ELb0ELb1ELb1EEENS1_21CollectiveEpilogueFwdINS6_IJS8_SA_S9_EEENS6_IJNS7_ILi1EEESI_SI_EEESC_SE_Li256ELb0ELb1ELb1ELb0EEENS1_30DynamicPersistentTileSchedulerILi256ELi256ELb1ELb1ELb0EEEEEEEEEvNT_6ParamsE:
        .type           _ZN7cutlass13device_kernelIN5flash19enable_sm80_to_sm89INS1_16FlashAttnFwdSm80INS1_25CollectiveMainloopFwdSm80ILi8ELi1ELb1EN4cute5tupleIJNS5_1CILi128EEENS7_ILi64EEENS7_ILi256EEEEEELi256ENS_6half_tEfNS_4arch4Sm80ELb1ELb0ELb0ELb0ELb1ELb0ELb1ELb1EEENS1_21CollectiveEpilogueFwdINS6_IJS8_SA_S9_EEENS6_IJNS7_ILi1EEESI_SI_EEESC_SE_Li256ELb0ELb1ELb1ELb0EEENS1_30DynamicPersistentTileSchedulerILi256ELi256ELb1ELb1ELb0EEEEEEEEEvNT_6ParamsE,@function
        .size           _ZN7cutlass13device_kernelIN5flash19enable_sm80_to_sm89INS1_16FlashAttnFwdSm80INS1_25CollectiveMainloopFwdSm80ILi8ELi1ELb1EN4cute5tupleIJNS5_1CILi128EEENS7_ILi64EEENS7_ILi256EEEEEELi256ENS_6half_tEfNS_4arch4Sm80ELb1ELb0ELb0ELb0ELb1ELb0ELb1ELb1EEENS1_21CollectiveEpilogueFwdINS6_IJS8_SA_S9_EEENS6_IJNS7_ILi1EEESI_SI_EEESC_SE_Li256ELb0ELb1ELb1ELb0EEENS1_30DynamicPersistentTileSchedulerILi256ELi256ELb1ELb1ELb0EEEEEEEEEvNT_6ParamsE,(.L_x_6551 - _ZN7cutlass13device_kernelIN5flash19enable_sm80_to_sm89INS1_16FlashAttnFwdSm80INS1_25CollectiveMainloopFwdSm80ILi8ELi1ELb1EN4cute5tupleIJNS5_1CILi128EEENS7_ILi64EEENS7_ILi256EEEEEELi256ENS_6half_tEfNS_4arch4Sm80ELb1ELb0ELb0ELb0ELb1ELb0ELb1ELb1EEENS1_21CollectiveEpilogueFwdINS6_IJS8_SA_S9_EEENS6_IJNS7_ILi1EEESI_SI_EEESC_SE_Li256ELb0ELb1ELb1ELb0EEENS1_30DynamicPersistentTileSchedulerILi256ELi256ELb1ELb1ELb0EEEEEEEEEvNT_6ParamsE)
        .other          _ZN7cutlass13device_kernelIN5flash19enable_sm80_to_sm89INS1_16FlashAttnFwdSm80INS1_25CollectiveMainloopFwdSm80ILi8ELi1ELb1EN4cute5tupleIJNS5_1CILi128EEENS7_ILi64EEENS7_ILi256EEEEEELi256ENS_6half_tEfNS_4arch4Sm80ELb1ELb0ELb0ELb0ELb1ELb0ELb1ELb1EEENS1_21CollectiveEpilogueFwdINS6_IJS8_SA_S9_EEENS6_IJNS7_ILi1EEESI_SI_EEESC_SE_Li256ELb0ELb1ELb1ELb0EEENS1_30DynamicPersistentTileSchedulerILi256ELi256ELb1ELb1ELb0EEEEEEEEEvNT_6ParamsE,@"STO_CUDA_ENTRY STV_DEFAULT"
_ZN7cutlass13device_kernelIN5flash19enable_sm80_to_sm89INS1_16FlashAttnFwdSm80INS1_25CollectiveMainloopFwdSm80ILi8ELi1ELb1EN4cute5tupleIJNS5_1CILi128EEENS7_ILi64EEENS7_ILi256EEEEEELi256ENS_6half_tEfNS_4arch4Sm80ELb1ELb0ELb0ELb0ELb1ELb0ELb1ELb1EEENS1_21CollectiveEpilogueFwdINS6_IJS8_SA_S9_EEENS6_IJNS7_ILi1EEESI_SI_EEESC_SE_Li256ELb0ELb1ELb1ELb0EEENS1_30DynamicPersistentTileSchedulerILi256ELi256ELb1ELb1ELb0EEEEEEEEEvNT_6ParamsE:
        /* <DEDUP_REMOVED lines=20> */
[----:B------:R-:W-:-:S05]  /*0140*/  LOP3.LUT R0, R0, 0xfffffffe, RZ, 0xc0, !PT ;  /* 0xfffffffe00007812 */ /* 0x000fca00078ec0ff */
[----:B------:R-:W-:Y:S01]  /*0150*/  IMAD.IADD R8, R3, 0x1, -R0 ;  /* 0x0000000103087824 */ /* 0x000fe200078e0a00 */
[----:B------:R-:W-:Y:S02]  /*0160*/  LOP3.LUT R0, R2, 0xfffffff0, RZ, 0xc0, !PT ;  /* 0xfffffff002007812 */ /* 0x000fe400078ec0ff */
[----:B------:R-:W-:Y:S02]  /*0170*/  LOP3.LUT R3, R9, 0xfffffff8, RZ, 0xc0, !PT ;  /* 0xfffffff809037812 */ /* 0x000fe400078ec0ff */
[----:B------:R-:W-:Y:S01]  /*0180*/  LOP3.LUT R2, R4, 0xfffffffc, RZ, 0xc0, !PT ;  /* 0xfffffffc04027812 */ /* 0x000fe200078ec0ff */
[----:B------:R-:W-:Y:S02]  /*0190*/  IMAD.SHL.U32 R4, R5, 0x40, RZ ;  /* 0x0000004005047824 */ /* 0x000fe400078e00ff */
[C---:B------:R-:W-:Y:S02]  /*01a0*/  IMAD.IADD R5, R17.reuse, 0x1, -R3 ;  /* 0x0000000111057824 */ /* 0x040fe400078e0a03 */
[----:B------:R-:W-:Y:S01]  /*01b0*/  IMAD.IADD R3, R17, 0x1, -R2 ;  /* 0x0000000111037824 */ /* 0x000fe200078e0a02 */
[----:B------:R-:W-:Y:S01]  /*01c0*/  LOP3.LUT R2, R4, 0x1c0, RZ, 0xc0, !PT ;  /* 0x000001c004027812 */ /* 0x000fe200078ec0ff */
[----:B------:R-:W-:-:S02]  /*01d0*/  IMAD.SHL.U32 R16, R5, 0x8, RZ ;  /* 0x0000000805107824 */ /* 0x000fc400078e00ff */
[----:B------:R-:W-:Y:S01]  /*01e0*/  IMAD.IADD R0, R17, 0x1, -R0 ;  /* 0x0000000111007824 */ /* 0x000fe200078e0a00 */
[----:B------:R-:W-:Y:S01]  /*01f0*/  LEA.HI R4, R3, R3, RZ, 0x1 ;  /* 0x0000000303047211 */ /* 0x000fe200078f08ff */
[----:B------:R-:W-:Y:S01]  /*0200*/  IMAD.SHL.U32 R6, R5, 0x40, RZ ;  /* 0x0000004005067824 */ /* 0x000fe200078e00ff */
[----:B------:R-:W-:Y:S01]  /*0210*/  SHF.R.U32.HI R7, RZ, 0x3, R2 ;  /* 0x00000003ff077819 */ /* 0x000fe20000011602 */
[----:B------:R-:W-:Y:S01]  /*0220*/  STL [R1+0x64], R16 ;  /* 0x0000641001007387 */ /* 0x000fe20000100800 */
[----:B------:R-:W-:Y:S02]  /*0230*/  LOP3.LUT R4, R4, 0x1ffffffe, RZ, 0xc0, !PT ;  /* 0x1ffffffe04047812 */ /* 0x000fe400078ec0ff */
[----:B------:R-:W-:Y:S02]  /*0240*/  LOP3.LUT R5, R2, 0x38, R16, 0xf8, !PT ;  /* 0x0000003802057812 */ /* 0x000fe400078ef810 */
[----:B------:R-:W-:Y:S01]  /*0250*/  SHF.R.S32.HI R251, RZ, 0x1f, R0 ;  /* 0x0000001ffffb7819 */ /* 0x000fe20000011400 */
[----:B------:R-:W-:Y:S01]  /*0260*/  IMAD.IADD R10, R3, 0x1, -R4 ;  /* 0x00000001030a7824 */ /* 0x000fe200078e0a04 */
[----:B------:R-:W-:-:S02]  /*0270*/  LOP3.LUT R2, R6, 0x1c0, RZ, 0xc0, !PT ;  /* 0x000001c006027812 */ /* 0x000fc400078ec0ff */
[----:B------:R-:W-:Y:S02]  /*0280*/  LEA.HI R251, R251, R0, RZ, 0x3 ;  /* 0x00000000fbfb7211 */ /* 0x000fe400078f18ff */
[----:B------:R-:W-:Y:S01]  /*0290*/  LOP3.LUT R4, R2, 0x8, R9, 0xf8, !PT ;  /* 0x0000000802047812 */ /* 0x000fe200078ef809 */
[----:B------:R-:W-:Y:S01]  /*02a0*/  IMAD.MOV.U32 R9, RZ, RZ, 0x20 ;  /* 0x00000020ff097424 */ /* 0x000fe200078e00ff */
[----:B------:R-:W-:Y:S02]  /*02b0*/  LOP3.LUT R5, R5, R7, RZ, 0x3c, !PT ;  /* 0x0000000705057212 */ /* 0x000fe400078e3cff */
[----:B------:R-:W-:Y:S02]  /*02c0*/  SHF.R.U32.HI R2, RZ, 0x3, R2 ;  /* 0x00000003ff027819 */ /* 0x000fe40000011602 */
[-C--:B------:R-:W-:Y:S02]  /*02d0*/  LEA.HI R7, R11, R17.reuse, RZ, 0x5 ;  /* 0x000000110b077211 */ /* 0x080fe400078f28ff */
[C---:B------:R-:W-:Y:S01]  /*02e0*/  LOP3.LUT R3, R251.reuse, 0xfffffff8, RZ, 0xc0, !PT ;  /* 0xfffffff8fb037812 */ /* 0x040fe200078ec0ff */
[----:B------:R-:W-:Y:S01]  /*02f0*/  IMAD.SHL.U32 R251, R251, 0x40, RZ ;  /* 0x00000040fbfb7824 */ /* 0x000fe200078e00ff */
[----:B------:R-:W-:-:S02]  /*0300*/  LEA.HI R6, R11, R17, RZ, 0x6 ;  /* 0x000000110b067211 */ /* 0x000fc400078f30ff */
[----:B------:R-:W-:Y:S01]  /*0310*/  LOP3.LUT R248, R4, R2, RZ, 0x3c, !PT ;  /* 0x0000000204f87212 */ /* 0x000fe200078e3cff */
[----:B------:R-:W-:Y:S01]  /*0320*/  IMAD.IADD R0, R0, 0x1, -R3 ;  /* 0x0000000100007824 */ /* 0x000fe200078e0a03 */
[----:B------:R-:W-:Y:S01]  /*0330*/  LOP3.LUT R2, R7, 0xffffffe0, RZ, 0xc0, !PT ;  /* 0xffffffe007027812 */ /* 0x000fe200078ec0ff */
[----:B------:R-:W-:Y:S01]  /*0340*/  IMAD.SHL.U32 R4, R6, 0x8, RZ ;  /* 0x0000000806047824 */ /* 0x000fe200078e00ff */
[--C-:B------:R-:W-:Y:S01]  /*0350*/  SHF.R.S32.HI R6, RZ, 0x5, R7.reuse ;  /* 0x00000005ff067819 */ /* 0x100fe20000011407 */
[C---:B------:R-:W-:Y:S01]  /*0360*/  IMAD R248, R8.reuse, 0x200, R248 ;  /* 0x0000020008f87824 */ /* 0x040fe200078e02f8 */
[----:B------:R-:W-:Y:S01]  /*0370*/  SHF.R.S32.HI R3, RZ, 0x1f, R7 ;  /* 0x0000001fff037819 */ /* 0x000fe20000011407 */
[----:B------:R-:W-:Y:S01]  /*0380*/  IMAD.IADD R15, R17, 0x1, -R2 ;  /* 0x00000001110f7824 */ /* 0x000fe200078e0a02 */
[----:B------:R-:W-:Y:S01]  /*0390*/  LOP3.LUT R7, R5, 0x7ffffe00, R4, 0xf8, !PT ;  /* 0x7ffffe0005077812 */ /* 0x000fe200078ef804 */
[----:B------:R-:W-:Y:S01]  /*03a0*/  IMAD.SHL.U32 R4, R8, 0x8, RZ ;  /* 0x0000000808047824 */ /* 0x000fe200078e00ff */
[----:B------:R-:W-:-:S02]  /*03b0*/  LEA.HI R2, R3, R6, RZ, 0x3 ;  /* 0x0000000603027211 */ /* 0x000fc400078f18ff */
[----:B------:R-:W-:Y:S01]  /*03c0*/  SHF.R.S32.HI R5, RZ, 0x1f, R15 ;  /* 0x0000001fff057819 */ /* 0x000fe2000001140f */
[----:B------:R-:W-:Y:S01]  /*03d0*/  IMAD.SHL.U32 R7, R7, 0x2, RZ ;  /* 0x0000000207077824 */ /* 0x000fe200078e00ff */
[----:B------:R-:W-:Y:S02]  /*03e0*/  LOP3.LUT R2, R2, 0xffffff8, RZ, 0xc0, !PT ;  /* 0x0ffffff802027812 */ /* 0x000fe400078ec0ff */
[C---:B------:R-:W-:Y:S01]  /*03f0*/  R2P PR, R0.reuse, 0x6 ;  /* 0x0000000600007804 */ /* 0x040fe20000000000 */
[----:B------:R-:W-:Y:S01]  /*0400*/  IMAD.SHL.U32 R0, R0, 0x40, RZ ;  /* 0x0000004000007824 */ /* 0x000fe200078e00ff */
[----:B------:R-:W-:Y:S01]  /*0410*/  LEA.HI R5, R5, R15, RZ, 0x2 ;  /* 0x0000000f05057211 */ /* 0x000fe200078f10ff */
[----:B------:R-:W-:Y:S01]  /*0420*/  IMAD.IADD R3, R6, 0x1, -R2 ;  /* 0x0000000106037824 */ /* 0x000fe200078e0a02 */
[----:B------:R-:W-:Y:S02]  /*0430*/  IADD3 R8, R16, 0x80, RZ ;  /* 0x0000008010087810 */ /* 0x000fe40007ffe0ff */
[----:B------:R-:W-:-:S02]  /*0440*/  SHF.R.S32.HI R2, RZ, 0x2, R5 ;  /* 0x00000002ff027819 */ /* 0x000fc40000011405 */
[----:B------:R-:W-:Y:S02]  /*0450*/  LOP3.LUT R0, R0, 0x1c0, RZ, 0xc0, !PT ;  /* 0x000001c000007812 */ /* 0x000fe400078ec0ff */
[----:B------:R-:W-:Y:S01]  /*0460*/  LEA R248, R248, 0x10100, 0x1 ;  /* 0x00010100f8f87811 */ /* 0x000fe200078e08ff */
[----:B------:R-:W-:Y:S01]  /*0470*/  IMAD R14, R3, 0x10, R2 ;  /* 0x00000010030e7824 */ /* 0x000fe200078e0202 */
[----:B------:R-:W-:Y:S02]  /*0480*/  LOP3.LUT R4, R0, 0x8, R4, 0xf8, !PT ;  /* 0x0000000800047812 */ /* 0x000fe400078ef804 */
[----:B------:R-:W-:Y:S02]  /*0490*/  SEL R2, R12, 0xfffffff0, !P1 ;  /* 0xfffffff00c027807 */ /* 0x000fe40004800000 */
[----:B------:R-:W-:Y:S01]  /*04a0*/  SEL R3, R9, 0xffffffe0, !P2 ;  /* 0xffffffe009037807 */ /* 0x000fe20005000000 */
[----:B------:R-:W-:Y:S01]  /*04b0*/  STL [R1+0x1ec], R14 ;  /* 0x0001ec0e01007387 */ /* 0x000fe20000100800 */
[----:B------:R-:W-:-:S03]  /*04c0*/  SHF.R.U32.HI R0, RZ, 0x3, R0 ;  /* 0x00000003ff007819 */ /* 0x000fc60000011600 */
[----:B------:R-:W-:Y:S01]  /*04d0*/  IMAD.IADD R3, R2, 0x1, R3 ;  /* 0x0000000102037824 */ /* 0x000fe200078e0203 */
[----:B------:R-:W-:Y:S01]  /*04e0*/  LOP3.LUT R0, R4, R0, RZ, 0x3c, !PT ;  /* 0x0000000004007212 */ /* 0x000fe200078e3cff */
[----:B------:R-:W-:Y:S01]  /*04f0*/  STL [R1+0xd8], R13 ;  /* 0x0000d80d01007387 */ /* 0x000fe20000100800 */
[----:B------:R-:W-:Y:S01]  /*0500*/  LEA.HI R2, R11, R17, RZ, 0x7 ;  /* 0x000000110b027211 */ /* 0x000fe200078f38ff */
[----:B------:R-:W-:Y:S01]  /*0510*/  IMAD.MOV.U32 R4, RZ, RZ, 0x40 ;  /* 0x00000040ff047424 */ /* 0x000fe200078e00ff */
[----:B------:R-:W-:Y:S02]  /*0520*/  LOP3.LUT R251, R0, 0x7ffffe00, R251, 0xf8, !PT ;  /* 0x7ffffe0000fb7812 */ /* 0x000fe400078ef8fb */
[----:B------:R-:W-:Y:S02]  /*0530*/  SHF.R.S32.HI R0, RZ, 0x7, R2 ;  /* 0x00000007ff007819 */ /* 0x000fe40000011402 */
[----:B------:R-:W-:Y:S02]  /*0540*/  IADD3 R11, R16, 0x40, RZ ;  /* 0x00000040100b7810 */ /* 0x000fe40007ffe0ff */
[----:B------:R-:W-:-:S02]  /*0550*/  SHF.R.S32.HI R2, RZ, 0x1f, R16 ;  /* 0x0000001fff027819 */ /* 0x000fc40000011410 */
[----:B------:R-:W-:Y:S02]  /*0560*/  LOP3.LUT R0, R5, 0x7ffffffc, RZ, 0xc0, !PT ;  /* 0x7ffffffc05007812 */ /* 0x000fe400078ec0ff */
[----:B------:R-:W-:Y:S01]  /*0570*/  SHF.R.S32.HI R5, RZ, 0x1f, R11 ;  /* 0x0000001fff057819 */ /* 0x000fe2000001140b */
[----:B------:R1:W-:Y:S01]  /*0580*/  STL [R1+0x164], R2 ;  /* 0x0001640201007387 */ /* 0x0003e20000100800 */
[----:B------:R-:W-:Y:S01]  /*0590*/  LEA R251, R251, 0x100, 0x1 ;  /* 0x00000100fbfb7811 */ /* 0x000fe200078e08ff */
[----:B------:R-:W-:Y:S02]  /*05a0*/  IMAD.IADD R0, R15, 0x1, -R0 ;  /* 0x000000010f007824 */ /* 0x000fe400078e0a00 */
[----:B------:R-:W-:Y:S02]  /*05b0*/  STL [R1+0x84], R11 ;  /* 0x0000840b01007387 */ /* 0x000fe40000100800 */
[----:B------:R-:W-:Y:S02]  /*05c0*/  IMAD R3, R3, 0x2, R251 ;  /* 0x0000000203037824 */ /* 0x000fe400078e02fb */
[----:B------:R-:W-:Y:S04]  /*05d0*/  STL [R1+0x80], R8 ;  /* 0x0000800801007387 */ /* 0x000fe80000100800 */
[----:B------:R2:W-:Y:S01]  /*05e0*/  STL [R1+0x160], R5 ;  /* 0x0001600501007387 */ /* 0x0005e20000100800 */
[----:B-1----:R-:W-:-:S05]  /*05f0*/  IADD3 R2, R16, 0xc0, RZ ;  /* 0x000000c010027810 */ /* 0x002fca0007ffe0ff */
[----:B------:R1:W-:Y:S01]  /*0600*/  STL [R1+0x7c], R2 ;  /* 0x00007c0201007387 */ /* 0x0003e20000100800 */
[----:B--2---:R-:W-:-:S05]  /*0610*/  SHF.R.S32.HI R5, RZ, 0x1f, R8 ;  /* 0x0000001fff057819 */ /* 0x004fca0000011408 */
[----:B------:R2:W-:Y:S01]  /*0620*/  STL [R1+0x15c], R5 ;  /* 0x00015c0501007387 */ /* 0x0005e20000100800 */
[----:B-1----:R-:W-:-:S05]  /*0630*/  SHF.R.S32.HI R2, RZ, 0x1f, R2 ;  /* 0x0000001fff027819 */ /* 0x002fca0000011402 */
[----:B------:R1:W-:Y:S04]  /*0640*/  STL [R1+0x158], R2 ;  /* 0x0001580201007387 */ /* 0x0003e80000100800 */
[----:B------:R-:W-:Y:S01]  /*0650*/  STL [R1+0x58], R7 ;  /* 0x0000580701007387 */ /* 0x000fe20000100800 */
[----:B--2---:R-:W-:Y:S01]  /*0660*/  IMAD.SHL.U32 R5, R0, 0x2, RZ ;  /* 0x0000000200057824 */ /* 0x004fe200078e00ff */
[----:B------:R-:W-:-:S04]  /*0670*/  SEL R0, R9, 0xffffffe0, !P1 ;  /* 0xffffffe009007807 */ /* 0x000fc80004800000 */
[C---:B------:R-:W-:Y:S02]  /*0680*/  IADD3 R38, R5.reuse, 0x8, RZ ;  /* 0x0000000805267810 */ /* 0x040fe40007ffe0ff */
[C---:B------:R-:W-:Y:S02]  /*0690*/  IADD3 R37, R5.reuse, 0x10, RZ ;  /* 0x0000001005257810 */ /* 0x040fe40007ffe0ff */
[C---:B------:R-:W-:Y:S02]  /*06a0*/  IADD3 R36, R5.reuse, 0x18, RZ ;  /* 0x0000001805247810 */ /* 0x040fe40007ffe0ff */
[C---:B------:R-:W-:Y:S02]  /*06b0*/  IADD3 R35, R5.reuse, 0x20, RZ ;  /* 0x0000002005237810 */ /* 0x040fe40007ffe0ff */
[C---:B------:R-:W-:Y:S02]  /*06c0*/  IADD3 R34, R5.reuse, 0x28, RZ ;  /* 0x0000002805227810 */ /* 0x040fe40007ffe0ff */
[----:B------:R-:W-:-:S02]  /*06d0*/  IADD3 R33, R5, 0x30, RZ ;  /* 0x0000003005217810 */ /* 0x000fc40007ffe0ff */
[C---:B------:R-:W-:Y:S01]  /*06e0*/  IADD3 R32, R5.reuse, 0x38, RZ ;  /* 0x0000003805207810 */ /* 0x040fe20007ffe0ff */
[----:B-1----:R-:W-:Y:S01]  /*06f0*/  IMAD R2, R10, 0x8, R14 ;  /* 0x000000080a027824 */ /* 0x002fe200078e020e */
        /* <DEDUP_REMOVED lines=31> */
[----:B-1----:R-:W-:Y:S01]  /*08f0*/  SEL R2, R4, 0xffffffc0, !P2 ;  /* 0xffffffc004027807 */ /* 0x002fe20005000000 */
[----:B------:R-:W-:Y:S01]  /*0900*/  STL [R1+0x134], R30 ;  /* 0x0001341e01007387 */ /* 0x000fe20000100800 */
[----:B------:R-:W-:-:S02]  /*0910*/  IADD3 R8, R5, 0xe8, RZ ;  /* 0x000000e805087810 */ /* 0x000fc40007ffe0ff */
[----:B------:R-:W-:Y:S01]  /*0920*/  SHF.R.S32.HI R4, RZ, 0x1f, R38 ;  /* 0x0000001fff047819 */ /* 0x000fe20000011426 */
[----:B------:R-:W-:Y:S01]  /*0930*/  STL [R1+0x130], R29 ;  /* 0x0001301d01007387 */ /* 0x000fe20000100800 */
[----:B------:R-:W-:Y:S01]  /*0940*/  IADD3 R7, R5, 0xf0, RZ ;  /* 0x000000f005077810 */ /* 0x000fe20007ffe0ff */
[----:B------:R-:W-:Y:S01]  /*0950*/  IMAD.IADD R252, R251, 0x1, R2 ;  /* 0x00000001fbfc7824 */ /* 0x000fe200078e0202 */
[----:B------:R-:W-:Y:S01]  /*0960*/  SHF.R.S32.HI R9, RZ, 0x1f, R37 ;  /* 0x0000001fff097819 */ /* 0x000fe20000011425 */
[----:B------:R-:W-:Y:S01]  /*0970*/  STL [R1+0x12c], R28 ;  /* 0x00012c1c01007387 */ /* 0x000fe20000100800 */
[----:B--2---:R-:W-:Y:S02]  /*0980*/  IADD3 R5, R5, 0xf8, RZ ;  /* 0x000000f805057810 */ /* 0x004fe40007ffe0ff */
[----:B------:R-:W-:Y:S01]  /*0990*/  SHF.R.S32.HI R10, RZ, 0x1f, R35 ;  /* 0x0000001fff0a7819 */ /* 0x000fe20000011423 */
        /* <DEDUP_REMOVED lines=24> */
[----:B---3--:R-:W-:-:S03]  /*0b20*/  SHF.R.S32.HI R7, RZ, 0x1f, R7 ;  /* 0x0000001fff077819 */ /* 0x008fc60000011407 */
[----:B------:R1:W-:Y:S01]  /*0b30*/  STL [R1+0x1d8], R4 ;  /* 0x0001d80401007387 */ /* 0x0003e20000100800 */
[----:B----4-:R-:W-:-:S03]  /*0b40*/  SHF.R.S32.HI R9, RZ, 0x1f, R33 ;  /* 0x0000001fff097819 */ /* 0x010fc60000011421 */
        /* <DEDUP_REMOVED lines=45> */
[----:B------:R-:W-:Y:S01]  /*0e20*/  STL [R1+0x178], R9 ;  /* 0x0001780901007387 */ /* 0x000fe20000100800 */
[----:B-1----:R-:W-:-:S05]  /*0e30*/  SHF.R.S32.HI R4, RZ, 0x1f, R11 ;  /* 0x0000001fff047819 */ /* 0x002fca000001140b */
[----:B------:R1:W-:Y:S04]  /*0e40*/  STL [R1+0x174], R4 ;  /* 0x0001740401007387 */ /* 0x0003e80000100800 */
[----:B------:R-:W-:Y:S04]  /*0e50*/  STL [R1+0x170], R8 ;  /* 0x0001700801007387 */ /* 0x000fe80000100800 */
[----:B------:R-:W-:Y:S01]  /*0e60*/  STL [R1+0x16c], R7 ;  /* 0x00016c0701007387 */ /* 0x000fe20000100800 */
[----:B-1----:R-:W-:Y:S01]  /*0e70*/  IMAD R4, R6, 0x800, R251 ;  /* 0x0000080006047824 */ /* 0x002fe200078e02fb */
[----:B------:R-:W-:Y:S01]  /*0e80*/  SHF.R.S32.HI R6, RZ, 0x1f, R5 ;  /* 0x0000001fff067819 */ /* 0x000fe20000011405 */
[----:B------:R-:W-:-:S04]  /*0e90*/  IMAD.IADD R5, R251, 0x1, R0 ;  /* 0x00000001fb057824 */ /* 0x000fc800078e0200 */
[----:B------:R-:W-:Y:S04]  /*0ea0*/  STL [R1+0x168], R6 ;  /* 0x0001680601007387 */ /* 0x000fe80000100800 */
[----:B------:R1:W-:Y:S04]  /*0eb0*/  STL [R1+0x3c], R3 ;  /* 0x00003c0301007387 */ /* 0x0003e80000100800 */
[----:B------:R-:W-:Y:S01]  /*0ec0*/  STL [R1], R5 ;  /* 0x0000000501007387 */ /* 0x000fe20000100800 */
[----:B-1----:R-:W-:Y:S01]  /*0ed0*/  IMAD.IADD R3, R0, 0x1, R4 ;  /* 0x0000000100037824 */ /* 0x002fe200078e0204 */
[C---:B------:R-:W-:Y:S01]  /*0ee0*/  IADD3 R0, R2.reuse, R251, R0 ;  /* 0x000000fb02007210 */ /* 0x040fe20007ffe000 */
[----:B------:R-:W-:-:S04]  /*0ef0*/  IMAD.IADD R4, R2, 0x1, R4 ;  /* 0x0000000102047824 */ /* 0x000fc800078e0204 */
[----:B------:R1:W-:Y:S04]  /*0f00*/  STL [R1+0x4], R0 ;  /* 0x0000040001007387 */ /* 0x0003e80000100800 */
[----:B------:R2:W-:Y:S04]  /*0f10*/  STL [R1+0x4c], R3 ;  /* 0x00004c0301007387 */ /* 0x0005e80000100800 */
[----:B------:R2:W-:Y:S01]  /*0f20*/  STL [R1+0x54], R4 ;  /* 0x0000540401007387 */ /* 0x0005e20000100800 */
[----:B-1----:R-:W-:-:S05]  /*0f30*/  IMAD.IADD R0, R2, 0x1, R3 ;  /* 0x0000000102007824 */ /* 0x002fca00078e0203 */
[----:B------:R2:W-:Y:S02]  /*0f40*/  STL [R1+0x50], R0 ;  /* 0x0000500001007387 */ /* 0x0005e40000100800 */
.L_x_4309:
        /* <DEDUP_REMOVED lines=19> */
.L_x_4265:
[----:B------:R-:W-:-:S04]  /*1080*/  MOV R0, c[0x0][0x554] ;  /* 0x0001550000007a02 */ /* 0x000fc80000000f00 */
[----:B------:R-:W-:Y:S02]  /*1090*/  ISETP.NE.AND P0, PT, R0, 0x1, PT ;  /* 0x000000010000780c */ /* 0x000fe40003f05270 */
[----:B------:R-:W-:-:S11]  /*10a0*/  MOV R0, R2 ;  /* 0x0000000200007202 */ /* 0x000fd60000000f00 */
[----:B------:R-:W-:-:S05]  /*10b0*/  @P0 IMAD.HI.U32 R4, R2, c[0x0][0x558], RZ ;  /* 0x0001560002040a27 */ /* 0x000fca00078e00ff */
[----:B------:R-:W-:-:S05]  /*10c0*/  @P0 SHF.R.U32.HI R0, RZ, c[0x0][0x55c], R4 ;  /* 0x00015700ff000a19 */ /* 0x000fca0000011604 */
[----:B------:R-:W-:Y:S02]  /*10d0*/  IMAD R4, R0, c[0x0][0x554], RZ ;  /* 0x0001550000047a24 */ /* 0x000fe400078e02ff */
.L_x_4266:
[----:B------:R-:W-:Y:S05]  /*10e0*/  BSYNC B0 ;  /* 0x0000000000007941 */ /* 0x000fea0003800000 */
.L_x_4264:
        /* <DEDUP_REMOVED lines=87> */
.L_x_4268:
[----:B------:R-:W-:Y:S05]  /*1660*/  BSYNC B0 ;  /* 0x0000000000007941 */ /* 0x000fea0003800000 */
.L_x_4267:
        /* <DEDUP_REMOVED lines=549> */
[----:B------:R-:W2:Y:S07]  /*38c0*/  LDSM.16.M88.4 R16, [R248+0x7000] ;  /* 0x00700000f810783b */ /* 0x000eae0000000200 */
[C---:B---3--:R-:W-:Y:S01]  /*38d0*/  HMMA.16816.F32 R32, R228.reuse, R12, R24 ;  /* 0x0000000ce420723c */ /* 0x048fe20000001818 */
[----:B------:R-:W3:Y:S07]  /*38e0*/  LDSM.16.M88.4 R24, [R248+0x6000] ;  /* 0x00600000f818783b */ /* 0x000eee0000000200 */
[C---:B------:R-:W-:Y:S01]  /*38f0*/  HMMA.16816.F32 R28, R228.reuse, R14, R8 ;  /* 0x0000000ee41c723c */ /* 0x040fe20000001808 */
[----:B------:R-:W4:Y:S07]  /*3900*/  LDSM.16.M88.4 R12, [R248+0x7800] ;  /* 0x00780000f80c783b */ /* 0x000f2e0000000200 */
[C---:B------:R-:W-:Y:S08]  /*3910*/  HMMA.16816.F32 R8, R228.reuse, R40, R4 ;  /* 0x00000028e408723c */ /* 0x040ff00000001804 */
[----:B------:R-:W-:Y:S01]  /*3920*/  HMMA.16816.F32 R4, R228, R42, R56 ;  /* 0x0000002ae404723c */ /* 0x000fe20000001838 */
[----:B------:R-:W-:Y:S04]  /*3930*/  STL [R1+0x2c], R64 ;  /* 0x00002c4001007387 */ /* 0x000fe80000100800 */
[----:B------:R3:W-:Y:S03]  /*3940*/  STL [R1+0x20], R3 ;  /* 0x0000200301007387 */ /* 0x0007e60000100800 */
[C---:B-1----:R-:W-:Y:S01]  /*3950*/  HMMA.16816.F32 R40, R232.reuse, R20, R44 ;  /* 0x00000014e828723c */ /* 0x042fe2000000182c */
[----:B------:R1:W-:Y:S04]  /*3960*/  STL [R1+0x24], R2 ;  /* 0x0000240201007387 */ /* 0x0003e80000100800 */
[----:B------:R4:W-:Y:S03]  /*3970*/  STL [R1+0x28], R0 ;  /* 0x0000280001007387 */ /* 0x0009e60000100800 */
[C---:B------:R-:W-:Y:S01]  /*3980*/  HMMA.16816.F32 R36, R232.reuse, R22, R36 ;  /* 0x00000016e824723c */ /* 0x040fe20000001824 */
[----:B------:R-:W4:Y:S07]  /*3990*/  LDSM.16.M88.4 R20, [R91] ;  /* 0x000000005b14783b */ /* 0x000f2e0000000200 */
[----:B--2---:R-:W-:Y:S01]  /*39a0*/  HMMA.16816.F32 R32, R232, R16, R32 ;  /* 0x00000010e820723c */ /* 0x004fe20000001820 */
[----:B---3--:R-:W-:-:S07]  /*39b0*/  IADD3 R3, R90, 0x6800, RZ ;  /* 0x000068005a037810 */ /* 0x008fce0007ffe0ff */
[----:B------:R-:W-:Y:S01]  /*39c0*/  HMMA.16816.F32 R28, R232, R18, R28 ;  /* 0x00000012e81c723c */ /* 0x000fe2000000181c */
[C---:B-1----:R-:W-:Y:S01]  /*39d0*/  IADD3 R2, R90.reuse, 0x7000, RZ ;  /* 0x000070005a027810 */ /* 0x042fe20007ffe0ff */
[----:B------:R-:W1:Y:S01]  /*39e0*/  LDSM.16.M88.4 R16, [R3] ;  /* 0x000000000310783b */ /* 0x000e620000000200 */
[----:B----4-:R-:W-:-:S05]  /*39f0*/  IADD3 R0, R90, 0x7800, RZ ;  /* 0x000078005a007810 */ /* 0x010fca0007ffe0ff */
[C---:B------:R-:W-:Y:S08]  /*3a00*/  HMMA.16816.F32 R52, R232.reuse, R24, R52 ;  /* 0x00000018e834723c */ /* 0x040ff00000001834 */
[C---:B------:R-:W-:Y:S08]  /*3a10*/  HMMA.16816.F32 R48, R232.reuse, R26, R48 ;  /* 0x0000001ae830723c */ /* 0x040ff00000001830 */
[C---:B------:R-:W-:Y:S01]  /*3a20*/  HMMA.16816.F32 R24, R232.reuse, R12, R8 ;  /* 0x0000000ce818723c */ /* 0x040fe20000001808 */
[----:B------:R-:W2:Y:S07]  /*3a30*/  LDSM.16.M88.4 R8, [R0] ;  /* 0x000000000008783b */ /* 0x000eae0000000200 */
[----:B------:R-:W-:Y:S01]  /*3a40*/  HMMA.16816.F32 R4, R232, R14, R4 ;  /* 0x0000000ee804723c */ /* 0x000fe20000001804 */
[----:B------:R-:W3:Y:S07]  /*3a50*/  LDSM.16.M88.4 R12, [R2] ;  /* 0x00000000020c783b */ /* 0x000eee0000000200 */
[C---:B------:R-:W-:Y:S08]  /*3a60*/  HMMA.16816.F32 R52, R236.reuse, R20, R52 ;  /* 0x00000014ec34723c */ /* 0x040ff00000001834 */
[C---:B------:R-:W-:Y:S01]  /*3a70*/  HMMA.16816.F32 R44, R236.reuse, R22, R48 ;  /* 0x00000016ec2c723c */ /* 0x040fe20000001830 */
[----:B------:R-:W4:Y:S07]  /*3a80*/  LDSM.16.M88.4 R20, [R250+0x6000] ;  /* 0x00600000fa14783b */ /* 0x000f2e0000000200 */
[C---:B-1----:R-:W-:Y:S08]  /*3a90*/  HMMA.16816.F32 R40, R236.reuse, R16, R40 ;  /* 0x00000010ec28723c */ /* 0x042ff00000001828 */
[C---:B------:R-:W-:Y:S01]  /*3aa0*/  HMMA.16816.F32 R36, R236.reuse, R18, R36 ;  /* 0x00000012ec24723c */ /* 0x040fe20000001824 */
[----:B------:R-:W1:Y:S07]  /*3ab0*/  LDSM.16.M88.4 R16, [R250+0x6800] ;  /* 0x00680000fa10783b */ /* 0x000e6e0000000200 */
[C---:B--2---:R-:W-:Y:S08]  /*3ac0*/  HMMA.16816.F32 R24, R236.reuse, R8, R24 ;  /* 0x00000008ec18723c */ /* 0x044ff00000001818 */
[C---:B---3--:R-:W-:Y:S08]  /*3ad0*/  HMMA.16816.F32 R32, R236.reuse, R12, R32 ;  /* 0x0000000cec20723c */ /* 0x048ff00000001820 */
[C---:B------:R-:W-:Y:S01]  /*3ae0*/  HMMA.16816.F32 R28, R236.reuse, R14, R28 ;  /* 0x0000000eec1c723c */ /* 0x040fe2000000181c */
[----:B------:R-:W2:Y:S07]  /*3af0*/  LDSM.16.M88.4 R12, [R250+0x7000] ;  /* 0x00700000fa0c783b */ /* 0x000eae0000000200 */
[----:B------:R-:W-:Y:S01]  /*3b00*/  HMMA.16816.F32 R4, R236, R10, R4 ;  /* 0x0000000aec04723c */ /* 0x000fe20000001804 */
[----:B------:R-:W3:Y:S07]  /*3b10*/  LDSM.16.M88.4 R8, [R250+0x7800] ;  /* 0x00780000fa08783b */ /* 0x000eee0000000200 */
[C---:B----4-:R-:W-:Y:S08]  /*3b20*/  HMMA.16816.F32 R48, R240.reuse, R20, R52 ;  /* 0x00000014f030723c */ /* 0x050ff00000001834 */
[C---:B------:R-:W-:Y:S01]  /*3b30*/  HMMA.16816.F32 R44, R240.reuse, R22, R44 ;  /* 0x00000016f02c723c */ /* 0x040fe2000000182c */
[----:B------:R-:W4:Y:S07]  /*3b40*/  LDSM.16.M88.4 R20, [R249] ;  /* 0x00000000f914783b */ /* 0x000f2e0000000200 */
        /* <DEDUP_REMOVED lines=8> */
[----:B------:R-:W3:Y:S01]  /*3bd0*/  LDSM.16.M88.4 R8, [R249+0x1800] ;  /* 0x00180000f908783b */ /* 0x000ee20000000200 */
[----:B------:R-:W-:Y:S01]  /*3be0*/  ISETP.GT.AND P0, PT, R72, R133, PT ;  /* 0x000000854800720c */ /* 0x000fe20003f04270 */
[----:B------:R-:W-:-:S04]  /*3bf0*/  DEPBAR.LE SB0, 0x0 ;  /* 0x000080000000791a */ /* 0x000fc80000000000 */
[----:B------:R1:W-:Y:S04]  /*3c00*/  STL [R1+0x30], R3 ;  /* 0x0000300301007387 */ /* 0x0003e80000100800 */
[----:B------:R2:W-:Y:S04]  /*3c10*/  STL [R1+0x34], R2 ;  /* 0x0000340201007387 */ /* 0x0005e80000100800 */
[----:B------:R4:W-:Y:S01]  /*3c20*/  STL [R1+0x38], R0 ;  /* 0x0000380001007387 */ /* 0x0009e20000100800 */
[C---:B-1----:R-:W-:Y:S02]  /*3c30*/  IADD3 R3, R90.reuse, 0x1800, RZ ;  /* 0x000018005a037810 */ /* 0x042fe40007ffe0ff */
[----:B--2---:R-:W-:-:S02]  /*3c40*/  IADD3 R2, R90, 0x1000, RZ ;  /* 0x000010005a027810 */ /* 0x004fc40007ffe0ff */
[----:B----4-:R-:W-:Y:S01]  /*3c50*/  IADD3 R0, R90, 0x800, RZ ;  /* 0x000008005a007810 */ /* 0x010fe20007ffe0ff */
[----:B------:R1:W-:Y:S04]  /*3c60*/  STL [R1+0x48], R3 ;  /* 0x0000480301007387 */ /* 0x0003e80000100800 */
[----:B------:R1:W-:Y:S04]  /*3c70*/  STL [R1+0x40], R0 ;  /* 0x0000400001007387 */ /* 0x0003e80000100800 */
[----:B------:R1:W-:Y:S01]  /*3c80*/  STL [R1+0x44], R2 ;  /* 0x0000440201007387 */ /* 0x0003e20000100800 */
[C---:B------:R-:W-:Y:S01]  /*3c90*/  HMMA.16816.F32 R52, R244.reuse, R20, R48 ;  /* 0x00000014f434723c */ /* 0x040fe20000001830 */
[----:B------:R-:W-:Y:S07]  /*3ca0*/  BSSY B0, `(.L_x_4270) ;  /* 0x0000064000007945 */ /* 0x000fee0003800000 */
[----:B------:R-:W-:Y:S01]  /*3cb0*/  HMMA.16816.F32 R48, R244, R22, R44 ;  /* 0x00000016f430723c */ /* 0x000fe2000000182c */
[----:B------:R-:W-:Y:S01]  /*3cc0*/  BAR.SYNC.DEFER_BLOCKING 0x0 ;  /* 0x0000000000007b1d */ /* 0x000fe20000010000 */
[----:B------:R-:W-:-:S06]  /*3cd0*/  ISETP.GT.AND P6, PT, R77, 0x3f, PT ;  /* 0x0000003f4d00780c */ /* 0x000fcc0003fc4270 */
[C---:B------:R-:W-:Y:S08]  /*3ce0*/  HMMA.16816.F32 R44, R244.reuse, R16, R40 ;  /* 0x00000010f42c723c */ /* 0x040ff00000001828 */
[C---:B------:R-:W-:Y:S08]  /*3cf0*/  HMMA.16816.F32 R40, R244.reuse, R18, R36 ;  /* 0x00000012f428723c */ /* 0x040ff00000001824 */
[C---:B------:R-:W-:Y:S08]  /*3d00*/  HMMA.16816.F32 R36, R244.reuse, R12, R32 ;  /* 0x0000000cf424723c */ /* 0x040ff00000001820 */
[C---:B------:R-:W-:Y:S08]  /*3d10*/  HMMA.16816.F32 R32, R244.reuse, R14, R28 ;  /* 0x0000000ef420723c */ /* 0x040ff0000000181c */
[C---:B---3--:R-:W-:Y:S08]  /*3d20*/  HMMA.16816.F32 R24, R244.reuse, R8, R24 ;  /* 0x00000008f418723c */ /* 0x048ff00000001818 */
[----:B------:R-:W-:Y:S01]  /*3d30*/  HMMA.16816.F32 R20, R244, R10, R4 ;  /* 0x0000000af414723c */ /* 0x000fe20000001804 */
[----:B------:R-:W-:Y:S07]  /*3d40*/  @!UPT UIADD3 URZ, URZ, URZ, URZ ;  /* 0x0000003f3f3ff290 */ /* 0x000fee000fffe03f */
[----:B------:R-:W-:Y:S11]  /*3d50*/  @!P0 BRA `(.L_x_4271) ;  /* 0x0000058000008947 */ /* 0x000ff60003800000 */
[----:B-1----:R-:W-:Y:S01]  /*3d60*/  ISETP.NE.AND P2, PT, R87, 0x1, PT ;  /* 0x000000015700780c */ /* 0x002fe20003f45270 */
[----:B------:R-:W-:-:S02]  /*3d70*/  IMAD R2, R72, 0x40, R132 ;  /* 0x0000004048027824 */ /* 0x000fc400078e0284 */
        /* <DEDUP_REMOVED lines=29> */
.L_x_4310:
        /* <DEDUP_REMOVED lines=29> */
.L_x_4311:
[----:B-1----:R-:W2:Y:S01]  /*4120*/  LDL R15, [R1+0x58] ;  /* 0x00005800010f7983 */ /* 0x002ea20000100800 */
[----:B---3--:R-:W-:-:S02]  /*4130*/  IADD3 R2, -R14, 0x10, RZ ;  /* 0x000000100e027810 */ /* 0x008fc40007ffe1ff */
[----:B------:R-:W-:Y:S02]  /*4140*/  IADD3 R3, -R13, 0x10, RZ ;  /* 0x000000100d037810 */ /* 0x000fe40007ffe1ff */
[----:B------:R-:W-:Y:S02]  /*4150*/  LOP3.LUT R2, R2, 0xf, RZ, 0xc0, !PT ;  /* 0x0000000f02027812 */ /* 0x000fe400078ec0ff */
[----:B------:R-:W-:Y:S02]  /*4160*/  LOP3.LUT R3, R3, 0xf, RZ, 0xc0, !PT ;  /* 0x0000000f03037812 */ /* 0x000fe400078ec0ff */
[----:B------:R-:W-:Y:S02]  /*4170*/  IADD3 R10, P1, P0, R2, R0, R80 ;  /* 0x00000000020a7210 */ /* 0x000fe4000783e050 */
[----:B------:R-:W-:Y:S02]  /*4180*/  IADD3 R2, -R12, 0x10, RZ ;  /* 0x000000100c027810 */ /* 0x000fe40007ffe1ff */
[----:B----4-:R-:W-:-:S02]  /*4190*/  IADD3.X R11, RZ, R4, R73, P1, P0 ;  /* 0x00000004ff0b7210 */ /* 0x010fc40000fe0449 */
[----:B------:R-:W-:Y:S02]  /*41a0*/  LOP3.LUT R2, R2, 0xf, RZ, 0xc0, !PT ;  /* 0x0000000f02027812 */ /* 0x000fe400078ec0ff */
[-C--:B------:R-:W-:Y:S02]  /*41b0*/  IADD3 R8, P5, P4, R3, R0.reuse, R79 ;  /* 0x0000000003087210 */ /* 0x080fe40007cbe04f */
[----:B------:R-:W-:Y:S02]  /*41c0*/  IADD3 R6, P3, P2, R2, R0, R81 ;  /* 0x0000000002067210 */ /* 0x000fe40007a7e051 */
[----:B------:R-:W-:Y:S02]  /*41d0*/  IADD3 R2, -R5, 0x10, RZ ;  /* 0x0000001005027810 */ /* 0x000fe40007ffe1ff */
[----:B------:R-:W-:Y:S02]  /*41e0*/  IADD3.X R7, RZ, R4, R75, P3, P2 ;  /* 0x00000004ff077210 */ /* 0x000fe40001fe444b */
[----:B------:R-:W-:-:S02]  /*41f0*/  LOP3.LUT R2, R2, 0xf, RZ, 0xc0, !PT ;  /* 0x0000000f02027812 */ /* 0x000fc400078ec0ff */
[----:B------:R-:W-:Y:S02]  /*4200*/  ISETP.NE.U32.AND P3, PT, R14, RZ, PT ;  /* 0x000000ff0e00720c */ /* 0x000fe40003f65070 */
[----:B------:R-:W-:Y:S02]  /*4210*/  IADD3 R2, P1, P0, R2, R0, R82 ;  /* 0x0000000002027210 */ /* 0x000fe4000783e052 */
[----:B------:R-:W-:Y:S02]  /*4220*/  ISETP.NE.U32.AND P2, PT, R13, RZ, PT ;  /* 0x000000ff0d00720c */ /* 0x000fe40003f45070 */
[----:B------:R-:W-:Y:S02]  /*4230*/  IADD3.X R3, RZ, R4, R76, P1, P0 ;  /* 0x00000004ff037210 */ /* 0x000fe40000fe044c */
[----:B------:R-:W-:Y:S02]  /*4240*/  ISETP.NE.U32.AND P1, PT, R12, RZ, PT ;  /* 0x000000ff0c00720c */ /* 0x000fe40003f25070 */
[----:B------:R-:W-:-:S02]  /*4250*/  ISETP.NE.U32.AND P0, PT, R5, RZ, PT ;  /* 0x000000ff0500720c */ /* 0x000fc40003f05070 */
[----:B------:R-:W-:Y:S01]  /*4260*/  IADD3.X R9, RZ, R4, R74, P5, P4 ;  /* 0x00000004ff097210 */ /* 0x000fe20002fe844a */
[----:B------:R-:W-:Y:S01]  /*4270*/  @!PT LDS RZ, [RZ] ;  /* 0x00000000fffff984 */ /* 0x000fe20000000800 */
[----:B------:R-:W-:Y:S01]  /*4280*/  @!PT LDS RZ, [RZ] ;  /* 0x00000000fffff984 */ /* 0x000fe20000000800 */
[----:B------:R-:W-:Y:S01]  /*4290*/  @!PT LDS RZ, [RZ] ;  /* 0x00000000fffff984 */ /* 0x000fe20000000800 */
[----:B--2---:R1:W-:Y:S04]  /*42a0*/  LDGSTS.E.BYPASS.LTC128B.128.ZFILL [R15+0x11100], [R10.64], P3 ;  /* 0x111000000a0f7fae */ /* 0x0043e80009941d46 */
[----:B------:R1:W-:Y:S04]  /*42b0*/  LDGSTS.E.BYPASS.LTC128B.128.ZFILL [R15+0x13100], [R8.64], P2 ;  /* 0x13100000080f7fae */ /* 0x0003e80009141d46 */
[----:B------:R1:W-:Y:S04]  /*42c0*/  LDGSTS.E.BYPASS.LTC128B.128.ZFILL [R15+0x15100], [R6.64], P1 ;  /* 0x15100000060f7fae */ /* 0x0003e80008941d46 */
[----:B------:R1:W-:Y:S02]  /*42d0*/  LDGSTS.E.BYPASS.LTC128B.128.ZFILL [R15+0x17100], [R2.64], P0 ;  /* 0x17100000020f7fae */ /* 0x0003e40008141d46 */
.L_x_4271:
[----:B-1----:R-:W-:Y:S05]  /*42e0*/  BSYNC B0 ;  /* 0x0000000000007941 */ /* 0x002fea0003800000 */
.L_x_4270:
[----:B------:R-:W2:Y:S04]  /*42f0*/  LDL R3, [R1+0xd4] ;  /* 0x0000d40001037983 */ /* 0x000ea80000100800 */
        /* <DEDUP_REMOVED lines=17> */
.L_x_4312:
        /* <DEDUP_REMOVED lines=50> */
[----:B-1----:R-:W-:Y:S02]  /*4730*/  FSEL R4, R55, -INF , P0 ;  /* 0xff80000037047808 */ /* 0x002fe40000000000 */
[----:B------:R-:W-:Y:S02]  /*4740*/  ISETP.GT.AND P0, PT, R0, 0x9, PT ;  /* 0x000000090000780c */ /* 0x000fe40003f04270 */
[----:B------:R-:W-:Y:S02]  /*4750*/  FSEL R7, R50, -INF , P2 ;  /* 0xff80000032077808 */ /* 0x000fe40001000000 */
[----:B------:R-:W-:Y:S02]  /*4760*/  FMNMX.FTZ R3, R5, R4, !PT ;  /* 0x0000000405037209 */ /* 0x000fe40007810000 */
[----:B------:R-:W-:-:S02]  /*4770*/  FSEL R6, R51, -INF , P0 ;  /* 0xff80000033067808 */ /* 0x000fc40000000000 */
[C---:B------:R-:W-:Y:S02]  /*4780*/  ISETP.GT.AND P1, PT, R0.reuse, 0x10, PT ;  /* 0x000000100000780c */ /* 0x040fe40003f24270 */
[----:B------:R-:W-:Y:S02]  /*4790*/  FMNMX.FTZ R3, R7, R3, !PT ;  /* 0x0000000307037209 */ /* 0x000fe40007810000 */
        /* <DEDUP_REMOVED lines=15> */
[----:B------:R-:W-:-:S02]  /*4890*/  FMNMX.FTZ R2, R86, R2, !PT ;  /* 0x0000000256027209 */ /* 0x000fc40007810000 */
[----:B------:R-:W-:Y:S02]  /*48a0*/  FSEL R78, R39, -INF , P0 ;  /* 0xff800000274e7808 */ /* 0x000fe40000000000 */
[C---:B------:R-:W-:Y:S02]  /*48b0*/  ISETP.GT.AND P1, PT, R0.reuse, 0x28, PT ;  /* 0x000000280000780c */ /* 0x040fe40003f24270 */
[----:B------:R-:W-:Y:S02]  /*48c0*/  FMNMX.FTZ R3, R79, R3, !PT ;  /* 0x000000034f037209 */ /* 0x000fe40007810000 */
[----:B------:R-:W-:Y:S02]  /*48d0*/  FMNMX.FTZ R2, R85, R2, !PT ;  /* 0x0000000255027209 */ /* 0x000fe40007810000 */
[----:B------:R-:W-:Y:S02]  /*48e0*/  ISETP.GT.AND P0, PT, R0, 0x29, PT ;  /* 0x000000290000780c */ /* 0x000fe40003f04270 */
[----:B------:R-:W-:-:S02]  /*48f0*/  FSEL R77, R34, -INF , P1 ;  /* 0xff800000224d7808 */ /* 0x000fc40000800000 */
[----:B------:R-:W-:Y:S02]  /*4900*/  FMNMX.FTZ R3, R78, R3, !PT ;  /* 0x000000034e037209 */ /* 0x000fe40007810000 */
[----:B------:R-:W-:Y:S02]  /*4910*/  FMNMX.FTZ R2, R84, R2, !PT ;  /* 0x0000000254027209 */ /* 0x000fe40007810000 */
[----:B------:R-:W-:Y:S02]  /*4920*/  FSEL R76, R35, -INF , P0 ;  /* 0xff800000234c7808 */ /* 0x000fe40000000000 */
[----:B------:R-:W-:Y:S02]  /*4930*/  ISETP.GT.AND P1, PT, R0, 0x30, PT ;  /* 0x000000300000780c */ /* 0x000fe40003f24270 */
[----:B------:R-:W-:Y:S02]  /*4940*/  FMNMX.FTZ R3, R77, R3, !PT ;  /* 0x000000034d037209 */ /* 0x000fe40007810000 */
[----:B------:R-:W-:-:S02]  /*4950*/  FMNMX.FTZ R2, R83, R2, !PT ;  /* 0x0000000253027209 */ /* 0x000fc40007810000 */
[----:B------:R-:W-:Y:S02]  /*4960*/  ISETP.GT.AND P0, PT, R0, 0x31, PT ;  /* 0x000000310000780c */ /* 0x000fe40003f04270 */
[----:B------:R-:W-:Y:S02]  /*4970*/  FSEL R75, R26, -INF , P1 ;  /* 0xff8000001a4b7808 */ /* 0x000fe40000800000 */
[----:B------:R-:W-:Y:S02]  /*4980*/  FMNMX.FTZ R3, R76, R3, !PT ;  /* 0x000000034c037209 */ /* 0x000fe40007810000 */
[----:B------:R-:W-:Y:S02]  /*4990*/  FMNMX.FTZ R2, R82, R2, !PT ;  /* 0x0000000252027209 */ /* 0x000fe40007810000 */
[----:B------:R-:W-:Y:S02]  /*49a0*/  FSEL R74, R27, -INF , P0 ;  /* 0xff8000001b4a7808 */ /* 0x000fe40000000000 */
[----:B------:R-:W-:-:S02]  /*49b0*/  ISETP.GT.AND P1, PT, R0, 0x38, PT ;  /* 0x000000380000780c */ /* 0x000fc40003f24270 */
        /* <DEDUP_REMOVED lines=15> */
[----:B-1----:R-:W-:-:S03]  /*4ab0*/  FMNMX.FTZ R133, R0, R133, !PT ;  /* 0x0000008500857209 */ /* 0x002fc60007810000 */
.L_x_4313:
[----:B------:R-:W4:Y:S04]  /*4ac0*/  LDL R92, [R1] ;  /* 0x00000000015c7983 */ /* 0x000f280000100800 */
[----:B------:R-:W5:Y:S04]  /*4ad0*/  LDL R56, [R1+0x3c] ;  /* 0x00003c0001387983 */ /* 0x000f680000100800 */
[----:B--2---:R-:W2:Y:S01]  /*4ae0*/  LDL R93, [R1+0x4] ;  /* 0x00000400015d7983 */ /* 0x004ea20000100800 */
[C---:B------:R-:W-:Y:S01]  /*4af0*/  FMUL.FTZ R2, R133.reuse, c[0x0][0x2d0] ;  /* 0x0000b40085027a20 */ /* 0x040fe20000410000 */
[----:B------:R-:W-:-:S02]  /*4b00*/  FSETP.NEU.FTZ.AND P0, PT, R133, -INF , PT ;  /* 0xff8000008500780b */ /* 0x000fc40003f1d000 */
[----:B---3--:R-:W-:Y:S02]  /*4b10*/  FMNMX.FTZ R16, R3, R16, !PT ;  /* 0x0000001003107209 */ /* 0x008fe40007810000 */
[----:B------:R-:W-:Y:S02]  /*4b20*/  FSEL R2, R2, RZ, P0 ;  /* 0x000000ff02027208 */ /* 0x000fe40000000000 */
[C---:B------:R-:W-:Y:S01]  /*4b30*/  FSETP.NEU.FTZ.AND P0, PT, R16.reuse, -INF , PT ;  /* 0xff8000001000780b */ /* 0x040fe20003f1d000 */
[----:B------:R-:W-:Y:S02]  /*4b40*/  FMUL.FTZ R0, R16, c[0x0][0x2d0] ;  /* 0x0000b40010007a20 */ /* 0x000fe40000410000 */
[----:B------:R-:W-:-:S03]  /*4b50*/  FFMA.FTZ R3, R14, c[0x0][0x2d0], -R2 ;  /* 0x0000b4000e037a23 */ /* 0x000fc60000010802 */
[----:B------:R-:W-:Y:S01]  /*4b60*/  FSEL R0, R0, RZ, P0 ;  /* 0x000000ff00007208 */ /* 0x000fe20000000000 */
[----:B------:R1:W-:Y:S02]  /*4b70*/  MUFU.EX2 R117, R3 ;  /* 0x0000000300757308 */ /* 0x0003e40000000800 */
[----:B-1----:R-:W-:-:S06]  /*4b80*/  FFMA.FTZ R3, R15, c[0x0][0x2d0], -R2 ;  /* 0x0000b4000f037a23 */ /* 0x002fcc0000010802 */
[----:B------:R1:W3:Y:S01]  /*4b90*/  MUFU.EX2 R122, R3 ;  /* 0x00000003007a7308 */ /* 0x0002e20000000800 */
[----:B------:R-:W-:Y:S01]  /*4ba0*/  WARPSYNC 0xffffffff ;  /* 0xffffffff00007948 */ /* 0x000fe20003800000 */
[----:B------:R-:W3:Y:S01]  /*4bb0*/  LDSM.16.MT88.4 R24, [R251] ;  /* 0x00000000fb18783b */ /* 0x000ee20000004200 */
[----:B------:R-:W-:Y:S02]  /*4bc0*/  FFMA.FTZ R5, R5, c[0x0][0x2d0], -R0 ;  /* 0x0000b40005057a23 */ /* 0x000fe40000010800 */
[----:B------:R-:W-:Y:S01]  /*4bd0*/  FFMA.FTZ R13, R13, c[0x0][0x2d0], -R2 ;  /* 0x0000b4000d0d7a23 */ /* 0x000fe20000010802 */
[----:B------:R-:W-:Y:S01]  /*4be0*/  LDSM.16.MT88.4 R44, [R251+0x800] ;  /* 0x00080000fb2c783b */ /* 0x000fe20000004200 */
[----:B-1----:R-:W-:Y:S02]  /*4bf0*/  FFMA.FTZ R3, R4, c[0x0][0x2d0], -R0 ;  /* 0x0000b40004037a23 */ /* 0x002fe40000010800 */
[----:B------:R-:W-:Y:S01]  /*4c00*/  FFMA.FTZ R12, R12, c[0x0][0x2d0], -R2 ;  /* 0x0000b4000c0c7a23 */ /* 0x000fe20000010802 */
[----:B---3--:R-:W-:Y:S01]  /*4c10*/  F2FP.PACK_AB R14, R122, R117 ;  /* 0x000000757a0e723e */ /* 0x008fe200000000ff */
[----:B------:R1:W-:Y:S01]  /*4c20*/  MUFU.EX2 R119, R3 ;  /* 0x0000000300777308 */ /* 0x0003e20000000800 */
[----:B------:R-:W-:Y:S04]  /*4c30*/  LDSM.16.MT88.4 R32, [R252+0x800] ;  /* 0x00080000fc20783b */ /* 0x000fe80000004200 */
[----:B------:R-:W-:Y:S04]  /*4c40*/  LDSM.16.MT88.4 R60, [R252+0x2800] ;  /* 0x00280000fc3c783b */ /* 0x000fe80000004200 */
[----:B------:R-:W-:Y:S01]  /*4c50*/  LDSM.16.MT88.4 R68, [R251+0x4000] ;  /* 0x00400000fb44783b */ /* 0x000fe20000004200 */
[----:B-1----:R-:W-:-:S04]  /*4c60*/  FFMA.FTZ R3, R7, c[0x0][0x2d0], -R0 ;  /* 0x0000b40007037a23 */ /* 0x002fc80000010800 */
[----:B------:R1:W-:Y:S02]  /*4c70*/  MUFU.EX2 R128, R3 ;  /* 0x0000000300807308 */ /* 0x0003e40000000800 */
[----:B-1----:R-:W-:-:S06]  /*4c80*/  FFMA.FTZ R3, R6, c[0x0][0x2d0], -R0 ;  /* 0x0000b40006037a23 */ /* 0x002fcc0000010800 */
[----:B------:R1:W-:Y:S02]  /*4c90*/  MUFU.EX2 R129, R3 ;  /* 0x0000000300817308 */ /* 0x0003e40000000800 */
[----:B-1----:R-:W-:-:S06]  /*4ca0*/  FFMA.FTZ R3, R17, c[0x0][0x2d0], -R2 ;  /* 0x0000b40011037a23 */ /* 0x002fcc0000010802 */
[----:B------:R1:W-:Y:S08]  /*4cb0*/  MUFU.EX2 R121, R3 ;  /* 0x0000000300797308 */ /* 0x0003f00000000800 */
[----:B------:R3:W-:Y:S01]  /*4cc0*/  MUFU.EX2 R120, R5 ;  /* 0x0000000500787308 */ /* 0x0007e20000000800 */
[----:B-1----:R-:W-:-:S07]  /*4cd0*/  FFMA.FTZ R3, R18, c[0x0][0x2d0], -R2 ;  /* 0x0000b40012037a23 */ /* 0x002fce0000010802 */
[----:B------:R1:W-:Y:S01]  /*4ce0*/  MUFU.EX2 R130, R3 ;  /* 0x0000000300827308 */ /* 0x0003e20000000800 */
[----:B---3--:R-:W-:Y:S07]  /*4cf0*/  LDSM.16.MT88.4 R4, [R252] ;  /* 0x00000000fc04783b */ /* 0x008fee0000004200 */
[----:B------:R-:W-:Y:S01]  /*4d00*/  MUFU.EX2 R118, R13 ;  /* 0x0000000d00767308 */ /* 0x000fe20000000800 */
[----:B-1----:R-:W-:-:S07]  /*4d10*/  FFMA.FTZ R3, R19, c[0x0][0x2d0], -R2 ;  /* 0x0000b40013037a23 */ /* 0x002fce0000010802 */
[----:B------:R-:W1:Y:S08]  /*4d20*/  MUFU.EX2 R116, R12 ;  /* 0x0000000c00747308 */ /* 0x000e700000000800 */
[----:B------:R3:W-:Y:S02]  /*4d30*/  MUFU.EX2 R134, R3 ;  /* 0x0000000300867308 */ /* 0x0007e40000000800 */
[----:B---3--:R-:W-:-:S06]  /*4d40*/  FFMA.FTZ R3, R28, c[0x0][0x2d0], -R2 ;  /* 0x0000b4001c037a23 */ /* 0x008fcc0000010802 */
[----:B------:R3:W2:Y:S01]  /*4d50*/  MUFU.EX2 R96, R3 ;  /* 0x0000000300607308 */ /* 0x0006a20000000800 */
[----:B-1----:R-:W-:Y:S02]  /*4d60*/  F2FP.PACK_AB R12, R116, R118 ;  /* 0x00000076740c723e */ /* 0x002fe400000000ff */
[----:B------:R-:W-:Y:S02]  /*4d70*/  F2FP.PACK_AB R13, R119, R120 ;  /* 0x00000078770d723e */ /* 0x000fe400000000ff */
[----:B------:R-:W-:Y:S01]  /*4d80*/  F2FP.PACK_AB R15, R129, R128 ;  /* 0x00000080810f723e */ /* 0x000fe200000000ff */
[----:B---3--:R-:W-:-:S04]  /*4d90*/  FFMA.FTZ R3, R11, c[0x0][0x2d0], -R0 ;  /* 0x0000b4000b037a23 */ /* 0x008fc80000010800 */
[----:B------:R1:W-:Y:S02]  /*4da0*/  MUFU.EX2 R123, R3 ;  /* 0x00000003007b7308 */ /* 0x0003e40000000800 */
[----:B------:R-:W-:Y:S01]  /*4db0*/  HMMA.16816.F32 R48, R12, R26, RZ ;  /* 0x0000001a0c30723c */ /* 0x000fe200000018ff */
[----:B-1----:R-:W-:-:S05]  /*4dc0*/  FFMA.FTZ R3, R10, c[0x0][0x2d0], -R0 ;  /* 0x0000b4000a037a23 */ /* 0x002fca0000010800 */
[----:B------:R1:W3:Y:S02]  /*4dd0*/  MUFU.EX2 R131, R3 ;  /* 0x0000000300837308 */ /* 0x0002e40000000800 */
[----:B------:R-:W-:Y:S01]  /*4de0*/  HMMA.16816.F32 R52, R12, R24, RZ ;  /* 0x000000180c34723c */ /* 0x000fe200000018ff */
[----:B-1----:R-:W-:-:S05]  /*4df0*/  FFMA.FTZ R3, R9, c[0x0][0x2d0], -R0 ;  /* 0x0000b40009037a23 */ /* 0x002fca0000010800 */
[----:B------:R1:W-:Y:S02]  /*4e00*/  MUFU.EX2 R135, R3 ;  /* 0x0000000300877308 */ /* 0x0003e40000000800 */
[----:B-1----:R-:W-:Y:S01]  /*4e10*/  FFMA.FTZ R3, R8, c[0x0][0x2d0], -R0 ;  /* 0x0000b40008037a23 */ /* 0x002fe20000010800 */
[----:B----4-:R-:W1:Y:S04]  /*4e20*/  LDSM.16.MT88.4 R20, [R92] ;  /* 0x000000005c14783b */ /* 0x010e680000004200 */
[----:B------:R-:W4:Y:S01]  /*4e30*/  LDSM.16.MT88.4 R40, [R92+0x800] ;  /* 0x000800005c28783b */ /* 0x000f220000004200 */
[----:B------:R-:W3:Y:S03]  /*4e40*/  MUFU.EX2 R132, R3 ;  /* 0x0000000300847308 */ /* 0x000ee60000000800 */
[----:B-----5:R-:W5:Y:S01]  /*4e50*/  LDSM.16.MT88.4 R24, [R56] ;  /* 0x000000003818783b */ /* 0x020f620000004200 */
[----:B------:R-:W-:-:S02]  /*4e60*/  F2FP.PACK_AB R8, R130, R121 ;  /* 0x000000798208723e */ /* 0x000fc400000000ff */
[----:B--2---:R-:W-:Y:S01]  /*4e70*/  F2FP.PACK_AB R10, R96, R134 ;  /* 0x00000086600a723e */ /* 0x004fe200000000ff */
[----:B------:R-:W2:Y:S01]  /*4e80*/  LDSM.16.MT88.4 R56, [R251+0x2000] ;  /* 0x00200000fb38783b */ /* 0x000ea20000004200 */
[----:B---3--:R-:W-:-:S03]  /*4e90*/  F2FP.PACK_AB R9, R131, R123 ;  /* 0x0000007b8309723e */ /* 0x008fc600000000ff */
[----:B------:R-:W-:Y:S01]  /*4ea0*/  LDSM.16.MT88.4 R64, [R92+0x2000] ;  /* 0x002000005c40783b */ /* 0x000fe20000004200 */
[----:B------:R-:W-:Y:S01]  /*4eb0*/  F2FP.PACK_AB R11, R132, R135 ;  /* 0x00000087840b723e */ /* 0x000fe200000000ff */
[C---:B-1----:R-:W-:Y:S08]  /*4ec0*/  HMMA.16816.F32 R28, R12.reuse, R22, RZ ;  /* 0x000000160c1c723c */ /* 0x042ff000000018ff */
[C---:B------:R-:W-:Y:S08]  /*4ed0*/  HMMA.16816.F32 R36, R12.reuse, R20, RZ ;  /* 0x000000140c24723c */ /* 0x040ff000000018ff */
[C---:B------:R-:W-:Y:S08]  /*4ee0*/  HMMA.16816.F32 R20, R12.reuse, R4, RZ ;  /* 0x000000040c14723c */ /* 0x040ff000000018ff */
[----:B------:R-:W-:Y:S08]  /*4ef0*/  HMMA.16816.F32 R4, R12, R6, RZ ;  /* 0x000000060c04723c */ /* 0x000ff000000018ff */
[C---:B------:R-:W-:Y:S08]  /*4f00*/  HMMA.16816.F32 R48, R8.reuse, R46, R48 ;  /* 0x0000002e0830723c */ /* 0x040ff00000001830 */
[C---:B------:R-:W-:Y:S01]  /*4f10*/  HMMA.16816.F32 R164, R8.reuse, R44, R52 ;  /* 0x0000002c08a4723c */ /* 0x040fe20000001834 */
[----:B------:R-:W1:Y:S07]  /*4f20*/  LDSM.16.MT88.4 R52, [R93+0x800] ;  /* 0x000800005d34783b */ /* 0x000e6e0000004200 */
[C---:B----4-:R-:W-:Y:S08]  /*4f30*/  HMMA.16816.F32 R28, R8.reuse, R42, R28 ;  /* 0x0000002a081c723c */ /* 0x050ff0000000181c */
[----:B------:R-:W-:Y:S01]  /*4f40*/  HMMA.16816.F32 R148, R8, R32, R20 ;  /* 0x000000200894723c */ /* 0x000fe20000001814 */
[----:B------:R-:W-:-:S07]  /*4f50*/  MOV R98, R51 ;  /* 0x0000003300627202 */ /* 0x000fce0000000f00 */
[----:B------:R-:W-:Y:S01]  /*4f60*/  HMMA.16816.F32 R4, R8, R34, R4 ;  /* 0x000000220804723c */ /* 0x000fe20000001804 */
[----:B------:R-:W-:Y:S01]  /*4f70*/  MOV R97, R48 ;  /* 0x0000003000617202 */ /* 0x000fe20000000f00 */
[----:B------:R-:W-:-:S06]  /*4f80*/  IMAD.MOV.U32 R94, RZ, RZ, R49 ;  /* 0x000000ffff5e7224 */ /* 0x000fcc00078e0031 */
[----:B-----5:R-:W-:Y:S01]  /*4f90*/  HMMA.16816.F32 R32, R12, R26, RZ ;  /* 0x0000001a0c20723c */ /* 0x020fe200000018ff */
[----:B------:R-:W-:Y:S02]  /*4fa0*/  MOV R95, R50 ;  /* 0x00000032005f7202 */ /* 0x000fe40000000f00 */
[----:B------:R-:W3:Y:S05]  /*4fb0*/  LDSM.16.MT88.4 R48, [R252+0x2000] ;  /* 0x00200000fc30783b */ /* 0x000eea0000004200 */
[----:B------:R-:W-:Y:S01]  /*4fc0*/  HMMA.16816.F32 R156, R8, R40, R36 ;  /* 0x00000028089c723c */ /* 0x000fe20000001824 */
[----:B------:R-:W4:Y:S01]  /*4fd0*/  LDSM.16.MT88.4 R40, [R251+0x2800] ;  /* 0x00280000fb28783b */ /* 0x000f220000004200 */
[----:B------:R-:W-:Y:S01]  /*4fe0*/  MOV R91, R31 ;  /* 0x0000001f005b7202 */ /* 0x000fe20000000f00 */
[----:B------:R-:W-:Y:S01]  /*4ff0*/  IMAD.MOV.U32 R88, RZ, RZ, R29 ;  /* 0x000000ffff587224 */ /* 0x000fe200078e001d */
[----:B------:R-:W-:Y:S01]  /*5000*/  MOV R90, R28 ;  /* 0x0000001c005a7202 */ /* 0x000fe20000000f00 */
[----:B------:R-:W5:Y:S01]  /*5010*/  LDSM.16.MT88.4 R36, [R92+0x2800] ;  /* 0x002800005c24783b */ /* 0x000f620000004200 */
[----:B------:R-:W-:-:S02]  /*5020*/  MOV R89, R30 ;  /* 0x0000001e00597202 */ /* 0x000fc40000000f00 */
[C---:B------:R-:W-:Y:S08]  /*5030*/  HMMA.16816.F32 R44, R12.reuse, R24, RZ ;  /* 0x000000180c2c723c */ /* 0x040ff000000018ff */
[C---:B--2---:R-:W-:Y:S08]  /*5040*/  HMMA.16816.F32 R28, R12.reuse, R56, RZ ;  /* 0x000000380c1c723c */ /* 0x044ff000000018ff */
[----:B------:R-:W-:Y:S01]  /*5050*/  HMMA.16816.F32 R24, R12, R58, RZ ;  /* 0x0000003a0c18723c */ /* 0x000fe200000018ff */
[----:B------:R-:W2:Y:S01]  /*5060*/  LDSM.16.MT88.4 R56, [R93+0x2000] ;  /* 0x002000005d38783b */ /* 0x000ea20000004200 */
[----:B------:R-:W-:-:S06]  /*5070*/  MOV R19, R4 ;  /* 0x0000000400137202 */ /* 0x000fcc0000000f00 */
[----:B-1----:R-:W-:Y:S01]  /*5080*/  HMMA.16816.F32 R100, R8, R54, R32 ;  /* 0x000000360864723c */ /* 0x002fe20000001820 */
[----:B------:R-:W-:Y:S01]  /*5090*/  MOV R18, R6 ;  /* 0x0000000600127202 */ /* 0x000fe20000000f00 */
[----:B------:R-:W-:Y:S01]  /*50a0*/  IMAD.MOV.U32 R3, RZ, RZ, R5 ;  /* 0x000000ffff037224 */ /* 0x000fe200078e0005 */
[----:B------:R-:W-:-:S05]  /*50b0*/  MOV R17, R7 ;  /* 0x0000000700117202 */ /* 0x000fca0000000f00 */
[C---:B------:R-:W-:Y:S08]  /*50c0*/  HMMA.16816.F32 R4, R12.reuse, R66, RZ ;  /* 0x000000420c04723c */ /* 0x040ff000000018ff */
[----:B------:R-:W-:Y:S01]  /*50d0*/  HMMA.16816.F32 R20, R12, R64, RZ ;  /* 0x000000400c14723c */ /* 0x000fe200000018ff */
[----:B------:R-:W1:Y:S07]  /*50e0*/  LDSM.16.MT88.4 R64, [R93+0x2800] ;  /* 0x002800005d40783b */ /* 0x000e6e0000004200 */
[----:B------:R-:W-:Y:S01]  /*50f0*/  HMMA.16816.F32 R140, R8, R52, R44 ;  /* 0x00000034088c723c */ /* 0x000fe2000000182c */
[----:B------:R-:W-:-:S02]  /*5100*/  MOV R33, R102 ;  /* 0x0000006600217202 */ /* 0x000fc40000000f00 */
[----:B------:R-:W-:-:S05]  /*5110*/  MOV R32, R101 ;  /* 0x0000006500207202 */ /* 0x000fca0000000f00 */
[----:B---3--:R-:W-:Y:S07]  /*5120*/  HMMA.16816.F32 R44, R12, R48, RZ ;  /* 0x000000300c2c723c */ /* 0x008fee00000018ff */
[----:B------:R-:W-:Y:S01]  /*5130*/  MOV R49, R103 ;  /* 0x0000006700317202 */ /* 0x000fe20000000f00 */
[----:B------:R-:W-:Y:S02]  /*5140*/  IMAD.MOV.U32 R48, RZ, RZ, R100 ;  /* 0x000000ffff307224 */ /* 0x000fe400078e0064 */
[C---:B----4-:R-:W-:Y:S08]  /*5150*/  HMMA.16816.F32 R100, R8.reuse, R42, R24 ;  /* 0x0000002a0864723c */ /* 0x050ff00000001818 */
[----:B-----5:R-:W-:Y:S08]  /*5160*/  HMMA.16816.F32 R188, R8, R38, R4 ;  /* 0x0000002608bc723c */ /* 0x020ff00000001804 */
[----:B--2---:R-:W-:Y:S08]  /*5170*/  HMMA.16816.F32 R4, R12, R56, RZ ;  /* 0x000000380c04723c */ /* 0x004ff000000018ff */
[C---:B------:R-:W-:Y:S08]  /*5180*/  HMMA.16816.F32 R184, R8.reuse, R36, R20 ;  /* 0x0000002408b8723c */ /* 0x040ff00000001814 */
[----:B------:R-:W-:Y:S01]  /*5190*/  HMMA.16816.F32 R52, R8, R40, R28 ;  /* 0x000000280834723c */ /* 0x000fe2000000181c */
[----:B------:R-:W2:Y:S01]  /*51a0*/  LDSM.16.MT88.4 R40, [R251+0x4800] ;  /* 0x00480000fb28783b */ /* 0x000ea20000004200 */
[----:B------:R-:W-:Y:S01]  /*51b0*/  MOV R26, R102 ;  /* 0x00000066001a7202 */ /* 0x000fe20000000f00 */
[----:B------:R-:W-:Y:S01]  /*51c0*/  IMAD.MOV.U32 R24, RZ, RZ, R101 ;  /* 0x000000ffff187224 */ /* 0x000fe200078e0065 */
[----:B------:R-:W-:Y:S01]  /*51d0*/  MOV R27, R100 ;  /* 0x00000064001b7202 */ /* 0x000fe20000000f00 */
[----:B------:R-:W-:Y:S03]  /*51e0*/  LDSM.16.MT88.4 R28, [R92+0x4800] ;  /* 0x004800005c1c783b */ /* 0x000fe60000004200 */
[----:B------:R-:W-:Y:S01]  /*51f0*/  HMMA.16816.F32 R20, R12, R50, RZ ;  /* 0x000000320c14723c */ /* 0x000fe200000018ff */
[----:B------:R-:W-:Y:S01]  /*5200*/  MOV R25, R103 ;  /* 0x0000006700197202 */ /* 0x000fe20000000f00 */
[----:B------:R-:W-:Y:S05]  /*5210*/  LDSM.16.MT88.4 R36, [R252+0x4000] ;  /* 0x00400000fc24783b */ /* 0x000fea0000004200 */
[----:B------:R-:W-:-:S02]  /*5220*/  MOV R51, R33 ;  /* 0x0000002100337202 */ /* 0x000fc40000000f00 */
[----:B------:R-:W-:Y:S02]  /*5230*/  MOV R50, R32 ;  /* 0x0000002000327202 */ /* 0x000fe40000000f00 */
[----:B------:R-:W3:Y:S01]  /*5240*/  LDSM.16.MT88.4 R32, [R92+0x4000] ;  /* 0x004000005c20783b */ /* 0x000ee20000004200 */
[----:B------:R-:W-:Y:S01]  /*5250*/  HMMA.16816.F32 R160, R8, R60, R44 ;  /* 0x0000003c08a0723c */ /* 0x000fe2000000182c */
[----:B------:R-:W-:Y:S02]  /*5260*/  MOV R56, R27 ;  /* 0x0000001b00387202 */ /* 0x000fe40000000f00 */
[----:B------:R-:W-:-:S04]  /*5270*/  MOV R57, R24 ;  /* 0x0000001800397202 */ /* 0x000fc80000000f00 */
[----:B------:R-:W-:Y:S01]  /*5280*/  IMAD.MOV.U32 R60, RZ, RZ, R26 ;  /* 0x000000ffff3c7224 */ /* 0x000fe200078e001a */
[----:B------:R-:W-:Y:S01]  /*5290*/  MOV R61, R25 ;  /* 0x00000019003d7202 */ /* 0x000fe20000000f00 */
[----:B-1----:R-:W-:Y:S08]  /*52a0*/  HMMA.16816.F32 R144, R8, R64, R4 ;  /* 0x000000400890723c */ /* 0x002ff00000001804 */
[C---:B------:R-:W-:Y:S08]  /*52b0*/  HMMA.16816.F32 R24, R12.reuse, R58, RZ ;  /* 0x0000003a0c18723c */ /* 0x040ff000000018ff */
[----:B------:R-:W-:Y:S01]  /*52c0*/  HMMA.16816.F32 R4, R12, R68, RZ ;  /* 0x000000440c04723c */ /* 0x000fe200000018ff */
[----:B------:R-:W-:-:S02]  /*52d0*/  MOV R64, R91 ;  /* 0x0000005b00407202 */ /* 0x000fc40000000f00 */
[----:B------:R-:W-:-:S05]  /*52e0*/  MOV R65, R90 ;  /* 0x0000005a00417202 */ /* 0x000fca0000000f00 */
[C---:B------:R-:W-:Y:S08]  /*52f0*/  HMMA.16816.F32 R152, R8.reuse, R62, R20 ;  /* 0x0000003e0898723c */ /* 0x040ff00000001814 */
[----:B------:R-:W-:Y:S07]  /*5300*/  HMMA.16816.F32 R136, R8, R66, R24 ;  /* 0x000000420888723c */ /* 0x000fee0000001818 */
[----:B------:R-:W-:Y:S01]  /*5310*/  MOV R67, R89 ;  /* 0x0000005900437202 */ /* 0x000fe20000000f00 */
[----:B------:R-:W-:Y:S01]  /*5320*/  IMAD.MOV.U32 R66, RZ, RZ, R88 ;  /* 0x000000ffff427224 */ /* 0x000fe200078e0058 */
[----:B------:R-:W-:Y:S08]  /*5330*/  HMMA.16816.F32 R24, R12, R70, RZ ;  /* 0x000000460c18723c */ /* 0x000ff000000018ff */
[----:B--2---:R-:W-:Y:S08]  /*5340*/  HMMA.16816.F32 R88, R8, R40, R4 ;  /* 0x000000280858723c */ /* 0x004ff00000001804 */
[C---:B---3--:R-:W-:Y:S08]  /*5350*/  HMMA.16816.F32 R20, R12.reuse, R32, RZ ;  /* 0x000000200c14723c */ /* 0x048ff000000018ff */
[----:B------:R-:W-:Y:S01]  /*5360*/  HMMA.16816.F32 R4, R12, R34, RZ ;  /* 0x000000220c04723c */ /* 0x000fe200000018ff */
[----:B------:R-:W-:-:S05]  /*5370*/  IMAD.MOV.U32 R70, RZ, RZ, R93 ;  /* 0x000000ffff467224 */ /* 0x000fca00078e005d */
[----:B------:R-:W1:Y:S01]  /*5380*/  LDSM.16.MT88.4 R44, [R70+0x4000] ;  /* 0x00400000462c783b */ /* 0x000e620000004200 */
[----:B------:R-:W-:Y:S01]  /*5390*/  IMAD.MOV.U32 R63, RZ, RZ, R95 ;  /* 0x000000ffff3f7224 */ /* 0x000fe200078e005f */
[----:B------:R-:W-:Y:S02]  /*53a0*/  MOV R62, R94 ;  /* 0x0000005e003e7202 */ /* 0x000fe40000000f00 */
[----:B------:R-:W-:Y:S01]  /*53b0*/  MOV R71, R92 ;  /* 0x0000005c00477202 */ /* 0x000fe20000000f00 */
[----:B------:R-:W-:Y:S01]  /*53c0*/  LDSM.16.MT88.4 R32, [R70+0x4800] ;  /* 0x004800004620783b */ /* 0x000fe20000004200 */
[----:B------:R-:W-:Y:S01]  /*53d0*/  HMMA.16816.F32 R92, R8, R42, R24 ;  /* 0x0000002a085c723c */ /* 0x000fe20000001818 */
[----:B------:R-:W-:Y:S02]  /*53e0*/  MOV R58, R98 ;  /* 0x00000062003a7202 */ /* 0x000fe40000000f00 */
[----:B------:R-:W-:-:S04]  /*53f0*/  MOV R59, R97 ;  /* 0x00000061003b7202 */ /* 0x000fc80000000f00 */
[----:B------:R-:W-:Y:S02]  /*5400*/  MOV R43, R96 ;  /* 0x00000060002b7202 */ /* 0x000fe40000000f00 */
[C---:B------:R-:W-:Y:S08]  /*5410*/  HMMA.16816.F32 R96, R8.reuse, R28, R20 ;  /* 0x0000001c0860723c */ /* 0x040ff00000001814 */
[----:B------:R-:W-:Y:S01]  /*5420*/  HMMA.16816.F32 R100, R8, R30, R4 ;  /* 0x0000001e0864723c */ /* 0x000fe20000001804 */
[----:B------:R-:W2:Y:S07]  /*5430*/  LDSM.16.MT88.4 R28, [R252+0x4800] ;  /* 0x00480000fc1c783b */ /* 0x000eae0000004200 */
[C---:B------:R-:W-:Y:S08]  /*5440*/  HMMA.16816.F32 R24, R12.reuse, R36, RZ ;  /* 0x000000240c18723c */ /* 0x040ff000000018ff */
[C---:B-1----:R-:W-:Y:S08]  /*5450*/  HMMA.16816.F32 R4, R12.reuse, R44, RZ ;  /* 0x0000002c0c04723c */ /* 0x042ff000000018ff */
[----:B------:R-:W-:Y:S08]  /*5460*/  HMMA.16816.F32 R20, R12, R38, RZ ;  /* 0x000000260c14723c */ /* 0x000ff000000018ff */
[C---:B--2---:R-:W-:Y:S01]  /*5470*/  HMMA.16816.F32 R104, R8.reuse, R28, R24 ;  /* 0x0000001c0868723c */ /* 0x044fe20000001818 */
[----:B------:R-:W1:Y:S07]  /*5480*/  LDSM.16.MT88.4 R24, [R251+0x6000] ;  /* 0x00600000fb18783b */ /* 0x000e6e0000004200 */
[----:B------:R-:W-:Y:S08]  /*5490*/  HMMA.16816.F32 R112, R8, R32, R4 ;  /* 0x000000200870723c */ /* 0x000ff00000001804 */
[----:B------:R-:W-:Y:S08]  /*54a0*/  HMMA.16816.F32 R4, R12, R46, RZ ;  /* 0x0000002e0c04723c */ /* 0x000ff000000018ff */
[C---:B------:R-:W-:Y:S01]  /*54b0*/  HMMA.16816.F32 R108, R8.reuse, R30, R20 ;  /* 0x0000001e086c723c */ /* 0x040fe20000001814 */
[----:B------:R-:W2:Y:S11]  /*54c0*/  LDSM.16.MT88.4 R20, [R251+0x6800] ;  /* 0x00680000fb14783b */ /* 0x000eb60000004200 */
[----:B------:R-:W-:Y:S04]  /*54d0*/  @!UPT UIADD3 URZ, URZ, URZ, URZ ;  /* 0x0000003f3f3ff290 */ /* 0x000fe8000fffe03f */
[----:B------:R-:W-:Y:S08]  /*54e0*/  HMMA.16816.F32 R180, R8, R34, R4 ;  /* 0x0000002208b4723c */ /* 0x000ff00000001804 */
[----:B-1----:R-:W-:Y:S11]  /*54f0*/  HMMA.16816.F32 R4, R12, R24, RZ ;  /* 0x000000180c04723c */ /* 0x002ff600000018ff */
[----:B------:R-:W-:Y:S11]  /*5500*/  @!UPT UIADD3 URZ, URZ, URZ, URZ ;  /* 0x0000003f3f3ff290 */ /* 0x000ff6000fffe03f */
[----:B------:R-:W-:Y:S02]  /*5510*/  @!UPT UIADD3 URZ, URZ, URZ, URZ ;  /* 0x0000003f3f3ff290 */ /* 0x000fe4000fffe03f */
[----:B--2---:R-:W-:Y:S08]  /*5520*/  HMMA.16816.F32 R176, R8, R20, R4 ;  /* 0x0000001408b0723c */ /* 0x004ff00000001804 */
[----:B------:R-:W-:Y:S01]  /*5530*/  HMMA.16816.F32 R4, R12, R26, RZ ;  /* 0x0000001a0c04723c */ /* 0x000fe200000018ff */
[----:B------:R-:W-:Y:S01]  /*5540*/  MOV R69, R3 ;  /* 0x0000000300457202 */ /* 0x000fe20000000f00 */
[----:B------:R-:W-:Y:S11]  /*5550*/  LDSM.16.MT88.4 R24, [R71+0x6800] ;  /* 0x006800004718783b */ /* 0x000ff60000004200 */
[----:B------:R-:W-:Y:S11]  /*5560*/  @!UPT UIADD3 URZ, URZ, URZ, URZ ;  /* 0x0000003f3f3ff290 */ /* 0x000ff6000fffe03f */
[----:B------:R-:W-:Y:S01]  /*5570*/  HMMA.16816.F32 R124, R8, R22, R4 ;  /* 0x00000016087c723c */ /* 0x000fe20000001804 */
[----:B------:R-:W1:Y:S01]  /*5580*/  LDSM.16.MT88.4 R20, [R71+0x6000] ;  /* 0x006000004714783b */ /* 0x000e620000004200 */
[----:B------:R-:W-:Y:S01]  /*5590*/  FADD.FTZ R3, R118, R116 ;  /* 0x0000007476037221 */ /* 0x000fe20000010000 */
[----:B------:R-:W-:Y:S01]  /*55a0*/  MOV R41, R17 ;  /* 0x0000001100297202 */ /* 0x000fe20000000f00 */
[----:B------:R-:W-:Y:S02]  /*55b0*/  FADD.FTZ R17, R120, R119 ;  /* 0x0000007778117221 */ /* 0x000fe40000010000 */
[----:B------:R-:W-:Y:S02]  /*55c0*/  FADD.FTZ R3, R117, R3 ;  /* 0x0000000375037221 */ /* 0x000fe40000010000 */
[----:B------:R-:W-:Y:S02]  /*55d0*/  FADD.FTZ R4, R128, R17 ;  /* 0x0000001180047221 */ /* 0x000fe40000010000 */
[----:B------:R-:W-:Y:S01]  /*55e0*/  FADD.FTZ R3, R122, R3 ;  /* 0x000000037a037221 */ /* 0x000fe20000010000 */
[----:B------:R-:W-:Y:S01]  /*55f0*/  MOV R68, R19 ;  /* 0x0000001300447202 */ /* 0x000fe20000000f00 */
[----:B------:R-:W-:-:S02]  /*5600*/  FADD.FTZ R4, R129, R4 ;  /* 0x0000000481047221 */ /* 0x000fc40000010000 */
[----:B------:R-:W-:Y:S01]  /*5610*/  FADD.FTZ R3, R121, R3 ;  /* 0x0000000379037221 */ /* 0x000fe20000010000 */
[----:B------:R-:W-:Y:S01]  /*5620*/  MOV R40, R18 ;  /* 0x0000001200287202 */ /* 0x000fe20000000f00 */
[--C-:B------:R-:W-:Y:S02]  /*5630*/  FFMA.FTZ R18, R87, c[0x0][0x2d0], -R2.reuse ;  /* 0x0000b40057127a23 */ /* 0x100fe40000010802 */
[--C-:B------:R-:W-:Y:S02]  /*5640*/  FFMA.FTZ R17, R86, c[0x0][0x2d0], -R2.reuse ;  /* 0x0000b40056117a23 */ /* 0x100fe40000010802 */
[--C-:B------:R-:W-:Y:S02]  /*5650*/  FFMA.FTZ R19, R85, c[0x0][0x2d0], -R2.reuse ;  /* 0x0000b40055137a23 */ /* 0x100fe40000010802 */
[--C-:B------:R-:W-:Y:S02]  /*5660*/  FFMA.FTZ R28, R84, c[0x0][0x2d0], -R2.reuse ;  /* 0x0000b400541c7a23 */ /* 0x100fe40000010802 */
[----:B------:R-:W-:-:S02]  /*5670*/  FFMA.FTZ R38, R83, c[0x0][0x2d0], -R2 ;  /* 0x0000b40053267a23 */ /* 0x000fc40000010802 */
[--C-:B------:R-:W-:Y:S02]  /*5680*/  FFMA.FTZ R37, R82, c[0x0][0x2d0], -R2.reuse ;  /* 0x0000b40052257a23 */ /* 0x100fe40000010802 */
[--C-:B------:R-:W-:Y:S02]  /*5690*/  FFMA.FTZ R36, R81, c[0x0][0x2d0], -R2.reuse ;  /* 0x0000b40051247a23 */ /* 0x100fe40000010802 */
[----:B------:R-:W-:Y:S02]  /*56a0*/  FFMA.FTZ R34, R80, c[0x0][0x2d0], -R2 ;  /* 0x0000b40050227a23 */ /* 0x000fe40000010802 */
[----:B------:R-:W-:Y:S02]  /*56b0*/  FADD.FTZ R2, R130, R3 ;  /* 0x0000000382027221 */ /* 0x000fe40000010000 */
[----:B------:R-:W-:Y:S02]  /*56c0*/  FADD.FTZ R3, R123, R4 ;  /* 0x000000047b037221 */ /* 0x000fe40000010000 */
[----:B-1----:R-:W-:Y:S11]  /*56d0*/  HMMA.16816.F32 R4, R12, R20, RZ ;  /* 0x000000140c04723c */ /* 0x002ff600000018ff */
[----:B------:R-:W-:Y:S11]  /*56e0*/  @!UPT UIADD3 URZ, URZ, URZ, URZ ;  /* 0x0000003f3f3ff290 */ /* 0x000ff6000fffe03f */
[----:B------:R-:W-:Y:S02]  /*56f0*/  @!UPT UIADD3 URZ, URZ, URZ, URZ ;  /* 0x0000003f3f3ff290 */ /* 0x000fe4000fffe03f */
[----:B------:R-:W-:Y:S08]  /*5700*/  HMMA.16816.F32 R120, R8, R24, R4 ;  /* 0x000000180878723c */ /* 0x000ff00000001804 */
[----:B------:R-:W-:Y:S01]  /*5710*/  HMMA.16816.F32 R4, R12, R22, RZ ;  /* 0x000000160c04723c */ /* 0x000fe200000018ff */
[----:B------:R1:W2:Y:S01]  /*5720*/  MUFU.EX2 R22, R18 ;  /* 0x0000001200167308 */ /* 0x0002a20000000800 */
[----:B------:R-:W-:Y:S11]  /*5730*/  FADD.FTZ R2, R134, R2 ;  /* 0x0000000286027221 */ /* 0x000ff60000010000 */
[----:B------:R-:W-:Y:S11]  /*5740*/  @!UPT UIADD3 URZ, URZ, URZ, URZ ;  /* 0x0000003f3f3ff290 */ /* 0x000ff6000fffe03f */
[----:B------:R-:W-:Y:S01]  /*5750*/  HMMA.16816.F32 R116, R8, R26, R4 ;  /* 0x0000001a0874723c */ /* 0x000fe20000001804 */
[----:B------:R3:W-:Y:S01]  /*5760*/  MUFU.EX2 R6, R28 ;  /* 0x0000001c00067308 */ /* 0x0007e20000000800 */
[--C-:B-1----:R-:W-:Y:S01]  /*5770*/  FFMA.FTZ R18, R76, c[0x0][0x2d0], -R0.reuse ;  /* 0x0000b4004c127a23 */ /* 0x102fe20000010800 */
[----:B------:R-:W-:Y:S04]  /*5780*/  LDSM.16.MT88.4 R24, [R252+0x6800] ;  /* 0x00680000fc18783b */ /* 0x000fe80000004200 */
[----:B---3--:R-:W1:Y:S02]  /*5790*/  LDSM.16.MT88.4 R28, [R252+0x6000] ;  /* 0x00600000fc1c783b */ /* 0x008e640000004200 */
[----:B------:R3:W4:Y:S01]  /*57a0*/  MUFU.EX2 R21, R17 ;  /* 0x0000001100157308 */ /* 0x0007220000000800 */
[----:B------:R-:W-:-:S02]  /*57b0*/  FFMA.FTZ R7, R78, c[0x0][0x2d0], -R0 ;  /* 0x0000b4004e077a23 */ /* 0x000fc40000010800 */
[--C-:B------:R-:W-:Y:S02]  /*57c0*/  FFMA.FTZ R5, R77, c[0x0][0x2d0], -R0.reuse ;  /* 0x0000b4004d057a23 */ /* 0x100fe40000010800 */
[----:B------:R-:W-:-:S03]  /*57d0*/  FFMA.FTZ R33, R75, c[0x0][0x2d0], -R0 ;  /* 0x0000b4004b217a23 */ /* 0x000fc60000010800 */
[----:B------:R5:W2:Y:S01]  /*57e0*/  MUFU.EX2 R20, R19 ;  /* 0x0000001300147308 */ /* 0x000aa20000000800 */
[--C-:B------:R-:W-:Y:S02]  /*57f0*/  FFMA.FTZ R32, R74, c[0x0][0x2d0], -R0.reuse ;  /* 0x0000b4004a207a23 */ /* 0x100fe40000010800 */
[--C-:B------:R-:W-:Y:S02]  /*5800*/  FFMA.FTZ R35, R72, c[0x0][0x2d0], -R0.reuse ;  /* 0x0000b40048237a23 */ /* 0x100fe40000010800 */
[--C-:B---3--:R-:W-:Y:S02]  /*5810*/  FFMA.FTZ R17, R79, c[0x0][0x2d0], -R0.reuse ;  /* 0x0000b4004f117a23 */ /* 0x108fe40000010800 */
[----:B-----5:R-:W-:Y:S02]  /*5820*/  FFMA.FTZ R19, R73, c[0x0][0x2d0], -R0 ;  /* 0x0000b40049137a23 */ /* 0x020fe40000010800 */
[----:B------:R-:W-:-:S04]  /*5830*/  FADD.FTZ R0, R43, R2 ;  /* 0x000000022b007221 */ /* 0x000fc80000010000 */
[----:B--2---:R-:W-:-:S04]  /*5840*/  FADD.FTZ R0, R22, R0 ;  /* 0x0000000016007221 */ /* 0x004fc80000010000 */
[----:B----4-:R-:W-:-:S04]  /*5850*/  FADD.FTZ R0, R21, R0 ;  /* 0x0000000015007221 */ /* 0x010fc80000010000 */
[----:B------:R-:W-:Y:S01]  /*5860*/  FADD.FTZ R0, R20, R0 ;  /* 0x0000000014007221 */ /* 0x000fe20000010000 */
[----:B------:R-:W-:-:S03]  /*5870*/  F2FP.PACK_AB R4, R21, R22 ;  /* 0x000000161504723e */ /* 0x000fc600000000ff */
[C---:B------:R-:W-:Y:S01]  /*5880*/  FADD.FTZ R0, R6.reuse, R0 ;  /* 0x0000000006007221 */ /* 0x040fe20000010000 */
[----:B------:R-:W-:Y:S02]  /*5890*/  F2FP.PACK_AB R6, R6, R20 ;  /* 0x000000140606723e */ /* 0x000fe400000000ff */
[----:B-1----:R-:W-:Y:S01]  /*58a0*/  HMMA.16816.F32 R20, R12, R28, RZ ;  /* 0x0000001c0c14723c */ /* 0x002fe200000018ff */
[----:B------:R-:W-:Y:S01]  /*58b0*/  FADD.FTZ R3, R131, R3 ;  /* 0x0000000383037221 */ /* 0x000fe20000010000 */
[----:B------:R-:W-:Y:S01]  /*58c0*/  MOV R134, R70 ;  /* 0x0000004600867202 */ /* 0x000fe20000000f00 */
[----:B------:R-:W-:Y:S02]  /*58d0*/  IMAD.MOV.U32 R70, RZ, RZ, R40 ;  /* 0x000000ffff467224 */ /* 0x000fe400078e0028 */
[----:B------:R-:W-:Y:S01]  /*58e0*/  FADD.FTZ R2, R135, R3 ;  /* 0x0000000387027221 */ /* 0x000fe20000010000 */
[----:B------:R-:W-:Y:S01]  /*58f0*/  MOV R135, R71 ;  /* 0x0000004700877202 */ /* 0x000fe20000000f00 */
[----:B------:R-:W-:Y:S01]  /*5900*/  IMAD.MOV.U32 R40, RZ, RZ, R65 ;  /* 0x000000ffff287224 */ /* 0x000fe200078e0041 */
[----:B------:R-:W-:-:S02]  /*5910*/  MOV R71, R41 ;  /* 0x0000002900477202 */ /* 0x000fc40000000f00 */
[----:B------:R-:W-:Y:S02]  /*5920*/  MOV R41, R66 ;  /* 0x0000004200297202 */ /* 0x000fe40000000f00 */
[----:B------:R-:W-:Y:S02]  /*5930*/  MOV R42, R67 ;  /* 0x00000043002a7202 */ /* 0x000fe40000000f00 */
[----:B------:R-:W-:-:S10]  /*5940*/  MOV R43, R64 ;  /* 0x00000040002b7202 */ /* 0x000fd40000000f00 */
[----:B------:R-:W-:Y:S08]  /*5950*/  HMMA.16816.F32 R64, R8, R24, R20 ;  /* 0x000000180840723c */ /* 0x000ff00000001814 */
[----:B------:R-:W-:Y:S01]  /*5960*/  HMMA.16816.F32 R20, R12, R30, RZ ;  /* 0x0000001e0c14723c */ /* 0x000fe200000018ff */
[----:B------:R-:W-:Y:S01]  /*5970*/  MOV R39, R58 ;  /* 0x0000003a00277202 */ /* 0x000fe20000000f00 */
[----:B------:R-:W-:Y:S01]  /*5980*/  IMAD.MOV.U32 R58, RZ, RZ, R60 ;  /* 0x000000ffff3a7224 */ /* 0x000fe200078e003c */
[----:B------:R-:W-:Y:S01]  /*5990*/  MOV R44, R59 ;  /* 0x0000003b002c7202 */ /* 0x000fe20000000f00 */
[----:B------:R-:W-:Y:S01]  /*59a0*/  IMAD.MOV.U32 R60, RZ, RZ, R48 ;  /* 0x000000ffff3c7224 */ /* 0x000fe200078e0030 */
[----:B------:R-:W-:-:S02]  /*59b0*/  MOV R45, R62 ;  /* 0x0000003e002d7202 */ /* 0x000fc40000000f00 */
[----:B------:R-:W-:Y:S02]  /*59c0*/  MOV R47, R63 ;  /* 0x0000003f002f7202 */ /* 0x000fe40000000f00 */
[----:B------:R-:W-:Y:S02]  /*59d0*/  MOV R59, R61 ;  /* 0x0000003d003b7202 */ /* 0x000fe40000000f00 */
[----:B------:R-:W-:Y:S02]  /*59e0*/  MOV R61, R50 ;  /* 0x00000032003d7202 */ /* 0x000fe40000000f00 */
[----:B------:R-:W-:Y:S02]  /*59f0*/  MOV R62, R51 ;  /* 0x00000033003e7202 */ /* 0x000fe40000000f00 */
[----:B------:R-:W-:-:S09]  /*5a00*/  MOV R63, R49 ;  /* 0x00000031003f7202 */ /* 0x000fd20000000f00 */
[----:B------:R-:W-:Y:S01]  /*5a10*/  HMMA.16816.F32 R48, R8, R26, R20 ;  /* 0x0000001a0830723c */ /* 0x000fe20000001814 */
[----:B------:R-:W1:Y:S01]  /*5a20*/  LDSM.16.MT88.4 R20, [R134+0x6000] ;  /* 0x006000008614783b */ /* 0x000e620000004200 */
[----:B------:R-:W2:Y:S08]  /*5a30*/  MUFU.EX2 R25, R38 ;  /* 0x0000002600197308 */ /* 0x000eb00000000800 */
[----:B------:R-:W3:Y:S01]  /*5a40*/  MUFU.EX2 R24, R37 ;  /* 0x0000002500187308 */ /* 0x000ee20000000800 */
[----:B--2---:R-:W-:-:S04]  /*5a50*/  FADD.FTZ R0, R25, R0 ;  /* 0x0000000019007221 */ /* 0x004fc80000010000 */
[C---:B---3--:R-:W-:Y:S01]  /*5a60*/  FADD.FTZ R0, R24.reuse, R0 ;  /* 0x0000000018007221 */ /* 0x048fe20000010000 */
[----:B------:R-:W-:Y:S02]  /*5a70*/  F2FP.PACK_AB R128, R24, R25 ;  /* 0x000000191880723e */ /* 0x000fe400000000ff */
[----:B------:R-:W2:Y:S01]  /*5a80*/  MUFU.EX2 R30, R36 ;  /* 0x00000024001e7308 */ /* 0x000ea20000000800 */
[C---:B-1----:R-:W-:Y:S08]  /*5a90*/  HMMA.16816.F32 R24, R12.reuse, R20, RZ ;  /* 0x000000140c18723c */ /* 0x042ff000000018ff */
[----:B------:R-:W-:Y:S01]  /*5aa0*/  HMMA.16816.F32 R20, R12, R22, RZ ;  /* 0x000000160c14723c */ /* 0x000fe200000018ff */
[----:B------:R-:W1:Y:S01]  /*5ab0*/  LDSM.16.MT88.4 R12, [R134+0x6800] ;  /* 0x00680000860c783b */ /* 0x000e620000004200 */
[----:B------:R-:W3:Y:S08]  /*5ac0*/  MUFU.EX2 R29, R17 ;  /* 0x00000011001d7308 */ /* 0x000ef00000000800 */
[----:B------:R-:W4:Y:S08]  /*5ad0*/  MUFU.EX2 R28, R34 ;  /* 0x00000022001c7308 */ /* 0x000f300000000800 */
[----:B------:R-:W5:Y:S01]  /*5ae0*/  MUFU.EX2 R7, R7 ;  /* 0x0000000700077308 */ /* 0x000f620000000800 */
[----:B------:R-:W-:-:S07]  /*5af0*/  FADD.FTZ R2, R132, R2 ;  /* 0x0000000284027221 */ /* 0x000fce0000010000 */
[----:B------:R1:W-:Y:S01]  /*5b00*/  MUFU.EX2 R17, R5 ;  /* 0x0000000500117308 */ /* 0x0003e20000000800 */
[----:B--2---:R-:W-:Y:S02]  /*5b10*/  FADD.FTZ R0, R30, R0 ;  /* 0x000000001e007221 */ /* 0x004fe40000010000 */
[----:B---3--:R-:W-:-:S05]  /*5b20*/  FADD.FTZ R2, R29, R2 ;  /* 0x000000021d027221 */ /* 0x008fca0000010000 */
[----:B------:R-:W2:Y:S01]  /*5b30*/  MUFU.EX2 R3, R18 ;  /* 0x0000001200037308 */ /* 0x000ea20000000800 */
[----:B----4-:R-:W-:Y:S02]  /*5b40*/  FADD.FTZ R0, R28, R0 ;  /* 0x000000001c007221 */ /* 0x010fe40000010000 */
[----:B-----5:R-:W-:-:S03]  /*5b50*/  FADD.FTZ R2, R7, R2 ;  /* 0x0000000207027221 */ /* 0x020fc60000010000 */
[----:B------:R3:W-:Y:S01]  /*5b60*/  STL [R1+0x78], R0 ;  /* 0x0000780001007387 */ /* 0x0007e20000100800 */
[----:B-1----:R-:W-:Y:S02]  /*5b70*/  F2FP.PACK_AB R5, R7, R29 ;  /* 0x0000001d0705723e */ /* 0x002fe400000000ff */
[----:B--2---:R-:W-:Y:S01]  /*5b80*/  F2FP.PACK_AB R7, R3, R17 ;  /* 0x000000110307723e */ /* 0x004fe200000000ff */
[----:B---3--:R-:W-:Y:S02]  /*5b90*/  FADD.FTZ R0, R17, R2 ;  /* 0x0000000211007221 */ /* 0x008fe40000010000 */
[----:B------:R-:W1:Y:S02]  /*5ba0*/  MUFU.EX2 R17, R33 ;  /* 0x0000002100117308 */ /* 0x000e640000000800 */
[----:B------:R-:W-:-:S06]  /*5bb0*/  FADD.FTZ R0, R3, R0 ;  /* 0x0000000003007221 */ /* 0x000fcc0000010000 */
[----:B------:R-:W2:Y:S08]  /*5bc0*/  MUFU.EX2 R3, R32 ;  /* 0x0000002000037308 */ /* 0x000eb00000000800 */
[----:B------:R3:W-:Y:S02]  /*5bd0*/  MUFU.EX2 R2, R35 ;  /* 0x0000002300027308 */ /* 0x0007e40000000800 */
[C---:B---3--:R-:W-:Y:S08]  /*5be0*/  HMMA.16816.F32 R32, R8.reuse, R12, R24 ;  /* 0x0000000c0820723c */ /* 0x048ff00000001818 */
[----:B------:R-:W-:Y:S01]  /*5bf0*/  HMMA.16816.F32 R24, R8, R14, R20 ;  /* 0x0000000e0818723c */ /* 0x000fe20000001814 */
[----:B------:R-:W3:Y:S01]  /*5c00*/  LDSM.16.MT88.4 R12, [R135+0x1000] ;  /* 0x00100000870c783b */ /* 0x000ee20000004200 */
[----:B------:R-:W-:-:S02]  /*5c10*/  MOV R46, R47 ;  /* 0x0000002f002e7202 */ /* 0x000fc40000000f00 */
[----:B------:R-:W-:Y:S01]  /*5c20*/  MOV R47, R39 ;  /* 0x00000027002f7202 */ /* 0x000fe20000000f00 */
[----:B------:R-:W4:Y:S01]  /*5c30*/  LDSM.16.MT88.4 R8, [R251+0x1000] ;  /* 0x00100000fb08783b */ /* 0x000f220000004200 */
[----:B------:R-:W-:Y:S01]  /*5c40*/  F2FP.PACK_AB R130, R28, R30 ;  /* 0x0000001e1c82723e */ /* 0x000fe200000000ff */
[----:B------:R-:W5:Y:S01]  /*5c50*/  MUFU.EX2 R19, R19 ;  /* 0x0000001300137308 */ /* 0x000f620000000800 */
[----:B-1----:R-:W-:Y:S01]  /*5c60*/  FADD.FTZ R0, R17, R0 ;  /* 0x0000000011007221 */ /* 0x002fe20000010000 */
[C---:B--2---:R-:W-:Y:S01]  /*5c70*/  F2FP.PACK_AB R129, R3.reuse, R17 ;  /* 0x000000110381723e */ /* 0x044fe200000000ff */
[----:B------:R-:W-:Y:S01]  /*5c80*/  LDSM.16.MT88.4 R20, [R135+0x7000] ;  /* 0x007000008714783b */ /* 0x000fe20000004200 */
[C---:B---3--:R-:W-:Y:S08]  /*5c90*/  HMMA.16816.F32 R156, R4.reuse, R12, R156 ;  /* 0x0000000c049c723c */ /* 0x048ff0000000189c */
[C---:B------:R-:W-:Y:S01]  /*5ca0*/  HMMA.16816.F32 R36, R4.reuse, R14, R40 ;  /* 0x0000000e0424723c */ /* 0x040fe20000001828 */
[----:B------:R-:W1:Y:S07]  /*5cb0*/  LDSM.16.MT88.4 R12, [R134+0x1000] ;  /* 0x00100000860c783b */ /* 0x000e6e0000004200 */
[C---:B----4-:R-:W-:Y:S08]  /*5cc0*/  HMMA.16816.F32 R164, R4.reuse, R8, R164 ;  /* 0x0000000804a4723c */ /* 0x050ff000000018a4 */
[C---:B------:R-:W-:Y:S01]  /*5cd0*/  HMMA.16816.F32 R28, R4.reuse, R10, R44 ;  /* 0x0000000a041c723c */ /* 0x040fe2000000182c */
[----:B------:R-:W2:Y:S07]  /*5ce0*/  LDSM.16.MT88.4 R8, [R252+0x1000] ;  /* 0x00100000fc08783b */ /* 0x000eae0000004200 */
[C---:B-1----:R-:W-:Y:S08]  /*5cf0*/  HMMA.16816.F32 R140, R4.reuse, R12, R140 ;  /* 0x0000000c048c723c */ /* 0x042ff0000000188c */
[C---:B------:R-:W-:Y:S01]  /*5d00*/  HMMA.16816.F32 R44, R4.reuse, R14, R60 ;  /* 0x0000000e042c723c */ /* 0x040fe2000000183c */
[----:B------:R-:W1:Y:S07]  /*5d10*/  LDSM.16.MT88.4 R12, [R135+0x3000] ;  /* 0x00300000870c783b */ /* 0x000e6e0000004200 */
[----:B--2---:R-:W-:Y:S01]  /*5d20*/  HMMA.16816.F32 R40, R4, R10, R68 ;  /* 0x0000000a0428723c */ /* 0x004fe20000001844 */
[----:B------:R-:W-:-:S04]  /*5d30*/  FADD.FTZ R0, R3, R0 ;  /* 0x0000000003007221 */ /* 0x000fc80000010000 */
[----:B-----5:R-:W-:-:S04]  /*5d40*/  FADD.FTZ R0, R19, R0 ;  /* 0x0000000013007221 */ /* 0x020fc80000010000 */
[C---:B------:R-:W-:Y:S01]  /*5d50*/  FADD.FTZ R0, R2.reuse, R0 ;  /* 0x0000000002007221 */ /* 0x040fe20000010000 */
[C---:B-1----:R-:W-:Y:S08]  /*5d60*/  HMMA.16816.F32 R60, R4.reuse, R12, R184 ;  /* 0x0000000c043c723c */ /* 0x042ff000000018b8 */
[C---:B------:R-:W-:Y:S01]  /*5d70*/  HMMA.16816.F32 R68, R4.reuse, R14, R188 ;  /* 0x0000000e0444723c */ /* 0x040fe200000018bc */
[----:B------:R-:W1:Y:S04]  /*5d80*/  LDSM.16.MT88.4 R12, [R134+0x3000] ;  /* 0x00300000860c783b */ /* 0x000e680000004200 */
[----:B------:R2:W-:Y:S04]  /*5d90*/  STL [R1+0x88], R0 ;  /* 0x0000880001007387 */ /* 0x0005e80000100800 */
[----:B--2---:R-:W2:Y:S04]  /*5da0*/  LDL R0, [R1+0xd4] ;  /* 0x0000d40001007983 */ /* 0x004ea80000100800 */
[----:B------:R-:W3:Y:S04]  /*5db0*/  LDL.LU R3, [R1+0x74] ;  /* 0x0000740001037983 */ /* 0x000ee80000300800 */
[----:B------:R-:W4:Y:S01]  /*5dc0*/  LDL R17, [R1+0x8c] ;  /* 0x00008c0001117983 */ /* 0x000f220000100800 */
[C---:B-1----:R-:W-:Y:S03]  /*5dd0*/  HMMA.16816.F32 R80, R4.reuse, R12, R144 ;  /* 0x0000000c0450723c */ /* 0x042fe60000001890 */
[----:B------:R-:W-:Y:S05]  /*5de0*/  LDSM.16.MT88.4 R144, [R252+0x1800] ;  /* 0x00180000fc90783b */ /* 0x000fea0000004200 */
[----:B------:R-:W-:Y:S01]  /*5df0*/  HMMA.16816.F32 R84, R4, R14, R136 ;  /* 0x0000000e0454723c */ /* 0x000fe20000001888 */
[----:B------:R-:W1:Y:S01]  /*5e00*/  LDSM.16.MT88.4 R12, [R135+0x5000] ;  /* 0x00500000870c783b */ /* 0x000e620000004200 */
[----:B------:R-:W-:-:S03]  /*5e10*/  F2FP.PACK_AB R131, R2, R19 ;  /* 0x000000130283723e */ /* 0x000fc600000000ff */
[----:B------:R-:W-:Y:S03]  /*5e20*/  LDSM.16.MT88.4 R136, [R134+0x1800] ;  /* 0x001800008688783b */ /* 0x000fe60000004200 */
[C---:B------:R-:W-:Y:S01]  /*5e30*/  HMMA.16816.F32 R148, R4.reuse, R8, R148 ;  /* 0x000000080494723c */ /* 0x040fe20000001894 */
[----:B------:R-:W5:Y:S07]  /*5e40*/  LDSM.16.MT88.4 R8, [R251+0x3000] ;  /* 0x00300000fb08783b */ /* 0x000f6e0000004200 */
[C---:B-1----:R-:W-:Y:S08]  /*5e50*/  HMMA.16816.F32 R96, R4.reuse, R12, R96 ;  /* 0x0000000c0460723c */ /* 0x042ff00000001860 */
[C---:B------:R-:W-:Y:S01]  /*5e60*/  HMMA.16816.F32 R100, R4.reuse, R14, R100 ;  /* 0x0000000e0464723c */ /* 0x040fe20000001864 */
[----:B------:R-:W1:Y:S07]  /*5e70*/  LDSM.16.MT88.4 R12, [R134+0x5000] ;  /* 0x00500000860c783b */ /* 0x000e6e0000004200 */
[C---:B-----5:R-:W-:Y:S08]  /*5e80*/  HMMA.16816.F32 R52, R4.reuse, R8, R52 ;  /* 0x000000080434723c */ /* 0x060ff00000001834 */
[C---:B------:R-:W-:Y:S01]  /*5e90*/  HMMA.16816.F32 R56, R4.reuse, R10, R56 ;  /* 0x0000000a0438723c */ /* 0x040fe20000001838 */
[----:B------:R-:W5:Y:S07]  /*5ea0*/  LDSM.16.MT88.4 R8, [R252+0x3000] ;  /* 0x00300000fc08783b */ /* 0x000f6e0000004200 */
[C---:B-1----:R-:W-:Y:S08]  /*5eb0*/  HMMA.16816.F32 R112, R4.reuse, R12, R112 ;  /* 0x0000000c0470723c */ /* 0x042ff00000001870 */
[C---:B------:R-:W-:Y:S01]  /*5ec0*/  HMMA.16816.F32 R180, R4.reuse, R14, R180 ;  /* 0x0000000e04b4723c */ /* 0x040fe200000018b4 */
[----:B------:R-:W1:Y:S07]  /*5ed0*/  LDSM.16.MT88.4 R12, [R252+0x7000] ;  /* 0x00700000fc0c783b */ /* 0x000e6e0000004200 */
[C---:B-----5:R-:W-:Y:S01]  /*5ee0*/  HMMA.16816.F32 R76, R4.reuse, R10, R152 ;  /* 0x0000000a044c723c */ /* 0x060fe20000001898 */
[----:B------:R-:W5:Y:S07]  /*5ef0*/  LDSM.16.MT88.4 R152, [R135+0x1800] ;  /* 0x001800008798783b */ /* 0x000f6e0000004200 */
[----:B------:R-:W-:Y:S08]  /*5f00*/  HMMA.16816.F32 R120, R4, R20, R120 ;  /* 0x000000140478723c */ /* 0x000ff00000001878 */
[----:B------:R-:W-:Y:S08]  /*5f10*/  HMMA.16816.F32 R148, R128, R144, R148 ;  /* 0x000000908094723c */ /* 0x000ff00000001894 */
[----:B------:R-:W-:Y:S08]  /*5f20*/  HMMA.16816.F32 R20, R4, R22, R116 ;  /* 0x000000160414723c */ /* 0x000ff00000001874 */
[----:B------:R-:W-:Y:S01]  /*5f30*/  HMMA.16816.F32 R144, R128, R146, R40 ;  /* 0x000000928090723c */ /* 0x000fe20000001828 */
[----:B------:R-:W5:Y:S07]  /*5f40*/  LDSM.16.MT88.4 R40, [R251+0x3800] ;  /* 0x00380000fb28783b */ /* 0x000f6e0000004200 */
        /* <DEDUP_REMOVED lines=9> */
[C---:B-----5:R-:W-:Y:S08]  /*5fe0*/  HMMA.16816.F32 R156, R128.reuse, R152, R156 ;  /* 0x00000098809c723c */ /* 0x060ff0000000189c */
[C---:B------:R-:W-:Y:S08]  /*5ff0*/  HMMA.16816.F32 R152, R128.reuse, R154, R36 ;  /* 0x0000009a8098723c */ /* 0x040ff00000001824 */
[C---:B------:R-:W-:Y:S08]  /*6000*/  HMMA.16816.F32 R140, R128.reuse, R136, R140 ;  /* 0x00000088808c723c */ /* 0x040ff0000000188c */
[C---:B------:R-:W-:Y:S08]  /*6010*/  HMMA.16816.F32 R36, R128.reuse, R40, R52 ;  /* 0x000000288024723c */ /* 0x040ff00000001834 */
[C---:B------:R-:W-:Y:S08]  /*6020*/  HMMA.16816.F32 R136, R128.reuse, R138, R44 ;  /* 0x0000008a8088723c */ /* 0x040ff0000000182c */
[C---:B------:R-:W-:Y:S01]  /*6030*/  HMMA.16816.F32 R40, R128.reuse, R42, R56 ;  /* 0x0000002a8028723c */ /* 0x040fe20000001838 */
[----:B------:R-:W5:Y:S07]  /*6040*/  LDSM.16.MT88.4 R56, [R252+0x3800] ;  /* 0x00380000fc38783b */ /* 0x000f6e0000004200 */
[C---:B-1----:R-:W-:Y:S08]  /*6050*/  HMMA.16816.F32 R44, R128.reuse, R48, R60 ;  /* 0x00000030802c723c */ /* 0x042ff0000000183c */
[----:B------:R-:W-:Y:S01]  /*6060*/  HMMA.16816.F32 R60, R128, R64, R80 ;  /* 0x00000040803c723c */ /* 0x000fe20000001850 */
[----:B------:R-:W1:Y:S07]  /*6070*/  LDSM.16.MT88.4 R80, [R135+0x5800] ;  /* 0x005800008750783b */ /* 0x000e6e0000004200 */
[C---:B------:R-:W-:Y:S08]  /*6080*/  HMMA.16816.F32 R88, R4.reuse, R8, R88 ;  /* 0x000000080458723c */ /* 0x040ff00000001858 */
[----:B------:R-:W-:Y:S01]  /*6090*/  HMMA.16816.F32 R92, R4, R10, R92 ;  /* 0x0000000a045c723c */ /* 0x000fe2000000185c */
[----:B------:R-:W2:Y:S07]  /*60a0*/  LDSM.16.MT88.4 R8, [R252+0x5000] ;  /* 0x00500000fc08783b */ /* 0x000eae0000004200 */
[C---:B-----5:R-:W-:Y:S01]  /*60b0*/  HMMA.16816.F32 R52, R128.reuse, R56, R72 ;  /* 0x000000388034723c */ /* 0x060fe20000001848 */
[----:B------:R-:W5:Y:S07]  /*60c0*/  LDSM.16.MT88.4 R72, [R251+0x5800] ;  /* 0x00580000fb48783b */ /* 0x000f6e0000004200 */
[C---:B------:R-:W-:Y:S08]  /*60d0*/  HMMA.16816.F32 R56, R128.reuse, R58, R76 ;  /* 0x0000003a8038723c */ /* 0x040ff0000000184c */
[----:B-1----:R-:W-:Y:S01]  /*60e0*/  HMMA.16816.F32 R76, R128, R80, R96 ;  /* 0x00000050804c723c */ /* 0x002fe20000001860 */
[----:B------:R-:W1:Y:S07]  /*60f0*/  LDSM.16.MT88.4 R96, [R134+0x5800] ;  /* 0x005800008660783b */ /* 0x000e6e0000004200 */
[C---:B--2---:R-:W-:Y:S08]  /*6100*/  HMMA.16816.F32 R104, R4.reuse, R8, R104 ;  /* 0x000000080468723c */ /* 0x044ff00000001868 */
[----:B------:R-:W-:Y:S01]  /*6110*/  HMMA.16816.F32 R108, R4, R10, R108 ;  /* 0x0000000a046c723c */ /* 0x000fe2000000186c */
[----:B------:R-:W2:Y:S07]  /*6120*/  LDSM.16.MT88.4 R8, [R251+0x7000] ;  /* 0x00700000fb08783b */ /* 0x000eae0000004200 */
[C---:B------:R-:W-:Y:S08]  /*6130*/  HMMA.16816.F32 R48, R128.reuse, R50, R68 ;  /* 0x000000328030723c */ /* 0x040ff00000001844 */
[C---:B-----5:R-:W-:Y:S01]  /*6140*/  HMMA.16816.F32 R68, R128.reuse, R72, R88 ;  /* 0x000000488044723c */ /* 0x060fe20000001858 */
[----:B------:R-:W5:Y:S07]  /*6150*/  LDSM.16.MT88.4 R88, [R252+0x5800] ;  /* 0x00580000fc58783b */ /* 0x000f6e0000004200 */
[C---:B------:R-:W-:Y:S08]  /*6160*/  HMMA.16816.F32 R72, R128.reuse, R74, R92 ;  /* 0x0000004a8048723c */ /* 0x040ff0000000185c */
[----:B-1----:R-:W-:Y:S01]  /*6170*/  HMMA.16816.F32 R92, R128, R96, R112 ;  /* 0x00000060805c723c */ /* 0x002fe20000001870 */
[----:B------:R-:W1:Y:S07]  /*6180*/  LDSM.16.MT88.4 R112, [R135+0x7800] ;  /* 0x007800008770783b */ /* 0x000e6e0000004200 */
[C---:B--2---:R-:W-:Y:S08]  /*6190*/  HMMA.16816.F32 R176, R4.reuse, R8, R176 ;  /* 0x0000000804b0723c */ /* 0x044ff000000018b0 */
[----:B------:R-:W-:Y:S01]  /*61a0*/  HMMA.16816.F32 R124, R4, R10, R124 ;  /* 0x0000000a047c723c */ /* 0x000fe2000000187c */
[----:B------:R-:W2:Y:S01]  /*61b0*/  LDSM.16.MT88.4 R8, [R134+0x7000] ;  /* 0x007000008608783b */ /* 0x000ea20000004200 */
[----:B------:R-:W-:Y:S01]  /*61c0*/  ISETP.NE.AND P1, PT, R2, 0x1, PT ;  /* 0x000000010200780c */ /* 0x000fe20003f25270 */
[----:B------:R-:W-:-:S05]  /*61d0*/  IMAD R18, R18, c[0x0][0x1d0], RZ ;  /* 0x0000740012127a24 */ /* 0x000fca00078e02ff */
[C---:B------:R-:W-:Y:S07]  /*61e0*/  HMMA.16816.F32 R64, R128.reuse, R66, R84 ;  /* 0x000000428040723c */ /* 0x040fee0000001854 */
[----:B------:R-:W-:Y:S01]  /*61f0*/  @P1 IMAD.HI.U32 R2, R0, c[0x0][0x2c8], RZ ;  /* 0x0000b20000021a27 */ /* 0x000fe200078e00ff */
[----:B-----5:R-:W-:Y:S01]  /*6200*/  HMMA.16816.F32 R84, R128, R88, R104 ;  /* 0x000000588054723c */ /* 0x020fe20000001868 */
[----:B------:R-:W5:Y:S03]  /*6210*/  LDSM.16.MT88.4 R104, [R251+0x7800] ;  /* 0x00780000fb68783b */ /* 0x000f660000004200 */
[----:B------:R-:W-:-:S04]  /*6220*/  @P1 SHF.R.U32.HI R0, RZ, c[0x0][0x2cc], R2 ;  /* 0x0000b300ff001a19 */ /* 0x000fc80000011602 */
[----:B------:R-:W-:Y:S01]  /*6230*/  HMMA.16816.F32 R88, R128, R90, R108 ;  /* 0x0000005a8058723c */ /* 0x000fe2000000186c */
[----:B------:R-:W-:-:S07]  /*6240*/  IADD3 R0, R0, -c[0x0][0x168], R18 ;  /* 0x80005a0000007a10 */ /* 0x000fce0007ffe012 */
[----:B-1----:R-:W-:Y:S01]  /*6250*/  HMMA.16816.F32 R108, R128, R112, R120 ;  /* 0x00000070806c723c */ /* 0x002fe20000001878 */
[----:B------:R-:W1:Y:S07]  /*6260*/  LDSM.16.MT88.4 R120, [R252+0x7800] ;  /* 0x00780000fc78783b */ /* 0x000e6e0000004200 */
[C---:B--2---:R-:W-:Y:S08]  /*6270*/  HMMA.16816.F32 R32, R4.reuse, R8, R32 ;  /* 0x000000080420723c */ /* 0x044ff00000001820 */
[----:B------:R-:W-:Y:S01]  /*6280*/  HMMA.16816.F32 R24, R4, R10, R24 ;  /* 0x0000000a0418723c */ /* 0x000fe20000001818 */
[----:B------:R-:W2:Y:S01]  /*6290*/  LDSM.16.MT88.4 R4, [R134+0x7800] ;  /* 0x007800008604783b */ /* 0x000ea20000004200 */
[----:B------:R-:W-:-:S04]  /*62a0*/  SHF.R.S32.HI R2, RZ, 0x1f, R0 ;  /* 0x0000001fff027819 */ /* 0x000fc80000011400 */
[----:B------:R-:W-:-:S04]  /*62b0*/  LEA.HI R0, R2, R0, RZ, 0x6 ;  /* 0x0000000002007211 */ /* 0x000fc800078f30ff */
[----:B------:R-:W-:Y:S02]  /*62c0*/  SHF.R.S32.HI R0, RZ, 0x6, R0 ;  /* 0x00000006ff007819 */ /* 0x000fe40000011400 */
[----:B---3--:R-:W-:Y:S02]  /*62d0*/  IADD3 R3, R3, -0x2, RZ ;  /* 0xfffffffe03037810 */ /* 0x008fe40007ffe0ff */
[----:B----4-:R-:W-:-:S03]  /*62e0*/  IMNMX R0, R17, R0, !PT ;  /* 0x0000000011007217 */ /* 0x010fc60007800200 */
[----:B------:R3:W-:Y:S04]  /*62f0*/  STL [R1+0x6c], R3 ;  /* 0x00006c0301007387 */ /* 0x0007e80000100800 */
[----:B------:R3:W-:Y:S01]  /*6300*/  STL [R1+0x94], R0 ;  /* 0x0000940001007387 */ /* 0x0007e20000100800 */
[----:B------:R-:W-:Y:S01]  /*6310*/  ISETP.GE.AND P0, PT, R3, R0, PT ;  /* 0x000000000300720c */ /* 0x000fe20003f06270 */
[C---:B------:R-:W-:Y:S08]  /*6320*/  HMMA.16816.F32 R80, R128.reuse, R82, R100 ;  /* 0x000000528050723c */ /* 0x040ff00000001864 */
[C---:B-----5:R-:W-:Y:S08]  /*6330*/  HMMA.16816.F32 R100, R128.reuse, R104, R176 ;  /* 0x000000688064723c */ /* 0x060ff000000018b0 */
[C---:B------:R-:W-:Y:S08]  /*6340*/  HMMA.16816.F32 R164, R128.reuse, R160, R164 ;  /* 0x000000a080a4723c */ /* 0x040ff000000018a4 */
[C---:B------:R-:W-:Y:S08]  /*6350*/  HMMA.16816.F32 R104, R128.reuse, R106, R124 ;  /* 0x0000006a8068723c */ /* 0x040ff0000000187c */
[C---:B-1----:R-:W-:Y:S08]  /*6360*/  HMMA.16816.F32 R116, R128.reuse, R120, R116 ;  /* 0x000000788074723c */ /* 0x042ff00000001874 */
[C---:B------:R-:W-:Y:S08]  /*6370*/  HMMA.16816.F32 R160, R128.reuse, R162, R28 ;  /* 0x000000a280a0723c */ /* 0x040ff0000000181c */
[C---:B------:R-:W-:Y:S08]  /*6380*/  HMMA.16816.F32 R96, R128.reuse, R98, R180 ;  /* 0x000000628060723c */ /* 0x040ff000000018b4 */
[C---:B------:R-:W-:Y:S08]  /*6390*/  HMMA.16816.F32 R112, R128.reuse, R114, R20 ;  /* 0x000000728070723c */ /* 0x040ff00000001814 */
[C---:B------:R-:W-:Y:S08]  /*63a0*/  HMMA.16816.F32 R120, R128.reuse, R122, R12 ;  /* 0x0000007a8078723c */ /* 0x040ff0000000180c */
[C---:B--2---:R-:W-:Y:S08]  /*63b0*/  HMMA.16816.F32 R124, R128.reuse, R4, R32 ;  /* 0x00000004807c723c */ /* 0x044ff00000001820 */
[----:B------:R-:W-:Y:S01]  /*63c0*/  HMMA.16816.F32 R128, R128, R6, R24 ;  /* 0x000000068080723c */ /* 0x000fe20000001818 */
[----:B------:R-:W-:Y:S01]  /*63d0*/  @!UPT UIADD3 URZ, URZ, URZ, URZ ;  /* 0x0000003f3f3ff290 */ /* 0x000fe2000fffe03f */
[----:B------:R-:W-:Y:S11]  /*63e0*/  @!P0 BRA `(.L_x_4276) ;  /* 0x000042f000008947 */ /* 0x000ff60003800000 */
[----:B---3--:R-:W-:Y:S02]  /*63f0*/  MOV R0, R3 ;  /* 0x0000000300007202 */ /* 0x008fe40000000f00 */
[----:B------:R-:W-:-:S02]  /*6400*/  MOV R135, R16 ;  /* 0x0000001000877202 */ /* 0x000fc40000000f00 */
[----:B------:R-:W-:Y:S01]  /*6410*/  MOV R134, R133 ;  /* 0x0000008500867202 */ /* 0x000fe20000000f00 */
[----:B------:R1:W-:Y:S06]  /*6420*/  STL [R1+0x5c], R0 ;  /* 0x00005c0001007387 */ /* 0x0003ec0000100800 */
.L_x_4287:
        /* <DEDUP_REMOVED lines=54> */
[----:B------:R2:W3:Y:S02]  /*6790*/  SHFL.IDX PT, R4, R5, RZ, 0x181f ;  /* 0x00181fff05047589 */ /* 0x0004e400000e0000 */
.L_x_4314:
        /* <DEDUP_REMOVED lines=18> */
[----:B------:R-:W-:Y:S03]  /*68c0*/  SEL R20, RZ, 0x10, P3 ;  /* 0x00000010ff147807 */ /* 0x000fe60001800000 */
[----:B------:R-:W-:Y:S03]  /*68d0*/  IMAD.X R7, R4, 0x1, R29, P2 ;  /* 0x0000000104077824 */ /* 0x000fe600010e061d */
[----:B------:R2:W-:Y:S01]  /*68e0*/  LDGSTS.E.BYPASS.LTC128B.128 [R14+0x2100], [R12.64], !P3 ;  /* 0x021000000c0e7fae */ /* 0x0005e2000d901d46 */
[----:B-1----:R-:W-:Y:S03]  /*68f0*/  IADD3 R2, P0, R0, R132, RZ ;  /* 0x0000008400027210 */ /* 0x002fe60007f1e0ff */
[----:B------:R-:W1:Y:S02]  /*6900*/  SHFL.IDX PT, R0, R21, 0x1, 0x181f ;  /* 0x00381f0015007f89 */ /* 0x000e6400000e0000 */
[----:B------:R-:W-:Y:S01]  /*6910*/  IMAD.X R3, R4, 0x1, R28, P0 ;  /* 0x0000000104037824 */ /* 0x000fe200000e061c */
[----:B------:R-:W-:Y:S01]  /*6920*/  ISETP.GE.AND P0, PT, R15, c[0x0][0x1d4], PT ;  /* 0x000075000f007a0c */ /* 0x000fe20003f06270 */
[----:B------:R3:W4:Y:S01]  /*6930*/  SHFL.IDX PT, R4, R5, 0x1, 0x181f ;  /* 0x00381f0005047f89 */ /* 0x00072200000e0000 */
[----:B------:R-:W-:Y:S03]  /*6940*/  SEL R15, RZ, 0x10, P1 ;  /* 0x00000010ff0f7807 */ /* 0x000fe60000800000 */
[----:B------:R2:W-:Y:S08]  /*6950*/  LDGSTS.E.BYPASS.LTC128B.128 [R14+0x4100], [R2.64], !P1 ;  /* 0x04100000020e7fae */ /* 0x0005f0000c901d46 */
[----:B------:R2:W-:Y:S01]  /*6960*/  LDGSTS.E.BYPASS.LTC128B.128 [R14+0x6100], [R6.64], !P0 ;  /* 0x06100000060e7fae */ /* 0x0005e2000c101d46 */
[----:B---3--:R-:W-:Y:S02]  /*6970*/  SEL R5, RZ, 0x10, P4 ;  /* 0x00000010ff057807 */ /* 0x008fe40002000000 */
[----:B--2---:R-:W-:Y:S02]  /*6980*/  SEL R14, RZ, 0x10, P0 ;  /* 0x00000010ff0e7807 */ /* 0x004fe40000000000 */
.L_x_4315:
[C---:B-1--4-:R-:W-:Y:S01]  /*6990*/  ISETP.NE.U32.AND P2, PT, R5.reuse, RZ, PT ;  /* 0x000000ff0500720c */ /* 0x052fe20003f45070 */
[----:B------:R-:W2:Y:S01]  /*69a0*/  LDL R21, [R1+0x58] ;  /* 0x0000580001157983 */ /* 0x000ea20000100800 */
[----:B------:R-:W-:Y:S02]  /*69b0*/  IADD3 R5, -R5, 0x10, RZ ;  /* 0x0000001005057810 */ /* 0x000fe40007ffe1ff */
[----:B------:R-:W-:Y:S02]  /*69c0*/  IADD3 R6, -R15, 0x10, RZ ;  /* 0x000000100f067810 */ /* 0x000fe40007ffe1ff */
[----:B------:R-:W-:Y:S02]  /*69d0*/  LOP3.LUT R5, R5, 0xf, RZ, 0xc0, !PT ;  /* 0x0000000f05057812 */ /* 0x000fe400078ec0ff */
[----:B------:R-:W-:Y:S02]  /*69e0*/  IADD3 R12, -R20, 0x10, RZ ;  /* 0x00000010140c7810 */ /* 0x000fe40007ffe1ff */
[----:B------:R-:W-:Y:S02]  /*69f0*/  IADD3 R2, P1, P0, R5, R0, R30 ;  /* 0x0000000005027210 */ /* 0x000fe4000783e01e */
[----:B------:R-:W-:Y:S02]  /*6a00*/  LOP3.LUT R6, R6, 0xf, RZ, 0xc0, !PT ;  /* 0x0000000f06067812 */ /* 0x000fe400078ec0ff */
        /* <DEDUP_REMOVED lines=21> */
.L_x_4278:
[----:B------:R-:W-:Y:S05]  /*6b60*/  BSYNC B0 ;  /* 0x0000000000007941 */ /* 0x000fea0003800000 */
.L_x_4277:
[----:B------:R-:W5:Y:S06]  /*6b70*/  LDL R132, [R1+0x1c] ;  /* 0x00001c0001847983 */ /* 0x000f6c0000100800 */
[----:B------:R-:W0:Y:S01]  /*6b80*/  LDGDEPBAR ;  /* 0x00000000000079af */ /* 0x000e220000000000 */
[----:B------:R-:W-:Y:S01]  /*6b90*/  WARPSYNC 0xffffffff ;  /* 0xffffffff00007948 */ /* 0x000fe20003800000 */
[C---:B-12---:R-:W-:Y:S01]  /*6ba0*/  HMMA.16816.F32 R4, R168.reuse, R8, RZ ;  /* 0x00000008a804723c */ /* 0x046fe200000018ff */
[----:B------:R-:W-:Y:S03]  /*6bb0*/  BSSY B0, `(.L_x_4281) ;  /* 0x0000144000007945 */ /* 0x000fe60003800000 */
[----:B------:R-:W2:Y:S04]  /*6bc0*/  LDL R2, [R1+0x14] ;  /* 0x0000140001027983 */ /* 0x000ea80000100800 */
[C---:B------:R-:W-:Y:S02]  /*6bd0*/  HMMA.16816.F32 R8, R168.reuse, R10, RZ ;  /* 0x0000000aa808723c */ /* 0x040fe400000018ff */
[----:B----4-:R-:W4:Y:S06]  /*6be0*/  LDL R0, [R1+0x18] ;  /* 0x0000180001007983 */ /* 0x010f2c0000100800 */
[C---:B------:R-:W-:Y:S01]  /*6bf0*/  HMMA.16816.F32 R12, R168.reuse, R16, RZ ;  /* 0x00000010a80c723c */ /* 0x040fe200000018ff */
[----:B---3--:R-:W3:Y:S07]  /*6c00*/  LDL R3, [R1+0x10] ;  /* 0x0000100001037983 */ /* 0x008eee0000100800 */
        /* <DEDUP_REMOVED lines=44> */
[C---:B------:R-:W-:Y:S08]  /*6ed0*/  HMMA.16816.F32 R16, R200.reuse, R182, R16 ;  /* 0x000000b6c810723c */ /* 0x040ff00000001810 */
[C---:B-----5:R-:W-:Y:S01]  /*6ee0*/  HMMA.16816.F32 R20, R200.reuse, R184, R20 ;  /* 0x000000b8c814723c */ /* 0x060fe20000001814 */
[----:B------:R1:W5:Y:S07]  /*6ef0*/  LDSM.16.M88.4 R176, [R132] ;  /* 0x0000000084b0783b */ /* 0x00036e0000000200 */
[C---:B------:R-:W-:Y:S08]  /*6f00*/  HMMA.16816.F32 R24, R200.reuse, R186, R24 ;  /* 0x000000bac818723c */ /* 0x040ff00000001818 */
[C---:B--2---:R-:W-:Y:S01]  /*6f10*/  HMMA.16816.F32 R28, R200.reuse, R188, R28 ;  /* 0x000000bcc81c723c */ /* 0x044fe2000000181c */
[----:B------:R2:W-:Y:S07]  /*6f20*/  LDSM.16.M88.4 R184, [R2] ;  /* 0x0000000002b8783b */ /* 0x0005ee0000000200 */
[----:B------:R-:W-:Y:S01]  /*6f30*/  HMMA.16816.F32 R32, R200, R190, R32 ;  /* 0x000000bec820723c */ /* 0x000fe20000001820 */
[----:B----4-:R5:W-:Y:S06]  /*6f40*/  LDSM.16.M88.4 R188, [R0] ;  /* 0x0000000000bc783b */ /* 0x010bec0000000200 */
[----:B-1----:R-:W4:Y:S06]  /*6f50*/  LDL R132, [R1+0x2c] ;  /* 0x00002c0001847983 */ /* 0x002f2c0000100800 */
[----:B---3--:R1:W3:Y:S06]  /*6f60*/  LDSM.16.M88.4 R180, [R3] ;  /* 0x0000000003b4783b */ /* 0x0082ec0000000200 */
[----:B--2---:R-:W2:Y:S01]  /*6f70*/  LDL R2, [R1+0x24] ;  /* 0x0000240001027983 */ /* 0x004ea20000100800 */
[C---:B-----5:R-:W-:Y:S05]  /*6f80*/  HMMA.16816.F32 R4, R204.reuse, R176, R4 ;  /* 0x000000b0cc04723c */ /* 0x060fea0000001804 */
[----:B------:R-:W5:Y:S03]  /*6f90*/  LDL R0, [R1+0x28] ;  /* 0x0000280001007983 */ /* 0x000f660000100800 */
[C---:B------:R-:W-:Y:S03]  /*6fa0*/  HMMA.16816.F32 R8, R204.reuse, R178, R8 ;  /* 0x000000b2cc08723c */ /* 0x040fe60000001808 */
[----:B------:R-:W3:Y:S06]  /*6fb0*/  LDSM.16.M88.4 R176, [R250+0x2000] ;  /* 0x00200000fab0783b */ /* 0x000eec0000000200 */
[----:B-1----:R-:W5:Y:S01]  /*6fc0*/  LDL R3, [R1+0x20] ;  /* 0x0000200001037983 */ /* 0x002f620000100800 */
[C---:B---3--:R-:W-:Y:S08]  /*6fd0*/  HMMA.16816.F32 R12, R204.reuse, R180, R12 ;  /* 0x000000b4cc0c723c */ /* 0x048ff0000000180c */
[C---:B------:R-:W-:Y:S01]  /*6fe0*/  HMMA.16816.F32 R16, R204.reuse, R182, R16 ;  /* 0x000000b6cc10723c */ /* 0x040fe20000001810 */
[----:B------:R-:W1:Y:S07]  /*6ff0*/  LDSM.16.M88.4 R180, [R250+0x2800] ;  /* 0x00280000fab4783b */ /* 0x000e6e0000000200 */
[C---:B------:R-:W-:Y:S08]  /*7000*/  HMMA.16816.F32 R20, R204.reuse, R184, R20 ;  /* 0x000000b8cc14723c */ /* 0x040ff00000001814 */
[C---:B------:R-:W-:Y:S01]  /*7010*/  HMMA.16816.F32 R24, R204.reuse, R186, R24 ;  /* 0x000000bacc18723c */ /* 0x040fe20000001818 */
[----:B------:R-:W3:Y:S07]  /*7020*/  LDSM.16.M88.4 R184, [R250+0x3000] ;  /* 0x00300000fab8783b */ /* 0x000eee0000000200 */
[C---:B------:R-:W-:Y:S08]  /*7030*/  HMMA.16816.F32 R28, R204.reuse, R188, R28 ;  /* 0x000000bccc1c723c */ /* 0x040ff0000000181c */
        /* <DEDUP_REMOVED lines=8> */
[C---:B---3--:R-:W-:Y:S08]  /*70c0*/  HMMA.16816.F32 R20, R208.reuse, R184, R20 ;  /* 0x000000b8d014723c */ /* 0x048ff00000001814 */
[C---:B------:R-:W-:Y:S01]  /*70d0*/  HMMA.16816.F32 R24, R208.reuse, R186, R24 ;  /* 0x000000bad018723c */ /* 0x040fe20000001818 */
[----:B------:R-:W3:Y:S07]  /*70e0*/  LDSM.16.M88.4 R184, [R249+-0x3000] ;  /* 0xffd00000f9b8783b */ /* 0x000eee0000000200 */
[C---:B------:R-:W-:Y:S08]  /*70f0*/  HMMA.16816.F32 R28, R208.reuse, R188, R28 ;  /* 0x000000bcd01c723c */ /* 0x040ff0000000181c */
        /* <DEDUP_REMOVED lines=8> */
[C---:B---3--:R-:W-:Y:S08]  /*7180*/  HMMA.16816.F32 R20, R212.reuse, R184, R20 ;  /* 0x000000b8d414723c */ /* 0x048ff00000001814 */
[C---:B------:R-:W-:Y:S01]  /*7190*/  HMMA.16816.F32 R24, R212.reuse, R186, R24 ;  /* 0x000000bad418723c */ /* 0x040fe20000001818 */
[----:B------:R-:W-:Y:S07]  /*71a0*/  LDSM.16.M88.4 R184, [R248+0x5800] ;  /* 0x00580000f8b8783b */ /* 0x000fee0000000200 */
[C---:B------:R-:W-:Y:S08]  /*71b0*/  HMMA.16816.F32 R28, R212.reuse, R176, R28 ;  /* 0x000000b0d41c723c */ /* 0x040ff0000000181c */
        /* <DEDUP_REMOVED lines=10> */
[----:B----4-:R1:W3:Y:S06]  /*7260*/  LDSM.16.M88.4 R188, [R132] ;  /* 0x0000000084bc783b */ /* 0x0102ec0000000200 */
[----:B--2---:R2:W-:Y:S06]  /*7270*/  LDSM.16.M88.4 R180, [R2] ;  /* 0x0000000002b4783b */ /* 0x0045ec0000000200 */
[----:B-----5:R4:W-:Y:S06]  /*7280*/  LDSM.16.M88.4 R184, [R0] ;  /* 0x0000000000b8783b */ /* 0x0209ec0000000200 */
[----:B-1----:R-:W5:Y:S06]  /*7290*/  LDL R132, [R1+0xc] ;  /* 0x00000c0001847983 */ /* 0x002f6c0000100800 */
[----:B------:R1:W1:Y:S06]  /*72a0*/  LDSM.16.M88.4 R176, [R3] ;  /* 0x0000000003b0783b */ /* 0x00026c0000000200 */
[----:B--2---:R-:W2:Y:S01]  /*72b0*/  LDL R2, [R1+0x34] ;  /* 0x0000340001027983 */ /* 0x004ea20000100800 */
[C---:B---3--:R-:W-:Y:S05]  /*72c0*/  HMMA.16816.F32 R4, R220.reuse, R188, R4 ;  /* 0x000000bcdc04723c */ /* 0x048fea0000001804 */
[----:B----4-:R-:W3:Y:S03]  /*72d0*/  LDL R0, [R1+0x38] ;  /* 0x0000380001007983 */ /* 0x010ee60000100800 */
[C---:B------:R-:W-:Y:S03]  /*72e0*/  HMMA.16816.F32 R8, R220.reuse, R190, R8 ;  /* 0x000000bedc08723c */ /* 0x040fe60000001808 */
[----:B------:R-:W-:Y:S06]  /*72f0*/  LDSM.16.M88.4 R188, [R250+0x4800] ;  /* 0x00480000fabc783b */ /* 0x000fec0000000200 */
[----:B-1----:R-:W4:Y:S01]  /*7300*/  LDL R3, [R1+0x30] ;  /* 0x0000300001037983 */ /* 0x002f220000100800 */
        /* <DEDUP_REMOVED lines=41> */
[----:B------:R-:W-:Y:S06]  /*75a0*/  LDSM.16.M88.4 R180, [R250+0x6000] ;  /* 0x00600000fab4783b */ /* 0x000fec0000000200 */
[----:B-----5:R-:W1:Y:S06]  /*75b0*/  LDSM.16.M88.4 R176, [R132] ;  /* 0x0000000084b0783b */ /* 0x020e6c0000000200 */
[----:B--2---:R2:W-:Y:S06]  /*75c0*/  LDSM.16.M88.4 R188, [R2] ;  /* 0x0000000002bc783b */ /* 0x0045ec0000000200 */
[----:B----4-:R-:W4:Y:S06]  /*75d0*/  LDSM.16.M88.4 R184, [R3] ;  /* 0x0000000003b8783b */ /* 0x010f2c0000000200 */
[----:B--2---:R-:W2:Y:S01]  /*75e0*/  LDL R2, [R1+0x5c] ;  /* 0x00005c0001027983 */ /* 0x004ea20000100800 */
[C---:B-1----:R-:W-:Y:S08]  /*75f0*/  HMMA.16816.F32 R4, R236.reuse, R176, R4 ;  /* 0x000000b0ec04723c */ /* 0x042ff00000001804 */
[C---:B------:R-:W-:Y:S01]  /*7600*/  HMMA.16816.F32 R8, R236.reuse, R178, R8 ;  /* 0x000000b2ec08723c */ /* 0x040fe20000001808 */
[----:B---3--:R1:W3:Y:S07]  /*7610*/  LDSM.16.M88.4 R176, [R0] ;  /* 0x0000000000b0783b */ /* 0x0082ee0000000200 */
[C---:B----4-:R-:W-:Y:S01]  /*7620*/  HMMA.16816.F32 R12, R236.reuse, R184, R12 ;  /* 0x000000b8ec0c723c */ /* 0x050fe2000000180c */
[----:B-1----:R-:W2:Y:S07]  /*7630*/  LDL R0, [R1+0x8c] ;  /* 0x00008c0001007983 */ /* 0x002eae0000100800 */
[C---:B------:R-:W-:Y:S01]  /*7640*/  HMMA.16816.F32 R16, R236.reuse, R186, R16 ;  /* 0x000000baec10723c */ /* 0x040fe20000001810 */
[----:B------:R-:W1:Y:S07]  /*7650*/  LDSM.16.M88.4 R184, [R250+0x6800] ;  /* 0x00680000fab8783b */ /* 0x000e6e0000000200 */
[C---:B------:R-:W-:Y:S08]  /*7660*/  HMMA.16816.F32 R20, R236.reuse, R188, R20 ;  /* 0x000000bcec14723c */ /* 0x040ff00000001814 */
[C---:B------:R-:W-:Y:S01]  /*7670*/  HMMA.16816.F32 R24, R236.reuse, R190, R24 ;  /* 0x000000beec18723c */ /* 0x040fe20000001818 */
[----:B------:R-:W-:Y:S07]  /*7680*/  LDSM.16.M88.4 R188, [R249] ;  /* 0x00000000f9bc783b */ /* 0x000fee0000000200 */
[C---:B---3--:R-:W-:Y:S08]  /*7690*/  HMMA.16816.F32 R28, R236.reuse, R176, R28 ;  /* 0x000000b0ec1c723c */ /* 0x048ff0000000181c */
[----:B------:R-:W-:Y:S01]  /*76a0*/  HMMA.16816.F32 R32, R236, R178, R32 ;  /* 0x000000b2ec20723c */ /* 0x000fe20000001820 */
[----:B------:R-:W3:Y:S07]  /*76b0*/  LDSM.16.M88.4 R176, [R250+0x7000] ;  /* 0x00700000fab0783b */ /* 0x000eee0000000200 */
[C---:B------:R-:W-:Y:S08]  /*76c0*/  HMMA.16816.F32 R4, R240.reuse, R180, R4 ;  /* 0x000000b4f004723c */ /* 0x040ff00000001804 */
[C---:B------:R-:W-:Y:S01]  /*76d0*/  HMMA.16816.F32 R8, R240.reuse, R182, R8 ;  /* 0x000000b6f008723c */ /* 0x040fe20000001808 */
[----:B------:R-:W4:Y:S07]  /*76e0*/  LDSM.16.M88.4 R180, [R250+0x7800] ;  /* 0x00780000fab4783b */ /* 0x000f2e0000000200 */
[C---:B-1----:R-:W-:Y:S08]  /*76f0*/  HMMA.16816.F32 R12, R240.reuse, R184, R12 ;  /* 0x000000b8f00c723c */ /* 0x042ff0000000180c */
[C---:B------:R-:W-:Y:S01]  /*7700*/  HMMA.16816.F32 R16, R240.reuse, R186, R16 ;  /* 0x000000baf010723c */ /* 0x040fe20000001810 */
[----:B------:R-:W-:Y:S07]  /*7710*/  LDSM.16.M88.4 R184, [R249+0x1800] ;  /* 0x00180000f9b8783b */ /* 0x000fee0000000200 */
[C---:B---3--:R-:W-:Y:S08]  /*7720*/  HMMA.16816.F32 R20, R240.reuse, R176, R20 ;  /* 0x000000b0f014723c */ /* 0x048ff00000001814 */
[C---:B------:R-:W-:Y:S01]  /*7730*/  HMMA.16816.F32 R24, R240.reuse, R178, R24 ;  /* 0x000000b2f018723c */ /* 0x040fe20000001818 */
[----:B------:R-:W1:Y:S07]  /*7740*/  LDSM.16.M88.4 R176, [R249+0x800] ;  /* 0x00080000f9b0783b */ /* 0x000e6e0000000200 */
[C---:B----4-:R-:W-:Y:S08]  /*7750*/  HMMA.16816.F32 R28, R240.reuse, R180, R28 ;  /* 0x000000b4f01c723c */ /* 0x050ff0000000181c */
[----:B------:R-:W-:Y:S01]  /*7760*/  HMMA.16816.F32 R32, R240, R182, R32 ;  /* 0x000000b6f020723c */ /* 0x000fe20000001820 */
[----:B------:R-:W3:Y:S01]  /*7770*/  LDSM.16.M88.4 R180, [R249+0x1000] ;  /* 0x00100000f9b4783b */ /* 0x000ee20000000200 */
[----:B------:R-:W-:Y:S05]  /*7780*/  DEPBAR.LE SB0, 0x0 ;  /* 0x000080000000791a */ /* 0x000fea0000000000 */
[----:B------:R-:W-:Y:S01]  /*7790*/  BAR.SYNC.DEFER_BLOCKING 0x0 ;  /* 0x0000000000007b1d */ /* 0x000fe20000010000 */
[C---:B------:R-:W-:Y:S08]  /*77a0*/  HMMA.16816.F32 R4, R244.reuse, R188, R4 ;  /* 0x000000bcf404723c */ /* 0x040ff00000001804 */
[C---:B------:R-:W-:Y:S08]  /*77b0*/  HMMA.16816.F32 R8, R244.reuse, R190, R8 ;  /* 0x000000bef408723c */ /* 0x040ff00000001808 */
[C---:B-1----:R-:W-:Y:S08]  /*77c0*/  HMMA.16816.F32 R12, R244.reuse, R176, R12 ;  /* 0x000000b0f40c723c */ /* 0x042ff0000000180c */
[C---:B------:R-:W-:Y:S08]  /*77d0*/  HMMA.16816.F32 R16, R244.reuse, R178, R16 ;  /* 0x000000b2f410723c */ /* 0x040ff00000001810 */
[C---:B---3--:R-:W-:Y:S08]  /*77e0*/  HMMA.16816.F32 R20, R244.reuse, R180, R20 ;  /* 0x000000b4f414723c */ /* 0x048ff00000001814 */
[C---:B------:R-:W-:Y:S08]  /*77f0*/  HMMA.16816.F32 R24, R244.reuse, R182, R24 ;  /* 0x000000b6f418723c */ /* 0x040ff00000001818 */
[C---:B------:R-:W-:Y:S08]  /*7800*/  HMMA.16816.F32 R28, R244.reuse, R184, R28 ;  /* 0x000000b8f41c723c */ /* 0x040ff0000000181c */
[----:B------:R-:W-:Y:S03]  /*7810*/  HMMA.16816.F32 R32, R244, R186, R32 ;  /* 0x000000baf420723c */ /* 0x000fe60000001820 */
[----:B--2---:R-:W-:Y:S11]  /*7820*/  ISETP.GT.AND P0, PT, R2, R0, PT ;  /* 0x000000000200720c */ /* 0x004ff60003f04270 */
[----:B------:R-:W-:Y:S02]  /*7830*/  @!UPT UIADD3 URZ, URZ, URZ, URZ ;  /* 0x0000003f3f3ff290 */ /* 0x000fe4000fffe03f */
[----:B------:R-:W-:-:S05]  /*7840*/  @!P0 BRA `(.L_x_4282) ;  /* 0x000007a000008947 */ /* 0x000fca0003800000 */
[----:B------:R-:W1:Y:S01]  /*7850*/  S2R R132, SR_TID.X ;  /* 0x0000000000847919 */ /* 0x000e620000002100 */
[----:B------:R-:W-:Y:S02]  /*7860*/  IMAD.MOV.U32 R189, RZ, RZ, c[0x0][0x2b8] ;  /* 0x0000ae00ffbd7624 */ /* 0x000fe400078e00ff */
[----:B------:R-:W-:Y:S01]  /*7870*/  IMAD.MOV.U32 R182, RZ, RZ, RZ ;  /* 0x000000ffffb67224 */ /* 0x000fe200078e00ff */
[----:B------:R-:W2:Y:S02]  /*7880*/  LDL R3, [R1+0xa0] ;  /* 0x0000a00001037983 */ /* 0x000ea40000100800 */
[----:B------:R-:W-:Y:S02]  /*7890*/  ISETP.NE.AND P1, PT, R189, 0x1, PT ;  /* 0x00000001bd00780c */ /* 0x000fe40003f25270 */
[----:B------:R-:W3:Y:S04]  /*78a0*/  LDL.64 R176, [R1+0xa8] ;  /* 0x0000a80001b07983 */ /* 0x000ee80000100a00 */
[----:B------:R-:W4:Y:S04]  /*78b0*/  LDL.64 R180, [R1+0x98] ;  /* 0x0000980001b47983 */ /* 0x000f280000100a00 */
[----:B------:R-:W5:Y:S04]  /*78c0*/  LDL R179, [R1+0xa4] ;  /* 0x0000a40001b37983 */ /* 0x000f680000100800 */
[----:B------:R-:W4:Y:S04]  /*78d0*/  LDL R178, [R1+0x158] ;  /* 0x0001580001b27983 */ /* 0x000f280000100800 */
[----:B------:R-:W4:Y:S01]  /*78e0*/  LDL R191, [R1+0x7c] ;  /* 0x00007c0001bf7983 */ /* 0x000f220000100800 */
[--C-:B-1----:R-:W-:Y:S02]  /*78f0*/  SHF.R.S32.HI R0, RZ, 0x1f, R132.reuse ;  /* 0x0000001fff007819 */ /* 0x102fe40000011484 */
[----:B------:R-:W-:Y:S01]  /*7900*/  SHF.R.S32.HI R133, RZ, 0x1f, R132 ;  /* 0x0000001fff857819 */ /* 0x000fe20000011484 */
[----:B------:R-:W5:Y:S01]  /*7910*/  LDL R190, [R1+0x80] ;  /* 0x0000800001be7983 */ /* 0x000f620000100800 */
[-C--:B------:R-:W-:Y:S02]  /*7920*/  LEA.HI R0, R0, R132.reuse, RZ, 0x3 ;  /* 0x0000008400007211 */ /* 0x080fe400078f18ff */
[----:B------:R-:W-:Y:S01]  /*7930*/  LEA.HI R133, R133, R132, RZ, 0x3 ;  /* 0x0000008485857211 */ /* 0x000fe200078f18ff */
[----:B------:R-:W5:Y:S01]  /*7940*/  LDL R189, [R1+0x84] ;  /* 0x0000840001bd7983 */ /* 0x000f620000100800 */
[----:B------:R-:W-:Y:S02]  /*7950*/  LOP3.LUT R0, R0, 0xfffffff8, RZ, 0xc0, !PT ;  /* 0xfffffff800007812 */ /* 0x000fe400078ec0ff */
[----:B------:R-:W-:Y:S01]  /*7960*/  SHF.R.S32.HI R133, RZ, 0x3, R133 ;  /* 0x00000003ff857819 */ /* 0x000fe20000011485 */
[----:B------:R-:W5:Y:S02]  /*7970*/  LDL R188, [R1+0x64] ;  /* 0x0000640001bc7983 */ /* 0x000f640000100800 */
[----:B------:R-:W-:Y:S02]  /*7980*/  IMAD.IADD R0, R132, 0x1, -R0 ;  /* 0x0000000184007824 */ /* 0x000fe400078e0a00 */
[----:B------:R-:W5:Y:S02]  /*7990*/  LDL R132, [R1+0xb8] ;  /* 0x0000b80001847983 */ /* 0x000f640000100800 */
[----:B------:R-:W-:Y:S02]  /*79a0*/  IMAD R0, R0, 0x20, R133 ;  /* 0x0000002000007824 */ /* 0x000fe400078e0285 */
[----:B--2---:R-:W-:Y:S01]  /*79b0*/  IMAD R2, R2, 0x40, R3 ;  /* 0x0000004002027824 */ /* 0x004fe200078e0203 */
[----:B---3--:R-:W2:Y:S04]  /*79c0*/  LDL R177, [R1+0x15c] ;  /* 0x00015c0001b17983 */ /* 0x008ea80000100800 */
[----:B------:R-:W-:Y:S05]  /*79d0*/  IADD3 R2, R2, -0x40, R0 ;  /* 0xffffffc002027810 */ /* 0x000fea0007ffe000 */
[----:B------:R-:W-:Y:S04]  /*79e0*/  @P1 IMAD.HI.U32 R3, R2, c[0x0][0x2bc], RZ ;  /* 0x0000af0002031a27 */ /* 0x000fe800078e00ff */
[----:B------:R-:W-:Y:S01]  /*79f0*/  IMAD.MOV.U32 R0, RZ, RZ, R2 ;  /* 0x000000ffff007224 */ /* 0x000fe200078e0002 */
[----:B------:R-:W-:Y:S04]  /*7a00*/  @P1 SHF.R.U32.HI R0, RZ, c[0x0][0x2c0], R3 ;  /* 0x0000b000ff001a19 */ /* 0x000fe80000011603 */
[C---:B------:R-:W-:Y:S02]  /*7a10*/  @!P6 IADD3 R3, P0, R0.reuse, R176, RZ ;  /* 0x000000b00003e210 */ /* 0x040fe40007f1e0ff */
[----:B------:R-:W3:Y:S01]  /*7a20*/  LDL R176, [R1+0x160] ;  /* 0x0001600001b07983 */ /* 0x000ee20000100800 */
[C---:B----4-:R-:W-:Y:S01]  /*7a30*/  SHF.L.U64.HI R187, R191.reuse, 0x1, R178 ;  /* 0x00000001bfbb7819 */ /* 0x050fe200000102b2 */
[----:B------:R-:W-:Y:S01]  /*7a40*/  IMAD.SHL.U32 R191, R191, 0x2, RZ ;  /* 0x00000002bfbf7824 */ /* 0x000fe200078e00ff */
[----:B-----5:R-:W-:Y:S01]  /*7a50*/  @!P6 LEA.HI.X.SX32 R133, R0, R132, 0x1, P0 ;  /* 0x000000840085e211 */ /* 0x020fe200000f0eff */
[----:B------:R-:W-:Y:S01]  /*7a60*/  IMAD.MOV R0, RZ, RZ, -R0 ;  /* 0x000000ffff007224 */ /* 0x000fe200078e0a00 */
[C---:B------:R-:W-:Y:S03]  /*7a70*/  @!P6 LEA R132, P0, R3.reuse, c[0x0][0x2a0], 0x2 ;  /* 0x0000a8000384ea11 */ /* 0x040fe600078010ff */
[----:B------:R-:W-:Y:S01]  /*7a80*/  IMAD R183, R0, c[0x0][0x2b8], R2 ;  /* 0x0000ae0000b77a24 */ /* 0x000fe200078e0202 */
[----:B------:R-:W-:Y:S03]  /*7a90*/  @!P6 LEA.HI.X R133, R3, c[0x0][0x2a4], R133, 0x2, P0 ;  /* 0x0000a9000385ea11 */ /* 0x000fe600000f1485 */
[C---:B------:R-:W-:Y:S01]  /*7aa0*/  IMAD.WIDE.U32 R2, R183.reuse, c[0x0][0x1e0], RZ ;  /* 0x00007800b7027a25 */ /* 0x040fe200078e00ff */
[----:B------:R1:W-:Y:S01]  /*7ab0*/  STL [R1+0x68], R183 ;  /* 0x000068b701007387 */ /* 0x0003e20000100800 */
[----:B------:R-:W-:Y:S03]  /*7ac0*/  SHF.R.S32.HI R0, RZ, 0x1f, R183 ;  /* 0x0000001fff007819 */ /* 0x000fe600000114b7 */
[----:B------:R4:W5:Y:S02]  /*7ad0*/  @!P6 LDG.E R182, [R132.64] ;  /* 0x0000000684b6e981 */ /* 0x000964000c1e1900 */
[----:B------:R-:W-:Y:S04]  /*7ae0*/  IMAD R0, R0, c[0x0][0x1e0], RZ ;  /* 0x0000780000007a24 */ /* 0x000fe800078e02ff */
[----:B------:R-:W-:Y:S04]  /*7af0*/  IMAD R0, R183, c[0x0][0x1e4], R0 ;  /* 0x00007900b7007a24 */ /* 0x000fe800078e0200 */
[----:B------:R-:W-:Y:S01]  /*7b00*/  IMAD.IADD R3, R3, 0x1, R0 ;  /* 0x0000000103037824 */ /* 0x000fe200078e0200 */
[----:B----4-:R-:W4:Y:S01]  /*7b10*/  LDL R132, [R1+0x164] ;  /* 0x0001640001847983 */ /* 0x010f220000100800 */
[C---:B--2---:R-:W-:Y:S01]  /*7b20*/  SHF.L.U64.HI R186, R190.reuse, 0x1, R177 ;  /* 0x00000001beba7819 */ /* 0x044fe200000102b1 */
[----:B------:R-:W-:Y:S01]  /*7b30*/  IMAD.SHL.U32 R190, R190, 0x2, RZ ;  /* 0x00000002bebe7824 */ /* 0x000fe200078e00ff */
[C---:B---3--:R-:W-:Y:S01]  /*7b40*/  SHF.L.U64.HI R185, R189.reuse, 0x1, R176 ;  /* 0x00000001bdb97819 */ /* 0x048fe200000102b0 */
[----:B------:R-:W-:Y:S01]  /*7b50*/  IMAD.SHL.U32 R189, R189, 0x2, RZ ;  /* 0x00000002bdbd7824 */ /* 0x000fe200078e00ff */
[----:B-----5:R-:W-:Y:S01]  /*7b60*/  SHF.R.S32.HI R133, RZ, 0x1f, R182 ;  /* 0x0000001fff857819 */ /* 0x020fe200000114b6 */
[----:B------:R2:W-:Y:S01]  /*7b70*/  STL [R1+0x60], R182 ;  /* 0x000060b601007387 */ /* 0x0005e20000100800 */
[----:B------:R-:W-:Y:S04]  /*7b80*/  IMAD.WIDE.U32 R2, R182, c[0x0][0x1f0], R2 ;  /* 0x00007c00b6027a25 */ /* 0x000fe800078e0002 */
[----:B------:R-:W-:Y:S01]  /*7b90*/  IMAD R133, R133, c[0x0][0x1f0], RZ ;  /* 0x00007c0085857a24 */ /* 0x000fe200078e02ff */
[----:B------:R-:W-:Y:S03]  /*7ba0*/  IADD3 R0, P0, R180, R2, RZ ;  /* 0x00000002b4007210 */ /* 0x000fe60007f1e0ff */
[----:B------:R-:W-:Y:S05]  /*7bb0*/  IMAD R133, R182, c[0x0][0x1f4], R133 ;  /* 0x00007d00b6857a24 */ /* 0x000fea00078e0285 */
[----:B------:R-:W-:Y:S02]  /*7bc0*/  IADD3.X R133, R179, R3, R133, P0, !PT ;  /* 0x00000003b3857210 */ /* 0x000fe400007fe485 */
[C---:B-1----:R-:W-:Y:S04]  /*7bd0*/  LEA R183, P0, R0.reuse, c[0x0][0x1c8], 0x1 ;  /* 0x0000720000b77a11 */ /* 0x042fe800078008ff */
[----:B------:R-:W-:Y:S02]  /*7be0*/  LEA.HI.X R133, R0, c[0x0][0x1cc], R133, 0x1, P0 ;  /* 0x0000730000857a11 */ /* 0x000fe400000f0c85 */
[C---:B----4-:R-:W-:Y:S01]  /*7bf0*/  SHF.L.U64.HI R184, R188.reuse, 0x1, R132 ;  /* 0x00000001bcb87819 */ /* 0x050fe20000010284 */
[----:B------:R-:W-:Y:S01]  /*7c00*/  IMAD.SHL.U32 R188, R188, 0x2, RZ ;  /* 0x00000002bcbc7824 */ /* 0x000fe200078e00ff */
[----:B------:R-:W-:-:S05]  /*7c10*/  BRA.DIV ~URZ, `(.L_x_4283) ;  /* 0x00009e227f007947 */ /* 0x000fca000b800000 */
[----:B--2---:R1:W2:Y:S02]  /*7c20*/  SHFL.IDX PT, R132, R133, RZ, 0x181f ;  /* 0x00181fff85847589 */ /* 0x0042a400000e0000 */
.L_x_4316:
[----:B------:R-:W-:-:S05]  /*7c30*/  BRA.DIV ~URZ, `(.L_x_4284) ;  /* 0x00009e727f007947 */ /* 0x000fca000b800000 */
[----:B------:R-:W3:Y:S04]  /*7c40*/  LDL R2, [R1+0x64] ;  /* 0x0000640001027983 */ /* 0x000ee80000100800 */
[----:B------:R-:W4:Y:S04]  /*7c50*/  LDL R180, [R1+0x58] ;  /* 0x0000580001b47983 */ /* 0x000f280000100800 */
[----:B------:R-:W5:Y:S04]  /*7c60*/  LDL R176, [R1+0x84] ;  /* 0x0000840001b07983 */ /* 0x000f680000100800 */
[----:B--2---:R-:W2:Y:S04]  /*7c70*/  LDL R182, [R1+0x80] ;  /* 0x0000800001b67983 */ /* 0x004ea80000100800 */
[----:B------:R-:W4:Y:S04]  /*7c80*/  LDL R181, [R1+0x7c] ;  /* 0x00007c0001b57983 */ /* 0x000f280000100800 */
[----:B------:R-:W1:Y:S01]  /*7c90*/  SHFL.IDX PT, R0, R183, RZ, 0x181f ;  /* 0x00181fffb7007589 */ /* 0x000e6200000e0000 */
[----:B---3--:R-:W-:Y:S02]  /*7ca0*/  ISETP.GE.AND P4, PT, R2, c[0x0][0x1d4], PT ;  /* 0x0000750002007a0c */ /* 0x008fe40003f86270 */
[----:B-1----:R-:W-:Y:S05]  /*7cb0*/  IADD3 R2, P0, R0, R188, RZ ;  /* 0x000000bc00027210 */ /* 0x002fea0007f1e0ff */
[----:B------:R-:W-:Y:S01]  /*7cc0*/  IMAD.X R3, R132, 0x1, R184, P0 ;  /* 0x0000000184037824 */ /* 0x000fe200000e06b8 */
[----:B------:R-:W-:Y:S02]  /*7cd0*/  IADD3 R178, P0, R0, R189, RZ ;  /* 0x000000bd00b27210 */ /* 0x000fe40007f1e0ff */
[----:B-----5:R-:W-:Y:S02]  /*7ce0*/  ISETP.GE.AND P3, PT, R176, c[0x0][0x1d4], PT ;  /* 0x00007500b0007a0c */ /* 0x020fe40003f66270 */
[----:B--2---:R-:W-:Y:S01]  /*7cf0*/  ISETP.GE.AND P1, PT, R182, c[0x0][0x1d4], PT ;  /* 0x00007500b6007a0c */ /* 0x004fe20003f26270 */
[----:B------:R-:W-:Y:S01]  /*7d00*/  @!PT LDS RZ, [RZ] ;  /* 0x00000000fffff984 */ /* 0x000fe20000000800 */
[----:B------:R-:W-:Y:S01]  /*7d10*/  @!PT LDS RZ, [RZ] ;  /* 0x00000000fffff984 */ /* 0x000fe20000000800 */
[----:B----4-:R1:W-:Y:S01]  /*7d20*/  LDGSTS.E.BYPASS.LTC128B.128 [R180+0x10100], [R2.64], !P4 ;  /* 0x1010000002b47fae */ /* 0x0103e2000e101d46 */
        /* <DEDUP_REMOVED lines=15> */
.L_x_4317:
        /* <DEDUP_REMOVED lines=29> */
.L_x_4282:
[----:B------:R-:W-:Y:S05]  /*7ff0*/  BSYNC B0 ;  /* 0x0000000000007941 */ /* 0x000fea0003800000 */
.L_x_4281:
[----:B------:R-:W3:Y:S01]  /*8000*/  LDL R132, [R1+0x90] ;  /* 0x0000900001847983 */ /* 0x000ee20000100800 */
[----:B------:R-:W-:Y:S02]  /*8010*/  IMAD.MOV.U32 R0, RZ, RZ, c[0x0][0x2c4] ;  /* 0x0000b100ff007624 */ /* 0x000fe400078e00ff */
[----:B------:R-:W-:Y:S01]  /*8020*/  IMAD.MOV.U32 R133, RZ, RZ, 0x1 ;  /* 0x00000001ff857424 */ /* 0x000fe200078e00ff */
[----:B--2---:R-:W2:Y:S02]  /*8030*/  LDL R3, [R1+0x5c] ;  /* 0x00005c0001037983 */ /* 0x004ea40000100800 */
[----:B------:R-:W-:Y:S02]  /*8040*/  ISETP.NE.AND P0, PT, R0, 0x1, PT ;  /* 0x000000010000780c */ /* 0x000fe40003f05270 */
[----:B------:R-:W4:Y:S04]  /*8050*/  LDL R2, [R1+0xc0] ;  /* 0x0000c00001027983 */ /* 0x000f280000100800 */
[----:B------:R-:W0:Y:S07]  /*8060*/  LDGDEPBAR ;  /* 0x00000000000079af */ /* 0x000e2e0000000000 */
[----:B---3--:R-:W-:Y:S04]  /*8070*/  @P0 IMAD.HI.U32 R0, R132, c[0x0][0x2c8], RZ ;  /* 0x0000b20084000a27 */ /* 0x008fe800078e00ff */
[----:B--2---:R-:W-:Y:S01]  /*8080*/  IMAD R133, R3, -0x40, R133 ;  /* 0xffffffc003857824 */ /* 0x004fe200078e0285 */
[----:B------:R-:W-:Y:S02]  /*8090*/  @P0 SHF.R.U32.HI R132, RZ, c[0x0][0x2cc], R0 ;  /* 0x0000b300ff840a19 */ /* 0x000fe40000011600 */
[----:B------:R-:W-:Y:S02]  /*80a0*/  MOV R0, c[0x0][0x2ac] ;  /* 0x0000ab0000007a02 */ /* 0x000fe40000000f00 */
[----:B----4-:R-:W-:Y:S05]  /*80b0*/  IADD3 R133, -R2, R133, RZ ;  /* 0x0000008502857210 */ /* 0x010fea0007ffe1ff */
[----:B------:R-:W-:Y:S05]  /*80c0*/  IMAD R133, R0, c[0x0][0x1d0], R133 ;  /* 0x0000740000857a24 */ /* 0x000fea00078e0285 */
[----:B------:R-:W-:Y:S01]  /*80d0*/  IADD3 R133, R133, -c[0x0][0x168], RZ ;  /* 0x80005a0085857a10 */ /* 0x000fe20007ffe0ff */
[----:B------:R-:W-:-:S05]  /*80e0*/  BRA.DIV ~URZ, `(.L_x_4285) ;  /* 0x00009cb27f007947 */ /* 0x000fca000b800000 */
[----:B------:R1:W2:Y:S02]  /*80f0*/  SHFL.IDX PT, R0, R132, RZ, 0x1c1f ;  /* 0x001c1fff84007589 */ /* 0x0002a400000e0000 */
.L_x_4318:
[----:B--2---:R-:W-:Y:S05]  /*8100*/  IMAD.IADD R0, R133, 0x1, R0 ;  /* 0x0000000185007824 */ /* 0x004fea00078e0200 */
[C---:B------:R-:W-:Y:S02]  /*8110*/  ISETP.GT.AND P0, PT, R0.reuse, RZ, PT ;  /* 0x000000ff0000720c */ /* 0x040fe40003f04270 */
[C---:B------:R-:W-:Y:S02]  /*8120*/  ISETP.GT.AND P2, PT, R0.reuse, 0x1, PT ;  /* 0x000000010000780c */ /* 0x040fe40003f44270 */
[C---:B------:R-:W-:Y:S02]  /*8130*/  ISETP.GT.AND P3, PT, R0.reuse, 0x8, PT ;  /* 0x000000080000780c */ /* 0x040fe40003f64270 */
        /* <DEDUP_REMOVED lines=37> */
[----:B------:R-:W-:Y:S02]  /*8390*/  FSEL R7, R7, -INF , P2 ;  /* 0xff80000007077808 */ /* 0x000fe40001000000 */
[----:B------:R-:W-:Y:S02]  /*83a0*/  FSEL R10, R10, -INF , P1 ;  /* 0xff8000000a0a7808 */ /* 0x000fe40000800000 */
[----:B------:R-:W-:Y:S02]  /*83b0*/  FSEL R11, R11, -INF , P0 ;  /* 0xff8000000b0b7808 */ /* 0x000fe40000000000 */
[C---:B------:R-:W-:Y:S02]  /*83c0*/  ISETP.GT.AND P3, PT, R0.reuse, 0x10, PT ;  /* 0x000000100000780c */ /* 0x040fe40003f64270 */
        /* <DEDUP_REMOVED lines=54> */
[----:B-1----:R-:W-:Y:S04]  /*8730*/  FMNMX.FTZ R132, R27, R0, !PT ;  /* 0x000000001b847209 */ /* 0x002fe80007810000 */
[----:B------:R-:W-:Y:S04]  /*8740*/  FMNMX.FTZ R132, R30, R132, !PT ;  /* 0x000000841e847209 */ /* 0x000fe80007810000 */
[----:B------:R-:W-:Y:S04]  /*8750*/  FMNMX.FTZ R132, R31, R132, !PT ;  /* 0x000000841f847209 */ /* 0x000fe80007810000 */
[----:B------:R-:W-:Y:S04]  /*8760*/  FMNMX.FTZ R132, R34, R132, !PT ;  /* 0x0000008422847209 */ /* 0x000fe80007810000 */
[----:B------:R-:W-:Y:S05]  /*8770*/  FMNMX.FTZ R132, R35, R132, !PT ;  /* 0x0000008423847209 */ /* 0x000fea0007810000 */
[----:B------:R-:W1:Y:S02]  /*8780*/  SHFL.BFLY PT, R0, R132, 0x2, 0x1f ;  /* 0x0c401f0084007f89 */ /* 0x000e6400000e0000 */
[----:B-1----:R-:W-:Y:S06]  /*8790*/  FMNMX.FTZ R132, R132, R0, !PT ;  /* 0x0000000084847209 */ /* 0x002fec0007810000 */
[----:B------:R1:W2:Y:S02]  /*87a0*/  SHFL.BFLY PT, R0, R132, 0x1, 0x1f ;  /* 0x0c201f0084007f89 */ /* 0x0002a400000e0000 */
.L_x_4319:
        /* <DEDUP_REMOVED lines=28> */
[----:B------:R-:W-:Y:S01]  /*8970*/  FFMA.FTZ R29, R29, c[0x0][0x2d0], -R2 ;  /* 0x0000b4001d1d7a23 */ /* 0x000fe20000010802 */
[----:B------:R-:W-:Y:S02]  /*8980*/  MOV R28, R24 ;  /* 0x00000018001c7202 */ /* 0x000fe40000000f00 */
[----:B------:R-:W-:Y:S10]  /*8990*/  MUFU.EX2 R8, R8 ;  /* 0x0000000800087308 */ /* 0x000ff40000000800 */
[----:B------:R-:W2:Y:S01]  /*89a0*/  MUFU.EX2 R9, R9 ;  /* 0x0000000900097308 */ /* 0x000ea20000000800 */
[C---:B---3--:R-:W-:Y:S01]  /*89b0*/  FFMA.FTZ R2, R0.reuse, R177, R4 ;  /* 0x000000b100027223 */ /* 0x048fe20000010004 */
[----:B--2---:R-:W-:Y:S01]  /*89c0*/  F2FP.PACK_AB R178, R9, R8 ;  /* 0x0000000809b2723e */ /* 0x004fe200000000ff */
[----:B------:R-:W-:Y:S02]  /*89d0*/  FMUL.FTZ R16, R0, R152 ;  /* 0x0000009800107220 */ /* 0x000fe40000410000 */
[C---:B------:R-:W-:Y:S01]  /*89e0*/  FADD.FTZ R5, R176.reuse, R2 ;  /* 0x00000002b0057221 */ /* 0x040fe20000010000 */
[----:B------:R-:W-:Y:S01]  /*89f0*/  F2FP.PACK_AB R176, R176, R4 ;  /* 0x00000004b0b0723e */ /* 0x000fe200000000ff */
[C---:B------:R-:W-:Y:S01]  /*8a00*/  FMUL.FTZ R4, R3.reuse, c[0x0][0x2d0] ;  /* 0x0000b40003047a20 */ /* 0x040fe20000410000 */
[----:B------:R-:W-:Y:S01]  /*8a10*/  FSEL R2, R3, RZ, P0 ;  /* 0x000000ff03027208 */ /* 0x000fe20000000000 */
[C---:B------:R-:W-:Y:S02]  /*8a20*/  FMUL.FTZ R12, R0.reuse, R156 ;  /* 0x0000009c000c7220 */ /* 0x040fe40000410000 */
[----:B------:R-:W-:Y:S01]  /*8a30*/  FMUL.FTZ R17, R0, R153 ;  /* 0x0000009900117220 */ /* 0x000fe20000410000 */
[----:B------:R-:W-:Y:S01]  /*8a40*/  FSEL R4, R4, RZ, P0 ;  /* 0x000000ff04047208 */ /* 0x000fe20000000000 */
[----:B------:R-:W-:Y:S01]  /*8a50*/  FADD.FTZ R2, -R2, R135 ;  /* 0x0000008702027221 */ /* 0x000fe20000010100 */
[----:B------:R-:W-:Y:S01]  /*8a60*/  MOV R135, R20 ;  /* 0x0000001400877202 */ /* 0x000fe20000000f00 */
[----:B------:R-:W-:Y:S01]  /*8a70*/  FMUL.FTZ R20, R0, R148 ;  /* 0x0000009400147220 */ /* 0x000fe20000410000 */
[----:B------:R-:W-:Y:S01]  /*8a80*/  MOV R148, R179 ;  /* 0x000000b300947202 */ /* 0x000fe20000000f00 */
[--C-:B------:R-:W-:Y:S02]  /*8a90*/  FFMA.FTZ R7, R7, c[0x0][0x2d0], -R4.reuse ;  /* 0x0000b40007077a23 */ /* 0x100fe40000010804 */
[--C-:B-1----:R-:W-:Y:S01]  /*8aa0*/  FFMA.FTZ R132, R10, c[0x0][0x2d0], -R4.reuse ;  /* 0x0000b4000a847a23 */ /* 0x102fe20000010804 */
[----:B------:R-:W-:Y:S01]  /*8ab0*/  MOV R10, R29 ;  /* 0x0000001d000a7202 */ /* 0x000fe20000000f00 */
[--C-:B------:R-:W-:Y:S01]  /*8ac0*/  FFMA.FTZ R181, R15, c[0x0][0x2d0], -R4.reuse ;  /* 0x0000b4000fb57a23 */ /* 0x100fe20000010804 */
[----:B------:R-:W-:Y:S01]  /*8ad0*/  MOV R29, R25 ;  /* 0x00000019001d7202 */ /* 0x000fe20000000f00 */
[--C-:B------:R-:W-:Y:S01]  /*8ae0*/  FFMA.FTZ R189, R23, c[0x0][0x2d0], -R4.reuse ;  /* 0x0000b40017bd7a23 */ /* 0x100fe20000010804 */
[----:B------:R-:W-:Y:S01]  /*8af0*/  MOV R25, R21 ;  /* 0x0000001500197202 */ /* 0x000fe20000000f00 */
        /* <DEDUP_REMOVED lines=9> */
[--C-:B------:R-:W-:Y:S01]  /*8b90*/  FFMA.FTZ R134, R11, c[0x0][0x2d0], -R4.reuse ;  /* 0x0000b4000b867a23 */ /* 0x100fe20000010804 */
[----:B------:R-:W-:Y:S01]  /*8ba0*/  MOV R11, R32 ;  /* 0x00000020000b7202 */ /* 0x000fe20000000f00 */
[--C-:B------:R-:W-:Y:S01]  /*8bb0*/  FFMA.FTZ R182, R14, c[0x0][0x2d0], -R4.reuse ;  /* 0x0000b4000eb67a23 */ /* 0x100fe20000010804 */
[----:B------:R-:W-:Y:S01]  /*8bc0*/  MOV R14, R33 ;  /* 0x00000021000e7202 */ /* 0x000fe20000000f00 */
[--C-:B------:R-:W-:Y:S02]  /*8bd0*/  FFMA.FTZ R183, R18, c[0x0][0x2d0], -R4.reuse ;  /* 0x0000b40012b77a23 */ /* 0x100fe40000010804 */
[--C-:B------:R-:W-:Y:S01]  /*8be0*/  FFMA.FTZ R184, R19, c[0x0][0x2d0], -R4.reuse ;  /* 0x0000b40013b87a23 */ /* 0x100fe20000010804 */
[----:B------:R-:W-:Y:S01]  /*8bf0*/  MUFU.EX2 R177, R6 ;  /* 0x0000000600b17308 */ /* 0x000fe20000000800 */
[----:B------:R-:W-:Y:S02]  /*8c00*/  FFMA.FTZ R190, R22, c[0x0][0x2d0], -R4 ;  /* 0x0000b40016be7a23 */ /* 0x000fe40000010804 */
[----:B------:R-:W-:Y:S02]  /*8c10*/  FADD.FTZ R4, R8, R5 ;  /* 0x0000000508047221 */ /* 0x000fe40000010000 */
[C---:B------:R-:W-:Y:S02]  /*8c20*/  FMUL.FTZ R32, R0.reuse, R136 ;  /* 0x0000008800207220 */ /* 0x040fe40000410000 */
[----:B------:R-:W-:Y:S02]  /*8c30*/  FADD.FTZ R180, R9, R4 ;  /* 0x0000000409b47221 */ /* 0x000fe40000010000 */
[----:B------:R-:W-:Y:S01]  /*8c40*/  FMUL.FTZ R4, R0, R164 ;  /* 0x000000a400047220 */ /* 0x000fe20000410000 */
[----:B------:R1:W-:Y:S01]  /*8c50*/  MUFU.EX2 R132, R188 ;  /* 0x000000bc00847308 */ /* 0x0003e20000000800 */
[----:B------:R-:W2:Y:S01]  /*8c60*/  LDL R164, [R1] ;  /* 0x0000000001a47983 */ /* 0x000ea20000100800 */
[----:B------:R-:W-:Y:S02]  /*8c70*/  FMUL.FTZ R2, R2, c[0x0][0x2d0] ;  /* 0x0000b40002027a20 */ /* 0x000fe40000410000 */
[C---:B------:R-:W-:Y:S01]  /*8c80*/  FMUL.FTZ R21, R0.reuse, R149 ;  /* 0x0000009500157220 */ /* 0x040fe20000410000 */
[----:B------:R-:W3:Y:S01]  /*8c90*/  LDL.LU R136, [R1+0x88] ;  /* 0x0000880001887983 */ /* 0x000ee20000300800 */
[----:B------:R-:W-:Y:S01]  /*8ca0*/  MOV R149, R10 ;  /* 0x0000000a00957202 */ /* 0x000fe20000000f00 */
[C---:B------:R-:W-:Y:S02]  /*8cb0*/  FMUL.FTZ R33, R0.reuse, R137 ;  /* 0x0000008900217220 */ /* 0x040fe40000410000 */
[C---:B------:R-:W-:Y:S01]  /*8cc0*/  FMUL.FTZ R5, R0.reuse, R165 ;  /* 0x000000a500057220 */ /* 0x040fe20000410000 */
[----:B------:R-:W4:Y:S01]  /*8cd0*/  MUFU.EX2 R2, R2 ;  /* 0x0000000200027308 */ /* 0x000f220000000800 */
[C---:B------:R-:W-:Y:S01]  /*8ce0*/  FMUL.FTZ R8, R0.reuse, R160 ;  /* 0x000000a000087220 */ /* 0x040fe20000410000 */
[----:B------:R-:W-:Y:S01]  /*8cf0*/  MOV R160, R34 ;  /* 0x0000002200a07202 */ /* 0x000fe20000000f00 */
[C---:B------:R-:W-:Y:S01]  /*8d00*/  FMUL.FTZ R13, R0.reuse, R157 ;  /* 0x0000009d000d7220 */ /* 0x040fe20000410000 */
[----:B------:R-:W-:Y:S01]  /*8d10*/  MOV R165, R35 ;  /* 0x0000002300a57202 */ /* 0x000fe20000000f00 */
[----:B------:R-:W5:Y:S01]  /*8d20*/  LDL R157, [R1+0x4] ;  /* 0x00000400019d7983 */ /* 0x000f620000100800 */
        /* <DEDUP_REMOVED lines=11> */
[----:B-1----:R-:W5:Y:S01]  /*8de0*/  LDL R188, [R1+0x94] ;  /* 0x0000940001bc7983 */ /* 0x002f620000100800 */
[C---:B------:R-:W-:Y:S01]  /*8df0*/  FMUL.FTZ R37, R0.reuse, R37 ;  /* 0x0000002500257220 */ /* 0x040fe20000410000 */
[----:B------:R-:W-:Y:S01]  /*8e00*/  MUFU.EX2 R190, R190 ;  /* 0x000000be00be7308 */ /* 0x000fe20000000800 */
[C---:B------:R-:W-:Y:S02]  /*8e10*/  FMUL.FTZ R40, R0.reuse, R40 ;  /* 0x0000002800287220 */ /* 0x040fe40000410000 */
[----:B------:R-:W-:Y:S02]  /*8e20*/  FMUL.FTZ R41, R0, R41 ;  /* 0x0000002900297220 */ /* 0x000fe40000410000 */
[C---:B----4-:R-:W-:Y:S02]  /*8e30*/  FMUL.FTZ R10, R2.reuse, R162 ;  /* 0x000000a2020a7220 */ /* 0x050fe40000410000 */
[----:B------:R-:W4:Y:S01]  /*8e40*/  LDL R162, [R1+0x3c] ;  /* 0x00003c0001a27983 */ /* 0x000f220000100800 */
[C---:B------:R-:W-:Y:S02]  /*8e50*/  FMUL.FTZ R34, R2.reuse, R138 ;  /* 0x0000008a02227220 */ /* 0x040fe40000410000 */
[C---:B------:R-:W-:Y:S01]  /*8e60*/  FMUL.FTZ R35, R2.reuse, R139 ;  /* 0x0000008b02237220 */ /* 0x040fe20000410000 */
[----:B------:R-:W-:Y:S01]  /*8e70*/  MUFU.EX2 R189, R189 ;  /* 0x000000bd00bd7308 */ /* 0x000fe20000000800 */
[C---:B------:R-:W-:Y:S01]  /*8e80*/  FMUL.FTZ R6, R2.reuse, R166 ;  /* 0x000000a602067220 */ /* 0x040fe20000410000 */
[----:B------:R-:W-:Y:S01]  /*8e90*/  MOV R166, R14 ;  /* 0x0000000e00a67202 */ /* 0x000fe20000000f00 */
[C---:B------:R-:W-:Y:S02]  /*8ea0*/  FMUL.FTZ R14, R2.reuse, R158 ;  /* 0x0000009e020e7220 */ /* 0x040fe40000410000 */
[C---:B------:R-:W-:Y:S01]  /*8eb0*/  FMUL.FTZ R7, R2.reuse, R167 ;  /* 0x000000a702077220 */ /* 0x040fe20000410000 */
[----:B------:R-:W-:Y:S01]  /*8ec0*/  MOV R167, R11 ;  /* 0x0000000b00a77202 */ /* 0x000fe20000000f00 */
[C---:B------:R-:W-:Y:S01]  /*8ed0*/  FMUL.FTZ R11, R2.reuse, R163 ;  /* 0x000000a3020b7220 */ /* 0x040fe20000410000 */
[----:B------:R-:W-:Y:S01]  /*8ee0*/  MOV R163, R141 ;  /* 0x0000008d00a37202 */ /* 0x000fe20000000f00 */
[C---:B------:R-:W-:Y:S01]  /*8ef0*/  FMUL.FTZ R15, R2.reuse, R159 ;  /* 0x0000009f020f7220 */ /* 0x040fe20000410000 */
[----:B------:R-:W1:Y:S01]  /*8f00*/  MUFU.EX2 R158, R134 ;  /* 0x00000086009e7308 */ /* 0x000e620000000800 */
        /* <DEDUP_REMOVED lines=11> */
[----:B------:R-:W-:Y:S02]  /*8fc0*/  FMUL.FTZ R31, R2, R143 ;  /* 0x0000008f021f7220 */ /* 0x000fe40000410000 */
        /* <DEDUP_REMOVED lines=52> */
[C---:B------:R-:W-:Y:S02]  /*9310*/  FMUL.FTZ R128, R0.reuse, R128 ;  /* 0x0000008000807220 */ /* 0x040fe40000410000 */
[----:B------:R-:W-:Y:S01]  /*9320*/  FMUL.FTZ R129, R0, R129 ;  /* 0x0000008100817220 */ /* 0x000fe20000410000 */
[----:B------:R-:W-:Y:S01]  /*9330*/  MOV R0, R30 ;  /* 0x0000001e00007202 */ /* 0x000fe20000000f00 */
        /* <DEDUP_REMOVED lines=50> */
[----:B--2---:R-:W-:Y:S01]  /*9660*/  LDSM.16.MT88.4 R144, [R164+0x800] ;  /* 0x00080000a490783b */ /* 0x004fe20000004200 */
[----:B---3--:R-:W-:Y:S01]  /*9670*/  FFMA.FTZ R152, R2, R136, R177 ;  /* 0x0000008802987223 */ /* 0x008fe200000100b1 */
[----:B------:R-:W-:Y:S01]  /*9680*/  F2FP.PACK_AB R177, R153, R177 ;  /* 0x000000b199b1723e */ /* 0x000fe200000000ff */
[----:B------:R1:W2:Y:S05]  /*9690*/  MUFU.EX2 R2, R187 ;  /* 0x000000bb00027308 */ /* 0x0002aa0000000800 */
[----:B------:R-:W3:Y:S08]  /*96a0*/  LDSM.16.MT88.4 R136, [R251] ;  /* 0x00000000fb88783b */ /* 0x000ef00000004200 */
[----:B-1----:R-:W5:Y:S01]  /*96b0*/  LDL.LU R187, [R1+0x5c] ;  /* 0x00005c0001bb7983 */ /* 0x002f620000300800 */
[C---:B---3--:R-:W-:Y:S08]  /*96c0*/  HMMA.16816.F32 R4, R176.reuse, R136, R4 ;  /* 0x00000088b004723c */ /* 0x048ff00000001804 */
[C---:B------:R-:W-:Y:S01]  /*96d0*/  HMMA.16816.F32 R8, R176.reuse, R138, R8 ;  /* 0x0000008ab008723c */ /* 0x040fe20000001808 */
[----:B------:R-:W1:Y:S07]  /*96e0*/  LDSM.16.MT88.4 R136, [R164] ;  /* 0x00000000a488783b */ /* 0x000e6e0000004200 */
[C---:B-1----:R-:W-:Y:S08]  /*96f0*/  HMMA.16816.F32 R12, R176.reuse, R136, R12 ;  /* 0x00000088b00c723c */ /* 0x042ff0000000180c */
[C---:B------:R-:W-:Y:S01]  /*9700*/  HMMA.16816.F32 R16, R176.reuse, R138, R16 ;  /* 0x0000008ab010723c */ /* 0x040fe20000001810 */
[----:B------:R-:W1:Y:S07]  /*9710*/  LDSM.16.MT88.4 R136, [R252] ;  /* 0x00000000fc88783b */ /* 0x000e6e0000004200 */
[C---:B-1----:R-:W-:Y:S08]  /*9720*/  HMMA.16816.F32 R20, R176.reuse, R136, R20 ;  /* 0x00000088b014723c */ /* 0x042ff00000001814 */
[C---:B------:R-:W-:Y:S01]  /*9730*/  HMMA.16816.F32 R24, R176.reuse, R138, R24 ;  /* 0x0000008ab018723c */ /* 0x040fe20000001818 */
[----:B----4-:R1:W3:Y:S03]  /*9740*/  LDSM.16.MT88.4 R136, [R162] ;  /* 0x00000000a288783b */ /* 0x0102e60000004200 */
[----:B-1----:R-:W-:Y:S02]  /*9750*/  MOV R162, R167 ;  /* 0x000000a700a27202 */ /* 0x002fe40000000f00 */
[----:B------:R-:W-:Y:S02]  /*9760*/  MOV R167, R166 ;  /* 0x000000a600a77202 */ /* 0x000fe40000000f00 */
[----:B------:R-:W-:Y:S01]  /*9770*/  MOV R166, R0 ;  /* 0x0000000000a67202 */ /* 0x000fe20000000f00 */
[----:B------:R-:W-:Y:S03]  /*9780*/  FADD.FTZ R0, R132, R180 ;  /* 0x000000b484007221 */ /* 0x000fe60000010000 */
[----:B------:R-:W1:Y:S01]  /*9790*/  MUFU.EX2 R180, R166 ;  /* 0x000000a600b47308 */ /* 0x000e620000000800 */
[----:B--2---:R-:W-:Y:S04]  /*97a0*/  FADD.FTZ R0, R2, R0 ;  /* 0x0000000002007221 */ /* 0x004fe80000010000 */
[----:B------:R-:W-:Y:S01]  /*97b0*/  FADD.FTZ R0, R135, R0 ;  /* 0x0000000087007221 */ /* 0x000fe20000010000 */
[C---:B---3--:R-:W-:Y:S03]  /*97c0*/  HMMA.16816.F32 R28, R176.reuse, R136, R28 ;  /* 0x00000088b01c723c */ /* 0x048fe6000000181c */
[----:B------:R-:W-:Y:S05]  /*97d0*/  FADD.FTZ R0, R134, R0 ;  /* 0x0000000086007221 */ /* 0x000fea0000010000 */
[C---:B------:R-:W-:Y:S01]  /*97e0*/  HMMA.16816.F32 R32, R176.reuse, R138, R32 ;  /* 0x0000008ab020723c */ /* 0x040fe20000001820 */
[----:B------:R-:W2:Y:S07]  /*97f0*/  LDSM.16.MT88.4 R136, [R251+0x2000] ;  /* 0x00200000fb88783b */ /* 0x000eae0000004200 */
[C---:B--2---:R-:W-:Y:S08]  /*9800*/  HMMA.16816.F32 R36, R176.reuse, R136, R36 ;  /* 0x00000088b024723c */ /* 0x044ff00000001824 */
[C---:B------:R-:W-:Y:S01]  /*9810*/  HMMA.16816.F32 R40, R176.reuse, R138, R40 ;  /* 0x0000008ab028723c */ /* 0x040fe20000001828 */
[----:B------:R-:W2:Y:S07]  /*9820*/  LDSM.16.MT88.4 R136, [R164+0x2000] ;  /* 0x00200000a488783b */ /* 0x000eae0000004200 */
[C---:B--2---:R-:W-:Y:S08]  /*9830*/  HMMA.16816.F32 R44, R176.reuse, R136, R44 ;  /* 0x00000088b02c723c */ /* 0x044ff0000000182c */
[C---:B------:R-:W-:Y:S01]  /*9840*/  HMMA.16816.F32 R48, R176.reuse, R138, R48 ;  /* 0x0000008ab030723c */ /* 0x040fe20000001830 */
[----:B------:R-:W2:Y:S02]  /*9850*/  LDSM.16.MT88.4 R136, [R252+0x2000] ;  /* 0x00200000fc88783b */ /* 0x000ea40000004200 */
[----:B-----5:R-:W-:Y:S05]  /*9860*/  ISETP.GT.AND P0, PT, R187, R188, PT ;  /* 0x000000bcbb00720c */ /* 0x020fea0003f04270 */
        /* <DEDUP_REMOVED lines=33> */
[----:B------:R-:W-:Y:S02]  /*9a80*/  F2FP.PACK_AB R139, R184, R183 ;  /* 0x000000b7b88b723e */ /* 0x000fe400000000ff */
[----:B------:R-:W3:Y:S01]  /*9a90*/  MUFU.EX2 R2, R155 ;  /* 0x0000009b00027308 */ /* 0x000ee20000000800 */
[----:B-1----:R-:W-:Y:S04]  /*9aa0*/  F2FP.PACK_AB R177, R181, R180 ;  /* 0x000000b4b5b1723e */ /* 0x002fe800000000ff */
[C---:B------:R-:W-:Y:S05]  /*9ab0*/  HMMA.16816.F32 R4, R136.reuse, R140, R4 ;  /* 0x0000008c8804723c */ /* 0x040fea0000001804 */
[----:B------:R-:W1:Y:S03]  /*9ac0*/  MUFU.EX2 R135, R154 ;  /* 0x0000009a00877308 */ /* 0x000e660000000800 */
[C---:B------:R-:W-:Y:S01]  /*9ad0*/  HMMA.16816.F32 R8, R136.reuse, R142, R8 ;  /* 0x0000008e8808723c */ /* 0x040fe20000001808 */
[----:B------:R-:W4:Y:S03]  /*9ae0*/  LDSM.16.MT88.4 R140, [R252+0x800] ;  /* 0x00080000fc8c783b */ /* 0x000f260000004200 */
[----:B--2---:R-:W-:Y:S03]  /*9af0*/  FADD.FTZ R0, R132, R0 ;  /* 0x0000000084007221 */ /* 0x004fe60000010000 */
[----:B------:R-:W-:Y:S01]  /*9b00*/  MUFU.EX2 R176, R163 ;  /* 0x000000a300b07308 */ /* 0x000fe20000000800 */
[C---:B------:R-:W-:Y:S04]  /*9b10*/  HMMA.16816.F32 R12, R136.reuse, R144, R12 ;  /* 0x00000090880c723c */ /* 0x040fe8000000180c */
[----:B---3--:R-:W-:Y:S04]  /*9b20*/  FADD.FTZ R0, R2, R0 ;  /* 0x0000000002007221 */ /* 0x008fe80000010000 */
[C---:B------:R-:W-:Y:S01]  /*9b30*/  HMMA.16816.F32 R16, R136.reuse, R146, R16 ;  /* 0x000000928810723c */ /* 0x040fe20000001810 */
[----:B------:R-:W2:Y:S01]  /*9b40*/  LDSM.16.MT88.4 R144, [R157+0x800] ;  /* 0x000800009d90783b */ /* 0x000ea20000004200 */
[----:B------:R3:W5:Y:S02]  /*9b50*/  MUFU.EX2 R134, R159 ;  /* 0x0000009f00867308 */ /* 0x0007640000000800 */
[----:B-1----:R-:W-:Y:S08]  /*9b60*/  FADD.FTZ R0, R135, R0 ;  /* 0x0000000087007221 */ /* 0x002ff00000010000 */
[----:B------:R-:W-:Y:S01]  /*9b70*/  MUFU.EX2 R178, R167 ;  /* 0x000000a700b27308 */ /* 0x000fe20000000800 */
[C---:B----4-:R-:W-:Y:S03]  /*9b80*/  HMMA.16816.F32 R20, R136.reuse, R140, R20 ;  /* 0x0000008c8814723c */ /* 0x050fe60000001814 */
[----:B---3--:R-:W-:Y:S01]  /*9b90*/  MOV R159, R148 ;  /* 0x00000094009f7202 */ /* 0x008fe20000000f00 */
[----:B-----5:R-:W-:Y:S01]  /*9ba0*/  FADD.FTZ R0, R134, R0 ;  /* 0x0000000086007221 */ /* 0x020fe20000010000 */
[----:B------:R-:W-:Y:S03]  /*9bb0*/  LDSM.16.MT88.4 R148, [R252+0x1000] ;  /* 0x00100000fc94783b */ /* 0x000fe60000004200 */
[C---:B------:R-:W-:Y:S05]  /*9bc0*/  HMMA.16816.F32 R24, R136.reuse, R142, R24 ;  /* 0x0000008e8818723c */ /* 0x040fea0000001818 */
[----:B------:R-:W1:Y:S03]  /*9bd0*/  LDSM.16.MT88.4 R140, [R251+0x2800] ;  /* 0x00280000fb8c783b */ /* 0x000e660000004200 */
        /* <DEDUP_REMOVED lines=40> */
[----:B------:R-:W-:Y:S01]  /*9e60*/  F2FP.PACK_AB R138, R134, R135 ;  /* 0x00000087868a723e */ /* 0x000fe200000000ff */
[----:B------:R-:W-:Y:S02]  /*9e70*/  MUFU.EX2 R132, R162 ;  /* 0x000000a200847308 */ /* 0x000fe40000000800 */
[----:B------:R-:W-:Y:S02]  /*9e80*/  F2FP.PACK_AB R137, R189, R190 ;  /* 0x000000bebd89723e */ /* 0x000fe400000000ff */
[----:B------:R-:W-:Y:S06]  /*9e90*/  F2FP.PACK_AB R139, R182, R191 ;  /* 0x000000bfb68b723e */ /* 0x000fec00000000ff */
[----:B------:R3:W-:Y:S01]  /*9ea0*/  MUFU.EX2 R135, R160 ;  /* 0x000000a000877308 */ /* 0x0007e20000000800 */
[C---:B-1----:R-:W-:Y:S09]  /*9eb0*/  HMMA.16816.F32 R4, R136.reuse, R140, R4 ;  /* 0x0000008c8804723c */ /* 0x042ff20000001804 */
[----:B------:R-:W1:Y:S01]  /*9ec0*/  MUFU.EX2 R2, R159 ;  /* 0x0000009f00027308 */ /* 0x000e620000000800 */
[C---:B------:R-:W-:Y:S01]  /*9ed0*/  HMMA.16816.F32 R8, R136.reuse, R142, R8 ;  /* 0x0000008e8808723c */ /* 0x040fe20000001808 */
[----:B------:R-:W4:Y:S08]  /*9ee0*/  LDSM.16.MT88.4 R140, [R157+0x1000] ;  /* 0x001000009d8c783b */ /* 0x000f300000004200 */
[----:B------:R-:W5:Y:S01]  /*9ef0*/  MUFU.EX2 R134, R165 ;  /* 0x000000a500867308 */ /* 0x000f620000000800 */
[C---:B--2---:R-:W-:Y:S01]  /*9f00*/  HMMA.16816.F32 R12, R136.reuse, R144, R12 ;  /* 0x00000090880c723c */ /* 0x044fe2000000180c */
[----:B---3--:R-:W-:Y:S07]  /*9f10*/  LDSM.16.MT88.4 R160, [R251+0x1800] ;  /* 0x00180000fba0783b */ /* 0x008fee0000004200 */
[C---:B------:R-:W-:Y:S01]  /*9f20*/  HMMA.16816.F32 R16, R136.reuse, R146, R16 ;  /* 0x000000928810723c */ /* 0x040fe20000001810 */
[----:B------:R-:W2:Y:S03]  /*9f30*/  LDSM.16.MT88.4 R144, [R251+0x3000] ;  /* 0x00300000fb90783b */ /* 0x000ea60000004200 */
[----:B-1----:R-:W-:Y:S04]  /*9f40*/  FADD.FTZ R0, R2, R0 ;  /* 0x0000000002007221 */ /* 0x002fe80000010000 */
[C---:B------:R-:W-:Y:S04]  /*9f50*/  HMMA.16816.F32 R20, R136.reuse, R148, R20 ;  /* 0x000000948814723c */ /* 0x040fe80000001814 */
[C---:B------:R-:W-:Y:S01]  /*9f60*/  FADD.FTZ R0, R176.reuse, R0 ;  /* 0x00000000b0007221 */ /* 0x040fe20000010000 */
[----:B------:R-:W-:Y:S01]  /*9f70*/  F2FP.PACK_AB R176, R176, R2 ;  /* 0x00000002b0b0723e */ /* 0x000fe200000000ff */
[----:B------:R-:W-:Y:S01]  /*9f80*/  FADD.FTZ R2, R153, R152 ;  /* 0x0000009899027221 */ /* 0x000fe20000010000 */
[----:B-----5:R-:W-:Y:S01]  /*9f90*/  F2FP.PACK_AB R179, R134, R135 ;  /* 0x0000008786b3723e */ /* 0x020fe200000000ff */
[C---:B------:R-:W-:Y:S01]  /*9fa0*/  HMMA.16816.F32 R24, R136.reuse, R150, R24 ;  /* 0x000000968818723c */ /* 0x040fe20000001818 */
[----:B------:R-:W1:Y:S03]  /*9fb0*/  LDSM.16.MT88.4 R148, [R164+0x3000] ;  /* 0x00300000a494783b */ /* 0x000e660000004200 */
[----:B------:R-:W-:Y:S04]  /*9fc0*/  FADD.FTZ R0, R132, R0 ;  /* 0x0000000084007221 */ /* 0x000fe80000010000 */
[C---:B------:R-:W-:Y:S01]  /*9fd0*/  FADD.FTZ R0, R178.reuse, R0 ;  /* 0x00000000b2007221 */ /* 0x040fe20000010000 */
[C---:B----4-:R-:W-:Y:S01]  /*9fe0*/  HMMA.16816.F32 R28, R136.reuse, R140, R28 ;  /* 0x0000008c881c723c */ /* 0x050fe2000000181c */
[----:B------:R-:W-:Y:S02]  /*9ff0*/  LDSM.16.MT88.4 R152, [R164+0x1800] ;  /* 0x00180000a498783b */ /* 0x000fe40000004200 */
[----:B------:R-:W-:Y:S02]  /*a000*/  F2FP.PACK_AB R178, R178, R132 ;  /* 0x00000084b2b2723e */ /* 0x000fe400000000ff */
[----:B------:R-:W-:Y:S03]  /*a010*/  MOV R132, R158 ;  /* 0x0000009e00847202 */ /* 0x000fe60000000f00 */
[C---:B------:R-:W-:Y:S01]  /*a020*/  HMMA.16816.F32 R32, R136.reuse, R142, R32 ;  /* 0x0000008e8820723c */ /* 0x040fe20000001820 */
[----:B------:R-:W3:Y:S08]  /*a030*/  LDSM.16.MT88.4 R140, [R252+0x3000] ;  /* 0x00300000fc8c783b */ /* 0x000ef00000004200 */
[----:B------:R4:W-:Y:S01]  /*a040*/  STL [R1+0x78], R0 ;  /* 0x0000780001007387 */ /* 0x0009e20000100800 */
[C---:B--2---:R-:W-:Y:S08]  /*a050*/  HMMA.16816.F32 R36, R136.reuse, R144, R36 ;  /* 0x000000908824723c */ /* 0x044ff00000001824 */
[C---:B------:R-:W-:Y:S01]  /*a060*/  HMMA.16816.F32 R40, R136.reuse, R146, R40 ;  /* 0x000000928828723c */ /* 0x040fe20000001828 */
[----:B------:R-:W2:Y:S07]  /*a070*/  LDSM.16.MT88.4 R144, [R157+0x3000] ;  /* 0x003000009d90783b */ /* 0x000eae0000004200 */
[C---:B-1----:R-:W-:Y:S08]  /*a080*/  HMMA.16816.F32 R44, R136.reuse, R148, R44 ;  /* 0x00000094882c723c */ /* 0x042ff0000000182c */
[C---:B------:R-:W-:Y:S01]  /*a090*/  HMMA.16816.F32 R48, R136.reuse, R150, R48 ;  /* 0x000000968830723c */ /* 0x040fe20000001830 */
[----:B------:R-:W1:Y:S03]  /*a0a0*/  LDSM.16.MT88.4 R148, [R251+0x5000] ;  /* 0x00500000fb94783b */ /* 0x000e660000004200 */
[----:B----4-:R-:W-:Y:S01]  /*a0b0*/  FADD.FTZ R0, R156, R2 ;  /* 0x000000029c007221 */ /* 0x010fe20000010000 */
[----:B------:R-:W-:Y:S03]  /*a0c0*/  MOV R2, R157 ;  /* 0x0000009d00027202 */ /* 0x000fe60000000f00 */
[C---:B---3--:R-:W-:Y:S04]  /*a0d0*/  HMMA.16816.F32 R52, R136.reuse, R140, R52 ;  /* 0x0000008c8834723c */ /* 0x048fe80000001834 */
        /* <DEDUP_REMOVED lines=23> */
[----:B------:R-:W-:Y:S01]  /*a250*/  FADD.FTZ R0, R135, R0 ;  /* 0x0000000087007221 */ /* 0x000fe20000010000 */
[----:B------:R-:W-:Y:S03]  /*a260*/  MOV R135, R3 ;  /* 0x0000000300877202 */ /* 0x000fe60000000f00 */
[----:B------:R-:W-:Y:S01]  /*a270*/  FADD.FTZ R0, R134, R0 ;  /* 0x0000000086007221 */ /* 0x000fe20000010000 */
[C---:B------:R-:W-:Y:S01]  /*a280*/  HMMA.16816.F32 R88, R136.reuse, R146, R88 ;  /* 0x000000928858723c */ /* 0x040fe20000001858 */
[----:B------:R-:W2:Y:S03]  /*a290*/  LDSM.16.MT88.4 R144, [R164+0x7000] ;  /* 0x00700000a490783b */ /* 0x000ea60000004200 */
[----:B------:R-:W-:Y:S04]  /*a2a0*/  MOV R134, R133 ;  /* 0x0000008500867202 */ /* 0x000fe80000000f00 */
        /* <DEDUP_REMOVED lines=13> */
[----:B------:R-:W-:Y:S01]  /*a380*/  HMMA.16816.F32 R128, R136, R142, R128 ;  /* 0x0000008e8880723c */ /* 0x000fe20000001880 */
[----:B------:R-:W1:Y:S07]  /*a390*/  LDSM.16.MT88.4 R136, [R2+0x1800] ;  /* 0x001800000288783b */ /* 0x000e6e0000004200 */
[C---:B------:R-:W-:Y:S01]  /*a3a0*/  HMMA.16816.F32 R164, R176.reuse, R160, R4 ;  /* 0x000000a0b0a4723c */ /* 0x040fe20000001804 */
[----:B------:R-:W3:Y:S07]  /*a3b0*/  LDSM.16.MT88.4 R4, [R251+0x3800] ;  /* 0x00380000fb04783b */ /* 0x000eee0000004200 */
[C---:B------:R-:W-:Y:S01]  /*a3c0*/  HMMA.16816.F32 R160, R176.reuse, R162, R8 ;  /* 0x000000a2b0a0723c */ /* 0x040fe20000001808 */
[----:B------:R1:W4:Y:S07]  /*a3d0*/  LDSM.16.MT88.4 R8, [R141+0x3800] ;  /* 0x003800008d08783b */ /* 0x00032e0000004200 */
[C---:B------:R-:W-:Y:S01]  /*a3e0*/  HMMA.16816.F32 R156, R176.reuse, R152, R12 ;  /* 0x00000098b09c723c */ /* 0x040fe2000000180c */
[----:B------:R-:W5:Y:S07]  /*a3f0*/  LDSM.16.MT88.4 R12, [R252+0x3800] ;  /* 0x00380000fc0c783b */ /* 0x000f6e0000004200 */
[C---:B------:R-:W-:Y:S01]  /*a400*/  HMMA.16816.F32 R152, R176.reuse, R154, R16 ;  /* 0x0000009ab098723c */ /* 0x040fe20000001810 */
[----:B------:R-:W4:Y:S07]  /*a410*/  LDSM.16.MT88.4 R16, [R2+0x3800] ;  /* 0x003800000210783b */ /* 0x000f2e0000004200 */
[C---:B--2---:R-:W-:Y:S07]  /*a420*/  HMMA.16816.F32 R148, R176.reuse, R144, R20 ;  /* 0x00000090b094723c */ /* 0x044fee0000001814 */
[----:B------:R-:W-:Y:S01]  /*a430*/  MOV R23, R141 ;  /* 0x0000008d00177202 */ /* 0x000fe20000000f00 */
[C---:B------:R-:W-:Y:S08]  /*a440*/  HMMA.16816.F32 R144, R176.reuse, R146, R24 ;  /* 0x00000092b090723c */ /* 0x040ff00000001818 */
[C---:B-1----:R-:W-:Y:S08]  /*a450*/  HMMA.16816.F32 R140, R176.reuse, R136, R28 ;  /* 0x00000088b08c723c */ /* 0x042ff0000000181c */
        /* <DEDUP_REMOVED lines=24> */
[----:B------:R4:W5:Y:S07]  /*a5e0*/  LDSM.16.MT88.4 R16, [R2+0x7800] ;  /* 0x007800000210783b */ /* 0x00096e0000004200 */
[C---:B-1----:R-:W-:Y:S08]  /*a5f0*/  HMMA.16816.F32 R100, R176.reuse, R4, R100 ;  /* 0x00000004b064723c */ /* 0x042ff00000001864 */
[C---:B------:R-:W-:Y:S08]  /*a600*/  HMMA.16816.F32 R104, R176.reuse, R6, R104 ;  /* 0x00000006b068723c */ /* 0x040ff00000001868 */
[C---:B--2---:R-:W-:Y:S04]  /*a610*/  HMMA.16816.F32 R108, R176.reuse, R8, R108 ;  /* 0x00000008b06c723c */ /* 0x044fe8000000186c */
[----:B----4-:R-:W-:Y:S04]  /*a620*/  IADD3 R2, R187, -0x1, RZ ;  /* 0xffffffffbb027810 */ /* 0x010fe80007ffe0ff */
[C---:B------:R-:W-:Y:S01]  /*a630*/  HMMA.16816.F32 R112, R176.reuse, R10, R112 ;  /* 0x0000000ab070723c */ /* 0x040fe20000001870 */
[----:B------:R-:W-:Y:S04]  /*a640*/  STL [R1+0x6c], R2 ;  /* 0x00006c0201007387 */ /* 0x000fe80000100800 */
[----:B------:R1:W-:Y:S03]  /*a650*/  STL [R1+0x88], R0 ;  /* 0x0000880001007387 */ /* 0x0003e60000100800 */
[C---:B---3--:R-:W-:Y:S08]  /*a660*/  HMMA.16816.F32 R116, R176.reuse, R12, R116 ;  /* 0x0000000cb074723c */ /* 0x048ff00000001874 */
[C---:B------:R-:W-:Y:S08]  /*a670*/  HMMA.16816.F32 R120, R176.reuse, R14, R120 ;  /* 0x0000000eb078723c */ /* 0x040ff00000001878 */
[C---:B-----5:R-:W-:Y:S04]  /*a680*/  HMMA.16816.F32 R124, R176.reuse, R16, R124 ;  /* 0x00000010b07c723c */ /* 0x060fe8000000187c */
[----:B-1----:R-:W-:Y:S04]  /*a690*/  MOV R0, R2 ;  /* 0x0000000200007202 */ /* 0x002fe80000000f00 */
[----:B------:R-:W-:Y:S01]  /*a6a0*/  HMMA.16816.F32 R128, R176, R18, R128 ;  /* 0x00000012b080723c */ /* 0x000fe20000001880 */
[----:B------:R1:W-:Y:S03]  /*a6b0*/  STL [R1+0x5c], R0 ;  /* 0x00005c0001007387 */ /* 0x0003e60000100800 */
[----:B------:R-:W-:Y:S04]  /*a6c0*/  MOV R16, R3 ;  /* 0x0000000300107202 */ /* 0x000fe80000000f00 */
[----:B-1----:R-:W-:-:S05]  /*a6d0*/  @P0 BRA `(.L_x_4287) ;  /* 0xffffbd5000000947 */ /* 0x002fca000383ffff */
.L_x_4276:
[----:B---3--:R-:W2:Y:S04]  /*a6e0*/  LDL R2, [R1+0x8c] ;  /* 0x00008c0001027983 */ /* 0x008ea80000100800 */
[----:B------:R-:W2:Y:S02]  /*a6f0*/  LDL R0, [R1+0x6c] ;  /* 0x00006c0001007983 */ /* 0x000ea40000100800 */
[----:B--2---:R-:W-:-:S13]  /*a700*/  ISETP.GE.AND P0, PT, R0, R2, PT ;  /* 0x000000020000720c */ /* 0x004fda0003f06270 */
[----:B------:R-:W-:Y:S05]  /*a710*/  @!P0 BRA `(.L_x_4288) ;  /* 0x00003b8000008947 */ /* 0x000fea0003800000 */
[----:B------:R-:W-:Y:S02]  /*a720*/  MOV R135, R16 ;  /* 0x0000001000877202 */ /* 0x000fe40000000f00 */
[----:B------:R-:W-:Y:S02]  /*a730*/  MOV R134, R133 ;  /* 0x0000008500867202 */ /* 0x000fe40000000f00 */
.L_x_4295:
[----:B------:R-:W2:Y:S01]  /*a740*/  LDL R12, [R1+0x8] ;  /* 0x00000800010c7983 */ /* 0x000ea20000100800 */
[----:B------:R-:W-:Y:S04]  /*a750*/  DEPBAR.LE SB0, 0x0 ;  /* 0x000080000000791a */ /* 0x000fe80000000000 */
[----:B------:R-:W3:Y:S01]  /*a760*/  LDL R28, [R1+0x60] ;  /* 0x00006000011c7983 */ /* 0x000ee20000100800 */
[----:B------:R-:W-:Y:S03]  /*a770*/  WARPSYNC 0xffffffff ;  /* 0xffffffff00007948 */ /* 0x000fe60003800000 */
[----:B------:R-:W4:Y:S04]  /*a780*/  LDL R7, [R1+0x40] ;  /* 0x0000400001077983 */ /* 0x000f280000100800 */
[----:B------:R-:W5:Y:S04]  /*a790*/  LDL.64 R22, [R1+0xb0] ;  /* 0x0000b00001167983 */ /* 0x000f680000100a00 */
        /* <DEDUP_REMOVED lines=9> */
[----:B------:R-:W-:Y:S06]  /*a830*/  BAR.SYNC.DEFER_BLOCKING 0x0 ;  /* 0x0000000000007b1d */ /* 0x000fec0000010000 */
[----:B------:R-:W1:Y:S04]  /*a840*/  LDSM.16.M88.4 R16, [R248+0x800] ;  /* 0x00080000f810783b */ /* 0x000e680000000200 */
[----:B------:R-:W1:Y:S04]  /*a850*/  LDSM.16.M88.4 R24, [R248+0x1000] ;  /* 0x00100000f818783b */ /* 0x000e680000000200 */
[----:B------:R-:W1:Y:S04]  /*a860*/  LDSM.16.M88.4 R32, [R248+0x1800] ;  /* 0x00180000f820783b */ /* 0x000e680000000200 */
[----:B--2---:R2:W1:Y:S04]  /*a870*/  LDSM.16.M88.4 R176, [R12] ;  /* 0x000000000cb0783b */ /* 0x0044680000000200 */
[----:B----4-:R4:W1:Y:S04]  /*a880*/  LDSM.16.M88.4 R180, [R7] ;  /* 0x0000000007b4783b */ /* 0x0108680000000200 */
[----:B---3--:R3:W1:Y:S04]  /*a890*/  LDSM.16.M88.4 R188, [R4] ;  /* 0x0000000004bc783b */ /* 0x0086680000000200 */
[----:B--2---:R-:W2:Y:S01]  /*a8a0*/  LDL R12, [R1+0x84] ;  /* 0x00008400010c7983 */ /* 0x004ea20000100800 */
[----:B-----5:R-:W-:Y:S01]  /*a8b0*/  SHF.R.S32.HI R0, RZ, 0x1f, R8 ;  /* 0x0000001fff007819 */ /* 0x020fe20000011408 */
[----:B------:R-:W-:Y:S04]  /*a8c0*/  IMAD.WIDE.U32 R2, R8, c[0x0][0x208], RZ ;  /* 0x0000820008027a25 */ /* 0x000fe800078e00ff */
[----:B------:R-:W-:Y:S01]  /*a8d0*/  IMAD R0, R0, c[0x0][0x208], RZ ;  /* 0x0000820000007a24 */ /* 0x000fe200078e02ff */
[----:B----4-:R-:W4:Y:S03]  /*a8e0*/  LDL R7, [R1+0x164] ;  /* 0x0001640001077983 */ /* 0x010f260000100800 */
[----:B------:R-:W-:Y:S01]  /*a8f0*/  IMAD R0, R8, c[0x0][0x20c], R0 ;  /* 0x0000830008007a24 */ /* 0x000fe200078e0200 */
[----:B------:R5:W1:Y:S01]  /*a900*/  LDSM.16.M88.4 R184, [R5] ;  /* 0x0000000005b8783b */ /* 0x000a620000000200 */
[C---:B------:R-:W-:Y:S02]  /*a910*/  SHF.L.U64.HI R29, R20.reuse, 0x1, R21 ;  /* 0x00000001141d7819 */ /* 0x040fe40000010215 */
[----:B------:R-:W-:Y:S01]  /*a920*/  IMAD.IADD R3, R3, 0x1, R0 ;  /* 0x0000000103037824 */ /* 0x000fe200078e0200 */
[----:B---3--:R-:W4:Y:S01]  /*a930*/  LDL R4, [R1+0x64] ;  /* 0x0000640001047983 */ /* 0x008f220000100800 */
[----:B------:R-:W-:Y:S02]  /*a940*/  IMAD.SHL.U32 R132, R20, 0x2, RZ ;  /* 0x0000000214847824 */ /* 0x000fe400078e00ff */
[----:B------:R-:W-:Y:S01]  /*a950*/  IMAD.WIDE.U32 R2, R28, c[0x0][0x218], R2 ;  /* 0x000086001c027a25 */ /* 0x000fe200078e0002 */
[----:B------:R3:W1:Y:S01]  /*a960*/  LDSM.16.M88.4 R8, [R248] ;  /* 0x00000000f808783b */ /* 0x0006620000000200 */
[----:B------:R-:W-:Y:S03]  /*a970*/  SHF.L.U32 R31, R14, 0x1, RZ ;  /* 0x000000010e1f7819 */ /* 0x000fe600000006ff */
[----:B------:R-:W-:Y:S02]  /*a980*/  IADD3 R0, P0, R22, R2, RZ ;  /* 0x0000000216007210 */ /* 0x000fe40007f1e0ff */
[----:B-----5:R-:W-:Y:S05]  /*a990*/  SHF.R.S32.HI R5, RZ, 0x1f, R28 ;  /* 0x0000001fff057819 */ /* 0x020fea000001141c */
[----:B------:R-:W-:Y:S04]  /*a9a0*/  IMAD R5, R5, c[0x0][0x218], RZ ;  /* 0x0000860005057a24 */ /* 0x000fe800078e02ff */
[----:B------:R-:W-:Y:S01]  /*a9b0*/  IMAD R5, R28, c[0x0][0x21c], R5 ;  /* 0x000087001c057a24 */ /* 0x000fe200078e0205 */
[----:B------:R-:W-:Y:S04]  /*a9c0*/  SHF.L.U64.HI R28, R14, 0x1, R15 ;  /* 0x000000010e1c7819 */ /* 0x000fe8000001020f */
[----:B------:R-:W-:Y:S02]  /*a9d0*/  IADD3.X R5, R6, R3, R5, P0, !PT ;  /* 0x0000000306057210 */ /* 0x000fe400007fe405 */
[C---:B------:R-:W-:Y:S04]  /*a9e0*/  LEA R6, P0, R0.reuse, c[0x0][0x1f8], 0x1 ;  /* 0x00007e0000067a11 */ /* 0x040fe800078008ff */
[----:B------:R-:W-:Y:S02]  /*a9f0*/  LEA.HI.X R5, R0, c[0x0][0x1fc], R5, 0x1, P0 ;  /* 0x00007f0000057a11 */ /* 0x000fe400000f0c05 */
[C---:B--2---:R-:W-:Y:S01]  /*aa00*/  SHF.L.U64.HI R15, R12.reuse, 0x1, R13 ;  /* 0x000000010c0f7819 */ /* 0x044fe2000001020d */
[----:B------:R-:W-:Y:S01]  /*aa10*/  IMAD.SHL.U32 R23, R12, 0x2, RZ ;  /* 0x000000020c177824 */ /* 0x000fe200078e00ff */
[C---:B----4-:R-:W-:Y:S02]  /*aa20*/  SHF.L.U64.HI R14, R4.reuse, 0x1, R7 ;  /* 0x00000001040e7819 */ /* 0x050fe40000010207 */
[----:B------:R-:W-:Y:S01]  /*aa30*/  SHF.L.U32 R20, R4, 0x1, RZ ;  /* 0x0000000104147819 */ /* 0x000fe200000006ff */
[----:B------:R-:W-:-:S05]  /*aa40*/  BRA.DIV ~URZ, `(.L_x_4289) ;  /* 0x000079327f007947 */ /* 0x000fca000b800000 */
[----:B-1-3--:R1:W2:Y:S02]  /*aa50*/  SHFL.IDX PT, R0, R5, RZ, 0x181f ;  /* 0x00181fff05007589 */ /* 0x00a2a400000e0000 */
.L_x_4320:
[----:B------:R-:W3:Y:S01]  /*aa60*/  LDL R2, [R1+0x64] ;  /* 0x0000640001027983 */ /* 0x000ee20000100800 */
[----:B------:R-:W-:Y:S04]  /*aa70*/  BSSY B0, `(.L_x_4290) ;  /* 0x000016f000007945 */ /* 0x000fe80003800000 */
[----:B------:R-:W4:Y:S05]  /*aa80*/  LDL R12, [R1+0x84] ;  /* 0x00008400010c7983 */ /* 0x000f2a0000100800 */
[----:B--2---:R-:W2:Y:S05]  /*aa90*/  LDL R7, [R1+0x80] ;  /* 0x0000800001077983 */ /* 0x004eaa0000100800 */
[----:B------:R-:W2:Y:S05]  /*aaa0*/  LDL R21, [R1+0x7c] ;  /* 0x00007c0001157983 */ /* 0x000eaa0000100800 */
[----:B------:R-:W-:Y:S05]  /*aab0*/  STL [R1+0x1f0], R36 ;  /* 0x0001f02401007387 */ /* 0x000fea0000100800 */
[----:B------:R-:W2:Y:S05]  /*aac0*/  LDL R133, [R1+0x58] ;  /* 0x0000580001857983 */ /* 0x000eaa0000100800 */
[----:B------:R-:W1:Y:S01]  /*aad0*/  SHFL.IDX PT, R4, R6, RZ, 0x181f ;  /* 0x00181fff06047589 */ /* 0x000e6200000e0000 */
[----:B---3--:R-:W-:Y:S02]  /*aae0*/  ISETP.GE.AND P1, PT, R2, c[0x0][0x1d4], PT ;  /* 0x0000750002007a0c */ /* 0x008fe40003f26270 */
[----:B-1----:R-:W-:Y:S02]  /*aaf0*/  IADD3 R2, P0, R4, R20, RZ ;  /* 0x0000001404027210 */ /* 0x002fe40007f1e0ff */
[----:B------:R-:W-:Y:S02]  /*ab00*/  SEL R36, RZ, 0x10, P1 ;  /* 0x00000010ff247807 */ /* 0x000fe40000800000 */
[----:B----4-:R-:W-:Y:S01]  /*ab10*/  ISETP.GE.AND P5, PT, R12, c[0x0][0x1d4], PT ;  /* 0x000075000c007a0c */ /* 0x010fe20003fa6270 */
[----:B------:R-:W-:Y:S01]  /*ab20*/  IMAD.X R3, R0, 0x1, R14, P0 ;  /* 0x0000000100037824 */ /* 0x000fe200000e060e */
[----:B------:R-:W-:Y:S01]  /*ab30*/  IADD3 R12, P0, R4, R23, RZ ;  /* 0x00000017040c7210 */ /* 0x000fe20007f1e0ff */
[----:B------:R-:W-:Y:S01]  /*ab40*/  STL [R1+0x5c], R36 ;  /* 0x00005c2401007387 */ /* 0x000fe20000100800 */
[----:B--2---:R-:W-:Y:S03]  /*ab50*/  ISETP.GE.AND P4, PT, R7, c[0x0][0x1d4], PT ;  /* 0x0000750007007a0c */ /* 0x004fe60003f86270 */
[----:B------:R-:W-:Y:S01]  /*ab60*/  IMAD.X R13, R0, 0x1, R15, P0 ;  /* 0x00000001000d7824 */ /* 0x000fe200000e060f */
[----:B------:R-:W-:Y:S02]  /*ab70*/  ISETP.GE.AND P3, PT, R21, c[0x0][0x1d4], PT ;  /* 0x0000750015007a0c */ /* 0x000fe40003f66270 */
[----:B------:R-:W-:Y:S04]  /*ab80*/  SEL R21, RZ, 0x10, P4 ;  /* 0x00000010ff157807 */ /* 0x000fe80002000000 */
[C---:B------:R-:W-:Y:S01]  /*ab90*/  IADD3 R30, -R21.reuse, 0x10, RZ ;  /* 0x00000010151e7810 */ /* 0x040fe20007ffe1ff */
[----:B------:R-:W-:Y:S01]  /*aba0*/  @!PT LDS RZ, [RZ] ;  /* 0x00000000fffff984 */ /* 0x000fe20000000800 */
[----:B------:R-:W-:Y:S01]  /*abb0*/  @!PT LDS RZ, [RZ] ;  /* 0x00000000fffff984 */ /* 0x000fe20000000800 */
[----:B------:R1:W-:Y:S03]  /*abc0*/  LDGSTS.E.BYPASS.LTC128B.128 [R133+0x100], [R2.64], !P1 ;  /* 0x0010000002857fae */ /* 0x0003e6000c901d46 */
[----:B------:R-:W-:Y:S02]  /*abd0*/  LOP3.LUT R30, R30, 0xf, RZ, 0xc0, !PT ;  /* 0x0000000f1e1e7812 */ /* 0x000fe400078ec0ff */
        /* <DEDUP_REMOVED lines=9> */
[----:B----4-:R-:W-:Y:S01]  /*ac70*/  IMAD.X R5, R0, 0x1, R29, P0 ;  /* 0x0000000100057824 */ /* 0x010fe200000e061d */
[----:B------:R-:W-:Y:S02]  /*ac80*/  SEL R0, RZ, 0x10, P5 ;  /* 0x00000010ff007807 */ /* 0x000fe40002800000 */
[-C--:B---3--:R-:W-:Y:S02]  /*ac90*/  IADD3 R12, P1, P0, R12, R2.reuse, R20 ;  /* 0x000000020c0c7210 */ /* 0x088fe4000783e014 */
[----:B------:R2:W-:Y:S01]  /*aca0*/  LDGSTS.E.BYPASS.LTC128B.128 [R133+0x6100], [R4.64], !P3 ;  /* 0x0610000004857fae */ /* 0x0005e2000d901d46 */
[----:B------:R-:W-:Y:S02]  /*acb0*/  IADD3 R22, -R0, 0x10, RZ ;  /* 0x0000001000167810 */ /* 0x000fe40007ffe1ff */
[----:B------:R-:W-:Y:S02]  /*acc0*/  SEL R20, RZ, 0x10, P3 ;  /* 0x00000010ff147807 */ /* 0x000fe40001800000 */
[----:B------:R-:W-:Y:S02]  /*acd0*/  LOP3.LUT R22, R22, 0xf, RZ, 0xc0, !PT ;  /* 0x0000000f16167812 */ /* 0x000fe400078ec0ff */
[-C--:B------:R-:W-:Y:S02]  /*ace0*/  IADD3.X R13, RZ, R3.reuse, R14, P1, P0 ;  /* 0x00000003ff0d7210 */ /* 0x080fe40000fe040e */
[-C--:B------:R-:W-:Y:S04]  /*acf0*/  IADD3 R22, P1, P0, R22, R2.reuse, R23 ;  /* 0x0000000216167210 */ /* 0x080fe8000783e017 */
[-C--:B------:R-:W-:Y:S02]  /*ad00*/  IADD3.X R23, RZ, R3.reuse, R15, P1, P0 ;  /* 0x00000003ff177210 */ /* 0x080fe40000fe040f */
[-C--:B------:R-:W-:Y:S04]  /*ad10*/  IADD3 R30, P1, P0, R30, R2.reuse, R31 ;  /* 0x000000021e1e7210 */ /* 0x080fe8000783e01f */
[-C--:B------:R-:W-:Y:S02]  /*ad20*/  IADD3.X R31, RZ, R3.reuse, R28, P1, P0 ;  /* 0x00000003ff1f7210 */ /* 0x080fe40000fe041c */
[----:B--2---:R-:W-:Y:S04]  /*ad30*/  IADD3 R4, -R20, 0x10, RZ ;  /* 0x0000001014047810 */ /* 0x004fe80007ffe1ff */
[----:B------:R-:W-:Y:S04]  /*ad40*/  LOP3.LUT R4, R4, 0xf, RZ, 0xc0, !PT ;  /* 0x0000000f04047812 */ /* 0x000fe800078ec0ff */
[----:B------:R-:W-:Y:S02]  /*ad50*/  IADD3 R2, P1, P0, R4, R2, R132 ;  /* 0x0000000204027210 */ /* 0x000fe4000783e084 */
[C---:B-1----:R-:W-:Y:S03]  /*ad60*/  HMMA.16816.F32 R4, R168.reuse, R8, RZ ;  /* 0x00000008a804723c */ /* 0x042fe600000018ff */
[----:B------:R-:W-:Y:S02]  /*ad70*/  IADD3.X R3, RZ, R3, R29, P1, P0 ;  /* 0x00000003ff037210 */ /* 0x000fe40000fe041d */
[----:B------:R-:W-:Y:S02]  /*ad80*/  ISETP.NE.U32.AND P1, PT, R36, RZ, PT ;  /* 0x000000ff2400720c */ /* 0x000fe40003f25070 */
[----:B------:R1:W5:Y:S01]  /*ad90*/  LDL.LU R36, [R1+0x1f0] ;  /* 0x0001f00001247983 */ /* 0x0003620000300800 */
[C---:B------:R-:W-:Y:S01]  /*ada0*/  HMMA.16816.F32 R8, R168.reuse, R10, RZ ;  /* 0x0000000aa808723c */ /* 0x040fe200000018ff */
[----:B------:R-:W-:Y:S03]  /*adb0*/  ISETP.NE.U32.AND P0, PT, R0, RZ, PT ;  /* 0x000000ff0000720c */ /* 0x000fe60003f05070 */
[----:B------:R-:W2:Y:S05]  /*adc0*/  LDL R132, [R1+0x14] ;  /* 0x0000140001847983 */ /* 0x000eaa0000100800 */
[----:B------:R-:W3:Y:S05]  /*add0*/  LDL R0, [R1+0x18] ;  /* 0x0000180001007983 */ /* 0x000eea0000100800 */
[----:B------:R4:W-:Y:S01]  /*ade0*/  LDGSTS.E.BYPASS.LTC128B.128.ZFILL [R133+0x1100], [R12.64], P1 ;  /* 0x011000000c857fae */ /* 0x0009e20008941d46 */
[----:B------:R-:W-:Y:S04]  /*adf0*/  ISETP.NE.U32.AND P1, PT, R21, RZ, PT ;  /* 0x000000ff1500720c */ /* 0x000fe80003f25070 */
[----:B------:R1:W-:Y:S01]  /*ae00*/  LDGSTS.E.BYPASS.LTC128B.128.ZFILL [R133+0x3100], [R22.64], P0 ;  /* 0x0310000016857fae */ /* 0x0003e20008141d46 */
[----:B------:R-:W-:Y:S08]  /*ae10*/  ISETP.NE.U32.AND P0, PT, R20, RZ, PT ;  /* 0x000000ff1400720c */ /* 0x000ff00003f05070 */
[----:B------:R1:W-:Y:S05]  /*ae20*/  LDGSTS.E.BYPASS.LTC128B.128.ZFILL [R133+0x5100], [R30.64], P1 ;  /* 0x051000001e857fae */ /* 0x0003ea0008941d46 */
[----:B------:R1:W-:Y:S05]  /*ae30*/  LDGSTS.E.BYPASS.LTC128B.128.ZFILL [R133+0x7100], [R2.64], P0 ;  /* 0x0710000002857fae */ /* 0x0003ea0008141d46 */
[----:B------:R-:W0:Y:S01]  /*ae40*/  LDGDEPBAR ;  /* 0x00000000000079af */ /* 0x000e220000000000 */
[C---:B----4-:R-:W-:Y:S08]  /*ae50*/  HMMA.16816.F32 R12, R168.reuse, R16, RZ ;  /* 0x00000010a80c723c */ /* 0x050ff000000018ff */
[C---:B------:R-:W-:Y:S08]  /*ae60*/  HMMA.16816.F32 R16, R168.reuse, R18, RZ ;  /* 0x00000012a810723c */ /* 0x040ff000000018ff */
[C---:B-1----:R-:W-:Y:S01]  /*ae70*/  HMMA.16816.F32 R20, R168.reuse, R24, RZ ;  /* 0x00000018a814723c */ /* 0x042fe200000018ff */
[----:B------:R-:W4:Y:S07]  /*ae80*/  LDL R3, [R1+0x1c] ;  /* 0x00001c0001037983 */ /* 0x000f2e0000100800 */
[C---:B------:R-:W-:Y:S01]  /*ae90*/  HMMA.16816.F32 R24, R168.reuse, R26, RZ ;  /* 0x0000001aa818723c */ /* 0x040fe200000018ff */
[----:B------:R-:W4:Y:S05]  /*aea0*/  LDL R133, [R1+0x10] ;  /* 0x0000100001857983 */ /* 0x000f2a0000100800 */
[----:B------:R-:W4:Y:S02]  /*aeb0*/  LDL R2, [R1+0x24] ;  /* 0x0000240001027983 */ /* 0x000f240000100800 */
        /* <DEDUP_REMOVED lines=39> */
[C---:B------:R-:W-:Y:S08]  /*b130*/  HMMA.16816.F32 R8, R200.reuse, R178, R8 ;  /* 0x000000b2c808723c */ /* 0x040ff00000001808 */
[C---:B------:R-:W-:Y:S08]  /*b140*/  HMMA.16816.F32 R12, R200.reuse, R180, R12 ;  /* 0x000000b4c80c723c */ /* 0x040ff0000000180c */
[C---:B------:R-:W-:Y:S08]  /*b150*/  HMMA.16816.F32 R16, R200.reuse, R182, R16 ;  /* 0x000000b6c810723c */ /* 0x040ff00000001810 */
[C---:B--2---:R-:W-:Y:S08]  /*b160*/  HMMA.16816.F32 R20, R200.reuse, R184, R20 ;  /* 0x000000b8c814723c */ /* 0x044ff00000001814 */
[C---:B------:R-:W-:Y:S01]  /*b170*/  HMMA.16816.F32 R24, R200.reuse, R186, R24 ;  /* 0x000000bac818723c */ /* 0x040fe20000001818 */
[----:B------:R1:W-:Y:S07]  /*b180*/  LDSM.16.M88.4 R184, [R132] ;  /* 0x0000000084b8783b */ /* 0x0003ee0000000200 */
[C---:B---3--:R-:W-:Y:S08]  /*b190*/  HMMA.16816.F32 R28, R200.reuse, R188, R28 ;  /* 0x000000bcc81c723c */ /* 0x048ff0000000181c */
[----:B------:R-:W-:Y:S01]  /*b1a0*/  HMMA.16816.F32 R32, R200, R190, R32 ;  /* 0x000000bec820723c */ /* 0x000fe20000001820 */
[----:B------:R2:W-:Y:S05]  /*b1b0*/  LDSM.16.M88.4 R188, [R0] ;  /* 0x0000000000bc783b */ /* 0x0005ea0000000200 */
[----:B-1----:R-:W3:Y:S05]  /*b1c0*/  LDL R132, [R1+0x2c] ;  /* 0x00002c0001847983 */ /* 0x002eea0000100800 */
[----:B----4-:R1:W4:Y:S05]  /*b1d0*/  LDSM.16.M88.4 R176, [R3] ;  /* 0x0000000003b0783b */ /* 0x01032a0000000200 */
[----:B--2---:R-:W2:Y:S05]  /*b1e0*/  LDL R0, [R1+0x28] ;  /* 0x0000280001007983 */ /* 0x004eaa0000100800 */
[----:B------:R-:W4:Y:S05]  /*b1f0*/  LDSM.16.M88.4 R180, [R133] ;  /* 0x0000000085b4783b */ /* 0x000f2a0000000200 */
[----:B-1----:R-:W2:Y:S01]  /*b200*/  LDL R3, [R1+0x20] ;  /* 0x0000200001037983 */ /* 0x002ea20000100800 */
[C---:B----4-:R-:W-:Y:S08]  /*b210*/  HMMA.16816.F32 R4, R204.reuse, R176, R4 ;  /* 0x000000b0cc04723c */ /* 0x050ff00000001804 */
[C---:B------:R-:W-:Y:S01]  /*b220*/  HMMA.16816.F32 R8, R204.reuse, R178, R8 ;  /* 0x000000b2cc08723c */ /* 0x040fe20000001808 */
[----:B------:R-:W1:Y:S07]  /*b230*/  LDSM.16.M88.4 R176, [R250+0x2000] ;  /* 0x00200000fab0783b */ /* 0x000e6e0000000200 */
[C---:B------:R-:W-:Y:S08]  /*b240*/  HMMA.16816.F32 R12, R204.reuse, R180, R12 ;  /* 0x000000b4cc0c723c */ /* 0x040ff0000000180c */
[C---:B------:R-:W-:Y:S01]  /*b250*/  HMMA.16816.F32 R16, R204.reuse, R182, R16 ;  /* 0x000000b6cc10723c */ /* 0x040fe20000001810 */
[----:B------:R-:W4:Y:S07]  /*b260*/  LDSM.16.M88.4 R180, [R250+0x2800] ;  /* 0x00280000fab4783b */ /* 0x000f2e0000000200 */
[C---:B------:R-:W-:Y:S08]  /*b270*/  HMMA.16816.F32 R20, R204.reuse, R184, R20 ;  /* 0x000000b8cc14723c */ /* 0x040ff00000001814 */
[C---:B------:R-:W-:Y:S01]  /*b280*/  HMMA.16816.F32 R24, R204.reuse, R186, R24 ;  /* 0x000000bacc18723c */ /* 0x040fe20000001818 */
[----:B------:R-:W4:Y:S07]  /*b290*/  LDSM.16.M88.4 R184, [R250+0x3000] ;  /* 0x00300000fab8783b */ /* 0x000f2e0000000200 */
[C---:B------:R-:W-:Y:S08]  /*b2a0*/  HMMA.16816.F32 R28, R204.reuse, R188, R28 ;  /* 0x000000bccc1c723c */ /* 0x040ff0000000181c */
[----:B------:R-:W-:Y:S01]  /*b2b0*/  HMMA.16816.F32 R32, R204, R190, R32 ;  /* 0x000000becc20723c */ /* 0x000fe20000001820 */
[----:B------:R-:W4:Y:S07]  /*b2c0*/  LDSM.16.M88.4 R188, [R250+0x3800] ;  /* 0x00380000fabc783b */ /* 0x000f2e0000000200 */
[C---:B-1----:R-:W-:Y:S08]  /*b2d0*/  HMMA.16816.F32 R4, R208.reuse, R176, R4 ;  /* 0x000000b0d004723c */ /* 0x042ff00000001804 */
[C---:B------:R-:W-:Y:S01]  /*b2e0*/  HMMA.16816.F32 R8, R208.reuse, R178, R8 ;  /* 0x000000b2d008723c */ /* 0x040fe20000001808 */
[----:B------:R-:W1:Y:S07]  /*b2f0*/  LDSM.16.M88.4 R176, [R249+-0x4000] ;  /* 0xffc00000f9b0783b */ /* 0x000e6e0000000200 */
[C---:B----4-:R-:W-:Y:S08]  /*b300*/  HMMA.16816.F32 R12, R208.reuse, R180, R12 ;  /* 0x000000b4d00c723c */ /* 0x050ff0000000180c */
[C---:B------:R-:W-:Y:S01]  /*b310*/  HMMA.16816.F32 R16, R208.reuse, R182, R16 ;  /* 0x000000b6d010723c */ /* 0x040fe20000001810 */
[----:B------:R-:W4:Y:S07]  /*b320*/  LDSM.16.M88.4 R180, [R249+-0x3800] ;  /* 0xffc80000f9b4783b */ /* 0x000f2e0000000200 */
[C---:B------:R-:W-:Y:S08]  /*b330*/  HMMA.16816.F32 R20, R208.reuse, R184, R20 ;  /* 0x000000b8d014723c */ /* 0x040ff00000001814 */
[C---:B------:R-:W-:Y:S01]  /*b340*/  HMMA.16816.F32 R24, R208.reuse, R186, R24 ;  /* 0x000000bad018723c */ /* 0x040fe20000001818 */
[----:B------:R-:W4:Y:S07]  /*b350*/  LDSM.16.M88.4 R184, [R249+-0x3000] ;  /* 0xffd00000f9b8783b */ /* 0x000f2e0000000200 */
[C---:B------:R-:W-:Y:S08]  /*b360*/  HMMA.16816.F32 R28, R208.reuse, R188, R28 ;  /* 0x000000bcd01c723c */ /* 0x040ff0000000181c */
[----:B------:R-:W-:Y:S01]  /*b370*/  HMMA.16816.F32 R32, R208, R190, R32 ;  /* 0x000000bed020723c */ /* 0x000fe20000001820 */
[----:B------:R-:W-:Y:S07]  /*b380*/  LDSM.16.M88.4 R188, [R248+0x4000] ;  /* 0x00400000f8bc783b */ /* 0x000fee0000000200 */
[C---:B-1----:R-:W-:Y:S08]  /*b390*/  HMMA.16816.F32 R4, R212.reuse, R176, R4 ;  /* 0x000000b0d404723c */ /* 0x042ff00000001804 */
[C---:B------:R-:W-:Y:S01]  /*b3a0*/  HMMA.16816.F32 R8, R212.reuse, R178, R8 ;  /* 0x000000b2d408723c */ /* 0x040fe20000001808 */
[----:B------:R-:W1:Y:S07]  /*b3b0*/  LDSM.16.M88.4 R176, [R249+-0x2800] ;  /* 0xffd80000f9b0783b */ /* 0x000e6e0000000200 */
[C---:B----4-:R-:W-:Y:S08]  /*b3c0*/  HMMA.16816.F32 R12, R212.reuse, R180, R12 ;  /* 0x000000b4d40c723c */ /* 0x050ff0000000180c */
[C---:B------:R-:W-:Y:S01]  /*b3d0*/  HMMA.16816.F32 R16, R212.reuse, R182, R16 ;  /* 0x000000b6d410723c */ /* 0x040fe20000001810 */
[----:B------:R-:W4:Y:S07]  /*b3e0*/  LDSM.16.M88.4 R180, [R248+0x4800] ;  /* 0x00480000f8b4783b */ /* 0x000f2e0000000200 */
[C---:B------:R-:W-:Y:S08]  /*b3f0*/  HMMA.16816.F32 R20, R212.reuse, R184, R20 ;  /* 0x000000b8d414723c */ /* 0x040ff00000001814 */
[C---:B------:R-:W-:Y:S01]  /*b400*/  HMMA.16816.F32 R24, R212.reuse, R186, R24 ;  /* 0x000000bad418723c */ /* 0x040fe20000001818 */
[----:B------:R-:W-:Y:S07]  /*b410*/  LDSM.16.M88.4 R184, [R248+0x5800] ;  /* 0x00580000f8b8783b */ /* 0x000fee0000000200 */
[C---:B-1----:R-:W-:Y:S08]  /*b420*/  HMMA.16816.F32 R28, R212.reuse, R176, R28 ;  /* 0x000000b0d41c723c */ /* 0x042ff0000000181c */
[----:B------:R-:W-:Y:S01]  /*b430*/  HMMA.16816.F32 R32, R212, R178, R32 ;  /* 0x000000b2d420723c */ /* 0x000fe20000001820 */
[----:B------:R-:W1:Y:S07]  /*b440*/  LDSM.16.M88.4 R176, [R248+0x5000] ;  /* 0x00500000f8b0783b */ /* 0x000e6e0000000200 */
[C---:B------:R-:W-:Y:S08]  /*b450*/  HMMA.16816.F32 R4, R216.reuse, R188, R4 ;  /* 0x000000bcd804723c */ /* 0x040ff00000001804 */
[C---:B------:R-:W-:Y:S08]  /*b460*/  HMMA.16816.F32 R8, R216.reuse, R190, R8 ;  /* 0x000000bed808723c */ /* 0x040ff00000001808 */
[C---:B----4-:R-:W-:Y:S08]  /*b470*/  HMMA.16816.F32 R12, R216.reuse, R180, R12 ;  /* 0x000000b4d80c723c */ /* 0x050ff0000000180c */
[C---:B------:R-:W-:Y:S01]  /*b480*/  HMMA.16816.F32 R16, R216.reuse, R182, R16 ;  /* 0x000000b6d810723c */ /* 0x040fe20000001810 */
[----:B------:R4:W-:Y:S07]  /*b490*/  LDSM.16.M88.4 R180, [R2] ;  /* 0x0000000002b4783b */ /* 0x0009ee0000000200 */
[C---:B-1----:R-:W-:Y:S08]  /*b4a0*/  HMMA.16816.F32 R20, R216.reuse, R176, R20 ;  /* 0x000000b0d814723c */ /* 0x042ff00000001814 */
[C---:B------:R-:W-:Y:S01]  /*b4b0*/  HMMA.16816.F32 R24, R216.reuse, R178, R24 ;  /* 0x000000b2d818723c */ /* 0x040fe20000001818 */
[----:B----4-:R-:W4:Y:S07]  /*b4c0*/  LDL R2, [R1+0x34] ;  /* 0x0000340001027983 */ /* 0x010f2e0000100800 */
[C---:B------:R-:W-:Y:S01]  /*b4d0*/  HMMA.16816.F32 R28, R216.reuse, R184, R28 ;  /* 0x000000b8d81c723c */ /* 0x040fe2000000181c */
[----:B---3--:R1:W3:Y:S07]  /*b4e0*/  LDSM.16.M88.4 R188, [R132] ;  /* 0x0000000084bc783b */ /* 0x0082ee0000000200 */
[----:B------:R-:W-:Y:S01]  /*b4f0*/  HMMA.16816.F32 R32, R216, R186, R32 ;  /* 0x000000bad820723c */ /* 0x000fe20000001820 */
[----:B--2---:R2:W-:Y:S05]  /*b500*/  LDSM.16.M88.4 R184, [R0] ;  /* 0x0000000000b8783b */ /* 0x0045ea0000000200 */
[----:B-1----:R-:W4:Y:S05]  /*b510*/  LDL R132, [R1+0xc] ;  /* 0x00000c0001847983 */ /* 0x002f2a0000100800 */
[----:B------:R1:W1:Y:S01]  /*b520*/  LDSM.16.M88.4 R176, [R3] ;  /* 0x0000000003b0783b */ /* 0x0002620000000200 */
[C---:B---3--:R-:W-:Y:S04]  /*b530*/  HMMA.16816.F32 R4, R220.reuse, R188, R4 ;  /* 0x000000bcdc04723c */ /* 0x048fe80000001804 */
[----:B--2---:R-:W2:Y:S04]  /*b540*/  LDL R0, [R1+0x38] ;  /* 0x0000380001007983 */ /* 0x004ea80000100800 */
[C---:B------:R-:W-:Y:S01]  /*b550*/  HMMA.16816.F32 R8, R220.reuse, R190, R8 ;  /* 0x000000bedc08723c */ /* 0x040fe20000001808 */
[----:B------:R-:W-:Y:S05]  /*b560*/  LDSM.16.M88.4 R188, [R250+0x4800] ;  /* 0x00480000fabc783b */ /* 0x000fea0000000200 */
[----:B-1----:R-:W3:Y:S02]  /*b570*/  LDL R3, [R1+0x30] ;  /* 0x0000300001037983 */ /* 0x002ee40000100800 */
        /* <DEDUP_REMOVED lines=32> */
[----:B------:R-:W4:Y:S07]  /*b780*/  LDSM.16.M88.4 R180, [R248+0x7800] ;  /* 0x00780000f8b4783b */ /* 0x000f2e0000000200 */
[C---:B------:R-:W-:Y:S08]  /*b790*/  HMMA.16816.F32 R4, R232.reuse, R184, R4 ;  /* 0x000000b8e804723c */ /* 0x040ff00000001804 */
[C---:B------:R-:W-:Y:S08]  /*b7a0*/  HMMA.16816.F32 R8, R232.reuse, R186, R8 ;  /* 0x000000bae808723c */ /* 0x040ff00000001808 */
[C---:B-1----:R-:W-:Y:S08]  /*b7b0*/  HMMA.16816.F32 R12, R232.reuse, R176, R12 ;  /* 0x000000b0e80c723c */ /* 0x042ff0000000180c */
[C---:B------:R-:W-:Y:S08]  /*b7c0*/  HMMA.16816.F32 R16, R232.reuse, R178, R16 ;  /* 0x000000b2e810723c */ /* 0x040ff00000001810 */
[C---:B------:R-:W-:Y:S08]  /*b7d0*/  HMMA.16816.F32 R20, R232.reuse, R188, R20 ;  /* 0x000000bce814723c */ /* 0x040ff00000001814 */
[C---:B------:R-:W-:Y:S01]  /*b7e0*/  HMMA.16816.F32 R24, R232.reuse, R190, R24 ;  /* 0x000000bee818723c */ /* 0x040fe20000001818 */
[----:B----4-:R1:W-:Y:S07]  /*b7f0*/  LDSM.16.M88.4 R188, [R2] ;  /* 0x0000000002bc783b */ /* 0x0103ee0000000200 */
[C---:B------:R-:W-:Y:S08]  /*b800*/  HMMA.16816.F32 R28, R232.reuse, R180, R28 ;  /* 0x000000b4e81c723c */ /* 0x040ff0000000181c */
[----:B------:R-:W-:Y:S01]  /*b810*/  HMMA.16816.F32 R32, R232, R182, R32 ;  /* 0x000000b6e820723c */ /* 0x000fe20000001820 */
[----:B------:R-:W-:Y:S05]  /*b820*/  LDSM.16.M88.4 R180, [R250+0x6000] ;  /* 0x00600000fab4783b */ /* 0x000fea0000000200 */
[----:B-1----:R-:W4:Y:S05]  /*b830*/  LDL R2, [R1+0x6c] ;  /* 0x00006c0001027983 */ /* 0x002f2a0000100800 */
[----:B------:R-:W1:Y:S05]  /*b840*/  LDSM.16.M88.4 R176, [R132] ;  /* 0x0000000084b0783b */ /* 0x000e6a0000000200 */
[----:B---3--:R-:W3:Y:S01]  /*b850*/  LDSM.16.M88.4 R184, [R3] ;  /* 0x0000000003b8783b */ /* 0x008ee20000000200 */
[C---:B-1----:R-:W-:Y:S08]  /*b860*/  HMMA.16816.F32 R4, R236.reuse, R176, R4 ;  /* 0x000000b0ec04723c */ /* 0x042ff00000001804 */
[C---:B------:R-:W-:Y:S01]  /*b870*/  HMMA.16816.F32 R8, R236.reuse, R178, R8 ;  /* 0x000000b2ec08723c */ /* 0x040fe20000001808 */
[----:B--2---:R1:W2:Y:S05]  /*b880*/  LDSM.16.M88.4 R176, [R0] ;  /* 0x0000000000b0783b */ /* 0x0042aa0000000200 */
[----:B-1----:R-:W4:Y:S02]  /*b890*/  LDL R0, [R1+0x8c] ;  /* 0x00008c0001007983 */ /* 0x002f240000100800 */
[C---:B---3--:R-:W-:Y:S08]  /*b8a0*/  HMMA.16816.F32 R12, R236.reuse, R184, R12 ;  /* 0x000000b8ec0c723c */ /* 0x048ff0000000180c */
[C---:B------:R-:W-:Y:S01]  /*b8b0*/  HMMA.16816.F32 R16, R236.reuse, R186, R16 ;  /* 0x000000baec10723c */ /* 0x040fe20000001810 */
[----:B------:R-:W1:Y:S07]  /*b8c0*/  LDSM.16.M88.4 R184, [R250+0x6800] ;  /* 0x00680000fab8783b */ /* 0x000e6e0000000200 */
[C---:B------:R-:W-:Y:S08]  /*b8d0*/  HMMA.16816.F32 R20, R236.reuse, R188, R20 ;  /* 0x000000bcec14723c */ /* 0x040ff00000001814 */
[C---:B------:R-:W-:Y:S01]  /*b8e0*/  HMMA.16816.F32 R24, R236.reuse, R190, R24 ;  /* 0x000000beec18723c */ /* 0x040fe20000001818 */
[----:B------:R-:W-:Y:S07]  /*b8f0*/  LDSM.16.M88.4 R188, [R249] ;  /* 0x00000000f9bc783b */ /* 0x000fee0000000200 */
[C---:B--2---:R-:W-:Y:S08]  /*b900*/  HMMA.16816.F32 R28, R236.reuse, R176, R28 ;  /* 0x000000b0ec1c723c */ /* 0x044ff0000000181c */
[----:B------:R-:W-:Y:S01]  /*b910*/  HMMA.16816.F32 R32, R236, R178, R32 ;  /* 0x000000b2ec20723c */ /* 0x000fe20000001820 */
[----:B------:R-:W2:Y:S07]  /*b920*/  LDSM.16.M88.4 R176, [R250+0x7000] ;  /* 0x00700000fab0783b */ /* 0x000eae0000000200 */
[C---:B------:R-:W-:Y:S08]  /*b930*/  HMMA.16816.F32 R4, R240.reuse, R180, R4 ;  /* 0x000000b4f004723c */ /* 0x040ff00000001804 */
[C---:B------:R-:W-:Y:S01]  /*b940*/  HMMA.16816.F32 R8, R240.reuse, R182, R8 ;  /* 0x000000b6f008723c */ /* 0x040fe20000001808 */
[----:B------:R-:W3:Y:S07]  /*b950*/  LDSM.16.M88.4 R180, [R250+0x7800] ;  /* 0x00780000fab4783b */ /* 0x000eee0000000200 */
        /* <DEDUP_REMOVED lines=8> */
[----:B------:R-:W2:Y:S01]  /*b9e0*/  LDSM.16.M88.4 R180, [R249+0x1000] ;  /* 0x00100000f9b4783b */ /* 0x000ea20000000200 */
[----:B------:R-:W-:Y:S04]  /*b9f0*/  DEPBAR.LE SB0, 0x0 ;  /* 0x000080000000791a */ /* 0x000fe80000000000 */
[----:B------:R-:W-:Y:S02]  /*ba00*/  BAR.SYNC.DEFER_BLOCKING 0x0 ;  /* 0x0000000000007b1d */ /* 0x000fe40000010000 */
[C---:B------:R-:W-:Y:S08]  /*ba10*/  HMMA.16816.F32 R4, R244.reuse, R188, R4 ;  /* 0x000000bcf404723c */ /* 0x040ff00000001804 */
[C---:B------:R-:W-:Y:S08]  /*ba20*/  HMMA.16816.F32 R8, R244.reuse, R190, R8 ;  /* 0x000000bef408723c */ /* 0x040ff00000001808 */
[C---:B-1----:R-:W-:Y:S08]  /*ba30*/  HMMA.16816.F32 R12, R244.reuse, R176, R12 ;  /* 0x000000b0f40c723c */ /* 0x042ff0000000180c */
[C---:B------:R-:W-:Y:S08]  /*ba40*/  HMMA.16816.F32 R16, R244.reuse, R178, R16 ;  /* 0x000000b2f410723c */ /* 0x040ff00000001810 */
[C---:B--2---:R-:W-:Y:S08]  /*ba50*/  HMMA.16816.F32 R20, R244.reuse, R180, R20 ;  /* 0x000000b4f414723c */ /* 0x044ff00000001814 */
[C---:B------:R-:W-:Y:S08]  /*ba60*/  HMMA.16816.F32 R24, R244.reuse, R182, R24 ;  /* 0x000000b6f418723c */ /* 0x040ff00000001818 */
[C---:B------:R-:W-:Y:S08]  /*ba70*/  HMMA.16816.F32 R28, R244.reuse, R184, R28 ;  /* 0x000000b8f41c723c */ /* 0x040ff0000000181c */
[----:B------:R-:W-:Y:S03]  /*ba80*/  HMMA.16816.F32 R32, R244, R186, R32 ;  /* 0x000000baf420723c */ /* 0x000fe60000001820 */
[----:B----4-:R-:W-:Y:S11]  /*ba90*/  ISETP.GT.AND P0, PT, R2, R0, PT ;  /* 0x000000000200720c */ /* 0x010ff60003f04270 */
        /* <DEDUP_REMOVED lines=9> */
[----:B------:R-:W4:Y:S04]  /*bb30*/  LDL R178, [R1+0xa4] ;  /* 0x0000a40001b27983 */ /* 0x000f280000100800 */
[----:B------:R-:W4:Y:S04]  /*bb40*/  LDL R179, [R1+0x158] ;  /* 0x0001580001b37983 */ /* 0x000f280000100800 */
        /* <DEDUP_REMOVED lines=13> */
[----:B--2---:R-:W-:Y:S01]  /*bc20*/  IMAD R2, R2, 0x40, R3 ;  /* 0x0000004002027824 */ /* 0x004fe200078e0203 */
[----:B---3--:R-:W2:Y:S04]  /*bc30*/  LDL R177, [R1+0x15c] ;  /* 0x00015c0001b17983 */ /* 0x008ea80000100800 */
[----:B------:R-:W-:Y:S05]  /*bc40*/  IADD3 R2, R2, -0x40, R0 ;  /* 0xffffffc002027810 */ /* 0x000fea0007ffe000 */
[----:B------:R-:W-:Y:S04]  /*bc50*/  @P2 IMAD.HI.U32 R3, R2, c[0x0][0x2bc], RZ ;  /* 0x0000af0002032a27 */ /* 0x000fe800078e00ff */
[----:B------:R-:W-:Y:S01]  /*bc60*/  IMAD.MOV.U32 R0, RZ, RZ, R2 ;  /* 0x000000ffff007224 */ /* 0x000fe200078e0002 */
[----:B------:R-:W-:Y:S04]  /*bc70*/  @P2 SHF.R.U32.HI R0, RZ, c[0x0][0x2c0], R3 ;  /* 0x0000b000ff002a19 */ /* 0x000fe80000011603 */
[----:B------:R-:W-:Y:S01]  /*bc80*/  @!P6 IADD3 R3, P0, R0, R176, RZ ;  /* 0x000000b00003e210 */ /* 0x000fe20007f1e0ff */
[----:B----4-:R-:W-:Y:S01]  /*bc90*/  IMAD.SHL.U32 R186, R190, 0x2, RZ ;  /* 0x00000002beba7824 */ /* 0x010fe200078e00ff */
[----:B------:R-:W3:Y:S01]  /*bca0*/  LDL R176, [R1+0x160] ;  /* 0x0001600001b07983 */ /* 0x000ee20000100800 */
[----:B------:R-:W-:Y:S02]  /*bcb0*/  IMAD.SHL.U32 R185, R191, 0x2, RZ ;  /* 0x00000002bfb97824 */ /* 0x000fe400078e00ff */
[----:B------:R-:W-:Y:S01]  /*bcc0*/  IMAD.SHL.U32 R184, R188, 0x2, RZ ;  /* 0x00000002bcb87824 */ /* 0x000fe200078e00ff */
[----:B------:R-:W-:Y:S01]  /*bcd0*/  @!P6 LEA.HI.X.SX32 R133, R0, R132, 0x1, P0 ;  /* 0x000000840085e211 */ /* 0x000fe200000f0eff */
[----:B------:R-:W-:Y:S01]  /*bce0*/  IMAD.MOV R0, RZ, RZ, -R0 ;  /* 0x000000ffff007224 */ /* 0x000fe200078e0a00 */
[C---:B------:R-:W-:Y:S03]  /*bcf0*/  @!P6 LEA R132, P0, R3.reuse, c[0x0][0x2a0], 0x2 ;  /* 0x0000a8000384ea11 */ /* 0x040fe600078010ff */
[----:B------:R-:W-:Y:S01]  /*bd00*/  IMAD R183, R0, c[0x0][0x2b8], R2 ;  /* 0x0000ae0000b77a24 */ /* 0x000fe200078e0202 */
[----:B------:R-:W-:Y:S03]  /*bd10*/  @!P6 LEA.HI.X R133, R3, c[0x0][0x2a4], R133, 0x2, P0 ;  /* 0x0000a9000385ea11 */ /* 0x000fe600000f1485 */
[C---:B------:R-:W-:Y:S01]  /*bd20*/  IMAD.WIDE.U32 R2, R183.reuse, c[0x0][0x1e0], RZ ;  /* 0x00007800b7027a25 */ /* 0x040fe200078e00ff */
[----:B------:R-:W-:Y:S01]  /*bd30*/  SHF.R.S32.HI R0, RZ, 0x1f, R183 ;  /* 0x0000001fff007819 */ /* 0x000fe200000114b7 */
[----:B------:R1:W4:Y:S04]  /*bd40*/  @!P6 LDG.E R182, [R132.64] ;  /* 0x0000000684b6e981 */ /* 0x000328000c1e1900 */
[----:B------:R1:W-:Y:S01]  /*bd50*/  STL [R1+0x68], R183 ;  /* 0x000068b701007387 */ /* 0x0003e20000100800 */
[----:B------:R-:W-:Y:S04]  /*bd60*/  IMAD R0, R0, c[0x0][0x1e0], RZ ;  /* 0x0000780000007a24 */ /* 0x000fe800078e02ff */
[----:B------:R-:W-:Y:S04]  /*bd70*/  IMAD R0, R183, c[0x0][0x1e4], R0 ;  /* 0x00007900b7007a24 */ /* 0x000fe800078e0200 */
[----:B------:R-:W-:Y:S01]  /*bd80*/  IMAD.IADD R3, R3, 0x1, R0 ;  /* 0x0000000103037824 */ /* 0x000fe200078e0200 */
[----:B-1----:R-:W3:Y:S01]  /*bd90*/  LDL R132, [R1+0x164] ;  /* 0x0001640001847983 */ /* 0x002ee20000100800 */
[----:B------:R-:W-:Y:S01]  /*bda0*/  IMAD.SHL.U32 R183, R189, 0x2, RZ ;  /* 0x00000002bdb77824 */ /* 0x000fe200078e00ff */
[----:B--2---:R-:W-:Y:S02]  /*bdb0*/  SHF.L.U64.HI R181, R191, 0x1, R177 ;  /* 0x00000001bfb57819 */ /* 0x004fe400000102b1 */
[----:B----4-:R-:W-:Y:S01]  /*bdc0*/  SHF.R.S32.HI R133, RZ, 0x1f, R182 ;  /* 0x0000001fff857819 */ /* 0x010fe200000114b6 */
[----:B------:R1:W-:Y:S01]  /*bdd0*/  STL [R1+0x60], R182 ;  /* 0x000060b601007387 */ /* 0x0003e20000100800 */
[----:B------:R-:W-:Y:S04]  /*bde0*/  IMAD.WIDE.U32 R2, R182, c[0x0][0x1f0], R2 ;  /* 0x00007c00b6027a25 */ /* 0x000fe800078e0002 */
[----:B------:R-:W-:Y:S01]  /*bdf0*/  IMAD R133, R133, c[0x0][0x1f0], RZ ;  /* 0x00007c0085857a24 */ /* 0x000fe200078e02ff */
[----:B------:R-:W-:Y:S02]  /*be00*/  IADD3 R0, P0, R180, R2, RZ ;  /* 0x00000002b4007210 */ /* 0x000fe40007f1e0ff */
[----:B---3--:R-:W-:Y:S01]  /*be10*/  SHF.L.U64.HI R180, R188, 0x1, R176 ;  /* 0x00000001bcb47819 */ /* 0x008fe200000102b0 */
[----:B------:R-:W-:Y:S05]  /*be20*/  IMAD R133, R182, c[0x0][0x1f4], R133 ;  /* 0x00007d00b6857a24 */ /* 0x000fea00078e0285 */
[----:B------:R-:W-:Y:S02]  /*be30*/  IADD3.X R133, R178, R3, R133, P0, !PT ;  /* 0x00000003b2857210 */ /* 0x000fe400007fe485 */
[C---:B------:R-:W-:Y:S04]  /*be40*/  LEA R178, P0, R0.reuse, c[0x0][0x1c8], 0x1 ;  /* 0x0000720000b27a11 */ /* 0x040fe800078008ff */
[----:B------:R-:W-:Y:S02]  /*be50*/  LEA.HI.X R133, R0, c[0x0][0x1cc], R133, 0x1, P0 ;  /* 0x0000730000857a11 */ /* 0x000fe400000f0c85 */
[----:B-1----:R-:W-:Y:S02]  /*be60*/  SHF.L.U64.HI R182, R190, 0x1, R179 ;  /* 0x00000001beb67819 */ /* 0x002fe400000102b3 */
[----:B------:R-:W-:Y:S01]  /*be70*/  SHF.L.U64.HI R179, R189, 0x1, R132 ;  /* 0x00000001bdb37819 */ /* 0x000fe20000010284 */
[----:B------:R-:W-:-:S05]  /*be80*/  BRA.DIV ~URZ, `(.L_x_4292) ;  /* 0x000065527f007947 */ /* 0x000fca000b800000 */
[----:B------:R1:W2:Y:S02]  /*be90*/  SHFL.IDX PT, R132, R133, RZ, 0x181f ;  /* 0x00181fff85847589 */ /* 0x0002a400000e0000 */
.L_x_4321:
[----:B------:R-:W-:-:S05]  /*bea0*/  BRA.DIV ~URZ, `(.L_x_4293) ;  /* 0x000065a27f007947 */ /* 0x000fca000b800000 */
[----:B------:R-:W3:Y:S04]  /*beb0*/  LDL R176, [R1+0x5c] ;  /* 0x00005c0001b07983 */ /* 0x000ee80000100800 */
[----:B------:R-:W4:Y:S04]  /*bec0*/  LDL R187, [R1+0x58] ;  /* 0x0000580001bb7983 */ /* 0x000f280000100800 */
[----:B------:R-:W1:Y:S01]  /*bed0*/  SHFL.IDX PT, R0, R178, RZ, 0x181f ;  /* 0x00181fffb2007589 */ /* 0x000e6200000e0000 */
[----:B---3--:R-:W-:Y:S04]  /*bee0*/  IADD3 R2, -R176, 0x10, RZ ;  /* 0x00000010b0027810 */ /* 0x008fe80007ffe1ff */
[----:B------:R-:W-:Y:S04]  /*bef0*/  LOP3.LUT R2, R2, 0xf, RZ, 0xc0, !PT ;  /* 0x0000000f02027812 */ /* 0x000fe800078ec0ff */
[----:B-1----:R-:W-:Y:S04]  /*bf00*/  IADD3 R2, P1, P0, R2, R0, R183 ;  /* 0x0000000002027210 */ /* 0x002fe8000783e0b7 */
[----:B--2---:R-:W-:Y:S02]  /*bf10*/  IADD3.X R3, RZ, R132, R179, P1, P0 ;  /* 0x00000084ff037210 */ /* 0x004fe40000fe04b3 */
[----:B------:R-:W-:Y:S11]  /*bf20*/  ISETP.NE.U32.AND P0, PT, R176, RZ, PT ;  /* 0x000000ffb000720c */ /* 0x000ff60003f05070 */
[----:B------:R-:W-:Y:S02]  /*bf30*/  @!UPT UIADD3 URZ, URZ, URZ, URZ ;  /* 0x0000003f3f3ff290 */ /* 0x000fe4000fffe03f */
[----:B------:R-:W-:Y:S01]  /*bf40*/  @!PT LDS RZ, [RZ] ;  /* 0x00000000fffff984 */ /* 0x000fe20000000800 */
[----:B------:R-:W-:Y:S01]  /*bf50*/  @!PT LDS RZ, [RZ] ;  /* 0x00000000fffff984 */ /* 0x000fe20000000800 */
[----:B----4-:R1:W-:Y:S02]  /*bf60*/  LDGSTS.E.BYPASS.LTC128B.128.ZFILL [R187+0x10100], [R2.64], P0 ;  /* 0x1010000002bb7fae */ /* 0x0103e40008141d46 */
[----:B-1----:R-:W-:Y:S05]  /*bf70*/  IADD3 R2, P0, R0, R184, RZ ;  /* 0x000000b800027210 */ /* 0x002fea0007f1e0ff */
[----:B------:R-:W-:Y:S05]  /*bf80*/  IMAD.X R3, R132, 0x1, R180, P0 ;  /* 0x0000000184037824 */ /* 0x000fea00000e06b4 */
[----:B------:R1:W-:Y:S02]  /*bf90*/  LDGSTS.E.BYPASS.LTC128B.128 [R187+0x12100], [R2.64], !P5 ;  /* 0x1210000002bb7fae */ /* 0x0003e4000e901d46 */
[----:B-1----:R-:W-:Y:S05]  /*bfa0*/  IADD3 R2, P0, R0, R185, RZ ;  /* 0x000000b900027210 */ /* 0x002fea0007f1e0ff */
[----:B------:R-:W-:Y:S01]  /*bfb0*/  IMAD.X R3, R132, 0x1, R181, P0 ;  /* 0x0000000184037824 */ /* 0x000fe200000e06b5 */
[----:B------:R-:W-:Y:S02]  /*bfc0*/  IADD3 R176, P0, R0, R186, RZ ;  /* 0x000000ba00b07210 */ /* 0x000fe40007f1e0ff */
[----:B------:R1:W2:Y:S03]  /*bfd0*/  SHFL.IDX PT, R0, R178, 0x1, 0x181f ;  /* 0x00381f00b2007f89 */ /* 0x0002a600000e0000 */
[----:B------:R-:W-:Y:S01]  /*bfe0*/  IMAD.X R177, R132, 0x1, R182, P0 ;  /* 0x0000000184b17824 */ /* 0x000fe200000e06b6 */
[----:B------:R1:W-:Y:S04]  /*bff0*/  LDGSTS.E.BYPASS.LTC128B.128 [R187+0x14100], [R2.64], !P4 ;  /* 0x1410000002bb7fae */ /* 0x0003e8000e101d46 */
[----:B------:R1:W3:Y:S04]  /*c000*/  SHFL.IDX PT, R132, R133, 0x1, 0x181f ;  /* 0x00381f0085847f89 */ /* 0x0002e800000e0000 */
[----:B------:R1:W-:Y:S02]  /*c010*/  LDGSTS.E.BYPASS.LTC128B.128 [R187+0x16100], [R176.64], !P3 ;  /* 0x16100000b0bb7fae */ /* 0x0003e4000d901d46 */
.L_x_4322:
[----:B-1----:R-:W4:Y:S04]  /*c020*/  LDL.LU R2, [R1+0x5c] ;  /* 0x00005c0001027983 */ /* 0x002f280000300800 */
[----:B---3--:R-:W3:Y:S01]  /*c030*/  LDL R133, [R1+0x58] ;  /* 0x0000580001857983 */ /* 0x008ee20000100800 */
[C---:B----4-:R-:W-:Y:S02]  /*c040*/  ISETP.NE.U32.AND P0, PT, R2.reuse, RZ, PT ;  /* 0x000000ff0200720c */ /* 0x050fe40003f05070 */
[----:B------:R-:W-:Y:S04]  /*c050*/  IADD3 R2, -R2, 0x10, RZ ;  /* 0x0000001002027810 */ /* 0x000fe80007ffe1ff */
[----:B------:R-:W-:Y:S04]  /*c060*/  LOP3.LUT R2, R2, 0xf, RZ, 0xc0, !PT ;  /* 0x0000000f02027812 */ /* 0x000fe800078ec0ff */
[----:B--2---:R-:W-:Y:S04]  /*c070*/  IADD3 R2, P2, P1, R2, R0, R183 ;  /* 0x0000000002027210 */ /* 0x004fe8000795e0b7 */
[----:B------:R-:W-:Y:S02]  /*c080*/  IADD3.X R3, RZ, R132, R179, P2, P1 ;  /* 0x00000084ff037210 */ /* 0x000fe400017e24b3 */
[C---:B------:R-:W-:Y:S03]  /*c090*/  IADD3 R176, P1, R0.reuse, R185, RZ ;  /* 0x000000b900b07210 */ /* 0x040fe60007f3e0ff */
[----:B------:R-:W-:Y:S01]  /*c0a0*/  @!PT LDS RZ, [RZ] ;  /* 0x00000000fffff984 */ /* 0x000fe20000000800 */
[----:B------:R-:W-:Y:S01]  /*c0b0*/  @!PT LDS RZ, [RZ] ;  /* 0x00000000fffff984 */ /* 0x000fe20000000800 */
[----:B------:R-:W-:Y:S01]  /*c0c0*/  @!PT LDS RZ, [RZ] ;  /* 0x00000000fffff984 */ /* 0x000fe20000000800 */
[----:B---3--:R1:W-:Y:S01]  /*c0d0*/  LDGSTS.E.BYPASS.LTC128B.128.ZFILL [R133+0x11100], [R2.64], P0 ;  /* 0x1110000002857fae */ /* 0x0083e20008141d46 */
        /* <DEDUP_REMOVED lines=8> */
.L_x_4291:
[----:B------:R-:W-:Y:S05]  /*c160*/  BSYNC B0 ;  /* 0x0000000000007941 */ /* 0x000fea0003800000 */
.L_x_4290:
        /* <DEDUP_REMOVED lines=41> */
.L_x_4323:
        /* <DEDUP_REMOVED lines=25> */
[----:B------:R-:W-:Y:S01]  /*c590*/  FFMA.FTZ R132, R33, c[0x0][0x2d0], -R132 ;  /* 0x0000b40021847a23 */ /* 0x000fe20000010884 */
[----:B------:R-:W-:Y:S02]  /*c5a0*/  MOV R33, R29 ;  /* 0x0000001d00217202 */ /* 0x000fe40000000f00 */
[----:B------:R-:W-:Y:S01]  /*c5b0*/  MOV R29, R25 ;  /* 0x00000019001d7202 */ /* 0x000fe20000000f00 */
[----:B------:R-:W-:Y:S01]  /*c5c0*/  MUFU.EX2 R8, R8 ;  /* 0x0000000800087308 */ /* 0x000fe20000000800 */
[----:B------:R-:W-:Y:S09]  /*c5d0*/  MOV R25, R20 ;  /* 0x0000001400197202 */ /* 0x000ff20000000f00 */
[----:B------:R-:W1:Y:S10]  /*c5e0*/  MUFU.EX2 R9, R9 ;  /* 0x0000000900097308 */ /* 0x000e740000000800 */
[----:B------:R-:W-:Y:S01]  /*c5f0*/  MUFU.EX2 R132, R132 ;  /* 0x0000008400847308 */ /* 0x000fe20000000800 */
[C---:B---3--:R-:W-:Y:S01]  /*c600*/  FFMA.FTZ R0, R2.reuse, R177, R4 ;  /* 0x000000b102007223 */ /* 0x048fe20000010004 */
[----:B-1----:R-:W-:Y:S01]  /*c610*/  F2FP.PACK_AB R178, R9, R8 ;  /* 0x0000000809b2723e */ /* 0x002fe200000000ff */
[----:B------:R-:W-:Y:S02]  /*c620*/  FMUL.FTZ R17, R2, R153 ;  /* 0x0000009902117220 */ /* 0x000fe40000410000 */
[C---:B------:R-:W-:Y:S01]  /*c630*/  FADD.FTZ R5, R176.reuse, R0 ;  /* 0x00000000b0057221 */ /* 0x040fe20000010000 */
[----:B------:R-:W-:Y:S01]  /*c640*/  F2FP.PACK_AB R176, R176, R4 ;  /* 0x00000004b0b0723e */ /* 0x000fe200000000ff */
[C---:B------:R-:W-:Y:S02]  /*c650*/  FMUL.FTZ R4, R3.reuse, c[0x0][0x2d0] ;  /* 0x0000b40003047a20 */ /* 0x040fe40000410000 */
[----:B------:R-:W-:Y:S02]  /*c660*/  FADD.FTZ R0, -R3, R135 ;  /* 0x0000008703007221 */ /* 0x000fe40000010100 */
[--C-:B------:R-:W-:Y:S02]  /*c670*/  FFMA.FTZ R6, R6, c[0x0][0x2d0], -R4.reuse ;  /* 0x0000b40006067a23 */ /* 0x100fe40000010804 */
[--C-:B------:R-:W-:Y:S02]  /*c680*/  FFMA.FTZ R7, R7, c[0x0][0x2d0], -R4.reuse ;  /* 0x0000b40007077a23 */ /* 0x100fe40000010804 */
        /* <DEDUP_REMOVED lines=19> */
[C---:B------:R-:W-:Y:S02]  /*c7c0*/  FMUL.FTZ R4, R2.reuse, R164 ;  /* 0x000000a402047220 */ /* 0x040fe40000410000 */
[----:B------:R-:W2:Y:S01]  /*c7d0*/  LDL R164, [R1] ;  /* 0x0000000001a47983 */ /* 0x000ea20000100800 */
[----:B------:R-:W-:Y:S02]  /*c7e0*/  FMUL.FTZ R32, R2, R136 ;  /* 0x0000008802207220 */ /* 0x000fe40000410000 */
[----:B------:R-:W-:Y:S01]  /*c7f0*/  FMUL.FTZ R0, R0, c[0x0][0x2d0] ;  /* 0x0000b40000007a20 */ /* 0x000fe20000410000 */
[----:B------:R-:W3:Y:S01]  /*c800*/  LDL.LU R136, [R1+0x88] ;  /* 0x0000880001887983 */ /* 0x000ee20000300800 */
[C---:B------:R-:W-:Y:S01]  /*c810*/  FMUL.FTZ R24, R2.reuse, R144 ;  /* 0x0000009002187220 */ /* 0x040fe20000410000 */
[----:B------:R-:W-:Y:S01]  /*c820*/  MOV R144, R25 ;  /* 0x0000001900907202 */ /* 0x000fe20000000f00 */
[----:B------:R-:W-:Y:S01]  /*c830*/  FMUL.FTZ R25, R2, R145 ;  /* 0x0000009102197220 */ /* 0x000fe20000410000 */
[----:B------:R-:W-:Y:S01]  /*c840*/  MOV R145, R10 ;  /* 0x0000000a00917202 */ /* 0x000fe20000000f00 */
[----:B------:R-:W1:Y:S01]  /*c850*/  MUFU.EX2 R0, R0 ;  /* 0x0000000000007308 */ /* 0x000e620000000800 */
[----:B------:R-:W-:Y:S01]  /*c860*/  MOV R10, R33 ;  /* 0x00000021000a7202 */ /* 0x000fe20000000f00 */
[----:B------:R-:W-:Y:S02]  /*c870*/  FADD.FTZ R5, R8, R5 ;  /* 0x0000000508057221 */ /* 0x000fe40000010000 */
[C---:B------:R-:W-:Y:S02]  /*c880*/  FMUL.FTZ R33, R2.reuse, R137 ;  /* 0x0000008902217220 */ /* 0x040fe40000410000 */
        /* <DEDUP_REMOVED lines=8> */
[C---:B------:R-:W-:Y:S01]  /*c910*/  FMUL.FTZ R21, R2.reuse, R149 ;  /* 0x0000009502157220 */ /* 0x040fe20000410000 */
[----:B------:R-:W-:Y:S01]  /*c920*/  MOV R149, R179 ;  /* 0x000000b300957202 */ /* 0x000fe20000000f00 */
[C---:B------:R-:W-:Y:S02]  /*c930*/  FMUL.FTZ R13, R2.reuse, R157 ;  /* 0x0000009d020d7220 */ /* 0x040fe40000410000 */
[----:B------:R-:W4:Y:S01]  /*c940*/  LDL R157, [R1+0x4] ;  /* 0x00000400019d7983 */ /* 0x000f220000100800 */
[----:B------:R-:W-:Y:S01]  /*c950*/  FMUL.FTZ R9, R2, R161 ;  /* 0x000000a102097220 */ /* 0x000fe20000410000 */
[----:B------:R-:W-:Y:S01]  /*c960*/  MOV R161, R31 ;  /* 0x0000001f00a17202 */ /* 0x000fe20000000f00 */
[----:B------:R-:W-:Y:S01]  /*c970*/  MUFU.EX2 R156, R134 ;  /* 0x00000086009c7308 */ /* 0x000fe20000000800 */
[C---:B-1----:R-:W-:Y:S01]  /*c980*/  FMUL.FTZ R7, R0.reuse, R167 ;  /* 0x000000a700077220 */ /* 0x042fe20000410000 */
[----:B------:R-:W-:Y:S01]  /*c990*/  MOV R167, R10 ;  /* 0x0000000a00a77202 */ /* 0x000fe20000000f00 */
[C---:B------:R-:W-:Y:S02]  /*c9a0*/  FMUL.FTZ R10, R0.reuse, R162 ;  /* 0x000000a2000a7220 */ /* 0x040fe40000410000 */
[----:B------:R-:W2:Y:S01]  /*c9b0*/  LDL R162, [R1+0x3c] ;  /* 0x00003c0001a27983 */ /* 0x000ea20000100800 */
[C---:B------:R-:W-:Y:S02]  /*c9c0*/  FMUL.FTZ R34, R0.reuse, R138 ;  /* 0x0000008a00227220 */ /* 0x040fe40000410000 */
[C---:B------:R-:W-:Y:S02]  /*c9d0*/  FMUL.FTZ R35, R0.reuse, R139 ;  /* 0x0000008b00237220 */ /* 0x040fe40000410000 */
[C---:B------:R-:W-:Y:S01]  /*c9e0*/  FMUL.FTZ R14, R0.reuse, R158 ;  /* 0x0000009e000e7220 */ /* 0x040fe20000410000 */
[----:B------:R-:W-:Y:S01]  /*c9f0*/  MUFU.EX2 R134, R187 ;  /* 0x000000bb00867308 */ /* 0x000fe20000000800 */
[C---:B------:R-:W-:Y:S01]  /*ca00*/  FMUL.FTZ R6, R0.reuse, R166 ;  /* 0x000000a600067220 */ /* 0x040fe20000410000 */
[----:B------:R-:W-:Y:S01]  /*ca10*/  MOV R166, R11 ;  /* 0x0000000b00a67202 */ /* 0x000fe20000000f00 */
[C---:B------:R-:W-:Y:S02]  /*ca20*/  FMUL.FTZ R11, R0.reuse, R163 ;  /* 0x000000a3000b7220 */ /* 0x040fe40000410000 */
[C---:B------:R-:W-:Y:S02]  /*ca30*/  FMUL.FTZ R15, R0.reuse, R159 ;  /* 0x0000009f000f7220 */ /* 0x040fe40000410000 */
[C---:B------:R-:W-:Y:S01]  /*ca40*/  FMUL.FTZ R18, R0.reuse, R154 ;  /* 0x0000009a00127220 */ /* 0x040fe20000410000 */
[----:B------:R-:W-:Y:S01]  /*ca50*/  MOV R154, R145 ;  /* 0x00000091009a7202 */ /* 0x000fe20000000f00 */
[C---:B------:R-:W-:Y:S01]  /*ca60*/  FMUL.FTZ R19, R0.reuse, R155 ;  /* 0x0000009b00137220 */ /* 0x040fe20000410000 */
[----:B------:R-:W1:Y:S01]  /*ca70*/  MUFU.EX2 R158, R135 ;  /* 0x00000087009e7308 */ /* 0x000e620000000800 */
[C---:B------:R-:W-:Y:S01]  /*ca80*/  FMUL.FTZ R22, R0.reuse, R150 ;  /* 0x0000009600167220 */ /* 0x040fe20000410000 */
[----:B------:R-:W-:Y:S01]  /*ca90*/  MOV R155, R144 ;  /* 0x00000090009b7202 */ /* 0x000fe20000000f00 */
[----:B------:R-:W-:Y:S02]  /*caa0*/  FMUL.FTZ R23, R0, R151 ;  /* 0x0000009700177220 */ /* 0x000fe40000410000 */
[----:B------:R-:W-:Y:S01]  /*cab0*/  FMUL.FTZ R20, R2, R148 ;  /* 0x0000009402147220 */ /* 0x000fe20000410000 */
[----:B------:R-:W-:Y:S01]  /*cac0*/  MOV R148, R28 ;  /* 0x0000001c00947202 */ /* 0x000fe20000000f00 */
[----:B------:R-:W-:Y:S02]  /*cad0*/  FMUL.FTZ R26, R0, R146 ;  /* 0x00000092001a7220 */ /* 0x000fe40000410000 */
[C---:B------:R-:W-:Y:S01]  /*cae0*/  FMUL.FTZ R28, R2.reuse, R140 ;  /* 0x0000008c021c7220 */ /* 0x040fe20000410000 */
[----:B------:R-:W-:Y:S01]  /*caf0*/  MOV R140, R29 ;  /* 0x0000001d008c7202 */ /* 0x000fe20000000f00 */
[----:B------:R-:W-:Y:S01]  /*cb00*/  FMUL.FTZ R29, R2, R141 ;  /* 0x0000008d021d7220 */ /* 0x000fe20000410000 */
[----:B------:R-:W-:Y:S01]  /*cb10*/  MOV R141, R27 ;  /* 0x0000001b008d7202 */ /* 0x000fe20000000f00 */
[C---:B------:R-:W-:Y:S01]  /*cb20*/  FMUL.FTZ R27, R0.reuse, R147 ;  /* 0x00000093001b7220 */ /* 0x040fe20000410000 */
[----:B------:R-:W-:Y:S01]  /*cb30*/  MUFU.EX2 R144, R185 ;  /* 0x000000b900907308 */ /* 0x000fe20000000800 */
[----:B------:R-:W-:Y:S01]  /*cb40*/  FMUL.FTZ R31, R0, R143 ;  /* 0x0000008f001f7220 */ /* 0x000fe20000410000 */
[----:B------:R-:W-:Y:S01]  /*cb50*/  MOV R163, R141 ;  /* 0x0000008d00a37202 */ /* 0x000fe20000000f00 */
[C---:B-----5:R-:W-:Y:S01]  /*cb60*/  FMUL.FTZ R36, R2.reuse, R36 ;  /* 0x0000002402247220 */ /* 0x060fe20000410000 */
[----:B------:R-:W-:Y:S01]  /*cb70*/  MOV R159, R140 ;  /* 0x0000008c009f7202 */ /* 0x000fe20000000f00 */
[C---:B------:R-:W-:Y:S02]  /*cb80*/  FMUL.FTZ R37, R2.reuse, R37 ;  /* 0x0000002502257220 */ /* 0x040fe40000410000 */
[C---:B------:R-:W-:Y:S02]  /*cb90*/  FMUL.FTZ R40, R2.reuse, R40 ;  /* 0x0000002802287220 */ /* 0x040fe40000410000 */
[----:B------:R-:W-:Y:S01]  /*cba0*/  FMUL.FTZ R41, R2, R41 ;  /* 0x0000002902297220 */ /* 0x000fe20000410000 */
[----:B-1----:R-:W-:Y:S01]  /*cbb0*/  F2FP.PACK_AB R179, R158, R156 ;  /* 0x0000009c9eb3723e */ /* 0x002fe200000000ff */
        /* <DEDUP_REMOVED lines=103> */
[----:B---3--:R-:W-:Y:S01]  /*d230*/  FFMA.FTZ R152, R0, R136, R177 ;  /* 0x0000008800987223 */ /* 0x008fe200000100b1 */
[----:B------:R-:W-:Y:S01]  /*d240*/  F2FP.PACK_AB R177, R153, R177 ;  /* 0x000000b199b1723e */ /* 0x000fe200000000ff */
[----:B------:R-:W1:Y:S01]  /*d250*/  LDSM.16.MT88.4 R136, [R251] ;  /* 0x00000000fb88783b */ /* 0x000e620000004200 */
[----:B------:R-:W-:Y:S07]  /*d260*/  FADD.FTZ R0, R134, R188 ;  /* 0x000000bc86007221 */ /* 0x000fee0000010000 */
[----:B------:R-:W3:Y:S04]  /*d270*/  LDL R188, [R1+0x8c] ;  /* 0x00008c0001bc7983 */ /* 0x000ee80000100800 */
[----:B------:R-:W3:Y:S01]  /*d280*/  LDL.LU R187, [R1+0x6c] ;  /* 0x00006c0001bb7983 */ /* 0x000ee20000300800 */
[C---:B-1----:R-:W-:Y:S08]  /*d290*/  HMMA.16816.F32 R4, R176.reuse, R136, R4 ;  /* 0x00000088b004723c */ /* 0x042ff00000001804 */
[C---:B------:R-:W-:Y:S01]  /*d2a0*/  HMMA.16816.F32 R8, R176.reuse, R138, R8 ;  /* 0x0000008ab008723c */ /* 0x040fe20000001808 */
[----:B--2---:R-:W1:Y:S07]  /*d2b0*/  LDSM.16.MT88.4 R136, [R164] ;  /* 0x00000000a488783b */ /* 0x004e6e0000004200 */
[C---:B-1----:R-:W-:Y:S08]  /*d2c0*/  HMMA.16816.F32 R12, R176.reuse, R136, R12 ;  /* 0x00000088b00c723c */ /* 0x042ff0000000180c */
[C---:B------:R-:W-:Y:S01]  /*d2d0*/  HMMA.16816.F32 R16, R176.reuse, R138, R16 ;  /* 0x0000008ab010723c */ /* 0x040fe20000001810 */
[----:B------:R-:W1:Y:S07]  /*d2e0*/  LDSM.16.MT88.4 R136, [R252] ;  /* 0x00000000fc88783b */ /* 0x000e6e0000004200 */
[C---:B-1----:R-:W-:Y:S08]  /*d2f0*/  HMMA.16816.F32 R20, R176.reuse, R136, R20 ;  /* 0x00000088b014723c */ /* 0x042ff00000001814 */
[C---:B------:R-:W-:Y:S01]  /*d300*/  HMMA.16816.F32 R24, R176.reuse, R138, R24 ;  /* 0x0000008ab018723c */ /* 0x040fe20000001818 */
[----:B------:R1:W2:Y:S03]  /*d310*/  LDSM.16.MT88.4 R136, [R162] ;  /* 0x00000000a288783b */ /* 0x0002a60000004200 */
[----:B-1----:R-:W-:Y:S02]  /*d320*/  MOV R162, R167 ;  /* 0x000000a700a27202 */ /* 0x002fe40000000f00 */
[----:B------:R-:W-:Y:S02]  /*d330*/  MOV R167, R166 ;  /* 0x000000a600a77202 */ /* 0x000fe40000000f00 */
[----:B------:R-:W-:Y:S02]  /*d340*/  MOV R166, R2 ;  /* 0x0000000200a67202 */ /* 0x000fe40000000f00 */
[----:B------:R-:W1:Y:S10]  /*d350*/  MUFU.EX2 R2, R186 ;  /* 0x000000ba00027308 */ /* 0x000e740000000800 */
[----:B------:R-:W3:Y:S01]  /*d360*/  MUFU.EX2 R186, R181 ;  /* 0x000000b500ba7308 */ /* 0x000ee20000000800 */
[C---:B--2---:R-:W-:Y:S08]  /*d370*/  HMMA.16816.F32 R28, R176.reuse, R136, R28 ;  /* 0x00000088b01c723c */ /* 0x044ff0000000181c */
[C---:B------:R-:W-:Y:S01]  /*d380*/  HMMA.16816.F32 R32, R176.reuse, R138, R32 ;  /* 0x0000008ab020723c */ /* 0x040fe20000001820 */
[----:B------:R-:W2:Y:S01]  /*d390*/  LDSM.16.MT88.4 R136, [R251+0x2000] ;  /* 0x00200000fb88783b */ /* 0x000ea20000004200 */
[----:B------:R-:W-:Y:S02]  /*d3a0*/  MUFU.EX2 R181, R161 ;  /* 0x000000a100b57308 */ /* 0x000fe40000000800 */
[----:B-1----:R-:W-:Y:S04]  /*d3b0*/  FADD.FTZ R0, R2, R0 ;  /* 0x0000000002007221 */ /* 0x002fe80000010000 */
[----:B------:R-:W-:Y:S04]  /*d3c0*/  FADD.FTZ R0, R144, R0 ;  /* 0x0000000090007221 */ /* 0x000fe80000010000 */
[----:B------:R-:W1:Y:S01]  /*d3d0*/  MUFU.EX2 R180, R166 ;  /* 0x000000a600b47308 */ /* 0x000e620000000800 */
[----:B------:R-:W-:Y:S01]  /*d3e0*/  FADD.FTZ R0, R135, R0 ;  /* 0x0000000087007221 */ /* 0x000fe20000010000 */
[C---:B--2---:R-:W-:Y:S08]  /*d3f0*/  HMMA.16816.F32 R36, R176.reuse, R136, R36 ;  /* 0x00000088b024723c */ /* 0x044ff00000001824 */
[C---:B------:R-:W-:Y:S01]  /*d400*/  HMMA.16816.F32 R40, R176.reuse, R138, R40 ;  /* 0x0000008ab028723c */ /* 0x040fe20000001828 */
[----:B------:R-:W2:Y:S07]  /*d410*/  LDSM.16.MT88.4 R136, [R164+0x2000] ;  /* 0x00200000a488783b */ /* 0x000eae0000004200 */
[C---:B--2---:R-:W-:Y:S08]  /*d420*/  HMMA.16816.F32 R44, R176.reuse, R136, R44 ;  /* 0x00000088b02c723c */ /* 0x044ff0000000182c */
[C---:B------:R-:W-:Y:S01]  /*d430*/  HMMA.16816.F32 R48, R176.reuse, R138, R48 ;  /* 0x0000008ab030723c */ /* 0x040fe20000001830 */
[----:B------:R-:W2:Y:S02]  /*d440*/  LDSM.16.MT88.4 R136, [R252+0x2000] ;  /* 0x00200000fc88783b */ /* 0x000ea40000004200 */
[----:B---3--:R-:W-:Y:S05]  /*d450*/  ISETP.GT.AND P0, PT, R187, R188, PT ;  /* 0x000000bcbb00720c */ /* 0x008fea0003f04270 */
[C---:B--2---:R-:W-:Y:S08]  /*d460*/  HMMA.16816.F32 R52, R176.reuse, R136, R52 ;  /* 0x00000088b034723c */ /* 0x044ff00000001834 */
[C---:B------:R-:W-:Y:S01]  /*d470*/  HMMA.16816.F32 R56, R176.reuse, R138, R56 ;  /* 0x0000008ab038723c */ /* 0x040fe20000001838 */
[----:B----4-:R-:W2:Y:S07]  /*d480*/  LDSM.16.MT88.4 R136, [R157+0x2000] ;  /* 0x002000009d88783b */ /* 0x010eae0000004200 */
        /* <DEDUP_REMOVED lines=33> */
[----:B-1----:R-:W-:Y:S05]  /*d6a0*/  F2FP.PACK_AB R177, R181, R180 ;  /* 0x000000b4b5b1723e */ /* 0x002fea00000000ff */
[C---:B------:R-:W-:Y:S02]  /*d6b0*/  HMMA.16816.F32 R4, R136.reuse, R140, R4 ;  /* 0x0000008c8804723c */ /* 0x040fe40000001804 */
[----:B------:R-:W-:Y:S03]  /*d6c0*/  MUFU.EX2 R176, R162 ;  /* 0x000000a200b07308 */ /* 0x000fe60000000800 */
[----:B--2---:R-:W-:Y:S03]  /*d6d0*/  FADD.FTZ R0, R134, R0 ;  /* 0x0000000086007221 */ /* 0x004fe60000010000 */
[C---:B------:R-:W-:Y:S01]  /*d6e0*/  HMMA.16816.F32 R8, R136.reuse, R142, R8 ;  /* 0x0000008e8808723c */ /* 0x040fe20000001808 */
[----:B------:R-:W1:Y:S03]  /*d6f0*/  LDSM.16.MT88.4 R140, [R252+0x800] ;  /* 0x00080000fc8c783b */ /* 0x000e660000004200 */
[----:B------:R-:W2:Y:S01]  /*d700*/  MUFU.EX2 R135, R159 ;  /* 0x0000009f00877308 */ /* 0x000ea20000000800 */
[----:B----4-:R-:W-:Y:S04]  /*d710*/  FADD.FTZ R0, R2, R0 ;  /* 0x0000000002007221 */ /* 0x010fe80000010000 */
[----:B------:R-:W-:Y:S05]  /*d720*/  FADD.FTZ R0, R148, R0 ;  /* 0x0000000094007221 */ /* 0x000fea0000010000 */
[----:B------:R-:W-:Y:S01]  /*d730*/  MUFU.EX2 R178, R167 ;  /* 0x000000a700b27308 */ /* 0x000fe20000000800 */
[C---:B---3--:R-:W-:Y:S03]  /*d740*/  HMMA.16816.F32 R12, R136.reuse, R144, R12 ;  /* 0x00000090880c723c */ /* 0x048fe6000000180c */
[C---:B--2---:R-:W-:Y:S05]  /*d750*/  FADD.FTZ R0, R135.reuse, R0 ;  /* 0x0000000087007221 */ /* 0x044fea0000010000 */
        /* <DEDUP_REMOVED lines=50> */
[----:B------:R4:W4:Y:S03]  /*da80*/  MUFU.EX2 R2, R163 ;  /* 0x000000a300027308 */ /* 0x0009260000000800 */
[C---:B-1----:R-:W-:Y:S07]  /*da90*/  HMMA.16816.F32 R4, R136.reuse, R140, R4 ;  /* 0x0000008c8804723c */ /* 0x042fee0000001804 */
[----:B------:R-:W1:Y:S01]  /*daa0*/  MUFU.EX2 R134, R165 ;  /* 0x000000a500867308 */ /* 0x000e620000000800 */
[C---:B------:R-:W-:Y:S01]  /*dab0*/  HMMA.16816.F32 R8, R136.reuse, R142, R8 ;  /* 0x0000008e8808723c */ /* 0x040fe20000001808 */
[----:B------:R-:W3:Y:S07]  /*dac0*/  LDSM.16.MT88.4 R140, [R157+0x1000] ;  /* 0x001000009d8c783b */ /* 0x000eee0000004200 */
[C---:B--2---:R-:W-:Y:S01]  /*dad0*/  HMMA.16816.F32 R12, R136.reuse, R144, R12 ;  /* 0x00000090880c723c */ /* 0x044fe2000000180c */
[----:B----4-:R-:W-:Y:S03]  /*dae0*/  LDSM.16.MT88.4 R160, [R251+0x1800] ;  /* 0x00180000fba0783b */ /* 0x010fe60000004200 */
[----:B------:R-:W-:Y:S04]  /*daf0*/  FADD.FTZ R0, R2, R0 ;  /* 0x0000000002007221 */ /* 0x000fe80000010000 */
[C---:B------:R-:W-:Y:S01]  /*db00*/  HMMA.16816.F32 R16, R136.reuse, R146, R16 ;  /* 0x000000928810723c */ /* 0x040fe20000001810 */
[----:B------:R-:W2:Y:S03]  /*db10*/  LDSM.16.MT88.4 R144, [R251+0x3000] ;  /* 0x00300000fb90783b */ /* 0x000ea60000004200 */
[C---:B------:R-:W-:Y:S01]  /*db20*/  FADD.FTZ R0, R176.reuse, R0 ;  /* 0x00000000b0007221 */ /* 0x040fe20000010000 */
[----:B------:R-:W-:Y:S01]  /*db30*/  F2FP.PACK_AB R176, R176, R2 ;  /* 0x00000002b0b0723e */ /* 0x000fe200000000ff */
[----:B------:R-:W-:Y:S01]  /*db40*/  FADD.FTZ R2, R153, R152 ;  /* 0x0000009899027221 */ /* 0x000fe20000010000 */
[----:B-1----:R-:W-:Y:S01]  /*db50*/  F2FP.PACK_AB R179, R134, R135 ;  /* 0x0000008786b3723e */ /* 0x002fe200000000ff */
[C---:B---3--:R-:W-:Y:S01]  /*db60*/  HMMA.16816.F32 R20, R136.reuse, R148, R20 ;  /* 0x000000948814723c */ /* 0x048fe20000001814 */
[----:B------:R-:W-:Y:S03]  /*db70*/  LDSM.16.MT88.4 R152, [R164+0x1800] ;  /* 0x00180000a498783b */ /* 0x000fe60000004200 */
[----:B------:R-:W-:Y:S01]  /*db80*/  FADD.FTZ R0, R178, R0 ;  /* 0x00000000b2007221 */ /* 0x000fe20000010000 */
[C---:B------:R-:W-:Y:S03]  /*db90*/  F2FP.PACK_AB R178, R132.reuse, R178 ;  /* 0x000000b284b2723e */ /* 0x040fe600000000ff */
[C---:B------:R-:W-:Y:S01]  /*dba0*/  HMMA.16816.F32 R24, R136.reuse, R150, R24 ;  /* 0x000000968818723c */ /* 0x040fe20000001818 */
[----:B------:R-:W1:Y:S03]  /*dbb0*/  LDSM.16.MT88.4 R148, [R164+0x3000] ;  /* 0x00300000a494783b */ /* 0x000e660000004200 */
[----:B------:R-:W-:Y:S01]  /*dbc0*/  FADD.FTZ R0, R132, R0 ;  /* 0x0000000084007221 */ /* 0x000fe20000010000 */
[----:B------:R-:W-:Y:S03]  /*dbd0*/  MOV R132, R158 ;  /* 0x0000009e00847202 */ /* 0x000fe60000000f00 */
[C---:B------:R-:W-:Y:S01]  /*dbe0*/  HMMA.16816.F32 R28, R136.reuse, R140, R28 ;  /* 0x0000008c881c723c */ /* 0x040fe2000000181c */
[----:B------:R3:W-:Y:S07]  /*dbf0*/  STL [R1+0x78], R0 ;  /* 0x0000780001007387 */ /* 0x0007ee0000100800 */
[C---:B------:R-:W-:Y:S01]  /*dc00*/  HMMA.16816.F32 R32, R136.reuse, R142, R32 ;  /* 0x0000008e8820723c */ /* 0x040fe20000001820 */
[----:B------:R-:W4:Y:S07]  /*dc10*/  LDSM.16.MT88.4 R140, [R252+0x3000] ;  /* 0x00300000fc8c783b */ /* 0x000f2e0000004200 */
        /* <DEDUP_REMOVED lines=10> */
[C---:B----4-:R-:W-:Y:S04]  /*dcc0*/  HMMA.16816.F32 R52, R136.reuse, R140, R52 ;  /* 0x0000008c8834723c */ /* 0x050fe80000001834 */
        /* <DEDUP_REMOVED lines=43> */
[----:B------:R-:W3:Y:S07]  /*df80*/  LDSM.16.MT88.4 R12, [R252+0x3800] ;  /* 0x00380000fc0c783b */ /* 0x000eee0000004200 */
        /* <DEDUP_REMOVED lines=13> */
[C---:B------:R-:W-:Y:S08]  /*e060*/  HMMA.16816.F32 R52, R176.reuse, R12, R52 ;  /* 0x0000000cb034723c */ /* 0x040ff00000001834 */
        /* <DEDUP_REMOVED lines=16> */
[----:B------:R4:W3:Y:S07]  /*e170*/  LDSM.16.MT88.4 R16, [R2+0x7800] ;  /* 0x007800000210783b */ /* 0x0008ee0000004200 */
[C---:B-1----:R-:W-:Y:S08]  /*e180*/  HMMA.16816.F32 R100, R176.reuse, R4, R100 ;  /* 0x00000004b064723c */ /* 0x042ff00000001864 */
[C---:B------:R-:W-:Y:S08]  /*e190*/  HMMA.16816.F32 R104, R176.reuse, R6, R104 ;  /* 0x00000006b068723c */ /* 0x040ff00000001868 */
[C---:B--2---:R-:W-:Y:S04]  /*e1a0*/  HMMA.16816.F32 R108, R176.reuse, R8, R108 ;  /* 0x00000008b06c723c */ /* 0x044fe8000000186c */
[----:B----4-:R-:W-:Y:S01]  /*e1b0*/  FADD.FTZ R2, R135, R0 ;  /* 0x0000000087027221 */ /* 0x010fe20000010000 */
[----:B------:R-:W-:Y:S02]  /*e1c0*/  IADD3 R0, R187, -0x1, RZ ;  /* 0xffffffffbb007810 */ /* 0x000fe40007ffe0ff */
[----:B------:R-:W-:Y:S01]  /*e1d0*/  MOV R135, R3 ;  /* 0x0000000300877202 */ /* 0x000fe20000000f00 */
[C---:B------:R-:W-:Y:S02]  /*e1e0*/  HMMA.16816.F32 R112, R176.reuse, R10, R112 ;  /* 0x0000000ab070723c */ /* 0x040fe40000001870 */
[----:B------:R1:W-:Y:S02]  /*e1f0*/  STL [R1+0x6c], R0 ;  /* 0x00006c0001007387 */ /* 0x0003e40000100800 */
[----:B------:R-:W-:Y:S01]  /*e200*/  FADD.FTZ R2, R134, R2 ;  /* 0x0000000286027221 */ /* 0x000fe20000010000 */
[----:B------:R-:W-:Y:S03]  /*e210*/  MOV R134, R133 ;  /* 0x0000008500867202 */ /* 0x000fe60000000f00 */
[C---:B---3--:R-:W-:Y:S01]  /*e220*/  HMMA.16816.F32 R116, R176.reuse, R12, R116 ;  /* 0x0000000cb074723c */ /* 0x048fe20000001874 */
[----:B------:R1:W-:Y:S07]  /*e230*/  STL [R1+0x88], R2 ;  /* 0x0000880201007387 */ /* 0x0003ee0000100800 */
[C---:B------:R-:W-:Y:S08]  /*e240*/  HMMA.16816.F32 R120, R176.reuse, R14, R120 ;  /* 0x0000000eb078723c */ /* 0x040ff00000001878 */
[C---:B------:R-:W-:Y:S07]  /*e250*/  HMMA.16816.F32 R124, R176.reuse, R16, R124 ;  /* 0x00000010b07c723c */ /* 0x040fee000000187c */
[----:B------:R-:W-:Y:S01]  /*e260*/  MOV R16, R3 ;  /* 0x0000000300107202 */ /* 0x000fe20000000f00 */
[----:B------:R-:W-:Y:S01]  /*e270*/  HMMA.16816.F32 R128, R176, R18, R128 ;  /* 0x00000012b080723c */ /* 0x000fe20000001880 */
[----:B------:R-:W-:Y:S07]  /*e280*/  @!UPT UIADD3 URZ, URZ, URZ, URZ ;  /* 0x0000003f3f3ff290 */ /* 0x000fee000fffe03f */
[----:B-1----:R-:W-:-:S11]  /*e290*/  @P0 BRA `(.L_x_4295) ;  /* 0xffffc4a000000947 */ /* 0x002fd6000383ffff */
.L_x_4288:
[----:B------:R-:W-:Y:S05]  /*e2a0*/  BRA.DIV ~URZ, `(.L_x_4296) ;  /* 0x000045327f007947 */ /* 0x000fea000b800000 */
[----:B------:R-:W2:Y:S04]  /*e2b0*/  LDL R0, [R1+0x78] ;  /* 0x0000780001007983 */ /* 0x000ea80000100800 */
[----:B--2---:R1:W2:Y:S02]  /*e2c0*/  SHFL.BFLY PT, R4, R0, 0x2, 0x1f ;  /* 0x0c401f0000047f89 */ /* 0x0042a400000e0000 */
.L_x_4324:
        /* <DEDUP_REMOVED lines=9> */
.L_x_4325:
[----:B------:R-:W-:Y:S01]  /*e360*/  FSETP.NE.FTZ.AND P1, PT, R4, RZ, PT ;  /* 0x000000ff0400720b */ /* 0x000fe20003f35000 */
[----:B--2---:R-:W-:Y:S01]  /*e370*/  FADD.FTZ R3, R3, R5 ;  /* 0x0000000503037221 */ /* 0x004fe20000010000 */
[----:B------:R-:W-:Y:S02]  /*e380*/  MOV R2, RZ ;  /* 0x000000ff00027202 */ /* 0x000fe40000000f00 */
[----:B------:R-:W-:Y:S02]  /*e390*/  MOV R0, RZ ;  /* 0x000000ff00007202 */ /* 0x000fe40000000f00 */
[----:B------:R-:W-:Y:S02]  /*e3a0*/  FSETP.NE.FTZ.AND P0, PT, R3, RZ, PT ;  /* 0x000000ff0300720b */ /* 0x000fe40003f15000 */
[----:B------:R-:W-:Y:S02]  /*e3b0*/  MOV R13, 0xff800000 ;  /* 0xff800000000d7802 */ /* 0x000fe40000000f00 */
[----:B------:R-:W-:-:S03]  /*e3c0*/  MOV R12, 0xff800000 ;  /* 0xff800000000c7802 */ /* 0x000fc60000000f00 */
[----:B------:R-:W2:Y:S08]  /*e3d0*/  @P1 MUFU.RCP R2, R4 ;  /* 0x0000000400021308 */ /* 0x000eb00000001000 */
[----:B------:R3:W4:Y:S01]  /*e3e0*/  @P1 MUFU.LG2 R6, R4 ;  /* 0x0000000400061308 */ /* 0x0007220000000c00 */
[----:B--2---:R-:W-:-:S07]  /*e3f0*/  FMUL.FTZ R164, R2, R164 ;  /* 0x000000a402a47220 */ /* 0x004fce0000410000 */
[----:B------:R-:W2:Y:S01]  /*e400*/  @P0 MUFU.RCP R0, R3 ;  /* 0x0000000300000308 */ /* 0x000ea20000001000 */
[C---:B------:R-:W-:Y:S02]  /*e410*/  FMUL.FTZ R165, R2.reuse, R165 ;  /* 0x000000a502a57220 */ /* 0x040fe40000410000 */
[C---:B------:R-:W-:Y:S02]  /*e420*/  FMUL.FTZ R160, R2.reuse, R160 ;  /* 0x000000a002a07220 */ /* 0x040fe40000410000 */
[C---:B------:R-:W-:Y:S02]  /*e430*/  FMUL.FTZ R161, R2.reuse, R161 ;  /* 0x000000a102a17220 */ /* 0x040fe40000410000 */
[C---:B------:R-:W-:Y:S01]  /*e440*/  FMUL.FTZ R156, R2.reuse, R156 ;  /* 0x0000009c029c7220 */ /* 0x040fe20000410000 */
[----:B---3--:R-:W-:Y:S01]  /*e450*/  @P1 MOV R4, 0x3f317218 ;  /* 0x3f31721800041802 */ /* 0x008fe20000000f00 */
        /* <DEDUP_REMOVED lines=59> */
[----:B------:R3:W5:Y:S01]  /*e810*/  @P0 MUFU.LG2 R2, R3 ;  /* 0x0000000300020308 */ /* 0x0007620000000c00 */
[----:B----4-:R-:W-:Y:S02]  /*e820*/  @P1 FMUL.FTZ R6, R6, 0.69314718246459960938 ;  /* 0x3f31721806061820 */ /* 0x010fe40000410000 */
[----:B------:R-:W-:Y:S02]  /*e830*/  @P1 FMUL.FTZ R4, R4, c[0x0][0x2d0] ;  /* 0x0000b40004041a20 */ /* 0x000fe40000410000 */
[----:B--2---:R-:W-:-:S02]  /*e840*/  FMUL.FTZ R166, R0, R166 ;  /* 0x000000a600a67220 */ /* 0x004fc40000410000 */
[----:B------:R-:W-:Y:S01]  /*e850*/  @P1 FFMA.FTZ R13, R4, R133, R6 ;  /* 0x00000085040d1223 */ /* 0x000fe20000010006 */
[----:B------:R-:W-:Y:S01]  /*e860*/  MOV R4, 0x1 ;  /* 0x0000000100047802 */ /* 0x000fe20000000f00 */
[C---:B------:R-:W-:Y:S02]  /*e870*/  FMUL.FTZ R167, R0.reuse, R167 ;  /* 0x000000a700a77220 */ /* 0x040fe40000410000 */
[C---:B------:R-:W-:Y:S02]  /*e880*/  FMUL.FTZ R162, R0.reuse, R162 ;  /* 0x000000a200a27220 */ /* 0x040fe40000410000 */
[C---:B------:R-:W-:Y:S02]  /*e890*/  FMUL.FTZ R163, R0.reuse, R163 ;  /* 0x000000a300a37220 */ /* 0x040fe40000410000 */
[----:B------:R-:W-:Y:S01]  /*e8a0*/  FMUL.FTZ R158, R0, R158 ;  /* 0x0000009e009e7220 */ /* 0x000fe20000410000 */
[----:B---3--:R-:W-:Y:S01]  /*e8b0*/  @P0 MOV R3, 0x3f317218 ;  /* 0x3f31721800030802 */ /* 0x008fe20000000f00 */
[----:B-----5:R-:W-:-:S02]  /*e8c0*/  @P0 FMUL.FTZ R2, R2, 0.69314718246459960938 ;  /* 0x3f31721802020820 */ /* 0x020fc40000410000 */
[C---:B------:R-:W-:Y:S02]  /*e8d0*/  FMUL.FTZ R159, R0.reuse, R159 ;  /* 0x0000009f009f7220 */ /* 0x040fe40000410000 */
        /* <DEDUP_REMOVED lines=59> */
[----:B------:R-:W-:Y:S01]  /*ec90*/  PRMT R0, R4, 0x7610, R0 ;  /* 0x0000761004007816 */ /* 0x000fe20000000000 */
[----:B------:R-:W-:-:S02]  /*eca0*/  @P0 FFMA.FTZ R12, R3, R16, R2 ;  /* 0x00000010030c0223 */ /* 0x000fc40000010002 */
.L_x_4269:
        /* <DEDUP_REMOVED lines=23> */
.L_x_4299:
[----:B------:R-:W-:Y:S05]  /*ee20*/  BSYNC B0 ;  /* 0x0000000000007941 */ /* 0x000fea0003800000 */
.L_x_4298:
        /* <DEDUP_REMOVED lines=8> */
[----:B------:R2:W-:Y:S01]  /*eeb0*/  STL [R1+0x70], RZ ;  /* 0x000070ff01007387 */ /* 0x0005e20000100800 */
[----:B---3--:R-:W-:Y:S01]  /*eec0*/  SHF.R.S32.HI R2, RZ, 0x1f, R6 ;  /* 0x0000001fff027819 */ /* 0x008fe20000011406 */
[----:B------:R-:W-:-:S03]  /*eed0*/  IMAD.MOV.U32 R3, RZ, RZ, 0x1f ;  /* 0x0000001fff037424 */ /* 0x000fc600078e00ff */
[----:B------:R-:W-:-:S04]  /*eee0*/  LEA.HI R2, R2, R6, RZ, 0x7 ;  /* 0x0000000602027211 */ /* 0x000fc800078f38ff */
[----:B------:R-:W-:-:S05]  /*eef0*/  SHF.R.S32.HI R2, RZ, 0x7, R2 ;  /* 0x00000007ff027819 */ /* 0x000fca0000011402 */
[----:B------:R-:W-:Y:S01]  /*ef00*/  IMAD.MOV.U32 R0, RZ, RZ, R2 ;  /* 0x000000ffff007224 */ /* 0x000fe200078e0002 */
[----:B------:R-:W-:Y:S02]  /*ef10*/  MOV R2, 0xef30 ;  /* 0x0000ef3000027802 */ /* 0x000fe40000000f00 */
[----:B-12---:R-:W-:Y:S05]  /*ef20*/  CALL.REL.NOINC `($__internal_71_$__cuda_sm70_shflsync_idx_p) ;  /* 0x00003ae000007944 */ /* 0x006fea0003c00000 */
.L_x_4302:
[----:B------:R-:W2:Y:S04]  /*ef30*/  LDL R6, [R1+0x1e4] ;  /* 0x0001e40001067983 */ /* 0x000ea80000100800 */
[----:B------:R-:W4:Y:S04]  /*ef40*/  LDL.LU R18, [R1+0xc8] ;  /* 0x0000c80001127983 */ /* 0x000f280000300800 */
[----:B---3--:R-:W3:Y:S04]  /*ef50*/  LDL.LU R16, [R1+0xc4] ;  /* 0x0000c40001107983 */ /* 0x008ee80000300800 */
[----:B------:R-:W2:Y:S04]  /*ef60*/  LDL.LU R15, [R1+0xcc] ;  /* 0x0000cc00010f7983 */ /* 0x000ea80000300800 */
[----:B------:R-:W2:Y:S01]  /*ef70*/  LDL.LU R17, [R1+0xd4] ;  /* 0x0000d40001117983 */ /* 0x000ea20000300800 */
        /* <DEDUP_REMOVED lines=67> */
[----:B------:R-:W-:Y:S01]  /*f3b0*/  IMAD R4, R10, c[0x0][0x4d8], RZ ;  /* 0x000136000a047a24 */ /* 0x000fe200078e02ff */
        /* <DEDUP_REMOVED lines=210> */
.L_x_4304:
[----:B------:R-:W-:Y:S05]  /*100e0*/  BSYNC B0 ;  /* 0x0000000000007941 */ /* 0x000fea0003800000 */
.L_x_4303:
[----:B------:R-:W-:Y:S01]  /*100f0*/  ISETP.NE.AND P0, PT, R0, RZ, PT ;  /* 0x000000ff0000720c */ /* 0x000fe20003f05270 */
[----:B---3--:R3:W4:Y:S04]  /*10100*/  SHFL.IDX PT, R3, R10, 0x1, 0x1c1f ;  /* 0x003c1f000a037f89 */ /* 0x00872800000e0000 */
[----:B-1----:R3:W1:Y:S08]  /*10110*/  SHFL.IDX PT, R2, R11, 0x1, 0x1c1f ;  /* 0x003c1f000b027f89 */ /* 0x00267000000e0000 */
        /* <DEDUP_REMOVED lines=130> */
.L_x_4301:
        /* <DEDUP_REMOVED lines=44> */
.L_x_4305:
[----:B------:R-:W-:Y:S05]  /*10c00*/  BSYNC B1 ;  /* 0x0000000000017941 */ /* 0x000fea0003800000 */
.L_x_4300:
        /* <DEDUP_REMOVED lines=10> */
.L_x_4326:
[----:B---3--:R-:W3:Y:S01]  /*10cb0*/  S2R R2, SR_TID.X ;  /* 0x0000000000027919 */ /* 0x008ee20000002100 */
[----:B------:R-:W-:Y:S03]  /*10cc0*/  WARPSYNC 0xffffffff ;  /* 0xffffffff00007948 */ /* 0x000fe60003800000 */
[----:B------:R-:W-:Y:S06]  /*10cd0*/  BAR.SYNC.DEFER_BLOCKING 0x4, 0x100 ;  /* 0x0104000000007b1d */ /* 0x000fec0000010000 */
[----:B--2---:R2:W-:Y:S01]  /*10ce0*/  STL [R1+0xd8], R0 ;  /* 0x0000d80001007387 */ /* 0x0045e20000100800 */
[----:B---3--:R-:W-:-:S13]  /*10cf0*/  LOP3.LUT P0, RZ, R2, 0xff, RZ, 0xc0, !PT ;  /* 0x000000ff02ff7812 */ /* 0x008fda000780c0ff */
[----:B------:R2:W-:Y:S04]  /*10d00*/  @!P0 STS [0x18100], R14 ;  /* 0x0181000eff008388 */ /* 0x0005e80000000800 */
[----:B------:R-:W-:Y:S06]  /*10d10*/  BAR.ARV 0x5, 0x100 ;  /* 0x0144000000007b1d */ /* 0x000fec0000002000 */
.L_x_4306:
[----:B-12---:R-:W2:Y:S02]  /*10d20*/  LDL R0, [R1+0xd8] ;  /* 0x0000d80001007983 */ /* 0x006ea40000100800 */
[----:B--2---:R-:W-:-:S13]  /*10d30*/  ISETP.GE.AND P0, PT, R0, c[0x0][0x538], PT ;  /* 0x00014e0000007a0c */ /* 0x004fda0003f06270 */
[----:B---345:R-:W-:Y:S01]  /*10d40*/  @P0 CALL.REL.NOINC `(.L_x_4308) ;  /* 0x0000001000000944 */ /* 0x038fe20003c00000 */
[----:B------:R-:W-:Y:S05]  /*10d50*/  BRA `(.L_x_4309) ;  /* 0xffff01f000007947 */ /* 0x000fea000383ffff */
.L_x_4308:
[----:B------:R-:W-:Y:S05]  /*10d60*/  EXIT ;  /* 0x000000000000794d */ /* 0x000fea0003800000 */
.L_x_4272:
[----:B------:R2:W-:Y:S01]  /*10d70*/  STL [R1+0x70], RZ ;  /* 0x000070ff01007387 */ /* 0x0005e20000100800 */
[----:B------:R-:W-:Y:S01]  /*10d80*/  IMAD.MOV.U32 R0, RZ, RZ, R5 ;  /* 0x000000ffff007224 */ /* 0x000fe200078e0005 */
[----:B------:R-:W-:Y:S02]  /*10d90*/  MOV R3, 0x181f ;  /* 0x0000181f00037802 */ /* 0x000fe40000000f00 */
[----:B------:R-:W-:Y:S02]  /*10da0*/  MOV R2, 0x10dc0 ;  /* 0x00010dc000027802 */ /* 0x000fe40000000f00 */
[----:B-12---:R-:W-:Y:S05]  /*10db0*/  CALL.REL.NOINC `($__internal_71_$__cuda_sm70_shflsync_idx_p) ;  /* 0x00001c5000007944 */ /* 0x006fea0003c00000 */
[----:B-----5:R-:W-:Y:S01]  /*10dc0*/  MOV R4, R0 ;  /* 0x0000000000047202 */ /* 0x020fe20000000f00 */
[----:B-1----:R-:W-:Y:S05]  /*10dd0*/  BRA `(.L_x_4310) ;  /* 0xffff317000007947 */ /* 0x002fea000383ffff */
.L_x_4273:
[----:B------:R4:W-:Y:S01]  /*10de0*/  STL [R1+0x70], RZ ;  /* 0x000070ff01007387 */ /* 0x0009e20000100800 */
[----:B------:R-:W-:Y:S01]  /*10df0*/  IMAD.MOV.U32 R0, RZ, RZ, R15 ;  /* 0x000000ffff007224 */ /* 0x000fe200078e000f */
[----:B------:R-:W-:Y:S02]  /*10e00*/  MOV R3, 0x181f ;  /* 0x0000181f00037802 */ /* 0x000fe40000000f00 */
[----:B------:R-:W-:Y:S02]  /*10e10*/  MOV R2, 0x10e30 ;  /* 0x00010e3000027802 */ /* 0x000fe40000000f00 */
[----:B-1234-:R-:W-:Y:S05]  /*10e20*/  CALL.REL.NOINC `($__internal_71_$__cuda_sm70_shflsync_idx_p) ;  /* 0x00001be000007944 */ /* 0x01efea0003c00000 */
        /* <DEDUP_REMOVED lines=21> */
[----:B--2---:R-:W-:-:S05]  /*10f80*/  IADD3 R2, P0, R0, R82, RZ ;  /* 0x0000005200027210 */ /* 0x004fca0007f1e0ff */
[----:B------:R-:W-:Y:S01]  /*10f90*/  IMAD.X R3, R4, 0x1, R76, P0 ;  /* 0x0000000104037824 */ /* 0x000fe200000e064c */
[----:B------:R-:W-:Y:S01]  /*10fa0*/  ISETP.GE.AND P0, PT, R7, c[0x0][0x1d4], PT ;  /* 0x0000750007007a0c */ /* 0x000fe20003f06270 */
[----:B------:R-:W-:Y:S01]  /*10fb0*/  IMAD.MOV.U32 R0, RZ, RZ, R5 ;  /* 0x000000ffff007224 */ /* 0x000fe200078e0005 */
[----:B------:R-:W-:Y:S02]  /*10fc0*/  SEL R13, RZ, 0x10, P2 ;  /* 0x00000010ff0d7807 */ /* 0x000fe40001000000 */
[----:B------:R-:W-:Y:S02]  /*10fd0*/  SEL R12, RZ, 0x10, P1 ;  /* 0x00000010ff0c7807 */ /* 0x000fe40000800000 */
[----:B------:R-:W-:-:S07]  /*10fe0*/  SEL R5, RZ, 0x10, P0 ;  /* 0x00000010ff057807 */ /* 0x000fce0000000000 */
[----:B------:R2:W-:Y:S02]  /*10ff0*/  LDGSTS.E.BYPASS.LTC128B.128 [R6+0x16100], [R2.64], !P0 ;  /* 0x1610000002067fae */ /* 0x0005e4000c101d46 */
[----:B--2---:R-:W-:Y:S02]  /*11000*/  IMAD.MOV.U32 R2, RZ, RZ, 0x1 ;  /* 0x00000001ff027424 */ /* 0x004fe400078e00ff */
[----:B------:R-:W-:-:S03]  /*11010*/  IMAD.MOV.U32 R3, RZ, RZ, 0x181f ;  /* 0x0000181fff037424 */ /* 0x000fc600078e00ff */
[----:B------:R2:W-:Y:S02]  /*11020*/  STL [R1+0x70], R2 ;  /* 0x0000700201007387 */ /* 0x0005e40000100800 */
[----:B--2---:R-:W-:Y:S02]  /*11030*/  MOV R2, 0x11050 ;  /* 0x0001105000027802 */ /* 0x004fe40000000f00 */
[----:B-1----:R-:W-:Y:S05]  /*11040*/  CALL.REL.NOINC `($__internal_71_$__cuda_sm70_shflsync_idx_p) ;  /* 0x000019c000007944 */ /* 0x002fea0003c00000 */
[----:B------:R-:W-:Y:S01]  /*11050*/  MOV R2, 0x1 ;  /* 0x0000000100027802 */ /* 0x000fe20000000f00 */
[----:B-----5:R-:W-:Y:S01]  /*11060*/  IMAD.MOV.U32 R4, RZ, RZ, R0 ;  /* 0x000000ffff047224 */ /* 0x020fe200078e0000 */
[----:B------:R-:W-:Y:S01]  /*11070*/  MOV R3, 0x181f ;  /* 0x0000181f00037802 */ /* 0x000fe20000000f00 */
[----:B------:R-:W-:Y:S02]  /*11080*/  IMAD.MOV.U32 R0, RZ, RZ, R15 ;  /* 0x000000ffff007224 */ /* 0x000fe400078e000f */
[----:B------:R2:W-:Y:S02]  /*11090*/  STL [R1+0x70], R2 ;  /* 0x0000700201007387 */ /* 0x0005e40000100800 */
[----:B--2---:R-:W-:Y:S02]  /*110a0*/  MOV R2, 0x110c0 ;  /* 0x000110c000027802 */ /* 0x004fe40000000f00 */
[----:B-1----:R-:W-:Y:S05]  /*110b0*/  CALL.REL.NOINC `($__internal_71_$__cuda_sm70_shflsync_idx_p) ;  /* 0x0000195000007944 */ /* 0x002fea0003c00000 */
[----:B-1---5:R-:W-:Y:S05]  /*110c0*/  BRA `(.L_x_4311) ;  /* 0xffff305000007947 */ /* 0x022fea000383ffff */
.L_x_4274:
[----:B------:R1:W-:Y:S01]  /*110d0*/  STL [R1+0x70], RZ ;  /* 0x000070ff01007387 */ /* 0x0003e20000100800 */
[----:B------:R-:W-:Y:S01]  /*110e0*/  IMAD.MOV.U32 R0, RZ, RZ, R4 ;  /* 0x000000ffff007224 */ /* 0x000fe200078e0004 */
[----:B------:R-:W-:-:S02]  /*110f0*/  MOV R3, 0x1c1f ;  /* 0x00001c1f00037802 */ /* 0x000fc40000000f00 */
[----:B------:R-:W-:Y:S02]  /*11100*/  MOV R2, 0x11120 ;  /* 0x0001112000027802 */ /* 0x000fe40000000f00 */
[----:B-1----:R-:W-:Y:S05]  /*11110*/  CALL.REL.NOINC `($__internal_71_$__cuda_sm70_shflsync_idx_p) ;  /* 0x000018f000007944 */ /* 0x002fea0003c00000 */
[----:B-1---5:R-:W-:Y:S05]  /*11120*/  BRA `(.L_x_4312) ;  /* 0xffff32e000007947 */ /* 0x022fea000383ffff */
.L_x_4275:
[----:B------:R-:W-:Y:S01]  /*11130*/  MOV R2, 0x1 ;  /* 0x0000000100027802 */ /* 0x000fe20000000f00 */
[----:B------:R-:W-:Y:S02]  /*11140*/  IMAD.MOV.U32 R0, RZ, RZ, R4 ;  /* 0x000000ffff007224 */ /* 0x000fe400078e0004 */
[----:B------:R-:W-:Y:S02]  /*11150*/  IMAD.MOV.U32 R3, RZ, RZ, 0x1c1f ;  /* 0x00001c1fff037424 */ /* 0x000fe400078e00ff */
[----:B------:R2:W-:Y:S02]  /*11160*/  STL [R1+0x70], R2 ;  /* 0x0000700201007387 */ /* 0x0005e40000100800 */
[----:B--2---:R-:W-:Y:S02]  /*11170*/  MOV R2, 0x11190 ;  /* 0x0001119000027802 */ /* 0x004fe40000000f00 */
[----:B-1----:R-:W-:Y:S05]  /*11180*/  CALL.REL.NOINC `($__internal_71_$__cuda_sm70_shflsync_idx_p) ;  /* 0x0000188000007944 */ /* 0x002fea0003c00000 */
[----:B-----5:R-:W-:-:S05]  /*11190*/  IMAD.IADD R0, R5, 0x1, R0 ;  /* 0x0000000105007824 */ /* 0x020fca00078e0200 */
        /* <DEDUP_REMOVED lines=50> */
[----:B------:R-:W-:Y:S02]  /*114c0*/  FSEL R75, R26, -INF , P3 ;  /* 0xff8000001a4b7808 */ /* 0x000fe40001800000 */
[----:B------:R-:W-:Y:S02]  /*114d0*/  FMNMX.FTZ R0, R83, R0, !PT ;  /* 0x0000000053007209 */ /* 0x000fe40007810000 */
        /* <DEDUP_REMOVED lines=11> */
[----:B------:R-:W-:Y:S01]  /*11590*/  IMAD.MOV.U32 R132, RZ, RZ, R133 ;  /* 0x000000ffff847224 */ /* 0x000fe200078e0085 */
[----:B------:R-:W-:Y:S02]  /*115a0*/  MOV R2, 0x115d0 ;  /* 0x000115d000027802 */ /* 0x000fe40000000f00 */
[----:B------:R-:W-:Y:S02]  /*115b0*/  FMNMX.FTZ R16, R72, R16, !PT ;  /* 0x0000001048107209 */ /* 0x000fe40007810000 */
[----:B-1----:R-:W-:Y:S05]  /*115c0*/  CALL.REL.NOINC `($__internal_70_$__cuda_sm70_shflsync_bfly_p) ;  /* 0x000013e000007944 */ /* 0x002fea0003c00000 */
[----:B------:R-:W-:Y:S01]  /*115d0*/  FMNMX.FTZ R133, R133, R0, !PT ;  /* 0x0000000085857209 */ /* 0x000fe20007810000 */
[----:B------:R-:W-:Y:S01]  /*115e0*/  IMAD.MOV.U32 R0, RZ, RZ, 0x1 ;  /* 0x00000001ff007424 */ /* 0x000fe200078e00ff */
[----:B------:R-:W-:-:S03]  /*115f0*/  MOV R2, 0x11620 ;  /* 0x0001162000027802 */ /* 0x000fc60000000f00 */
[----:B------:R-:W-:Y:S02]  /*11600*/  IMAD.MOV.U32 R132, RZ, RZ, R133 ;  /* 0x000000ffff847224 */ /* 0x000fe400078e0085 */
[----:B------:R-:W-:Y:S05]  /*11610*/  CALL.REL.NOINC `($__internal_70_$__cuda_sm70_shflsync_bfly_p) ;  /* 0x0000139000007944 */ /* 0x000fea0003c00000 */
[----:B------:R-:W-:Y:S01]  /*11620*/  FMNMX.FTZ R133, R133, R0, !PT ;  /* 0x0000000085857209 */ /* 0x000fe20007810000 */
[----:B------:R-:W-:Y:S01]  /*11630*/  IMAD.MOV.U32 R132, RZ, RZ, R16 ;  /* 0x000000ffff847224 */ /* 0x000fe200078e0010 */
[----:B------:R-:W-:Y:S01]  /*11640*/  MOV R2, 0x11670 ;  /* 0x0001167000027802 */ /* 0x000fe20000000f00 */
[----:B------:R-:W-:Y:S02]  /*11650*/  IMAD.MOV.U32 R0, RZ, RZ, 0x2 ;  /* 0x00000002ff007424 */ /* 0x000fe400078e00ff */
[----:B------:R-:W-:Y:S05]  /*11660*/  CALL.REL.NOINC `($__internal_70_$__cuda_sm70_shflsync_bfly_p) ;  /* 0x0000134000007944 */ /* 0x000fea0003c00000 */
[----:B------:R-:W-:Y:S01]  /*11670*/  FMNMX.FTZ R16, R16, R0, !PT ;  /* 0x0000000010107209 */ /* 0x000fe20007810000 */
[----:B------:R-:W-:Y:S01]  /*11680*/  IMAD.MOV.U32 R0, RZ, RZ, 0x1 ;  /* 0x00000001ff007424 */ /* 0x000fe200078e00ff */
[----:B------:R-:W-:-:S03]  /*11690*/  MOV R2, 0x116c0 ;  /* 0x000116c000027802 */ /* 0x000fc60000000f00 */
[----:B------:R-:W-:Y:S02]  /*116a0*/  IMAD.MOV.U32 R132, RZ, RZ, R16 ;  /* 0x000000ffff847224 */ /* 0x000fe400078e0010 */
[----:B------:R-:W-:Y:S05]  /*116b0*/  CALL.REL.NOINC `($__internal_70_$__cuda_sm70_shflsync_bfly_p) ;  /* 0x000012f000007944 */ /* 0x000fea0003c00000 */
[----:B------:R-:W-:Y:S01]  /*116c0*/  MOV R3, R0 ;  /* 0x0000000000037202 */ /* 0x000fe20000000f00 */
[----:B------:R-:W-:Y:S05]  /*116d0*/  BRA `(.L_x_4313) ;  /* 0xffff33e000007947 */ /* 0x000fea000383ffff */
.L_x_4279:
[----:B------:R-:W-:Y:S01]  /*116e0*/  MOV R3, 0x181f ;  /* 0x0000181f00037802 */ /* 0x000fe20000000f00 */
[----:B------:R2:W-:Y:S01]  /*116f0*/  STL [R1+0x70], RZ ;  /* 0x000070ff01007387 */ /* 0x0005e20000100800 */
[----:B------:R-:W-:Y:S01]  /*11700*/  MOV R2, 0x11730 ;  /* 0x0001173000027802 */ /* 0x000fe20000000f00 */
[----:B------:R-:W-:Y:S02]  /*11710*/  IMAD.MOV.U32 R0, RZ, RZ, R5 ;  /* 0x000000ffff007224 */ /* 0x000fe400078e0005 */
[----:B-12---:R-:W-:Y:S05]  /*11720*/  CALL.REL.NOINC `($__internal_71_$__cuda_sm70_shflsync_idx_p) ;  /* 0x000012e000007944 */ /* 0x006fea0003c00000 */
[----:B-----5:R-:W-:Y:S01]  /*11730*/  MOV R4, R0 ;  /* 0x0000000000047202 */ /* 0x020fe20000000f00 */
[----:B-1----:R-:W-:-:S05]  /*11740*/  BRA `(.L_x_4314) ;  /* 0xffff505000007947 */ /* 0x002fca000383ffff */
.L_x_4280:
[----:B------:R-:W-:Y:S01]  /*11750*/  MOV R3, 0x181f ;  /* 0x0000181f00037802 */ /* 0x000fe20000000f00 */
[----:B------:R4:W-:Y:S01]  /*11760*/  STL [R1+0x70], RZ ;  /* 0x000070ff01007387 */ /* 0x0009e20000100800 */
[----:B------:R-:W-:Y:S01]  /*11770*/  MOV R2, 0x117a0 ;  /* 0x000117a000027802 */ /* 0x000fe20000000f00 */
[----:B------:R-:W-:Y:S02]  /*11780*/  IMAD.MOV.U32 R0, RZ, RZ, R21 ;  /* 0x000000ffff007224 */ /* 0x000fe400078e0015 */
[----:B-1234-:R-:W-:Y:S05]  /*11790*/  CALL.REL.NOINC `($__internal_71_$__cuda_sm70_shflsync_idx_p) ;  /* 0x0000127000007944 */ /* 0x01efea0003c00000 */
        /* <DEDUP_REMOVED lines=18> */
[----:B------:R3:W-:Y:S02]  /*118c0*/  LDGSTS.E.BYPASS.LTC128B.128 [R12+0x2100], [R2.64], !P2 ;  /* 0x02100000020c7fae */ /* 0x0007e4000d101d46 */
[----:B---3--:R-:W-:Y:S05]  /*118d0*/  IADD3 R2, P0, R0, R132, RZ ;  /* 0x0000008400027210 */ /* 0x008fea0007f1e0ff */
[----:B------:R-:W-:Y:S05]  /*118e0*/  IMAD.X R3, R4, 0x1, R28, P0 ;  /* 0x0000000104037824 */ /* 0x000fea00000e061c */
[----:B------:R3:W-:Y:S02]  /*118f0*/  LDGSTS.E.BYPASS.LTC128B.128 [R12+0x4100], [R2.64], !P1 ;  /* 0x04100000020c7fae */ /* 0x0007e4000c901d46 */
[----:B---3--:R-:W-:Y:S01]  /*11900*/  IADD3 R2, P0, R0, R133, RZ ;  /* 0x0000008500027210 */ /* 0x008fe20007f1e0ff */
[----:B------:R-:W-:Y:S01]  /*11910*/  IMAD.MOV.U32 R0, RZ, RZ, R5 ;  /* 0x000000ffff007224 */ /* 0x000fe200078e0005 */
[----:B------:R-:W-:Y:S03]  /*11920*/  SEL R5, RZ, 0x10, P3 ;  /* 0x00000010ff057807 */ /* 0x000fe60001800000 */
[----:B------:R-:W-:Y:S01]  /*11930*/  IMAD.X R3, R4, 0x1, R29, P0 ;  /* 0x0000000104037824 */ /* 0x000fe200000e061d */
[----:B------:R-:W-:Y:S04]  /*11940*/  ISETP.GE.AND P0, PT, R13, c[0x0][0x1d4], PT ;  /* 0x000075000d007a0c */ /* 0x000fe80003f06270 */
[----:B------:R-:W-:Y:S09]  /*11950*/  SEL R14, RZ, 0x10, P0 ;  /* 0x00000010ff0e7807 */ /* 0x000ff20000000000 */
[----:B------:R3:W-:Y:S02]  /*11960*/  LDGSTS.E.BYPASS.LTC128B.128 [R12+0x6100], [R2.64], !P0 ;  /* 0x06100000020c7fae */ /* 0x0007e4000c101d46 */
[----:B---3--:R-:W-:Y:S02]  /*11970*/  IMAD.MOV.U32 R2, RZ, RZ, 0x1 ;  /* 0x00000001ff027424 */ /* 0x008fe400078e00ff */
[----:B------:R-:W-:Y:S03]  /*11980*/  IMAD.MOV.U32 R3, RZ, RZ, 0x181f ;  /* 0x0000181fff037424 */ /* 0x000fe600078e00ff */
[----:B------:R3:W-:Y:S02]  /*11990*/  STL [R1+0x70], R2 ;  /* 0x0000700201007387 */ /* 0x0007e40000100800 */
[----:B---3--:R-:W-:Y:S02]  /*119a0*/  MOV R2, 0x119c0 ;  /* 0x000119c000027802 */ /* 0x008fe40000000f00 */
[----:B-12---:R-:W-:Y:S05]  /*119b0*/  CALL.REL.NOINC `($__internal_71_$__cuda_sm70_shflsync_idx_p) ;  /* 0x0000105000007944 */ /* 0x006fea0003c00000 */
[----:B------:R-:W-:Y:S01]  /*119c0*/  MOV R2, 0x1 ;  /* 0x0000000100027802 */ /* 0x000fe20000000f00 */
[----:B-----5:R-:W-:Y:S01]  /*119d0*/  IMAD.MOV.U32 R4, RZ, RZ, R0 ;  /* 0x000000ffff047224 */ /* 0x020fe200078e0000 */
[----:B------:R-:W-:Y:S01]  /*119e0*/  MOV R3, 0x181f ;  /* 0x0000181f00037802 */ /* 0x000fe20000000f00 */
[----:B------:R-:W-:Y:S02]  /*119f0*/  IMAD.MOV.U32 R0, RZ, RZ, R21 ;  /* 0x000000ffff007224 */ /* 0x000fe400078e0015 */
[----:B------:R2:W-:Y:S02]  /*11a00*/  STL [R1+0x70], R2 ;  /* 0x0000700201007387 */ /* 0x0005e40000100800 */
[----:B--2---:R-:W-:Y:S02]  /*11a10*/  MOV R2, 0x11a30 ;  /* 0x00011a3000027802 */ /* 0x004fe40000000f00 */
[----:B-1----:R-:W-:Y:S05]  /*11a20*/  CALL.REL.NOINC `($__internal_71_$__cuda_sm70_shflsync_idx_p) ;  /* 0x00000fe000007944 */ /* 0x002fea0003c00000 */
[----:B-1---5:R-:W-:-:S05]  /*11a30*/  BRA `(.L_x_4315) ;  /* 0xffff4f5000007947 */ /* 0x022fca000383ffff */
.L_x_4283:
[----:B--2---:R-:W-:Y:S01]  /*11a40*/  MOV R3, 0x181f ;  /* 0x0000181f00037802 */ /* 0x004fe20000000f00 */
[----:B------:R1:W-:Y:S01]  /*11a50*/  STL [R1+0x70], RZ ;  /* 0x000070ff01007387 */ /* 0x0003e20000100800 */
[----:B------:R-:W-:Y:S01]  /*11a60*/  MOV R2, 0x11a90 ;  /* 0x00011a9000027802 */ /* 0x000fe20000000f00 */
[----:B------:R-:W-:Y:S02]  /*11a70*/  IMAD.MOV.U32 R0, RZ, RZ, R133 ;  /* 0x000000ffff007224 */ /* 0x000fe400078e0085 */
[----:B-1----:R-:W-:Y:S05]  /*11a80*/  CALL.REL.NOINC `($__internal_71_$__cuda_sm70_shflsync_idx_p) ;  /* 0x00000f8000007944 */ /* 0x002fea0003c00000 */
[----:B------:R-:W-:Y:S01]  /*11a90*/  MOV R132, R0 ;  /* 0x0000000000847202 */ /* 0x000fe20000000f00 */
[----:B-1---5:R-:W-:-:S05]  /*11aa0*/  BRA `(.L_x_4316) ;  /* 0xffff618000007947 */ /* 0x022fca000383ffff */
.L_x_4284:
[----:B------:R-:W-:Y:S01]  /*11ab0*/  MOV R3, 0x181f ;  /* 0x0000181f00037802 */ /* 0x000fe20000000f00 */
[----:B------:R3:W-:Y:S01]  /*11ac0*/  STL [R1+0x70], RZ ;  /* 0x000070ff01007387 */ /* 0x0007e20000100800 */
[----:B------:R-:W-:Y:S01]  /*11ad0*/  MOV R2, 0x11b00 ;  /* 0x00011b0000027802 */ /* 0x000fe20000000f00 */
[----:B------:R-:W-:Y:S02]  /*11ae0*/  IMAD.MOV.U32 R0, RZ, RZ, R183 ;  /* 0x000000ffff007224 */ /* 0x000fe400078e00b7 */
[----:B-123--:R-:W-:Y:S05]  /*11af0*/  CALL.REL.NOINC `($__internal_71_$__cuda_sm70_shflsync_idx_p) ;  /* 0x00000f1000007944 */ /* 0x00efea0003c00000 */
[----:B------:R-:W2:Y:S01]  /*11b00*/  LDL R3, [R1+0x64] ;  /* 0x0000640001037983 */ /* 0x000ea20000100800 */
[----:B------:R-:W-:Y:S03]  /*11b10*/  IADD3 R176, P0, R0, R188, RZ ;  /* 0x000000bc00b07210 */ /* 0x000fe60007f1e0ff */
[----:B------:R-:W3:Y:S02]  /*11b20*/  LDL R2, [R1+0x84] ;  /* 0x0000840001027983 */ /* 0x000ee40000100800 */
[----:B------:R-:W-:Y:S02]  /*11b30*/  IMAD.X R177, R132, 0x1, R184, P0 ;  /* 0x0000000184b17824 */ /* 0x000fe400000e06b8 */
        /* <DEDUP_REMOVED lines=29> */
[----:B-12--5:R-:W-:Y:S05]  /*11d10*/  CALL.REL.NOINC `($__internal_71_$__cuda_sm70_shflsync_idx_p) ;  /* 0x00000cf000007944 */ /* 0x026fea0003c00000 */
[----:B------:R-:W-:Y:S01]  /*11d20*/  MOV R2, 0x1 ;  /* 0x0000000100027802 */ /* 0x000fe20000000f00 */
[----:B------:R-:W-:Y:S01]  /*11d30*/  IMAD.MOV.U32 R132, RZ, RZ, R0 ;  /* 0x000000ffff847224 */ /* 0x000fe200078e0000 */
[----:B------:R-:W-:Y:S01]  /*11d40*/  MOV R3, 0x181f ;  /* 0x0000181f00037802 */ /* 0x000fe20000000f00 */
[----:B------:R-:W-:Y:S02]  /*11d50*/  IMAD.MOV.U32 R0, RZ, RZ, R183 ;  /* 0x000000ffff007224 */ /* 0x000fe400078e00b7 */
[----:B------:R2:W-:Y:S02]  /*11d60*/  STL [R1+0x70], R2 ;  /* 0x0000700201007387 */ /* 0x0005e40000100800 */
[----:B--2---:R-:W-:Y:S02]  /*11d70*/  MOV R2, 0x11d90 ;  /* 0x00011d9000027802 */ /* 0x004fe40000000f00 */
[----:B-1---5:R-:W-:Y:S05]  /*11d80*/  CALL.REL.NOINC `($__internal_71_$__cuda_sm70_shflsync_idx_p) ;  /* 0x00000c8000007944 */ /* 0x022fea0003c00000 */
[----:B-1---5:R-:W-:-:S05]  /*11d90*/  BRA `(.L_x_4317) ;  /* 0xffff608000007947 */ /* 0x022fca000383ffff */
.L_x_4285:
[----:B------:R-:W-:Y:S01]  /*11da0*/  MOV R3, 0x1c1f ;  /* 0x00001c1f00037802 */ /* 0x000fe20000000f00 */
[----:B------:R1:W-:Y:S01]  /*11db0*/  STL [R1+0x70], RZ ;  /* 0x000070ff01007387 */ /* 0x0003e20000100800 */
[----:B------:R-:W-:Y:S01]  /*11dc0*/  MOV R2, 0x11df0 ;  /* 0x00011df000027802 */ /* 0x000fe20000000f00 */
[----:B------:R-:W-:Y:S02]  /*11dd0*/  IMAD.MOV.U32 R0, RZ, RZ, R132 ;  /* 0x000000ffff007224 */ /* 0x000fe400078e0084 */
[----:B-1----:R-:W-:Y:S05]  /*11de0*/  CALL.REL.NOINC `($__internal_71_$__cuda_sm70_shflsync_idx_p) ;  /* 0x00000c2000007944 */ /* 0x002fea0003c00000 */
[----:B-1---5:R-:W-:-:S05]  /*11df0*/  BRA `(.L_x_4318) ;  /* 0xffff630000007947 */ /* 0x022fca000383ffff */
.L_x_4286:
[----:B------:R-:W-:Y:S01]  /*11e00*/  MOV R2, 0x1 ;  /* 0x0000000100027802 */ /* 0x000fe20000000f00 */
[----:B------:R-:W-:Y:S02]  /*11e10*/  IMAD.MOV.U32 R0, RZ, RZ, R132 ;  /* 0x000000ffff007224 */ /* 0x000fe400078e0084 */
[----:B------:R-:W-:Y:S02]  /*11e20*/  IMAD.MOV.U32 R3, RZ, RZ, 0x1c1f ;  /* 0x00001c1fff037424 */ /* 0x000fe400078e00ff */
[----:B------:R2:W-:Y:S02]  /*11e30*/  STL [R1+0x70], R2 ;  /* 0x0000700201007387 */ /* 0x0005e40000100800 */
[----:B--2---:R-:W-:Y:S02]  /*11e40*/  MOV R2, 0x11e60 ;  /* 0x00011e6000027802 */ /* 0x004fe40000000f00 */
[----:B-1----:R-:W-:Y:S05]  /*11e50*/  CALL.REL.NOINC `($__internal_71_$__cuda_sm70_shflsync_idx_p) ;  /* 0x00000bb000007944 */ /* 0x002fea0003c00000 */
[----:B------:R-:W-:Y:S05]  /*11e60*/  IMAD.IADD R0, R133, 0x1, R0 ;  /* 0x0000000185007824 */ /* 0x000fea00078e0200 */
        /* <DEDUP_REMOVED lines=66> */
[----:B-1----:R-:W-:Y:S05]  /*12290*/  CALL.REL.NOINC `($__internal_70_$__cuda_sm70_shflsync_bfly_p) ;  /* 0x0000071000007944 */ /* 0x002fea0003c00000 */
[----:B------:R-:W-:Y:S01]  /*122a0*/  FMNMX.FTZ R132, R132, R0, !PT ;  /* 0x0000000084847209 */ /* 0x000fe20007810000 */
[----:B------:R-:W-:Y:S01]  /*122b0*/  IMAD.MOV.U32 R0, RZ, RZ, 0x1 ;  /* 0x00000001ff007424 */ /* 0x000fe200078e00ff */
[----:B------:R-:W-:Y:S02]  /*122c0*/  MOV R2, 0x122e0 ;  /* 0x000122e000027802 */ /* 0x000fe40000000f00 */
        /* <DEDUP_REMOVED lines=8> */
[----:B------:R-:W-:Y:S02]  /*12350*/  MOV R2, 0x12370 ;  /* 0x0001237000027802 */ /* 0x000fe40000000f00 */
[----:B------:R-:W-:Y:S05]  /*12360*/  CALL.REL.NOINC `($__internal_70_$__cuda_sm70_shflsync_bfly_p) ;  /* 0x0000064000007944 */ /* 0x000fea0003c00000 */
[----:B------:R-:W-:-:S05]  /*12370*/  BRA `(.L_x_4319) ;  /* 0xffff643000007947 */ /* 0x000fca000383ffff */
.L_x_4289:
[----:B-1-3--:R-:W-:Y:S01]  /*12380*/  MOV R3, 0x181f ;  /* 0x0000181f00037802 */ /* 0x00afe20000000f00 */
[----:B------:R1:W-:Y:S01]  /*12390*/  STL [R1+0x70], RZ ;  /* 0x000070ff01007387 */ /* 0x0003e20000100800 */
[----:B------:R-:W-:Y:S01]  /*123a0*/  MOV R2, 0x123d0 ;  /* 0x000123d000027802 */ /* 0x000fe20000000f00 */
[----:B------:R-:W-:Y:S02]  /*123b0*/  IMAD.MOV.U32 R0, RZ, RZ, R5 ;  /* 0x000000ffff007224 */ /* 0x000fe400078e0005 */
[----:B-1----:R-:W-:Y:S05]  /*123c0*/  CALL.REL.NOINC `($__internal_71_$__cuda_sm70_shflsync_idx_p) ;  /* 0x0000064000007944 */ /* 0x002fea0003c00000 */
[----:B-1---5:R-:W-:-:S05]  /*123d0*/  BRA `(.L_x_4320) ;  /* 0xffff868000007947 */ /* 0x022fca000383ffff */
.L_x_4292:
[----:B------:R-:W-:Y:S01]  /*123e0*/  MOV R3, 0x181f ;  /* 0x0000181f00037802 */ /* 0x000fe20000000f00 */
[----:B------:R1:W-:Y:S01]  /*123f0*/  STL [R1+0x70], RZ ;  /* 0x000070ff01007387 */ /* 0x0003e20000100800 */
[----:B------:R-:W-:Y:S01]  /*12400*/  MOV R2, 0x12430 ;  /* 0x0001243000027802 */ /* 0x000fe20000000f00 */
[----:B------:R-:W-:Y:S02]  /*12410*/  IMAD.MOV.U32 R0, RZ, RZ, R133 ;  /* 0x000000ffff007224 */ /* 0x000fe400078e0085 */
[----:B-1---5:R-:W-:Y:S05]  /*12420*/  CALL.REL.NOINC `($__internal_71_$__cuda_sm70_shflsync_idx_p) ;  /* 0x000005e000007944 */ /* 0x022fea0003c00000 */
[----:B------:R-:W-:Y:S01]  /*12430*/  MOV R132, R0 ;  /* 0x0000000000847202 */ /* 0x000fe20000000f00 */
[----:B-1---5:R-:W-:-:S05]  /*12440*/  BRA `(.L_x_4321) ;  /* 0xffff9a5000007947 */ /* 0x022fca000383ffff */
.L_x_4293:
[----:B------:R-:W-:Y:S01]  /*12450*/  MOV R3, 0x181f ;  /* 0x0000181f00037802 */ /* 0x000fe20000000f00 */
[----:B------:R3:W-:Y:S01]  /*12460*/  STL [R1+0x70], RZ ;  /* 0x000070ff01007387 */ /* 0x0007e20000100800 */
[----:B------:R-:W-:Y:S01]  /*12470*/  MOV R2, 0x124a0 ;  /* 0x000124a000027802 */ /* 0x000fe20000000f00 */
[----:B------:R-:W-:Y:S02]  /*12480*/  IMAD.MOV.U32 R0, RZ, RZ, R178 ;  /* 0x000000ffff007224 */ /* 0x000fe400078e00b2 */
[----:B-123-5:R-:W-:Y:S05]  /*12490*/  CALL.REL.NOINC `($__internal_71_$__cuda_sm70_shflsync_idx_p) ;  /* 0x0000057000007944 */ /* 0x02efea0003c00000 */
[----:B------:R-:W2:Y:S04]  /*124a0*/  LDL R176, [R1+0x5c] ;  /* 0x00005c0001b07983 */ /* 0x000ea80000100800 */
[----:B------:R-:W3:Y:S01]  /*124b0*/  LDL R187, [R1+0x58] ;  /* 0x0000580001bb7983 */ /* 0x000ee20000100800 */
[----:B--2---:R-:W-:Y:S04]  /*124c0*/  IADD3 R2, -R176, 0x10, RZ ;  /* 0x00000010b0027810 */ /* 0x004fe80007ffe1ff */
        /* <DEDUP_REMOVED lines=8> */
[----:B---3--:R2:W-:Y:S02]  /*12550*/  LDGSTS.E.BYPASS.LTC128B.128.ZFILL [R187+0x10100], [R2.64], P0 ;  /* 0x1010000002bb7fae */ /* 0x0085e40008141d46 */
        /* <DEDUP_REMOVED lines=10> */
[----:B--2---:R-:W-:Y:S02]  /*12600*/  IMAD.MOV.U32 R2, RZ, RZ, 0x1 ;  /* 0x00000001ff027424 */ /* 0x004fe400078e00ff */
[----:B------:R-:W-:Y:S03]  /*12610*/  IMAD.MOV.U32 R3, RZ, RZ, 0x181f ;  /* 0x0000181fff037424 */ /* 0x000fe600078e00ff */
[----:B------:R2:W-:Y:S02]  /*12620*/  STL [R1+0x70], R2 ;  /* 0x0000700201007387 */ /* 0x0005e40000100800 */
[----:B--2---:R-:W-:Y:S02]  /*12630*/  MOV R2, 0x12650 ;  /* 0x0001265000027802 */ /* 0x004fe40000000f00 */
[----:B-1-3-5:R-:W-:Y:S05]  /*12640*/  CALL.REL.NOINC `($__internal_71_$__cuda_sm70_shflsync_idx_p) ;  /* 0x000003c000007944 */ /* 0x02afea0003c00000 */
        /* <DEDUP_REMOVED lines=8> */
.L_x_4294:
[----:B------:R-:W-:Y:S02]  /*126d0*/  MOV R0, 0x2 ;  /* 0x0000000200007802 */ /* 0x000fe40000000f00 */
[----:B------:R-:W-:Y:S02]  /*126e0*/  MOV R2, 0x12700 ;  /* 0x0001270000027802 */ /* 0x000fe40000000f00 */
[----:B-----5:R-:W-:Y:S05]  /*126f0*/  CALL.REL.NOINC `($__internal_70_$__cuda_sm70_shflsync_bfly_p) ;  /* 0x000002b000007944 */ /* 0x020fea0003c00000 */
        /* <DEDUP_REMOVED lines=14> */
.L_x_4296:
[----:B------:R1:W5:Y:S01]  /*127e0*/  LDL R132, [R1+0x78] ;  /* 0x0000780001847983 */ /* 0x0003620000100800 */
[----:B------:R-:W-:-:S02]  /*127f0*/  MOV R0, 0x2 ;  /* 0x0000000200007802 */ /* 0x000fc40000000f00 */
[----:B------:R-:W-:Y:S02]  /*12800*/  MOV R2, 0x12820 ;  /* 0x0001282000027802 */ /* 0x000fe40000000f00 */
[----:B-1---5:R-:W-:Y:S05]  /*12810*/  CALL.REL.NOINC `($__internal_70_$__cuda_sm70_shflsync_bfly_p) ;  /* 0x0000019000007944 */ /* 0x022fea0003c00000 */
[----:B------:R-:W-:Y:S01]  /*12820*/  MOV R4, R0 ;  /* 0x0000000000047202 */ /* 0x000fe20000000f00 */
[----:B------:R-:W-:Y:S05]  /*12830*/  BRA `(.L_x_4324) ;  /* 0xffffba9000007947 */ /* 0x000fea000383ffff */
.L_x_4297:
[----:B------:R-:W-:Y:S01]  /*12840*/  IMAD.MOV.U32 R132, RZ, RZ, R4 ;  /* 0x000000ffff847224 */ /* 0x000fe200078e0004 */
[----:B------:R-:W-:Y:S02]  /*12850*/  MOV R0, 0x1 ;  /* 0x0000000100007802 */ /* 0x000fe40000000f00 */
[----:B------:R-:W-:Y:S02]  /*12860*/  MOV R2, 0x12880 ;  /* 0x0001288000027802 */ /* 0x000fe40000000f00 */
[----:B------:R-:W-:Y:S05]  /*12870*/  CALL.REL.NOINC `($__internal_70_$__cuda_sm70_shflsync_bfly_p) ;  /* 0x0000013000007944 */ /* 0x000fea0003c00000 */
[----:B------:R1:W5:Y:S01]  /*12880*/  LDL R132, [R1+0x88] ;  /* 0x0000880001847983 */ /* 0x0003620000100800 */
[----:B------:R-:W-:Y:S01]  /*12890*/  FADD.FTZ R4, R4, R0 ;  /* 0x0000000004047221 */ /* 0x000fe20000010000 */
[----:B------:R-:W-:Y:S02]  /*128a0*/  MOV R0, 0x2 ;  /* 0x0000000200007802 */ /* 0x000fe40000000f00 */
[----:B------:R-:W-:Y:S02]  /*128b0*/  MOV R2, 0x128d0 ;  /* 0x000128d000027802 */ /* 0x000fe40000000f00 */
[----:B-1---5:R-:W-:Y:S05]  /*128c0*/  CALL.REL.NOINC `($__internal_70_$__cuda_sm70_shflsync_bfly_p) ;  /* 0x000000e000007944 */ /* 0x022fea0003c00000 */
[----:B------:R-:W2:Y:S02]  /*128d0*/  LDL.LU R2, [R1+0x88] ;  /* 0x0000880001027983 */ /* 0x000ea40000300800 */
[----:B--2---:R-:W-:Y:S01]  /*128e0*/  FADD.FTZ R5, R2, R0 ;  /* 0x0000000002057221 */ /* 0x004fe20000010000 */
[----:B------:R-:W-:-:S02]  /*128f0*/  MOV R0, 0x1 ;  /* 0x0000000100007802 */ /* 0x000fc40000000f00 */
[----:B------:R-:W-:Y:S02]  /*12900*/  MOV R2, 0x12930 ;  /* 0x0001293000027802 */ /* 0x000fe40000000f00 */
[----:B------:R-:W-:Y:S02]  /*12910*/  MOV R132, R5 ;  /* 0x0000000500847202 */ /* 0x000fe40000000f00 */
[----:B------:R-:W-:Y:S05]  /*12920*/  CALL.REL.NOINC `($__internal_70_$__cuda_sm70_shflsync_bfly_p) ;  /* 0x0000008000007944 */ /* 0x000fea0003c00000 */
[----:B------:R-:W-:Y:S01]  /*12930*/  MOV R3, R0 ;  /* 0x0000000000037202 */ /* 0x000fe20000000f00 */
[----:B------:R-:W-:Y:S05]  /*12940*/  BRA `(.L_x_4325) ;  /* 0xffffba1000007947 */ /* 0x000fea000383ffff */
.L_x_4307:
[----:B------:R2:W-:Y:S01]  /*12950*/  STL [R1+0x70], RZ ;  /* 0x000070ff01007387 */ /* 0x0005e20000100800 */
[----:B-1----:R-:W-:Y:S01]  /*12960*/  IMAD.MOV.U32 R0, RZ, RZ, R14 ;  /* 0x000000ffff007224 */ /* 0x002fe200078e000e */
[----:B----4-:R-:W-:Y:S02]  /*12970*/  MOV R3, 0x1f ;  /* 0x0000001f00037802 */ /* 0x010fe40000000f00 */
[----:B---3--:R-:W-:Y:S02]  /*12980*/  MOV R2, 0x129a0 ;  /* 0x000129a000027802 */ /* 0x008fe40000000f00 */
[----:B--2--5:R-:W-:Y:S05]  /*12990*/  CALL.REL.NOINC `($__internal_71_$__cuda_sm70_shflsync_idx_p) ;  /* 0x0000007000007944 */ /* 0x024fea0003c00000 */
[----:B-1---5:R-:W-:Y:S05]  /*129a0*/  BRA `(.L_x_4326) ;  /* 0xffffe30000007947 */ /* 0x022fea000383ffff */
        .weak           $__internal_70_$__cuda_sm70_shflsync_bfly_p
        .type           $__internal_70_$__cuda_sm70_shflsync_bfly_p,@function
        .size           $__internal_70_$__cuda_sm70_shflsync_bfly_p,($__internal_71_$__cuda_sm70_shflsync_idx_p - $__internal_70_$__cuda_sm70_shflsync_bfly_p)
$__internal_70_$__cuda_sm70_shflsync_bfly_p:
[----:B------:R-:W-:Y:S02]  /*129b0*/  MOV R177, 0xffffffff ;  /* 0xffffffff00b17802 */ /* 0x000fe40000000f00 */
[----:B------:R-:W-:Y:S02]  /*129c0*/  MOV R3, 0x1f ;  /* 0x0000001f00037802 */ /* 0x000fe40000000f00 */
[----:B------:R-:W-:Y:S04]  /*129d0*/  WARPSYNC R177 ;  /* 0x000000b100007348 */ /* 0x000fe80003800000 */
[----:B------:R1:W2:Y:S02]  /*129e0*/  SHFL.BFLY PT, R0, R132, R0, R3 ;  /* 0x0c00000084007389 */ /* 0x0002a400000e0003 */
[----:B-1----:R-:W-:-:S04]  /*129f0*/  MOV R3, 0x0 ;  /* 0x0000000000037802 */ /* 0x002fc80000000f00 */
[----:B--2---:R-:W-:Y:S05]  /*12a00*/  RET.REL.NODEC R2 `(_ZN7cutlass13device_kernelIN5flash19enable_sm80_to_sm89INS1_16FlashAttnFwdSm80INS1_25CollectiveMainloopFwdSm80ILi8ELi1ELb1EN4cute5tupleIJNS5_1CILi128EEENS7_ILi64EEENS7_ILi256EEEEEELi256ENS_6half_tEfNS_4arch4Sm80ELb1ELb0ELb0ELb0ELb1ELb0ELb1ELb1EEENS1_21CollectiveEpilogueFwdINS6_IJS8_SA_S9_EEENS6_IJNS7_ILi1EEESI_SI_EEESC_SE_Li256ELb0ELb1ELb1ELb0EEENS1_30DynamicPersistentTileSchedulerILi256ELi256ELb1ELb1ELb0EEEEEEEEEvNT_6ParamsE) ;  /* 0xfffed5f002007950 */ /* 0x004fea0003c3ffff */
        .weak           $__internal_71_$__cuda_sm70_shflsync_idx_p
        .type           $__internal_71_$__cuda_sm70_shflsync_idx_p,@function
        .size           $__internal_71_$__cuda_sm70_shflsync_idx_p,(.L_x_6551 - $__internal_71_$__cuda_sm70_shflsync_idx_p)
$__internal_71_$__cuda_sm70_shflsync_idx_p:
        /* <DEDUP_REMOVED lines=9> */
[----:B--2---:R-:W-:Y:S05]  /*12aa0*/  RET.REL.NODEC R2 `(_ZN7cutlass13device_kernelIN5flash19enable_sm80_to_sm89INS1_16FlashAttnFwdSm80INS1_25CollectiveMainloopFwdSm80ILi8ELi1ELb1EN4cute5tupleIJNS5_1CILi128EEENS7_ILi64EEENS7_ILi256EEEEEELi256ENS_6half_tEfNS_4arch4Sm80ELb1ELb0ELb0ELb0ELb1ELb0ELb1ELb1EEENS1_21CollectiveEpilogueFwdINS6_IJS8_SA_S9_EEENS6_IJNS7_ILi1EEESI_SI_EEESC_SE_Li256ELb0ELb1ELb1ELb0EEENS1_30DynamicPersistentTileSchedulerILi256ELi256ELb1ELb1ELb0EEEEEEEEEvNT_6ParamsE) ;  /* 0xfffed55002007950 */ /* 0x004fea0003c3ffff */
.L_x_4327:
        /* <DEDUP_REMOVED lines=13> */
.L_x_6551:


//--------------------- .text._ZN7cutlass13device_kernelIN5flash19enable_sm80_to_sm89INS1_16FlashAttnFwdSm80INS1_25CollectiveMainloopFwdSm80ILi8ELi1ELb1EN4cute5tupleIJNS5_1CILi128EEENS7_ILi48EEENS7_ILi256EEEEEELi256ENS_6half_tEfNS_4arch4Sm80ELb1ELb0ELb0ELb1ELb1ELb0ELb1ELb1EEENS1_21CollectiveEpilogueFwdINS6_IJS8_SA_S9_EEENS6_IJNS7_ILi1EEESI_SI_EEESC_SE_Li256ELb1ELb1ELb1ELb0EEENS1_36VarlenDynamicPersistentTileSchedulerILi128ELi48ELi256ELi256ELb1ELb1ELb0ELb1ELb1ELb1EEEEEEEEEvNT_6ParamsE --------------------------
	.section	.text._ZN7cutlass13device_kernelIN5flash19enable_sm80_to_sm89INS1_16FlashAttnFwdSm80INS1_25CollectiveMainloopFwdSm80ILi8ELi1ELb1EN4cute5tupleIJNS5_1CILi128EEENS7_ILi48EEENS7_ILi256EEEEEELi256ENS_6half_tEfNS_4arch4Sm80ELb1ELb0ELb0ELb1ELb1ELb0ELb1ELb1EEENS1_21CollectiveEpilogueFwdINS6_IJS8_SA_S9_EEENS6_IJNS7_ILi1EEESI_SI_EEESC_SE_Li256ELb1ELb1ELb1ELb0EEENS1_36VarlenDynamicPersistentTileSchedulerILi128ELi48ELi256ELi256ELb1ELb1ELb0ELb1ELb1ELb1EEEEEEEEEvNT_6ParamsE,"ax",@progbits
	.sectioninfo	@"SHI_REGISTERS=255"
	.align	128
.text._ZN7cutlass13device_kernelIN5flash19enable_sm80_to_sm89INS1_16FlashAttnFwdSm80INS1_25CollectiveMainloopFwdSm80ILi8ELi1ELb1EN4cute5tupleIJNS5_1CILi128EEENS7_ILi48EEENS7_ILi256EEEEEELi256ENS_6half_tEfNS_4arch4Sm80ELb1ELb0ELb0ELb1ELb1ELb0ELb1ELb1EEENS1_21CollectiveEpilogueFwdINS6_IJS8_SA_S9_EEENS6_IJNS7_ILi1EEESI_SI_EEESC_SE_Li256ELb1ELb1ELb1ELb0EEENS1_36VarlenDynamicPersistentTileSchedulerILi128ELi48ELi256ELi256ELb1ELb1ELb0ELb1ELb1ELb1EEEEEEEEEvNT_6ParamsE:
        .type           _ZN7cutlass13device_kernelIN5flash19enable_sm80_to_sm89INS1_16FlashAttnFwdSm80INS1_25CollectiveMainloopFwdSm80ILi8ELi1ELb1EN4cute5tupleIJNS5_1CILi128EEENS7_ILi48EEENS7_ILi256EEEEEELi256ENS_6half_tEfNS_4arch4Sm80ELb1ELb0ELb0ELb1ELb1ELb0ELb1ELb1EEENS1_21CollectiveEpilogueFwdINS6_IJS8_SA_S9_EEENS6_IJNS7_ILi1EEESI_SI_EEESC_SE_Li256ELb1ELb1ELb1ELb0EEENS1_36VarlenDynamicPersistentTileSchedulerILi128ELi48ELi256ELi256ELb1ELb1ELb0ELb1ELb1ELb1EEEEEEEEEvNT_6ParamsE,@function
        .size           _ZN7cutlass13device_kernelIN5flash19enable_sm80_to_sm89INS1_16FlashAttnFwdSm80INS1_25CollectiveMainloopFwdSm80ILi8ELi1ELb1EN4cute5tupleIJNS5_1CILi128EEENS7_ILi48EEENS7_ILi256EEEEEELi256ENS_6half_tEfNS_4arch4Sm80ELb1ELb0ELb0ELb1ELb1ELb0ELb1ELb1EEENS1_21CollectiveEpilogueFwdINS6_IJS8_SA_S9_EEENS6_IJNS7_ILi1EEESI_SI_EEESC_SE_Li256ELb1ELb1ELb1ELb0EEENS1_36VarlenDynamicPersistentTileSchedulerILi128ELi48ELi256ELi256ELb1ELb1ELb0ELb1ELb1ELb1EEEEEEEEEvNT_6ParamsE,(.L_x_6554 - _ZN7cutlass13device_kernelIN5flash19enable_sm80_to_sm89INS1_16FlashAttnFwdSm80INS1_25CollectiveMainloopFwdSm80ILi8ELi1ELb1EN4cute5tupleIJNS5_1CILi128EEENS7_ILi48EEENS7_ILi256EEEEEELi256ENS_6half_tEfNS_4arch4Sm80ELb1ELb0ELb0ELb1ELb1ELb0ELb1ELb1EEENS1_21CollectiveEpilogueFwdINS6_IJS8_SA_S9_EEENS6_IJNS7_ILi1EEESI_SI_EEESC_SE_Li256ELb1ELb1ELb1ELb0EEENS1_36VarlenDynamicPersistentTileSchedulerILi128ELi48ELi256ELi256ELb1ELb1ELb0ELb1ELb1ELb1EEEEEEEEEvNT_6ParamsE)
        .other          _ZN7cutlass13device_kernelIN5flash19enable_sm80_to_sm89INS1_16FlashAttnFwdSm80INS1_25CollectiveMainloopFwdSm80ILi8ELi1ELb1EN4cute5tupleIJNS5_1CILi128EEENS7_ILi48EEENS7_ILi256EEEEEELi256ENS_6half_tEfNS_4arch4Sm80ELb1ELb0ELb0ELb1ELb1ELb0ELb1ELb1EEENS1_21CollectiveEpilogueFwdINS6_IJS8_SA_S9_EEENS6_IJNS7_ILi1EEESI_SI_EEESC_SE_Li256ELb1ELb1ELb1ELb0EEENS1_36VarlenDynamicPersistentTileSchedulerILi128ELi48ELi256ELi256ELb1ELb1ELb0ELb1ELb1ELb1EEEEEEEEEvNT_6ParamsE,@"STO_CUDA_ENTRY STV_DEFAULT"
_ZN7cutlass13device_kernelIN5flash19enable_sm80_to_sm89INS1_16FlashAttnFwdSm80INS1_25CollectiveMainloopFwdSm80ILi8ELi1ELb1EN4cute5tupleIJNS5_1CILi128EEENS7_ILi48EEENS7_ILi256EEEEEELi256ENS_6half_tEfNS_4arch4Sm80ELb1ELb0ELb0ELb1ELb1ELb0ELb1ELb1EEENS1_21CollectiveEpilogueFwdINS6_IJS8_SA_S9_EEENS6_IJNS7_ILi1EEESI_SI_EEESC_SE_Li256ELb1ELb1ELb1ELb0EEENS1_36VarlenDynamicPersistentTileSchedulerILi128ELi48ELi256ELi256ELb1ELb1ELb0ELb1ELb1ELb1EEEEEEEEEvNT_6ParamsE:
        /* <DEDUP_REMOVED lines=54> */
.L_x_4333:
        /* <DEDUP_REMOVED lines=16> */
.L_x_4451:
        /* <DEDUP_REMOVED lines=16> */
.L_x_4452:
[----:B--2---:R-:W-:-:S05]  /*0560*/  IMAD R0, R0, c[0x0][0x538], RZ ;  /* 0x00014e0000007a24 */ /* 0x004fca00078e02ff */
[----:B------:R-:W-:-:S04]  /*0570*/  IADD3 R6, R0, R6, RZ ;  /* 0x0000000600067210 */ /* 0x000fc80007ffe0ff */
[----:B------:R-:W-:-:S13]  /*0580*/  ISETP.GT.AND P0, PT, R6, UR4, PT ;  /* 0x0000000406007c0c */ /* 0x000fda000bf04270 */
[----:B-1----:R-:W-:Y:S05]  /*0590*/  @!P0 BRA `(.L_x_4333) ;  /* 0xfffffdc000008947 */ /* 0x002fea000383ffff */
.L_x_4329:
[----:B------:R-:W-:-:S05]  /*05a0*/  IADD3 R11, -R0, R6, RZ ;  /* 0x00000006000b7210 */ /* 0x000fca0007ffe1ff */
[----:B------:R-:W-:-:S05]  /*05b0*/  IMAD R0, R4, c[0x0][0x538], R11 ;  /* 0x00014e0004007a24 */ /* 0x000fca00078e020b */
[----:B------:R-:W-:Y:S01]  /*05c0*/  ISETP.GT.AND P0, PT, R0, UR4, PT ;  /* 0x0000000400007c0c */ /* 0x000fe2000bf04270 */
[----:B------:R-:W-:-:S12]  /*05d0*/  BRA.DIV ~URZ, `(.L_x_4334) ;  /* 0x000136027f007947 */ /* 0x000fd8000b800000 */
[----:B------:R-:W-:-:S04]  /*05e0*/  VOTE.ANY R10, PT, !P0 ;  /* 0x00000000000a7806 */ /* 0x000fc800040e0100 */
.L_x_4453:
[----:B------:R-:W1:Y:S02]  /*05f0*/  POPC R5, R10 ;  /* 0x0000000a00057309 */ /* 0x000e640000000000 */
[----:B-1----:R-:W-:-:S05]  /*0600*/  IADD3 R0, R5, R7, RZ ;  /* 0x0000000705007210 */ /* 0x002fca0007ffe0ff */
[----:B------:R1:W-:Y:S01]  /*0610*/  STL [R1+0xb4], R0 ;  /* 0x0000b40001007387 */ /* 0x0003e20000100800 */
[----:B------:R-:W-:Y:S05]  /*0620*/  BRA.DIV ~URZ, `(.L_x_4335) ;  /* 0x000136027f007947 */ /* 0x000fea000b800000 */
[----:B------:R2:W3:Y:S01]  /*0630*/  SHFL.IDX PT, R12, R9, R5, 0x1f ;  /* 0x00001f05090c7589 */ /* 0x0004e200000e0000 */
[----:B------:R-:W-:-:S03]  /*0640*/  MOV R6, RZ ;  /* 0x000000ff00067202 */ /* 0x000fc60000000f00 */
[----:B------:R2:W4:Y:S04]  /*0650*/  SHFL.IDX PT, R9, R8, R5, 0x1f ;  /* 0x00001f0508097589 */ /* 0x00052800000e0000 */
.L_x_4454:
[----:B------:R-:W-:Y:S01]  /*0660*/  ISETP.NE.AND P0, PT, R10, RZ, PT ;  /* 0x000000ff0a00720c */ /* 0x000fe20003f05270 */
[----:B------:R-:W-:-:S12]  /*0670*/  BSSY B0, `(.L_x_4336) ;  /* 0x0000005000007945 */ /* 0x000fd80003800000 */
[----:B------:R-:W-:Y:S05]  /*0680*/  @!P0 BRA `(.L_x_4337) ;  /* 0x0000003000008947 */ /* 0x000fea0003800000 */
[----:B-1----:R-:W-:Y:S01]  /*0690*/  IADD3 R0, R5, -0x1, RZ ;  /* 0xffffffff05007810 */ /* 0x002fe20007ffe0ff */
[----:B------:R-:W-:Y:S05]  /*06a0*/  BRA.DIV ~URZ, `(.L_x_4338) ;  /* 0x000136627f007947 */ /* 0x000fea000b800000 */
[----:B------:R1:W2:Y:S02]  /*06b0*/  SHFL.IDX PT, R6, R4, R0, 0x1f ;  /* 0x00001f0004067589 */ /* 0x0002a400000e0000 */
.L_x_4337:
[----:B------:R-:W-:Y:S05]  /*06c0*/  BSYNC B0 ;  /* 0x0000000000007941 */ /* 0x000fea0003800000 */
.L_x_4336:
        /* <DEDUP_REMOVED lines=69> */
.L_x_4340:
        /* <DEDUP_REMOVED lines=70> */
.L_x_4341:
[----:B------:R-:W-:Y:S05]  /*0f80*/  BSYNC B0 ;  /* 0x0000000000007941 */ /* 0x000fea0003800000 */
.L_x_4339:
[----:B------:R-:W-:-:S04]  /*0f90*/  LOP3.LUT R0, RZ, R0, RZ, 0x33, !PT ;  /* 0x00000000ff007212 */ /* 0x000fc800078e33ff */
[----:B------:R-:W-:-:S05]  /*0fa0*/  IADD3 R0, R0, R12, RZ ;  /* 0x0000000c00007210 */ /* 0x000fca0007ffe0ff */
[----:B------:R2:W-:Y:S01]  /*0fb0*/  STL [R1+0xac], R0 ;  /* 0x0000ac0001007387 */ /* 0x0005e20000100800 */
[----:B------:R-:W-:Y:S05]  /*0fc0*/  BRA `(.L_x_4342) ;  /* 0x0000006000007947 */ /* 0x000fea0003800000 */
.L_x_4330:
[----:B------:R-:W-:Y:S01]  /*0fd0*/  MOV R0, UR4 ;  /* 0x0000000400007c02 */ /* 0x000fe20008000f00 */
[----:B------:R-:W-:Y:S04]  /*0fe0*/  STL [R1+0xac], RZ ;  /* 0x0000acff01007387 */ /* 0x000fe80000100800 */
[----:B------:R-:W-:Y:S04]  /*0ff0*/  STL [R1+0xb0], RZ ;  /* 0x0000b0ff01007387 */ /* 0x000fe80000100800 */
[----:B------:R1:W-:Y:S02]  /*1000*/  STL [R1+0xa8], R0 ;  /* 0x0000a80001007387 */ /* 0x0003e40000100800 */
[----:B-1----:R-:W-:-:S05]  /*1010*/  MOV R0, c[0x0][0x53c] ;  /* 0x00014f0000007a02 */ /* 0x002fca0000000f00 */
[----:B------:R1:W-:Y:S02]  /*1020*/  STL [R1+0xb4], R0 ;  /* 0x0000b40001007387 */ /* 0x0003e40000100800 */
.L_x_4342:
        /* <DEDUP_REMOVED lines=8> */
.L_x_4328:
        /* <DEDUP_REMOVED lines=63> */
[----:B------:R-:W-:Y:S01]  /*14a0*/  IMAD.SHL.U32 R2, R6, 0x40, RZ ;  /* 0x0000004006027824 */ /* 0x000fe200078e00ff */
        /* <DEDUP_REMOVED lines=206> */
.L_x_4450:
        /* <DEDUP_REMOVED lines=39> */
.L_x_4343:
[----:B------:R-:W-:-:S04]  /*2400*/  ISETP.NE.U32.AND P0, PT, RZ, c[0x0][0x368], PT ;  /* 0x0000da00ff007a0c */ /* 0x000fc80003f05070 */
[----:B------:R-:W-:-:S13]  /*2410*/  ISETP.NE.AND.EX P0, PT, RZ, c[0x0][0x36c], PT, P0 ;  /* 0x0000db00ff007a0c */ /* 0x000fda0003f05300 */
[----:B------:R-:W-:Y:S05]  /*2420*/  @!P0 BRA `(.L_x_4344) ;  /* 0x0000004000008947 */ /* 0x000fea0003800000 */
[----:B-1----:R-:W-:-:S04]  /*2430*/  IADD3 R2, P0, R114, c[0x0][0x368], RZ ;  /* 0x0000da0072027a10 */ /* 0x002fc80007f1e0ff */
[----:B------:R-:W-:-:S05]  /*2440*/  IADD3.X R3, R107, c[0x0][0x36c], RZ, P0, !PT ;  /* 0x0000db006b037a10 */ /* 0x000fca00007fe4ff */
[----:B------:R1:W5:Y:S01]  /*2450*/  LDG.E R0, [R2.64] ;  /* 0x0000000602007981 */ /* 0x000362000c1e1900 */
[----:B------:R-:W-:Y:S05]  /*2460*/  BRA `(.L_x_4345) ;  /* 0x0000008000007947 */ /* 0x000fea0003800000 */
.L_x_4344:
        /* <DEDUP_REMOVED lines=8> */
.L_x_4345:
        /* <DEDUP_REMOVED lines=70> */
.L_x_4347:
[----:B------:R-:W-:Y:S05]  /*2950*/  BSYNC B0 ;  /* 0x0000000000007941 */ /* 0x000fea0003800000 */
.L_x_4346:
        /* <DEDUP_REMOVED lines=402> */
.L_x_4455:
        /* <DEDUP_REMOVED lines=30> */
.L_x_4350:
[----:B----4-:R-:W-:Y:S05]  /*4460*/  BSYNC B0 ;  /* 0x0000000000007941 */ /* 0x010fea0003800000 */
.L_x_4349:
        /* <DEDUP_REMOVED lines=9> */
[----:B------:R-:W-:-:S05]  /*4500*/  LOP3.LUT R0, R0, 0xfffffff8, RZ, 0xc0, !PT ;  /* 0xfffffff800007812 */ /* 0x000fca00078ec0ff */
[----:B------:R-:W-:Y:S02]  /*4510*/  IMAD.IADD R0, R2, 0x1, -R0 ;  /* 0x0000000102007824 */ /* 0x000fe400078e0a00 */
[----:B------:R-:W-:Y:S01]  /*4520*/  HMMA.16816.F32 R32, R168, R34, R4 ;  /* 0x00000022a820723c */ /* 0x000fe20000001804 */
[----:B------:R-:W2:Y:S02]  /*4530*/  LDL R2, [R1+0x64] ;  /* 0x0000640001027983 */ /* 0x000ea40000100800 */
[----:B------:R-:W-:-:S05]  /*4540*/  LOP3.LUT P0, RZ, R0, 0x4, RZ, 0xc0, !PT ;  /* 0x0000000400ff7812 */ /* 0x000fca000780c0ff */
[C---:B------:R-:W-:Y:S08]  /*4550*/  HMMA.16816.F32 R8, R164.reuse, R20, RZ ;  /* 0x00000014a408723c */ /* 0x040ff000000018ff */
[----:B------:R-:W-:Y:S01]  /*4560*/  HMMA.16816.F32 R4, R164, R22, RZ ;  /* 0x00000016a404723c */ /* 0x000fe200000018ff */
[----:B------:R-:W-:-:S05]  /*4570*/  IMAD.MOV.U32 R0, RZ, RZ, 0x40 ;  /* 0x00000040ff007424 */ /* 0x000fca00078e00ff */
[----:B------:R-:W-:-:S05]  /*4580*/  SEL R0, R0, 0xffffffc0, !P0 ;  /* 0xffffffc000007807 */ /* 0x000fca0004000000 */
[----:B------:R-:W-:-:S05]  /*4590*/  IMAD.IADD R242, R240, 0x1, R0 ;  /* 0x00000001f0f27824 */ /* 0x000fca00078e0200 */
[C---:B------:R-:W-:Y:S01]  /*45a0*/  HMMA.16816.F32 R28, R168.reuse, R24, R8 ;  /* 0x00000018a81c723c */ /* 0x040fe20000001808 */
[----:B------:R-:W1:Y:S07]  /*45b0*/  LDSM.16.M88.4 R8, [R242] ;  /* 0x00000000f208783b */ /* 0x000e6e0000000200 */
[C---:B------:R-:W-:Y:S01]  /*45c0*/  HMMA.16816.F32 R16, R168.reuse, R26, R4 ;  /* 0x0000001aa810723c */ /* 0x040fe20000001804 */
[----:B------:R-:W3:Y:S04]  /*45d0*/  LDSM.16.M88.4 R4, [R242+0x800] ;  /* 0x00080000f204783b */ /* 0x000ee80000000200 */
[----:B------:R-:W4:Y:S03]  /*45e0*/  LDSM.16.M88.4 R24, [R242+0x1000] ;  /* 0x00100000f218783b */ /* 0x000f260000000200 */
[----:B------:R-:W-:Y:S08]  /*45f0*/  HMMA.16816.F32 R20, R168, R52, R12 ;  /* 0x00000034a814723c */ /* 0x000ff0000000180c */
[----:B------:R-:W-:Y:S01]  /*4600*/  HMMA.16816.F32 R12, R164, R42, RZ ;  /* 0x0000002aa40c723c */ /* 0x000fe200000018ff */
[----:B------:R-:W-:-:S07]  /*4610*/  IMAD.IADD R241, R247, 0x1, R0 ;  /* 0x00000001f7f17824 */ /* 0x000fce00078e0200 */
[C---:B-1----:R-:W-:Y:S08]  /*4620*/  HMMA.16816.F32 R48, R184.reuse, R8, R36 ;  /* 0x00000008b830723c */ /* 0x042ff00000001824 */
[C---:B---3--:R-:W-:Y:S01]  /*4630*/  HMMA.16816.F32 R40, R184.reuse, R4, R28 ;  /* 0x00000004b828723c */ /* 0x048fe2000000181c */
[----:B------:R-:W-:Y:S07]  /*4640*/  LDSM.16.M88.4 R28, [R240+0x1800] ;  /* 0x00180000f01c783b */ /* 0x000fee0000000200 */
[----:B------:R-:W-:Y:S08]  /*4650*/  HMMA.16816.F32 R36, R184, R6, R16 ;  /* 0x00000006b824723c */ /* 0x000ff00000001810 */
[----:B------:R-:W-:Y:S08]  /*4660*/  HMMA.16816.F32 R4, R168, R54, R12 ;  /* 0x00000036a804723c */ /* 0x000ff0000000180c */
[C---:B------:R-:W-:Y:S01]  /*4670*/  HMMA.16816.F32 R44, R184.reuse, R10, R32 ;  /* 0x0000000ab82c723c */ /* 0x040fe20000001820 */
[----:B------:R-:W1:Y:S07]  /*4680*/  LDSM.16.M88.4 R8, [R241] ;  /* 0x00000000f108783b */ /* 0x000e6e0000000200 */
[C---:B----4-:R-:W-:Y:S01]  /*4690*/  HMMA.16816.F32 R32, R184.reuse, R24, R20 ;  /* 0x00000018b820723c */ /* 0x050fe20000001814 */
        /* <DEDUP_REMOVED lines=48> */
[----:B------:R-:W2:Y:S03]  /*49a0*/  LDSM.16.M88.4 R16, [R247+0x3000] ;  /* 0x00300000f710783b */ /* 0x000ea60000000200 */
[C---:B-----5:R-:W-:Y:S08]  /*49b0*/  HMMA.16816.F32 R32, R208.reuse, R28, R4 ;  /* 0x0000001cd020723c */ /* 0x060ff00000001804 */
[C---:B-1----:R-:W-:Y:S08]  /*49c0*/  HMMA.16816.F32 R4, R208.reuse, R8, R48 ;  /* 0x00000008d004723c */ /* 0x042ff00000001830 */
[C---:B------:R-:W-:Y:S08]  /*49d0*/  HMMA.16816.F32 R12, R208.reuse, R30, R12 ;  /* 0x0000001ed00c723c */ /* 0x040ff0000000180c */
[----:B------:R-:W-:Y:S08]  /*49e0*/  HMMA.16816.F32 R8, R208, R10, R44 ;  /* 0x0000000ad008723c */ /* 0x000ff0000000182c */
[----:B---3--:R-:W-:Y:S01]  /*49f0*/  HMMA.16816.F32 R28, R212, R24, R4 ;  /* 0x00000018d41c723c */ /* 0x008fe20000001804 */
[----:B------:R-:W1:Y:S07]  /*4a00*/  LDSM.16.M88.4 R4, [R247+0x4000] ;  /* 0x00400000f704783b */ /* 0x000e6e0000000200 */
[C---:B----4-:R-:W-:Y:S08]  /*4a10*/  HMMA.16816.F32 R44, R208.reuse, R20, R40 ;  /* 0x00000014d02c723c */ /* 0x050ff00000001828 */
[----:B------:R-:W-:Y:S01]  /*4a20*/  HMMA.16816.F32 R40, R208, R22, R36 ;  /* 0x00000016d028723c */ /* 0x000fe20000001824 */
[----:B------:R-:W3:Y:S07]  /*4a30*/  LDSM.16.M88.4 R20, [R242+0x3000] ;  /* 0x00300000f214783b */ /* 0x000eee0000000200 */
[C---:B--2---:R-:W-:Y:S08]  /*4a40*/  HMMA.16816.F32 R36, R212.reuse, R16, R32 ;  /* 0x00000010d424723c */ /* 0x044ff00000001820 */
[C---:B------:R-:W-:Y:S01]  /*4a50*/  HMMA.16816.F32 R32, R212.reuse, R18, R12 ;  /* 0x00000012d420723c */ /* 0x040fe2000000180c */
[----:B------:R-:W2:Y:S07]  /*4a60*/  LDSM.16.M88.4 R16, [R242+0x3800] ;  /* 0x00380000f210783b */ /* 0x000eae0000000200 */
[C---:B------:R-:W-:Y:S01]  /*4a70*/  HMMA.16816.F32 R12, R212.reuse, R26, R8 ;  /* 0x0000001ad40c723c */ /* 0x040fe20000001808 */
[----:B------:R-:W4:Y:S07]  /*4a80*/  LDSM.16.M88.4 R24, [R242+0x4000] ;  /* 0x00400000f218783b */ /* 0x000f2e0000000200 */
[C---:B-1----:R-:W-:Y:S08]  /*4a90*/  HMMA.16816.F32 R8, R212.reuse, R4, R44 ;  /* 0x00000004d408723c */ /* 0x042ff0000000182c */
[----:B------:R-:W-:Y:S08]  /*4aa0*/  HMMA.16816.F32 R4, R212, R6, R40 ;  /* 0x00000006d404723c */ /* 0x000ff00000001828 */
[C---:B---3--:R-:W-:Y:S08]  /*4ab0*/  HMMA.16816.F32 R44, R216.reuse, R20, R36 ;  /* 0x00000014d82c723c */ /* 0x048ff00000001824 */
[C---:B------:R-:W-:Y:S01]  /*4ac0*/  HMMA.16816.F32 R40, R216.reuse, R22, R32 ;  /* 0x00000016d828723c */ /* 0x040fe20000001820 */
[----:B------:R-:W1:Y:S07]  /*4ad0*/  LDSM.16.M88.4 R20, [R241+0x3000] ;  /* 0x00300000f114783b */ /* 0x000e6e0000000200 */
[C---:B--2---:R-:W-:Y:S01]  /*4ae0*/  HMMA.16816.F32 R32, R216.reuse, R18, R12 ;  /* 0x00000012d820723c */ /* 0x044fe2000000180c */
[----:B------:R-:W2:Y:S07]  /*4af0*/  LDSM.16.M88.4 R12, [R241+0x4000] ;  /* 0x00400000f10c783b */ /* 0x000eae0000000200 */
[C---:B------:R-:W-:Y:S01]  /*4b00*/  HMMA.16816.F32 R36, R216.reuse, R16, R28 ;  /* 0x00000010d824723c */ /* 0x040fe2000000181c */
[----:B------:R-:W3:Y:S07]  /*4b10*/  LDSM.16.M88.4 R16, [R241+0x3800] ;  /* 0x00380000f110783b */ /* 0x000eee0000000200 */
[C---:B----4-:R-:W-:Y:S08]  /*4b20*/  HMMA.16816.F32 R28, R216.reuse, R24, R8 ;  /* 0x00000018d81c723c */ /* 0x050ff00000001808 */
[----:B------:R-:W-:Y:S01]  /*4b30*/  HMMA.16816.F32 R8, R216, R26, R4 ;  /* 0x0000001ad808723c */ /* 0x000fe20000001804 */
[----:B------:R-:W4:Y:S07]  /*4b40*/  LDSM.16.M88.4 R24, [R240+0x4800] ;  /* 0x00480000f018783b */ /* 0x000f2e0000000200 */
[C---:B-1----:R-:W-:Y:S08]  /*4b50*/  HMMA.16816.F32 R4, R220.reuse, R20, R44 ;  /* 0x00000014dc04723c */ /* 0x042ff0000000182c */
[C---:B------:R-:W-:Y:S08]  /*4b60*/  HMMA.16816.F32 R20, R220.reuse, R22, R40 ;  /* 0x00000016dc14723c */ /* 0x040ff00000001828 */
[C---:B--2---:R-:W-:Y:S08]  /*4b70*/  HMMA.16816.F32 R40, R220.reuse, R12, R28 ;  /* 0x0000000cdc28723c */ /* 0x044ff0000000181c */
[C---:B------:R-:W-:Y:S01]  /*4b80*/  HMMA.16816.F32 R28, R220.reuse, R14, R8 ;  /* 0x0000000edc1c723c */ /* 0x040fe20000001808 */
[----:B------:R-:W1:Y:S07]  /*4b90*/  LDSM.16.M88.4 R8, [R240+0x5000] ;  /* 0x00500000f008783b */ /* 0x000e6e0000000200 */
[C---:B---3--:R-:W-:Y:S01]  /*4ba0*/  HMMA.16816.F32 R44, R220.reuse, R16, R36 ;  /* 0x00000010dc2c723c */ /* 0x048fe20000001824 */
[----:B------:R-:W-:Y:S07]  /*4bb0*/  LDSM.16.M88.4 R36, [R247+0x5000] ;  /* 0x00500000f724783b */ /* 0x000fee0000000200 */
[----:B------:R-:W-:Y:S08]  /*4bc0*/  HMMA.16816.F32 R32, R220, R18, R32 ;  /* 0x00000012dc20723c */ /* 0x000ff00000001820 */
[C---:B----4-:R-:W-:Y:S08]  /*4bd0*/  HMMA.16816.F32 R16, R224.reuse, R24, R4 ;  /* 0x00000018e010723c */ /* 0x050ff00000001804 */
[C---:B------:R-:W-:Y:S01]  /*4be0*/  HMMA.16816.F32 R12, R224.reuse, R26, R20 ;  /* 0x0000001ae00c723c */ /* 0x040fe20000001814 */
[----:B------:R-:W2:Y:S04]  /*4bf0*/  LDSM.16.M88.4 R24, [R240+0x5800] ;  /* 0x00580000f018783b */ /* 0x000ea80000000200 */
[----:B------:R-:W3:Y:S03]  /*4c00*/  LDSM.16.M88.4 R20, [R247+0x4800] ;  /* 0x00480000f714783b */ /* 0x000ee60000000200 */
[C---:B-1----:R-:W-:Y:S08]  /*4c10*/  HMMA.16816.F32 R4, R224.reuse, R8, R44 ;  /* 0x00000008e004723c */ /* 0x042ff0000000182c */
[C---:B------:R-:W-:Y:S01]  /*4c20*/  HMMA.16816.F32 R32, R224.reuse, R10, R32 ;  /* 0x0000000ae020723c */ /* 0x040fe20000001820 */
[----:B------:R-:W1:Y:S07]  /*4c30*/  LDSM.16.M88.4 R8, [R247+0x5800] ;  /* 0x00580000f708783b */ /* 0x000e6e0000000200 */
[C---:B--2---:R-:W-:Y:S08]  /*4c40*/  HMMA.16816.F32 R48, R224.reuse, R24, R40 ;  /* 0x00000018e030723c */ /* 0x044ff00000001828 */
[----:B------:R-:W-:Y:S01]  /*4c50*/  HMMA.16816.F32 R44, R224, R26, R28 ;  /* 0x0000001ae02c723c */ /* 0x000fe2000000181c */
[----:B------:R-:W2:Y:S07]  /*4c60*/  LDSM.16.M88.4 R24, [R242+0x4800] ;  /* 0x00480000f218783b */ /* 0x000eae0000000200 */
[C---:B---3--:R-:W-:Y:S08]  /*4c70*/  HMMA.16816.F32 R40, R228.reuse, R20, R16 ;  /* 0x00000014e428723c */ /* 0x048ff00000001810 */
[C---:B------:R-:W-:Y:S01]  /*4c80*/  HMMA.16816.F32 R28, R228.reuse, R22, R12 ;  /* 0x00000016e41c723c */ /* 0x040fe2000000180c */
[----:B------:R-:W3:Y:S07]  /*4c90*/  LDSM.16.M88.4 R20, [R242+0x5000] ;  /* 0x00500000f214783b */ /* 0x000eee0000000200 */
[C---:B------:R-:W-:Y:S08]  /*4ca0*/  HMMA.16816.F32 R16, R228.reuse, R36, R4 ;  /* 0x00000024e410723c */ /* 0x040ff00000001804 */
[C---:B------:R-:W-:Y:S01]  /*4cb0*/  HMMA.16816.F32 R12, R228.reuse, R38, R32 ;  /* 0x00000026e40c723c */ /* 0x040fe20000001820 */
[----:B------:R-:W4:Y:S07]  /*4cc0*/  LDSM.16.M88.4 R36, [R242+0x5800] ;  /* 0x00580000f224783b */ /* 0x000f2e0000000200 */
[C---:B-1----:R-:W-:Y:S08]  /*4cd0*/  HMMA.16816.F32 R4, R228.reuse, R8, R48 ;  /* 0x00000008e404723c */ /* 0x042ff00000001830 */
[----:B------:R-:W-:Y:S08]  /*4ce0*/  HMMA.16816.F32 R44, R228, R10, R44 ;  /* 0x0000000ae42c723c */ /* 0x000ff0000000182c */
[C---:B--2---:R-:W-:Y:S08]  /*4cf0*/  HMMA.16816.F32 R40, R232.reuse, R24, R40 ;  /* 0x00000018e828723c */ /* 0x044ff00000001828 */
[C---:B------:R-:W-:Y:S08]  /*4d00*/  HMMA.16816.F32 R32, R232.reuse, R26, R28 ;  /* 0x0000001ae820723c */ /* 0x040ff0000000181c */
[C---:B---3--:R-:W-:Y:S01]  /*4d10*/  HMMA.16816.F32 R28, R232.reuse, R20, R16 ;  /* 0x00000014e81c723c */ /* 0x048fe20000001810 */
[----:B------:R-:W-:Y:S07]  /*4d20*/  LDSM.16.M88.4 R16, [R241+0x5000] ;  /* 0x00500000f110783b */ /* 0x000fee0000000200 */
[----:B------:R-:W-:Y:S01]  /*4d30*/  HMMA.16816.F32 R24, R232, R22, R12 ;  /* 0x00000016e818723c */ /* 0x000fe2000000180c */
[----:B------:R-:W1:Y:S04]  /*4d40*/  LDSM.16.M88.4 R20, [R241+0x4800] ;  /* 0x00480000f114783b */ /* 0x000e680000000200 */
[----:B------:R-:W2:Y:S01]  /*4d50*/  LDSM.16.M88.4 R12, [R241+0x5800] ;  /* 0x00580000f10c783b */ /* 0x000ea20000000200 */
[----:B------:R-:W-:Y:S01]  /*4d60*/  IADD3 R0, R247, 0x4800, RZ ;  /* 0x00004800f7007810 */ /* 0x000fe20007ffe0ff */
[----:B------:R-:W-:-:S04]  /*4d70*/  DEPBAR.LE SB0, 0x0 ;  /* 0x000080000000791a */ /* 0x000fc80000000000 */
[----:B----4-:R-:W-:Y:S01]  /*4d80*/  HMMA.16816.F32 R8, R232, R36, R4 ;  /* 0x00000024e808723c */ /* 0x010fe20000001804 */
[----:B------:R-:W-:Y:S01]  /*4d90*/  ISETP.GT.AND P0, PT, R57, R2, PT ;  /* 0x000000023900720c */ /* 0x000fe20003f04270 */
[----:B------:R3:W-:Y:S01]  /*4da0*/  STL [R1+0xc], R0 ;  /* 0x00000c0001007387 */ /* 0x0007e20000100800 */
[C---:B------:R-:W-:Y:S02]  /*4db0*/  IADD3 R3, R247.reuse, 0x5800, RZ ;  /* 0x00005800f7037810 */ /* 0x040fe40007ffe0ff */
[----:B------:R-:W-:-:S03]  /*4dc0*/  IADD3 R2, R247, 0x5000, RZ ;  /* 0x00005000f7027810 */ /* 0x000fc60007ffe0ff */
[----:B------:R-:W-:Y:S01]  /*4dd0*/  HMMA.16816.F32 R4, R232, R38, R44 ;  /* 0x00000026e804723c */ /* 0x000fe2000000182c */
[----:B------:R4:W-:Y:S04]  /*4de0*/  STL [R1+0x8], R3 ;  /* 0x0000080301007387 */ /* 0x0009e80000100800 */
[----:B------:R4:W-:Y:S01]  /*4df0*/  STL [R1+0x4], R2 ;  /* 0x0000040201007387 */ /* 0x0009e20000100800 */
[----:B---3--:R-:W-:-:S05]  /*4e00*/  IADD3 R0, R247, 0x3000, RZ ;  /* 0x00003000f7007810 */ /* 0x008fca0007ffe0ff */
[----:B------:R4:W-:Y:S01]  /*4e10*/  STL [R1], R0 ;  /* 0x0000000001007387 */ /* 0x0009e20000100800 */
[----:B-1----:R-:W-:Y:S01]  /*4e20*/  HMMA.16816.F32 R40, R236, R20, R40 ;  /* 0x00000014ec28723c */ /* 0x002fe20000001828 */
[----:B------:R-:W-:Y:S01]  /*4e30*/  BSSY B1, `(.L_x_4352) ;  /* 0x0000084000017945 */ /* 0x000fe20003800000 */
[----:B------:R-:W-:-:S06]  /*4e40*/  IADD3 R252, R247, 0x4000, RZ ;  /* 0x00004000f7fc7810 */ /* 0x000fcc0007ffe0ff */
[----:B------:R-:W-:Y:S01]  /*4e50*/  HMMA.16816.F32 R36, R236, R22, R32 ;  /* 0x00000016ec24723c */ /* 0x000fe20000001820 */
[C---:B------:R-:W-:Y:S02]  /*4e60*/  IADD3 R251, R247.reuse, 0x3800, RZ ;  /* 0x00003800f7fb7810 */ /* 0x040fe40007ffe0ff */
[----:B------:R-:W-:-:S05]  /*4e70*/  IADD3 R250, R247, 0x1800, RZ ;  /* 0x00001800f7fa7810 */ /* 0x000fca0007ffe0ff */
[----:B------:R-:W-:Y:S01]  /*4e80*/  HMMA.16816.F32 R32, R236, R16, R28 ;  /* 0x00000010ec20723c */ /* 0x000fe2000000181c */
[C---:B------:R-:W-:Y:S02]  /*4e90*/  IADD3 R249, R247.reuse, 0x2800, RZ ;  /* 0x00002800f7f97810 */ /* 0x040fe40007ffe0ff */
[----:B------:R-:W-:-:S05]  /*4ea0*/  IADD3 R248, R247, 0x2000, RZ ;  /* 0x00002000f7f87810 */ /* 0x000fca0007ffe0ff */
[C---:B------:R-:W-:Y:S08]  /*4eb0*/  HMMA.16816.F32 R20, R236.reuse, R18, R24 ;  /* 0x00000012ec14723c */ /* 0x040ff00000001818 */
[C---:B--2---:R-:W-:Y:S08]  /*4ec0*/  HMMA.16816.F32 R28, R236.reuse, R12, R8 ;  /* 0x0000000cec1c723c */ /* 0x044ff00000001808 */
[----:B------:R-:W-:Y:S01]  /*4ed0*/  HMMA.16816.F32 R24, R236, R14, R4 ;  /* 0x0000000eec18723c */ /* 0x000fe20000001804 */
[----:B------:R-:W-:Y:S06]  /*4ee0*/  BAR.SYNC.DEFER_BLOCKING 0x0 ;  /* 0x0000000000007b1d */ /* 0x000fec0000010000 */
[----:B------:R-:W-:Y:S01]  /*4ef0*/  @!UPT UIADD3 URZ, URZ, URZ, URZ ;  /* 0x0000003f3f3ff290 */ /* 0x000fe2000fffe03f */
[----:B------:R-:W-:Y:S11]  /*4f00*/  @!P0 BRA `(.L_x_4353) ;  /* 0x0000076000008947 */ /* 0x000ff60003800000 */
[----:B----4-:R-:W2:Y:S04]  /*4f10*/  LDL R3, [R1+0x70] ;  /* 0x0000700001037983 */ /* 0x010ea80000100800 */
        /* <DEDUP_REMOVED lines=43> */
.L_x_4456:
[----:B------:R-:W-:Y:S05]  /*51d0*/  BRA.DIV ~URZ, `(.L_x_4355) ;  /* 0x0000ecc27f007947 */ /* 0x000fea000b800000 */
[----:B------:R4:W1:Y:S02]  /*51e0*/  SHFL.IDX PT, R0, R6, RZ, 0x181f ;  /* 0x00181fff06007589 */ /* 0x00086400000e0000 */
.L_x_4457:
        /* <DEDUP_REMOVED lines=34> */
.L_x_4357:
[----:B------:R-:W-:Y:S05]  /*5410*/  BSYNC B0 ;  /* 0x0000000000007941 */ /* 0x000fea0003800000 */
.L_x_4356:
[----:B------:R-:W-:Y:S01]  /*5420*/  ISETP.GE.AND P0, PT, R7, 0x21, PT ;  /* 0x000000210700780c */ /* 0x000fe20003f06270 */
[----:B------:R-:W-:Y:S06]  /*5430*/  BRA.DIV ~URZ, `(.L_x_4358) ;  /* 0x0000eac27f007947 */ /* 0x000fec000b800000 */
[----:B---3--:R3:W2:Y:S04]  /*5440*/  SHFL.IDX PT, R4, R5, 0x1, 0x181f ;  /* 0x00381f0005047f89 */ /* 0x0086a800000e0000 */
[----:B-1----:R3:W1:Y:S02]  /*5450*/  SHFL.IDX PT, R0, R6, 0x1, 0x181f ;  /* 0x00381f0006007f89 */ /* 0x00266400000e0000 */
.L_x_4458:
        /* <DEDUP_REMOVED lines=33> */
.L_x_4353:
[----:B----4-:R-:W-:Y:S05]  /*5670*/  BSYNC B1 ;  /* 0x0000000000017941 */ /* 0x010fea0003800000 */
.L_x_4352:
[----:B-1----:R-:W4:Y:S01]  /*5680*/  LDL R2, [R1+0xa0] ;  /* 0x0000a00001027983 */ /* 0x002f220000100800 */
[----:B--2---:R-:W-:-:S03]  /*5690*/  IMAD.MOV.U32 R4, RZ, RZ, c[0x0][0x2c4] ;  /* 0x0000b100ff047624 */ /* 0x004fc600078e00ff */
[----:B------:R-:W4:Y:S04]  /*56a0*/  LDL R0, [R1+0xb8] ;  /* 0x0000b80001007983 */ /* 0x000f280000100800 */
[----:B---3--:R-:W2:Y:S04]  /*56b0*/  LDL R5, [R1+0xa4] ;  /* 0x0000a40001057983 */ /* 0x008ea80000100800 */
[----:B------:R-:W3:Y:S01]  /*56c0*/  LDL R3, [R1+0x98] ;  /* 0x0000980001037983 */ /* 0x000ee20000100800 */
[----:B------:R-:W-:-:S03]  /*56d0*/  ISETP.NE.AND P0, PT, R4, 0x1, PT ;  /* 0x000000010400780c */ /* 0x000fc60003f05270 */
[----:B------:R-:W0:Y:S01]  /*56e0*/  LDGDEPBAR ;  /* 0x00000000000079af */ /* 0x000e220000000000 */
[----:B----4-:R-:W-:Y:S02]  /*56f0*/  IADD3 R0, R0, R2, RZ ;  /* 0x0000000200007210 */ /* 0x010fe40007ffe0ff */
[----:B--2---:R-:W-:-:S07]  /*5700*/  IADD3 R6, -R5, R56, RZ ;  /* 0x0000003805067210 */ /* 0x004fce0007ffe1ff */
[----:B------:R-:W-:-:S04]  /*5710*/  @P0 IMAD.HI.U32 R2, R0, c[0x0][0x2c8], RZ ;  /* 0x0000b20000020a27 */ /* 0x000fc800078e00ff */
[----:B------:R-:W-:Y:S01]  /*5720*/  IMAD.MOV.U32 R4, RZ, RZ, R0 ;  /* 0x000000ffff047224 */ /* 0x000fe200078e0000 */
[----:B------:R-:W-:Y:S02]  /*5730*/  IADD3 R0, -R5, 0x1, R56 ;  /* 0x0000000105007810 */ /* 0x000fe40007ffe138 */
[----:B------:R-:W-:-:S03]  /*5740*/  @P0 SHF.R.U32.HI R4, RZ, c[0x0][0x2cc], R2 ;  /* 0x0000b300ff040a19 */ /* 0x000fc60000011602 */
[----:B---3--:R-:W-:Y:S01]  /*5750*/  IMAD.IADD R5, R0, 0x1, -R3 ;  /* 0x0000000100057824 */ /* 0x008fe200078e0a03 */
[----:B------:R-:W-:Y:S05]  /*5760*/  BRA.DIV ~URZ, `(.L_x_4359) ;  /* 0x0000e8527f007947 */ /* 0x000fea000b800000 */
[----:B------:R1:W2:Y:S02]  /*5770*/  SHFL.IDX PT, R0, R4, RZ, 0x1c1f ;  /* 0x001c1fff04007589 */ /* 0x0002a400000e0000 */
.L_x_4459:
        /* <DEDUP_REMOVED lines=83> */
.L_x_4460:
[----:B------:R-:W4:Y:S01]  /*5cb0*/  LDL R44, [R1+0x10] ;  /* 0x00001000012c7983 */ /* 0x000f220000100800 */
        /* <DEDUP_REMOVED lines=89> */
[----:B------:R-:W4:Y:S01]  /*6250*/  LDSM.16.MT88.4 R48, [R246+0x2000] ;  /* 0x00200000f630783b */ /* 0x000f220000004200 */
[----:B------:R-:W-:-:S03]  /*6260*/  MOV R148, R79 ;  /* 0x0000004f00947202 */ /* 0x000fc60000000f00 */
[----:B------:R-:W-:Y:S01]  /*6270*/  HMMA.16816.F32 R40, R8, R56, RZ ;  /* 0x000000380828723c */ /* 0x000fe200000018ff */
[----:B------:R-:W-:Y:S01]  /*6280*/  IMAD.MOV.U32 R81, RZ, RZ, R26 ;  /* 0x000000ffff517224 */ /* 0x000fe200078e001a */
[----:B------:R-:W-:Y:S01]  /*6290*/  MOV R80, R27 ;  /* 0x0000001b00507202 */ /* 0x000fe20000000f00 */
[----:B------:R-:W-:Y:S01]  /*62a0*/  IMAD.MOV.U32 R78, RZ, RZ, R24 ;  /* 0x000000ffff4e7224 */ /* 0x000fe200078e0018 */
[----:B------:R-:W-:-:S04]  /*62b0*/  MOV R79, R25 ;  /* 0x00000019004f7202 */ /* 0x000fc80000000f00 */
[----:B------:R-:W-:Y:S01]  /*62c0*/  HMMA.16816.F32 R16, R4, R32, R16 ;  /* 0x000000200410723c */ /* 0x000fe20000001810 */
[----:B------:R-:W-:Y:S01]  /*62d0*/  MOV R77, R22 ;  /* 0x00000016004d7202 */ /* 0x000fe20000000f00 */
[----:B------:R-:W-:Y:S01]  /*62e0*/  IMAD.MOV.U32 R92, RZ, RZ, R21 ;  /* 0x000000ffff5c7224 */ /* 0x000fe200078e0015 */
[----:B------:R-:W-:Y:S02]  /*62f0*/  MOV R76, R23 ;  /* 0x00000017004c7202 */ /* 0x000fe40000000f00 */
[----:B------:R-:W-:-:S03]  /*6300*/  MOV R87, R20 ;  /* 0x0000001400577202 */ /* 0x000fc60000000f00 */
[----:B------:R-:W-:Y:S01]  /*6310*/  HMMA.16816.F32 R12, R4, R34, R12 ;  /* 0x00000022040c723c */ /* 0x000fe2000000180c */
[----:B------:R-:W-:Y:S07]  /*6320*/  LDSM.16.MT88.4 R32, [R245+0x3800] ;  /* 0x00380000f520783b */ /* 0x000fee0000004200 */
[C---:B------:R-:W-:Y:S08]  /*6330*/  HMMA.16816.F32 R28, R8.reuse, R58, RZ ;  /* 0x0000003a081c723c */ /* 0x040ff000000018ff */
[----:B--2---:R-:W-:Y:S01]  /*6340*/  HMMA.16816.F32 R24, R8, R44, RZ ;  /* 0x0000002c0818723c */ /* 0x004fe200000018ff */
[----:B------:R-:W-:Y:S01]  /*6350*/  MOV R135, R16 ;  /* 0x0000001000877202 */ /* 0x000fe20000000f00 */
[----:B------:R-:W-:Y:S01]  /*6360*/  IMAD.MOV.U32 R132, RZ, RZ, R17 ;  /* 0x000000ffff847224 */ /* 0x000fe200078e0011 */
[----:B------:R-:W-:-:S02]  /*6370*/  MOV R131, R18 ;  /* 0x0000001200837202 */ /* 0x000fc40000000f00 */
[----:B------:R-:W-:-:S03]  /*6380*/  MOV R130, R19 ;  /* 0x0000001300827202 */ /* 0x000fc60000000f00 */
[----:B------:R-:W-:Y:S01]  /*6390*/  HMMA.16816.F32 R20, R8, R46, RZ ;  /* 0x0000002e0814723c */ /* 0x000fe200000018ff */
[----:B------:R-:W2:Y:S01]  /*63a0*/  LDSM.16.MT88.4 R44, [R245+0x3000] ;  /* 0x00300000f52c783b */ /* 0x000ea20000004200 */
[----:B------:R-:W-:Y:S01]  /*63b0*/  IMAD.MOV.U32 R86, RZ, RZ, R13 ;  /* 0x000000ffff567224 */ /* 0x000fe200078e000d */
[----:B------:R-:W-:Y:S01]  /*63c0*/  MOV R85, R14 ;  /* 0x0000000e00557202 */ /* 0x000fe20000000f00 */
[----:B------:R-:W-:Y:S01]  /*63d0*/  IMAD.MOV.U32 R3, RZ, RZ, R12 ;  /* 0x000000ffff037224 */ /* 0x000fe200078e000c */
[----:B------:R-:W-:-:S03]  /*63e0*/  MOV R84, R15 ;  /* 0x0000000f00547202 */ /* 0x000fc60000000f00 */
[----:B------:R-:W-:Y:S01]  /*63f0*/  HMMA.16816.F32 R56, R4, R64, R40 ;  /* 0x000000400438723c */ /* 0x000fe20000001828 */
[----:B------:R-:W5:Y:S07]  /*6400*/  LDSM.16.MT88.4 R40, [R243+0x3800] ;  /* 0x00380000f328783b */ /* 0x000f6e0000004200 */
[C---:B------:R-:W-:Y:S08]  /*6410*/  HMMA.16816.F32 R16, R8.reuse, R52, RZ ;  /* 0x000000340810723c */ /* 0x040ff000000018ff */
[----:B------:R-:W-:Y:S01]  /*6420*/  HMMA.16816.F32 R12, R8, R54, RZ ;  /* 0x00000036080c723c */ /* 0x000fe200000018ff */
[----:B------:R-:W2:Y:S07]  /*6430*/  LDSM.16.MT88.4 R52, [R244+0x3000] ;  /* 0x00300000f434783b */ /* 0x000eae0000004200 */
[C---:B------:R-:W-:Y:S08]  /*6440*/  HMMA.16816.F32 R180, R4.reuse, R66, R28 ;  /* 0x0000004204b4723c */ /* 0x040ff0000000181c */
[----:B---3--:R-:W-:Y:S08]  /*6450*/  HMMA.16816.F32 R64, R4, R60, R24 ;  /* 0x0000003c0440723c */ /* 0x008ff00000001818 */
[C---:B-1----:R-:W-:Y:S08]  /*6460*/  HMMA.16816.F32 R28, R8.reuse, R36, RZ ;  /* 0x00000024081c723c */ /* 0x042ff000000018ff */
[----:B------:R-:W-:Y:S01]  /*6470*/  HMMA.16816.F32 R24, R8, R38, RZ ;  /* 0x000000260818723c */ /* 0x000fe200000018ff */
[----:B------:R-:W1:Y:S07]  /*6480*/  LDSM.16.MT88.4 R36, [R246+0x3000] ;  /* 0x00300000f624783b */ /* 0x000e6e0000004200 */
[C---:B------:R-:W-:Y:S08]  /*6490*/  HMMA.16816.F32 R176, R4.reuse, R62, R20 ;  /* 0x0000003e04b0723c */ /* 0x040ff00000001814 */
[C---:B----4-:R-:W-:Y:S08]  /*64a0*/  HMMA.16816.F32 R60, R4.reuse, R48, R16 ;  /* 0x00000030043c723c */ /* 0x050ff00000001810 */
[----:B------:R-:W-:Y:S01]  /*64b0*/  HMMA.16816.F32 R172, R4, R50, R12 ;  /* 0x0000003204ac723c */ /* 0x000fe2000000180c */
[----:B------:R-:W3:Y:S07]  /*64c0*/  LDSM.16.MT88.4 R48, [R244+0x3800] ;  /* 0x00380000f430783b */ /* 0x000eee0000004200 */
[----:B--2---:R-:W-:Y:S07]  /*64d0*/  HMMA.16816.F32 R16, R8, R46, RZ ;  /* 0x0000002e0810723c */ /* 0x004fee00000018ff */
[----:B------:R-:W-:Y:S01]  /*64e0*/  MOV R46, R85 ;  /* 0x00000055002e7202 */ /* 0x000fe20000000f00 */
[----:B-----5:R-:W-:Y:S01]  /*64f0*/  HMMA.16816.F32 R88, R4, R42, R24 ;  /* 0x0000002a0458723c */ /* 0x020fe20000001818 */
[----:B------:R-:W2:Y:S01]  /*6500*/  LDSM.16.MT88.4 R24, [R246+0x3800] ;  /* 0x00380000f618783b */ /* 0x000ea20000004200 */
[----:B------:R-:W-:-:S05]  /*6510*/  MOV R47, R84 ;  /* 0x00000054002f7202 */ /* 0x000fca0000000f00 */
[----:B------:R-:W-:Y:S01]  /*6520*/  MOV R42, R77 ;  /* 0x0000004d002a7202 */ /* 0x000fe20000000f00 */
[----:B------:R-:W-:Y:S01]  /*6530*/  HMMA.16816.F32 R20, R8, R44, RZ ;  /* 0x0000002c0814723c */ /* 0x000fe200000018ff */
[----:B------:R-:W-:-:S06]  /*6540*/  MOV R43, R76 ;  /* 0x0000004c002b7202 */ /* 0x000fcc0000000f00 */
[----:B------:R-:W-:Y:S01]  /*6550*/  MOV R45, R86 ;  /* 0x00000056002d7202 */ /* 0x000fe20000000f00 */
[----:B------:R-:W-:Y:S01]  /*6560*/  HMMA.16816.F32 R12, R8, R52, RZ ;  /* 0x00000034080c723c */ /* 0x000fe200000018ff */
        /* <DEDUP_REMOVED lines=8> */
[----:B------:R-:W-:Y:S01]  /*65f0*/  HMMA.16816.F32 R80, R4, R40, R28 ;  /* 0x000000280450723c */ /* 0x000fe2000000181c */
[----:B------:R-:W4:Y:S01]  /*6600*/  LDSM.16.MT88.4 R28, [R243+0x4800] ;  /* 0x00480000f31c783b */ /* 0x000f220000004200 */
[----:B------:R-:W-:-:S05]  /*6610*/  MOV R35, R156 ;  /* 0x0000009c00237202 */ /* 0x000fca0000000f00 */
[----:B------:R-:W-:Y:S01]  /*6620*/  MOV R41, R79 ;  /* 0x0000004f00297202 */ /* 0x000fe20000000f00 */
[----:B-1----:R-:W-:Y:S01]  /*6630*/  HMMA.16816.F32 R16, R8, R36, RZ ;  /* 0x000000240810723c */ /* 0x002fe200000018ff */
[----:B------:R-:W-:-:S07]  /*6640*/  IMAD.MOV.U32 R40, RZ, RZ, R78 ;  /* 0x000000ffff287224 */ /* 0x000fce00078e004e */
[C---:B------:R-:W-:Y:S07]  /*6650*/  HMMA.16816.F32 R76, R4.reuse, R32, R20 ;  /* 0x00000020044c723c */ /* 0x040fee0000001814 */
[----:B------:R-:W-:Y:S01]  /*6660*/  IMAD.MOV.U32 R32, RZ, RZ, R87 ;  /* 0x000000ffff207224 */ /* 0x000fe200078e0057 */
[----:B------:R-:W-:Y:S01]  /*6670*/  MOV R33, R92 ;  /* 0x0000005c00217202 */ /* 0x000fe20000000f00 */
[----:B---3--:R-:W-:Y:S03]  /*6680*/  HMMA.16816.F32 R84, R4, R48, R12 ;  /* 0x000000300454723c */ /* 0x008fe6000000180c */
[----:B------:R-:W-:-:S02]  /*6690*/  MOV R36, R32 ;  /* 0x0000002000247202 */ /* 0x000fc40000000f00 */
[----:B------:R-:W-:Y:S01]  /*66a0*/  MOV R37, R33 ;  /* 0x0000002100257202 */ /* 0x000fe20000000f00 */
[----:B------:R-:W-:Y:S01]  /*66b0*/  IMAD.MOV.U32 R33, RZ, RZ, R158 ;  /* 0x000000ffff217224 */ /* 0x000fe200078e009e */
[----:B------:R-:W-:Y:S01]  /*66c0*/  MOV R48, R151 ;  /* 0x0000009700307202 */ /* 0x000fe20000000f00 */
[----:B------:R-:W-:Y:S01]  /*66d0*/  HMMA.16816.F32 R12, R8, R38, RZ ;  /* 0x00000026080c723c */ /* 0x000fe200000018ff */
[----:B------:R-:W-:Y:S01]  /*66e0*/  IMAD.MOV.U32 R49, RZ, RZ, R150 ;  /* 0x000000ffff317224 */ /* 0x000fe200078e0096 */
[----:B------:R-:W-:Y:S02]  /*66f0*/  MOV R32, R159 ;  /* 0x0000009f00207202 */ /* 0x000fe40000000f00 */
[----:B------:R-:W-:Y:S03]  /*6700*/  LDSM.16.MT88.4 R156, [R243+0x1000] ;  /* 0x00100000f39c783b */ /* 0x000fe60000004200 */
[----:B------:R-:W-:Y:S01]  /*6710*/  MOV R38, R42 ;  /* 0x0000002a00267202 */ /* 0x000fe20000000f00 */
[----:B--2---:R-:W-:Y:S01]  /*6720*/  HMMA.16816.F32 R92, R4, R24, R16 ;  /* 0x00000018045c723c */ /* 0x004fe20000001810 */
[----:B------:R-:W1:Y:S01]  /*6730*/  LDSM.16.MT88.4 R16, [R243+0x5000] ;  /* 0x00500000f310783b */ /* 0x000e620000004200 */
[----:B------:R-:W-:Y:S01]  /*6740*/  IMAD.MOV.U32 R39, RZ, RZ, R43 ;  /* 0x000000ffff277224 */ /* 0x000fe200078e002b */
[----:B------:R-:W-:-:S02]  /*6750*/  MOV R42, R52 ;  /* 0x00000034002a7202 */ /* 0x000fc40000000f00 */
[----:B------:R-:W-:Y:S01]  /*6760*/  MOV R43, R53 ;  /* 0x00000035002b7202 */ /* 0x000fe20000000f00 */
[----:B------:R-:W-:Y:S01]  /*6770*/  IMAD.MOV.U32 R53, RZ, RZ, R132 ;  /* 0x000000ffff357224 */ /* 0x000fe200078e0084 */
[----:B------:R-:W-:Y:S01]  /*6780*/  MOV R52, R135 ;  /* 0x0000008700347202 */ /* 0x000fe20000000f00 */
[----:B------:R-:W-:Y:S01]  /*6790*/  HMMA.16816.F32 R20, R8, R54, RZ ;  /* 0x000000360814723c */ /* 0x000fe200000018ff */
[----:B------:R-:W-:-:S06]  /*67a0*/  FADD.FTZ R25, R117, R3 ;  /* 0x0000000375197221 */ /* 0x000fcc0000010000 */
[----:B------:R-:W-:Y:S01]  /*67b0*/  MOV R55, R130 ;  /* 0x0000008200377202 */ /* 0x000fe20000000f00 */
[----:B------:R-:W-:Y:S01]  /*67c0*/  HMMA.16816.F32 R112, R4, R26, R12 ;  /* 0x0000001a0470723c */ /* 0x000fe2000000180c */
[----:B------:R-:W-:-:S06]  /*67d0*/  MOV R54, R131 ;  /* 0x0000008300367202 */ /* 0x000fcc0000000f00 */
[--C-:B------:R-:W-:Y:S01]  /*67e0*/  FFMA.FTZ R27, R74, c[0x0][0x2d0], -R2.reuse ;  /* 0x0000b4004a1b7a23 */ /* 0x100fe20000010802 */
[----:B----4-:R-:W-:Y:S01]  /*67f0*/  HMMA.16816.F32 R12, R8, R28, RZ ;  /* 0x0000001c080c723c */ /* 0x010fe200000018ff */
[----:B------:R-:W-:-:S06]  /*6800*/  FFMA.FTZ R26, R73, c[0x0][0x2d0], -R2 ;  /* 0x0000b400491a7a23 */ /* 0x000fcc0000010802 */
[----:B------:R-:W-:Y:S01]  /*6810*/  FFMA.FTZ R28, R75, c[0x0][0x2d0], -R2 ;  /* 0x0000b4004b1c7a23 */ /* 0x000fe20000010802 */
[----:B------:R-:W-:Y:S01]  /*6820*/  HMMA.16816.F32 R104, R4, R50, R20 ;  /* 0x000000320468723c */ /* 0x000fe20000001814 */
[----:B------:R-:W2:Y:S01]  /*6830*/  LDSM.16.MT88.4 R20, [R245+0x4800] ;  /* 0x00480000f514783b */ /* 0x000ea20000004200 */
[----:B------:R-:W-:-:S05]  /*6840*/  FFMA.FTZ R29, R70, c[0x0][0x2d0], -R0 ;  /* 0x0000b400461d7a23 */ /* 0x000fca0000010800 */
[----:B------:R-:W-:Y:S02]  /*6850*/  MOV R50, R149 ;  /* 0x0000009500327202 */ /* 0x000fe40000000f00 */
[----:B------:R-:W-:Y:S02]  /*6860*/  MOV R51, R148 ;  /* 0x0000009400337202 */ /* 0x000fe40000000f00 */
[----:B------:R-:W-:Y:S05]  /*6870*/  LDSM.16.MT88.4 R148, [R245+0x1000] ;  /* 0x00100000f594783b */ /* 0x000fea0000004200 */
        /* <DEDUP_REMOVED lines=72> */
[C---:B----4-:R-:W-:Y:S01]  /*6d00*/  HMMA.16816.F32 R16, R4.reuse, R8, R16 ;  /* 0x000000080410723c */ /* 0x050fe20000001810 */
[----:B------:R-:W2:Y:S07]  /*6d10*/  LDL R9, [R1+0x9c] ;  /* 0x00009c0001097983 */ /* 0x000eae0000100800 */
[----:B------:R-:W-:Y:S01]  /*6d20*/  HMMA.16816.F32 R12, R4, R10, R12 ;  /* 0x0000000a040c723c */ /* 0x000fe2000000180c */
[----:B------:R-:W2:Y:S04]  /*6d30*/  LDL R10, [R1+0x98] ;  /* 0x00009800010a7983 */ /* 0x000ea80000100800 */
[----:B------:R-:W4:Y:S03]  /*6d40*/  LDL.LU R8, [R1+0x34] ;  /* 0x0000340001087983 */ /* 0x000f260000300800 */
[C---:B------:R-:W-:Y:S01]  /*6d50*/  HMMA.16816.F32 R72, R128.reuse, R74, R88 ;  /* 0x0000004a8048723c */ /* 0x040fe20000001858 */
[----:B------:R-:W4:Y:S04]  /*6d60*/  LDL R3, [R1+0x64] ;  /* 0x0000640001037983 */ /* 0x000f280000100800 */
[----:B------:R-:W1:Y:S03]  /*6d70*/  LDSM.16.MT88.4 R88, [R244+0x4000] ;  /* 0x00400000f458783b */ /* 0x000e660000004200 */
[----:B------:R-:W-:Y:S01]  /*6d80*/  HMMA.16816.F32 R140, R128, R142, R48 ;  /* 0x0000008e808c723c */ /* 0x000fe20000001830 */
[----:B------:R-:W1:Y:S01]  /*6d90*/  LDSM.16.MT88.4 R48, [R245+0x2800] ;  /* 0x00280000f530783b */ /* 0x000e620000004200 */
[----:B------:R-:W-:-:S03]  /*6da0*/  MOV R2, c[0x0][0x2c4] ;  /* 0x0000b10000027a02 */ /* 0x000fc60000000f00 */
[----:B------:R-:W-:Y:S03]  /*6db0*/  LDSM.16.MT88.4 R4, [R246+0x5800] ;  /* 0x00580000f604783b */ /* 0x000fe60000004200 */
        /* <DEDUP_REMOVED lines=10> */
[----:B------:R-:W3:Y:S01]  /*6e60*/  LDSM.16.MT88.4 R56, [R244+0x2800] ;  /* 0x00280000f438783b */ /* 0x000ee20000004200 */
[----:B------:R-:W-:-:S06]  /*6e70*/  ISETP.NE.AND P1, PT, R2, 0x1, PT ;  /* 0x000000010200780c */ /* 0x000fcc0003f25270 */
[C---:B-1----:R-:W-:Y:S08]  /*6e80*/  HMMA.16816.F32 R100, R128.reuse, R104, R100 ;  /* 0x000000688064723c */ /* 0x042ff00000001864 */
[C---:B---3--:R-:W-:Y:S08]  /*6e90*/  HMMA.16816.F32 R92, R128.reuse, R96, R92 ;  /* 0x00000060805c723c */ /* 0x048ff0000000185c */
[C---:B------:R-:W-:Y:S01]  /*6ea0*/  HMMA.16816.F32 R104, R128.reuse, R106, R120 ;  /* 0x0000006a8068723c */ /* 0x040fe20000001878 */
[----:B------:R-:W1:Y:S07]  /*6eb0*/  LDSM.16.MT88.4 R120, [R244+0x5800] ;  /* 0x00580000f478783b */ /* 0x000e6e0000004200 */
[C---:B------:R-:W-:Y:S01]  /*6ec0*/  HMMA.16816.F32 R52, R128.reuse, R56, R64 ;  /* 0x000000388034723c */ /* 0x040fe20000001840 */
[----:B------:R-:W3:Y:S07]  /*6ed0*/  LDSM.16.MT88.4 R64, [R246+0x2800] ;  /* 0x00280000f640783b */ /* 0x000eee0000004200 */
[C---:B------:R-:W-:Y:S01]  /*6ee0*/  HMMA.16816.F32 R96, R128.reuse, R98, R112 ;  /* 0x000000628060723c */ /* 0x040fe20000001870 */
[----:B------:R-:W3:Y:S07]  /*6ef0*/  LDSM.16.MT88.4 R112, [R245+0x5800] ;  /* 0x00580000f570783b */ /* 0x000eee0000004200 */
[C---:B------:R-:W-:Y:S08]  /*6f00*/  HMMA.16816.F32 R48, R128.reuse, R50, R180 ;  /* 0x000000328030723c */ /* 0x040ff000000018b4 */
[C---:B------:R-:W-:Y:S08]  /*6f10*/  HMMA.16816.F32 R56, R128.reuse, R58, R176 ;  /* 0x0000003a8038723c */ /* 0x040ff000000018b0 */
[C---:B-1----:R-:W-:Y:S08]  /*6f20*/  HMMA.16816.F32 R116, R128.reuse, R120, R116 ;  /* 0x000000788074723c */ /* 0x042ff00000001874 */
        /* <DEDUP_REMOVED lines=8> */
[----:B------:R-:W-:-:S04]  /*6fb0*/  @P1 SHF.R.U32.HI R0, RZ, c[0x0][0x2cc], R2 ;  /* 0x0000b300ff001a19 */ /* 0x000fc80000011602 */
[----:B--2---:R-:W-:-:S05]  /*6fc0*/  IADD3 R0, R0, R9, -R10 ;  /* 0x0000000900007210 */ /* 0x004fca0007ffe80a */
[----:B------:R-:W-:-:S05]  /*6fd0*/  IMAD.HI R0, R0, 0x2aaaaaab, RZ ;  /* 0x2aaaaaab00007827 */ /* 0x000fca00078e02ff */
[----:B------:R-:W-:-:S04]  /*6fe0*/  SHF.R.U32.HI R2, RZ, 0x1f, R0 ;  /* 0x0000001fff027819 */ /* 0x000fc80000011600 */
[----:B------:R-:W-:-:S04]  /*6ff0*/  LEA.HI.SX32 R0, R0, R2, 0x1d ;  /* 0x0000000200007211 */ /* 0x000fc800078feaff */
[----:B----4-:R-:W-:Y:S02]  /*7000*/  IMNMX R0, R3, R0, !PT ;  /* 0x0000000003007217 */ /* 0x010fe40007800200 */
[----:B------:R-:W-:-:S03]  /*7010*/  IADD3 R180, R8, -0x2, RZ ;  /* 0xfffffffe08b47810 */ /* 0x000fc60007ffe0ff */
[----:B------:R1:W-:Y:S01]  /*7020*/  STL [R1+0x6c], R0 ;  /* 0x00006c0001007387 */ /* 0x0003e20000100800 */
[----:B------:R-:W-:Y:S11]  /*7030*/  ISETP.GE.AND P0, PT, R180, R0, PT ;  /* 0x00000000b400720c */ /* 0x000ff60003f06270 */
[----:B------:R-:W-:Y:S02]  /*7040*/  @!UPT UIADD3 URZ, URZ, URZ, URZ ;  /* 0x0000003f3f3ff290 */ /* 0x000fe4000fffe03f */
[----:B------:R-:W-:Y:S05]  /*7050*/  @!P0 BRA `(.L_x_4361) ;  /* 0x0000367000008947 */ /* 0x000fea0003800000 */
[----:B------:R2:W-:Y:S01]  /*7060*/  STL [R1+0x34], R180 ;  /* 0x000034b401007387 */ /* 0x0005e20000100800 */
[----:B------:R-:W-:Y:S02]  /*7070*/  MOV R136, R133 ;  /* 0x0000008500887202 */ /* 0x000fe40000000f00 */
[----:B------:R-:W-:Y:S02]  /*7080*/  MOV R135, R134 ;  /* 0x0000008600877202 */ /* 0x000fe40000000f00 */
.L_x_4374:
[----:B------:R-:W3:Y:S01]  /*7090*/  LDL R4, [R1+0x14] ;  /* 0x0000140001047983 */ /* 0x000ee20000100800 */
[----:B------:R-:W-:Y:S04]  /*70a0*/  DEPBAR.LE SB0, 0x0 ;  /* 0x000080000000791a */ /* 0x000fe80000000000 */
[----:B------:R-:W4:Y:S01]  /*70b0*/  LDL R2, [R1+0x34] ;  /* 0x0000340001027983 */ /* 0x000f220000100800 */
[----:B------:R-:W-:Y:S01]  /*70c0*/  WARPSYNC 0xffffffff ;  /* 0xffffffff00007948 */ /* 0x000fe20003800000 */
[----:B------:R-:W-:Y:S02]  /*70d0*/  BSSY B0, `(.L_x_4362) ;  /* 0x0000061000007945 */ /* 0x000fe40003800000 */
[----:B------:R-:W5:Y:S04]  /*70e0*/  LDL R3, [R1+0x18] ;  /* 0x0000180001037983 */ /* 0x000f680000100800 */
[----:B-1----:R-:W4:Y:S04]  /*70f0*/  LDL R0, [R1+0x64] ;  /* 0x0000640001007983 */ /* 0x002f280000100800 */
[----:B------:R-:W-:Y:S06]  /*7100*/  BAR.SYNC.DEFER_BLOCKING 0x0 ;  /* 0x0000000000007b1d */ /* 0x000fec0000010000 */
[----:B------:R1:W2:Y:S04]  /*7110*/  LDSM.16.M88.4 R8, [R240] ;  /* 0x00000000f008783b */ /* 0x0002a80000000200 */
[----:B------:R1:W1:Y:S04]  /*7120*/  LDSM.16.M88.4 R16, [R240+0x800] ;  /* 0x00080000f010783b */ /* 0x0002680000000200 */
[----:B------:R1:W1:Y:S04]  /*7130*/  LDSM.16.M88.4 R24, [R240+0x1000] ;  /* 0x00100000f018783b */ /* 0x0002680000000200 */
[----:B------:R1:W1:Y:S04]  /*7140*/  LDSM.16.M88.4 R172, [R247] ;  /* 0x00000000f7ac783b */ /* 0x0002680000000200 */
[----:B---3--:R3:W1:Y:S04]  /*7150*/  LDSM.16.M88.4 R176, [R4] ;  /* 0x0000000004b0783b */ /* 0x0086680000000200 */
[----:B--2--5:R3:W2:Y:S01]  /*7160*/  LDSM.16.M88.4 R180, [R3] ;  /* 0x0000000003b4783b */ /* 0x0246a20000000200 */
[----:B----4-:R-:W-:Y:S11]  /*7170*/  ISETP.GT.AND P0, PT, R0, R2, PT ;  /* 0x000000020000720c */ /* 0x010ff60003f04270 */
[----:B------:R-:W-:Y:S02]  /*7180*/  @!UPT UIADD3 URZ, URZ, URZ, URZ ;  /* 0x0000003f3f3ff290 */ /* 0x000fe4000fffe03f */
[----:B------:R-:W-:-:S05]  /*7190*/  @P0 BRA `(.L_x_4363) ;  /* 0x0000054000000947 */ /* 0x000fca0003800000 */
[----:B---3--:R-:W3:Y:S04]  /*71a0*/  LDL R4, [R1+0x30] ;  /* 0x0000300001047983 */ /* 0x008ee80000100800 */
[----:B------:R-:W4:Y:S04]  /*71b0*/  LDL R12, [R1+0x2c] ;  /* 0x00002c00010c7983 */ /* 0x000f280000100800 */
[----:B------:R-:W5:Y:S04]  /*71c0*/  LDL.64 R6, [R1+0x88] ;  /* 0x0000880001067983 */ /* 0x000f680000100a00 */
[----:B--2---:R-:W2:Y:S01]  /*71d0*/  LDL R5, [R1+0x94] ;  /* 0x0000940001057983 */ /* 0x004ea20000100800 */
[----:B---3--:R-:W-:Y:S01]  /*71e0*/  IMAD.WIDE.U32 R2, R4, c[0x0][0x208], RZ ;  /* 0x0000820004027a25 */ /* 0x008fe200078e00ff */
[----:B------:R-:W-:Y:S05]  /*71f0*/  SHF.R.S32.HI R0, RZ, 0x1f, R4 ;  /* 0x0000001fff007819 */ /* 0x000fea0000011404 */
[----:B------:R-:W-:Y:S04]  /*7200*/  IMAD R0, R0, c[0x0][0x208], RZ ;  /* 0x0000820000007a24 */ /* 0x000fe800078e02ff */
[----:B------:R-:W-:Y:S05]  /*7210*/  IMAD R0, R4, c[0x0][0x20c], R0 ;  /* 0x0000830004007a24 */ /* 0x000fea00078e0200 */
[----:B------:R-:W-:Y:S02]  /*7220*/  IADD3 R3, R3, R0, RZ ;  /* 0x0000000003037210 */ /* 0x000fe40007ffe0ff */
[----:B----4-:R-:W-:Y:S03]  /*7230*/  SHF.R.S32.HI R0, RZ, 0x1f, R12 ;  /* 0x0000001fff007819 */ /* 0x010fe6000001140c */
[----:B------:R-:W-:Y:S04]  /*7240*/  IMAD.WIDE.U32 R2, R12, c[0x0][0x218], R2 ;  /* 0x000086000c027a25 */ /* 0x000fe800078e0002 */
[----:B------:R-:W-:Y:S01]  /*7250*/  IMAD R4, R0, c[0x0][0x218], RZ ;  /* 0x0000860000047a24 */ /* 0x000fe200078e02ff */
[----:B-----5:R-:W-:Y:S03]  /*7260*/  IADD3 R0, P0, R6, R2, RZ ;  /* 0x0000000206007210 */ /* 0x020fe60007f1e0ff */
[----:B------:R-:W-:Y:S05]  /*7270*/  IMAD R4, R12, c[0x0][0x21c], R4 ;  /* 0x000087000c047a24 */ /* 0x000fea00078e0204 */
[----:B--2---:R-:W-:Y:S02]  /*7280*/  IADD3.X R2, R5, R3, R4, P0, !PT ;  /* 0x0000000305027210 */ /* 0x004fe400007fe404 */
[C---:B------:R-:W-:Y:S04]  /*7290*/  LEA R12, P0, R0.reuse, c[0x0][0x1f8], 0x1 ;  /* 0x00007e00000c7a11 */ /* 0x040fe800078008ff */
[----:B------:R-:W-:Y:S01]  /*72a0*/  LEA.HI.X R5, R0, c[0x0][0x1fc], R2, 0x1, P0 ;  /* 0x00007f0000057a11 */ /* 0x000fe200000f0c02 */
[----:B------:R-:W-:-:S06]  /*72b0*/  BRA.DIV ~URZ, `(.L_x_4364) ;  /* 0x0000d2027f007947 */ /* 0x000fcc000b800000 */
[----:B------:R2:W3:Y:S02]  /*72c0*/  SHFL.IDX PT, R4, R5, RZ, 0x181f ;  /* 0x00181fff05047589 */ /* 0x0004e400000e0000 */
.L_x_4461:
[----:B------:R-:W-:-:S05]  /*72d0*/  BRA.DIV ~URZ, `(.L_x_4365) ;  /* 0x0000d2527f007947 */ /* 0x000fca000b800000 */
[----:B------:R4:W2:Y:S02]  /*72e0*/  SHFL.IDX PT, R0, R12, RZ, 0x181f ;  /* 0x00181fff0c007589 */ /* 0x0008a400000e0000 */
.L_x_4462:
        /* <DEDUP_REMOVED lines=39> */
.L_x_4463:
        /* <DEDUP_REMOVED lines=24> */
.L_x_4363:
[----:B--2---:R-:W-:Y:S05]  /*76e0*/  BSYNC B0 ;  /* 0x0000000000007941 */ /* 0x004fea0003800000 */
.L_x_4362:
[----:B------:R-:W0:Y:S01]  /*76f0*/  LDGDEPBAR ;  /* 0x00000000000079af */ /* 0x000e220000000000 */
[----:B------:R-:W-:Y:S01]  /*7700*/  WARPSYNC 0xffffffff ;  /* 0xffffffff00007948 */ /* 0x000fe20003800000 */
[C---:B---3--:R-:W-:Y:S01]  /*7710*/  HMMA.16816.F32 R4, R164.reuse, R8, RZ ;  /* 0x00000008a404723c */ /* 0x048fe200000018ff */
        /* <DEDUP_REMOVED lines=156> */
[----:B------:R-:W5:Y:S04]  /*80e0*/  LDL R134, [R1+0x74] ;  /* 0x0000740001867983 */ /* 0x000f680000100800 */
[----:B------:R-:W1:Y:S01]  /*80f0*/  S2R R137, SR_TID.X ;  /* 0x0000000000897919 */ /* 0x000e620000002100 */
[----:B--2---:R-:W-:Y:S05]  /*8100*/  IMAD R2, R2, 0x30, R3 ;  /* 0x0000003002027824 */ /* 0x004fea00078e0203 */
[----:B---3--:R-:W-:Y:S05]  /*8110*/  IADD3 R2, R2, -0x30, R0 ;  /* 0xffffffd002027810 */ /* 0x008fea0007ffe000 */
        /* <DEDUP_REMOVED lines=33> */
.L_x_4464:
[----:B------:R-:W-:-:S05]  /*8330*/  BRA.DIV ~URZ, `(.L_x_4370) ;  /* 0x0000c3827f007947 */ /* 0x000fca000b800000 */
[----:B------:R3:W4:Y:S02]  /*8340*/  SHFL.IDX PT, R0, R137, RZ, 0x181f ;  /* 0x00181fff89007589 */ /* 0x00072400000e0000 */
.L_x_4465:
        /* <DEDUP_REMOVED lines=36> */
.L_x_4466:
        /* <DEDUP_REMOVED lines=32> */
.L_x_4368:
[----:B------:R-:W-:Y:S05]  /*8790*/  BSYNC B0 ;  /* 0x0000000000007941 */ /* 0x000fea0003800000 */
.L_x_4367:
[----:B------:R-:W2:Y:S01]  /*87a0*/  LDL R132, [R1+0xa0] ;  /* 0x0000a00001847983 */ /* 0x000ea20000100800 */
[----:B------:R-:W-:Y:S03]  /*87b0*/  IMAD.MOV.U32 R137, RZ, RZ, c[0x0][0x2c4] ;  /* 0x0000b100ff897624 */ /* 0x000fe600078e00ff */
[----:B------:R-:W2:Y:S02]  /*87c0*/  LDL R0, [R1+0xb8] ;  /* 0x0000b80001007983 */ /* 0x000ea40000100800 */
[----:B------:R-:W-:Y:S02]  /*87d0*/  ISETP.NE.AND P0, PT, R137, 0x1, PT ;  /* 0x000000018900780c */ /* 0x000fe40003f05270 */
[----:B------:R-:W3:Y:S04]  /*87e0*/  LDL R134, [R1+0x34] ;  /* 0x0000340001867983 */ /* 0x000ee80000100800 */
[----:B-1----:R-:W4:Y:S04]  /*87f0*/  LDL R133, [R1+0xa4] ;  /* 0x0000a40001857983 */ /* 0x002f280000100800 */
[----:B------:R-:W5:Y:S04]  /*8800*/  LDL R3, [R1+0x9c] ;  /* 0x00009c0001037983 */ /* 0x000f680000100800 */
[----:B------:R-:W5:Y:S04]  /*8810*/  LDL R2, [R1+0x98] ;  /* 0x0000980001027983 */ /* 0x000f680000100800 */
[----:B------:R-:W0:Y:S01]  /*8820*/  LDGDEPBAR ;  /* 0x00000000000079af */ /* 0x000e220000000000 */
[----:B--2---:R-:W-:Y:S04]  /*8830*/  IMAD.IADD R132, R0, 0x1, R132 ;  /* 0x0000000100847824 */ /* 0x004fe800078e0284 */
[----:B------:R-:W-:Y:S05]  /*8840*/  @P0 IMAD.HI.U32 R0, R132, c[0x0][0x2c8], RZ ;  /* 0x0000b20084000a27 */ /* 0x000fea00078e00ff */
[----:B------:R-:W-:Y:S01]  /*8850*/  @P0 SHF.R.U32.HI R132, RZ, c[0x0][0x2cc], R0 ;  /* 0x0000b300ff840a19 */ /* 0x000fe20000011600 */
[----:B---3--:R-:W-:Y:S05]  /*8860*/  IMAD R0, R134, -0x30, RZ ;  /* 0xffffffd086007824 */ /* 0x008fea00078e02ff */
[----:B----4-:R-:W-:Y:S04]  /*8870*/  IADD3 R0, -R133, 0x1, R0 ;  /* 0x0000000185007810 */ /* 0x010fe80007ffe100 */
[----:B-----5:R-:W-:Y:S01]  /*8880*/  IADD3 R133, -R2, R0, R3 ;  /* 0x0000000002857210 */ /* 0x020fe20007ffe103 */
[----:B------:R-:W-:-:S05]  /*8890*/  BRA.DIV ~URZ, `(.L_x_4372) ;  /* 0x0000bf427f007947 */ /* 0x000fca000b800000 */
[----:B------:R1:W2:Y:S02]  /*88a0*/  SHFL.IDX PT, R0, R132, RZ, 0x1c1f ;  /* 0x001c1fff84007589 */ /* 0x0002a400000e0000 */
.L_x_4467:
        /* <DEDUP_REMOVED lines=83> */
.L_x_4468:
[----:B------:R-:W3:Y:S01]  /*8de0*/  LDL.LU R23, [R1+0x54] ;  /* 0x0000540001177983 */ /* 0x000ee20000300800 */
        /* <DEDUP_REMOVED lines=23> */
[----:B------:R-:W2:Y:S10]  /*8f60*/  MUFU.EX2 R4, R18 ;  /* 0x0000001200047308 */ /* 0x000eb40000000800 */
[----:B------:R-:W-:Y:S01]  /*8f70*/  MUFU.EX2 R135, R135 ;  /* 0x0000008700877308 */ /* 0x000fe20000000800 */
[----:B---3--:R-:W-:Y:S01]  /*8f80*/  FFMA.FTZ R2, R0, R23, R20 ;  /* 0x0000001700027223 */ /* 0x008fe20000010014 */
[----:B--2---:R-:W-:Y:S01]  /*8f90*/  F2FP.PACK_AB R172, R4, R20 ;  /* 0x0000001404ac723e */ /* 0x004fe200000000ff */
[----:B------:R-:W-:Y:S07]  /*8fa0*/  FMUL.FTZ R21, R0, R145 ;  /* 0x0000009100157220 */ /* 0x000fee0000410000 */
[----:B------:R-:W-:Y:S01]  /*8fb0*/  MUFU.EX2 R20, R19 ;  /* 0x0000001300147308 */ /* 0x000fe20000000800 */
        /* <DEDUP_REMOVED lines=8> */
[----:B------:R-:W2:Y:S01]  /*9040*/  LDL.LU R136, [R1+0x50] ;  /* 0x0000500001887983 */ /* 0x000ea20000300800 */
[----:B------:R-:W3:Y:S01]  /*9050*/  MUFU.EX2 R19, R22 ;  /* 0x0000001600137308 */ /* 0x000ee20000000800 */
[----:B------:R-:W-:Y:S01]  /*9060*/  FMUL.FTZ R25, R0, R141 ;  /* 0x0000008d00197220 */ /* 0x000fe20000410000 */
[----:B------:R-:W-:Y:S01]  /*9070*/  MOV R141, R27 ;  /* 0x0000001b008d7202 */ /* 0x000fe20000000f00 */
[--C-:B------:R-:W-:Y:S02]  /*9080*/  FFMA.FTZ R12, R12, c[0x0][0x2d0], -R4.reuse ;  /* 0x0000b4000c0c7a23 */ /* 0x100fe40000010804 */
[--C-:B------:R-:W-:Y:S02]  /*9090*/  FFMA.FTZ R18, R17, c[0x0][0x2d0], -R4.reuse ;  /* 0x0000b40011127a23 */ /* 0x100fe40000010804 */
[--C-:B-1----:R-:W-:Y:S02]  /*90a0*/  FFMA.FTZ R132, R16, c[0x0][0x2d0], -R4.reuse ;  /* 0x0000b40010847a23 */ /* 0x102fe40000010804 */
[--C-:B------:R-:W-:Y:S01]  /*90b0*/  FFMA.FTZ R133, R13, c[0x0][0x2d0], -R4.reuse ;  /* 0x0000b4000d857a23 */ /* 0x100fe20000010804 */
        /* <DEDUP_REMOVED lines=18> */
[C---:B-1----:R-:W-:Y:S02]  /*91e0*/  FMUL.FTZ R12, R0.reuse, R152 ;  /* 0x00000098000c7220 */ /* 0x042fe40000410000 */
        /* <DEDUP_REMOVED lines=70> */
[----:B------:R-:W3:Y:S01]  /*9650*/  LDL R0, [R1+0x10] ;  /* 0x0000100001007983 */ /* 0x000ee20000100800 */
        /* <DEDUP_REMOVED lines=66> */
[C---:B--2---:R-:W-:Y:S01]  /*9a80*/  FFMA.FTZ R148, R2.reuse, R136, R173 ;  /* 0x0000008802947223 */ /* 0x044fe200000100ad */
        /* <DEDUP_REMOVED lines=8> */
[----:B------:R-:W2:Y:S10]  /*9b10*/  MUFU.EX2 R2, R182 ;  /* 0x000000b600027308 */ /* 0x000eb40000000800 */
        /* <DEDUP_REMOVED lines=10> */
[----:B---3--:R1:W3:Y:S03]  /*9bc0*/  LDSM.16.MT88.4 R136, [R0] ;  /* 0x000000000088783b */ /* 0x0082e60000004200 */
[----:B-1----:R-:W-:Y:S02]  /*9bd0*/  FADD.FTZ R0, R132, R177 ;  /* 0x000000b184007221 */ /* 0x002fe40000010000 */
[----:B------:R-:W1:Y:S02]  /*9be0*/  MUFU.EX2 R177, R160 ;  /* 0x000000a000b17308 */ /* 0x000e640000000800 */
[C---:B--2---:R-:W-:Y:S04]  /*9bf0*/  FADD.FTZ R0, R2.reuse, R0 ;  /* 0x0000000002007221 */ /* 0x044fe80000010000 */
[----:B------:R-:W-:Y:S04]  /*9c00*/  FADD.FTZ R0, R135, R0 ;  /* 0x0000000087007221 */ /* 0x000fe80000010000 */
[C---:B------:R-:W-:Y:S01]  /*9c10*/  FADD.FTZ R0, R133.reuse, R0 ;  /* 0x0000000085007221 */ /* 0x040fe20000010000 */
        /* <DEDUP_REMOVED lines=135> */
[C---:B---3--:R-:W-:Y:S01]  /*a490*/  HMMA.16816.F32 R44, R172.reuse, R12, R44 ;  /* 0x0000000cac2c723c */ /* 0x048fe2000000182c */
[----:B------:R-:W-:Y:S07]  /*a4a0*/  STL [R1+0x50], R0 ;  /* 0x0000500001007387 */ /* 0x000fee0000100800 */
        /* <DEDUP_REMOVED lines=32> */
[----:B------:R1:W-:Y:S10]  /*a6b0*/  STL [R1+0x34], R180 ;  /* 0x000034b401007387 */ /* 0x0003f40000100800 */
[----:B-1----:R-:W-:-:S05]  /*a6c0*/  @P0 BRA `(.L_x_4374) ;  /* 0xffffc9c000000947 */ /* 0x002fca000383ffff */
.L_x_4361:
[----:B-1----:R-:W2:Y:S02]  /*a6d0*/  LDL R0, [R1+0x64] ;  /* 0x0000640001007983 */ /* 0x002ea40000100800 */
[----:B--2---:R-:W-:-:S13]  /*a6e0*/  ISETP.GE.AND P0, PT, R180, R0, PT ;  /* 0x00000000b400720c */ /* 0x004fda0003f06270 */
[----:B------:R-:W-:Y:S05]  /*a6f0*/  @!P0 BRA `(.L_x_4375) ;  /* 0x0000305000008947 */ /* 0x000fea0003800000 */
.L_x_4387:
        /* <DEDUP_REMOVED lines=31> */
.L_x_4469:
        /* <DEDUP_REMOVED lines=39> */
.L_x_4470:
        /* <DEDUP_REMOVED lines=24> */
.L_x_4378:
[----:B------:R-:W-:Y:S05]  /*ace0*/  BSYNC B0 ;  /* 0x0000000000007941 */ /* 0x000fea0003800000 */
.L_x_4377:
[----:B------:R-:W0:Y:S01]  /*acf0*/  LDGDEPBAR ;  /* 0x00000000000079af */ /* 0x000e220000000000 */
[----:B------:R-:W-:Y:S01]  /*ad00*/  WARPSYNC 0xffffffff ;  /* 0xffffffff00007948 */ /* 0x000fe20003800000 */
[C---:B-123--:R-:W-:Y:S01]  /*ad10*/  HMMA.16816.F32 R4, R164.reuse, R8, RZ ;  /* 0x00000008a404723c */ /* 0x04efe200000018ff */
[----:B------:R-:W-:Y:S03]  /*ad20*/  BSSY B0, `(.L_x_4380) ;  /* 0x00000f6000007945 */ /* 0x000fe60003800000 */
[----:B------:R-:W2:Y:S04]  /*ad30*/  LDL R0, [R1] ;  /* 0x0000000001007983 */ /* 0x000ea80000100800 */
[C---:B------:R-:W-:Y:S02]  /*ad40*/  HMMA.16816.F32 R8, R164.reuse, R10, RZ ;  /* 0x0000000aa408723c */ /* 0x040fe400000018ff */
[----:B------:R-:W3:Y:S06]  /*ad50*/  LDL R3, [R1+0x4] ;  /* 0x0000040001037983 */ /* 0x000eec0000100800 */
[C---:B------:R-:W-:Y:S01]  /*ad60*/  HMMA.16816.F32 R12, R164.reuse, R16, RZ ;  /* 0x00000010a40c723c */ /* 0x040fe200000018ff */
[----:B------:R-:W4:Y:S07]  /*ad70*/  LDL R2, [R1+0x8] ;  /* 0x0000080001027983 */ /* 0x000f2e0000100800 */
        /* <DEDUP_REMOVED lines=8> */
[----:B------:R-:W5:Y:S07]  /*ae00*/  LDSM.16.M88.4 R172, [R242+0x800] ;  /* 0x00080000f2ac783b */ /* 0x000f6e0000000200 */
[C---:B------:R-:W-:Y:S08]  /*ae10*/  HMMA.16816.F32 R20, R168.reuse, R176, R20 ;  /* 0x000000b0a814723c */ /* 0x040ff00000001814 */
[----:B------:R-:W-:Y:S01]  /*ae20*/  HMMA.16816.F32 R24, R168, R178, R24 ;  /* 0x000000b2a818723c */ /* 0x000fe20000001818 */
[----:B------:R-:W5:Y:S07]  /*ae30*/  LDSM.16.M88.4 R176, [R242+0x1000] ;  /* 0x00100000f2b0783b */ /* 0x000f6e0000000200 */
[C---:B-1----:R-:W-:Y:S08]  /*ae40*/  HMMA.16816.F32 R4, R184.reuse, R136, R4 ;  /* 0x00000088b804723c */ /* 0x042ff00000001804 */
[C---:B------:R-:W-:Y:S01]  /*ae50*/  HMMA.16816.F32 R8, R184.reuse, R138, R8 ;  /* 0x0000008ab808723c */ /* 0x040fe20000001808 */
[----:B------:R-:W1:Y:S07]  /*ae60*/  LDSM.16.M88.4 R136, [R241] ;  /* 0x00000000f188783b */ /* 0x000e6e0000000200 */
[C---:B-----5:R-:W-:Y:S08]  /*ae70*/  HMMA.16816.F32 R12, R184.reuse, R172, R12 ;  /* 0x000000acb80c723c */ /* 0x060ff0000000180c */
[C---:B------:R-:W-:Y:S01]  /*ae80*/  HMMA.16816.F32 R16, R184.reuse, R174, R16 ;  /* 0x000000aeb810723c */ /* 0x040fe20000001810 */
[----:B------:R-:W5:Y:S07]  /*ae90*/  LDSM.16.M88.4 R172, [R241+0x800] ;  /* 0x00080000f1ac783b */ /* 0x000f6e0000000200 */
[C---:B------:R-:W-:Y:S08]  /*aea0*/  HMMA.16816.F32 R20, R184.reuse, R176, R20 ;  /* 0x000000b0b814723c */ /* 0x040ff00000001814 */
[----:B------:R-:W-:Y:S01]  /*aeb0*/  HMMA.16816.F32 R24, R184, R178, R24 ;  /* 0x000000b2b818723c */ /* 0x000fe20000001818 */
[----:B------:R-:W5:Y:S07]  /*aec0*/  LDSM.16.M88.4 R176, [R241+0x1000] ;  /* 0x00100000f1b0783b */ /* 0x000f6e0000000200 */
[C---:B-1----:R-:W-:Y:S08]  /*aed0*/  HMMA.16816.F32 R4, R188.reuse, R136, R4 ;  /* 0x00000088bc04723c */ /* 0x042ff00000001804 */
[C---:B------:R-:W-:Y:S01]  /*aee0*/  HMMA.16816.F32 R8, R188.reuse, R138, R8 ;  /* 0x0000008abc08723c */ /* 0x040fe20000001808 */
[----:B------:R-:W1:Y:S07]  /*aef0*/  LDSM.16.M88.4 R136, [R240+0x1800] ;  /* 0x00180000f088783b */ /* 0x000e6e0000000200 */
        /* <DEDUP_REMOVED lines=11> */
[----:B------:R-:W5:Y:S07]  /*afb0*/  LDSM.16.M88.4 R172, [R248] ;  /* 0x00000000f8ac783b */ /* 0x000f6e0000000200 */
[C---:B------:R-:W-:Y:S08]  /*afc0*/  HMMA.16816.F32 R20, R192.reuse, R176, R20 ;  /* 0x000000b0c014723c */ /* 0x040ff00000001814 */
[----:B------:R-:W-:Y:S01]  /*afd0*/  HMMA.16816.F32 R24, R192, R178, R24 ;  /* 0x000000b2c018723c */ /* 0x000fe20000001818 */
[----:B------:R-:W5:Y:S07]  /*afe0*/  LDSM.16.M88.4 R176, [R249] ;  /* 0x00000000f9b0783b */ /* 0x000f6e0000000200 */
        /* <DEDUP_REMOVED lines=8> */
[----:B------:R-:W2:Y:S07]  /*b070*/  LDSM.16.M88.4 R176, [R242+0x2800] ;  /* 0x00280000f2b0783b */ /* 0x000eae0000000200 */
[C---:B-1----:R-:W-:Y:S08]  /*b080*/  HMMA.16816.F32 R4, R200.reuse, R136, R4 ;  /* 0x00000088c804723c */ /* 0x042ff00000001804 */
[C---:B------:R-:W-:Y:S01]  /*b090*/  HMMA.16816.F32 R8, R200.reuse, R138, R8 ;  /* 0x0000008ac808723c */ /* 0x040fe20000001808 */
[----:B------:R-:W1:Y:S07]  /*b0a0*/  LDSM.16.M88.4 R136, [R241+0x1800] ;  /* 0x00180000f188783b */ /* 0x000e6e0000000200 */
[C---:B-----5:R-:W-:Y:S08]  /*b0b0*/  HMMA.16816.F32 R12, R200.reuse, R172, R12 ;  /* 0x000000acc80c723c */ /* 0x060ff0000000180c */
[C---:B------:R-:W-:Y:S01]  /*b0c0*/  HMMA.16816.F32 R16, R200.reuse, R174, R16 ;  /* 0x000000aec810723c */ /* 0x040fe20000001810 */
[----:B------:R-:W5:Y:S07]  /*b0d0*/  LDSM.16.M88.4 R172, [R241+0x2000] ;  /* 0x00200000f1ac783b */ /* 0x000f6e0000000200 */
[C---:B--2---:R-:W-:Y:S08]  /*b0e0*/  HMMA.16816.F32 R20, R200.reuse, R176, R20 ;  /* 0x000000b0c814723c */ /* 0x044ff00000001814 */
        /* <DEDUP_REMOVED lines=13> */
[----:B------:R1:W3:Y:S07]  /*b1c0*/  LDSM.16.M88.4 R136, [R0] ;  /* 0x000000000088783b */ /* 0x0002ee0000000200 */
[C---:B-----5:R-:W-:Y:S08]  /*b1d0*/  HMMA.16816.F32 R12, R208.reuse, R172, R12 ;  /* 0x000000acd00c723c */ /* 0x060ff0000000180c */
[C---:B------:R-:W-:Y:S01]  /*b1e0*/  HMMA.16816.F32 R16, R208.reuse, R174, R16 ;  /* 0x000000aed010723c */ /* 0x040fe20000001810 */
[----:B------:R-:W5:Y:S07]  /*b1f0*/  LDSM.16.M88.4 R172, [R251] ;  /* 0x00000000fbac783b */ /* 0x000f6e0000000200 */
[C---:B--2---:R-:W-:Y:S01]  /*b200*/  HMMA.16816.F32 R20, R208.reuse, R176, R20 ;  /* 0x000000b0d014723c */ /* 0x044fe20000001814 */
[----:B-1----:R-:W2:Y:S07]  /*b210*/  LDL R0, [R1+0xc] ;  /* 0x00000c0001007983 */ /* 0x002eae0000100800 */
[----:B------:R-:W-:Y:S01]  /*b220*/  HMMA.16816.F32 R24, R208, R178, R24 ;  /* 0x000000b2d018723c */ /* 0x000fe20000001818 */
[----:B------:R-:W1:Y:S07]  /*b230*/  LDSM.16.M88.4 R176, [R252] ;  /* 0x00000000fcb0783b */ /* 0x000e6e0000000200 */
[C---:B---3--:R-:W-:Y:S08]  /*b240*/  HMMA.16816.F32 R4, R212.reuse, R136, R4 ;  /* 0x00000088d404723c */ /* 0x048ff00000001804 */
[C---:B------:R-:W-:Y:S01]  /*b250*/  HMMA.16816.F32 R8, R212.reuse, R138, R8 ;  /* 0x0000008ad408723c */ /* 0x040fe20000001808 */
[----:B------:R-:W3:Y:S07]  /*b260*/  LDSM.16.M88.4 R136, [R242+0x3000] ;  /* 0x00300000f288783b */ /* 0x000eee0000000200 */
        /* <DEDUP_REMOVED lines=22> */
[----:B------:R-:W-:Y:S08]  /*b3d0*/  HMMA.16816.F32 R24, R220, R178, R24 ;  /* 0x000000b2dc18723c */ /* 0x000ff00000001818 */
[C---:B---3--:R-:W-:Y:S08]  /*b3e0*/  HMMA.16816.F32 R4, R224.reuse, R136, R4 ;  /* 0x00000088e004723c */ /* 0x048ff00000001804 */
[C---:B------:R-:W-:Y:S01]  /*b3f0*/  HMMA.16816.F32 R8, R224.reuse, R138, R8 ;  /* 0x0000008ae008723c */ /* 0x040fe20000001808 */
[----:B------:R-:W1:Y:S07]  /*b400*/  LDSM.16.M88.4 R136, [R240+0x5800] ;  /* 0x00580000f088783b */ /* 0x000e6e0000000200 */
[C---:B-----5:R-:W-:Y:S08]  /*b410*/  HMMA.16816.F32 R12, R224.reuse, R172, R12 ;  /* 0x000000ace00c723c */ /* 0x060ff0000000180c */
[C---:B------:R-:W-:Y:S01]  /*b420*/  HMMA.16816.F32 R16, R224.reuse, R174, R16 ;  /* 0x000000aee010723c */ /* 0x040fe20000001810 */
[----:B----4-:R-:W-:Y:S07]  /*b430*/  LDSM.16.M88.4 R172, [R2] ;  /* 0x0000000002ac783b */ /* 0x010fee0000000200 */
[C---:B-1----:R-:W-:Y:S08]  /*b440*/  HMMA.16816.F32 R20, R224.reuse, R136, R20 ;  /* 0x00000088e014723c */ /* 0x042ff00000001814 */
[----:B------:R-:W-:Y:S01]  /*b450*/  HMMA.16816.F32 R24, R224, R138, R24 ;  /* 0x0000008ae018723c */ /* 0x000fe20000001818 */
[----:B------:R-:W-:Y:S06]  /*b460*/  LDSM.16.M88.4 R136, [R3] ;  /* 0x000000000388783b */ /* 0x000fec0000000200 */
[----:B--2---:R1:W2:Y:S06]  /*b470*/  LDSM.16.M88.4 R176, [R0] ;  /* 0x0000000000b0783b */ /* 0x0042ac0000000200 */
        /* <DEDUP_REMOVED lines=31> */
[----:B------:R-:W-:Y:S02]  /*b670*/  IMAD.MOV.U32 R136, RZ, RZ, RZ ;  /* 0x000000ffff887224 */ /* 0x000fe400078e00ff */
[----:B------:R-:W-:Y:S01]  /*b680*/  IMAD.MOV.U32 R3, RZ, RZ, c[0x0][0x2b8] ;  /* 0x0000ae00ff037624 */ /* 0x000fe200078e00ff */
[----:B------:R-:W3:Y:S04]  /*b690*/  LDL R0, [R1+0x68] ;  /* 0x0000680001007983 */ /* 0x000ee80000100800 */
[----:B------:R-:W-:Y:S01]  /*b6a0*/  ISETP.NE.AND P1, PT, R3, 0x1, PT ;  /* 0x000000010300780c */ /* 0x000fe20003f25270 */
[----:B------:R-:W4:Y:S04]  /*b6b0*/  LDL.64 R172, [R1+0x80] ;  /* 0x0000800001ac7983 */ /* 0x000f280000100a00 */
[----:B------:R-:W5:Y:S04]  /*b6c0*/  LDL R181, [R1+0x90] ;  /* 0x0000900001b57983 */ /* 0x000f680000100800 */
[----:B------:R-:W4:Y:S04]  /*b6d0*/  LDL.64 R182, [R1+0x78] ;  /* 0x0000780001b67983 */ /* 0x000f280000100a00 */
[----:B------:R-:W5:Y:S01]  /*b6e0*/  LDL R137, [R1+0x74] ;  /* 0x0000740001897983 */ /* 0x000f620000100800 */
        /* <DEDUP_REMOVED lines=10> */
[----:B------:R-:W1:Y:S03]  /*b790*/  S2R R181, SR_TID.X ;  /* 0x0000000000b57919 */ /* 0x000e660000002100 */
        /* <DEDUP_REMOVED lines=24> */
.L_x_4471:
[----:B------:R-:W-:-:S05]  /*b920*/  BRA.DIV ~URZ, `(.L_x_4383) ;  /* 0x000095127f007947 */ /* 0x000fca000b800000 */
[----:B------:R3:W4:Y:S02]  /*b930*/  SHFL.IDX PT, R0, R172, RZ, 0x181f ;  /* 0x00181fffac007589 */ /* 0x00072400000e0000 */
.L_x_4472:
        /* <DEDUP_REMOVED lines=28> */
.L_x_4473:
[----:B--2---:R-:W2:Y:S04]  /*bb00*/  LDL R2, [R1+0x104] ;  /* 0x0001040001027983 */ /* 0x004ea80000100800 */
[----:B------:R-:W5:Y:S04]  /*bb10*/  LDL R175, [R1+0x3c] ;  /* 0x00003c0001af7983 */ /* 0x000f680000100800 */
[----:B---3--:R-:W3:Y:S04]  /*bb20*/  LDL R138, [R1+0x28] ;  /* 0x00002800018a7983 */ /* 0x008ee80000100800 */
[----:B----4-:R-:W4:Y:S04]  /*bb30*/  LDL R174, [R1+0x108] ;  /* 0x0001080001ae7983 */ /* 0x010f280000100800 */
[----:B-1----:R-:W4:Y:S04]  /*bb40*/  LDL R137, [R1+0x40] ;  /* 0x0000400001897983 */ /* 0x002f280000100800 */
[----:B------:R-:W4:Y:S04]  /*bb50*/  LDL R136, [R1+0x100] ;  /* 0x0001000001887983 */ /* 0x000f280000100800 */
[----:B------:R-:W4:Y:S04]  /*bb60*/  LDL R173, [R1+0x44] ;  /* 0x0000440001ad7983 */ /* 0x000f280000100800 */
[----:B------:R-:W4:Y:S04]  /*bb70*/  LDL R172, [R1+0xfc] ;  /* 0x0000fc0001ac7983 */ /* 0x000f280000100800 */
[----:B------:R-:W4:Y:S01]  /*bb80*/  LDL R139, [R1+0x48] ;  /* 0x00004800018b7983 */ /* 0x000f220000100800 */
        /* <DEDUP_REMOVED lines=15> */
.L_x_4381:
[----:B------:R-:W-:Y:S05]  /*bc80*/  BSYNC B0 ;  /* 0x0000000000007941 */ /* 0x000fea0003800000 */
.L_x_4380:
        /* <DEDUP_REMOVED lines=27> */
.L_x_4474:
[----:B-12---:R-:W-:Y:S01]  /*be40*/  FMNMX.FTZ R132, R132, R0, !PT ;  /* 0x0000000084847209 */ /* 0x006fe20007810000 */
[----:B------:R-:W-:-:S05]  /*be50*/  BRA.DIV ~URZ, `(.L_x_4386) ;  /* 0x000091427f007947 */ /* 0x000fca000b800000 */
[----:B------:R-:W1:Y:S02]  /*be60*/  SHFL.BFLY PT, R0, R132, 0x1, 0x1f ;  /* 0x0c201f0084007f89 */ /* 0x000e6400000e0000 */
[----:B-1----:R-:W-:Y:S02]  /*be70*/  FMNMX.FTZ R134, R132, R0, !PT ;  /* 0x0000000084867209 */ /* 0x002fe40007810000 */
[----:B------:R-:W1:Y:S02]  /*be80*/  SHFL.BFLY PT, R0, R136, 0x2, 0x1f ;  /* 0x0c401f0088007f89 */ /* 0x000e6400000e0000 */
[----:B-1----:R-:W-:Y:S05]  /*be90*/  FMNMX.FTZ R132, R136, R0, !PT ;  /* 0x0000000088847209 */ /* 0x002fea0007810000 */
[----:B------:R1:W2:Y:S02]  /*bea0*/  SHFL.BFLY PT, R0, R132, 0x1, 0x1f ;  /* 0x0c201f0084007f89 */ /* 0x0002a400000e0000 */
.L_x_4475:
[----:B------:R-:W3:Y:S01]  /*beb0*/  LDL.LU R137, [R1+0x54] ;  /* 0x0000540001897983 */ /* 0x000ee20000300800 */
[----:B--2---:R-:W-:Y:S01]  /*bec0*/  FMNMX.FTZ R3, R0, R132, !PT ;  /* 0x0000008400037209 */ /* 0x004fe20007810000 */
[C---:B------:R-:W-:Y:S01]  /*bed0*/  FADD.FTZ R0, -R134.reuse, R135 ;  /* 0x0000008786007221 */ /* 0x040fe20000010100 */
[----:B------:R-:W-:Y:S01]  /*bee0*/  WARPSYNC 0xffffffff ;  /* 0xffffffff00007948 */ /* 0x000fe20003800000 */
[----:B-1----:R-:W-:Y:S02]  /*bef0*/  FMUL.FTZ R132, R134, c[0x0][0x2d0] ;  /* 0x0000b40086847a20 */ /* 0x002fe40000410000 */
        /* <DEDUP_REMOVED lines=15> */
[----:B------:R-:W-:Y:S09]  /*bff0*/  FFMA.FTZ R132, R25, c[0x0][0x2d0], -R132 ;  /* 0x0000b40019847a23 */ /* 0x000ff20000010884 */
[----:B------:R-:W-:Y:S10]  /*c000*/  MUFU.EX2 R13, R5 ;  /* 0x00000005000d7308 */ /* 0x000ff40000000800 */
[----:B------:R2:W4:Y:S10]  /*c010*/  MUFU.EX2 R12, R4 ;  /* 0x00000004000c7308 */ /* 0x0005340000000800 */
[----:B------:R-:W-:Y:S01]  /*c020*/  MUFU.EX2 R132, R132 ;  /* 0x0000008400847308 */ /* 0x000fe20000000800 */
[----:B--2---:R-:W-:Y:S04]  /*c030*/  FMUL.FTZ R4, R3, c[0x0][0x2d0] ;  /* 0x0000b40003047a20 */ /* 0x004fe80000410000 */
        /* <DEDUP_REMOVED lines=12> */
[----:B-1----:R-:W-:Y:S01]  /*c100*/  F2FP.PACK_AB R136, R8, R9 ;  /* 0x000000090888723e */ /* 0x002fe200000000ff */
[C---:B------:R-:W-:Y:S01]  /*c110*/  FMUL.FTZ R20, R2.reuse, R144 ;  /* 0x0000009002147220 */ /* 0x040fe20000410000 */
[----:B------:R-:W-:Y:S01]  /*c120*/  MOV R144, R139 ;  /* 0x0000008b00907202 */ /* 0x000fe20000000f00 */
[C---:B------:R-:W-:Y:S01]  /*c130*/  FMUL.FTZ R9, R2.reuse, R157 ;  /* 0x0000009d02097220 */ /* 0x040fe20000410000 */
[----:B------:R-:W2:Y:S01]  /*c140*/  LDL.LU R139, [R1+0x50] ;  /* 0x00005000018b7983 */ /* 0x000ea20000300800 */
[----:B------:R-:W-:Y:S01]  /*c150*/  MOV R157, R21 ;  /* 0x00000015009d7202 */ /* 0x000fe20000000f00 */
[----:B------:R-:W-:Y:S01]  /*c160*/  FMUL.FTZ R21, R2, R145 ;  /* 0x0000009102157220 */ /* 0x000fe20000410000 */
[----:B----4-:R-:W-:Y:S01]  /*c170*/  F2FP.PACK_AB R138, R12, R13 ;  /* 0x0000000d0c8a723e */ /* 0x010fe200000000ff */
[----:B------:R-:W3:Y:S01]  /*c180*/  LDL R145, [R1+0x10] ;  /* 0x0000100001917983 */ /* 0x000ee20000100800 */
[----:B------:R-:W-:Y:S01]  /*c190*/  FADD.FTZ R5, R8, R0 ;  /* 0x0000000008057221 */ /* 0x000fe20000010000 */
[----:B------:R-:W-:Y:S01]  /*c1a0*/  MUFU.EX2 R137, R6 ;  /* 0x0000000600897308 */ /* 0x000fe20000000800 */
[----:B------:R-:W-:Y:S02]  /*c1b0*/  FADD.FTZ R0, -R3, R133 ;  /* 0x0000008503007221 */ /* 0x000fe40000010100 */
[----:B------:R-:W-:Y:S02]  /*c1c0*/  FMUL.FTZ R25, R2, R141 ;  /* 0x0000008d02197220 */ /* 0x000fe40000410000 */
[----:B------:R-:W-:Y:S02]  /*c1d0*/  FMUL.FTZ R0, R0, c[0x0][0x2d0] ;  /* 0x0000b40000007a20 */ /* 0x000fe40000410000 */
[C---:B------:R-:W-:Y:S01]  /*c1e0*/  FMUL.FTZ R8, R2.reuse, R156 ;  /* 0x0000009c02087220 */ /* 0x040fe20000410000 */
[----:B------:R-:W-:Y:S01]  /*c1f0*/  MOV R156, R24 ;  /* 0x00000018009c7202 */ /* 0x000fe20000000f00 */
[----:B------:R-:W-:Y:S02]  /*c200*/  FMUL.FTZ R24, R2, R140 ;  /* 0x0000008c02187220 */ /* 0x000fe40000410000 */
[----:B------:R-:W1:Y:S01]  /*c210*/  MUFU.EX2 R0, R0 ;  /* 0x0000000000007308 */ /* 0x000e620000000800 */
[----:B------:R-:W-:Y:S02]  /*c220*/  FADD.FTZ R5, R13, R5 ;  /* 0x000000050d057221 */ /* 0x000fe40000010000 */
[----:B------:R-:W-:Y:S02]  /*c230*/  FFMA.FTZ R133, R10, c[0x0][0x2d0], -R4 ;  /* 0x0000b4000a857a23 */ /* 0x000fe40000010804 */
[----:B------:R-:W-:Y:S02]  /*c240*/  FADD.FTZ R181, R12, R5 ;  /* 0x000000050cb57221 */ /* 0x000fe40000010000 */
[C---:B------:R-:W-:Y:S01]  /*c250*/  FMUL.FTZ R4, R2.reuse, R160 ;  /* 0x000000a002047220 */ /* 0x040fe20000410000 */
[----:B------:R-:W-:Y:S01]  /*c260*/  MOV R160, R17 ;  /* 0x0000001100a07202 */ /* 0x000fe20000000f00 */
[C---:B------:R-:W-:Y:S02]  /*c270*/  FMUL.FTZ R12, R2.reuse, R152 ;  /* 0x00000098020c7220 */ /* 0x040fe40000410000 */
[C---:B------:R-:W-:Y:S01]  /*c280*/  FMUL.FTZ R13, R2.reuse, R153 ;  /* 0x00000099020d7220 */ /* 0x040fe20000410000 */
[----:B------:R-:W-:Y:S01]  /*c290*/  MUFU.EX2 R152, R133 ;  /* 0x0000008500987308 */ /* 0x000fe20000000800 */
[C---:B------:R-:W-:Y:S02]  /*c2a0*/  FMUL.FTZ R17, R2.reuse, R149 ;  /* 0x0000009502117220 */ /* 0x040fe40000410000 */
[C---:B------:R-:W-:Y:S01]  /*c2b0*/  FMUL.FTZ R5, R2.reuse, R161 ;  /* 0x000000a102057220 */ /* 0x040fe20000410000 */
[----:B------:R-:W-:Y:S01]  /*c2c0*/  MOV R161, R16 ;  /* 0x0000001000a17202 */ /* 0x000fe20000000f00 */
[C---:B------:R-:W-:Y:S02]  /*c2d0*/  FMUL.FTZ R16, R2.reuse, R148 ;  /* 0x0000009402107220 */ /* 0x040fe40000410000 */
[C---:B------:R-:W-:Y:S02]  /*c2e0*/  FMUL.FTZ R28, R2.reuse, R28 ;  /* 0x0000001c021c7220 */ /* 0x040fe40000410000 */
[C---:B------:R-:W-:Y:S01]  /*c2f0*/  FMUL.FTZ R29, R2.reuse, R29 ;  /* 0x0000001d021d7220 */ /* 0x040fe20000410000 */
[----:B------:R4:W-:Y:S01]  /*c300*/  MUFU.EX2 R149, R7 ;  /* 0x0000000700957308 */ /* 0x0009e20000000800 */
[----:B------:R-:W-:Y:S02]  /*c310*/  FMUL.FTZ R32, R2, R32 ;  /* 0x0000002002207220 */ /* 0x000fe40000410000 */
[C---:B-1----:R-:W-:Y:S02]  /*c320*/  FMUL.FTZ R26, R0.reuse, R142 ;  /* 0x0000008e001a7220 */ /* 0x042fe40000410000 */
[C---:B------:R-:W-:Y:S02]  /*c330*/  FMUL.FTZ R27, R0.reuse, R143 ;  /* 0x0000008f001b7220 */ /* 0x040fe40000410000 */
[----:B------:R-:W1:Y:S01]  /*c340*/  LDSM.16.MT88.4 R140, [R243] ;  /* 0x00000000f38c783b */ /* 0x000e620000004200 */
[C---:B------:R-:W-:Y:S01]  /*c350*/  FMUL.FTZ R6, R0.reuse, R162 ;  /* 0x000000a200067220 */ /* 0x040fe20000410000 */
[----:B------:R-:W-:Y:S01]  /*c360*/  MOV R162, R157 ;  /* 0x0000009d00a27202 */ /* 0x000fe20000000f00 */
        /* <DEDUP_REMOVED lines=12> */
[C---:B----4-:R-:W-:Y:S02]  /*c430*/  FMUL.FTZ R7, R0.reuse, R163 ;  /* 0x000000a300077220 */ /* 0x050fe40000410000 */
[C---:B------:R-:W-:Y:S02]  /*c440*/  FMUL.FTZ R22, R0.reuse, R146 ;  /* 0x0000009200167220 */ /* 0x040fe40000410000 */
[C---:B------:R-:W-:Y:S01]  /*c450*/  FMUL.FTZ R30, R0.reuse, R30 ;  /* 0x0000001e001e7220 */ /* 0x040fe20000410000 */
[----:B------:R-:W-:Y:S01]  /*c460*/  MUFU.EX2 R146, R175 ;  /* 0x000000af00927308 */ /* 0x000fe20000000800 */
        /* <DEDUP_REMOVED lines=23> */
[----:B------:R-:W4:Y:S01]  /*c5e0*/  MUFU.EX2 R155, R172 ;  /* 0x000000ac009b7308 */ /* 0x000f220000000800 */
        /* <DEDUP_REMOVED lines=24> */
[----:B----4-:R-:W-:Y:S01]  /*c770*/  MOV R182, R155 ;  /* 0x0000009b00b67202 */ /* 0x010fe20000000f00 */
        /* <DEDUP_REMOVED lines=55> */
[----:B------:R-:W-:Y:S01]  /*caf0*/  MUFU.EX2 R2, R178 ;  /* 0x000000b200027308 */ /* 0x000fe20000000800 */
[C---:B------:R-:W-:Y:S02]  /*cb00*/  FMUL.FTZ R127, R0.reuse, R127 ;  /* 0x0000007f007f7220 */ /* 0x040fe40000410000 */
[C---:B------:R-:W-:Y:S02]  /*cb10*/  FMUL.FTZ R130, R0.reuse, R130 ;  /* 0x0000008200827220 */ /* 0x040fe40000410000 */
[C---:B------:R-:W-:Y:S05]  /*cb20*/  FMUL.FTZ R131, R0.reuse, R131 ;  /* 0x0000008300837220 */ /* 0x040fea0000410000 */
[----:B------:R-:W4:Y:S02]  /*cb30*/  MUFU.EX2 R178, R183 ;  /* 0x000000b700b27308 */ /* 0x000f240000000800 */
[----:B----4-:R-:W-:Y:S02]  /*cb40*/  F2FP.PACK_AB R173, R179, R178 ;  /* 0x000000b2b3ad723e */ /* 0x010fe400000000ff */
[----:B------:R-:W-:Y:S01]  /*cb50*/  MOV R183, R160 ;  /* 0x000000a000b77202 */ /* 0x000fe20000000f00 */
[----:B--2---:R-:W-:Y:S01]  /*cb60*/  FFMA.FTZ R148, R0, R139, R137 ;  /* 0x0000008b00947223 */ /* 0x004fe20000010089 */
[----:B------:R-:W-:Y:S01]  /*cb70*/  F2FP.PACK_AB R137, R149, R137 ;  /* 0x000000899589723e */ /* 0x000fe200000000ff */
[----:B------:R-:W-:Y:S01]  /*cb80*/  FADD.FTZ R0, R133, R181 ;  /* 0x000000b585007221 */ /* 0x000fe20000010000 */
[----:B------:R-:W-:Y:S02]  /*cb90*/  F2FP.PACK_AB R139, R153, R152 ;  /* 0x00000098998b723e */ /* 0x000fe400000000ff */
[----:B------:R-:W-:Y:S01]  /*cba0*/  MOV R181, R146 ;  /* 0x0000009200b57202 */ /* 0x000fe20000000f00 */
        /* <DEDUP_REMOVED lines=9> */
[----:B---3--:R1:W2:Y:S03]  /*cc40*/  LDSM.16.MT88.4 R140, [R145] ;  /* 0x00000000918c783b */ /* 0x0082a60000004200 */
[----:B-1----:R-:W-:Y:S02]  /*cc50*/  MOV R145, R144 ;  /* 0x0000009000917202 */ /* 0x002fe40000000f00 */
[----:B------:R-:W1:Y:S02]  /*cc60*/  MUFU.EX2 R144, R177 ;  /* 0x000000b100907308 */ /* 0x000e640000000800 */
[----:B------:R-:W-:Y:S08]  /*cc70*/  MOV R163, R145 ;  /* 0x0000009100a37202 */ /* 0x000ff00000000f00 */
[----:B------:R-:W3:Y:S01]  /*cc80*/  MUFU.EX2 R177, R161 ;  /* 0x000000a100b17308 */ /* 0x000ee20000000800 */
[C---:B--2---:R-:W-:Y:S08]  /*cc90*/  HMMA.16816.F32 R28, R136.reuse, R140, R28 ;  /* 0x0000008c881c723c */ /* 0x044ff0000000181c */
[C---:B------:R-:W-:Y:S01]  /*cca0*/  HMMA.16816.F32 R32, R136.reuse, R142, R32 ;  /* 0x0000008e8820723c */ /* 0x040fe20000001820 */
[----:B------:R-:W2:Y:S03]  /*ccb0*/  LDSM.16.MT88.4 R140, [R243+0x1800] ;  /* 0x00180000f38c783b */ /* 0x000ea60000004200 */
[----:B-1----:R-:W-:Y:S04]  /*ccc0*/  FADD.FTZ R0, R144, R0 ;  /* 0x0000000090007221 */ /* 0x002fe80000010000 */
[----:B------:R-:W-:Y:S01]  /*ccd0*/  FADD.FTZ R0, R135, R0 ;  /* 0x0000000087007221 */ /* 0x000fe20000010000 */
[----:B---3--:R-:W-:Y:S01]  /*cce0*/  F2FP.PACK_AB R175, R177, R176 ;  /* 0x000000b0b1af723e */ /* 0x008fe200000000ff */
        /* <DEDUP_REMOVED lines=38> */
[----:B------:R3:W4:Y:S02]  /*cf50*/  MUFU.EX2 R135, R157 ;  /* 0x0000009d00877308 */ /* 0x0007240000000800 */
[----:B------:R-:W-:Y:S02]  /*cf60*/  F2FP.PACK_AB R136, R2, R133 ;  /* 0x000000850288723e */ /* 0x000fe400000000ff */
[----:B------:R-:W-:Y:S02]  /*cf70*/  F2FP.PACK_AB R137, R155, R154 ;  /* 0x0000009a9b89723e */ /* 0x000fe400000000ff */
[----:B------:R-:W-:Y:S04]  /*cf80*/  F2FP.PACK_AB R139, R181, R160 ;  /* 0x000000a0b58b723e */ /* 0x000fe800000000ff */
[----:B------:R-:W5:Y:S10]  /*cf90*/  MUFU.EX2 R133, R163 ;  /* 0x000000a300857308 */ /* 0x000f740000000800 */
[----:B------:R-:W2:Y:S01]  /*cfa0*/  MUFU.EX2 R2, R162 ;  /* 0x000000a200027308 */ /* 0x000ea20000000800 */
[----:B---3--:R-:W-:Y:S01]  /*cfb0*/  LDSM.16.MT88.4 R156, [R243+0x1000] ;  /* 0x00100000f39c783b */ /* 0x008fe20000004200 */
[----:B----4-:R-:W-:Y:S01]  /*cfc0*/  F2FP.PACK_AB R174, R132, R135 ;  /* 0x0000008784ae723e */ /* 0x010fe200000000ff */
[C---:B-1----:R-:W-:Y:S03]  /*cfd0*/  HMMA.16816.F32 R4, R136.reuse, R140, R4 ;  /* 0x0000008c8804723c */ /* 0x042fe60000001804 */
[----:B-----5:R-:W-:Y:S05]  /*cfe0*/  FADD.FTZ R0, R133, R0 ;  /* 0x0000000085007221 */ /* 0x020fea0000010000 */
[C---:B------:R-:W-:Y:S01]  /*cff0*/  HMMA.16816.F32 R8, R136.reuse, R142, R8 ;  /* 0x0000008e8808723c */ /* 0x040fe20000001808 */
[----:B------:R-:W1:Y:S03]  /*d000*/  LDSM.16.MT88.4 R140, [R244+0x800] ;  /* 0x00080000f48c783b */ /* 0x000e660000004200 */
[C---:B--2---:R-:W-:Y:S01]  /*d010*/  F2FP.PACK_AB R172, R2.reuse, R133 ;  /* 0x0000008502ac723e */ /* 0x044fe200000000ff */
[----:B------:R-:W-:Y:S03]  /*d020*/  FADD.FTZ R0, R2, R0 ;  /* 0x0000000002007221 */ /* 0x000fe60000010000 */
[C---:B------:R-:W-:Y:S04]  /*d030*/  HMMA.16816.F32 R12, R136.reuse, R144, R12 ;  /* 0x00000090880c723c */ /* 0x040fe8000000180c */
[----:B------:R-:W-:Y:S02]  /*d040*/  FADD.FTZ R2, R149, R148 ;  /* 0x0000009495027221 */ /* 0x000fe40000010000 */
[----:B------:R-:W-:Y:S01]  /*d050*/  LDSM.16.MT88.4 R148, [R245+0x1000] ;  /* 0x00100000f594783b */ /* 0x000fe20000004200 */
[----:B------:R-:W-:Y:S01]  /*d060*/  FADD.FTZ R0, R135, R0 ;  /* 0x0000000087007221 */ /* 0x000fe20000010000 */
[C---:B------:R-:W-:Y:S04]  /*d070*/  HMMA.16816.F32 R16, R136.reuse, R146, R16 ;  /* 0x000000928810723c */ /* 0x040fe80000001810 */
[----:B------:R-:W-:Y:S02]  /*d080*/  FADD.FTZ R0, R132, R0 ;  /* 0x0000000084007221 */ /* 0x000fe40000010000 */
[----:B------:R-:W2:Y:S08]  /*d090*/  LDSM.16.MT88.4 R144, [R246+0x800] ;  /* 0x00080000f690783b */ /* 0x000eb00000004200 */
[----:B------:R3:W-:Y:S04]  /*d0a0*/  STL [R1+0x54], R0 ;  /* 0x0000540001007387 */ /* 0x0007e80000100800 */
[----:B------:R-:W4:Y:S01]  /*d0b0*/  LDL R133, [R1+0x64] ;  /* 0x0000640001857983 */ /* 0x000f220000100800 */
[C---:B-1----:R-:W-:Y:S08]  /*d0c0*/  HMMA.16816.F32 R20, R136.reuse, R140, R20 ;  /* 0x0000008c8814723c */ /* 0x042ff00000001814 */
[C---:B------:R-:W-:Y:S01]  /*d0d0*/  HMMA.16816.F32 R24, R136.reuse, R142, R24 ;  /* 0x0000008e8818723c */ /* 0x040fe20000001818 */
[----:B------:R-:W1:Y:S03]  /*d0e0*/  LDSM.16.MT88.4 R140, [R243+0x2000] ;  /* 0x00200000f38c783b */ /* 0x000e660000004200 */
[----:B---3--:R-:W-:Y:S04]  /*d0f0*/  FADD.FTZ R0, R152, R2 ;  /* 0x0000000298007221 */ /* 0x008fe80000010000 */
        /* <DEDUP_REMOVED lines=32> */
[----:B------:R-:W2:Y:S02]  /*d300*/  LDSM.16.MT88.4 R144, [R246+0x5000] ;  /* 0x00500000f690783b */ /* 0x000ea40000004200 */
[----:B----4-:R-:W-:Y:S05]  /*d310*/  ISETP.GT.AND P0, PT, R180, R133, PT ;  /* 0x00000085b400720c */ /* 0x010fea0003f04270 */
[C---:B-1----:R-:W-:Y:S04]  /*d320*/  HMMA.16816.F32 R116, R136.reuse, R140, R116 ;  /* 0x0000008c8874723c */ /* 0x042fe80000001874 */
[----:B------:R-:W-:Y:S04]  /*d330*/  MOV R133, R3 ;  /* 0x0000000300857202 */ /* 0x000fe80000000f00 */
[C---:B------:R-:W-:Y:S01]  /*d340*/  HMMA.16816.F32 R120, R136.reuse, R142, R120 ;  /* 0x0000008e8878723c */ /* 0x040fe20000001878 */
[----:B------:R-:W1:Y:S07]  /*d350*/  LDSM.16.MT88.4 R140, [R244+0x1000] ;  /* 0x00100000f48c783b */ /* 0x000e6e0000004200 */
[C---:B--2---:R-:W-:Y:S08]  /*d360*/  HMMA.16816.F32 R124, R136.reuse, R144, R124 ;  /* 0x00000090887c723c */ /* 0x044ff0000000187c */
[----:B------:R-:W-:Y:S07]  /*d370*/  HMMA.16816.F32 R128, R136, R146, R128 ;  /* 0x000000928880723c */ /* 0x000fee0000001880 */
[----:B------:R-:W-:Y:S01]  /*d380*/  MOV R139, R154 ;  /* 0x0000009a008b7202 */ /* 0x000fe20000000f00 */
[C---:B------:R-:W-:Y:S01]  /*d390*/  HMMA.16816.F32 R160, R172.reuse, R156, R4 ;  /* 0x0000009caca0723c */ /* 0x040fe20000001804 */
[----:B------:R-:W2:Y:S04]  /*d3a0*/  LDSM.16.MT88.4 R4, [R246+0x1000] ;  /* 0x00100000f604783b */ /* 0x000ea80000004200 */
[----:B------:R-:W-:Y:S03]  /*d3b0*/  MOV R138, R153 ;  /* 0x00000099008a7202 */ /* 0x000fe60000000f00 */
[C---:B------:R-:W-:Y:S01]  /*d3c0*/  HMMA.16816.F32 R156, R172.reuse, R158, R8 ;  /* 0x0000009eac9c723c */ /* 0x040fe20000001808 */
[----:B------:R-:W3:Y:S03]  /*d3d0*/  LDSM.16.MT88.4 R8, [R243+0x2800] ;  /* 0x00280000f308783b */ /* 0x000ee60000004200 */
[----:B------:R-:W-:Y:S04]  /*d3e0*/  FADD.FTZ R0, R138, R0 ;  /* 0x000000008a007221 */ /* 0x000fe80000010000 */
[C---:B------:R-:W-:Y:S01]  /*d3f0*/  HMMA.16816.F32 R152, R172.reuse, R148, R12 ;  /* 0x00000094ac98723c */ /* 0x040fe2000000180c */
[----:B------:R-:W4:Y:S03]  /*d400*/  LDSM.16.MT88.4 R12, [R245+0x2800] ;  /* 0x00280000f50c783b */ /* 0x000f260000004200 */
[----:B------:R-:W-:Y:S04]  /*d410*/  FADD.FTZ R0, R139, R0 ;  /* 0x000000008b007221 */ /* 0x000fe80000010000 */
[C---:B------:R-:W-:Y:S04]  /*d420*/  HMMA.16816.F32 R148, R172.reuse, R150, R16 ;  /* 0x00000096ac94723c */ /* 0x040fe80000001810 */
        /* <DEDUP_REMOVED lines=10> */
[C---:B---3--:R-:W-:Y:S04]  /*d4d0*/  HMMA.16816.F32 R36, R172.reuse, R8, R36 ;  /* 0x00000008ac24723c */ /* 0x048fe80000001824 */
[----:B------:R-:W-:Y:S01]  /*d4e0*/  FADD.FTZ R2, R176, R0 ;  /* 0x00000000b0027221 */ /* 0x000fe20000010000 */
[----:B------:R-:W-:Y:S03]  /*d4f0*/  IADD3 R0, R180, -0x1, RZ ;  /* 0xffffffffb4007810 */ /* 0x000fe60007ffe0ff */
[C---:B------:R-:W-:Y:S01]  /*d500*/  HMMA.16816.F32 R40, R172.reuse, R10, R40 ;  /* 0x0000000aac28723c */ /* 0x040fe20000001828 */
[----:B------:R-:W2:Y:S03]  /*d510*/  LDSM.16.MT88.4 R8, [R246+0x2800] ;  /* 0x00280000f608783b */ /* 0x000ea60000004200 */
[----:B------:R-:W-:Y:S01]  /*d520*/  FADD.FTZ R2, R177, R2 ;  /* 0x00000002b1027221 */ /* 0x000fe20000010000 */
[----:B------:R-:W-:Y:S03]  /*d530*/  MOV R180, R0 ;  /* 0x0000000000b47202 */ /* 0x000fe60000000f00 */
[C---:B----4-:R-:W-:Y:S01]  /*d540*/  HMMA.16816.F32 R44, R172.reuse, R12, R44 ;  /* 0x0000000cac2c723c */ /* 0x050fe2000000182c */
[----:B------:R-:W-:Y:S07]  /*d550*/  STL [R1+0x50], R2 ;  /* 0x0000500201007387 */ /* 0x000fee0000100800 */
        /* <DEDUP_REMOVED lines=31> */
.L_x_4375:
[----:B------:R-:W-:Y:S05]  /*d750*/  BRA.DIV ~URZ, `(.L_x_4388) ;  /* 0x000079127f007947 */ /* 0x000fea000b800000 */
[----:B------:R-:W2:Y:S04]  /*d760*/  LDL R2, [R1+0x54] ;  /* 0x0000540001027983 */ /* 0x000ea80000100800 */
[----:B--2---:R1:W2:Y:S02]  /*d770*/  SHFL.BFLY PT, R0, R2, 0x2, 0x1f ;  /* 0x0c401f0002007f89 */ /* 0x0042a400000e0000 */
.L_x_4476:
        /* <DEDUP_REMOVED lines=9> */
.L_x_4477:
        /* <DEDUP_REMOVED lines=148> */
.L_x_4348:
        /* <DEDUP_REMOVED lines=19> */
.L_x_4391:
[----:B-1----:R-:W-:Y:S05]  /*e280*/  BSYNC B0 ;  /* 0x0000000000007941 */ /* 0x002fea0003800000 */
.L_x_4390:
        /* <DEDUP_REMOVED lines=166> */
.L_x_4394:
        /* <DEDUP_REMOVED lines=125> */
.L_x_4478:
[----:B------:R-:W-:Y:S05]  /*f4c0*/  BRA.DIV ~URZ, `(.L_x_4397) ;  /* 0x00005d727f007947 */ /* 0x000fea000b800000 */
[----:B------:R4:W2:Y:S02]  /*f4d0*/  SHFL.IDX PT, R0, R14, RZ, 0x181f ;  /* 0x00181fff0e007589 */ /* 0x0008a400000e0000 */
.L_x_4479:
        /* <DEDUP_REMOVED lines=33> */
.L_x_4399:
[----:B------:R-:W-:Y:S05]  /*f6f0*/  BSYNC B0 ;  /* 0x0000000000007941 */ /* 0x000fea0003800000 */
.L_x_4398:
[----:B------:R-:W-:Y:S05]  /*f700*/  BRA.DIV ~URZ, `(.L_x_4400) ;  /* 0x00005b927f007947 */ /* 0x000fea000b800000 */
[----:B---3--:R3:W4:Y:S04]  /*f710*/  SHFL.IDX PT, R4, R5, 0x1, 0x181f ;  /* 0x00381f0005047f89 */ /* 0x00872800000e0000 */
[----:B--2---:R3:W2:Y:S02]  /*f720*/  SHFL.IDX PT, R0, R14, 0x1, 0x181f ;  /* 0x00381f000e007f89 */ /* 0x0046a400000e0000 */
.L_x_4480:
        /* <DEDUP_REMOVED lines=28> */
.L_x_4402:
[----:B------:R-:W-:Y:S05]  /*f8f0*/  BSYNC B0 ;  /* 0x0000000000007941 */ /* 0x000fea0003800000 */
.L_x_4401:
[----:B------:R-:W-:Y:S05]  /*f900*/  BRA.DIV ~URZ, `(.L_x_4403) ;  /* 0x00005a527f007947 */ /* 0x000fea000b800000 */
[----:B----4-:R4:W3:Y:S02]  /*f910*/  SHFL.IDX PT, R4, R5, 0x2, 0x181f ;  /* 0x00581f0005047f89 */ /* 0x0108e400000e0000 */
.L_x_4481:
[----:B------:R-:W-:Y:S05]  /*f920*/  BRA.DIV ~URZ, `(.L_x_4404) ;  /* 0x00005aa27f007947 */ /* 0x000fea000b800000 */
[----:B--2---:R2:W4:Y:S02]  /*f930*/  SHFL.IDX PT, R0, R14, 0x2, 0x181f ;  /* 0x00581f000e007f89 */ /* 0x00452400000e0000 */
.L_x_4482:
        /* <DEDUP_REMOVED lines=28> */
.L_x_4406:
[----:B------:R-:W-:Y:S05]  /*fb00*/  BSYNC B0 ;  /* 0x0000000000007941 */ /* 0x000fea0003800000 */
.L_x_4405:
[----:B------:R-:W-:Y:S05]  /*fb10*/  BRA.DIV ~URZ, `(.L_x_4407) ;  /* 0x000059127f007947 */ /* 0x000fea000b800000 */
[----:B---3--:R3:W1:Y:S04]  /*fb20*/  SHFL.IDX PT, R4, R5, 0x3, 0x181f ;  /* 0x00781f0005047f89 */ /* 0x00866800000e0000 */
[----:B----4-:R3:W4:Y:S02]  /*fb30*/  SHFL.IDX PT, R0, R14, 0x3, 0x181f ;  /* 0x00781f000e007f89 */ /* 0x01072400000e0000 */
.L_x_4483:
        /* <DEDUP_REMOVED lines=29> */
.L_x_4395:
        /* <DEDUP_REMOVED lines=33> */
.L_x_4484:
[----:B------:R-:W-:Y:S05]  /*ff20*/  BRA.DIV ~URZ, `(.L_x_4410) ;  /* 0x000056327f007947 */ /* 0x000fea000b800000 */
[----:B------:R3:W4:Y:S02]  /*ff30*/  SHFL.IDX PT, R0, R12, RZ, 0x1c1f ;  /* 0x001c1fff0c007589 */ /* 0x00072400000e0000 */
.L_x_4485:
        /* <DEDUP_REMOVED lines=194> */
.L_x_4412:
[----:B------:R-:W-:Y:S05]  /*10b60*/  BSYNC B0 ;  /* 0x0000000000007941 */ /* 0x000fea0003800000 */
.L_x_4411:
[----:B------:R-:W-:Y:S05]  /*10b70*/  BRA.DIV ~URZ, `(.L_x_4413) ;  /* 0x00004a427f007947 */ /* 0x000fea000b800000 */
[----:B--2---:R2:W1:Y:S04]  /*10b80*/  SHFL.IDX PT, R4, R5, 0x1, 0x1c1f ;  /* 0x003c1f0005047f89 */ /* 0x00446800000e0000 */
[----:B----4-:R2:W4:Y:S02]  /*10b90*/  SHFL.IDX PT, R0, R12, 0x1, 0x1c1f ;  /* 0x003c1f000c007f89 */ /* 0x01052400000e0000 */
.L_x_4486:
        /* <DEDUP_REMOVED lines=212> */
.L_x_4393:
        /* <DEDUP_REMOVED lines=22> */
.L_x_4414:
        /* <DEDUP_REMOVED lines=60> */
.L_x_4416:
[----:B------:R-:W-:Y:S05]  /*11e00*/  BSYNC B0 ;  /* 0x0000000000007941 */ /* 0x000fea0003800000 */
.L_x_4415:
        /* <DEDUP_REMOVED lines=36> */
.L_x_4487:
[----:B------:R-:W-:Y:S05]  /*12050*/  BRA.DIV ~URZ, `(.L_x_4418) ;  /* 0x000036927f007947 */ /* 0x000fea000b800000 */
[----:B------:R3:W4:Y:S02]  /*12060*/  SHFL.IDX PT, R0, R14, RZ, 0x181f ;  /* 0x00181fff0e007589 */ /* 0x00072400000e0000 */
.L_x_4488:
        /* <DEDUP_REMOVED lines=34> */
.L_x_4420:
[----:B------:R-:W-:Y:S05]  /*12290*/  BSYNC B0 ;  /* 0x0000000000007941 */ /* 0x000fea0003800000 */
.L_x_4419:
[----:B------:R-:W-:Y:S05]  /*122a0*/  BRA.DIV ~URZ, `(.L_x_4421) ;  /* 0x000034a27f007947 */ /* 0x000fea000b800000 */
[----:B--2---:R2:W1:Y:S04]  /*122b0*/  SHFL.IDX PT, R4, R5, 0x1, 0x181f ;  /* 0x00381f0005047f89 */ /* 0x00446800000e0000 */
[----:B----4-:R2:W4:Y:S02]  /*122c0*/  SHFL.IDX PT, R0, R14, 0x1, 0x181f ;  /* 0x00381f000e007f89 */ /* 0x01052400000e0000 */
.L_x_4489:
        /* <DEDUP_REMOVED lines=28> */
.L_x_4423:
[----:B------:R-:W-:Y:S05]  /*12490*/  BSYNC B0 ;  /* 0x0000000000007941 */ /* 0x000fea0003800000 */
.L_x_4422:
[----:B------:R-:W-:Y:S05]  /*124a0*/  BRA.DIV ~URZ, `(.L_x_4424) ;  /* 0x000033627f007947 */ /* 0x000fea000b800000 */
[----:B------:R1:W2:Y:S02]  /*124b0*/  SHFL.IDX PT, R4, R5, 0x2, 0x181f ;  /* 0x00581f0005047f89 */ /* 0x0002a400000e0000 */
.L_x_4490:
[----:B------:R-:W-:Y:S05]  /*124c0*/  BRA.DIV ~URZ, `(.L_x_4425) ;  /* 0x000033b27f007947 */ /* 0x000fea000b800000 */
[----:B----4-:R4:W1:Y:S02]  /*124d0*/  SHFL.IDX PT, R0, R14, 0x2, 0x181f ;  /* 0x00581f000e007f89 */ /* 0x01086400000e0000 */
.L_x_4491:
        /* <DEDUP_REMOVED lines=28> */
.L_x_4427:
[----:B------:R-:W-:Y:S05]  /*126a0*/  BSYNC B0 ;  /* 0x0000000000007941 */ /* 0x000fea0003800000 */
.L_x_4426:
[----:B------:R-:W-:Y:S05]  /*126b0*/  BRA.DIV ~URZ, `(.L_x_4428) ;  /* 0x000032227f007947 */ /* 0x000fea000b800000 */
[----:B--2---:R2:W1:Y:S04]  /*126c0*/  SHFL.IDX PT, R4, R5, 0x3, 0x181f ;  /* 0x00781f0005047f89 */ /* 0x00446800000e0000 */
[----:B------:R2:W3:Y:S02]  /*126d0*/  SHFL.IDX PT, R0, R14, 0x3, 0x181f ;  /* 0x00781f000e007f89 */ /* 0x0004e400000e0000 */
.L_x_4492:
        /* <DEDUP_REMOVED lines=27> */
.L_x_4408:
[----:B------:R-:W-:Y:S05]  /*12890*/  BSYNC B1 ;  /* 0x0000000000017941 */ /* 0x000fea0003800000 */
.L_x_4392:
        /* <DEDUP_REMOVED lines=15> */
.L_x_4493:
[----:B------:R-:W-:Y:S05]  /*12990*/  BRA.DIV ~URZ, `(.L_x_4431) ;  /* 0x000030727f007947 */ /* 0x000fea000b800000 */
[----:B------:R3:W4:Y:S02]  /*129a0*/  SHFL.IDX PT, R8, R106, 0x1, 0x1f ;  /* 0x00201f006a087f89 */ /* 0x00072400000e0000 */
.L_x_4494:
        /* <DEDUP_REMOVED lines=19> */
.L_x_4495:
        /* <DEDUP_REMOVED lines=16> */
.L_x_4496:
[----:B---3--:R-:W-:Y:S01]  /*12be0*/  IMAD R0, R0, c[0x0][0x538], RZ ;  /* 0x00014e0000007a24 */ /* 0x008fe200078e02ff */
[----:B------:R-:W-:Y:S04]  /*12bf0*/  BSSY B1, `(.L_x_4434) ;  /* 0x00000cf000017945 */ /* 0x000fe80003800000 */
[----:B----4-:R-:W-:-:S04]  /*12c00*/  IADD3 R8, R0, R8, RZ ;  /* 0x0000000800087210 */ /* 0x010fc80007ffe0ff */
[----:B--2---:R-:W-:-:S13]  /*12c10*/  ISETP.GT.AND P0, PT, R8, R9, PT ;  /* 0x000000090800720c */ /* 0x004fda0003f04270 */
[----:B------:R-:W-:Y:S05]  /*12c20*/  @P0 BRA `(.L_x_4435) ;  /* 0x0000025000000947 */ /* 0x000fea0003800000 */
.L_x_4439:
        /* <DEDUP_REMOVED lines=17> */
.L_x_4497:
        /* <DEDUP_REMOVED lines=16> */
.L_x_4498:
[----:B--2---:R-:W-:-:S05]  /*12e40*/  IMAD R0, R0, c[0x0][0x538], RZ ;  /* 0x00014e0000007a24 */ /* 0x004fca00078e02ff */
[----:B------:R-:W-:-:S04]  /*12e50*/  IADD3 R8, R0, R8, RZ ;  /* 0x0000000800087210 */ /* 0x000fc80007ffe0ff */
[----:B------:R-:W-:-:S13]  /*12e60*/  ISETP.GT.AND P0, PT, R8, R9, PT ;  /* 0x000000090800720c */ /* 0x000fda0003f04270 */
[----:B-1----:R-:W-:Y:S05]  /*12e70*/  @!P0 BRA `(.L_x_4439) ;  /* 0xfffffdb000008947 */ /* 0x002fea000383ffff */
.L_x_4435:
[----:B------:R-:W-:-:S05]  /*12e80*/  IADD3 R8, -R0, R8, RZ ;  /* 0x0000000800087210 */ /* 0x000fca0007ffe1ff */
[----:B------:R-:W-:-:S05]  /*12e90*/  IMAD R0, R4, c[0x0][0x538], R8 ;  /* 0x00014e0004007a24 */ /* 0x000fca00078e0208 */
[----:B------:R-:W-:Y:S01]  /*12ea0*/  ISETP.GT.AND P0, PT, R0, R9, PT ;  /* 0x000000090000720c */ /* 0x000fe20003f04270 */
[----:B------:R-:W-:-:S12]  /*12eb0*/  BRA.DIV ~URZ, `(.L_x_4440) ;  /* 0x00002f927f007947 */ /* 0x000fd8000b800000 */
[----:B------:R-:W-:-:S03]  /*12ec0*/  VOTE.ANY R10, PT, !P0 ;  /* 0x00000000000a7806 */ /* 0x000fc600040e0100 */
.L_x_4499:
[----:B------:R-:W2:Y:S01]  /*12ed0*/  LDL.LU R0, [R1+0xb4] ;  /* 0x0000b40001007983 */ /* 0x000ea20000300800 */
[----:B------:R-:W2:Y:S02]  /*12ee0*/  POPC R5, R10 ;  /* 0x0000000a00057309 */ /* 0x000ea40000000000 */
[----:B--2---:R-:W-:-:S05]  /*12ef0*/  IADD3 R0, R5, R0, RZ ;  /* 0x0000000005007210 */ /* 0x004fca0007ffe0ff */
[----:B------:R2:W-:Y:S01]  /*12f00*/  STL [R1+0xb4], R0 ;  /* 0x0000b40001007387 */ /* 0x0005e20000100800 */
[----:B------:R-:W-:Y:S05]  /*12f10*/  BRA.DIV ~URZ, `(.L_x_4441) ;  /* 0x00002f827f007947 */ /* 0x000fea000b800000 */
[----:B------:R3:W4:Y:S04]  /*12f20*/  SHFL.IDX PT, R11, R6, R5, 0x1f ;  /* 0x00001f05060b7589 */ /* 0x00072800000e0000 */
[----:B------:R3:W1:Y:S02]  /*12f30*/  SHFL.IDX PT, R7, R7, R5, 0x1f ;  /* 0x00001f0507077589 */ /* 0x00066400000e0000 */
.L_x_4500:
[----:B------:R-:W-:Y:S01]  /*12f40*/  ISETP.NE.AND P0, PT, R10, RZ, PT ;  /* 0x000000ff0a00720c */ /* 0x000fe20003f05270 */
[----:B------:R-:W-:-:S12]  /*12f50*/  BSSY B0, `(.L_x_4442) ;  /* 0x0000005000007945 */ /* 0x000fd80003800000 */
[----:B------:R-:W-:Y:S05]  /*12f60*/  @!P0 BRA `(.L_x_4443) ;  /* 0x0000003000008947 */ /* 0x000fea0003800000 */
[----:B---3--:R-:W-:Y:S01]  /*12f70*/  IADD3 R5, R5, -0x1, RZ ;  /* 0xffffffff05057810 */ /* 0x008fe20007ffe0ff */
[----:B------:R-:W-:Y:S05]  /*12f80*/  BRA.DIV ~URZ, `(.L_x_4444) ;  /* 0x00002fe27f007947 */ /* 0x000fea000b800000 */
[----:B------:R3:W2:Y:S02]  /*12f90*/  SHFL.IDX PT, R12, R4, R5, 0x1f ;  /* 0x00001f05040c7589 */ /* 0x0006a400000e0000 */
.L_x_4443:
[----:B------:R-:W-:Y:S05]  /*12fa0*/  BSYNC B0 ;  /* 0x0000000000007941 */ /* 0x000fea0003800000 */
.L_x_4442:
        /* <DEDUP_REMOVED lines=68> */
.L_x_4446:
        /* <DEDUP_REMOVED lines=69> */
.L_x_4447:
[----:B------:R-:W-:Y:S05]  /*13840*/  BSYNC B0 ;  /* 0x0000000000007941 */ /* 0x000fea0003800000 */
.L_x_4445:
[----:B------:R-:W-:-:S04]  /*13850*/  LOP3.LUT R2, RZ, R2, RZ, 0x33, !PT ;  /* 0x00000002ff027212 */ /* 0x000fc800078e33ff */
[----:B-1----:R-:W-:-:S05]  /*13860*/  IADD3 R0, R2, R11, RZ ;  /* 0x0000000b02007210 */ /* 0x002fca0007ffe0ff */
[----:B------:R1:W-:Y:S01]  /*13870*/  STL [R1+0xac], R0 ;  /* 0x0000ac0001007387 */ /* 0x0003e20000100800 */
[----:B------:R-:W-:Y:S05]  /*13880*/  BRA `(.L_x_4448) ;  /* 0x0000005000007947 */ /* 0x000fea0003800000 */
.L_x_4436:
[----:B------:R-:W-:Y:S01]  /*13890*/  MOV R0, c[0x0][0x53c] ;  /* 0x00014f0000007a02 */ /* 0x000fe20000000f00 */
[----:B------:R2:W-:Y:S04]  /*138a0*/  STL [R1+0xa8], R9 ;  /* 0x0000a80901007387 */ /* 0x0005e80000100800 */
[----:B------:R2:W-:Y:S04]  /*138b0*/  STL [R1+0xac], RZ ;  /* 0x0000acff01007387 */ /* 0x0005e80000100800 */
[----:B------:R2:W-:Y:S04]  /*138c0*/  STL [R1+0xb0], RZ ;  /* 0x0000b0ff01007387 */ /* 0x0005e80000100800 */
[----:B------:R2:W-:Y:S02]  /*138d0*/  STL [R1+0xb4], R0 ;  /* 0x0000b40001007387 */ /* 0x0005e40000100800 */
.L_x_4448:
[----:B------:R-:W-:Y:S05]  /*138e0*/  BSYNC B1 ;  /* 0x0000000000017941 */ /* 0x000fea0003800000 */
.L_x_4434:
        /* <DEDUP_REMOVED lines=9> */
.L_x_4429:
[----:B--2---:R-:W2:Y:S02]  /*13980*/  LDL R0, [R1+0xb4] ;  /* 0x0000b40001007983 */ /* 0x004ea40000100800 */
[----:B--2---:R-:W-:-:S13]  /*13990*/  ISETP.GE.AND P0, PT, R0, c[0x0][0x53c], PT ;  /* 0x00014f0000007a0c */ /* 0x004fda0003f06270 */
[----:B-1----:R-:W-:Y:S01]  /*139a0*/  @P0 CALL.REL.NOINC `(.L_x_4449) ;  /* 0x0000001000000944 */ /* 0x002fe20003c00000 */
[----:B------:R-:W-:Y:S05]  /*139b0*/  BRA `(.L_x_4450) ;  /* 0xfffee7d000007947 */ /* 0x000fea000383ffff */
.L_x_4449:
[----:B------:R-:W-:Y:S05]  /*139c0*/  EXIT ;  /* 0x000000000000794d */ /* 0x000fea0003800000 */
.L_x_4331:
[----:B------:R-:W-:Y:S01]  /*139d0*/  IMAD.MOV.U32 R0, RZ, RZ, R5 ;  /* 0x000000ffff007224 */ /* 0x000fe200078e0005 */
[----:B------:R-:W-:Y:S02]  /*139e0*/  MOV R3, 0x1 ;  /* 0x0000000100037802 */ /* 0x000fe40000000f00 */
[----:B------:R-:W-:Y:S02]  /*139f0*/  MOV R2, 0x13a10 ;  /* 0x00013a1000027802 */ /* 0x000fe40000000f00 */
[----:B------:R-:W-:Y:S05]  /*13a00*/  CALL.REL.NOINC `($__internal_74_$__cuda_sm70_shflsync_up_p) ;  /* 0x000026d000007944 */ /* 0x000fea0003c00000 */
[----:B------:R-:W-:Y:S01]  /*13a10*/  MOV R0, R4 ;  /* 0x0000000400007202 */ /* 0x000fe20000000f00 */
[----:B------:R-:W-:Y:S05]  /*13a20*/  BRA `(.L_x_4451) ;  /* 0xfffeca3000007947 */ /* 0x000fea000383ffff */
.L_x_4332:
[----:B------:R-:W-:Y:S01]  /*13a30*/  IMAD.MOV.U32 R0, RZ, RZ, R5 ;  /* 0x000000ffff007224 */ /* 0x000fe200078e0005 */
[----:B------:R-:W-:Y:S02]  /*13a40*/  MOV R3, 0x2 ;  /* 0x0000000200037802 */ /* 0x000fe40000000f00 */
[----:B------:R-:W-:Y:S02]  /*13a50*/  MOV R2, 0x13a70 ;  /* 0x00013a7000027802 */ /* 0x000fe40000000f00 */
[----:B------:R-:W-:Y:S05]  /*13a60*/  CALL.REL.NOINC `($__internal_74_$__cuda_sm70_shflsync_up_p) ;  /* 0x0000267000007944 */ /* 0x000fea0003c00000 */
[----:B------:R-:W-:Y:S01]  /*13a70*/  SEL R4, R4, RZ, P4 ;  /* 0x000000ff04047207 */ /* 0x000fe20002000000 */
[----:B------:R-:W-:Y:S01]  /*13a80*/  IMAD.MOV.U32 R3, RZ, RZ, 0x4 ;  /* 0x00000004ff037424 */ /* 0x000fe200078e00ff */
[----:B------:R-:W-:-:S03]  /*13a90*/  MOV R2, 0x13ac0 ;  /* 0x00013ac000027802 */ /* 0x000fc60000000f00 */
[----:B------:R-:W-:Y:S02]  /*13aa0*/  IMAD.IADD R0, R5, 0x1, R4 ;  /* 0x0000000105007824 */ /* 0x000fe400078e0204 */
        /* <DEDUP_REMOVED lines=14> */
[----:B------:R-:W-:Y:S01]  /*13b90*/  IMAD.IADD R4, R0, 0x1, R4 ;  /* 0x0000000100047824 */ /* 0x000fe200078e0204 */
[----:B------:R-:W-:-:S04]  /*13ba0*/  MOV R0, 0x1f ;  /* 0x0000001f00007802 */ /* 0x000fc80000000f00 */
[----:B------:R1:W-:Y:S03]  /*13bb0*/  STL [R1+0x4c], R4 ;  /* 0x00004c0401007387 */ /* 0x0003e60000100800 */
[----:B-1----:R-:W-:Y:S05]  /*13bc0*/  CALL.REL.NOINC `($__internal_73_$__cuda_sm70_shflsync_idx_p) ;  /* 0x0000247000007944 */ /* 0x002fea0003c00000 */
[----:B-1---5:R-:W-:Y:S05]  /*13bd0*/  BRA `(.L_x_4452) ;  /* 0xfffec98000007947 */ /* 0x022fea000383ffff */
.L_x_4334:
[----:B------:R-:W-:Y:S02]  /*13be0*/  SEL R0, RZ, 0x1, P0 ;  /* 0x00000001ff007807 */ /* 0x000fe40000000000 */
[----:B------:R-:W-:Y:S02]  /*13bf0*/  MOV R2, 0x13c10 ;  /* 0x00013c1000027802 */ /* 0x000fe40000000f00 */
[----:B------:R-:W-:Y:S05]  /*13c00*/  CALL.REL.NOINC `($__internal_75_$__cuda_sm70_votesync_ballot) ;  /* 0x0000253000007944 */ /* 0x000fea0003c00000 */
[----:B------:R-:W-:Y:S01]  /*13c10*/  MOV R10, R0 ;  /* 0x00000000000a7202 */ /* 0x000fe20000000f00 */
[----:B------:R-:W-:Y:S05]  /*13c20*/  BRA `(.L_x_4453) ;  /* 0xfffec9c000007947 */ /* 0x000fea000383ffff */
.L_x_4335:
[----:B------:R2:W-:Y:S01]  /*13c30*/  STL [R1+0x4c], R9 ;  /* 0x00004c0901007387 */ /* 0x0005e20000100800 */
[----:B-1----:R-:W-:Y:S01]  /*13c40*/  IMAD.MOV.U32 R0, RZ, RZ, R5 ;  /* 0x000000ffff007224 */ /* 0x002fe200078e0005 */
[----:B------:R-:W-:Y:S02]  /*13c50*/  MOV R3, 0x1f ;  /* 0x0000001f00037802 */ /* 0x000fe40000000f00 */
[----:B------:R-:W-:Y:S02]  /*13c60*/  MOV R2, 0x13c80 ;  /* 0x00013c8000027802 */ /* 0x000fe40000000f00 */
[----:B--2---:R-:W-:Y:S05]  /*13c70*/  CALL.REL.NOINC `($__internal_73_$__cuda_sm70_shflsync_idx_p) ;  /* 0x000023c000007944 */ /* 0x004fea0003c00000 */
[----:B------:R2:W-:Y:S01]  /*13c80*/  STL [R1+0x4c], R8 ;  /* 0x00004c0801007387 */ /* 0x0005e20000100800 */
[----:B------:R-:W-:Y:S01]  /*13c90*/  IMAD.MOV.U32 R12, RZ, RZ, R0 ;  /* 0x000000ffff0c7224 */ /* 0x000fe200078e0000 */
[----:B-----5:R-:W-:Y:S01]  /*13ca0*/  MOV R0, R5 ;  /* 0x0000000500007202 */ /* 0x020fe20000000f00 */
[----:B------:R-:W-:Y:S01]  /*13cb0*/  IMAD.MOV.U32 R6, RZ, RZ, RZ ;  /* 0x000000ffff067224 */ /* 0x000fe200078e00ff */
[----:B------:R-:W-:-:S02]  /*13cc0*/  MOV R3, 0x1f ;  /* 0x0000001f00037802 */ /* 0x000fc40000000f00 */
[----:B------:R-:W-:Y:S02]  /*13cd0*/  MOV R2, 0x13cf0 ;  /* 0x00013cf000027802 */ /* 0x000fe40000000f00 */
[----:B-12---:R-:W-:Y:S05]  /*13ce0*/  CALL.REL.NOINC `($__internal_73_$__cuda_sm70_shflsync_idx_p) ;  /* 0x0000235000007944 */ /* 0x006fea0003c00000 */
[----:B------:R-:W-:Y:S01]  /*13cf0*/  MOV R9, R0 ;  /* 0x0000000000097202 */ /* 0x000fe20000000f00 */
[----:B-1---5:R-:W-:Y:S05]  /*13d00*/  BRA `(.L_x_4454) ;  /* 0xfffec95000007947 */ /* 0x022fea000383ffff */
.L_x_4338:
[----:B------:R1:W-:Y:S01]  /*13d10*/  STL [R1+0x4c], R4 ;  /* 0x00004c0401007387 */ /* 0x0003e20000100800 */
[----:B------:R-:W-:Y:S02]  /*13d20*/  MOV R3, 0x1f ;  /* 0x0000001f00037802 */ /* 0x000fe40000000f00 */
[----:B------:R-:W-:Y:S02]  /*13d30*/  MOV R2, 0x13d50 ;  /* 0x00013d5000027802 */ /* 0x000fe40000000f00 */
[----:B-1234-:R-:W-:Y:S05]  /*13d40*/  CALL.REL.NOINC `($__internal_73_$__cuda_sm70_shflsync_idx_p) ;  /* 0x000022f000007944 */ /* 0x01efea0003c00000 */
[----:B------:R-:W-:Y:S01]  /*13d50*/  MOV R6, R0 ;  /* 0x0000000000067202 */ /* 0x000fe20000000f00 */
[----:B-1---5:R-:W-:Y:S05]  /*13d60*/  BRA `(.L_x_4337) ;  /* 0xfffec95000007947 */ /* 0x022fea000383ffff */
.L_x_4351:
[----:B------:R1:W-:Y:S01]  /*13d70*/  STL [R1+0x4c], R12 ;  /* 0x00004c0c01007387 */ /* 0x0003e20000100800 */
[----:B--2---:R-:W-:Y:S01]  /*13d80*/  IMAD.MOV.U32 R0, RZ, RZ, 0x1 ;  /* 0x00000001ff007424 */ /* 0x004fe200078e00ff */
[----:B------:R-:W-:Y:S02]  /*13d90*/  MOV R3, 0x181f ;  /* 0x0000181f00037802 */ /* 0x000fe40000000f00 */
[----:B------:R-:W-:Y:S02]  /*13da0*/  MOV R2, 0x13dc0 ;  /* 0x00013dc000027802 */ /* 0x000fe40000000f00 */
[----:B-1----:R-:W-:Y:S05]  /*13db0*/  CALL.REL.NOINC `($__internal_73_$__cuda_sm70_shflsync_idx_p) ;  /* 0x0000228000007944 */ /* 0x002fea0003c00000 */
[----:B------:R2:W-:Y:S01]  /*13dc0*/  STL [R1+0x4c], R13 ;  /* 0x00004c0d01007387 */ /* 0x0005e20000100800 */
[----:B-----5:R-:W-:Y:S01]  /*13dd0*/  IMAD.MOV.U32 R5, RZ, RZ, R0 ;  /* 0x000000ffff057224 */ /* 0x020fe200078e0000 */
[----:B------:R-:W-:Y:S01]  /*13de0*/  MOV R0, 0x1 ;  /* 0x0000000100007802 */ /* 0x000fe20000000f00 */
[----:B------:R-:W-:Y:S01]  /*13df0*/  IMAD.MOV.U32 R3, RZ, RZ, 0x181f ;  /* 0x0000181fff037424 */ /* 0x000fe200078e00ff */
[----:B------:R-:W-:-:S02]  /*13e00*/  MOV R2, 0x13e20 ;  /* 0x00013e2000027802 */ /* 0x000fc40000000f00 */
[----:B-12---:R-:W-:Y:S05]  /*13e10*/  CALL.REL.NOINC `($__internal_73_$__cuda_sm70_shflsync_idx_p) ;  /* 0x0000222000007944 */ /* 0x006fea0003c00000 */
[----:B-1---5:R-:W-:Y:S05]  /*13e20*/  BRA `(.L_x_4455) ;  /* 0xffff045000007947 */ /* 0x022fea000383ffff */
.L_x_4354:
[----:B------:R2:W-:Y:S01]  /*13e30*/  STL [R1+0x4c], R5 ;  /* 0x00004c0501007387 */ /* 0x0005e20000100800 */
[----:B------:R-:W-:Y:S01]  /*13e40*/  IMAD.MOV.U32 R0, RZ, RZ, RZ ;  /* 0x000000ffff007224 */ /* 0x000fe200078e00ff */
[----:B------:R-:W-:-:S02]  /*13e50*/  MOV R3, 0x181f ;  /* 0x0000181f00037802 */ /* 0x000fc40000000f00 */
[----:B------:R-:W-:Y:S02]  /*13e60*/  MOV R2, 0x13e80 ;  /* 0x00013e8000027802 */ /* 0x000fe40000000f00 */
[----:B-12---:R-:W-:Y:S05]  /*13e70*/  CALL.REL.NOINC `($__internal_73_$__cuda_sm70_shflsync_idx_p) ;  /* 0x000021c000007944 */ /* 0x006fea0003c00000 */
[----:B-----5:R-:W-:Y:S01]  /*13e80*/  MOV R4, R0 ;  /* 0x0000000000047202 */ /* 0x020fe20000000f00 */
[----:B-1----:R-:W-:Y:S05]  /*13e90*/  BRA `(.L_x_4456) ;  /* 0xffff133000007947 */ /* 0x002fea000383ffff */
.L_x_4355:
[----:B------:R4:W-:Y:S01]  /*13ea0*/  STL [R1+0x4c], R6 ;  /* 0x00004c0601007387 */ /* 0x0009e20000100800 */
[----:B------:R-:W-:Y:S01]  /*13eb0*/  IMAD.MOV.U32 R0, RZ, RZ, RZ ;  /* 0x000000ffff007224 */ /* 0x000fe200078e00ff */
[----:B------:R-:W-:Y:S02]  /*13ec0*/  MOV R3, 0x181f ;  /* 0x0000181f00037802 */ /* 0x000fe40000000f00 */
[----:B------:R-:W-:Y:S02]  /*13ed0*/  MOV R2, 0x13ef0 ;  /* 0x00013ef000027802 */ /* 0x000fe40000000f00 */
[----:B-1234-:R-:W-:Y:S05]  /*13ee0*/  CALL.REL.NOINC `($__internal_73_$__cuda_sm70_shflsync_idx_p) ;  /* 0x0000215000007944 */ /* 0x01efea0003c00000 */
[----:B-1---5:R-:W-:Y:S05]  /*13ef0*/  BRA `(.L_x_4457) ;  /* 0xffff12f000007947 */ /* 0x022fea000383ffff */
.L_x_4358:
[----:B------:R2:W-:Y:S01]  /*13f00*/  STL [R1+0x4c], R5 ;  /* 0x00004c0501007387 */ /* 0x0005e20000100800 */
[----:B-1----:R-:W-:Y:S01]  /*13f10*/  IMAD.MOV.U32 R0, RZ, RZ, 0x1 ;  /* 0x00000001ff007424 */ /* 0x002fe200078e00ff */
[----:B------:R-:W-:Y:S02]  /*13f20*/  MOV R3, 0x181f ;  /* 0x0000181f00037802 */ /* 0x000fe40000000f00 */
[----:B------:R-:W-:Y:S02]  /*13f30*/  MOV R2, 0x13f50 ;  /* 0x00013f5000027802 */ /* 0x000fe40000000f00 */
[----:B--234-:R-:W-:Y:S05]  /*13f40*/  CALL.REL.NOINC `($__internal_73_$__cuda_sm70_shflsync_idx_p) ;  /* 0x000020f000007944 */ /* 0x01cfea0003c00000 */
[----:B------:R2:W-:Y:S01]  /*13f50*/  STL [R1+0x4c], R6 ;  /* 0x00004c0601007387 */ /* 0x0005e20000100800 */
[----:B-----5:R-:W-:Y:S01]  /*13f60*/  IMAD.MOV.U32 R4, RZ, RZ, R0 ;  /* 0x000000ffff047224 */ /* 0x020fe200078e0000 */
[----:B------:R-:W-:Y:S01]  /*13f70*/  MOV R0, 0x1 ;  /* 0x0000000100007802 */ /* 0x000fe20000000f00 */
[----:B------:R-:W-:Y:S01]  /*13f80*/  IMAD.MOV.U32 R3, RZ, RZ, 0x181f ;  /* 0x0000181fff037424 */ /* 0x000fe200078e00ff */
[----:B------:R-:W-:-:S02]  /*13f90*/  MOV R2, 0x13fb0 ;  /* 0x00013fb000027802 */ /* 0x000fc40000000f00 */
[----:B-12---:R-:W-:Y:S05]  /*13fa0*/  CALL.REL.NOINC `($__internal_73_$__cuda_sm70_shflsync_idx_p) ;  /* 0x0000209000007944 */ /* 0x006fea0003c00000 */
[----:B-1---5:R-:W-:Y:S05]  /*13fb0*/  BRA `(.L_x_4458) ;  /* 0xffff14a000007947 */ /* 0x022fea000383ffff */
.L_x_4359:
[----:B------:R1:W-:Y:S01]  /*13fc0*/  STL [R1+0x4c], R4 ;  /* 0x00004c0401007387 */ /* 0x0003e20000100800 */
[----:B------:R-:W-:Y:S01]  /*13fd0*/  IMAD.MOV.U32 R0, RZ, RZ, RZ ;  /* 0x000000ffff007224 */ /* 0x000fe200078e00ff */
[----:B------:R-:W-:-:S02]  /*13fe0*/  MOV R3, 0x1c1f ;  /* 0x00001c1f00037802 */ /* 0x000fc40000000f00 */
[----:B------:R-:W-:Y:S02]  /*13ff0*/  MOV R2, 0x14010 ;  /* 0x0001401000027802 */ /* 0x000fe40000000f00 */
[----:B-1----:R-:W-:Y:S05]  /*14000*/  CALL.REL.NOINC `($__internal_73_$__cuda_sm70_shflsync_idx_p) ;  /* 0x0000203000007944 */ /* 0x002fea0003c00000 */
[----:B-1---5:R-:W-:Y:S05]  /*14010*/  BRA `(.L_x_4459) ;  /* 0xffff176000007947 */ /* 0x022fea000383ffff */
.L_x_4360:
[----:B------:R2:W-:Y:S01]  /*14020*/  STL [R1+0x4c], R4 ;  /* 0x00004c0401007387 */ /* 0x0005e20000100800 */
[----:B------:R-:W-:Y:S01]  /*14030*/  IMAD.MOV.U32 R0, RZ, RZ, 0x1 ;  /* 0x00000001ff007424 */ /* 0x000fe200078e00ff */
[----:B------:R-:W-:Y:S02]  /*14040*/  MOV R3, 0x1c1f ;  /* 0x00001c1f00037802 */ /* 0x000fe40000000f00 */
[----:B------:R-:W-:Y:S02]  /*14050*/  MOV R2, 0x14070 ;  /* 0x0001407000027802 */ /* 0x000fe40000000f00 */
[----:B-12---:R-:W-:Y:S05]  /*14060*/  CALL.REL.NOINC `($__internal_73_$__cuda_sm70_shflsync_idx_p) ;  /* 0x00001fd000007944 */ /* 0x006fea0003c00000 */
        /* <DEDUP_REMOVED lines=51> */
[----:B-1----:R-:W-:Y:S05]  /*143a0*/  CALL.REL.NOINC `($__internal_72_$__cuda_sm70_shflsync_bfly_p) ;  /* 0x00001c3000007944 */ /* 0x002fea0003c00000 */
[----:B------:R-:W-:Y:S01]  /*143b0*/  FMNMX.FTZ R134, R134, R0, !PT ;  /* 0x0000000086867209 */ /* 0x000fe20007810000 */
[----:B------:R-:W-:Y:S01]  /*143c0*/  IMAD.MOV.U32 R0, RZ, RZ, 0x1 ;  /* 0x00000001ff007424 */ /* 0x000fe200078e00ff */
[----:B------:R-:W-:-:S03]  /*143d0*/  MOV R2, 0x14400 ;  /* 0x0001440000027802 */ /* 0x000fc60000000f00 */
[----:B------:R-:W-:Y:S02]  /*143e0*/  IMAD.MOV.U32 R132, RZ, RZ, R134 ;  /* 0x000000ffff847224 */ /* 0x000fe400078e0086 */
[----:B------:R-:W-:Y:S05]  /*143f0*/  CALL.REL.NOINC `($__internal_72_$__cuda_sm70_shflsync_bfly_p) ;  /* 0x00001be000007944 */ /* 0x000fea0003c00000 */
[----:B------:R-:W-:Y:S01]  /*14400*/  FMNMX.FTZ R134, R134, R0, !PT ;  /* 0x0000000086867209 */ /* 0x000fe20007810000 */
[----:B------:R-:W-:Y:S01]  /*14410*/  IMAD.MOV.U32 R132, RZ, RZ, R4 ;  /* 0x000000ffff847224 */ /* 0x000fe200078e0004 */
[----:B------:R-:W-:Y:S01]  /*14420*/  MOV R2, 0x14450 ;  /* 0x0001445000027802 */ /* 0x000fe20000000f00 */
[----:B------:R-:W-:Y:S02]  /*14430*/  IMAD.MOV.U32 R0, RZ, RZ, 0x2 ;  /* 0x00000002ff007424 */ /* 0x000fe400078e00ff */
[----:B------:R-:W-:Y:S05]  /*14440*/  CALL.REL.NOINC `($__internal_72_$__cuda_sm70_shflsync_bfly_p) ;  /* 0x00001b9000007944 */ /* 0x000fea0003c00000 */
[----:B------:R-:W-:Y:S01]  /*14450*/  FMNMX.FTZ R4, R4, R0, !PT ;  /* 0x0000000004047209 */ /* 0x000fe20007810000 */
[----:B------:R-:W-:Y:S01]  /*14460*/  IMAD.MOV.U32 R0, RZ, RZ, 0x1 ;  /* 0x00000001ff007424 */ /* 0x000fe200078e00ff */
[----:B------:R-:W-:-:S03]  /*14470*/  MOV R2, 0x144a0 ;  /* 0x000144a000027802 */ /* 0x000fc60000000f00 */
[----:B------:R-:W-:Y:S02]  /*14480*/  IMAD.MOV.U32 R132, RZ, RZ, R4 ;  /* 0x000000ffff847224 */ /* 0x000fe400078e0004 */
[----:B------:R-:W-:Y:S05]  /*14490*/  CALL.REL.NOINC `($__internal_72_$__cuda_sm70_shflsync_bfly_p) ;  /* 0x00001b4000007944 */ /* 0x000fea0003c00000 */
[----:B------:R-:W-:Y:S01]  /*144a0*/  MOV R3, R0 ;  /* 0x0000000000037202 */ /* 0x000fe20000000f00 */
[----:B------:R-:W-:Y:S05]  /*144b0*/  BRA `(.L_x_4460) ;  /* 0xffff17f000007947 */ /* 0x000fea000383ffff */
.L_x_4364:
[----:B------:R-:W-:Y:S01]  /*144c0*/  MOV R3, 0x181f ;  /* 0x0000181f00037802 */ /* 0x000fe20000000f00 */
[----:B------:R2:W-:Y:S01]  /*144d0*/  STL [R1+0x4c], R5 ;  /* 0x00004c0501007387 */ /* 0x0005e20000100800 */
[----:B------:R-:W-:Y:S01]  /*144e0*/  MOV R2, 0x14510 ;  /* 0x0001451000027802 */ /* 0x000fe20000000f00 */
[----:B------:R-:W-:Y:S02]  /*144f0*/  IMAD.MOV.U32 R0, RZ, RZ, RZ ;  /* 0x000000ffff007224 */ /* 0x000fe400078e00ff */
[----:B-12---:R-:W-:Y:S05]  /*14500*/  CALL.REL.NOINC `($__internal_73_$__cuda_sm70_shflsync_idx_p) ;  /* 0x00001b3000007944 */ /* 0x006fea0003c00000 */
[----:B-----5:R-:W-:Y:S01]  /*14510*/  MOV R4, R0 ;  /* 0x0000000000047202 */ /* 0x020fe20000000f00 */
[----:B-1----:R-:W-:-:S05]  /*14520*/  BRA `(.L_x_4461) ;  /* 0xffff2da000007947 */ /* 0x002fca000383ffff */
.L_x_4365:
[----:B------:R-:W-:Y:S01]  /*14530*/  MOV R3, 0x181f ;  /* 0x0000181f00037802 */ /* 0x000fe20000000f00 */
[----:B------:R4:W-:Y:S01]  /*14540*/  STL [R1+0x4c], R12 ;  /* 0x00004c0c01007387 */ /* 0x0009e20000100800 */
[----:B------:R-:W-:Y:S01]  /*14550*/  MOV R2, 0x14580 ;  /* 0x0001458000027802 */ /* 0x000fe20000000f00 */
[----:B------:R-:W-:Y:S02]  /*14560*/  IMAD.MOV.U32 R0, RZ, RZ, RZ ;  /* 0x000000ffff007224 */ /* 0x000fe400078e00ff */
[----:B-1234-:R-:W-:Y:S05]  /*14570*/  CALL.REL.NOINC `($__internal_73_$__cuda_sm70_shflsync_idx_p) ;  /* 0x00001ac000007944 */ /* 0x01efea0003c00000 */
[----:B-1---5:R-:W-:-:S05]  /*14580*/  BRA `(.L_x_4462) ;  /* 0xffff2d6000007947 */ /* 0x022fca000383ffff */
.L_x_4366:
[----:B------:R-:W-:Y:S01]  /*14590*/  MOV R3, 0x181f ;  /* 0x0000181f00037802 */ /* 0x000fe20000000f00 */
[----:B------:R2:W-:Y:S01]  /*145a0*/  STL [R1+0x4c], R5 ;  /* 0x00004c0501007387 */ /* 0x0005e20000100800 */
[----:B------:R-:W-:Y:S01]  /*145b0*/  MOV R2, 0x145e0 ;  /* 0x000145e000027802 */ /* 0x000fe20000000f00 */
[----:B------:R-:W-:Y:S02]  /*145c0*/  IMAD.MOV.U32 R0, RZ, RZ, 0x1 ;  /* 0x00000001ff007424 */ /* 0x000fe400078e00ff */
[----:B-12---:R-:W-:Y:S05]  /*145d0*/  CALL.REL.NOINC `($__internal_73_$__cuda_sm70_shflsync_idx_p) ;  /* 0x00001a6000007944 */ /* 0x006fea0003c00000 */
[----:B------:R-:W-:Y:S01]  /*145e0*/  MOV R2, 0x14640 ;  /* 0x0001464000027802 */ /* 0x000fe20000000f00 */
[----:B------:R2:W-:Y:S01]  /*145f0*/  STL [R1+0x4c], R12 ;  /* 0x00004c0c01007387 */ /* 0x0005e20000100800 */
[----:B-----5:R-:W-:Y:S01]  /*14600*/  IMAD.MOV.U32 R4, RZ, RZ, R0 ;  /* 0x000000ffff047224 */ /* 0x020fe200078e0000 */
[----:B------:R-:W-:Y:S01]  /*14610*/  MOV R0, 0x1 ;  /* 0x0000000100007802 */ /* 0x000fe20000000f00 */
[----:B------:R-:W-:Y:S02]  /*14620*/  IMAD.MOV.U32 R3, RZ, RZ, 0x181f ;  /* 0x0000181fff037424 */ /* 0x000fe400078e00ff */
[----:B-12---:R-:W-:Y:S05]  /*14630*/  CALL.REL.NOINC `($__internal_73_$__cuda_sm70_shflsync_idx_p) ;  /* 0x00001a0000007944 */ /* 0x006fea0003c00000 */
[----:B-1---5:R-:W-:-:S05]  /*14640*/  BRA `(.L_x_4463) ;  /* 0xffff2f1000007947 */ /* 0x022fca000383ffff */
.L_x_4369:
[----:B------:R-:W-:Y:S01]  /*14650*/  MOV R3, 0x181f ;  /* 0x0000181f00037802 */ /* 0x000fe20000000f00 */
[----:B------:R1:W-:Y:S01]  /*14660*/  STL [R1+0x4c], R134 ;  /* 0x00004c8601007387 */ /* 0x0003e20000100800 */
[----:B------:R-:W-:Y:S01]  /*14670*/  MOV R2, 0x146a0 ;  /* 0x000146a000027802 */ /* 0x000fe20000000f00 */
[----:B------:R-:W-:Y:S02]  /*14680*/  IMAD.MOV.U32 R0, RZ, RZ, RZ ;  /* 0x000000ffff007224 */ /* 0x000fe400078e00ff */
[----:B-1----:R-:W-:Y:S05]  /*14690*/  CALL.REL.NOINC `($__internal_73_$__cuda_sm70_shflsync_idx_p) ;  /* 0x000019a000007944 */ /* 0x002fea0003c00000 */
[----:B------:R-:W-:Y:S01]  /*146a0*/  MOV R132, R0 ;  /* 0x0000000000847202 */ /* 0x000fe20000000f00 */
[----:B-1---5:R-:W-:-:S05]  /*146b0*/  BRA `(.L_x_4464) ;  /* 0xffff3c7000007947 */ /* 0x022fca000383ffff */
.L_x_4370:
[----:B------:R-:W-:Y:S01]  /*146c0*/  MOV R3, 0x181f ;  /* 0x0000181f00037802 */ /* 0x000fe20000000f00 */
[----:B------:R3:W-:Y:S01]  /*146d0*/  STL [R1+0x4c], R137 ;  /* 0x00004c8901007387 */ /* 0x0007e20000100800 */
[----:B------:R-:W-:Y:S01]  /*146e0*/  MOV R2, 0x14710 ;  /* 0x0001471000027802 */ /* 0x000fe20000000f00 */
[----:B------:R-:W-:Y:S02]  /*146f0*/  IMAD.MOV.U32 R0, RZ, RZ, RZ ;  /* 0x000000ffff007224 */ /* 0x000fe400078e00ff */
[----:B-123--:R-:W-:Y:S05]  /*14700*/  CALL.REL.NOINC `($__internal_73_$__cuda_sm70_shflsync_idx_p) ;  /* 0x0000193000007944 */ /* 0x00efea0003c00000 */
[----:B-1---5:R-:W-:-:S05]  /*14710*/  BRA `(.L_x_4465) ;  /* 0xffff3c3000007947 */ /* 0x022fca000383ffff */
.L_x_4371:
[----:B--2---:R-:W-:Y:S01]  /*14720*/  MOV R3, 0x181f ;  /* 0x0000181f00037802 */ /* 0x004fe20000000f00 */
[----:B------:R2:W-:Y:S01]  /*14730*/  STL [R1+0x4c], R134 ;  /* 0x00004c8601007387 */ /* 0x0005e20000100800 */
[----:B------:R-:W-:Y:S01]  /*14740*/  MOV R2, 0x14770 ;  /* 0x0001477000027802 */ /* 0x000fe20000000f00 */
[----:B------:R-:W-:Y:S03]  /*14750*/  IMAD.MOV.U32 R0, RZ, RZ, 0x1 ;  /* 0x00000001ff007424 */ /* 0x000fe600078e00ff */
[----:B-12---:R-:W-:Y:S05]  /*14760*/  CALL.REL.NOINC `($__internal_73_$__cuda_sm70_shflsync_idx_p) ;  /* 0x000018d000007944 */ /* 0x006fea0003c00000 */
[----:B------:R-:W-:Y:S01]  /*14770*/  MOV R2, 0x147d0 ;  /* 0x000147d000027802 */ /* 0x000fe20000000f00 */
[----:B------:R2:W-:Y:S01]  /*14780*/  STL [R1+0x4c], R137 ;  /* 0x00004c8901007387 */ /* 0x0005e20000100800 */
[----:B------:R-:W-:Y:S01]  /*14790*/  IMAD.MOV.U32 R132, RZ, RZ, R0 ;  /* 0x000000ffff847224 */ /* 0x000fe200078e0000 */
[----:B------:R-:W-:Y:S01]  /*147a0*/  MOV R0, 0x1 ;  /* 0x0000000100007802 */ /* 0x000fe20000000f00 */
[----:B------:R-:W-:Y:S02]  /*147b0*/  IMAD.MOV.U32 R3, RZ, RZ, 0x181f ;  /* 0x0000181fff037424 */ /* 0x000fe400078e00ff */
[----:B-12--5:R-:W-:Y:S05]  /*147c0*/  CALL.REL.NOINC `($__internal_73_$__cuda_sm70_shflsync_idx_p) ;  /* 0x0000187000007944 */ /* 0x026fea0003c00000 */
[----:B-1---5:R-:W-:-:S05]  /*147d0*/  BRA `(.L_x_4466) ;  /* 0xffff3db000007947 */ /* 0x022fca000383ffff */
.L_x_4372:
[----:B------:R-:W-:Y:S01]  /*147e0*/  MOV R3, 0x1c1f ;  /* 0x00001c1f00037802 */ /* 0x000fe20000000f00 */
[----:B------:R1:W-:Y:S01]  /*147f0*/  STL [R1+0x4c], R132 ;  /* 0x00004c8401007387 */ /* 0x0003e20000100800 */
[----:B------:R-:W-:Y:S01]  /*14800*/  MOV R2, 0x14830 ;  /* 0x0001483000027802 */ /* 0x000fe20000000f00 */
[----:B------:R-:W-:Y:S02]  /*14810*/  IMAD.MOV.U32 R0, RZ, RZ, RZ ;  /* 0x000000ffff007224 */ /* 0x000fe400078e00ff */
[----:B-1----:R-:W-:Y:S05]  /*14820*/  CALL.REL.NOINC `($__internal_73_$__cuda_sm70_shflsync_idx_p) ;  /* 0x0000181000007944 */ /* 0x002fea0003c00000 */
[----:B-1---5:R-:W-:-:S05]  /*14830*/  BRA `(.L_x_4467) ;  /* 0xffff407000007947 */ /* 0x022fca000383ffff */
.L_x_4373:
[----:B------:R-:W-:Y:S01]  /*14840*/  MOV R3, 0x1c1f ;  /* 0x00001c1f00037802 */ /* 0x000fe20000000f00 */
[----:B------:R2:W-:Y:S01]  /*14850*/  STL [R1+0x4c], R132 ;  /* 0x00004c8401007387 */ /* 0x0005e20000100800 */
[----:B------:R-:W-:Y:S01]  /*14860*/  MOV R2, 0x14890 ;  /* 0x0001489000027802 */ /* 0x000fe20000000f00 */
[----:B------:R-:W-:Y:S02]  /*14870*/  IMAD.MOV.U32 R0, RZ, RZ, 0x1 ;  /* 0x00000001ff007424 */ /* 0x000fe400078e00ff */
[----:B-12---:R-:W-:Y:S05]  /*14880*/  CALL.REL.NOINC `($__internal_73_$__cuda_sm70_shflsync_idx_p) ;  /* 0x000017b000007944 */ /* 0x006fea0003c00000 */
        /* <DEDUP_REMOVED lines=46> */
[----:B-----5:R-:W-:Y:S02]  /*14b70*/  FSEL R5, R27, -INF , P0 ;  /* 0xff8000001b057808 */ /* 0x020fe40000000000 */
[----:B------:R-:W-:Y:S02]  /*14b80*/  FMNMX.FTZ R15, R6, R15, !PT ;  /* 0x0000000f060f7209 */ /* 0x000fe40007810000 */
[----:B------:R-:W-:Y:S02]  /*14b90*/  FMNMX.FTZ R132, R4, R132, !PT ;  /* 0x0000008404847209 */ /* 0x000fe40007810000 */
[----:B------:R-:W-:Y:S02]  /*14ba0*/  FMNMX.FTZ R15, R5, R15, !PT ;  /* 0x0000000f050f7209 */ /* 0x000fe40007810000 */
[----:B------:R-:W-:Y:S02]  /*14bb0*/  MOV R2, 0x14bd0 ;  /* 0x00014bd000027802 */ /* 0x000fe40000000f00 */
[----:B-1----:R-:W-:Y:S05]  /*14bc0*/  CALL.REL.NOINC `($__internal_72_$__cuda_sm70_shflsync_bfly_p) ;  /* 0x0000141000007944 */ /* 0x002fea0003c00000 */
[----:B------:R-:W-:Y:S01]  /*14bd0*/  FMNMX.FTZ R132, R132, R0, !PT ;  /* 0x0000000084847209 */ /* 0x000fe20007810000 */
[----:B------:R-:W-:Y:S01]  /*14be0*/  IMAD.MOV.U32 R0, RZ, RZ, 0x1 ;  /* 0x00000001ff007424 */ /* 0x000fe200078e00ff */
[----:B------:R-:W-:Y:S02]  /*14bf0*/  MOV R2, 0x14c10 ;  /* 0x00014c1000027802 */ /* 0x000fe40000000f00 */
        /* <DEDUP_REMOVED lines=8> */
[----:B------:R-:W-:Y:S02]  /*14c80*/  MOV R2, 0x14ca0 ;  /* 0x00014ca000027802 */ /* 0x000fe40000000f00 */
[----:B------:R-:W-:Y:S05]  /*14c90*/  CALL.REL.NOINC `($__internal_72_$__cuda_sm70_shflsync_bfly_p) ;  /* 0x0000134000007944 */ /* 0x000fea0003c00000 */
[----:B------:R-:W-:-:S05]  /*14ca0*/  BRA `(.L_x_4468) ;  /* 0xffff413000007947 */ /* 0x000fca000383ffff */
.L_x_4376:
[----:B------:R-:W-:Y:S01]  /*14cb0*/  MOV R3, 0x181f ;  /* 0x0000181f00037802 */ /* 0x000fe20000000f00 */
[----:B------:R2:W-:Y:S01]  /*14cc0*/  STL [R1+0x4c], R6 ;  /* 0x00004c0601007387 */ /* 0x0005e20000100800 */
[----:B------:R-:W-:Y:S01]  /*14cd0*/  MOV R2, 0x14d00 ;  /* 0x00014d0000027802 */ /* 0x000fe20000000f00 */
[----:B------:R-:W-:Y:S02]  /*14ce0*/  IMAD.MOV.U32 R0, RZ, RZ, RZ ;  /* 0x000000ffff007224 */ /* 0x000fe400078e00ff */
[----:B-1234-:R-:W-:Y:S05]  /*14cf0*/  CALL.REL.NOINC `($__internal_73_$__cuda_sm70_shflsync_idx_p) ;  /* 0x0000134000007944 */ /* 0x01efea0003c00000 */
[----:B-1---5:R-:W-:-:S05]  /*14d00*/  BRA `(.L_x_4469) ;  /* 0xffff5be000007947 */ /* 0x022fca000383ffff */
.L_x_4379:
[----:B--2---:R-:W-:Y:S01]  /*14d10*/  MOV R3, 0x181f ;  /* 0x0000181f00037802 */ /* 0x004fe20000000f00 */
        /* <DEDUP_REMOVED lines=11> */
.L_x_4382:
[----:B------:R-:W-:Y:S01]  /*14dd0*/  MOV R3, 0x181f ;  /* 0x0000181f00037802 */ /* 0x000fe20000000f00 */
[----:B------:R1:W-:Y:S01]  /*14de0*/  STL [R1+0x4c], R137 ;  /* 0x00004c8901007387 */ /* 0x0003e20000100800 */
[----:B------:R-:W-:Y:S01]  /*14df0*/  MOV R2, 0x14e20 ;  /* 0x00014e2000027802 */ /* 0x000fe20000000f00 */
[----:B------:R-:W-:Y:S02]  /*14e00*/  IMAD.MOV.U32 R0, RZ, RZ, RZ ;  /* 0x000000ffff007224 */ /* 0x000fe400078e00ff */
[----:B-1----:R-:W-:Y:S05]  /*14e10*/  CALL.REL.NOINC `($__internal_73_$__cuda_sm70_shflsync_idx_p) ;  /* 0x0000122000007944 */ /* 0x002fea0003c00000 */
[----:B------:R-:W-:Y:S01]  /*14e20*/  MOV R132, R0 ;  /* 0x0000000000847202 */ /* 0x000fe20000000f00 */
[----:B-1---5:R-:W-:-:S05]  /*14e30*/  BRA `(.L_x_4471) ;  /* 0xffff6ae000007947 */ /* 0x022fca000383ffff */
.L_x_4383:
[----:B------:R-:W-:Y:S01]  /*14e40*/  MOV R3, 0x181f ;  /* 0x0000181f00037802 */ /* 0x000fe20000000f00 */
[----:B------:R3:W-:Y:S01]  /*14e50*/  STL [R1+0x4c], R172 ;  /* 0x00004cac01007387 */ /* 0x0007e20000100800 */
[----:B------:R-:W-:Y:S01]  /*14e60*/  MOV R2, 0x14e90 ;  /* 0x00014e9000027802 */ /* 0x000fe20000000f00 */
[----:B------:R-:W-:Y:S02]  /*14e70*/  IMAD.MOV.U32 R0, RZ, RZ, RZ ;  /* 0x000000ffff007224 */ /* 0x000fe400078e00ff */
[----:B-123--:R-:W-:Y:S05]  /*14e80*/  CALL.REL.NOINC `($__internal_73_$__cuda_sm70_shflsync_idx_p) ;  /* 0x000011b000007944 */ /* 0x00efea0003c00000 */
[----:B-1---5:R-:W-:-:S05]  /*14e90*/  BRA `(.L_x_4472) ;  /* 0xffff6aa000007947 */ /* 0x022fca000383ffff */
.L_x_4384:
        /* <DEDUP_REMOVED lines=12> */
.L_x_4385:
[----:B------:R-:W-:Y:S02]  /*14f60*/  MOV R0, 0x2 ;  /* 0x0000000200007802 */ /* 0x000fe40000000f00 */
[----:B------:R-:W-:Y:S02]  /*14f70*/  MOV R2, 0x14f90 ;  /* 0x00014f9000027802 */ /* 0x000fe40000000f00 */
[----:B------:R-:W-:Y:S05]  /*14f80*/  CALL.REL.NOINC `($__internal_72_$__cuda_sm70_shflsync_bfly_p) ;  /* 0x0000105000007944 */ /* 0x000fea0003c00000 */
[----:B------:R-:W-:-:S05]  /*14f90*/  BRA `(.L_x_4474) ;  /* 0xffff6ea000007947 */ /* 0x000fca000383ffff */
.L_x_4386:
[----:B------:R-:W-:Y:S02]  /*14fa0*/  MOV R0, 0x1 ;  /* 0x0000000100007802 */ /* 0x000fe40000000f00 */
        /* <DEDUP_REMOVED lines=12> */
.L_x_4388:
[----:B------:R1:W5:Y:S01]  /*15070*/  LDL R132, [R1+0x54] ;  /* 0x0000540001847983 */ /* 0x0003620000100800 */
[----:B------:R-:W-:-:S02]  /*15080*/  MOV R0, 0x2 ;  /* 0x0000000200007802 */ /* 0x000fc40000000f00 */
[----:B------:R-:W-:Y:S02]  /*15090*/  MOV R2, 0x150b0 ;  /* 0x000150b000027802 */ /* 0x000fe40000000f00 */
[----:B-1---5:R-:W-:Y:S05]  /*150a0*/  CALL.REL.NOINC `($__internal_72_$__cuda_sm70_shflsync_bfly_p) ;  /* 0x00000f3000007944 */ /* 0x022fea0003c00000 */
[----:B------:R-:W-:Y:S05]  /*150b0*/  BRA `(.L_x_4476) ;  /* 0xffff86c000007947 */ /* 0x000fea000383ffff */
.L_x_4389:
[----:B------:R-:W-:Y:S01]  /*150c0*/  IMAD.MOV.U32 R132, RZ, RZ, R4 ;  /* 0x000000ffff847224 */ /* 0x000fe200078e0004 */
[----:B------:R-:W-:Y:S02]  /*150d0*/  MOV R0, 0x1 ;  /* 0x0000000100007802 */ /* 0x000fe40000000f00 */
[----:B------:R-:W-:Y:S02]  /*150e0*/  MOV R2, 0x15100 ;  /* 0x0001510000027802 */ /* 0x000fe40000000f00 */
[----:B------:R-:W-:Y:S05]  /*150f0*/  CALL.REL.NOINC `($__internal_72_$__cuda_sm70_shflsync_bfly_p) ;  /* 0x00000ee000007944 */ /* 0x000fea0003c00000 */
[----:B------:R1:W5:Y:S01]  /*15100*/  LDL R132, [R1+0x50] ;  /* 0x0000500001847983 */ /* 0x0003620000100800 */
[----:B------:R-:W-:Y:S01]  /*15110*/  FADD.FTZ R4, R4, R0 ;  /* 0x0000000004047221 */ /* 0x000fe20000010000 */
[----:B------:R-:W-:Y:S02]  /*15120*/  MOV R0, 0x2 ;  /* 0x0000000200007802 */ /* 0x000fe40000000f00 */
[----:B------:R-:W-:Y:S02]  /*15130*/  MOV R2, 0x15150 ;  /* 0x0001515000027802 */ /* 0x000fe40000000f00 */
[----:B-1---5:R-:W-:Y:S05]  /*15140*/  CALL.REL.NOINC `($__internal_72_$__cuda_sm70_shflsync_bfly_p) ;  /* 0x00000e9000007944 */ /* 0x022fea0003c00000 */
[----:B------:R-:W2:Y:S02]  /*15150*/  LDL.LU R2, [R1+0x50] ;  /* 0x0000500001027983 */ /* 0x000ea40000300800 */
[----:B--2---:R-:W-:Y:S01]  /*15160*/  FADD.FTZ R5, R2, R0 ;  /* 0x0000000002057221 */ /* 0x004fe20000010000 */
[----:B------:R-:W-:-:S02]  /*15170*/  MOV R0, 0x1 ;  /* 0x0000000100007802 */ /* 0x000fc40000000f00 */
[----:B------:R-:W-:Y:S02]  /*15180*/  MOV R2, 0x151b0 ;  /* 0x000151b000027802 */ /* 0x000fe40000000f00 */
[----:B------:R-:W-:Y:S02]  /*15190*/  MOV R132, R5 ;  /* 0x0000000500847202 */ /* 0x000fe40000000f00 */
[----:B------:R-:W-:Y:S05]  /*151a0*/  CALL.REL.NOINC `($__internal_72_$__cuda_sm70_shflsync_bfly_p) ;  /* 0x00000e3000007944 */ /* 0x000fea0003c00000 */
[----:B------:R-:W-:Y:S01]  /*151b0*/  MOV R3, R0 ;  /* 0x0000000000037202 */ /* 0x000fe20000000f00 */
[----:B------:R-:W-:Y:S05]  /*151c0*/  BRA `(.L_x_4477) ;  /* 0xffff864000007947 */ /* 0x000fea000383ffff */
.L_x_4396:
[----:B--234-:R2:W-:Y:S01]  /*151d0*/  STL [R1+0x4c], R5 ;  /* 0x00004c0501007387 */ /* 0x01c5e20000100800 */
[----:B------:R-:W-:Y:S01]  /*151e0*/  IMAD.MOV.U32 R0, RZ, RZ, RZ ;  /* 0x000000ffff007224 */ /* 0x000fe200078e00ff */
[----:B------:R-:W-:Y:S02]  /*151f0*/  MOV R3, 0x181f ;  /* 0x0000181f00037802 */ /* 0x000fe40000000f00 */
[----:B------:R-:W-:Y:S02]  /*15200*/  MOV R2, 0x15220 ;  /* 0x0001522000027802 */ /* 0x000fe40000000f00 */
[----:B-12---:R-:W-:Y:S05]  /*15210*/  CALL.REL.NOINC `($__internal_73_$__cuda_sm70_shflsync_idx_p) ;  /* 0x00000e2000007944 */ /* 0x006fea0003c00000 */
[----:B-----5:R-:W-:Y:S01]  /*15220*/  MOV R4, R0 ;  /* 0x0000000000047202 */ /* 0x020fe20000000f00 */
[----:B-1----:R-:W-:Y:S05]  /*15230*/  BRA `(.L_x_4478) ;  /* 0xffffa28000007947 */ /* 0x002fea000383ffff */
.L_x_4397:
[----:B------:R4:W-:Y:S01]  /*15240*/  STL [R1+0x4c], R14 ;  /* 0x00004c0e01007387 */ /* 0x0009e20000100800 */
[----:B------:R-:W-:Y:S01]  /*15250*/  IMAD.MOV.U32 R0, RZ, RZ, RZ ;  /* 0x000000ffff007224 */ /* 0x000fe200078e00ff */
[----:B------:R-:W-:-:S02]  /*15260*/  MOV R3, 0x181f ;  /* 0x0000181f00037802 */ /* 0x000fc40000000f00 */
[----:B------:R-:W-:Y:S02]  /*15270*/  MOV R2, 0x15290 ;  /* 0x0001529000027802 */ /* 0x000fe40000000f00 */
[----:B-1234-:R-:W-:Y:S05]  /*15280*/  CALL.REL.NOINC `($__internal_73_$__cuda_sm70_shflsync_idx_p) ;  /* 0x00000db000007944 */ /* 0x01efea0003c00000 */
[----:B-1---5:R-:W-:Y:S05]  /*15290*/  BRA `(.L_x_4479) ;  /* 0xffffa24000007947 */ /* 0x022fea000383ffff */
.L_x_4400:
[----:B------:R4:W-:Y:S01]  /*152a0*/  STL [R1+0x4c], R5 ;  /* 0x00004c0501007387 */ /* 0x0009e20000100800 */
[----:B--2---:R-:W-:Y:S01]  /*152b0*/  IMAD.MOV.U32 R0, RZ, RZ, 0x1 ;  /* 0x00000001ff007424 */ /* 0x004fe200078e00ff */
[----:B------:R-:W-:Y:S02]  /*152c0*/  MOV R3, 0x181f ;  /* 0x0000181f00037802 */ /* 0x000fe40000000f00 */
[----:B------:R-:W-:Y:S02]  /*152d0*/  MOV R2, 0x152f0 ;  /* 0x000152f000027802 */ /* 0x000fe40000000f00 */
[----:B-1-34-:R-:W-:Y:S05]  /*152e0*/  CALL.REL.NOINC `($__internal_73_$__cuda_sm70_shflsync_idx_p) ;  /* 0x00000d5000007944 */ /* 0x01afea0003c00000 */
[----:B------:R2:W-:Y:S01]  /*152f0*/  STL [R1+0x4c], R14 ;  /* 0x00004c0e01007387 */ /* 0x0005e20000100800 */
[----:B-----5:R-:W-:Y:S01]  /*15300*/  IMAD.MOV.U32 R4, RZ, RZ, R0 ;  /* 0x000000ffff047224 */ /* 0x020fe200078e0000 */
[----:B------:R-:W-:Y:S01]  /*15310*/  MOV R0, 0x1 ;  /* 0x0000000100007802 */ /* 0x000fe20000000f00 */
[----:B------:R-:W-:Y:S01]  /*15320*/  IMAD.MOV.U32 R3, RZ, RZ, 0x181f ;  /* 0x0000181fff037424 */ /* 0x000fe200078e00ff */
[----:B------:R-:W-:Y:S02]  /*15330*/  MOV R2, 0x15350 ;  /* 0x0001535000027802 */ /* 0x000fe40000000f00 */
[----:B-12---:R-:W-:Y:S05]  /*15340*/  CALL.REL.NOINC `($__internal_73_$__cuda_sm70_shflsync_idx_p) ;  /* 0x00000cf000007944 */ /* 0x006fea0003c00000 */
[----:B-1---5:R-:W-:Y:S05]  /*15350*/  BRA `(.L_x_4480) ;  /* 0xffffa3d000007947 */ /* 0x022fea000383ffff */
.L_x_4403:
[----:B------:R3:W-:Y:S01]  /*15360*/  STL [R1+0x4c], R5 ;  /* 0x00004c0501007387 */ /* 0x0007e20000100800 */
[----:B--2---:R-:W-:Y:S01]  /*15370*/  IMAD.MOV.U32 R0, RZ, RZ, 0x2 ;  /* 0x00000002ff007424 */ /* 0x004fe200078e00ff */
[----:B-1----:R-:W-:-:S02]  /*15380*/  MOV R3, 0x181f ;  /* 0x0000181f00037802 */ /* 0x002fc40000000f00 */
[----:B------:R-:W-:Y:S02]  /*15390*/  MOV R2, 0x153b0 ;  /* 0x000153b000027802 */ /* 0x000fe40000000f00 */
[----:B---34-:R-:W-:Y:S05]  /*153a0*/  CALL.REL.NOINC `($__internal_73_$__cuda_sm70_shflsync_idx_p) ;  /* 0x00000c9000007944 */ /* 0x018fea0003c00000 */
[----:B-----5:R-:W-:Y:S01]  /*153b0*/  MOV R4, R0 ;  /* 0x0000000000047202 */ /* 0x020fe20000000f00 */
[----:B-1----:R-:W-:Y:S05]  /*153c0*/  BRA `(.L_x_4481) ;  /* 0xffffa55000007947 */ /* 0x002fea000383ffff */
.L_x_4404:
[----:B------:R4:W-:Y:S01]  /*153d0*/  STL [R1+0x4c], R14 ;  /* 0x00004c0e01007387 */ /* 0x0009e20000100800 */
[----:B--2---:R-:W-:Y:S01]  /*153e0*/  IMAD.MOV.U32 R0, RZ, RZ, 0x2 ;  /* 0x00000002ff007424 */ /* 0x004fe200078e00ff */
[----:B-1----:R-:W-:Y:S02]  /*153f0*/  MOV R3, 0x181f ;  /* 0x0000181f00037802 */ /* 0x002fe40000000f00 */
[----:B------:R-:W-:Y:S02]  /*15400*/  MOV R2, 0x15420 ;  /* 0x0001542000027802 */ /* 0x000fe40000000f00 */
[----:B---34-:R-:W-:Y:S05]  /*15410*/  CALL.REL.NOINC `($__internal_73_$__cuda_sm70_shflsync_idx_p) ;  /* 0x00000c2000007944 */ /* 0x018fea0003c00000 */
[----:B-1---5:R-:W-:Y:S05]  /*15420*/  BRA `(.L_x_4482) ;  /* 0xffffa51000007947 */ /* 0x022fea000383ffff */
.L_x_4407:
[----:B------:R1:W-:Y:S01]  /*15430*/  STL [R1+0x4c], R5 ;  /* 0x00004c0501007387 */ /* 0x0003e20000100800 */
[----:B----4-:R-:W-:Y:S01]  /*15440*/  IMAD.MOV.U32 R0, RZ, RZ, 0x3 ;  /* 0x00000003ff007424 */ /* 0x010fe200078e00ff */
[----:B-1----:R-:W-:Y:S02]  /*15450*/  MOV R3, 0x181f ;  /* 0x0000181f00037802 */ /* 0x002fe40000000f00 */
[----:B------:R-:W-:Y:S02]  /*15460*/  MOV R2, 0x15480 ;  /* 0x0001548000027802 */ /* 0x000fe40000000f00 */
[----:B--23--:R-:W-:Y:S05]  /*15470*/  CALL.REL.NOINC `($__internal_73_$__cuda_sm70_shflsync_idx_p) ;  /* 0x00000bc000007944 */ /* 0x00cfea0003c00000 */
[----:B------:R2:W-:Y:S01]  /*15480*/  STL [R1+0x4c], R14 ;  /* 0x00004c0e01007387 */ /* 0x0005e20000100800 */
[----:B-----5:R-:W-:Y:S01]  /*15490*/  IMAD.MOV.U32 R4, RZ, RZ, R0 ;  /* 0x000000ffff047224 */ /* 0x020fe200078e0000 */
[----:B------:R-:W-:Y:S01]  /*154a0*/  MOV R0, 0x3 ;  /* 0x0000000300007802 */ /* 0x000fe20000000f00 */
[----:B------:R-:W-:Y:S01]  /*154b0*/  IMAD.MOV.U32 R3, RZ, RZ, 0x181f ;  /* 0x0000181fff037424 */ /* 0x000fe200078e00ff */
[----:B------:R-:W-:-:S02]  /*154c0*/  MOV R2, 0x154e0 ;  /* 0x000154e000027802 */ /* 0x000fc40000000f00 */
[----:B-12---:R-:W-:Y:S05]  /*154d0*/  CALL.REL.NOINC `($__internal_73_$__cuda_sm70_shflsync_idx_p) ;  /* 0x00000b6000007944 */ /* 0x006fea0003c00000 */
[----:B-1---5:R-:W-:Y:S05]  /*154e0*/  BRA `(.L_x_4483) ;  /* 0xffffa65000007947 */ /* 0x022fea000383ffff */
.L_x_4409:
[----:B------:R1:W-:Y:S01]  /*154f0*/  STL [R1+0x4c], R5 ;  /* 0x00004c0501007387 */ /* 0x0003e20000100800 */
[----:B------:R-:W-:Y:S01]  /*15500*/  IMAD.MOV.U32 R0, RZ, RZ, RZ ;  /* 0x000000ffff007224 */ /* 0x000fe200078e00ff */
[----:B------:R-:W-:-:S02]  /*15510*/  MOV R3, 0x1c1f ;  /* 0x00001c1f00037802 */ /* 0x000fc40000000f00 */
[----:B------:R-:W-:Y:S02]  /*15520*/  MOV R2, 0x15540 ;  /* 0x0001554000027802 */ /* 0x000fe40000000f00 */
[----:B-1----:R-:W-:Y:S05]  /*15530*/  CALL.REL.NOINC `($__internal_73_$__cuda_sm70_shflsync_idx_p) ;  /* 0x00000b0000007944 */ /* 0x002fea0003c00000 */
[----:B-----5:R-:W-:Y:S01]  /*15540*/  MOV R4, R0 ;  /* 0x0000000000047202 */ /* 0x020fe20000000f00 */
[----:B-1----:R-:W-:Y:S05]  /*15550*/  BRA `(.L_x_4484) ;  /* 0xffffa9c000007947 */ /* 0x002fea000383ffff */
.L_x_4410:
[----:B------:R3:W-:Y:S01]  /*15560*/  STL [R1+0x4c], R12 ;  /* 0x00004c0c01007387 */ /* 0x0007e20000100800 */
[----:B------:R-:W-:Y:S01]  /*15570*/  IMAD.MOV.U32 R0, RZ, RZ, RZ ;  /* 0x000000ffff007224 */ /* 0x000fe200078e00ff */
[----:B------:R-:W-:Y:S02]  /*15580*/  MOV R3, 0x1c1f ;  /* 0x00001c1f00037802 */ /* 0x000fe40000000f00 */
[----:B------:R-:W-:Y:S02]  /*15590*/  MOV R2, 0x155b0 ;  /* 0x000155b000027802 */ /* 0x000fe40000000f00 */
[----:B-123--:R-:W-:Y:S05]  /*155a0*/  CALL.REL.NOINC `($__internal_73_$__cuda_sm70_shflsync_idx_p) ;  /* 0x00000a9000007944 */ /* 0x00efea0003c00000 */
[----:B-1---5:R-:W-:Y:S05]  /*155b0*/  BRA `(.L_x_4485) ;  /* 0xffffa98000007947 */ /* 0x022fea000383ffff */
.L_x_4413:
[----:B------:R1:W-:Y:S01]  /*155c0*/  STL [R1+0x4c], R5 ;  /* 0x00004c0501007387 */ /* 0x0003e20000100800 */
[----:B----4-:R-:W-:Y:S01]  /*155d0*/  IMAD.MOV.U32 R0, RZ, RZ, 0x1 ;  /* 0x00000001ff007424 */ /* 0x010fe200078e00ff */
[----:B--2---:R-:W-:Y:S02]  /*155e0*/  MOV R3, 0x1c1f ;  /* 0x00001c1f00037802 */ /* 0x004fe40000000f00 */
[----:B------:R-:W-:Y:S02]  /*155f0*/  MOV R2, 0x15610 ;  /* 0x0001561000027802 */ /* 0x000fe40000000f00 */
[----:B-1-3--:R-:W-:Y:S05]  /*15600*/  CALL.REL.NOINC `($__internal_73_$__cuda_sm70_shflsync_idx_p) ;  /* 0x00000a3000007944 */ /* 0x00afea0003c00000 */
[----:B------:R2:W-:Y:S01]  /*15610*/  STL [R1+0x4c], R12 ;  /* 0x00004c0c01007387 */ /* 0x0005e20000100800 */
[----:B-----5:R-:W-:Y:S01]  /*15620*/  IMAD.MOV.U32 R4, RZ, RZ, R0 ;  /* 0x000000ffff047224 */ /* 0x020fe200078e0000 */
[----:B------:R-:W-:Y:S01]  /*15630*/  MOV R0, 0x1 ;  /* 0x0000000100007802 */ /* 0x000fe20000000f00 */
[----:B------:R-:W-:Y:S01]  /*15640*/  IMAD.MOV.U32 R3, RZ, RZ, 0x1c1f ;  /* 0x00001c1fff037424 */ /* 0x000fe200078e00ff */
[----:B------:R-:W-:-:S02]  /*15650*/  MOV R2, 0x15670 ;  /* 0x0001567000027802 */ /* 0x000fc40000000f00 */
[----:B-12---:R-:W-:Y:S05]  /*15660*/  CALL.REL.NOINC `($__internal_73_$__cuda_sm70_shflsync_idx_p) ;  /* 0x000009d000007944 */ /* 0x006fea0003c00000 */
[----:B-1---5:R-:W-:Y:S05]  /*15670*/  BRA `(.L_x_4486) ;  /* 0xffffb52000007947 */ /* 0x022fea000383ffff */
.L_x_4417:
[----:B------:R1:W-:Y:S01]  /*15680*/  STL [R1+0x4c], R5 ;  /* 0x00004c0501007387 */ /* 0x0003e20000100800 */
[----:B------:R-:W-:Y:S01]  /*15690*/  IMAD.MOV.U32 R0, RZ, RZ, RZ ;  /* 0x000000ffff007224 */ /* 0x000fe200078e00ff */
[----:B------:R-:W-:-:S02]  /*156a0*/  MOV R3, 0x181f ;  /* 0x0000181f00037802 */ /* 0x000fc40000000f00 */
[----:B------:R-:W-:Y:S02]  /*156b0*/  MOV R2, 0x156d0 ;  /* 0x000156d000027802 */ /* 0x000fe40000000f00 */
[----:B-1----:R-:W-:Y:S05]  /*156c0*/  CALL.REL.NOINC `($__internal_73_$__cuda_sm70_shflsync_idx_p) ;  /* 0x0000097000007944 */ /* 0x002fea0003c00000 */
[----:B-----5:R-:W-:Y:S01]  /*156d0*/  MOV R4, R0 ;  /* 0x0000000000047202 */ /* 0x020fe20000000f00 */
[----:B-1----:R-:W-:Y:S05]  /*156e0*/  BRA `(.L_x_4487) ;  /* 0xffffc96000007947 */ /* 0x002fea000383ffff */
.L_x_4418:
[----:B------:R3:W-:Y:S01]  /*156f0*/  STL [R1+0x4c], R14 ;  /* 0x00004c0e01007387 */ /* 0x0007e20000100800 */
[----:B------:R-:W-:Y:S01]  /*15700*/  IMAD.MOV.U32 R0, RZ, RZ, RZ ;  /* 0x000000ffff007224 */ /* 0x000fe200078e00ff */
[----:B------:R-:W-:Y:S02]  /*15710*/  MOV R3, 0x181f ;  /* 0x0000181f00037802 */ /* 0x000fe40000000f00 */
[----:B------:R-:W-:Y:S02]  /*15720*/  MOV R2, 0x15740 ;  /* 0x0001574000027802 */ /* 0x000fe40000000f00 */
[----:B-123--:R-:W-:Y:S05]  /*15730*/  CALL.REL.NOINC `($__internal_73_$__cuda_sm70_shflsync_idx_p) ;  /* 0x0000090000007944 */ /* 0x00efea0003c00000 */
[----:B-1---5:R-:W-:Y:S05]  /*15740*/  BRA `(.L_x_4488) ;  /* 0xffffc92000007947 */ /* 0x022fea000383ffff */
.L_x_4421:
        /* <DEDUP_REMOVED lines=12> */
.L_x_4424:
[----:B------:R1:W-:Y:S01]  /*15810*/  STL [R1+0x4c], R5 ;  /* 0x00004c0501007387 */ /* 0x0003e20000100800 */
[----:B----4-:R-:W-:Y:S01]  /*15820*/  IMAD.MOV.U32 R0, RZ, RZ, 0x2 ;  /* 0x00000002ff007424 */ /* 0x010fe200078e00ff */
[----:B-1----:R-:W-:-:S02]  /*15830*/  MOV R3, 0x181f ;  /* 0x0000181f00037802 */ /* 0x002fc40000000f00 */
[----:B------:R-:W-:Y:S02]  /*15840*/  MOV R2, 0x15860 ;  /* 0x0001586000027802 */ /* 0x000fe40000000f00 */
[----:B--23--:R-:W-:Y:S05]  /*15850*/  CALL.REL.NOINC `($__internal_73_$__cuda_sm70_shflsync_idx_p) ;  /* 0x000007e000007944 */ /* 0x00cfea0003c00000 */
[----:B-----5:R-:W-:Y:S01]  /*15860*/  MOV R4, R0 ;  /* 0x0000000000047202 */ /* 0x020fe20000000f00 */
[----:B-1----:R-:W-:Y:S05]  /*15870*/  BRA `(.L_x_4490) ;  /* 0xffffcc4000007947 */ /* 0x002fea000383ffff */
.L_x_4425:
[----:B------:R1:W-:Y:S01]  /*15880*/  STL [R1+0x4c], R14 ;  /* 0x00004c0e01007387 */ /* 0x0003e20000100800 */
[----:B----4-:R-:W-:Y:S01]  /*15890*/  IMAD.MOV.U32 R0, RZ, RZ, 0x2 ;  /* 0x00000002ff007424 */ /* 0x010fe200078e00ff */
[----:B-1----:R-:W-:Y:S02]  /*158a0*/  MOV R3, 0x181f ;  /* 0x0000181f00037802 */ /* 0x002fe40000000f00 */
[----:B------:R-:W-:Y:S02]  /*158b0*/  MOV R2, 0x158d0 ;  /* 0x000158d000027802 */ /* 0x000fe40000000f00 */
[----:B--23--:R-:W-:Y:S05]  /*158c0*/  CALL.REL.NOINC `($__internal_73_$__cuda_sm70_shflsync_idx_p) ;  /* 0x0000077000007944 */ /* 0x00cfea0003c00000 */
[----:B-1---5:R-:W-:Y:S05]  /*158d0*/  BRA `(.L_x_4491) ;  /* 0xffffcc0000007947 */ /* 0x022fea000383ffff */
.L_x_4428:
[----:B------:R1:W-:Y:S01]  /*158e0*/  STL [R1+0x4c], R5 ;  /* 0x00004c0501007387 */ /* 0x0003e20000100800 */
[----:B------:R-:W-:Y:S01]  /*158f0*/  IMAD.MOV.U32 R0, RZ, RZ, 0x3 ;  /* 0x00000003ff007424 */ /* 0x000fe200078e00ff */
[----:B-1----:R-:W-:Y:S02]  /*15900*/  MOV R3, 0x181f ;  /* 0x0000181f00037802 */ /* 0x002fe40000000f00 */
        /* <DEDUP_REMOVED lines=9> */
.L_x_4430:
[----:B------:R1:W-:Y:S01]  /*159a0*/  STL [R1+0x4c], R106 ;  /* 0x00004c6a01007387 */ /* 0x0003e20000100800 */
[----:B------:R-:W-:Y:S01]  /*159b0*/  IMAD.MOV.U32 R0, RZ, RZ, RZ ;  /* 0x000000ffff007224 */ /* 0x000fe200078e00ff */
[----:B------:R-:W-:-:S02]  /*159c0*/  MOV R3, 0x1f ;  /* 0x0000001f00037802 */ /* 0x000fc40000000f00 */
[----:B------:R-:W-:Y:S02]  /*159d0*/  MOV R2, 0x159f0 ;  /* 0x000159f000027802 */ /* 0x000fe40000000f00 */
[----:B-1----:R-:W-:Y:S05]  /*159e0*/  CALL.REL.NOINC `($__internal_73_$__cuda_sm70_shflsync_idx_p) ;  /* 0x0000065000007944 */ /* 0x002fea0003c00000 */
[----:B------:R-:W-:Y:S01]  /*159f0*/  MOV R9, R0 ;  /* 0x0000000000097202 */ /* 0x000fe20000000f00 */
[----:B-1---5:R-:W-:Y:S05]  /*15a00*/  BRA `(.L_x_4493) ;  /* 0xffffcf8000007947 */ /* 0x022fea000383ffff */
.L_x_4431:
[----:B------:R3:W-:Y:S01]  /*15a10*/  STL [R1+0x4c], R106 ;  /* 0x00004c6a01007387 */ /* 0x0007e20000100800 */
[----:B------:R-:W-:Y:S01]  /*15a20*/  IMAD.MOV.U32 R0, RZ, RZ, 0x1 ;  /* 0x00000001ff007424 */ /* 0x000fe200078e00ff */
[----:B------:R-:W-:Y:S02]  /*15a30*/  MOV R3, 0x1f ;  /* 0x0000001f00037802 */ /* 0x000fe40000000f00 */
[----:B------:R-:W-:Y:S02]  /*15a40*/  MOV R2, 0x15a60 ;  /* 0x00015a6000027802 */ /* 0x000fe40000000f00 */
[----:B-123--:R-:W-:Y:S05]  /*15a50*/  CALL.REL.NOINC `($__internal_73_$__cuda_sm70_shflsync_idx_p) ;  /* 0x000005e000007944 */ /* 0x00efea0003c00000 */
[----:B------:R-:W-:Y:S01]  /*15a60*/  MOV R8, R0 ;  /* 0x0000000000087202 */ /* 0x000fe20000000f00 */
[----:B-1---5:R-:W-:Y:S05]  /*15a70*/  BRA `(.L_x_4494) ;  /* 0xffffcf3000007947 */ /* 0x022fea000383ffff */
.L_x_4432:
[----:B------:R-:W-:Y:S02]  /*15a80*/  MOV R3, 0x1 ;  /* 0x0000000100037802 */ /* 0x000fe40000000f00 */
[----:B------:R-:W-:Y:S02]  /*15a90*/  MOV R2, 0x15ab0 ;  /* 0x00015ab000027802 */ /* 0x000fe40000000f00 */
[----:B-1234-:R-:W-:Y:S05]  /*15aa0*/  CALL.REL.NOINC `($__internal_74_$__cuda_sm70_shflsync_up_p) ;  /* 0x0000063000007944 */ /* 0x01efea0003c00000 */
[----:B------:R-:W-:Y:S05]  /*15ab0*/  BRA `(.L_x_4495) ;  /* 0xffffd02000007947 */ /* 0x000fea000383ffff */
.L_x_4433:
[----:B------:R-:W-:Y:S02]  /*15ac0*/  MOV R3, 0x2 ;  /* 0x0000000200037802 */ /* 0x000fe40000000f00 */
[----:B------:R-:W-:-:S02]  /*15ad0*/  MOV R2, 0x15af0 ;  /* 0x00015af000027802 */ /* 0x000fc40000000f00 */
[----:B--2-4-:R-:W-:Y:S05]  /*15ae0*/  CALL.REL.NOINC `($__internal_74_$__cuda_sm70_shflsync_up_p) ;  /* 0x000005f000007944 */ /* 0x014fea0003c00000 */
        /* <DEDUP_REMOVED lines=23> */
.L_x_4437:
[----:B------:R-:W-:Y:S02]  /*15c60*/  MOV R3, 0x1 ;  /* 0x0000000100037802 */ /* 0x000fe40000000f00 */
[----:B------:R-:W-:Y:S02]  /*15c70*/  MOV R2, 0x15c90 ;  /* 0x00015c9000027802 */ /* 0x000fe40000000f00 */
[----:B------:R-:W-:Y:S05]  /*15c80*/  CALL.REL.NOINC `($__internal_74_$__cuda_sm70_shflsync_up_p) ;  /* 0x0000045000007944 */ /* 0x000fea0003c00000 */
[----:B------:R-:W-:Y:S01]  /*15c90*/  MOV R2, R4 ;  /* 0x0000000400027202 */ /* 0x000fe20000000f00 */
[----:B------:R-:W-:Y:S05]  /*15ca0*/  BRA `(.L_x_4497) ;  /* 0xffffd09000007947 */ /* 0x000fea000383ffff */
.L_x_4438:
        /* <DEDUP_REMOVED lines=26> */
.L_x_4440:
[----:B------:R-:W-:Y:S02]  /*15e50*/  SEL R0, RZ, 0x1, P0 ;  /* 0x00000001ff007807 */ /* 0x000fe40000000000 */
[----:B------:R-:W-:Y:S02]  /*15e60*/  MOV R2, 0x15e80 ;  /* 0x00015e8000027802 */ /* 0x000fe40000000f00 */
[----:B-1----:R-:W-:Y:S05]  /*15e70*/  CALL.REL.NOINC `($__internal_75_$__cuda_sm70_votesync_ballot) ;  /* 0x000002c000007944 */ /* 0x002fea0003c00000 */
[----:B------:R-:W-:Y:S01]  /*15e80*/  MOV R10, R0 ;  /* 0x00000000000a7202 */ /* 0x000fe20000000f00 */
[----:B------:R-:W-:Y:S05]  /*15e90*/  BRA `(.L_x_4499) ;  /* 0xffffd03000007947 */ /* 0x000fea000383ffff */
.L_x_4441:
[----:B------:R3:W-:Y:S01]  /*15ea0*/  STL [R1+0x4c], R6 ;  /* 0x00004c0601007387 */ /* 0x0007e20000100800 */
[----:B--2---:R-:W-:Y:S01]  /*15eb0*/  IMAD.MOV.U32 R0, RZ, RZ, R5 ;  /* 0x000000ffff007224 */ /* 0x004fe200078e0005 */
[----:B------:R-:W-:Y:S02]  /*15ec0*/  MOV R3, 0x1f ;  /* 0x0000001f00037802 */ /* 0x000fe40000000f00 */
[----:B------:R-:W-:Y:S02]  /*15ed0*/  MOV R2, 0x15ef0 ;  /* 0x00015ef000027802 */ /* 0x000fe40000000f00 */
[----:B-1-3--:R-:W-:Y:S05]  /*15ee0*/  CALL.REL.NOINC `($__internal_73_$__cuda_sm70_shflsync_idx_p) ;  /* 0x0000015000007944 */ /* 0x00afea0003c00000 */
[----:B------:R2:W-:Y:S01]  /*15ef0*/  STL [R1+0x4c], R7 ;  /* 0x00004c0701007387 */ /* 0x0005e20000100800 */
[----:B------:R-:W-:Y:S01]  /*15f00*/  IMAD.MOV.U32 R11, RZ, RZ, R0 ;  /* 0x000000ffff0b7224 */ /* 0x000fe200078e0000 */
[----:B-----5:R-:W-:Y:S01]  /*15f10*/  MOV R0, R5 ;  /* 0x0000000500007202 */ /* 0x020fe20000000f00 */
[----:B------:R-:W-:Y:S01]  /*15f20*/  IMAD.MOV.U32 R3, RZ, RZ, 0x1f ;  /* 0x0000001fff037424 */ /* 0x000fe200078e00ff */
[----:B------:R-:W-:-:S02]  /*15f30*/  MOV R2, 0x15f50 ;  /* 0x00015f5000027802 */ /* 0x000fc40000000f00 */
[----:B-12---:R-:W-:Y:S05]  /*15f40*/  CALL.REL.NOINC `($__internal_73_$__cuda_sm70_shflsync_idx_p) ;  /* 0x000000f000007944 */ /* 0x006fea0003c00000 */
[----:B------:R-:W-:Y:S01]  /*15f50*/  MOV R7, R0 ;  /* 0x0000000000077202 */ /* 0x000fe20000000f00 */
[----:B-1---5:R-:W-:Y:S05]  /*15f60*/  BRA `(.L_x_4500) ;  /* 0xffffcfd000007947 */ /* 0x022fea000383ffff */
.L_x_4444:
[----:B------:R3:W-:Y:S01]  /*15f70*/  STL [R1+0x4c], R4 ;  /* 0x00004c0401007387 */ /* 0x0007e20000100800 */
[----:B--2---:R-:W-:Y:S01]  /*15f80*/  IMAD.MOV.U32 R0, RZ, RZ, R5 ;  /* 0x000000ffff007224 */ /* 0x004fe200078e0005 */
[----:B------:R-:W-:-:S02]  /*15f90*/  MOV R3, 0x1f ;  /* 0x0000001f00037802 */ /* 0x000fc40000000f00 */
[----:B------:R-:W-:Y:S02]  /*15fa0*/  MOV R2, 0x15fc0 ;  /* 0x00015fc000027802 */ /* 0x000fe40000000f00 */
[----:B-1-34-:R-:W-:Y:S05]  /*15fb0*/  CALL.REL.NOINC `($__internal_73_$__cuda_sm70_shflsync_idx_p) ;  /* 0x0000008000007944 */ /* 0x01afea0003c00000 */
[----:B------:R-:W-:Y:S01]  /*15fc0*/  MOV R12, R0 ;  /* 0x00000000000c7202 */ /* 0x000fe20000000f00 */
[----:B-1---5:R-:W-:Y:S05]  /*15fd0*/  BRA `(.L_x_4443) ;  /* 0xffffcfc000007947 */ /* 0x022fea000383ffff */
        .weak           $__internal_72_$__cuda_sm70_shflsync_bfly_p
        .type           $__internal_72_$__cuda_sm70_shflsync_bfly_p,@function
        .size           $__internal_72_$__cuda_sm70_shflsync_bfly_p,($__internal_73_$__cuda_sm70_shflsync_idx_p - $__internal_72_$__cuda_sm70_shflsync_bfly_p)
$__internal_72_$__cuda_sm70_shflsync_bfly_p:
[----:B------:R-:W-:Y:S02]  /*15fe0*/  MOV R178, 0xffffffff ;  /* 0xffffffff00b27802 */ /* 0x000fe40000000f00 */
[----:B------:R-:W-:Y:S02]  /*15ff0*/  MOV R3, 0x1f ;  /* 0x0000001f00037802 */ /* 0x000fe40000000f00 */
[----:B------:R-:W-:Y:S04]  /*16000*/  WARPSYNC R178 ;  /* 0x000000b200007348 */ /* 0x000fe80003800000 */
[----:B------:R1:W2:Y:S02]  /*16010*/  SHFL.BFLY PT, R0, R132, R0, R3 ;  /* 0x0c00000084007389 */ /* 0x0002a400000e0003 */
[----:B-1----:R-:W-:-:S04]  /*16020*/  MOV R3, 0x0 ;  /* 0x0000000000037802 */ /* 0x002fc80000000f00 */
[----:B--2---:R-:W-:Y:S05]  /*16030*/  RET.REL.NODEC R2 `(_ZN7cutlass13device_kernelIN5flash19enable_sm80_to_sm89INS1_16FlashAttnFwdSm80INS1_25CollectiveMainloopFwdSm80ILi8ELi1ELb1EN4cute5tupleIJNS5_1CILi128EEENS7_ILi48EEENS7_ILi256EEEEEELi256ENS_6half_tEfNS_4arch4Sm80ELb1ELb0ELb0ELb1ELb1ELb0ELb1ELb1EEENS1_21CollectiveEpilogueFwdINS6_IJS8_SA_S9_EEENS6_IJNS7_ILi1EEESI_SI_EEESC_SE_Li256ELb1ELb1ELb1ELb0EEENS1_36VarlenDynamicPersistentTileSchedulerILi128ELi48ELi256ELi256ELb1ELb1ELb0ELb1ELb1ELb1EEEEEEEEEvNT_6ParamsE) ;  /* 0xfffe9fc002007950 */ /* 0x004fea0003c3ffff */
        .weak           $__internal_73_$__cuda_sm70_shflsync_idx_p
        .type           $__internal_73_$__cuda_sm70_shflsync_idx_p,@function
        .size           $__internal_73_$__cuda_sm70_shflsync_idx_p,($__internal_74_$__cuda_sm70_shflsync_up_p - $__internal_73_$__cuda_sm70_shflsync_idx_p)
$__internal_73_$__cuda_sm70_shflsync_idx_p:
        /* <DEDUP_REMOVED lines=9> */
[----:B--2---:R-:W-:Y:S05]  /*160d0*/  RET.REL.NODEC R2 `(_ZN7cutlass13device_kernelIN5flash19enable_sm80_to_sm89INS1_16FlashAttnFwdSm80INS1_25CollectiveMainloopFwdSm80ILi8ELi1ELb1EN4cute5tupleIJNS5_1CILi128EEENS7_ILi48EEENS7_ILi256EEEEEELi256ENS_6half_tEfNS_4arch4Sm80ELb1ELb0ELb0ELb1ELb1ELb0ELb1ELb1EEENS1_21CollectiveEpilogueFwdINS6_IJS8_SA_S9_EEENS6_IJNS7_ILi1EEESI_SI_EEESC_SE_Li256ELb1ELb1ELb1ELb0EEENS1_36VarlenDynamicPersistentTileSchedulerILi128ELi48ELi256ELi256ELb1ELb1ELb0ELb1ELb1ELb1EEEEEEEEEvNT_6ParamsE) ;  /* 0xfffe9f2002007950 */ /* 0x004fea0003c3ffff */
        .weak           $__internal_74_$__cuda_sm70_shflsync_up_p
        .type           $__internal_74_$__cuda_sm70_shflsync_up_p,@function
        .size           $__internal_74_$__cuda_sm70_shflsync_up_p,($__internal_75_$__cuda_sm70_votesync_ballot - $__internal_74_$__cuda_sm70_shflsync_up_p)
$__internal_74_$__cuda_sm70_shflsync_up_p:
[----:B------:R-:W-:Y:S02]  /*160e0*/  MOV R4, RZ ;  /* 0x000000ff00047202 */ /* 0x000fe40000000f00 */
[----:B------:R-:W-:-:S04]  /*160f0*/  MOV R10, 0xffffffff ;  /* 0xffffffff000a7802 */ /* 0x000fc80000000f00 */
[----:B------:R-:W-:Y:S04]  /*16100*/  WARPSYNC R10 ;  /* 0x0000000a00007348 */ /* 0x000fe80003800000 */
[----:B------:R1:W2:Y:S02]  /*16110*/  SHFL.UP PT, R4, R0, R3, R4 ;  /* 0x0400000300047389 */ /* 0x0002a400000e0004 */
[----:B-1----:R-:W-:-:S04]  /*16120*/  MOV R3, 0x0 ;  /* 0x0000000000037802 */ /* 0x002fc80000000f00 */
[----:B--2---:R-:W-:Y:S05]  /*16130*/  RET.REL.NODEC R2 `(_ZN7cutlass13device_kernelIN5flash19enable_sm80_to_sm89INS1_16FlashAttnFwdSm80INS1_25CollectiveMainloopFwdSm80ILi8ELi1ELb1EN4cute5tupleIJNS5_1CILi128EEENS7_ILi48EEENS7_ILi256EEEEEELi256ENS_6half_tEfNS_4arch4Sm80ELb1ELb0ELb0ELb1ELb1ELb0ELb1ELb1EEENS1_21CollectiveEpilogueFwdINS6_IJS8_SA_S9_EEENS6_IJNS7_ILi1EEESI_SI_EEESC_SE_Li256ELb1ELb1ELb1ELb0EEENS1_36VarlenDynamicPersistentTileSchedulerILi128ELi48ELi256ELi256ELb1ELb1ELb0ELb1ELb1ELb1EEEEEEEEEvNT_6ParamsE) ;  /* 0xfffe9ec002007950 */ /* 0x004fea0003c3ffff */
        .weak           $__internal_75_$__cuda_sm70_votesync_ballot
        .type           $__internal_75_$__cuda_sm70_votesync_ballot,@function
        .size           $__internal_75_$__cuda_sm70_votesync_ballot,(.L_x_6554 - $__internal_75_$__cuda_sm70_votesync_ballot)
$__internal_75_$__cuda_sm70_votesync_ballot:
[----:B------:R-:W-:Y:S01]  /*16140*/  ISETP.NE.U32.AND P0, PT, R0, 0x1, PT ;  /* 0x000000010000780c */ /* 0x000fe20003f05070 */
[----:B------:R-:W-:-:S04]  /*16150*/  IMAD.MOV.U32 R3, RZ, RZ, -0x1 ;  /* 0xffffffffff037424 */ /* 0x000fc800078e00ff */
[----:B------:R-:W-:Y:S08]  /*16160*/  WARPSYNC R3 ;  /* 0x0000000300007348 */ /* 0x000ff00003800000 */
[----:B------:R-:W-:-:S04]  /*16170*/  VOTE.ANY R0, PT, !P0 ;  /* 0x0000000000007806 */ /* 0x000fc800040e0100 */
[----:B------:R-:W-:Y:S01]  /*16180*/  LOP3.LUT R0, R0, R3, RZ, 0xc0, !PT ;  /* 0x0000000300007212 */ /* 0x000fe200078ec0ff */
[----:B------:R-:W-:-:S04]  /*16190*/  IMAD.MOV.U32 R3, RZ, RZ, 0x0 ;  /* 0x00000000ff037424 */ /* 0x000fc800078e00ff */
[----:B------:R-:W-:Y:S05]  /*161a0*/  RET.REL.NODEC R2 `(_ZN7cutlass13device_kernelIN5flash19enable_sm80_to_sm89INS1_16FlashAttnFwdSm80INS1_25CollectiveMainloopFwdSm80ILi8ELi1ELb1EN4cute5tupleIJNS5_1CILi128EEENS7_ILi48EEENS7_ILi256EEEEEELi256ENS_6half_tEfNS_4arch4Sm80ELb1ELb0ELb0ELb1ELb1ELb0ELb1ELb1EEENS1_21CollectiveEpilogueFwdINS6_IJS8_SA_S9_EEENS6_IJNS7_ILi1EEESI_SI_EEESC_SE_Li256ELb1ELb1ELb1ELb0EEENS1_36VarlenDynamicPersistentTileSchedulerILi128ELi48ELi256ELi256ELb1ELb1ELb0ELb1ELb1ELb1EEEEEEEEEvNT_6ParamsE) ;  /* 0xfffe9e5002007950 */ /* 0x000fea0003c3ffff */
.L_x_4501:
        /* <DEDUP_REMOVED lines=13> */
.L_x_6554:


//--------------------- .text._ZN7cutlass13device_kernelIN5flash19enable_sm80_to_sm89INS1_16FlashAttnFwdSm80INS1_25CollectiveMainloopFwdSm80ILi8ELi1ELb0EN4cute5tupleIJNS5_1CILi128EEENS7_ILi32EEENS7_ILi256EEEEEELi256ENS_6half_tEfNS_4arch4Sm80ELb1ELb0ELb0ELb1ELb1ELb1ELb1ELb1EEENS1_21CollectiveEpilogueFwdINS6_IJS8_SA_S9_EEENS6_IJNS7_ILi1EEESI_SI_EEESC_SE_Li256ELb1ELb1ELb1ELb0EEENS1_36VarlenDynamicPersistentTileSchedulerILi128ELi32ELi256ELi256ELb1ELb1ELb0ELb1ELb1ELb1EEEEEEEEEvNT_6ParamsE --------------------------
	.section	.text._ZN7cutlass13device_kernelIN5flash19enable_sm80_to_sm89INS1_16FlashAttnFwdSm80INS1_25CollectiveMainloopFwdSm80ILi8ELi1ELb0EN4cute5tupleIJNS5_1CILi128EEENS7_ILi32EEENS7_ILi256EEEEEELi256ENS_6half_tEfNS_4arch4Sm80ELb1ELb0ELb0ELb1ELb1ELb1ELb1ELb1EEENS1_21CollectiveEpilogueFwdINS6_IJS8_SA_S9_EEENS6_IJNS7_ILi1EEESI_SI_EEESC_SE_Li256ELb1ELb1ELb1ELb0EEENS1_36VarlenDynamicPersistentTileSchedulerILi128ELi32ELi256ELi256ELb1ELb1ELb0ELb1ELb1ELb1EEEEEEEEEvNT_6ParamsE,"ax",@progbits
	.sectioninfo	@"SHI_REGISTERS=255"
	.align	128
.text._ZN7cutlass13device_kernelIN5flash19enable_sm80_to_sm89INS1_16FlashAttnFwdSm80INS1_25CollectiveMainloopFwdSm80ILi8ELi1ELb0EN4cute5tupleIJNS5_1CILi128EEENS7_ILi32EEENS7_ILi256EEEEEELi256ENS_6half_tEfNS_4arch4Sm80ELb1ELb0ELb0ELb1ELb1ELb1ELb1ELb1EEENS1_21CollectiveEpilogueFwdINS6_IJS8_SA_S9_EEENS6_IJNS7_ILi1EEESI_SI_EEESC_SE_Li256ELb1ELb1ELb1ELb0EEENS1_36VarlenDynamicPersistentTileSchedulerILi128ELi32ELi256ELi256ELb1ELb1ELb0ELb1ELb1ELb1EEEEEEEEEvNT_6ParamsE:
        .type           _ZN7cutlass13device_kernelIN5flash19enable_sm80_to_sm89INS1_16FlashAttnFwdSm80INS1_25CollectiveMainloopFwdSm80ILi8ELi1ELb0EN4cute5tupleIJNS5_1CILi128EEENS7_ILi32EEENS7_ILi256EEEEEELi256ENS_6half_tEfNS_4arch4Sm80ELb1ELb0ELb0ELb1ELb1ELb1ELb1ELb1EEENS1_21CollectiveEpilogueFwdINS6_IJS8_SA_S9_EEENS6_IJNS7_ILi1EEESI_SI_EEESC_SE_Li256ELb1ELb1ELb1ELb0EEENS1_36VarlenDynamicPersistentTileSchedulerILi128ELi32ELi256ELi256ELb1ELb1ELb0ELb1ELb1ELb1EEEEEEEEEvNT_6ParamsE,@function
        .size           _ZN7cutlass13device_kernelIN5flash19enable_sm80_to_sm89INS1_16FlashAttnFwdSm80INS1_25CollectiveMainloopFwdSm80ILi8ELi1ELb0EN4cute5tupleIJNS5_1CILi128EEENS7_ILi32EEENS7_ILi256EEEEEELi256ENS_6half_tEfNS_4arch4Sm80ELb1ELb0ELb0ELb1ELb1ELb1ELb1ELb1EEENS1_21CollectiveEpilogueFwdINS6_IJS8_SA_S9_EEENS6_IJNS7_ILi1EEESI_SI_EEESC_SE_Li256ELb1ELb1ELb1ELb0EEENS1_36VarlenDynamicPersistentTileSchedulerILi128ELi32ELi256ELi256ELb1ELb1ELb0ELb1ELb1ELb1EEEEEEEEEvNT_6ParamsE,(.L_x_6559 - _ZN7cutlass13device_kernelIN5flash19enable_sm80_to_sm89INS1_16FlashAttnFwdSm80INS1_25CollectiveMainloopFwdSm80ILi8ELi1ELb0EN4cute5tupleIJNS5_1CILi128EEENS7_ILi32EEENS7_ILi256EEEEEELi256ENS_6half_tEfNS_4arch4Sm80ELb1ELb0ELb0ELb1ELb1ELb1ELb1ELb1EEENS1_21CollectiveEpilogueFwdINS6_IJS8_SA_S9_EEENS6_IJNS7_ILi1EEESI_SI_EEESC_SE_Li256ELb1ELb1ELb1ELb0EEENS1_36VarlenDynamicPersistentTileSchedulerILi128ELi32ELi256ELi256ELb1ELb1ELb0ELb1ELb1ELb1EEEEEEEEEvNT_6ParamsE)
        .other          _ZN7cutlass13device_kernelIN5flash19enable_sm80_to_sm89INS1_16FlashAttnFwdSm80INS1_25CollectiveMainloopFwdSm80ILi8ELi1ELb0EN4cute5tupleIJNS5_1CILi128EEENS7_ILi32EEENS7_ILi256EEEEEELi256ENS_6half_tEfNS_4arch4Sm80ELb1ELb0ELb0ELb1ELb1ELb1ELb1ELb1EEENS1_21CollectiveEpilogueFwdINS6_IJS8_SA_S9_EEENS6_IJNS7_ILi1EEESI_SI_EEESC_SE_Li256ELb1ELb1ELb1ELb0EEENS1_36VarlenDynamicPersistentTileSchedulerILi128ELi32ELi256ELi256ELb1ELb1ELb0ELb1ELb1ELb1EEEEEEEEEvNT_6ParamsE,@"STO_CUDA_ENTRY STV_DEFAULT"
_ZN7cutlass13device_kernelIN5flash19enable_sm80_to_sm89INS1_16FlashAttnFwdSm80INS1_25CollectiveMainloopFwdSm80ILi8ELi1ELb0EN4cute5tupleIJNS5_1CILi128EEENS7_ILi32EEENS7_ILi256EEEEEELi256ENS_6half_tEfNS_4arch4Sm80ELb1ELb0ELb0ELb1ELb1ELb1ELb1ELb1EEENS1_21CollectiveEpilogueFwdINS6_IJS8_SA_S9_EEENS6_IJNS7_ILi1EEESI_SI_EEESC_SE_Li256ELb1ELb1ELb1ELb0EEENS1_36VarlenDynamicPersistentTileSchedulerILi128ELi32ELi256ELi256ELb1ELb1ELb0ELb1ELb1ELb1EEEEEEEEEvNT_6ParamsE:
        /* <DEDUP_REMOVED lines=52> */
.L_x_4507:
        /* <DEDUP_REMOVED lines=16> */
.L_x_4710:
        /* <DEDUP_REMOVED lines=16> */
.L_x_4711:
[----:B---3--:R-:W-:-:S05]  /*0540*/  IMAD R0, R0, c[0x0][0x538], RZ ;  /* 0x00014e0000007a24 */ /* 0x008fca00078e02ff */
[----:B------:R-:W-:-:S04]  /*0550*/  IADD3 R6, R0, R6, RZ ;  /* 0x0000000600067210 */ /* 0x000fc80007ffe0ff */
[----:B------:R-:W-:-:S13]  /*0560*/  ISETP.GT.AND P0, PT, R6, UR4, PT ;  /* 0x0000000406007c0c */ /* 0x000fda000bf04270 */
[----:B-12---:R-:W-:Y:S05]  /*0570*/  @!P0 BRA `(.L_x_4507) ;  /* 0xfffffdc000008947 */ /* 0x006fea000383ffff */
.L_x_4503:
[----:B------:R-:W-:-:S05]  /*0580*/  IADD3 R11, -R0, R6, RZ ;  /* 0x00000006000b7210 */ /* 0x000fca0007ffe1ff */
[----:B------:R-:W-:-:S05]  /*0590*/  IMAD R0, R4, c[0x0][0x538], R11 ;  /* 0x00014e0004007a24 */ /* 0x000fca00078e020b */
[----:B------:R-:W-:Y:S01]  /*05a0*/  ISETP.GT.AND P0, PT, R0, UR4, PT ;  /* 0x0000000400007c0c */ /* 0x000fe2000bf04270 */
[----:B------:R-:W-:-:S12]  /*05b0*/  BRA.DIV ~URZ, `(.L_x_4508) ;  /* 0x0001c3227f007947 */ /* 0x000fd8000b800000 */
[----:B------:R-:W-:-:S04]  /*05c0*/  VOTE.ANY R10, PT, !P0 ;  /* 0x00000000000a7806 */ /* 0x000fc800040e0100 */
.L_x_4712:
[----:B------:R-:W1:Y:S02]  /*05d0*/  POPC R5, R10 ;  /* 0x0000000a00057309 */ /* 0x000e640000000000 */
[----:B-12---:R-:W-:Y:S01]  /*05e0*/  IADD3 R235, R5, R7, RZ ;  /* 0x0000000705eb7210 */ /* 0x006fe20007ffe0ff */
[----:B------:R-:W-:Y:S05]  /*05f0*/  BRA.DIV ~URZ, `(.L_x_4509) ;  /* 0x0001c3327f007947 */ /* 0x000fea000b800000 */
[----:B------:R1:W2:Y:S01]  /*0600*/  SHFL.IDX PT, R12, R9, R5, 0x1f ;  /* 0x00001f05090c7589 */ /* 0x0002a200000e0000 */
[----:B------:R-:W-:-:S03]  /*0610*/  MOV R6, RZ ;  /* 0x000000ff00067202 */ /* 0x000fc60000000f00 */
[----:B------:R1:W3:Y:S04]  /*0620*/  SHFL.IDX PT, R9, R8, R5, 0x1f ;  /* 0x00001f0508097589 */ /* 0x0002e800000e0000 */
.L_x_4713:
[----:B------:R-:W-:Y:S01]  /*0630*/  ISETP.NE.AND P0, PT, R10, RZ, PT ;  /* 0x000000ff0a00720c */ /* 0x000fe20003f05270 */
[----:B------:R-:W-:-:S12]  /*0640*/  BSSY B0, `(.L_x_4510) ;  /* 0x0000005000007945 */ /* 0x000fd80003800000 */
[----:B------:R-:W-:Y:S05]  /*0650*/  @!P0 BRA `(.L_x_4511) ;  /* 0x0000003000008947 */ /* 0x000fea0003800000 */
[----:B------:R-:W-:Y:S01]  /*0660*/  IADD3 R2, R5, -0x1, RZ ;  /* 0xffffffff05027810 */ /* 0x000fe20007ffe0ff */
[----:B------:R-:W-:Y:S05]  /*0670*/  BRA.DIV ~URZ, `(.L_x_4512) ;  /* 0x0001c3927f007947 */ /* 0x000fea000b800000 */
[----:B------:R4:W1:Y:S02]  /*0680*/  SHFL.IDX PT, R6, R4, R2, 0x1f ;  /* 0x00001f0204067589 */ /* 0x00086400000e0000 */
.L_x_4511:
[----:B------:R-:W-:Y:S05]  /*0690*/  BSYNC B0 ;  /* 0x0000000000007941 */ /* 0x000fea0003800000 */
.L_x_4510:
        /* <DEDUP_REMOVED lines=67> */
.L_x_4514:
        /* <DEDUP_REMOVED lines=68> */
.L_x_4515:
[----:B------:R-:W-:Y:S05]  /*0f10*/  BSYNC B0 ;  /* 0x0000000000007941 */ /* 0x000fea0003800000 */
.L_x_4513:
[----:B------:R-:W-:-:S04]  /*0f20*/  LOP3.LUT R0, RZ, R0, RZ, 0x33, !PT ;  /* 0x00000000ff007212 */ /* 0x000fc800078e33ff */
[----:B------:R-:W-:Y:S01]  /*0f30*/  IADD3 R233, R0, R12, RZ ;  /* 0x0000000c00e97210 */ /* 0x000fe20007ffe0ff */
[----:B------:R-:W-:Y:S05]  /*0f40*/  BRA `(.L_x_4516) ;  /* 0x0000004000007947 */ /* 0x000fea0003800000 */
.L_x_4504:
[----:B--2---:R-:W-:Y:S01]  /*0f50*/  IMAD.MOV.U32 R233, RZ, RZ, RZ ;  /* 0x000000ffffe97224 */ /* 0x004fe200078e00ff */
[----:B------:R-:W-:Y:S01]  /*0f60*/  MOV R234, RZ ;  /* 0x000000ff00ea7202 */ /* 0x000fe20000000f00 */
[----:B------:R-:W-:Y:S01]  /*0f70*/  IMAD.U32 R232, RZ, RZ, UR4 ;  /* 0x00000004ffe87e24 */ /* 0x000fe2000f8e00ff */
[----:B------:R-:W-:Y:S02]  /*0f80*/  MOV R235, c[0x0][0x53c] ;  /* 0x00014f0000eb7a02 */ /* 0x000fe40000000f00 */
.L_x_4516:
[----:B------:R-:W-:Y:S01]  /*0f90*/  ISETP.NE.AND P0, PT, R13, RZ, PT ;  /* 0x000000ff0d00720c */ /* 0x000fe20003f05270 */
[----:B------:R-:W-:-:S12]  /*0fa0*/  WARPSYNC 0xffffffff ;  /* 0xffffffff00007948 */ /* 0x000fd80003800000 */
[----:B------:R1:W-:Y:S04]  /*0fb0*/  @!P0 STS.128 [0x20080], R232 ;  /* 0x020080e8ff008388 */ /* 0x0003e80000000c00 */
[----:B------:R-:W-:Y:S06]  /*0fc0*/  BAR.ARV 0x5, 0x100 ;  /* 0x0144000000007b1d */ /* 0x000fec0000002000 */
.L_x_4502:
        /* <DEDUP_REMOVED lines=147> */
[----:B------:R2:W-:Y:S01]  /*1900*/  STL [R1+0x4], R7 ;  /* 0x0000040701007387 */ /* 0x0005e20000100800 */
        /* <DEDUP_REMOVED lines=10> */
[----:B------:R1:W-:Y:S01]  /*19b0*/  STL [R1+0xc], R0 ;  /* 0x00000c0001007387 */ /* 0x0003e20000100800 */
[----:B------:R-:W-:-:S02]  /*19c0*/  LOP3.LUT R202, R5, 0xfffffff8, RZ, 0xc0, !PT ;  /* 0xfffffff805ca7812 */ /* 0x000fc400078ec0ff */
[----:B------:R-:W-:Y:S01]  /*19d0*/  LEA R5, R9, 0x10080, 0x1 ;  /* 0x0001008009057811 */ /* 0x000fe200078e08ff */
[----:B------:R-:W-:Y:S01]  /*19e0*/  IMAD.SHL.U32 R216, R8, 0x2, RZ ;  /* 0x0000000208d87824 */ /* 0x000fe200078e00ff */
[----:B------:R-:W-:Y:S01]  /*19f0*/  LEA R8, R10, 0x10080, 0x1 ;  /* 0x000100800a087811 */ /* 0x000fe200078e08ff */
[----:B------:R4:W-:Y:S01]  /*1a00*/  STL [R1+0x34], R11 ;  /* 0x0000340b01007387 */ /* 0x0009e20000100800 */
[----:B--2---:R-:W-:Y:S02]  /*1a10*/  SEL R7, R18, 0xffffffc0, !P2 ;  /* 0xffffffc012077807 */ /* 0x004fe40005000000 */
[----:B------:R-:W-:Y:S01]  /*1a20*/  LEA R183, R3, 0x10080, 0x1 ;  /* 0x0001008003b77811 */ /* 0x000fe200078e08ff */
[----:B------:R-:W-:Y:S01]  /*1a30*/  STL [R1+0x30], R8 ;  /* 0x0000300801007387 */ /* 0x000fe20000100800 */
[----:B---3--:R-:W-:Y:S01]  /*1a40*/  IMAD.IADD R2, R26, 0x1, -R6 ;  /* 0x000000011a027824 */ /* 0x008fe200078e0a06 */
[----:B------:R-:W-:Y:S01]  /*1a50*/  SEL R6, R12, 0xffffffe0, !P1 ;  /* 0xffffffe00c067807 */ /* 0x000fe20004800000 */
[----:B------:R-:W-:Y:S01]  /*1a60*/  IMAD.IADD R247, R240, 0x1, R7 ;  /* 0x00000001f0f77824 */ /* 0x000fe200078e0207 */
[----:B------:R2:W-:Y:S01]  /*1a70*/  STL [R1+0x2c], R5 ;  /* 0x00002c0501007387 */ /* 0x0005e20000100800 */
[----:B------:R-:W-:Y:S01]  /*1a80*/  IMAD.SHL.U32 R230, R2, 0x2, RZ ;  /* 0x0000000202e67824 */ /* 0x000fe200078e00ff */
[----:B------:R-:W-:Y:S01]  /*1a90*/  SEL R2, R12, 0xffffffe0, !P4 ;  /* 0xffffffe00c027807 */ /* 0x000fe20006000000 */
[----:B------:R-:W-:Y:S01]  /*1aa0*/  IMAD.IADD R243, R240, 0x1, R6 ;  /* 0x00000001f0f37824 */ /* 0x000fe200078e0206 */
[----:B------:R-:W-:Y:S01]  /*1ab0*/  LEA R179, R4, 0x8080, 0x1 ;  /* 0x0000808004b37811 */ /* 0x000fe200078e08ff */
[----:B------:R-:W-:Y:S01]  /*1ac0*/  IMAD.IADD R242, R6, 0x1, R241 ;  /* 0x0000000106f27824 */ /* 0x000fe200078e02f1 */
[C---:B------:R-:W-:Y:S01]  /*1ad0*/  IADD3 R37, R230.reuse, 0x10, RZ ;  /* 0x00000010e6257810 */ /* 0x040fe20007ffe0ff */
[----:B------:R-:W-:Y:S01]  /*1ae0*/  IMAD.IADD R184, R183, 0x1, R2 ;  /* 0x00000001b7b87824 */ /* 0x000fe200078e0202 */
[----:B------:R-:W-:Y:S01]  /*1af0*/  IADD3 R249, R230, 0x28, RZ ;  /* 0x00000028e6f97810 */ /* 0x000fe20007ffe0ff */
[----:B------:R-:W-:Y:S01]  /*1b00*/  IMAD.IADD R180, R2, 0x1, R179 ;  /* 0x0000000102b47824 */ /* 0x000fe200078e02b3 */
[C---:B------:R-:W-:Y:S01]  /*1b10*/  IADD3 R33, R230.reuse, 0x40, RZ ;  /* 0x00000040e6217810 */ /* 0x040fe20007ffe0ff */
[C---:B------:R-:W-:Y:S01]  /*1b20*/  IMAD.IADD R246, R7.reuse, 0x1, R243 ;  /* 0x0000000107f67824 */ /* 0x040fe200078e02f3 */
[C---:B------:R-:W-:Y:S01]  /*1b30*/  IADD3 R30, R230.reuse, 0x58, RZ ;  /* 0x00000058e61e7810 */ /* 0x040fe20007ffe0ff */
[----:B------:R-:W-:Y:S01]  /*1b40*/  IMAD.IADD R245, R7, 0x1, R241 ;  /* 0x0000000107f57824 */ /* 0x000fe200078e02f1 */
[----:B------:R-:W-:Y:S01]  /*1b50*/  IADD3 R27, R230, 0x70, RZ ;  /* 0x00000070e61b7810 */ /* 0x000fe20007ffe0ff */
[----:B------:R-:W-:Y:S01]  /*1b60*/  IMAD.IADD R244, R242, 0x1, R7 ;  /* 0x00000001f2f47824 */ /* 0x000fe200078e0207 */
[----:B------:R-:W-:-:S02]  /*1b70*/  SHF.R.S32.HI R9, RZ, 0x1f, R37 ;  /* 0x0000001fff097819 */ /* 0x000fc40000011425 */
[----:B------:R-:W-:Y:S02]  /*1b80*/  IADD3 R24, R230, 0x88, RZ ;  /* 0x00000088e6187810 */ /* 0x000fe40007ffe0ff */
[----:B------:R-:W-:Y:S02]  /*1b90*/  SHF.R.S32.HI R9, RZ, 0x1f, R249 ;  /* 0x0000001fff097819 */ /* 0x000fe400000114f9 */
[----:B-1----:R-:W-:Y:S02]  /*1ba0*/  SEL R0, R18, 0xffffffc0, !P3 ;  /* 0xffffffc012007807 */ /* 0x002fe40005800000 */
[C---:B------:R-:W-:Y:S02]  /*1bb0*/  IADD3 R21, R230.reuse, 0xa0, RZ ;  /* 0x000000a0e6157810 */ /* 0x040fe40007ffe0ff */
[----:B------:R-:W-:Y:S01]  /*1bc0*/  SHF.R.S32.HI R9, RZ, 0x1f, R33 ;  /* 0x0000001fff097819 */ /* 0x000fe20000011421 */
[----:B------:R-:W-:Y:S01]  /*1bd0*/  IMAD.IADD R186, R183, 0x1, R0 ;  /* 0x00000001b7ba7824 */ /* 0x000fe200078e0200 */
[----:B------:R-:W-:Y:S01]  /*1be0*/  IADD3 R18, R230, 0xb8, RZ ;  /* 0x000000b8e6127810 */ /* 0x000fe20007ffe0ff */
[----:B------:R-:W-:Y:S01]  /*1bf0*/  IMAD.IADD R182, R0, 0x1, R179 ;  /* 0x0000000100b67824 */ /* 0x000fe200078e02b3 */
[----:B------:R-:W-:Y:S01]  /*1c00*/  SHF.R.S32.HI R9, RZ, 0x1f, R30 ;  /* 0x0000001fff097819 */ /* 0x000fe2000001141e */
[----:B------:R-:W-:Y:S01]  /*1c10*/  IMAD.IADD R185, R184, 0x1, R0 ;  /* 0x00000001b8b97824 */ /* 0x000fe200078e0200 */
[----:B----4-:R-:W-:Y:S01]  /*1c20*/  IADD3 R11, R230, 0xd0, RZ ;  /* 0x000000d0e60b7810 */ /* 0x010fe20007ffe0ff */
[----:B------:R-:W-:Y:S01]  /*1c30*/  IMAD.IADD R181, R0, 0x1, R180 ;  /* 0x0000000100b57824 */ /* 0x000fe200078e02b4 */
[----:B------:R-:W-:-:S02]  /*1c40*/  SHF.R.S32.HI R9, RZ, 0x1f, R27 ;  /* 0x0000001fff097819 */ /* 0x000fc4000001141b */
[C---:B--2---:R-:W-:Y:S02]  /*1c50*/  IADD3 R5, R230.reuse, 0xe8, RZ ;  /* 0x000000e8e6057810 */ /* 0x044fe40007ffe0ff */
[----:B------:R-:W-:Y:S02]  /*1c60*/  SHF.R.S32.HI R9, RZ, 0x1f, R24 ;  /* 0x0000001fff097819 */ /* 0x000fe40000011418 */
[----:B------:R-:W-:Y:S02]  /*1c70*/  IADD3 R251, R230, 0xf8, RZ ;  /* 0x000000f8e6fb7810 */ /* 0x000fe40007ffe0ff */
[----:B------:R-:W-:Y:S02]  /*1c80*/  SHF.R.S32.HI R9, RZ, 0x1f, R21 ;  /* 0x0000001fff097819 */ /* 0x000fe40000011415 */
[----:B------:R-:W-:Y:S02]  /*1c90*/  SHF.R.S32.HI R9, RZ, 0x1f, R18 ;  /* 0x0000001fff097819 */ /* 0x000fe40000011412 */
[----:B------:R-:W-:-:S02]  /*1ca0*/  SHF.R.S32.HI R9, RZ, 0x1f, R11 ;  /* 0x0000001fff097819 */ /* 0x000fc4000001140b */
[C---:B------:R-:W-:Y:S02]  /*1cb0*/  IADD3 R10, R230.reuse, 0xd8, RZ ;  /* 0x000000d8e60a7810 */ /* 0x040fe40007ffe0ff */
        /* <DEDUP_REMOVED lines=9> */
[----:B------:R-:W-:Y:S02]  /*1d50*/  LEA R9, R15, 0x10080, 0x1 ;  /* 0x000100800f097811 */ /* 0x000fe400078e08ff */
[----:B------:R-:W-:Y:S02]  /*1d60*/  LEA R8, R14, 0x10080, 0x1 ;  /* 0x000100800e087811 */ /* 0x000fe400078e08ff */
[----:B------:R-:W-:Y:S01]  /*1d70*/  IADD3 R36, R230, 0x18, RZ ;  /* 0x00000018e6247810 */ /* 0x000fe20007ffe0ff */
[----:B------:R2:W-:Y:S01]  /*1d80*/  STL [R1+0x24], R9 ;  /* 0x0000240901007387 */ /* 0x0005e20000100800 */
[----:B------:R-:W-:-:S02]  /*1d90*/  IADD3 R198, R134, 0x80, RZ ;  /* 0x0000008086c67810 */ /* 0x000fc40007ffe0ff */
[----:B------:R-:W-:Y:S01]  /*1da0*/  IADD3 R199, R134, 0xc0, RZ ;  /* 0x000000c086c77810 */ /* 0x000fe20007ffe0ff */
[----:B------:R2:W-:Y:S01]  /*1db0*/  STL [R1+0x20], R8 ;  /* 0x0000200801007387 */ /* 0x0005e20000100800 */
[C---:B------:R-:W-:Y:S02]  /*1dc0*/  IADD3 R38, R230.reuse, 0x8, RZ ;  /* 0x00000008e6267810 */ /* 0x040fe40007ffe0ff */
[C---:B------:R-:W-:Y:S02]  /*1dd0*/  IADD3 R250, R230.reuse, 0x20, RZ ;  /* 0x00000020e6fa7810 */ /* 0x040fe40007ffe0ff */
[C---:B------:R-:W-:Y:S02]  /*1de0*/  IADD3 R35, R230.reuse, 0x30, RZ ;  /* 0x00000030e6237810 */ /* 0x040fe40007ffe0ff */
[C---:B------:R-:W-:Y:S02]  /*1df0*/  IADD3 R34, R230.reuse, 0x38, RZ ;  /* 0x00000038e6227810 */ /* 0x040fe40007ffe0ff */
[----:B------:R-:W-:-:S02]  /*1e00*/  IADD3 R32, R230, 0x48, RZ ;  /* 0x00000048e6207810 */ /* 0x000fc40007ffe0ff */
[C---:B------:R-:W-:Y:S02]  /*1e10*/  IADD3 R31, R230.reuse, 0x50, RZ ;  /* 0x00000050e61f7810 */ /* 0x040fe40007ffe0ff */
[----:B-1----:R-:W-:Y:S02]  /*1e20*/  LEA R5, R13, 0x10080, 0x1 ;  /* 0x000100800d057811 */ /* 0x002fe400078e08ff */
[C---:B------:R-:W-:Y:S02]  /*1e30*/  IADD3 R29, R230.reuse, 0x60, RZ ;  /* 0x00000060e61d7810 */ /* 0x040fe40007ffe0ff */
[C---:B------:R-:W-:Y:S01]  /*1e40*/  IADD3 R28, R230.reuse, 0x68, RZ ;  /* 0x00000068e61c7810 */ /* 0x040fe20007ffe0ff */
[----:B------:R2:W-:Y:S01]  /*1e50*/  STL [R1+0x1c], R5 ;  /* 0x00001c0501007387 */ /* 0x0005e20000100800 */
        /* <DEDUP_REMOVED lines=29> */
[----:B--2---:R-:W-:Y:S02]  /*2030*/  SHF.R.S32.HI R12, RZ, 0x1f, R12 ;  /* 0x0000001fff0c7819 */ /* 0x004fe4000001140c */
.L_x_4709:
        /* <DEDUP_REMOVED lines=41> */
.L_x_4517:
[----:B------:R-:W-:-:S04]  /*22d0*/  ISETP.NE.U32.AND P0, PT, RZ, c[0x0][0x368], PT ;  /* 0x0000da00ff007a0c */ /* 0x000fc80003f05070 */
[----:B------:R-:W-:-:S13]  /*22e0*/  ISETP.NE.AND.EX P0, PT, RZ, c[0x0][0x36c], PT, P0 ;  /* 0x0000db00ff007a0c */ /* 0x000fda0003f05300 */
[----:B------:R-:W-:Y:S05]  /*22f0*/  @!P0 BRA `(.L_x_4518) ;  /* 0x0000004000008947 */ /* 0x000fea0003800000 */
[----:B---3--:R-:W-:-:S04]  /*2300*/  IADD3 R4, P0, R236, c[0x0][0x368], RZ ;  /* 0x0000da00ec047a10 */ /* 0x008fc80007f1e0ff */
[----:B------:R-:W-:-:S05]  /*2310*/  IADD3.X R5, R237, c[0x0][0x36c], RZ, P0, !PT ;  /* 0x0000db00ed057a10 */ /* 0x000fca00007fe4ff */
[----:B------:R1:W5:Y:S01]  /*2320*/  LDG.E R11, [R4.64] ;  /* 0x00000008040b7981 */ /* 0x000362000c1e1900 */
[----:B------:R-:W-:Y:S05]  /*2330*/  BRA `(.L_x_4519) ;  /* 0x0000005000007947 */ /* 0x000fea0003800000 */
.L_x_4518:
[----:B------:R-:W-:Y:S01]  /*2340*/  MOV R11, UR6 ;  /* 0x00000006000b7c02 */ /* 0x000fe20008000f00 */
[----:B------:R-:W-:Y:S05]  /*2350*/  @!P5 BRA `(.L_x_4519) ;  /* 0x000000300000d947 */ /* 0x000fea0003800000 */
[----:B---3--:R-:W2:Y:S04]  /*2360*/  LDG.E R6, [R4.64] ;  /* 0x0000000804067981 */ /* 0x008ea8000c1e1900 */
[----:B------:R-:W2:Y:S02]  /*2370*/  LDG.E R0, [R4.64+0x4] ;  /* 0x0000040804007981 */ /* 0x000ea4000c1e1900 */
[----:B--2---:R-:W-:Y:S02]  /*2380*/  IADD3 R11, -R6, R0, RZ ;  /* 0x00000000060b7210 */ /* 0x004fe40007ffe1ff */
.L_x_4519:
        /* <DEDUP_REMOVED lines=71> */
.L_x_4521:
[----:B------:R-:W-:Y:S05]  /*2800*/  BSYNC B0 ;  /* 0x0000000000007941 */ /* 0x000fea0003800000 */
.L_x_4520:
        /* <DEDUP_REMOVED lines=40> */
[----:B------:R-:W-:Y:S01]  /*2a90*/  IMAD.WIDE.U32 R2, R20, c[0x0][0x240], R2 ;  /* 0x0000900014027a25 */ /* 0x000fe200078e0002 */
[----:B------:R-:W-:Y:S02]  /*2aa0*/  LOP3.LUT R208, R208, 0xfffffffe, RZ, 0xc0, !PT ;  /* 0xfffffffed0d07812 */ /* 0x000fe400078ec0ff */
[----:B------:R-:W-:Y:S01]  /*2ab0*/  ISETP.GE.AND P6, PT, R138, c[0x0][0x1d4], PT ;  /* 0x000075008a007a0c */ /* 0x000fe20003fc6270 */
[----:B------:R-:W-:Y:S01]  /*2ac0*/  IMAD R3, R20, c[0x0][0x244], R3 ;  /* 0x0000910014037a24 */ /* 0x000fe200078e0203 */
[----:B------:R-:W-:Y:S01]  /*2ad0*/  ISETP.GE.AND P5, PT, R198, c[0x0][0x1d4], PT ;  /* 0x00007500c6007a0c */ /* 0x000fe20003fa6270 */
[----:B------:R-:W-:Y:S01]  /*2ae0*/  IMAD R4, R10, c[0x0][0x24c], R0 ;  /* 0x000093000a047a24 */ /* 0x000fe200078e0200 */
        /* <DEDUP_REMOVED lines=35> */
[----:B-1----:R-:W-:Y:S01]  /*2d20*/  IMAD.WIDE.U32 R2, R20, c[0x0][0x260], R134 ;  /* 0x0000980014027a25 */ /* 0x002fe200078e0086 */
        /* <DEDUP_REMOVED lines=89> */
.L_x_4541:
        /* <DEDUP_REMOVED lines=92> */
.L_x_4527:
[----:B------:R-:W-:Y:S05]  /*3880*/  BSYNC B0 ;  /* 0x0000000000007941 */ /* 0x000fea0003800000 */
.L_x_4526:
        /* <DEDUP_REMOVED lines=81> */
.L_x_4530:
[----:B------:R-:W-:Y:S05]  /*3da0*/  BSYNC B0 ;  /* 0x0000000000007941 */ /* 0x000fea0003800000 */
.L_x_4529:
        /* <DEDUP_REMOVED lines=58> */
.L_x_4532:
[----:B------:R-:W-:Y:S05]  /*4150*/  BSYNC B0 ;  /* 0x0000000000007941 */ /* 0x000fea0003800000 */
.L_x_4531:
        /* <DEDUP_REMOVED lines=58> */
.L_x_4534:
[----:B------:R-:W-:Y:S05]  /*4500*/  BSYNC B0 ;  /* 0x0000000000007941 */ /* 0x000fea0003800000 */
.L_x_4533:
        /* <DEDUP_REMOVED lines=58> */
.L_x_4525:
        /* <DEDUP_REMOVED lines=31> */
.L_x_4536:
[----:B------:R-:W-:Y:S05]  /*4aa0*/  BSYNC B0 ;  /* 0x0000000000007941 */ /* 0x000fea0003800000 */
.L_x_4535:
        /* <DEDUP_REMOVED lines=147> */
.L_x_4538:
[----:B------:R-:W-:Y:S05]  /*53e0*/  BSYNC B0 ;  /* 0x0000000000007941 */ /* 0x000fea0003800000 */
.L_x_4537:
        /* <DEDUP_REMOVED lines=126> */
.L_x_4524:
        /* <DEDUP_REMOVED lines=27> */
.L_x_4528:
[----:B------:R-:W-:Y:S05]  /*5d80*/  BSYNC B1 ;  /* 0x0000000000017941 */ /* 0x000fea0003800000 */
.L_x_4523:
        /* <DEDUP_REMOVED lines=59> */
.L_x_4540:
[----:B-123--:R-:W-:Y:S05]  /*6140*/  BSYNC B0 ;  /* 0x0000000000007941 */ /* 0x00efea0003800000 */
.L_x_4539:
        /* <DEDUP_REMOVED lines=23> */
.L_x_4522:
        /* <DEDUP_REMOVED lines=43> */
.L_x_4543:
[----:B------:R-:W-:Y:S05]  /*6570*/  BSYNC B0 ;  /* 0x0000000000007941 */ /* 0x000fea0003800000 */
.L_x_4542:
        /* <DEDUP_REMOVED lines=98> */
[C---:B------:R-:W-:Y:S01]  /*6ba0*/  IMAD.WIDE.U32 R2, R215.reuse, c[0x0][0x1b8], R2 ;  /* 0x00006e00d7027a25 */ /* 0x040fe200078e0002 */
        /* <DEDUP_REMOVED lines=21> */
.L_x_4714:
[----:B------:R-:W-:Y:S05]  /*6d00*/  BRA.DIV ~URZ, `(.L_x_4546) ;  /* 0x00015dd27f007947 */ /* 0x000fea000b800000 */
[----:B------:R3:W4:Y:S02]  /*6d10*/  SHFL.IDX PT, R0, R12, RZ, 0x181f ;  /* 0x00181fff0c007589 */ /* 0x00072400000e0000 */
.L_x_4715:
        /* <DEDUP_REMOVED lines=21> */
.L_x_4548:
[----:B------:R-:W-:Y:S05]  /*6e70*/  BSYNC B0 ;  /* 0x0000000000007941 */ /* 0x000fea0003800000 */
.L_x_4547:
[----:B------:R-:W-:Y:S05]  /*6e80*/  BRA.DIV ~URZ, `(.L_x_4549) ;  /* 0x00015cb27f007947 */ /* 0x000fea000b800000 */
[----:B--2---:R2:W1:Y:S04]  /*6e90*/  SHFL.IDX PT, R4, R5, 0x1, 0x181f ;  /* 0x00381f0005047f89 */ /* 0x00446800000e0000 */
[----:B----4-:R2:W4:Y:S02]  /*6ea0*/  SHFL.IDX PT, R0, R12, 0x1, 0x181f ;  /* 0x00381f000c007f89 */ /* 0x01052400000e0000 */
.L_x_4716:
        /* <DEDUP_REMOVED lines=21> */
.L_x_4551:
[----:B------:R-:W-:Y:S05]  /*7000*/  BSYNC B0 ;  /* 0x0000000000007941 */ /* 0x000fea0003800000 */
.L_x_4550:
[----:B------:R-:W-:Y:S05]  /*7010*/  BRA.DIV ~URZ, `(.L_x_4552) ;  /* 0x00015be27f007947 */ /* 0x000fea000b800000 */
[----:B-1----:R1:W2:Y:S02]  /*7020*/  SHFL.IDX PT, R4, R5, 0x2, 0x181f ;  /* 0x00581f0005047f89 */ /* 0x0022a400000e0000 */
.L_x_4717:
[----:B------:R-:W-:Y:S05]  /*7030*/  BRA.DIV ~URZ, `(.L_x_4553) ;  /* 0x00015c327f007947 */ /* 0x000fea000b800000 */
[----:B----4-:R4:W1:Y:S02]  /*7040*/  SHFL.IDX PT, R0, R12, 0x2, 0x181f ;  /* 0x00581f000c007f89 */ /* 0x01086400000e0000 */
.L_x_4718:
        /* <DEDUP_REMOVED lines=21> */
.L_x_4555:
[----:B------:R-:W-:Y:S05]  /*71a0*/  BSYNC B0 ;  /* 0x0000000000007941 */ /* 0x000fea0003800000 */
.L_x_4554:
[----:B------:R-:W-:Y:S05]  /*71b0*/  BRA.DIV ~URZ, `(.L_x_4556) ;  /* 0x00015b127f007947 */ /* 0x000fea000b800000 */
[----:B--2---:R2:W3:Y:S04]  /*71c0*/  SHFL.IDX PT, R4, R5, 0x3, 0x181f ;  /* 0x00781f0005047f89 */ /* 0x0044e800000e0000 */
[----:B-1----:R2:W1:Y:S02]  /*71d0*/  SHFL.IDX PT, R0, R12, 0x3, 0x181f ;  /* 0x00781f000c007f89 */ /* 0x00246400000e0000 */
.L_x_4719:
[----:B------:R-:W-:Y:S01]  /*71e0*/  IADD3 R2, R13, 0x60, RZ ;  /* 0x000000600d027810 */ /* 0x000fe20007ffe0ff */
[----:B-----5:R-:W-:Y:S01]  /*71f0*/  IMAD.WIDE.U32 R220, R14, c[0x0][0x2b0], RZ ;  /* 0x0000ac000edc7a25 */ /* 0x020fe200078e00ff */
[----:B------:R-:W-:Y:S02]  /*7200*/  LOP3.LUT R208, R208, 0xfffffffe, RZ, 0xc0, !PT ;  /* 0xfffffffed0d07812 */ /* 0x000fe400078ec0ff */
[----:B------:R-:W-:-:S13]  /*7210*/  ISETP.GE.AND P1, PT, R2, R64, PT ;  /* 0x000000400200720c */ /* 0x000fda0003f26270 */
[----:B-1----:R-:W-:Y:S02]  /*7220*/  @!P1 LEA R10, P0, R134, R0, 0x1 ;  /* 0x00000000860a9211 */ /* 0x002fe400078008ff */
        /* <DEDUP_REMOVED lines=84> */
.L_x_4557:
        /* <DEDUP_REMOVED lines=96> */
.L_x_4561:
[----:B------:R-:W-:Y:S05]  /*7d70*/  BSYNC B0 ;  /* 0x0000000000007941 */ /* 0x000fea0003800000 */
.L_x_4560:
        /* <DEDUP_REMOVED lines=83> */
.L_x_4563:
[----:B---3--:R-:W-:Y:S05]  /*82b0*/  BSYNC B0 ;  /* 0x0000000000007941 */ /* 0x008fea0003800000 */
.L_x_4562:
        /* <DEDUP_REMOVED lines=87> */
.L_x_4565:
[----:B------:R-:W-:Y:S05]  /*8830*/  BSYNC B0 ;  /* 0x0000000000007941 */ /* 0x000fea0003800000 */
.L_x_4564:
        /* <DEDUP_REMOVED lines=84> */
.L_x_4567:
[----:B-123--:R-:W-:Y:S05]  /*8d80*/  BSYNC B0 ;  /* 0x0000000000007941 */ /* 0x00efea0003800000 */
.L_x_4566:
        /* <DEDUP_REMOVED lines=80> */
.L_x_4571:
[----:B------:R-:W-:Y:S05]  /*9290*/  BSYNC B0 ;  /* 0x0000000000007941 */ /* 0x000fea0003800000 */
.L_x_4570:
        /* <DEDUP_REMOVED lines=45> */
.L_x_4573:
[----:B------:R-:W-:Y:S05]  /*9570*/  BSYNC B0 ;  /* 0x0000000000007941 */ /* 0x000fea0003800000 */
.L_x_4572:
        /* <DEDUP_REMOVED lines=45> */
.L_x_4575:
[----:B------:R-:W-:Y:S05]  /*9850*/  BSYNC B0 ;  /* 0x0000000000007941 */ /* 0x000fea0003800000 */
.L_x_4574:
        /* <DEDUP_REMOVED lines=44> */
.L_x_4569:
[----:B------:R-:W-:Y:S05]  /*9b20*/  BSYNC B1 ;  /* 0x0000000000017941 */ /* 0x000fea0003800000 */
.L_x_4568:
        /* <DEDUP_REMOVED lines=49> */
.L_x_4579:
[----:B------:R-:W-:Y:S05]  /*9e40*/  BSYNC B0 ;  /* 0x0000000000007941 */ /* 0x000fea0003800000 */
.L_x_4578:
        /* <DEDUP_REMOVED lines=45> */
.L_x_4581:
[----:B------:R-:W-:Y:S05]  /*a120*/  BSYNC B0 ;  /* 0x0000000000007941 */ /* 0x000fea0003800000 */
.L_x_4580:
        /* <DEDUP_REMOVED lines=45> */
.L_x_4583:
[----:B------:R-:W-:Y:S05]  /*a400*/  BSYNC B0 ;  /* 0x0000000000007941 */ /* 0x000fea0003800000 */
.L_x_4582:
        /* <DEDUP_REMOVED lines=44> */
.L_x_4577:
[----:B------:R-:W-:Y:S05]  /*a6d0*/  BSYNC B1 ;  /* 0x0000000000017941 */ /* 0x000fea0003800000 */
.L_x_4576:
        /* <DEDUP_REMOVED lines=49> */
.L_x_4587:
[----:B------:R-:W-:Y:S05]  /*a9f0*/  BSYNC B0 ;  /* 0x0000000000007941 */ /* 0x000fea0003800000 */
.L_x_4586:
        /* <DEDUP_REMOVED lines=45> */
.L_x_4589:
[----:B------:R-:W-:Y:S05]  /*acd0*/  BSYNC B0 ;  /* 0x0000000000007941 */ /* 0x000fea0003800000 */
.L_x_4588:
        /* <DEDUP_REMOVED lines=45> */
.L_x_4591:
[----:B------:R-:W-:Y:S05]  /*afb0*/  BSYNC B0 ;  /* 0x0000000000007941 */ /* 0x000fea0003800000 */
.L_x_4590:
        /* <DEDUP_REMOVED lines=44> */
.L_x_4585:
[----:B------:R-:W-:Y:S05]  /*b280*/  BSYNC B1 ;  /* 0x0000000000017941 */ /* 0x000fea0003800000 */
.L_x_4584:
        /* <DEDUP_REMOVED lines=48> */
.L_x_4594:
[----:B------:R-:W-:Y:S05]  /*b590*/  BSYNC B0 ;  /* 0x0000000000007941 */ /* 0x000fea0003800000 */
.L_x_4593:
        /* <DEDUP_REMOVED lines=45> */
.L_x_4596:
[----:B------:R-:W-:Y:S05]  /*b870*/  BSYNC B0 ;  /* 0x0000000000007941 */ /* 0x000fea0003800000 */
.L_x_4595:
        /* <DEDUP_REMOVED lines=45> */
.L_x_4598:
[----:B------:R-:W-:Y:S05]  /*bb50*/  BSYNC B0 ;  /* 0x0000000000007941 */ /* 0x000fea0003800000 */
.L_x_4597:
        /* <DEDUP_REMOVED lines=45> */
.L_x_4559:
        /* <DEDUP_REMOVED lines=61> */
.L_x_4600:
[----:B------:R-:W-:Y:S05]  /*c200*/  BSYNC B0 ;  /* 0x0000000000007941 */ /* 0x000fea0003800000 */
.L_x_4599:
        /* <DEDUP_REMOVED lines=69> */
.L_x_4602:
[----:B--234-:R-:W-:Y:S05]  /*c660*/  BSYNC B0 ;  /* 0x0000000000007941 */ /* 0x01cfea0003800000 */
.L_x_4601:
        /* <DEDUP_REMOVED lines=70> */
.L_x_4604:
[----:B--23--:R-:W-:Y:S05]  /*cad0*/  BSYNC B0 ;  /* 0x0000000000007941 */ /* 0x00cfea0003800000 */
.L_x_4603:
        /* <DEDUP_REMOVED lines=68> */
.L_x_4606:
[----:B-1234-:R-:W-:Y:S05]  /*cf20*/  BSYNC B0 ;  /* 0x0000000000007941 */ /* 0x01efea0003800000 */
.L_x_4605:
        /* <DEDUP_REMOVED lines=136> */
.L_x_4610:
[----:B------:R-:W-:Y:S05]  /*d7b0*/  BSYNC B0 ;  /* 0x0000000000007941 */ /* 0x000fea0003800000 */
.L_x_4609:
        /* <DEDUP_REMOVED lines=99> */
.L_x_4608:
[----:B------:R-:W-:Y:S05]  /*ddf0*/  BSYNC B1 ;  /* 0x0000000000017941 */ /* 0x000fea0003800000 */
.L_x_4607:
        /* <DEDUP_REMOVED lines=111> */
.L_x_4614:
[----:B------:R-:W-:Y:S05]  /*e4f0*/  BSYNC B0 ;  /* 0x0000000000007941 */ /* 0x000fea0003800000 */
.L_x_4613:
        /* <DEDUP_REMOVED lines=99> */
.L_x_4612:
[----:B------:R-:W-:Y:S05]  /*eb30*/  BSYNC B1 ;  /* 0x0000000000017941 */ /* 0x000fea0003800000 */
.L_x_4611:
        /* <DEDUP_REMOVED lines=111> */
.L_x_4618:
[----:B------:R-:W-:Y:S05]  /*f230*/  BSYNC B0 ;  /* 0x0000000000007941 */ /* 0x000fea0003800000 */
.L_x_4617:
        /* <DEDUP_REMOVED lines=99> */
.L_x_4616:
[----:B------:R-:W-:Y:S05]  /*f870*/  BSYNC B1 ;  /* 0x0000000000017941 */ /* 0x000fea0003800000 */
.L_x_4615:
        /* <DEDUP_REMOVED lines=110> */
.L_x_4620:
[----:B------:R-:W-:Y:S05]  /*ff60*/  BSYNC B0 ;  /* 0x0000000000007941 */ /* 0x000fea0003800000 */
.L_x_4619:
        /* <DEDUP_REMOVED lines=99> */
.L_x_4592:
[----:B------:R-:W-:Y:S05]  /*105a0*/  BSYNC B2 ;  /* 0x0000000000027941 */ /* 0x000fea0003800000 */
.L_x_4558:
        /* <DEDUP_REMOVED lines=20> */
[----:B------:R-:W1:Y:S01]  /*106f0*/  SHFL.IDX PT, R0, R3, RZ, 0x181f ;  /* 0x00181fff03007589 */ /* 0x000e6200000e0000 */
[----:B------:R-:W-:-:S03]  /*10700*/  ISETP.GT.AND P0, PT, R119, R209, PT ;  /* 0x000000d17700720c */ /* 0x000fc60003f04270 */
[----:B------:R-:W2:Y:S01]  /*10710*/  SHFL.IDX PT, R2, R2, RZ, 0x181f ;  /* 0x00181fff02027589 */ /* 0x000ea200000e0000 */
[----:B------:R-:W-:-:S03]  /*10720*/  ISETP.GE.OR P4, PT, R134, c[0x0][0x1d4], !P0 ;  /* 0x0000750086007a0c */ /* 0x000fc60004786670 */
[----:B------:R-:W3:Y:S04]  /*10730*/  LDSM.16.M88.4 R20, [R178+0x800] ;  /* 0x00080000b214783b */ /* 0x000ee80000000200 */
[----:B------:R-:W-:Y:S01]  /*10740*/  @P1 IADD3 R187, R178, -0x20, RZ ;  /* 0xffffffe0b2bb1810 */ /* 0x000fe20007ffe0ff */
[----:B----4-:R-:W-:Y:S03]  /*10750*/  LDSM.16.M88.4 R12, [R184] ;  /* 0x00000000b80c783b */ /* 0x010fe60000000200 */
[C---:B------:R-:W-:Y:S01]  /*10760*/  IADD3 R188, R187.reuse, 0x3000, RZ ;  /* 0x00003000bbbc7810 */ /* 0x040fe20007ffe0ff */
[----:B------:R-:W-:Y:S01]  /*10770*/  LDSM.16.M88.4 R36, [R187] ;  /* 0x00000000bb24783b */ /* 0x000fe20000000200 */
[----:B------:R-:W-:-:S02]  /*10780*/  IADD3 R190, R187, 0x1000, RZ ;  /* 0x00001000bbbe7810 */ /* 0x000fc40007ffe0ff */
[C---:B------:R-:W-:Y:S01]  /*10790*/  IADD3 R189, R187.reuse, 0x1800, RZ ;  /* 0x00001800bbbd7810 */ /* 0x040fe20007ffe0ff */
[----:B------:R-:W4:Y:S01]  /*107a0*/  LDSM.16.M88.4 R44, [R187+0x800] ;  /* 0x00080000bb2c783b */ /* 0x000f220000000200 */
[----:B------:R-:W-:Y:S02]  /*107b0*/  IADD3 R192, R187, 0x2000, RZ ;  /* 0x00002000bbc07810 */ /* 0x000fe40007ffe0ff */
[-C--:B-1----:R-:W-:Y:S02]  /*107c0*/  LEA R16, P1, R202, R0.reuse, 0x1 ;  /* 0x00000000ca107211 */ /* 0x082fe400078208ff */
[----:B------:R-:W-:Y:S02]  /*107d0*/  LEA R8, P3, R134, R0, 0x1 ;  /* 0x0000000086087211 */ /* 0x000fe400078608ff */
[----:B--2---:R-:W-:Y:S02]  /*107e0*/  LEA.HI.X R17, R202, R2, R205, 0x1, P1 ;  /* 0x00000002ca117211 */ /* 0x004fe400008f0ccd */
[----:B------:R-:W-:-:S02]  /*107f0*/  LEA R18, P1, R198, R0, 0x1 ;  /* 0x00000000c6127211 */ /* 0x000fc400078208ff */
[-C--:B------:R-:W-:Y:S02]  /*10800*/  LEA.HI.X R9, R134, R2.reuse, R135, 0x1, P3 ;  /* 0x0000000286097211 */ /* 0x080fe400018f0c87 */
[----:B------:R-:W-:Y:S02]  /*10810*/  LEA.HI.X R19, R198, R2, R207, 0x1, P1 ;  /* 0x00000002c6137211 */ /* 0x000fe400008f0ccf */
[C---:B------:R-:W-:Y:S01]  /*10820*/  LEA R10, P1, R199.reuse, R0, 0x1 ;  /* 0x00000000c70a7211 */ /* 0x040fe200078208ff */
[----:B------:R-:W-:Y:S01]  /*10830*/  IMAD.MOV.U32 R0, RZ, RZ, 0x40 ;  /* 0x00000040ff007424 */ /* 0x000fe200078e00ff */
[----:B------:R-:W-:Y:S01]  /*10840*/  ISETP.GE.OR P3, PT, R138, c[0x0][0x1d4], !P0 ;  /* 0x000075008a007a0c */ /* 0x000fe20004766670 */
[----:B-----5:R-:W-:Y:S01]  /*10850*/  HMMA.16816.F32 R28, R4, R24, RZ ;  /* 0x00000018041c723c */ /* 0x020fe200000018ff */
[----:B------:R-:W-:Y:S01]  /*10860*/  LEA.HI.X R11, R199, R2, R206, 0x1, P1 ;  /* 0x00000002c70b7211 */ /* 0x000fe200008f0cce */
[----:B------:R-:W-:Y:S01]  /*10870*/  @!PT LDS RZ, [RZ] ;  /* 0x00000000fffff984 */ /* 0x000fe20000000800 */
[----:B------:R-:W-:Y:S01]  /*10880*/  @!PT LDS RZ, [RZ] ;  /* 0x00000000fffff984 */ /* 0x000fe20000000800 */
[----:B------:R-:W-:Y:S01]  /*10890*/  @!PT LDS RZ, [RZ] ;  /* 0x00000000fffff984 */ /* 0x000fe20000000800 */
[----:B------:R1:W-:Y:S01]  /*108a0*/  LDGSTS.E.BYPASS.LTC128B.128 [R195+0x8080], [R8.64], !P4 ;  /* 0x0808000008c37fae */ /* 0x0003e2000e101d48 */
[----:B------:R-:W-:-:S02]  /*108b0*/  ISETP.GE.OR P1, PT, R198, c[0x0][0x1d4], !P0 ;  /* 0x00007500c6007a0c */ /* 0x000fc40004726670 */
[----:B------:R-:W-:Y:S02]  /*108c0*/  ISETP.GE.OR P0, PT, R199, c[0x0][0x1d4], !P0 ;  /* 0x00007500c7007a0c */ /* 0x000fe40004706670 */
[----:B------:R-:W-:Y:S01]  /*108d0*/  SEL R0, R0, 0xffffffc0, !P2 ;  /* 0xffffffc000007807 */ /* 0x000fe20005000000 */
[C---:B------:R-:W-:Y:S01]  /*108e0*/  HMMA.16816.F32 R32, R4.reuse, R26, RZ ;  /* 0x0000001a0420723c */ /* 0x040fe200000018ff */
[C---:B------:R-:W-:Y:S02]  /*108f0*/  IADD3 R191, R187.reuse, 0x2800, RZ ;  /* 0x00002800bbbf7810 */ /* 0x040fe40007ffe0ff */
[C---:B------:R-:W-:Y:S01]  /*10900*/  IADD3 R193, R187.reuse, 0x3800, RZ ;  /* 0x00003800bbc17810 */ /* 0x040fe20007ffe0ff */
[--C-:B------:R-:W-:Y:S01]  /*10910*/  IMAD.IADD R177, R178, 0x1, R0.reuse ;  /* 0x00000001b2b17824 */ /* 0x100fe200078e0200 */
[----:B------:R2:W-:Y:S01]  /*10920*/  LDGSTS.E.BYPASS.LTC128B.128 [R195+0x9080], [R16.64], !P3 ;  /* 0x0908000010c37fae */ /* 0x0005e2000d901d48 */
[----:B------:R-:W-:Y:S01]  /*10930*/  IMAD.IADD R176, R188, 0x1, R0 ;  /* 0x00000001bcb07824 */ /* 0x000fe200078e0200 */
[----:B------:R-:W-:Y:S01]  /*10940*/  IADD3 R194, R187, 0x800, RZ ;  /* 0x00000800bbc27810 */ /* 0x000fe20007ffe0ff */
[----:B---3--:R-:W-:Y:S01]  /*10950*/  HMMA.16816.F32 R24, R4, R20, RZ ;  /* 0x000000140418723c */ /* 0x008fe200000018ff */
[----:B------:R2:W-:Y:S04]  /*10960*/  LDGSTS.E.BYPASS.LTC128B.128 [R195+0xa080], [R18.64], !P1 ;  /* 0x0a08000012c37fae */ /* 0x0005e8000c901d48 */
[----:B------:R1:W-:Y:S01]  /*10970*/  LDGSTS.E.BYPASS.LTC128B.128 [R195+0xb080], [R10.64], !P0 ;  /* 0x0b0800000ac37fae */ /* 0x0003e2000c101d48 */
[----:B------:R-:W-:-:S02]  /*10980*/  ISETP.GT.AND P0, PT, R114, R211, PT ;  /* 0x000000d37200720c */ /* 0x000fc40003f04270 */
[----:B------:R-:W-:Y:S01]  /*10990*/  HMMA.16816.F32 R4, R4, R22, RZ ;  /* 0x000000160404723c */ /* 0x000fe200000018ff */
[----:B------:R-:W-:Y:S04]  /*109a0*/  LDSM.16.M88.4 R40, [R177] ;  /* 0x00000000b128783b */ /* 0x000fe80000000200 */
[----:B------:R-:W-:Y:S04]  /*109b0*/  LDSM.16.M88.4 R48, [R177+0x800] ;  /* 0x00080000b130783b */ /* 0x000fe80000000200 */
[----:B------:R-:W0:Y:S07]  /*109c0*/  LDGDEPBAR ;  /* 0x00000000000079af */ /* 0x000e2e0000000000 */
[C---:B----4-:R-:W-:Y:S01]  /*109d0*/  HMMA.16816.F32 R24, R12.reuse, R44, R24 ;  /* 0x0000002c0c18723c */ /* 0x050fe20000001818 */
[----:B-1----:R-:W1:Y:S07]  /*109e0*/  LDSM.16.M88.4 R8, [R186] ;  /* 0x00000000ba08783b */ /* 0x002e6e0000000200 */
        /* <DEDUP_REMOVED lines=131> */
.L_x_4720:
[----:B------:R-:W-:Y:S05]  /*11220*/  BRA.DIV ~URZ, `(.L_x_4624) ;  /* 0x0000bbc27f007947 */ /* 0x000fea000b800000 */
[----:B-1----:R1:W3:Y:S02]  /*11230*/  SHFL.IDX PT, R0, R5, RZ, 0x181f ;  /* 0x00181fff05007589 */ /* 0x0022e400000e0000 */
.L_x_4721:
        /* <DEDUP_REMOVED lines=19> */
.L_x_4622:
[----:B------:R-:W-:Y:S05]  /*11370*/  BSYNC B0 ;  /* 0x0000000000007941 */ /* 0x000fea0003800000 */
.L_x_4621:
[----:B------:R-:W-:Y:S01]  /*11380*/  IMAD.MOV.U32 R0, RZ, RZ, c[0x0][0x2c4] ;  /* 0x0000b100ff007624 */ /* 0x000fe200078e00ff */
[----:B------:R-:W0:Y:S01]  /*11390*/  LDGDEPBAR ;  /* 0x00000000000079af */ /* 0x000e220000000000 */
[----:B---3--:R-:W-:Y:S01]  /*113a0*/  IMAD.MOV.U32 R2, RZ, RZ, -0x20 ;  /* 0xffffffe0ff027424 */ /* 0x008fe200078e00ff */
        /* <DEDUP_REMOVED lines=8> */
[----:B-1----:R-:W-:Y:S01]  /*11430*/  IADD3 R5, R0, -R229, RZ ;  /* 0x800000e500057210 */ /* 0x002fe20007ffe0ff */
[----:B------:R-:W-:Y:S05]  /*11440*/  BRA.DIV ~URZ, `(.L_x_4625) ;  /* 0x0000ba027f007947 */ /* 0x000fea000b800000 */
[----:B------:R1:W2:Y:S02]  /*11450*/  SHFL.IDX PT, R0, R4, RZ, 0x1c1f ;  /* 0x001c1fff04007589 */ /* 0x0002a400000e0000 */
.L_x_4722:
        /* <DEDUP_REMOVED lines=36> */
[----:B------:R-:W-:Y:S02]  /*116a0*/  FSEL R8, R35, -INF , P0 ;  /* 0xff80000023087808 */ /* 0x000fe40000000000 */
[C---:B------:R-:W-:Y:S02]  /*116b0*/  ISETP.GT.AND P1, PT, R0.reuse, 0x10, PT ;  /* 0x000000100000780c */ /* 0x040fe40003f24270 */
[----:B------:R-:W-:Y:S02]  /*116c0*/  FMNMX.FTZ R3, R9, R3, !PT ;  /* 0x0000000309037209 */ /* 0x000fe40007810000 */
        /* <DEDUP_REMOVED lines=14> */
[----:B-1----:R-:W1:Y:S01]  /*117b0*/  SHFL.BFLY PT, R4, R2, 0x2, 0x1f ;  /* 0x0c401f0002047f89 */ /* 0x002e6200000e0000 */
[----:B--2---:R-:W-:-:S05]  /*117c0*/  FMNMX.FTZ R0, R3, R0, !PT ;  /* 0x0000000003007209 */ /* 0x004fca0007810000 */
[----:B------:R-:W2:Y:S01]  /*117d0*/  SHFL.BFLY PT, R3, R0, 0x1, 0x1f ;  /* 0x0c201f0000037f89 */ /* 0x000ea200000e0000 */
[----:B-1----:R-:W-:-:S05]  /*117e0*/  FMNMX.FTZ R4, R2, R4, !PT ;  /* 0x0000000402047209 */ /* 0x002fca0007810000 */
[----:B------:R1:W3:Y:S01]  /*117f0*/  SHFL.BFLY PT, R5, R4, 0x1, 0x1f ;  /* 0x0c201f0004057f89 */ /* 0x0002e200000e0000 */
[----:B--2---:R-:W-:-:S05]  /*11800*/  FMNMX.FTZ R133, R0, R3, !PT ;  /* 0x0000000300857209 */ /* 0x004fca0007810000 */
.L_x_4723:
        /* <DEDUP_REMOVED lines=176> */
.L_x_4638:
        /* <DEDUP_REMOVED lines=27> */
.L_x_4724:
[----:B------:R-:W-:-:S05]  /*124c0*/  BRA.DIV ~URZ, `(.L_x_4631) ;  /* 0x0000ade27f007947 */ /* 0x000fca000b800000 */
[----:B----4-:R4:W3:Y:S02]  /*124d0*/  SHFL.IDX PT, R0, R5, RZ, 0x181f ;  /* 0x00181fff05007589 */ /* 0x0108e400000e0000 */
.L_x_4725:
        /* <DEDUP_REMOVED lines=20> */
.L_x_4629:
[----:B------:R-:W-:Y:S05]  /*12620*/  BSYNC B0 ;  /* 0x0000000000007941 */ /* 0x000fea0003800000 */
.L_x_4628:
        /* <DEDUP_REMOVED lines=144> */
.L_x_4726:
[----:B------:R-:W-:-:S05]  /*12f30*/  BRA.DIV ~URZ, `(.L_x_4635) ;  /* 0x0000a4327f007947 */ /* 0x000fca000b800000 */
[----:B-1----:R1:W3:Y:S02]  /*12f40*/  SHFL.IDX PT, R0, R133, RZ, 0x181f ;  /* 0x00181fff85007589 */ /* 0x0022e400000e0000 */
.L_x_4727:
        /* <DEDUP_REMOVED lines=20> */
.L_x_4633:
[----:B------:R-:W-:Y:S05]  /*13090*/  BSYNC B0 ;  /* 0x0000000000007941 */ /* 0x000fea0003800000 */
.L_x_4632:
[----:B------:R-:W-:Y:S01]  /*130a0*/  IMAD.MOV.U32 R0, RZ, RZ, c[0x0][0x2c4] ;  /* 0x0000b100ff007624 */ /* 0x000fe200078e00ff */
        /* <DEDUP_REMOVED lines=9> */
[----:B-1----:R-:W-:Y:S01]  /*13140*/  IADD3 R133, R0, -R229, RZ ;  /* 0x800000e500857210 */ /* 0x002fe20007ffe0ff */
[----:B------:R-:W-:-:S05]  /*13150*/  BRA.DIV ~URZ, `(.L_x_4636) ;  /* 0x0000a2727f007947 */ /* 0x000fca000b800000 */
[----:B------:R1:W3:Y:S02]  /*13160*/  SHFL.IDX PT, R0, R132, RZ, 0x1c1f ;  /* 0x001c1fff84007589 */ /* 0x0002e400000e0000 */
.L_x_4728:
[----:B---3--:R-:W-:Y:S05]  /*13170*/  IMAD.IADD R0, R133, 0x1, R0 ;  /* 0x0000000185007824 */ /* 0x008fea00078e0200 */
        /* <DEDUP_REMOVED lines=12> */
[----:B--2---:R-:W-:Y:S02]  /*13240*/  FSEL R161, R12, -INF , P4 ;  /* 0xff8000000ca17808 */ /* 0x004fe40002000000 */
        /* <DEDUP_REMOVED lines=45> */
.L_x_4729:
        /* <DEDUP_REMOVED lines=17> */
[----:B------:R-:W2:Y:S01]  /*13630*/  MUFU.EX2 R0, R0 ;  /* 0x0000000000007308 */ /* 0x000ea20000000800 */
[----:B------:R-:W-:Y:S09]  /*13640*/  FFMA.FTZ R170, R13, c[0x0][0x2d0], -R2 ;  /* 0x0000b4000daa7a23 */ /* 0x000ff20000010802 */
[----:B------:R-:W3:Y:S10]  /*13650*/  MUFU.EX2 R4, R16 ;  /* 0x0000001000047308 */ /* 0x000ef40000000800 */
[----:B------:R-:W-:Y:S10]  /*13660*/  MUFU.EX2 R16, R15 ;  /* 0x0000000f00107308 */ /* 0x000ff40000000800 */
[----:B------:R2:W4:Y:S02]  /*13670*/  MUFU.EX2 R15, R17 ;  /* 0x00000011000f7308 */ /* 0x0005240000000800 */
[----:B--2---:R-:W-:Y:S01]  /*13680*/  FMUL.FTZ R17, R0, R141 ;  /* 0x0000008d00117220 */ /* 0x004fe20000410000 */
[----:B---3--:R-:W-:Y:S01]  /*13690*/  F2FP.PACK_AB R160, R4, R14 ;  /* 0x0000000e04a0723e */ /* 0x008fe200000000ff */
[C---:B------:R-:W-:Y:S01]  /*136a0*/  FFMA.FTZ R2, R0.reuse, R204, R14 ;  /* 0x000000cc00027223 */ /* 0x040fe2000001000e */
[----:B----4-:R-:W-:Y:S01]  /*136b0*/  F2FP.PACK_AB R162, R15, R16 ;  /* 0x000000100fa2723e */ /* 0x010fe200000000ff */
        /* <DEDUP_REMOVED lines=34> */
[C---:B------:R-:W-:Y:S02]  /*138e0*/  FMUL.FTZ R8, R0.reuse, R148 ;  /* 0x0000009400087220 */ /* 0x040fe40000410000 */
[----:B--2---:R-:W-:Y:S02]  /*138f0*/  FMUL.FTZ R9, R0, R149 ;  /* 0x0000009500097220 */ /* 0x004fe40000410000 */
        /* <DEDUP_REMOVED lines=240> */
.L_x_4627:
[----:B------:R-:W-:-:S13]  /*14800*/  ISETP.GE.AND P0, PT, R196, R211, PT ;  /* 0x000000d3c400720c */ /* 0x000fda0003f06270 */
[----:B------:R-:W-:Y:S05]  /*14810*/  @!P0 BRA `(.L_x_4639) ;  /* 0x0000211000008947 */ /* 0x000fea0003800000 */
[----:B------:R-:W-:Y:S02]  /*14820*/  MOV R137, R4 ;  /* 0x0000000400897202 */ /* 0x000fe40000000f00 */
[----:B------:R-:W-:Y:S02]  /*14830*/  MOV R136, R133 ;  /* 0x0000008500887202 */ /* 0x000fe40000000f00 */
.L_x_4646:
        /* <DEDUP_REMOVED lines=24> */
.L_x_4730:
        /* <DEDUP_REMOVED lines=9> */
[-C--:B--2---:R-:W-:Y:S03]  /*14a50*/  LEA R132, P0, R134, R2.reuse, 0x1 ;  /* 0x0000000286847211 */ /* 0x084fe600078008ff */
[----:B------:R-:W-:Y:S02]  /*14a60*/  LEA R160, P1, R202, R2, 0x1 ;  /* 0x00000002caa07211 */ /* 0x000fe400078208ff */
[-C--:B------:R-:W-:Y:S02]  /*14a70*/  LEA.HI.X R133, R134, R0.reuse, R135, 0x1, P0 ;  /* 0x0000000086857211 */ /* 0x080fe400000f0c87 */
[C---:B-1----:R-:W-:Y:S03]  /*14a80*/  HMMA.16816.F32 R4, R164.reuse, R168, R4 ;  /* 0x000000a8a404723c */ /* 0x042fe60000001804 */
[----:B------:R-:W-:Y:S01]  /*14a90*/  @!PT LDS RZ, [RZ] ;  /* 0x00000000fffff984 */ /* 0x000fe20000000800 */
[----:B------:R-:W-:Y:S01]  /*14aa0*/  @!PT LDS RZ, [RZ] ;  /* 0x00000000fffff984 */ /* 0x000fe20000000800 */
[----:B------:R1:W-:Y:S02]  /*14ab0*/  LDGSTS.E.BYPASS.LTC128B.128 [R216+0x8080], [R132.64], !P3 ;  /* 0x0808000084d87fae */ /* 0x0003e4000d901d48 */
        /* <DEDUP_REMOVED lines=12> */
[----:B------:R1:W-:Y:S04]  /*14b80*/  LDGSTS.E.BYPASS.LTC128B.128 [R216+0xb080], [R2.64], !P1 ;  /* 0x0b08000002d87fae */ /* 0x0003e8000c901d48 */
[----:B--2---:R-:W-:Y:S04]  /*14b90*/  LDSM.16.M88.4 R160, [R186] ;  /* 0x00000000baa0783b */ /* 0x004fe80000000200 */
[----:B------:R-:W2:Y:S04]  /*14ba0*/  LDSM.16.M88.4 R168, [R177] ;  /* 0x00000000b1a8783b */ /* 0x000ea80000000200 */
[----:B------:R-:W3:Y:S04]  /*14bb0*/  LDSM.16.M88.4 R164, [R177+0x800] ;  /* 0x00080000b1a4783b */ /* 0x000ee80000000200 */
[----:B------:R-:W0:Y:S04]  /*14bc0*/  LDGDEPBAR ;  /* 0x00000000000079af */ /* 0x000e280000000000 */
[----:B------:R-:W-:Y:S01]  /*14bd0*/  LDSM.16.M88.4 R172, [R176+-0x3000] ;  /* 0xffd00000b0ac783b */ /* 0x000fe20000000200 */
[C---:B--2---:R-:W-:Y:S08]  /*14be0*/  HMMA.16816.F32 R4, R160.reuse, R168, R4 ;  /* 0x000000a8a004723c */ /* 0x044ff00000001804 */
[C---:B------:R-:W-:Y:S01]  /*14bf0*/  HMMA.16816.F32 R8, R160.reuse, R170, R8 ;  /* 0x000000aaa008723c */ /* 0x040fe20000001808 */
[----:B------:R-:W2:Y:S07]  /*14c00*/  LDSM.16.M88.4 R168, [R185] ;  /* 0x00000000b9a8783b */ /* 0x000eae0000000200 */
        /* <DEDUP_REMOVED lines=125> */
.L_x_4731:
[----:B------:R-:W-:-:S05]  /*153e0*/  BRA.DIV ~URZ, `(.L_x_4644) ;  /* 0x000084627f007947 */ /* 0x000fca000b800000 */
[----:B-1----:R1:W3:Y:S02]  /*153f0*/  SHFL.IDX PT, R0, R133, RZ, 0x181f ;  /* 0x00181fff85007589 */ /* 0x0022e400000e0000 */
.L_x_4732:
        /* <DEDUP_REMOVED lines=15> */
.L_x_4642:
[----:B-1----:R-:W-:Y:S05]  /*154f0*/  BSYNC B0 ;  /* 0x0000000000007941 */ /* 0x002fea0003800000 */
.L_x_4641:
        /* <DEDUP_REMOVED lines=25> */
.L_x_4733:
        /* <DEDUP_REMOVED lines=298> */
.L_x_4639:
[----:B------:R-:W-:Y:S05]  /*16930*/  BRA.DIV ~URZ, `(.L_x_4647) ;  /* 0x000070827f007947 */ /* 0x000fea000b800000 */
[----:B------:R1:W2:Y:S02]  /*16940*/  SHFL.BFLY PT, R0, R204, 0x2, 0x1f ;  /* 0x0c401f00cc007f89 */ /* 0x0002a400000e0000 */
.L_x_4734:
[----:B--2---:R-:W-:Y:S01]  /*16950*/  FADD.FTZ R5, R0, R204 ;  /* 0x000000cc00057221 */ /* 0x004fe20000010000 */
[----:B------:R-:W-:Y:S05]  /*16960*/  BRA.DIV ~URZ, `(.L_x_4648) ;  /* 0x000070a27f007947 */ /* 0x000fea000b800000 */
[----:B------:R-:W2:Y:S02]  /*16970*/  SHFL.BFLY PT, R0, R5, 0x1, 0x1f ;  /* 0x0c201f0005007f89 */ /* 0x000ea400000e0000 */
[----:B--2---:R-:W-:-:S02]  /*16980*/  FADD.FTZ R5, R5, R0 ;  /* 0x0000000005057221 */ /* 0x004fc40000010000 */
[----:B------:R-:W2:Y:S02]  /*16990*/  SHFL.BFLY PT, R0, R203, 0x2, 0x1f ;  /* 0x0c401f00cb007f89 */ /* 0x000ea400000e0000 */
[----:B--2---:R-:W-:-:S05]  /*169a0*/  FADD.FTZ R6, R0, R203 ;  /* 0x000000cb00067221 */ /* 0x004fca0000010000 */
[----:B------:R2:W3:Y:S02]  /*169b0*/  SHFL.BFLY PT, R3, R6, 0x1, 0x1f ;  /* 0x0c201f0006037f89 */ /* 0x0004e400000e0000 */
.L_x_4735:
        /* <DEDUP_REMOVED lines=148> */
.L_x_4544:
        /* <DEDUP_REMOVED lines=17> */
.L_x_4650:
[----:B------:R-:W-:Y:S05]  /*17410*/  BSYNC B0 ;  /* 0x0000000000007941 */ /* 0x000fea0003800000 */
.L_x_4649:
        /* <DEDUP_REMOVED lines=155> */
.L_x_4653:
        /* <DEDUP_REMOVED lines=119> */
.L_x_4736:
[----:B------:R-:W-:Y:S05]  /*18540*/  BRA.DIV ~URZ, `(.L_x_4656) ;  /* 0x000056327f007947 */ /* 0x000fea000b800000 */
[----:B------:R4:W2:Y:S02]  /*18550*/  SHFL.IDX PT, R0, R14, RZ, 0x181f ;  /* 0x00181fff0e007589 */ /* 0x0008a400000e0000 */
.L_x_4737:
        /* <DEDUP_REMOVED lines=19> */
.L_x_4658:
[----:B------:R-:W-:Y:S05]  /*18690*/  BSYNC B0 ;  /* 0x0000000000007941 */ /* 0x000fea0003800000 */
.L_x_4657:
[----:B------:R-:W-:Y:S05]  /*186a0*/  BRA.DIV ~URZ, `(.L_x_4659) ;  /* 0x000055327f007947 */ /* 0x000fea000b800000 */
[----:B---3--:R3:W4:Y:S04]  /*186b0*/  SHFL.IDX PT, R4, R13, 0x1, 0x181f ;  /* 0x00381f000d047f89 */ /* 0x00872800000e0000 */
[----:B--2---:R3:W2:Y:S02]  /*186c0*/  SHFL.IDX PT, R0, R14, 0x1, 0x181f ;  /* 0x00381f000e007f89 */ /* 0x0046a400000e0000 */
.L_x_4738:
        /* <DEDUP_REMOVED lines=20> */
.L_x_4661:
[----:B------:R-:W-:Y:S05]  /*18810*/  BSYNC B0 ;  /* 0x0000000000007941 */ /* 0x000fea0003800000 */
.L_x_4660:
[----:B------:R-:W-:Y:S05]  /*18820*/  BRA.DIV ~URZ, `(.L_x_4662) ;  /* 0x000054727f007947 */ /* 0x000fea000b800000 */
[----:B----4-:R4:W3:Y:S02]  /*18830*/  SHFL.IDX PT, R4, R13, 0x2, 0x181f ;  /* 0x00581f000d047f89 */ /* 0x0108e400000e0000 */
.L_x_4739:
[----:B------:R-:W-:Y:S05]  /*18840*/  BRA.DIV ~URZ, `(.L_x_4663) ;  /* 0x000054c27f007947 */ /* 0x000fea000b800000 */
[----:B--2---:R2:W4:Y:S02]  /*18850*/  SHFL.IDX PT, R0, R14, 0x2, 0x181f ;  /* 0x00581f000e007f89 */ /* 0x00452400000e0000 */
.L_x_4740:
        /* <DEDUP_REMOVED lines=20> */
.L_x_4665:
[----:B------:R-:W-:Y:S05]  /*189a0*/  BSYNC B0 ;  /* 0x0000000000007941 */ /* 0x000fea0003800000 */
.L_x_4664:
[----:B------:R-:W-:Y:S05]  /*189b0*/  BRA.DIV ~URZ, `(.L_x_4666) ;  /* 0x000053b27f007947 */ /* 0x000fea000b800000 */
[----:B---3--:R3:W2:Y:S04]  /*189c0*/  SHFL.IDX PT, R4, R13, 0x3, 0x181f ;  /* 0x00781f000d047f89 */ /* 0x0086a800000e0000 */
[----:B----4-:R3:W4:Y:S02]  /*189d0*/  SHFL.IDX PT, R0, R14, 0x3, 0x181f ;  /* 0x00781f000e007f89 */ /* 0x01072400000e0000 */
.L_x_4741:
        /* <DEDUP_REMOVED lines=21> */
.L_x_4654:
        /* <DEDUP_REMOVED lines=33> */
.L_x_4742:
[----:B------:R-:W-:Y:S05]  /*18d40*/  BRA.DIV ~URZ, `(.L_x_4669) ;  /* 0x000051527f007947 */ /* 0x000fea000b800000 */
[----:B------:R3:W4:Y:S02]  /*18d50*/  SHFL.IDX PT, R0, R12, RZ, 0x1c1f ;  /* 0x001c1fff0c007589 */ /* 0x00072400000e0000 */
.L_x_4743:
        /* <DEDUP_REMOVED lines=12> */
[C---:B------:R-:W-:Y:S02]  /*18e20*/  IADD3 R11, R230.reuse, 0x58, RZ ;  /* 0x00000058e60b7810 */ /* 0x040fe40007ffe0ff */
[C---:B------:R-:W-:Y:S01]  /*18e30*/  IADD3 R10, R230.reuse, 0x70, RZ ;  /* 0x00000070e60a7810 */ /* 0x040fe20007ffe0ff */
[----:B------:R-:W-:Y:S01]  /*18e40*/  @!P0 IMAD.WIDE R2, R230, 0x4, R2 ;  /* 0x00000004e6028825 */ /* 0x000fe200078e0202 */
[----:B------:R-:W-:-:S02]  /*18e50*/  SHF.R.S32.HI R11, RZ, 0x1f, R11 ;  /* 0x0000001fff0b7819 */ /* 0x000fc4000001140b */
[----:B------:R-:W-:Y:S02]  /*18e60*/  IADD3 R15, R230, 0x60, RZ ;  /* 0x00000060e60f7810 */ /* 0x000fe40007ffe0ff */
[----:B------:R2:W-:Y:S01]  /*18e70*/  @!P0 ST.E.64 [R2.64], R132 ;  /* 0x0000008402008985 */ /* 0x0005e2000c101b08 */
[----:B------:R-:W-:Y:S02]  /*18e80*/  ISETP.GE.AND P0, PT, R8, c[0x0][0x3c8], PT ;  /* 0x0000f20008007a0c */ /* 0x000fe40003f06270 */
[----:B------:R-:W-:Y:S02]  /*18e90*/  SHF.R.S32.HI R15, RZ, 0x1f, R15 ;  /* 0x0000001fff0f7819 */ /* 0x000fe4000001140f */
[C---:B------:R-:W-:Y:S02]  /*18ea0*/  IADD3 R16, R230.reuse, 0xa0, RZ ;  /* 0x000000a0e6107810 */ /* 0x040fe40007ffe0ff */
[C---:B------:R-:W-:Y:S02]  /*18eb0*/  IADD3 R17, R230.reuse, 0xb0, RZ ;  /* 0x000000b0e6117810 */ /* 0x040fe40007ffe0ff */
        /* <DEDUP_REMOVED lines=70> */
[----:B------:R4:W-:Y:S01]  /*19320*/  @!P4 ST.E.64 [R6.64], R48 ;  /* 0x000000300600c985 */ /* 0x0009e2000c101b08 */
[----:B------:R-:W-:Y:S02]  /*19330*/  ISETP.GE.AND P3, PT, R10, c[0x0][0x3c8], PT ;  /* 0x0000f2000a007a0c */ /* 0x000fe40003f66270 */
[----:B------:R-:W-:Y:S02]  /*19340*/  ISETP.GE.AND P4, PT, R8, c[0x0][0x3c8], PT ;  /* 0x0000f20008007a0c */ /* 0x000fe40003f86270 */
[----:B------:R-:W-:-:S02]  /*19350*/  SHF.R.S32.HI R11, RZ, 0x1f, R11 ;  /* 0x0000001fff0b7819 */ /* 0x000fc4000001140b */
        /* <DEDUP_REMOVED lines=10> */
[----:B------:R-:W-:Y:S02]  /*19400*/  IADD3 R11, R230, 0x78, RZ ;  /* 0x00000078e60b7810 */ /* 0x000fe40007ffe0ff */
[----:B------:R-:W-:Y:S02]  /*19410*/  ISETP.GE.AND P1, PT, R9, c[0x0][0x3c8], PT ;  /* 0x0000f20009007a0c */ /* 0x000fe40003f26270 */
[----:B------:R-:W-:Y:S02]  /*19420*/  SHF.R.S32.HI R15, RZ, 0x1f, R15 ;  /* 0x0000001fff0f7819 */ /* 0x000fe4000001140f */
[----:B------:R-:W-:Y:S02]  /*19430*/  SHF.R.S32.HI R11, RZ, 0x1f, R11 ;  /* 0x0000001fff0b7819 */ /* 0x000fe4000001140b */
[----:B--2---:R-:W-:-:S04]  /*19440*/  @!P3 LEA R2, P5, R10, R0, 0x2 ;  /* 0x000000000a02b211 */ /* 0x004fc800078a10ff */
[----:B------:R-:W-:Y:S02]  /*19450*/  @!P3 LEA.HI.X R3, R10, R4, R15, 0x2, P5 ;  /* 0x000000040a03b211 */ /* 0x000fe400028f140f */
[----:B----4-:R-:W-:Y:S02]  /*19460*/  @!P4 LEA R6, P0, R8, R0, 0x2 ;  /* 0x000000000806c211 */ /* 0x010fe400078010ff */
[----:B------:R-:W-:Y:S01]  /*19470*/  IADD3 R10, R230, 0x90, RZ ;  /* 0x00000090e60a7810 */ /* 0x000fe20007ffe0ff */
[----:B------:R2:W-:Y:S01]  /*19480*/  @!P3 ST.E.64 [R2.64], R60 ;  /* 0x0000003c0200b985 */ /* 0x0005e2000c101b08 */
[----:B------:R-:W-:Y:S02]  /*19490*/  @!P4 LEA.HI.X R7, R8, R4, R11, 0x2, P0 ;  /* 0x000000040807c211 */ /* 0x000fe400000f140b */
[C---:B------:R-:W-:Y:S02]  /*194a0*/  IADD3 R15, R230.reuse, 0x80, RZ ;  /* 0x00000080e60f7810 */ /* 0x040fe40007ffe0ff */
[C---:B------:R-:W-:Y:S01]  /*194b0*/  IADD3 R8, R230.reuse, 0x98, RZ ;  /* 0x00000098e6087810 */ /* 0x040fe20007ffe0ff */
[----:B------:R4:W-:Y:S01]  /*194c0*/  @!P4 ST.E.64 [R6.64], R64 ;  /* 0x000000400600c985 */ /* 0x0009e2000c101b08 */
[----:B------:R-:W-:-:S02]  /*194d0*/  IADD3 R11, R230, 0x88, RZ ;  /* 0x00000088e60b7810 */ /* 0x000fc40007ffe0ff */
[----:B------:R-:W-:Y:S02]  /*194e0*/  ISETP.GE.AND P3, PT, R10, c[0x0][0x3c8], PT ;  /* 0x0000f2000a007a0c */ /* 0x000fe40003f66270 */
        /* <DEDUP_REMOVED lines=9> */
[----:B------:R-:W-:Y:S02]  /*19580*/  IADD3 R11, R230, 0xa8, RZ ;  /* 0x000000a8e60b7810 */ /* 0x000fe40007ffe0ff */
[----:B------:R-:W-:Y:S01]  /*19590*/  ISETP.GE.AND P2, PT, R16, c[0x0][0x3c8], PT ;  /* 0x0000f20010007a0c */ /* 0x000fe20003f46270 */
[----:B------:R4:W-:Y:S01]  /*195a0*/  @!P1 ST.E.64 [R6.64], R72 ;  /* 0x0000004806009985 */ /* 0x0009e2000c101b08 */
[----:B------:R-:W-:-:S02]  /*195b0*/  IADD3 R9, R230, 0x98, RZ ;  /* 0x00000098e6097810 */ /* 0x000fc40007ffe0ff */
[----:B------:R-:W-:Y:S02]  /*195c0*/  ISETP.GE.AND P1, PT, R11, c[0x0][0x3c8], PT ;  /* 0x0000f2000b007a0c */ /* 0x000fe40003f26270 */
[----:B------:R-:W-:Y:S02]  /*195d0*/  SHF.R.S32.HI R14, RZ, 0x1f, R14 ;  /* 0x0000001fff0e7819 */ /* 0x000fe4000001140e */
[----:B------:R-:W-:Y:S02]  /*195e0*/  SHF.R.S32.HI R9, RZ, 0x1f, R9 ;  /* 0x0000001fff097819 */ /* 0x000fe40000011409 */
[----:B------:R-:W-:-:S04]  /*195f0*/  IADD3 R15, R230, 0xa8, RZ ;  /* 0x000000a8e60f7810 */ /* 0x000fc80007ffe0ff */
        /* <DEDUP_REMOVED lines=8> */
[----:B------:R-:W-:Y:S01]  /*19680*/  @!P1 LEA R8, P0, R11, R0, 0x2 ;  /* 0x000000000b089211 */ /* 0x000fe200078010ff */
[----:B------:R4:W-:Y:S01]  /*19690*/  @!P4 ST.E.64 [R6.64], R80 ;  /* 0x000000500600c985 */ /* 0x0009e2000c101b08 */
[----:B------:R-:W-:-:S02]  /*196a0*/  ISETP.GE.AND P4, PT, R10, c[0x0][0x3c8], PT ;  /* 0x0000f2000a007a0c */ /* 0x000fc40003f86270 */
[----:B------:R-:W-:Y:S02]  /*196b0*/  @!P1 LEA.HI.X R9, R11, R4, R15, 0x2, P0 ;  /* 0x000000040b099211 */ /* 0x000fe400000f140f */
[C---:B------:R-:W-:Y:S02]  /*196c0*/  IADD3 R15, R230.reuse, 0xc8, RZ ;  /* 0x000000c8e60f7810 */ /* 0x040fe40007ffe0ff */
[C---:B------:R-:W-:Y:S02]  /*196d0*/  IADD3 R14, R230.reuse, 0xc0, RZ ;  /* 0x000000c0e60e7810 */ /* 0x040fe40007ffe0ff */
[----:B------:R-:W-:-:S04]  /*196e0*/  IADD3 R11, R230, 0xd0, RZ ;  /* 0x000000d0e60b7810 */ /* 0x000fc80007ffe0ff */
[----:B------:R-:W-:Y:S02]  /*196f0*/  ISETP.GE.AND P6, PT, R11, c[0x0][0x3c8], PT ;  /* 0x0000f2000b007a0c */ /* 0x000fe40003fc6270 */
        /* <DEDUP_REMOVED lines=9> */
[----:B------:R-:W-:Y:S02]  /*19790*/  SHF.R.S32.HI R18, RZ, 0x1f, R18 ;  /* 0x0000001fff127819 */ /* 0x000fe40000011412 */
[----:B------:R-:W-:Y:S02]  /*197a0*/  SHF.R.S32.HI R16, RZ, 0x1f, R16 ;  /* 0x0000001fff107819 */ /* 0x000fe40000011410 */
[----:B------:R-:W-:Y:S02]  /*197b0*/  @!P3 LEA.HI.X R7, R17, R4, R18, 0x2, P5 ;  /* 0x000000041107b211 */ /* 0x000fe400028f1412 */
[----:B------:R-:W-:-:S03]  /*197c0*/  IADD3 R17, R230, 0xc0, RZ ;  /* 0x000000c0e6117810 */ /* 0x000fc60007ffe0ff */
[----:B------:R5:W-:Y:S01]  /*197d0*/  @!P3 ST.E.64 [R6.64], R92 ;  /* 0x0000005c0600b985 */ /* 0x000be2000c101b08 */
[----:B------:R-:W-:Y:S02]  /*197e0*/  SHF.R.S32.HI R17, RZ, 0x1f, R17 ;  /* 0x0000001fff117819 */ /* 0x000fe40000011411 */
[----:B--2---:R-:W-:-:S04]  /*197f0*/  @!P4 LEA R2, P0, R10, R0, 0x2 ;  /* 0x000000000a02c211 */ /* 0x004fc800078010ff */
[----:B------:R-:W-:Y:S02]  /*19800*/  @!P4 LEA.HI.X R3, R10, R4, R16, 0x2, P0 ;  /* 0x000000040a03c211 */ /* 0x000fe400000f1410 */
[C---:B------:R-:W-:Y:S02]  /*19810*/  IADD3 R16, R230.reuse, 0xc8, RZ ;  /* 0x000000c8e6107810 */ /* 0x040fe40007ffe0ff */
[----:B------:R-:W-:Y:S01]  /*19820*/  IADD3 R10, R230, 0xd8, RZ ;  /* 0x000000d8e60a7810 */ /* 0x000fe20007ffe0ff */
[----:B------:R2:W-:Y:S01]  /*19830*/  @!P4 ST.E.64 [R2.64], R96 ;  /* 0x000000600200c985 */ /* 0x0005e2000c101b08 */
[----:B------:R-:W-:Y:S02]  /*19840*/  SHF.R.S32.HI R16, RZ, 0x1f, R16 ;  /* 0x0000001fff107819 */ /* 0x000fe40000011410 */
[----:B----4-:R-:W-:Y:S02]  /*19850*/  @!P2 LEA R8, P0, R14, R0, 0x2 ;  /* 0x000000000e08a211 */ /* 0x010fe400078010ff */
[----:B------:R-:W-:-:S02]  /*19860*/  ISETP.GE.AND P5, PT, R10, c[0x0][0x3c8], PT ;  /* 0x0000f2000a007a0c */ /* 0x000fc40003fa6270 */
[----:B------:R-:W-:Y:S02]  /*19870*/  @!P2 LEA.HI.X R9, R14, R4, R17, 0x2, P0 ;  /* 0x000000040e09a211 */ /* 0x000fe400000f1411 */
[----:B------:R-:W-:Y:S02]  /*19880*/  IADD3 R14, R230, 0xe0, RZ ;  /* 0x000000e0e60e7810 */ /* 0x000fe40007ffe0ff */
[----:B-----5:R-:W-:Y:S01]  /*19890*/  @!P6 LEA R6, P0, R11, R0, 0x2 ;  /* 0x000000000b06e211 */ /* 0x020fe200078010ff */
        /* <DEDUP_REMOVED lines=12> */
[----:B------:R-:W-:Y:S02]  /*19960*/  IADD3 R11, R230, 0xd8, RZ ;  /* 0x000000d8e60b7810 */ /* 0x000fe40007ffe0ff */
[----:B------:R-:W-:Y:S01]  /*19970*/  ISETP.GE.AND P1, PT, R252, c[0x0][0x3c8], PT ;  /* 0x0000f200fc007a0c */ /* 0x000fe20003f26270 */
[----:B------:R4:W-:Y:S01]  /*19980*/  @!P6 ST.E.64 [R6.64], R104 ;  /* 0x000000680600e985 */ /* 0x0009e2000c101b08 */
[----:B------:R-:W-:Y:S02]  /*19990*/  ISETP.GE.AND P0, PT, R251, c[0x0][0x3c8], PT ;  /* 0x0000f200fb007a0c */ /* 0x000fe40003f06270 */
[----:B------:R-:W-:Y:S02]  /*199a0*/  SHF.R.S32.HI R11, RZ, 0x1f, R11 ;  /* 0x0000001fff0b7819 */ /* 0x000fe4000001140b */
[----:B------:R-:W-:-:S04]  /*199b0*/  IADD3 R15, R230, 0xe0, RZ ;  /* 0x000000e0e60f7810 */ /* 0x000fc80007ffe0ff */
[----:B------:R-:W-:Y:S02]  /*199c0*/  SHF.R.S32.HI R15, RZ, 0x1f, R15 ;  /* 0x0000001fff0f7819 */ /* 0x000fe4000001140f */
        /* <DEDUP_REMOVED lines=17> */
.L_x_4671:
[----:B------:R-:W-:Y:S05]  /*19ae0*/  BSYNC B0 ;  /* 0x0000000000007941 */ /* 0x000fea0003800000 */
.L_x_4670:
[----:B------:R-:W-:Y:S05]  /*19af0*/  BRA.DIV ~URZ, `(.L_x_4672) ;  /* 0x000044027f007947 */ /* 0x000fea000b800000 */
[----:B--2---:R2:W1:Y:S04]  /*19b00*/  SHFL.IDX PT, R4, R5, 0x1, 0x1c1f ;  /* 0x003c1f0005047f89 */ /* 0x00446800000e0000 */
[----:B----4-:R2:W4:Y:S02]  /*19b10*/  SHFL.IDX PT, R0, R12, 0x1, 0x1c1f ;  /* 0x003c1f000c007f89 */ /* 0x01052400000e0000 */
.L_x_4744:
        /* <DEDUP_REMOVED lines=147> */
[C---:B-1----:R-:W-:Y:S02]  /*1a450*/  @!P5 LEA R8, P0, R5.reuse, R0, 0x2 ;  /* 0x000000000508d211 */ /* 0x042fe400078010ff */
        /* <DEDUP_REMOVED lines=20> */
[C---:B------:R-:W-:Y:S01]  /*1a5a0*/  IADD3 R13, R230.reuse, 0xc8, RZ ;  /* 0x000000c8e60d7810 */ /* 0x040fe20007ffe0ff */
[----:B------:R3:W-:Y:S01]  /*1a5b0*/  @!P3 ST.E.64 [R2.64], R54 ;  /* 0x000000360200b985 */ /* 0x0007e2000c101b08 */
[----:B-1----:R-:W-:Y:S02]  /*1a5c0*/  @!P2 LEA R8, P3, R11, R0, 0x2 ;  /* 0x000000000b08a211 */ /* 0x002fe400078610ff */
[----:B------:R-:W-:Y:S02]  /*1a5d0*/  SHF.R.S32.HI R14, RZ, 0x1f, R14 ;  /* 0x0000001fff0e7819 */ /* 0x000fe4000001140e */
[----:B------:R-:W-:Y:S02]  /*1a5e0*/  ISETP.GE.AND P5, PT, R13, c[0x0][0x3c8], PT ;  /* 0x0000f2000d007a0c */ /* 0x000fe40003fa6270 */
[----:B------:R-:W-:Y:S02]  /*1a5f0*/  @!P2 LEA.HI.X R9, R11, R4, R14, 0x2, P3 ;  /* 0x000000040b09a211 */ /* 0x000fe400018f140e */
[----:B------:R-:W-:-:S02]  /*1a600*/  IADD3 R11, R230, 0xc0, RZ ;  /* 0x000000c0e60b7810 */ /* 0x000fc40007ffe0ff */
[C---:B------:R-:W-:Y:S01]  /*1a610*/  IADD3 R14, R230.reuse, 0xb8, RZ ;  /* 0x000000b8e60e7810 */ /* 0x040fe20007ffe0ff */
[----:B------:R-:W-:Y:S01]  /*1a620*/  @!P2 ST.E.64 [R8.64], R94 ;  /* 0x0000005e0800a985 */ /* 0x000fe2000c101b08 */
[C---:B------:R-:W-:Y:S02]  /*1a630*/  IADD3 R10, R230.reuse, 0xd0, RZ ;  /* 0x000000d0e60a7810 */ /* 0x040fe40007ffe0ff */
[----:B------:R-:W-:Y:S02]  /*1a640*/  SHF.R.S32.HI R11, RZ, 0x1f, R11 ;  /* 0x0000001fff0b7819 */ /* 0x000fe4000001140b */
[----:B------:R-:W-:Y:S02]  /*1a650*/  SHF.R.S32.HI R14, RZ, 0x1f, R14 ;  /* 0x0000001fff0e7819 */ /* 0x000fe4000001140e */
[----:B------:R-:W-:-:S04]  /*1a660*/  IADD3 R15, R230, 0xc8, RZ ;  /* 0x000000c8e60f7810 */ /* 0x000fc80007ffe0ff */
        /* <DEDUP_REMOVED lines=17> */
[----:B------:R-:W-:Y:S02]  /*1a780*/  ISETP.GE.AND P1, PT, R12, c[0x0][0x3c8], PT ;  /* 0x0000f2000c007a0c */ /* 0x000fe40003f26270 */
[----:B-1----:R-:W-:-:S04]  /*1a790*/  @!P5 LEA R6, P0, R13, R0, 0x2 ;  /* 0x000000000d06d211 */ /* 0x002fc800078010ff */
[----:B------:R-:W-:Y:S02]  /*1a7a0*/  @!P5 LEA.HI.X R7, R13, R4, R15, 0x2, P0 ;  /* 0x000000040d07d211 */ /* 0x000fe400000f140f */
[----:B--2---:R-:W-:Y:S02]  /*1a7b0*/  @!P4 LEA R2, P6, R10, R0, 0x2 ;  /* 0x000000000a02c211 */ /* 0x004fe400078c10ff */
        /* <DEDUP_REMOVED lines=15> */
[----:B------:R-:W-:Y:S02]  /*1a8b0*/  IADD3 R13, R230, 0xe8, RZ ;  /* 0x000000e8e60d7810 */ /* 0x000fe40007ffe0ff */
[----:B------:R-:W-:Y:S01]  /*1a8c0*/  SHF.R.S32.HI R5, RZ, 0x1f, R252 ;  /* 0x0000001fff057819 */ /* 0x000fe200000114fc */
[----:B------:R1:W-:Y:S01]  /*1a8d0*/  @!P3 ST.E.64 [R10.64], R106 ;  /* 0x0000006a0a00b985 */ /* 0x0003e2000c101b08 */
[----:B------:R-:W-:Y:S02]  /*1a8e0*/  SHF.R.S32.HI R13, RZ, 0x1f, R13 ;  /* 0x0000001fff0d7819 */ /* 0x000fe4000001140d */
[----:B------:R-:W-:Y:S01]  /*1a8f0*/  @!P0 LEA R2, P4, R252, R0, 0x2 ;  /* 0x00000000fc028211 */ /* 0x000fe200078810ff */
[----:B------:R1:W-:Y:S01]  /*1a900*/  @!P2 ST.E.64 [R8.64], R102 ;  /* 0x000000660800a985 */ /* 0x0003e2000c101b08 */
[----:B------:R-:W-:-:S02]  /*1a910*/  @!P1 LEA.HI.X R7, R12, R4, R13, 0x2, P5 ;  /* 0x000000040c079211 */ /* 0x000fc400028f140d */
        /* <DEDUP_REMOVED lines=10> */
.L_x_4652:
        /* <DEDUP_REMOVED lines=19> */
.L_x_4673:
        /* <DEDUP_REMOVED lines=55> */
.L_x_4675:
[----:B------:R-:W-:Y:S05]  /*1ae60*/  BSYNC B0 ;  /* 0x0000000000007941 */ /* 0x000fea0003800000 */
.L_x_4674:
        /* <DEDUP_REMOVED lines=35> */
.L_x_4745:
[----:B------:R-:W-:Y:S05]  /*1b0a0*/  BRA.DIV ~URZ, `(.L_x_4677) ;  /* 0x00002f827f007947 */ /* 0x000fea000b800000 */
[----:B------:R3:W4:Y:S02]  /*1b0b0*/  SHFL.IDX PT, R0, R14, RZ, 0x181f ;  /* 0x00181fff0e007589 */ /* 0x00072400000e0000 */
.L_x_4746:
        /* <DEDUP_REMOVED lines=20> */
.L_x_4679:
[----:B------:R-:W-:Y:S05]  /*1b200*/  BSYNC B0 ;  /* 0x0000000000007941 */ /* 0x000fea0003800000 */
.L_x_4678:
[----:B------:R-:W-:Y:S05]  /*1b210*/  BRA.DIV ~URZ, `(.L_x_4680) ;  /* 0x00002e727f007947 */ /* 0x000fea000b800000 */
[----:B--2---:R2:W1:Y:S04]  /*1b220*/  SHFL.IDX PT, R4, R5, 0x1, 0x181f ;  /* 0x00381f0005047f89 */ /* 0x00446800000e0000 */
[----:B----4-:R2:W4:Y:S02]  /*1b230*/  SHFL.IDX PT, R0, R14, 0x1, 0x181f ;  /* 0x00381f000e007f89 */ /* 0x01052400000e0000 */
.L_x_4747:
        /* <DEDUP_REMOVED lines=20> */
.L_x_4682:
[----:B------:R-:W-:Y:S05]  /*1b380*/  BSYNC B0 ;  /* 0x0000000000007941 */ /* 0x000fea0003800000 */
.L_x_4681:
[----:B------:R-:W-:Y:S05]  /*1b390*/  BRA.DIV ~URZ, `(.L_x_4683) ;  /* 0x00002db27f007947 */ /* 0x000fea000b800000 */
[----:B-1----:R1:W2:Y:S02]  /*1b3a0*/  SHFL.IDX PT, R4, R5, 0x2, 0x181f ;  /* 0x00581f0005047f89 */ /* 0x0022a400000e0000 */
.L_x_4748:
[----:B------:R-:W-:Y:S05]  /*1b3b0*/  BRA.DIV ~URZ, `(.L_x_4684) ;  /* 0x00002e027f007947 */ /* 0x000fea000b800000 */
[----:B----4-:R4:W1:Y:S02]  /*1b3c0*/  SHFL.IDX PT, R0, R14, 0x2, 0x181f ;  /* 0x00581f000e007f89 */ /* 0x01086400000e0000 */
.L_x_4749:
        /* <DEDUP_REMOVED lines=20> */
.L_x_4686:
[----:B------:R-:W-:Y:S05]  /*1b510*/  BSYNC B0 ;  /* 0x0000000000007941 */ /* 0x000fea0003800000 */
.L_x_4685:
[----:B------:R-:W-:Y:S05]  /*1b520*/  BRA.DIV ~URZ, `(.L_x_4687) ;  /* 0x00002cf27f007947 */ /* 0x000fea000b800000 */
[----:B--2---:R2:W3:Y:S04]  /*1b530*/  SHFL.IDX PT, R4, R5, 0x3, 0x181f ;  /* 0x00781f0005047f89 */ /* 0x0044e800000e0000 */
[----:B-1----:R2:W1:Y:S02]  /*1b540*/  SHFL.IDX PT, R0, R14, 0x3, 0x181f ;  /* 0x00781f000e007f89 */ /* 0x00246400000e0000 */
.L_x_4750:
        /* <DEDUP_REMOVED lines=19> */
.L_x_4667:
[----:B------:R-:W-:Y:S05]  /*1b680*/  BSYNC B1 ;  /* 0x0000000000017941 */ /* 0x000fea0003800000 */
.L_x_4651:
        /* <DEDUP_REMOVED lines=13> */
.L_x_4751:
[----:B------:R-:W-:Y:S05]  /*1b760*/  BRA.DIV ~URZ, `(.L_x_4690) ;  /* 0x00002be27f007947 */ /* 0x000fea000b800000 */
[----:B------:R3:W4:Y:S02]  /*1b770*/  SHFL.IDX PT, R6, R98, 0x1, 0x1f ;  /* 0x00201f0062067f89 */ /* 0x00072400000e0000 */
.L_x_4752:
        /* <DEDUP_REMOVED lines=18> */
.L_x_4753:
        /* <DEDUP_REMOVED lines=16> */
.L_x_4754:
[----:B--2---:R-:W-:Y:S01]  /*1b9a0*/  IMAD R0, R0, c[0x0][0x538], RZ ;  /* 0x00014e0000007a24 */ /* 0x004fe200078e02ff */
[----:B------:R-:W-:Y:S04]  /*1b9b0*/  BSSY B1, `(.L_x_4693) ;  /* 0x00000c8000017945 */ /* 0x000fe80003800000 */
[----:B----4-:R-:W-:-:S04]  /*1b9c0*/  IADD3 R6, R0, R6, RZ ;  /* 0x0000000600067210 */ /* 0x010fc80007ffe0ff */
[----:B------:R-:W-:-:S13]  /*1b9d0*/  ISETP.GT.AND P0, PT, R6, R9, PT ;  /* 0x000000090600720c */ /* 0x000fda0003f04270 */
[----:B------:R-:W-:Y:S05]  /*1b9e0*/  @P0 BRA `(.L_x_4694) ;  /* 0x0000025000000947 */ /* 0x000fea0003800000 */
.L_x_4698:
        /* <DEDUP_REMOVED lines=17> */
.L_x_4755:
        /* <DEDUP_REMOVED lines=16> */
.L_x_4756:
[----:B--2---:R-:W-:-:S05]  /*1bc00*/  IMAD R0, R0, c[0x0][0x538], RZ ;  /* 0x00014e0000007a24 */ /* 0x004fca00078e02ff */
[----:B------:R-:W-:-:S04]  /*1bc10*/  IADD3 R6, R0, R6, RZ ;  /* 0x0000000600067210 */ /* 0x000fc80007ffe0ff */
[----:B------:R-:W-:-:S13]  /*1bc20*/  ISETP.GT.AND P0, PT, R6, R9, PT ;  /* 0x000000090600720c */ /* 0x000fda0003f04270 */
[----:B-1-3--:R-:W-:Y:S05]  /*1bc30*/  @!P0 BRA `(.L_x_4698) ;  /* 0xfffffdb000008947 */ /* 0x00afea000383ffff */
.L_x_4694:
[----:B------:R-:W-:-:S05]  /*1bc40*/  IADD3 R11, -R0, R6, RZ ;  /* 0x00000006000b7210 */ /* 0x000fca0007ffe1ff */
[----:B------:R-:W-:-:S05]  /*1bc50*/  IMAD R0, R4, c[0x0][0x538], R11 ;  /* 0x00014e0004007a24 */ /* 0x000fca00078e020b */
[----:B------:R-:W-:Y:S01]  /*1bc60*/  ISETP.GT.AND P0, PT, R0, R9, PT ;  /* 0x000000090000720c */ /* 0x000fe20003f04270 */
[----:B------:R-:W-:-:S12]  /*1bc70*/  BRA.DIV ~URZ, `(.L_x_4699) ;  /* 0x00002b127f007947 */ /* 0x000fd8000b800000 */
[----:B------:R-:W-:-:S04]  /*1bc80*/  VOTE.ANY R10, PT, !P0 ;  /* 0x00000000000a7806 */ /* 0x000fc800040e0100 */
.L_x_4757:
[----:B------:R-:W2:Y:S02]  /*1bc90*/  POPC R6, R10 ;  /* 0x0000000a00067309 */ /* 0x000ea40000000000 */
[----:B--2---:R-:W-:Y:S01]  /*1bca0*/  IADD3 R235, R6, R235, RZ ;  /* 0x000000eb06eb7210 */ /* 0x004fe20007ffe0ff */
[----:B------:R-:W-:Y:S05]  /*1bcb0*/  BRA.DIV ~URZ, `(.L_x_4700) ;  /* 0x00002b227f007947 */ /* 0x000fea000b800000 */
[----:B------:R2:W4:Y:S04]  /*1bcc0*/  SHFL.IDX PT, R7, R7, R6, 0x1f ;  /* 0x00001f0607077589 */ /* 0x00052800000e0000 */
[----:B------:R2:W1:Y:S02]  /*1bcd0*/  SHFL.IDX PT, R5, R8, R6, 0x1f ;  /* 0x00001f0608057589 */ /* 0x00046400000e0000 */
.L_x_4758:
[----:B------:R-:W-:Y:S01]  /*1bce0*/  ISETP.NE.AND P0, PT, R10, RZ, PT ;  /* 0x000000ff0a00720c */ /* 0x000fe20003f05270 */
[----:B------:R-:W-:-:S12]  /*1bcf0*/  BSSY B0, `(.L_x_4701) ;  /* 0x0000005000007945 */ /* 0x000fd80003800000 */
[----:B------:R-:W-:Y:S05]  /*1bd00*/  @!P0 BRA `(.L_x_4702) ;  /* 0x0000003000008947 */ /* 0x000fea0003800000 */
[----:B--2---:R-:W-:Y:S01]  /*1bd10*/  IADD3 R6, R6, -0x1, RZ ;  /* 0xffffffff06067810 */ /* 0x004fe20007ffe0ff */
[----:B------:R-:W-:Y:S05]  /*1bd20*/  BRA.DIV ~URZ, `(.L_x_4703) ;  /* 0x00002b827f007947 */ /* 0x000fea000b800000 */
[----:B------:R2:W3:Y:S02]  /*1bd30*/  SHFL.IDX PT, R12, R4, R6, 0x1f ;  /* 0x00001f06040c7589 */ /* 0x0004e400000e0000 */
.L_x_4702:
[----:B------:R-:W-:Y:S05]  /*1bd40*/  BSYNC B0 ;  /* 0x0000000000007941 */ /* 0x000fea0003800000 */
.L_x_4701:
        /* <DEDUP_REMOVED lines=67> */
.L_x_4705:
        /* <DEDUP_REMOVED lines=67> */
.L_x_4706:
[----:B------:R-:W-:Y:S05]  /*1c5b0*/  BSYNC B0 ;  /* 0x0000000000007941 */ /* 0x000fea0003800000 */
.L_x_4704:
[----:B------:R-:W-:-:S04]  /*1c5c0*/  LOP3.LUT R2, RZ, R2, RZ, 0x33, !PT ;  /* 0x00000002ff027212 */ /* 0x000fc800078e33ff */
[----:B------:R-:W-:Y:S01]  /*1c5d0*/  IADD3 R233, R2, R7, RZ ;  /* 0x0000000702e97210 */ /* 0x000fe20007ffe0ff */
[----:B------:R-:W-:Y:S05]  /*1c5e0*/  BRA `(.L_x_4707) ;  /* 0x0000004000007947 */ /* 0x000fea0003800000 */
.L_x_4695:
[----:B------:R-:W-:Y:S01]  /*1c5f0*/  IMAD.MOV.U32 R232, RZ, RZ, R9 ;  /* 0x000000ffffe87224 */ /* 0x000fe200078e0009 */
[----:B------:R-:W-:Y:S01]  /*1c600*/  MOV R234, RZ ;  /* 0x000000ff00ea7202 */ /* 0x000fe20000000f00 */
[----:B------:R-:W-:Y:S01]  /*1c610*/  IMAD.MOV.U32 R233, RZ, RZ, RZ ;  /* 0x000000ffffe97224 */ /* 0x000fe200078e00ff */
[----:B------:R-:W-:Y:S02]  /*1c620*/  MOV R235, c[0x0][0x53c] ;  /* 0x00014f0000eb7a02 */ /* 0x000fe40000000f00 */
.L_x_4707:
[----:B------:R-:W-:Y:S05]  /*1c630*/  BSYNC B1 ;  /* 0x0000000000017941 */ /* 0x000fea0003800000 */
.L_x_4693:
[----:B------:R-:W-:Y:S01]  /*1c640*/  WARPSYNC 0xffffffff ;  /* 0xffffffff00007948 */ /* 0x000fe20003800000 */
[----:B------:R-:W-:Y:S01]  /*1c650*/  BAR.SYNC.DEFER_BLOCKING 0x4, 0x100 ;  /* 0x0104000000007b1d */ /* 0x000fe20000010000 */
[----:B------:R-:W-:-:S13]  /*1c660*/  ISETP.NE.AND P0, PT, R13, RZ, PT ;  /* 0x000000ff0d00720c */ /* 0x000fda0003f05270 */
[----:B------:R2:W-:Y:S04]  /*1c670*/  @!P0 STS.128 [0x20080], R232 ;  /* 0x020080e8ff008388 */ /* 0x0005e80000000c00 */
[----:B------:R-:W-:Y:S06]  /*1c680*/  BAR.ARV 0x5, 0x100 ;  /* 0x0144000000007b1d */ /* 0x000fec0000002000 */
.L_x_4688:
[----:B-1----:R-:W-:-:S13]  /*1c690*/  ISETP.GE.AND P0, PT, R235, c[0x0][0x53c], PT ;  /* 0x00014f00eb007a0c */ /* 0x002fda0003f06270 */
[----:B--23--:R-:W-:Y:S01]  /*1c6a0*/  @P0 CALL.REL.NOINC `(.L_x_4708) ;  /* 0x0000001000000944 */ /* 0x00cfe20003c00000 */
[----:B------:R-:W-:Y:S05]  /*1c6b0*/  BRA `(.L_x_4709) ;  /* 0xfffe598000007947 */ /* 0x000fea000383ffff */
.L_x_4708:
[----:B------:R-:W-:Y:S05]  /*1c6c0*/  EXIT ;  /* 0x000000000000794d */ /* 0x000fea0003800000 */
.L_x_4505:
[----:B------:R-:W-:Y:S01]  /*1c6d0*/  IMAD.MOV.U32 R0, RZ, RZ, R5 ;  /* 0x000000ffff007224 */ /* 0x000fe200078e0005 */
[----:B------:R-:W-:Y:S02]  /*1c6e0*/  MOV R3, 0x1 ;  /* 0x0000000100037802 */ /* 0x000fe40000000f00 */
[----:B------:R-:W-:Y:S02]  /*1c6f0*/  MOV R2, 0x1c710 ;  /* 0x0001c71000027802 */ /* 0x000fe40000000f00 */
[----:B--2---:R-:W-:Y:S05]  /*1c700*/  CALL.REL.NOINC `($__internal_78_$__cuda_sm70_shflsync_up_p) ;  /* 0x000022f000007944 */ /* 0x004fea0003c00000 */
[----:B------:R-:W-:Y:S01]  /*1c710*/  MOV R0, R4 ;  /* 0x0000000400007202 */ /* 0x000fe20000000f00 */
[----:B------:R-:W-:Y:S05]  /*1c720*/  BRA `(.L_x_4710) ;  /* 0xfffe3d1000007947 */ /* 0x000fea000383ffff */
.L_x_4506:
[----:B------:R-:W-:Y:S01]  /*1c730*/  IMAD.MOV.U32 R0, RZ, RZ, R5 ;  /* 0x000000ffff007224 */ /* 0x000fe200078e0005 */
[----:B------:R-:W-:Y:S02]  /*1c740*/  MOV R3, 0x2 ;  /* 0x0000000200037802 */ /* 0x000fe40000000f00 */
[----:B------:R-:W-:Y:S02]  /*1c750*/  MOV R2, 0x1c770 ;  /* 0x0001c77000027802 */ /* 0x000fe40000000f00 */
[----:B--2---:R-:W-:Y:S05]  /*1c760*/  CALL.REL.NOINC `($__internal_78_$__cuda_sm70_shflsync_up_p) ;  /* 0x0000229000007944 */ /* 0x004fea0003c00000 */
[----:B------:R-:W-:Y:S01]  /*1c770*/  SEL R4, R4, RZ, P4 ;  /* 0x000000ff04047207 */ /* 0x000fe20002000000 */
[----:B------:R-:W-:Y:S01]  /*1c780*/  IMAD.MOV.U32 R3, RZ, RZ, 0x4 ;  /* 0x00000004ff037424 */ /* 0x000fe200078e00ff */
[----:B------:R-:W-:-:S03]  /*1c790*/  MOV R2, 0x1c7c0 ;  /* 0x0001c7c000027802 */ /* 0x000fc60000000f00 */
[----:B------:R-:W-:Y:S02]  /*1c7a0*/  IMAD.IADD R0, R5, 0x1, R4 ;  /* 0x0000000105007824 */ /* 0x000fe400078e0204 */
[----:B------:R-:W-:Y:S05]  /*1c7b0*/  CALL.REL.NOINC `($__internal_78_$__cuda_sm70_shflsync_up_p) ;  /* 0x0000224000007944 */ /* 0x000fea0003c00000 */
        /* <DEDUP_REMOVED lines=12> */
[----:B------:R-:W-:Y:S02]  /*1c880*/  MOV R201, 0x1f ;  /* 0x0000001f00c97802 */ /* 0x000fe40000000f00 */
[----:B------:R-:W-:Y:S01]  /*1c890*/  MOV R3, 0x1c8d0 ;  /* 0x0001c8d000037802 */ /* 0x000fe20000000f00 */
[----:B------:R-:W-:-:S04]  /*1c8a0*/  IMAD.IADD R4, R0, 0x1, R4 ;  /* 0x0000000100047824 */ /* 0x000fc800078e0204 */
[----:B------:R-:W-:Y:S02]  /*1c8b0*/  IMAD.MOV.U32 R0, RZ, RZ, R4 ;  /* 0x000000ffff007224 */ /* 0x000fe400078e0004 */
[----:B------:R-:W-:Y:S05]  /*1c8c0*/  CALL.REL.NOINC `($__internal_77_$__cuda_sm70_shflsync_idx_p) ;  /* 0x000020b000007944 */ /* 0x000fea0003c00000 */
[----:B-1---5:R-:W-:Y:S05]  /*1c8d0*/  BRA `(.L_x_4711) ;  /* 0xfffe3c6000007947 */ /* 0x022fea000383ffff */
.L_x_4508:
[----:B------:R-:W-:Y:S02]  /*1c8e0*/  SEL R0, RZ, 0x1, P0 ;  /* 0x00000001ff007807 */ /* 0x000fe40000000000 */
[----:B------:R-:W-:Y:S02]  /*1c8f0*/  MOV R2, 0x1c910 ;  /* 0x0001c91000027802 */ /* 0x000fe40000000f00 */
[----:B--2---:R-:W-:Y:S05]  /*1c900*/  CALL.REL.NOINC `($__internal_79_$__cuda_sm70_votesync_ballot) ;  /* 0x0000215000007944 */ /* 0x004fea0003c00000 */
[----:B------:R-:W-:Y:S01]  /*1c910*/  MOV R10, R0 ;  /* 0x00000000000a7202 */ /* 0x000fe20000000f00 */
[----:B------:R-:W-:Y:S05]  /*1c920*/  BRA `(.L_x_4712) ;  /* 0xfffe3ca000007947 */ /* 0x000fea000383ffff */
.L_x_4509:
[----:B------:R-:W-:Y:S01]  /*1c930*/  IMAD.MOV.U32 R0, RZ, RZ, R9 ;  /* 0x000000ffff007224 */ /* 0x000fe200078e0009 */
[----:B------:R-:W-:Y:S01]  /*1c940*/  MOV R2, R5 ;  /* 0x0000000500027202 */ /* 0x000fe20000000f00 */
[----:B------:R-:W-:Y:S01]  /*1c950*/  IMAD.MOV.U32 R201, RZ, RZ, 0x1f ;  /* 0x0000001fffc97424 */ /* 0x000fe200078e00ff */
[----:B------:R-:W-:Y:S02]  /*1c960*/  MOV R3, 0x1c980 ;  /* 0x0001c98000037802 */ /* 0x000fe40000000f00 */
[----:B------:R-:W-:Y:S05]  /*1c970*/  CALL.REL.NOINC `($__internal_77_$__cuda_sm70_shflsync_idx_p) ;  /* 0x0000200000007944 */ /* 0x000fea0003c00000 */
[----:B------:R-:W-:Y:S01]  /*1c980*/  IMAD.MOV.U32 R12, RZ, RZ, R0 ;  /* 0x000000ffff0c7224 */ /* 0x000fe200078e0000 */
[----:B------:R-:W-:Y:S01]  /*1c990*/  MOV R0, R8 ;  /* 0x0000000800007202 */ /* 0x000fe20000000f00 */
[----:B------:R-:W-:Y:S01]  /*1c9a0*/  IMAD.MOV.U32 R6, RZ, RZ, RZ ;  /* 0x000000ffff067224 */ /* 0x000fe200078e00ff */
[----:B------:R-:W-:Y:S01]  /*1c9b0*/  MOV R2, R5 ;  /* 0x0000000500027202 */ /* 0x000fe20000000f00 */
[----:B------:R-:W-:Y:S01]  /*1c9c0*/  IMAD.MOV.U32 R201, RZ, RZ, 0x1f ;  /* 0x0000001fffc97424 */ /* 0x000fe200078e00ff */
[----:B------:R-:W-:-:S02]  /*1c9d0*/  MOV R3, 0x1c9f0 ;  /* 0x0001c9f000037802 */ /* 0x000fc40000000f00 */
[----:B-1---5:R-:W-:Y:S05]  /*1c9e0*/  CALL.REL.NOINC `($__internal_77_$__cuda_sm70_shflsync_idx_p) ;  /* 0x00001f9000007944 */ /* 0x022fea0003c00000 */
[----:B------:R-:W-:Y:S01]  /*1c9f0*/  MOV R9, R0 ;  /* 0x0000000000097202 */ /* 0x000fe20000000f00 */
[----:B-1---5:R-:W-:Y:S05]  /*1ca00*/  BRA `(.L_x_4713) ;  /* 0xfffe3c2000007947 */ /* 0x022fea000383ffff */
.L_x_4512:
[----:B------:R-:W-:Y:S01]  /*1ca10*/  IMAD.MOV.U32 R0, RZ, RZ, R4 ;  /* 0x000000ffff007224 */ /* 0x000fe200078e0004 */
[----:B------:R-:W-:-:S02]  /*1ca20*/  MOV R201, 0x1f ;  /* 0x0000001f00c97802 */ /* 0x000fc40000000f00 */
[----:B------:R-:W-:Y:S02]  /*1ca30*/  MOV R3, 0x1ca50 ;  /* 0x0001ca5000037802 */ /* 0x000fe40000000f00 */
[----:B-123--:R-:W-:Y:S05]  /*1ca40*/  CALL.REL.NOINC `($__internal_77_$__cuda_sm70_shflsync_idx_p) ;  /* 0x00001f3000007944 */ /* 0x00efea0003c00000 */
[----:B------:R-:W-:Y:S01]  /*1ca50*/  MOV R6, R0 ;  /* 0x0000000000067202 */ /* 0x000fe20000000f00 */
[----:B-1---5:R-:W-:Y:S05]  /*1ca60*/  BRA `(.L_x_4511) ;  /* 0xfffe3c2000007947 */ /* 0x022fea000383ffff */
.L_x_4545:
[----:B------:R-:W-:Y:S01]  /*1ca70*/  IMAD.MOV.U32 R0, RZ, RZ, R5 ;  /* 0x000000ffff007224 */ /* 0x000fe200078e0005 */
[----:B------:R-:W-:Y:S01]  /*1ca80*/  MOV R2, RZ ;  /* 0x000000ff00027202 */ /* 0x000fe20000000f00 */
[----:B------:R-:W-:Y:S01]  /*1ca90*/  IMAD.MOV.U32 R201, RZ, RZ, 0x181f ;  /* 0x0000181fffc97424 */ /* 0x000fe200078e00ff */
[----:B------:R-:W-:Y:S02]  /*1caa0*/  MOV R3, 0x1cac0 ;  /* 0x0001cac000037802 */ /* 0x000fe40000000f00 */
[----:B-----5:R-:W-:Y:S05]  /*1cab0*/  CALL.REL.NOINC `($__internal_77_$__cuda_sm70_shflsync_idx_p) ;  /* 0x00001ec000007944 */ /* 0x020fea0003c00000 */
[----:B-----5:R-:W-:Y:S01]  /*1cac0*/  MOV R4, R0 ;  /* 0x0000000000047202 */ /* 0x020fe20000000f00 */
[----:B-1----:R-:W-:Y:S05]  /*1cad0*/  BRA `(.L_x_4714) ;  /* 0xfffea22000007947 */ /* 0x002fea000383ffff */
.L_x_4546:
[----:B------:R-:W-:Y:S01]  /*1cae0*/  IMAD.MOV.U32 R0, RZ, RZ, R12 ;  /* 0x000000ffff007224 */ /* 0x000fe200078e000c */
[----:B------:R-:W-:Y:S01]  /*1caf0*/  MOV R2, RZ ;  /* 0x000000ff00027202 */ /* 0x000fe20000000f00 */
[----:B------:R-:W-:Y:S01]  /*1cb00*/  IMAD.MOV.U32 R201, RZ, RZ, 0x181f ;  /* 0x0000181fffc97424 */ /* 0x000fe200078e00ff */
[----:B------:R-:W-:Y:S02]  /*1cb10*/  MOV R3, 0x1cb30 ;  /* 0x0001cb3000037802 */ /* 0x000fe40000000f00 */
[----:B-12--5:R-:W-:Y:S05]  /*1cb20*/  CALL.REL.NOINC `($__internal_77_$__cuda_sm70_shflsync_idx_p) ;  /* 0x00001e5000007944 */ /* 0x026fea0003c00000 */
[----:B-1---5:R-:W-:Y:S05]  /*1cb30*/  BRA `(.L_x_4715) ;  /* 0xfffea1e000007947 */ /* 0x022fea000383ffff */
.L_x_4549:
[----:B----4-:R-:W-:Y:S01]  /*1cb40*/  IMAD.MOV.U32 R0, RZ, RZ, R5 ;  /* 0x000000ffff007224 */ /* 0x010fe200078e0005 */
[----:B--2---:R-:W-:Y:S01]  /*1cb50*/  MOV R2, 0x1 ;  /* 0x0000000100027802 */ /* 0x004fe20000000f00 */
[----:B------:R-:W-:Y:S01]  /*1cb60*/  IMAD.MOV.U32 R201, RZ, RZ, 0x181f ;  /* 0x0000181fffc97424 */ /* 0x000fe200078e00ff */
[----:B------:R-:W-:-:S02]  /*1cb70*/  MOV R3, 0x1cb90 ;  /* 0x0001cb9000037802 */ /* 0x000fc40000000f00 */
[----:B-1-3-5:R-:W-:Y:S05]  /*1cb80*/  CALL.REL.NOINC `($__internal_77_$__cuda_sm70_shflsync_idx_p) ;  /* 0x00001df000007944 */ /* 0x02afea0003c00000 */
[----:B-----5:R-:W-:Y:S01]  /*1cb90*/  IMAD.MOV.U32 R4, RZ, RZ, R0 ;  /* 0x000000ffff047224 */ /* 0x020fe200078e0000 */
[----:B------:R-:W-:Y:S01]  /*1cba0*/  MOV R2, 0x1 ;  /* 0x0000000100027802 */ /* 0x000fe20000000f00 */
[----:B------:R-:W-:Y:S01]  /*1cbb0*/  IMAD.MOV.U32 R0, RZ, RZ, R12 ;  /* 0x000000ffff007224 */ /* 0x000fe200078e000c */
[----:B------:R-:W-:-:S02]  /*1cbc0*/  MOV R201, 0x181f ;  /* 0x0000181f00c97802 */ /* 0x000fc40000000f00 */
[----:B------:R-:W-:Y:S02]  /*1cbd0*/  MOV R3, 0x1cbf0 ;  /* 0x0001cbf000037802 */ /* 0x000fe40000000f00 */
[----:B-1----:R-:W-:Y:S05]  /*1cbe0*/  CALL.REL.NOINC `($__internal_77_$__cuda_sm70_shflsync_idx_p) ;  /* 0x00001d9000007944 */ /* 0x002fea0003c00000 */
[----:B-1---5:R-:W-:Y:S05]  /*1cbf0*/  BRA `(.L_x_4716) ;  /* 0xfffea2b000007947 */ /* 0x022fea000383ffff */
.L_x_4552:
[----:B----4-:R-:W-:Y:S01]  /*1cc00*/  IMAD.MOV.U32 R0, RZ, RZ, R5 ;  /* 0x000000ffff007224 */ /* 0x010fe200078e0005 */
[----:B-1----:R-:W-:Y:S01]  /*1cc10*/  MOV R2, 0x2 ;  /* 0x0000000200027802 */ /* 0x002fe20000000f00 */
[----:B------:R-:W-:Y:S01]  /*1cc20*/  IMAD.MOV.U32 R201, RZ, RZ, 0x181f ;  /* 0x0000181fffc97424 */ /* 0x000fe200078e00ff */
[----:B------:R-:W-:Y:S02]  /*1cc30*/  MOV R3, 0x1cc50 ;  /* 0x0001cc5000037802 */ /* 0x000fe40000000f00 */
[----:B--23-5:R-:W-:Y:S05]  /*1cc40*/  CALL.REL.NOINC `($__internal_77_$__cuda_sm70_shflsync_idx_p) ;  /* 0x00001d3000007944 */ /* 0x02cfea0003c00000 */
[----:B-----5:R-:W-:Y:S01]  /*1cc50*/  MOV R4, R0 ;  /* 0x0000000000047202 */ /* 0x020fe20000000f00 */
[----:B-1----:R-:W-:Y:S05]  /*1cc60*/  BRA `(.L_x_4717) ;  /* 0xfffea3c000007947 */ /* 0x002fea000383ffff */
.L_x_4553:
[----:B----4-:R-:W-:Y:S01]  /*1cc70*/  IMAD.MOV.U32 R0, RZ, RZ, R12 ;  /* 0x000000ffff007224 */ /* 0x010fe200078e000c */
[----:B------:R-:W-:Y:S01]  /*1cc80*/  MOV R2, 0x2 ;  /* 0x0000000200027802 */ /* 0x000fe20000000f00 */
[----:B------:R-:W-:Y:S01]  /*1cc90*/  IMAD.MOV.U32 R201, RZ, RZ, 0x181f ;  /* 0x0000181fffc97424 */ /* 0x000fe200078e00ff */
[----:B------:R-:W-:Y:S02]  /*1cca0*/  MOV R3, 0x1ccc0 ;  /* 0x0001ccc000037802 */ /* 0x000fe40000000f00 */
[----:B-123-5:R-:W-:Y:S05]  /*1ccb0*/  CALL.REL.NOINC `($__internal_77_$__cuda_sm70_shflsync_idx_p) ;  /* 0x00001cc000007944 */ /* 0x02efea0003c00000 */
[----:B-1---5:R-:W-:Y:S05]  /*1ccc0*/  BRA `(.L_x_4718) ;  /* 0xfffea38000007947 */ /* 0x022fea000383ffff */
.L_x_4556:
[----:B-1----:R-:W-:Y:S01]  /*1ccd0*/  IMAD.MOV.U32 R0, RZ, RZ, R5 ;  /* 0x000000ffff007224 */ /* 0x002fe200078e0005 */
[----:B------:R-:W-:Y:S01]  /*1cce0*/  MOV R2, 0x3 ;  /* 0x0000000300027802 */ /* 0x000fe20000000f00 */
[----:B------:R-:W-:Y:S01]  /*1ccf0*/  IMAD.MOV.U32 R201, RZ, RZ, 0x181f ;  /* 0x0000181fffc97424 */ /* 0x000fe200078e00ff */
[----:B------:R-:W-:-:S02]  /*1cd00*/  MOV R3, 0x1cd20 ;  /* 0x0001cd2000037802 */ /* 0x000fc40000000f00 */
[----:B--2345:R-:W-:Y:S05]  /*1cd10*/  CALL.REL.NOINC `($__internal_77_$__cuda_sm70_shflsync_idx_p) ;  /* 0x00001c6000007944 */ /* 0x03cfea0003c00000 */
[----:B-----5:R-:W-:Y:S01]  /*1cd20*/  IMAD.MOV.U32 R4, RZ, RZ, R0 ;  /* 0x000000ffff047224 */ /* 0x020fe200078e0000 */
[----:B------:R-:W-:Y:S01]  /*1cd30*/  MOV R2, 0x3 ;  /* 0x0000000300027802 */ /* 0x000fe20000000f00 */
[----:B------:R-:W-:Y:S01]  /*1cd40*/  IMAD.MOV.U32 R0, RZ, RZ, R12 ;  /* 0x000000ffff007224 */ /* 0x000fe200078e000c */
[----:B------:R-:W-:-:S02]  /*1cd50*/  MOV R201, 0x181f ;  /* 0x0000181f00c97802 */ /* 0x000fc40000000f00 */
[----:B------:R-:W-:Y:S02]  /*1cd60*/  MOV R3, 0x1cd80 ;  /* 0x0001cd8000037802 */ /* 0x000fe40000000f00 */
[----:B-1----:R-:W-:Y:S05]  /*1cd70*/  CALL.REL.NOINC `($__internal_77_$__cuda_sm70_shflsync_idx_p) ;  /* 0x00001c0000007944 */ /* 0x002fea0003c00000 */
[----:B-1---5:R-:W-:Y:S05]  /*1cd80*/  BRA `(.L_x_4719) ;  /* 0xfffea45000007947 */ /* 0x022fea000383ffff */
.L_x_4623:
[----:B------:R-:W-:Y:S01]  /*1cd90*/  IMAD.MOV.U32 R2, RZ, RZ, RZ ;  /* 0x000000ffff027224 */ /* 0x000fe200078e00ff */
[----:B------:R-:W-:Y:S02]  /*1cda0*/  MOV R201, 0x181f ;  /* 0x0000181f00c97802 */ /* 0x000fe40000000f00 */
[----:B------:R-:W-:Y:S02]  /*1cdb0*/  MOV R3, 0x1cdd0 ;  /* 0x0001cdd000037802 */ /* 0x000fe40000000f00 */
[----:B------:R-:W-:Y:S05]  /*1cdc0*/  CALL.REL.NOINC `($__internal_77_$__cuda_sm70_shflsync_idx_p) ;  /* 0x00001bb000007944 */ /* 0x000fea0003c00000 */
[----:B-----5:R-:W-:Y:S01]  /*1cdd0*/  MOV R4, R0 ;  /* 0x0000000000047202 */ /* 0x020fe20000000f00 */
[----:B-1----:R-:W-:Y:S05]  /*1cde0*/  BRA `(.L_x_4720) ;  /* 0xffff443000007947 */ /* 0x002fea000383ffff */
.L_x_4624:
[----:B-1----:R-:W-:Y:S01]  /*1cdf0*/  IMAD.MOV.U32 R0, RZ, RZ, R5 ;  /* 0x000000ffff007224 */ /* 0x002fe200078e0005 */
[----:B------:R-:W-:Y:S01]  /*1ce00*/  MOV R2, RZ ;  /* 0x000000ff00027202 */ /* 0x000fe20000000f00 */
[----:B------:R-:W-:Y:S01]  /*1ce10*/  IMAD.MOV.U32 R201, RZ, RZ, 0x181f ;  /* 0x0000181fffc97424 */ /* 0x000fe200078e00ff */
[----:B------:R-:W-:Y:S02]  /*1ce20*/  MOV R3, 0x1ce40 ;  /* 0x0001ce4000037802 */ /* 0x000fe40000000f00 */
[----:B--2---:R-:W-:Y:S05]  /*1ce30*/  CALL.REL.NOINC `($__internal_77_$__cuda_sm70_shflsync_idx_p) ;  /* 0x00001b4000007944 */ /* 0x004fea0003c00000 */
[----:B-1---5:R-:W-:Y:S05]  /*1ce40*/  BRA `(.L_x_4721) ;  /* 0xffff43f000007947 */ /* 0x022fea000383ffff */
.L_x_4625:
[----:B------:R-:W-:Y:S01]  /*1ce50*/  IMAD.MOV.U32 R0, RZ, RZ, R4 ;  /* 0x000000ffff007224 */ /* 0x000fe200078e0004 */
[----:B------:R-:W-:Y:S01]  /*1ce60*/  MOV R2, RZ ;  /* 0x000000ff00027202 */ /* 0x000fe20000000f00 */
[----:B------:R-:W-:Y:S01]  /*1ce70*/  IMAD.MOV.U32 R201, RZ, RZ, 0x1c1f ;  /* 0x00001c1fffc97424 */ /* 0x000fe200078e00ff */
[----:B------:R-:W-:-:S02]  /*1ce80*/  MOV R3, 0x1cea0 ;  /* 0x0001cea000037802 */ /* 0x000fc40000000f00 */
[----:B------:R-:W-:Y:S05]  /*1ce90*/  CALL.REL.NOINC `($__internal_77_$__cuda_sm70_shflsync_idx_p) ;  /* 0x00001ae000007944 */ /* 0x000fea0003c00000 */
[----:B-1---5:R-:W-:Y:S05]  /*1cea0*/  BRA `(.L_x_4722) ;  /* 0xffff45b000007947 */ /* 0x022fea000383ffff */
.L_x_4626:
[----:B------:R-:W-:Y:S01]  /*1ceb0*/  IMAD.MOV.U32 R0, RZ, RZ, R4 ;  /* 0x000000ffff007224 */ /* 0x000fe200078e0004 */
[----:B------:R-:W-:Y:S01]  /*1cec0*/  MOV R2, 0x1 ;  /* 0x0000000100027802 */ /* 0x000fe20000000f00 */
[----:B------:R-:W-:Y:S01]  /*1ced0*/  IMAD.MOV.U32 R201, RZ, RZ, 0x1c1f ;  /* 0x00001c1fffc97424 */ /* 0x000fe200078e00ff */
[----:B------:R-:W-:-:S02]  /*1cee0*/  MOV R3, 0x1cf00 ;  /* 0x0001cf0000037802 */ /* 0x000fc40000000f00 */
[----:B-1----:R-:W-:Y:S05]  /*1cef0*/  CALL.REL.NOINC `($__internal_77_$__cuda_sm70_shflsync_idx_p) ;  /* 0x00001a8000007944 */ /* 0x002fea0003c00000 */
[----:B------:R-:W-:Y:S01]  /*1cf00*/  IMAD.IADD R0, R5, 0x1, R0 ;  /* 0x0000000105007824 */ /* 0x000fe200078e0200 */
[----:B------:R-:W-:-:S02]  /*1cf10*/  FMNMX.FTZ R133, R10, R11, !PT ;  /* 0x0000000b0a857209 */ /* 0x000fc40007810000 */
[----:B------:R-:W-:Y:S02]  /*1cf20*/  MOV R2, 0x1d140 ;  /* 0x0001d14000027802 */ /* 0x000fe40000000f00 */
        /* <DEDUP_REMOVED lines=9> */
[----:B-----5:R-:W-:Y:S02]  /*1cfc0*/  FMNMX.FTZ R4, R6, R7, !PT ;  /* 0x0000000706047209 */ /* 0x020fe40007810000 */
[----:B------:R-:W-:-:S02]  /*1cfd0*/  FMNMX.FTZ R133, R13, R133, !PT ;  /* 0x000000850d857209 */ /* 0x000fc40007810000 */
[----:B------:R-:W-:Y:S02]  /*1cfe0*/  FSEL R8, R35, -INF , P0 ;  /* 0xff80000023087808 */ /* 0x000fe40000000000 */
[----:B------:R-:W-:Y:S02]  /*1cff0*/  ISETP.GT.AND P1, PT, R0, 0x10, PT ;  /* 0x000000100000780c */ /* 0x000fe40003f24270 */
        /* <DEDUP_REMOVED lines=10> */
[----:B------:R-:W-:Y:S01]  /*1d0a0*/  ISETP.GT.AND P0, PT, R0, 0x19, PT ;  /* 0x000000190000780c */ /* 0x000fe20003f04270 */
[----:B------:R-:W-:Y:S01]  /*1d0b0*/  IMAD.MOV.U32 R0, RZ, RZ, 0x2 ;  /* 0x00000002ff007424 */ /* 0x000fe200078e00ff */
[----:B------:R-:W-:Y:S02]  /*1d0c0*/  FSEL R22, R30, -INF , P1 ;  /* 0xff8000001e167808 */ /* 0x000fe40000800000 */
[----:B------:R-:W-:Y:S02]  /*1d0d0*/  FMNMX.FTZ R4, R20, R4, !PT ;  /* 0x0000000414047209 */ /* 0x000fe40007810000 */
[----:B------:R-:W-:Y:S02]  /*1d0e0*/  FMNMX.FTZ R133, R26, R133, !PT ;  /* 0x000000851a857209 */ /* 0x000fe40007810000 */
[----:B------:R-:W-:Y:S02]  /*1d0f0*/  FSEL R25, R31, -INF , P0 ;  /* 0xff8000001f197808 */ /* 0x000fe40000000000 */
[----:B------:R-:W-:Y:S01]  /*1d100*/  FMNMX.FTZ R4, R22, R4, !PT ;  /* 0x0000000416047209 */ /* 0x000fe20007810000 */
[----:B------:R-:W-:-:S03]  /*1d110*/  IMAD.MOV.U32 R132, RZ, RZ, R133 ;  /* 0x000000ffff847224 */ /* 0x000fc600078e0085 */
[----:B------:R-:W-:Y:S02]  /*1d120*/  FMNMX.FTZ R4, R25, R4, !PT ;  /* 0x0000000419047209 */ /* 0x000fe40007810000 */
[----:B-1----:R-:W-:Y:S05]  /*1d130*/  CALL.REL.NOINC `($__internal_76_$__cuda_sm70_shflsync_bfly_p) ;  /* 0x000017e000007944 */ /* 0x002fea0003c00000 */
[----:B------:R-:W-:Y:S01]  /*1d140*/  FMNMX.FTZ R133, R133, R0, !PT ;  /* 0x0000000085857209 */ /* 0x000fe20007810000 */
[----:B------:R-:W-:Y:S01]  /*1d150*/  IMAD.MOV.U32 R0, RZ, RZ, 0x1 ;  /* 0x00000001ff007424 */ /* 0x000fe200078e00ff */
[----:B------:R-:W-:-:S03]  /*1d160*/  MOV R2, 0x1d190 ;  /* 0x0001d19000027802 */ /* 0x000fc60000000f00 */
[----:B------:R-:W-:Y:S02]  /*1d170*/  IMAD.MOV.U32 R132, RZ, RZ, R133 ;  /* 0x000000ffff847224 */ /* 0x000fe400078e0085 */
[----:B------:R-:W-:Y:S05]  /*1d180*/  CALL.REL.NOINC `($__internal_76_$__cuda_sm70_shflsync_bfly_p) ;  /* 0x0000179000007944 */ /* 0x000fea0003c00000 */
[----:B------:R-:W-:Y:S01]  /*1d190*/  FMNMX.FTZ R133, R133, R0, !PT ;  /* 0x0000000085857209 */ /* 0x000fe20007810000 */
[----:B------:R-:W-:Y:S01]  /*1d1a0*/  IMAD.MOV.U32 R132, RZ, RZ, R4 ;  /* 0x000000ffff847224 */ /* 0x000fe200078e0004 */
[----:B------:R-:W-:Y:S01]  /*1d1b0*/  MOV R2, 0x1d1e0 ;  /* 0x0001d1e000027802 */ /* 0x000fe20000000f00 */
[----:B------:R-:W-:Y:S02]  /*1d1c0*/  IMAD.MOV.U32 R0, RZ, RZ, 0x2 ;  /* 0x00000002ff007424 */ /* 0x000fe400078e00ff */
[----:B------:R-:W-:Y:S05]  /*1d1d0*/  CALL.REL.NOINC `($__internal_76_$__cuda_sm70_shflsync_bfly_p) ;  /* 0x0000174000007944 */ /* 0x000fea0003c00000 */
[----:B------:R-:W-:Y:S01]  /*1d1e0*/  FMNMX.FTZ R4, R4, R0, !PT ;  /* 0x0000000004047209 */ /* 0x000fe20007810000 */
[----:B------:R-:W-:Y:S01]  /*1d1f0*/  IMAD.MOV.U32 R0, RZ, RZ, 0x1 ;  /* 0x00000001ff007424 */ /* 0x000fe200078e00ff */
[----:B------:R-:W-:-:S03]  /*1d200*/  MOV R2, 0x1d230 ;  /* 0x0001d23000027802 */ /* 0x000fc60000000f00 */
[----:B------:R-:W-:Y:S02]  /*1d210*/  IMAD.MOV.U32 R132, RZ, RZ, R4 ;  /* 0x000000ffff847224 */ /* 0x000fe400078e0004 */
[----:B------:R-:W-:Y:S05]  /*1d220*/  CALL.REL.NOINC `($__internal_76_$__cuda_sm70_shflsync_bfly_p) ;  /* 0x000016f000007944 */ /* 0x000fea0003c00000 */
[----:B------:R-:W-:Y:S01]  /*1d230*/  MOV R5, R0 ;  /* 0x0000000000057202 */ /* 0x000fe20000000f00 */
[----:B------:R-:W-:Y:S05]  /*1d240*/  BRA `(.L_x_4723) ;  /* 0xffff45c000007947 */ /* 0x000fea000383ffff */
.L_x_4630:
[----:B------:R-:W-:Y:S01]  /*1d250*/  MOV R201, 0x181f ;  /* 0x0000181f00c97802 */ /* 0x000fe20000000f00 */
[----:B------:R-:W-:Y:S01]  /*1d260*/  IMAD.MOV.U32 R2, RZ, RZ, RZ ;  /* 0x000000ffff027224 */ /* 0x000fe200078e00ff */
[----:B------:R-:W-:Y:S02]  /*1d270*/  MOV R3, 0x1d290 ;  /* 0x0001d29000037802 */ /* 0x000fe40000000f00 */
[----:B-1234-:R-:W-:Y:S05]  /*1d280*/  CALL.REL.NOINC `($__internal_77_$__cuda_sm70_shflsync_idx_p) ;  /* 0x000016f000007944 */ /* 0x01efea0003c00000 */
[----:B-----5:R-:W-:Y:S01]  /*1d290*/  MOV R4, R0 ;  /* 0x0000000000047202 */ /* 0x020fe20000000f00 */
[----:B-1----:R-:W-:-:S05]  /*1d2a0*/  BRA `(.L_x_4724) ;  /* 0xffff521000007947 */ /* 0x002fca000383ffff */
.L_x_4631:
[----:B------:R-:W-:Y:S01]  /*1d2b0*/  MOV R2, RZ ;  /* 0x000000ff00027202 */ /* 0x000fe20000000f00 */
[----:B----4-:R-:W-:Y:S01]  /*1d2c0*/  IMAD.MOV.U32 R0, RZ, RZ, R5 ;  /* 0x000000ffff007224 */ /* 0x010fe200078e0005 */
[----:B------:R-:W-:Y:S01]  /*1d2d0*/  MOV R3, 0x1d300 ;  /* 0x0001d30000037802 */ /* 0x000fe20000000f00 */
[----:B------:R-:W-:Y:S02]  /*1d2e0*/  IMAD.MOV.U32 R201, RZ, RZ, 0x181f ;  /* 0x0000181fffc97424 */ /* 0x000fe400078e00ff */
[----:B-123--:R-:W-:Y:S05]  /*1d2f0*/  CALL.REL.NOINC `($__internal_77_$__cuda_sm70_shflsync_idx_p) ;  /* 0x0000168000007944 */ /* 0x00efea0003c00000 */
[----:B-1---5:R-:W-:-:S05]  /*1d300*/  BRA `(.L_x_4725) ;  /* 0xffff51d000007947 */ /* 0x022fca000383ffff */
.L_x_4634:
[----:B------:R-:W-:Y:S01]  /*1d310*/  MOV R201, 0x181f ;  /* 0x0000181f00c97802 */ /* 0x000fe20000000f00 */
[----:B------:R-:W-:Y:S01]  /*1d320*/  IMAD.MOV.U32 R2, RZ, RZ, RZ ;  /* 0x000000ffff027224 */ /* 0x000fe200078e00ff */
[----:B------:R-:W-:Y:S02]  /*1d330*/  MOV R3, 0x1d350 ;  /* 0x0001d35000037802 */ /* 0x000fe40000000f00 */
[----:B------:R-:W-:Y:S05]  /*1d340*/  CALL.REL.NOINC `($__internal_77_$__cuda_sm70_shflsync_idx_p) ;  /* 0x0000163000007944 */ /* 0x000fea0003c00000 */
[----:B------:R-:W-:Y:S01]  /*1d350*/  MOV R132, R0 ;  /* 0x0000000000847202 */ /* 0x000fe20000000f00 */
[----:B-1---5:R-:W-:-:S05]  /*1d360*/  BRA `(.L_x_4726) ;  /* 0xffff5bc000007947 */ /* 0x022fca000383ffff */
.L_x_4635:
[----:B------:R-:W-:Y:S01]  /*1d370*/  MOV R2, RZ ;  /* 0x000000ff00027202 */ /* 0x000fe20000000f00 */
[----:B-1----:R-:W-:Y:S01]  /*1d380*/  IMAD.MOV.U32 R0, RZ, RZ, R133 ;  /* 0x000000ffff007224 */ /* 0x002fe200078e0085 */
[----:B------:R-:W-:Y:S01]  /*1d390*/  MOV R3, 0x1d3c0 ;  /* 0x0001d3c000037802 */ /* 0x000fe20000000f00 */
[----:B------:R-:W-:Y:S02]  /*1d3a0*/  IMAD.MOV.U32 R201, RZ, RZ, 0x181f ;  /* 0x0000181fffc97424 */ /* 0x000fe400078e00ff */
[----:B--2---:R-:W-:Y:S05]  /*1d3b0*/  CALL.REL.NOINC `($__internal_77_$__cuda_sm70_shflsync_idx_p) ;  /* 0x000015c000007944 */ /* 0x004fea0003c00000 */
[----:B-1---5:R-:W-:-:S05]  /*1d3c0*/  BRA `(.L_x_4727) ;  /* 0xffff5b8000007947 */ /* 0x022fca000383ffff */
.L_x_4636:
[----:B--2---:R-:W-:Y:S01]  /*1d3d0*/  MOV R2, RZ ;  /* 0x000000ff00027202 */ /* 0x004fe20000000f00 */
[----:B------:R-:W-:Y:S01]  /*1d3e0*/  IMAD.MOV.U32 R0, RZ, RZ, R132 ;  /* 0x000000ffff007224 */ /* 0x000fe200078e0084 */
[----:B------:R-:W-:Y:S01]  /*1d3f0*/  MOV R3, 0x1d420 ;  /* 0x0001d42000037802 */ /* 0x000fe20000000f00 */
[----:B------:R-:W-:Y:S02]  /*1d400*/  IMAD.MOV.U32 R201, RZ, RZ, 0x1c1f ;  /* 0x00001c1fffc97424 */ /* 0x000fe400078e00ff */
[----:B------:R-:W-:Y:S05]  /*1d410*/  CALL.REL.NOINC `($__internal_77_$__cuda_sm70_shflsync_idx_p) ;  /* 0x0000156000007944 */ /* 0x000fea0003c00000 */
[----:B-1---5:R-:W-:-:S05]  /*1d420*/  BRA `(.L_x_4728) ;  /* 0xffff5d4000007947 */ /* 0x022fca000383ffff */
.L_x_4637:
[----:B------:R-:W-:Y:S01]  /*1d430*/  MOV R2, 0x1 ;  /* 0x0000000100027802 */ /* 0x000fe20000000f00 */
[----:B------:R-:W-:Y:S01]  /*1d440*/  IMAD.MOV.U32 R0, RZ, RZ, R132 ;  /* 0x000000ffff007224 */ /* 0x000fe200078e0084 */
[----:B------:R-:W-:Y:S01]  /*1d450*/  MOV R3, 0x1d480 ;  /* 0x0001d48000037802 */ /* 0x000fe20000000f00 */
[----:B------:R-:W-:Y:S02]  /*1d460*/  IMAD.MOV.U32 R201, RZ, RZ, 0x1c1f ;  /* 0x00001c1fffc97424 */ /* 0x000fe400078e00ff */
[----:B-1----:R-:W-:Y:S05]  /*1d470*/  CALL.REL.NOINC `($__internal_77_$__cuda_sm70_shflsync_idx_p) ;  /* 0x0000150000007944 */ /* 0x002fea0003c00000 */
        /* <DEDUP_REMOVED lines=32> */
[----:B-----5:R-:W-:Y:S02]  /*1d680*/  FMNMX.FTZ R132, R4, R132, !PT ;  /* 0x0000008404847209 */ /* 0x020fe40007810000 */
[----:B------:R-:W-:Y:S02]  /*1d690*/  FMNMX.FTZ R14, R5, R14, !PT ;  /* 0x0000000e050e7209 */ /* 0x000fe40007810000 */
[----:B------:R-:W-:Y:S02]  /*1d6a0*/  MOV R2, 0x1d6c0 ;  /* 0x0001d6c000027802 */ /* 0x000fe40000000f00 */
[----:B-1----:R-:W-:Y:S05]  /*1d6b0*/  CALL.REL.NOINC `($__internal_76_$__cuda_sm70_shflsync_bfly_p) ;  /* 0x0000126000007944 */ /* 0x002fea0003c00000 */
[----:B------:R-:W-:Y:S01]  /*1d6c0*/  FMNMX.FTZ R132, R132, R0, !PT ;  /* 0x0000000084847209 */ /* 0x000fe20007810000 */
[----:B------:R-:W-:Y:S01]  /*1d6d0*/  IMAD.MOV.U32 R0, RZ, RZ, 0x1 ;  /* 0x00000001ff007424 */ /* 0x000fe200078e00ff */
[----:B------:R-:W-:Y:S02]  /*1d6e0*/  MOV R2, 0x1d700 ;  /* 0x0001d70000027802 */ /* 0x000fe40000000f00 */
        /* <DEDUP_REMOVED lines=8> */
[----:B------:R-:W-:Y:S02]  /*1d770*/  MOV R2, 0x1d790 ;  /* 0x0001d79000027802 */ /* 0x000fe40000000f00 */
[----:B------:R-:W-:Y:S05]  /*1d780*/  CALL.REL.NOINC `($__internal_76_$__cuda_sm70_shflsync_bfly_p) ;  /* 0x0000119000007944 */ /* 0x000fea0003c00000 */
[----:B------:R-:W-:-:S05]  /*1d790*/  BRA `(.L_x_4729) ;  /* 0xffff5d8000007947 */ /* 0x000fca000383ffff */
.L_x_4640:
[----:B------:R-:W-:Y:S01]  /*1d7a0*/  MOV R201, 0x181f ;  /* 0x0000181f00c97802 */ /* 0x000fe20000000f00 */
[----:B------:R-:W-:Y:S01]  /*1d7b0*/  IMAD.MOV.U32 R2, RZ, RZ, RZ ;  /* 0x000000ffff027224 */ /* 0x000fe200078e00ff */
[----:B------:R-:W-:Y:S02]  /*1d7c0*/  MOV R3, 0x1d7e0 ;  /* 0x0001d7e000037802 */ /* 0x000fe40000000f00 */
[----:B-1234-:R-:W-:Y:S05]  /*1d7d0*/  CALL.REL.NOINC `($__internal_77_$__cuda_sm70_shflsync_idx_p) ;  /* 0x000011a000007944 */ /* 0x01efea0003c00000 */
[----:B-1---5:R-:W-:-:S05]  /*1d7e0*/  BRA `(.L_x_4730) ;  /* 0xffff71d000007947 */ /* 0x022fca000383ffff */
.L_x_4643:
[----:B------:R-:W-:Y:S01]  /*1d7f0*/  MOV R201, 0x181f ;  /* 0x0000181f00c97802 */ /* 0x000fe20000000f00 */
[----:B------:R-:W-:Y:S01]  /*1d800*/  IMAD.MOV.U32 R2, RZ, RZ, RZ ;  /* 0x000000ffff027224 */ /* 0x000fe200078e00ff */
[----:B------:R-:W-:Y:S02]  /*1d810*/  MOV R3, 0x1d830 ;  /* 0x0001d83000037802 */ /* 0x000fe40000000f00 */
[----:B------:R-:W-:Y:S05]  /*1d820*/  CALL.REL.NOINC `($__internal_77_$__cuda_sm70_shflsync_idx_p) ;  /* 0x0000115000007944 */ /* 0x000fea0003c00000 */
[----:B------:R-:W-:Y:S01]  /*1d830*/  MOV R132, R0 ;  /* 0x0000000000847202 */ /* 0x000fe20000000f00 */
[----:B-1---5:R-:W-:-:S05]  /*1d840*/  BRA `(.L_x_4731) ;  /* 0xffff7b9000007947 */ /* 0x022fca000383ffff */
.L_x_4644:
[----:B------:R-:W-:Y:S01]  /*1d850*/  MOV R2, RZ ;  /* 0x000000ff00027202 */ /* 0x000fe20000000f00 */
[----:B-1----:R-:W-:Y:S01]  /*1d860*/  IMAD.MOV.U32 R0, RZ, RZ, R133 ;  /* 0x000000ffff007224 */ /* 0x002fe200078e0085 */
[----:B------:R-:W-:Y:S01]  /*1d870*/  MOV R3, 0x1d8a0 ;  /* 0x0001d8a000037802 */ /* 0x000fe20000000f00 */
[----:B------:R-:W-:Y:S02]  /*1d880*/  IMAD.MOV.U32 R201, RZ, RZ, 0x181f ;  /* 0x0000181fffc97424 */ /* 0x000fe400078e00ff */
[----:B--2---:R-:W-:Y:S05]  /*1d890*/  CALL.REL.NOINC `($__internal_77_$__cuda_sm70_shflsync_idx_p) ;  /* 0x000010e000007944 */ /* 0x004fea0003c00000 */
[----:B-1---5:R-:W-:-:S05]  /*1d8a0*/  BRA `(.L_x_4732) ;  /* 0xffff7b5000007947 */ /* 0x022fca000383ffff */
.L_x_4645:
[----:B------:R-:W-:Y:S02]  /*1d8b0*/  MOV R0, 0x2 ;  /* 0x0000000200007802 */ /* 0x000fe40000000f00 */
[----:B------:R-:W-:Y:S02]  /*1d8c0*/  MOV R2, 0x1d8e0 ;  /* 0x0001d8e000027802 */ /* 0x000fe40000000f00 */
[----:B------:R-:W-:Y:S05]  /*1d8d0*/  CALL.REL.NOINC `($__internal_76_$__cuda_sm70_shflsync_bfly_p) ;  /* 0x0000104000007944 */ /* 0x000fea0003c00000 */
        /* <DEDUP_REMOVED lines=14> */
.L_x_4647:
[----:B------:R-:W-:Y:S01]  /*1d9c0*/  IMAD.MOV.U32 R132, RZ, RZ, R204 ;  /* 0x000000ffff847224 */ /* 0x000fe200078e00cc */
[----:B------:R-:W-:-:S02]  /*1d9d0*/  MOV R0, 0x2 ;  /* 0x0000000200007802 */ /* 0x000fc40000000f00 */
[----:B------:R-:W-:Y:S02]  /*1d9e0*/  MOV R2, 0x1da00 ;  /* 0x0001da0000027802 */ /* 0x000fe40000000f00 */
[----:B------:R-:W-:Y:S05]  /*1d9f0*/  CALL.REL.NOINC `($__internal_76_$__cuda_sm70_shflsync_bfly_p) ;  /* 0x00000f2000007944 */ /* 0x000fea0003c00000 */
[----:B------:R-:W-:Y:S05]  /*1da00*/  BRA `(.L_x_4734) ;  /* 0xffff8f4000007947 */ /* 0x000fea000383ffff */
.L_x_4648:
[----:B------:R-:W-:Y:S01]  /*1da10*/  IMAD.MOV.U32 R132, RZ, RZ, R5 ;  /* 0x000000ffff847224 */ /* 0x000fe200078e0005 */
[----:B------:R-:W-:Y:S02]  /*1da20*/  MOV R0, 0x1 ;  /* 0x0000000100007802 */ /* 0x000fe40000000f00 */
[----:B------:R-:W-:Y:S02]  /*1da30*/  MOV R2, 0x1da50 ;  /* 0x0001da5000027802 */ /* 0x000fe40000000f00 */
[----:B-1----:R-:W-:Y:S05]  /*1da40*/  CALL.REL.NOINC `($__internal_76_$__cuda_sm70_shflsync_bfly_p) ;  /* 0x00000ed000007944 */ /* 0x002fea0003c00000 */
[----:B------:R-:W-:Y:S01]  /*1da50*/  FADD.FTZ R5, R5, R0 ;  /* 0x0000000005057221 */ /* 0x000fe20000010000 */
[----:B------:R-:W-:Y:S02]  /*1da60*/  MOV R132, R203 ;  /* 0x000000cb00847202 */ /* 0x000fe40000000f00 */
[----:B------:R-:W-:Y:S02]  /*1da70*/  MOV R0, 0x2 ;  /* 0x0000000200007802 */ /* 0x000fe40000000f00 */
[----:B------:R-:W-:Y:S02]  /*1da80*/  MOV R2, 0x1daa0 ;  /* 0x0001daa000027802 */ /* 0x000fe40000000f00 */
[----:B------:R-:W-:Y:S05]  /*1da90*/  CALL.REL.NOINC `($__internal_76_$__cuda_sm70_shflsync_bfly_p) ;  /* 0x00000e8000007944 */ /* 0x000fea0003c00000 */
[----:B------:R-:W-:Y:S01]  /*1daa0*/  FADD.FTZ R6, R203, R0 ;  /* 0x00000000cb067221 */ /* 0x000fe20000010000 */
[----:B------:R-:W-:Y:S02]  /*1dab0*/  MOV R0, 0x1 ;  /* 0x0000000100007802 */ /* 0x000fe40000000f00 */
[----:B------:R-:W-:-:S02]  /*1dac0*/  MOV R2, 0x1daf0 ;  /* 0x0001daf000027802 */ /* 0x000fc40000000f00 */
[----:B------:R-:W-:Y:S02]  /*1dad0*/  MOV R132, R6 ;  /* 0x0000000600847202 */ /* 0x000fe40000000f00 */
[----:B------:R-:W-:Y:S05]  /*1dae0*/  CALL.REL.NOINC `($__internal_76_$__cuda_sm70_shflsync_bfly_p) ;  /* 0x00000e3000007944 */ /* 0x000fea0003c00000 */
[----:B------:R-:W-:Y:S01]  /*1daf0*/  MOV R3, R0 ;  /* 0x0000000000037202 */ /* 0x000fe20000000f00 */
[----:B------:R-:W-:Y:S05]  /*1db00*/  BRA `(.L_x_4735) ;  /* 0xffff8eb000007947 */ /* 0x000fea000383ffff */
.L_x_4655:
[----:B--234-:R-:W-:Y:S01]  /*1db10*/  IMAD.MOV.U32 R0, RZ, RZ, R13 ;  /* 0x000000ffff007224 */ /* 0x01cfe200078e000d */
[----:B------:R-:W-:Y:S01]  /*1db20*/  MOV R2, RZ ;  /* 0x000000ff00027202 */ /* 0x000fe20000000f00 */
[----:B------:R-:W-:Y:S01]  /*1db30*/  IMAD.MOV.U32 R201, RZ, RZ, 0x181f ;  /* 0x0000181fffc97424 */ /* 0x000fe200078e00ff */
[----:B------:R-:W-:Y:S02]  /*1db40*/  MOV R3, 0x1db60 ;  /* 0x0001db6000037802 */ /* 0x000fe40000000f00 */
[----:B-1----:R-:W-:Y:S05]  /*1db50*/  CALL.REL.NOINC `($__internal_77_$__cuda_sm70_shflsync_idx_p) ;  /* 0x00000e2000007944 */ /* 0x002fea0003c00000 */
[----:B-----5:R-:W-:Y:S01]  /*1db60*/  MOV R4, R0 ;  /* 0x0000000000047202 */ /* 0x020fe20000000f00 */
[----:B-1----:R-:W-:Y:S05]  /*1db70*/  BRA `(.L_x_4736) ;  /* 0xffffa9c000007947 */ /* 0x002fea000383ffff */
.L_x_4656:
[----:B------:R-:W-:Y:S01]  /*1db80*/  IMAD.MOV.U32 R0, RZ, RZ, R14 ;  /* 0x000000ffff007224 */ /* 0x000fe200078e000e */
[----:B------:R-:W-:Y:S01]  /*1db90*/  MOV R2, RZ ;  /* 0x000000ff00027202 */ /* 0x000fe20000000f00 */
[----:B------:R-:W-:Y:S01]  /*1dba0*/  IMAD.MOV.U32 R201, RZ, RZ, 0x181f ;  /* 0x0000181fffc97424 */ /* 0x000fe200078e00ff */
[----:B------:R-:W-:Y:S02]  /*1dbb0*/  MOV R3, 0x1dbd0 ;  /* 0x0001dbd000037802 */ /* 0x000fe40000000f00 */
[----:B-123--:R-:W-:Y:S05]  /*1dbc0*/  CALL.REL.NOINC `($__internal_77_$__cuda_sm70_shflsync_idx_p) ;  /* 0x00000db000007944 */ /* 0x00efea0003c00000 */
[----:B-1---5:R-:W-:Y:S05]  /*1dbd0*/  BRA `(.L_x_4737) ;  /* 0xffffa98000007947 */ /* 0x022fea000383ffff */
.L_x_4659:
[----:B--2---:R-:W-:Y:S01]  /*1dbe0*/  IMAD.MOV.U32 R0, RZ, RZ, R13 ;  /* 0x000000ffff007224 */ /* 0x004fe200078e000d */
[----:B------:R-:W-:Y:S01]  /*1dbf0*/  MOV R2, 0x1 ;  /* 0x0000000100027802 */ /* 0x000fe20000000f00 */
[----:B------:R-:W-:Y:S01]  /*1dc00*/  IMAD.MOV.U32 R201, RZ, RZ, 0x181f ;  /* 0x0000181fffc97424 */ /* 0x000fe200078e00ff */
[----:B------:R-:W-:-:S02]  /*1dc10*/  MOV R3, 0x1dc30 ;  /* 0x0001dc3000037802 */ /* 0x000fc40000000f00 */
[----:B-1-34-:R-:W-:Y:S05]  /*1dc20*/  CALL.REL.NOINC `($__internal_77_$__cuda_sm70_shflsync_idx_p) ;  /* 0x00000d5000007944 */ /* 0x01afea0003c00000 */
[----:B-----5:R-:W-:Y:S01]  /*1dc30*/  IMAD.MOV.U32 R4, RZ, RZ, R0 ;  /* 0x000000ffff047224 */ /* 0x020fe200078e0000 */
[----:B------:R-:W-:Y:S01]  /*1dc40*/  MOV R2, 0x1 ;  /* 0x0000000100027802 */ /* 0x000fe20000000f00 */
[----:B------:R-:W-:Y:S01]  /*1dc50*/  IMAD.MOV.U32 R0, RZ, RZ, R14 ;  /* 0x000000ffff007224 */ /* 0x000fe200078e000e */
[----:B------:R-:W-:-:S02]  /*1dc60*/  MOV R201, 0x181f ;  /* 0x0000181f00c97802 */ /* 0x000fc40000000f00 */
[----:B------:R-:W-:Y:S02]  /*1dc70*/  MOV R3, 0x1dc90 ;  /* 0x0001dc9000037802 */ /* 0x000fe40000000f00 */
[----:B-1----:R-:W-:Y:S05]  /*1dc80*/  CALL.REL.NOINC `($__internal_77_$__cuda_sm70_shflsync_idx_p) ;  /* 0x00000cf000007944 */ /* 0x002fea0003c00000 */
[----:B-1---5:R-:W-:Y:S05]  /*1dc90*/  BRA `(.L_x_4738) ;  /* 0xffffaa3000007947 */ /* 0x022fea000383ffff */
.L_x_4662:
[----:B--2---:R-:W-:Y:S01]  /*1dca0*/  IMAD.MOV.U32 R0, RZ, RZ, R13 ;  /* 0x000000ffff007224 */ /* 0x004fe200078e000d */
[----:B------:R-:W-:Y:S01]  /*1dcb0*/  MOV R2, 0x2 ;  /* 0x0000000200027802 */ /* 0x000fe20000000f00 */
[----:B------:R-:W-:Y:S01]  /*1dcc0*/  IMAD.MOV.U32 R201, RZ, RZ, 0x181f ;  /* 0x0000181fffc97424 */ /* 0x000fe200078e00ff */
[----:B------:R-:W-:Y:S02]  /*1dcd0*/  MOV R3, 0x1dcf0 ;  /* 0x0001dcf000037802 */ /* 0x000fe40000000f00 */
[----:B-1-34-:R-:W-:Y:S05]  /*1dce0*/  CALL.REL.NOINC `($__internal_77_$__cuda_sm70_shflsync_idx_p) ;  /* 0x00000c9000007944 */ /* 0x01afea0003c00000 */
[----:B-----5:R-:W-:Y:S01]  /*1dcf0*/  MOV R4, R0 ;  /* 0x0000000000047202 */ /* 0x020fe20000000f00 */
[----:B-1----:R-:W-:Y:S05]  /*1dd00*/  BRA `(.L_x_4739) ;  /* 0xffffab3000007947 */ /* 0x002fea000383ffff */
.L_x_4663:
[----:B--2---:R-:W-:Y:S01]  /*1dd10*/  IMAD.MOV.U32 R0, RZ, RZ, R14 ;  /* 0x000000ffff007224 */ /* 0x004fe200078e000e */
[----:B------:R-:W-:Y:S01]  /*1dd20*/  MOV R2, 0x2 ;  /* 0x0000000200027802 */ /* 0x000fe20000000f00 */
[----:B------:R-:W-:Y:S01]  /*1dd30*/  IMAD.MOV.U32 R201, RZ, RZ, 0x181f ;  /* 0x0000181fffc97424 */ /* 0x000fe200078e00ff */
[----:B------:R-:W-:Y:S02]  /*1dd40*/  MOV R3, 0x1dd60 ;  /* 0x0001dd6000037802 */ /* 0x000fe40000000f00 */
[----:B-1-34-:R-:W-:Y:S05]  /*1dd50*/  CALL.REL.NOINC `($__internal_77_$__cuda_sm70_shflsync_idx_p) ;  /* 0x00000c2000007944 */ /* 0x01afea0003c00000 */
[----:B-1---5:R-:W-:Y:S05]  /*1dd60*/  BRA `(.L_x_4740) ;  /* 0xffffaaf000007947 */ /* 0x022fea000383ffff */
.L_x_4666:
[----:B----4-:R-:W-:Y:S01]  /*1dd70*/  IMAD.MOV.U32 R0, RZ, RZ, R13 ;  /* 0x000000ffff007224 */ /* 0x010fe200078e000d */
[----:B---3--:R-:W-:Y:S01]  /*1dd80*/  MOV R2, 0x3 ;  /* 0x0000000300027802 */ /* 0x008fe20000000f00 */
[----:B------:R-:W-:Y:S01]  /*1dd90*/  IMAD.MOV.U32 R201, RZ, RZ, 0x181f ;  /* 0x0000181fffc97424 */ /* 0x000fe200078e00ff */
[----:B------:R-:W-:-:S02]  /*1dda0*/  MOV R3, 0x1ddc0 ;  /* 0x0001ddc000037802 */ /* 0x000fc40000000f00 */
[----:B-12---:R-:W-:Y:S05]  /*1ddb0*/  CALL.REL.NOINC `($__internal_77_$__cuda_sm70_shflsync_idx_p) ;  /* 0x00000bc000007944 */ /* 0x006fea0003c00000 */
[----:B-----5:R-:W-:Y:S01]  /*1ddc0*/  IMAD.MOV.U32 R4, RZ, RZ, R0 ;  /* 0x000000ffff047224 */ /* 0x020fe200078e0000 */
[----:B------:R-:W-:Y:S01]  /*1ddd0*/  MOV R2, 0x3 ;  /* 0x0000000300027802 */ /* 0x000fe20000000f00 */
[----:B------:R-:W-:Y:S01]  /*1dde0*/  IMAD.MOV.U32 R0, RZ, RZ, R14 ;  /* 0x000000ffff007224 */ /* 0x000fe200078e000e */
[----:B------:R-:W-:-:S02]  /*1ddf0*/  MOV R201, 0x181f ;  /* 0x0000181f00c97802 */ /* 0x000fc40000000f00 */
[----:B------:R-:W-:Y:S02]  /*1de00*/  MOV R3, 0x1de20 ;  /* 0x0001de2000037802 */ /* 0x000fe40000000f00 */
[----:B-1----:R-:W-:Y:S05]  /*1de10*/  CALL.REL.NOINC `($__internal_77_$__cuda_sm70_shflsync_idx_p) ;  /* 0x00000b6000007944 */ /* 0x002fea0003c00000 */
[----:B-1---5:R-:W-:Y:S05]  /*1de20*/  BRA `(.L_x_4741) ;  /* 0xffffabb000007947 */ /* 0x022fea000383ffff */
.L_x_4668:
[----:B------:R-:W-:Y:S01]  /*1de30*/  IMAD.MOV.U32 R0, RZ, RZ, R5 ;  /* 0x000000ffff007224 */ /* 0x000fe200078e0005 */
[----:B------:R-:W-:Y:S01]  /*1de40*/  MOV R2, RZ ;  /* 0x000000ff00027202 */ /* 0x000fe20000000f00 */
[----:B------:R-:W-:Y:S01]  /*1de50*/  IMAD.MOV.U32 R201, RZ, RZ, 0x1c1f ;  /* 0x00001c1fffc97424 */ /* 0x000fe200078e00ff */
[----:B------:R-:W-:Y:S02]  /*1de60*/  MOV R3, 0x1de80 ;  /* 0x0001de8000037802 */ /* 0x000fe40000000f00 */
[----:B------:R-:W-:Y:S05]  /*1de70*/  CALL.REL.NOINC `($__internal_77_$__cuda_sm70_shflsync_idx_p) ;  /* 0x00000b0000007944 */ /* 0x000fea0003c00000 */
[----:B-----5:R-:W-:Y:S01]  /*1de80*/  MOV R4, R0 ;  /* 0x0000000000047202 */ /* 0x020fe20000000f00 */
[----:B-1----:R-:W-:Y:S05]  /*1de90*/  BRA `(.L_x_4742) ;  /* 0xffffaea000007947 */ /* 0x002fea000383ffff */
.L_x_4669:
[----:B------:R-:W-:Y:S01]  /*1dea0*/  IMAD.MOV.U32 R0, RZ, RZ, R12 ;  /* 0x000000ffff007224 */ /* 0x000fe200078e000c */
[----:B------:R-:W-:Y:S01]  /*1deb0*/  MOV R2, RZ ;  /* 0x000000ff00027202 */ /* 0x000fe20000000f00 */
[----:B------:R-:W-:Y:S01]  /*1dec0*/  IMAD.MOV.U32 R201, RZ, RZ, 0x1c1f ;  /* 0x00001c1fffc97424 */ /* 0x000fe200078e00ff */
[----:B------:R-:W-:Y:S02]  /*1ded0*/  MOV R3, 0x1def0 ;  /* 0x0001def000037802 */ /* 0x000fe40000000f00 */
[----:B-12---:R-:W-:Y:S05]  /*1dee0*/  CALL.REL.NOINC `($__internal_77_$__cuda_sm70_shflsync_idx_p) ;  /* 0x00000a9000007944 */ /* 0x006fea0003c00000 */
[----:B-1---5:R-:W-:Y:S05]  /*1def0*/  BRA `(.L_x_4743) ;  /* 0xffffae6000007947 */ /* 0x022fea000383ffff */
.L_x_4672:
[----:B----4-:R-:W-:Y:S01]  /*1df00*/  IMAD.MOV.U32 R0, RZ, RZ, R5 ;  /* 0x000000ffff007224 */ /* 0x010fe200078e0005 */
[----:B------:R-:W-:Y:S01]  /*1df10*/  MOV R2, 0x1 ;  /* 0x0000000100027802 */ /* 0x000fe20000000f00 */
[----:B------:R-:W-:Y:S01]  /*1df20*/  IMAD.MOV.U32 R201, RZ, RZ, 0x1c1f ;  /* 0x00001c1fffc97424 */ /* 0x000fe200078e00ff */
[----:B------:R-:W-:-:S02]  /*1df30*/  MOV R3, 0x1df50 ;  /* 0x0001df5000037802 */ /* 0x000fc40000000f00 */
[----:B-123--:R-:W-:Y:S05]  /*1df40*/  CALL.REL.NOINC `($__internal_77_$__cuda_sm70_shflsync_idx_p) ;  /* 0x00000a3000007944 */ /* 0x00efea0003c00000 */
[----:B-----5:R-:W-:Y:S01]  /*1df50*/  IMAD.MOV.U32 R4, RZ, RZ, R0 ;  /* 0x000000ffff047224 */ /* 0x020fe200078e0000 */
[----:B------:R-:W-:Y:S01]  /*1df60*/  MOV R2, 0x1 ;  /* 0x0000000100027802 */ /* 0x000fe20000000f00 */
[----:B------:R-:W-:Y:S01]  /*1df70*/  IMAD.MOV.U32 R0, RZ, RZ, R12 ;  /* 0x000000ffff007224 */ /* 0x000fe200078e000c */
[----:B------:R-:W-:-:S02]  /*1df80*/  MOV R201, 0x1c1f ;  /* 0x00001c1f00c97802 */ /* 0x000fc40000000f00 */
[----:B------:R-:W-:Y:S02]  /*1df90*/  MOV R3, 0x1dfb0 ;  /* 0x0001dfb000037802 */ /* 0x000fe40000000f00 */
[----:B-1----:R-:W-:Y:S05]  /*1dfa0*/  CALL.REL.NOINC `($__internal_77_$__cuda_sm70_shflsync_idx_p) ;  /* 0x000009d000007944 */ /* 0x002fea0003c00000 */
[----:B-1---5:R-:W-:Y:S05]  /*1dfb0*/  BRA `(.L_x_4744) ;  /* 0xffffbb6000007947 */ /* 0x022fea000383ffff */
.L_x_4676:
[----:B------:R-:W-:Y:S01]  /*1dfc0*/  IMAD.MOV.U32 R0, RZ, RZ, R5 ;  /* 0x000000ffff007224 */ /* 0x000fe200078e0005 */
[----:B------:R-:W-:Y:S01]  /*1dfd0*/  MOV R2, RZ ;  /* 0x000000ff00027202 */ /* 0x000fe20000000f00 */
[----:B------:R-:W-:Y:S01]  /*1dfe0*/  IMAD.MOV.U32 R201, RZ, RZ, 0x181f ;  /* 0x0000181fffc97424 */ /* 0x000fe200078e00ff */
[----:B------:R-:W-:Y:S02]  /*1dff0*/  MOV R3, 0x1e010 ;  /* 0x0001e01000037802 */ /* 0x000fe40000000f00 */
[----:B------:R-:W-:Y:S05]  /*1e000*/  CALL.REL.NOINC `($__internal_77_$__cuda_sm70_shflsync_idx_p) ;  /* 0x0000097000007944 */ /* 0x000fea0003c00000 */
[----:B-----5:R-:W-:Y:S01]  /*1e010*/  MOV R4, R0 ;  /* 0x0000000000047202 */ /* 0x020fe20000000f00 */
[----:B-1----:R-:W-:Y:S05]  /*1e020*/  BRA `(.L_x_4745) ;  /* 0xffffd07000007947 */ /* 0x002fea000383ffff */
.L_x_4677:
[----:B------:R-:W-:Y:S01]  /*1e030*/  IMAD.MOV.U32 R0, RZ, RZ, R14 ;  /* 0x000000ffff007224 */ /* 0x000fe200078e000e */
[----:B------:R-:W-:Y:S01]  /*1e040*/  MOV R2, RZ ;  /* 0x000000ff00027202 */ /* 0x000fe20000000f00 */
[----:B------:R-:W-:Y:S01]  /*1e050*/  IMAD.MOV.U32 R201, RZ, RZ, 0x181f ;  /* 0x0000181fffc97424 */ /* 0x000fe200078e00ff */
[----:B------:R-:W-:Y:S02]  /*1e060*/  MOV R3, 0x1e080 ;  /* 0x0001e08000037802 */ /* 0x000fe40000000f00 */
[----:B-12---:R-:W-:Y:S05]  /*1e070*/  CALL.REL.NOINC `($__internal_77_$__cuda_sm70_shflsync_idx_p) ;  /* 0x0000090000007944 */ /* 0x006fea0003c00000 */
[----:B-1---5:R-:W-:Y:S05]  /*1e080*/  BRA `(.L_x_4746) ;  /* 0xffffd03000007947 */ /* 0x022fea000383ffff */
.L_x_4680:
[----:B----4-:R-:W-:Y:S01]  /*1e090*/  IMAD.MOV.U32 R0, RZ, RZ, R5 ;  /* 0x000000ffff007224 */ /* 0x010fe200078e0005 */
[----:B--2---:R-:W-:Y:S01]  /*1e0a0*/  MOV R2, 0x1 ;  /* 0x0000000100027802 */ /* 0x004fe20000000f00 */
[----:B------:R-:W-:Y:S01]  /*1e0b0*/  IMAD.MOV.U32 R201, RZ, RZ, 0x181f ;  /* 0x0000181fffc97424 */ /* 0x000fe200078e00ff */
[----:B------:R-:W-:-:S02]  /*1e0c0*/  MOV R3, 0x1e0e0 ;  /* 0x0001e0e000037802 */ /* 0x000fc40000000f00 */
[----:B-1-3--:R-:W-:Y:S05]  /*1e0d0*/  CALL.REL.NOINC `($__internal_77_$__cuda_sm70_shflsync_idx_p) ;  /* 0x000008a000007944 */ /* 0x00afea0003c00000 */
[----:B-----5:R-:W-:Y:S01]  /*1e0e0*/  IMAD.MOV.U32 R4, RZ, RZ, R0 ;  /* 0x000000ffff047224 */ /* 0x020fe200078e0000 */
[----:B------:R-:W-:Y:S01]  /*1e0f0*/  MOV R2, 0x1 ;  /* 0x0000000100027802 */ /* 0x000fe20000000f00 */
[----:B------:R-:W-:Y:S01]  /*1e100*/  IMAD.MOV.U32 R0, RZ, RZ, R14 ;  /* 0x000000ffff007224 */ /* 0x000fe200078e000e */
[----:B------:R-:W-:-:S02]  /*1e110*/  MOV R201, 0x181f ;  /* 0x0000181f00c97802 */ /* 0x000fc40000000f00 */
[----:B------:R-:W-:Y:S02]  /*1e120*/  MOV R3, 0x1e140 ;  /* 0x0001e14000037802 */ /* 0x000fe40000000f00 */
[----:B-1----:R-:W-:Y:S05]  /*1e130*/  CALL.REL.NOINC `($__internal_77_$__cuda_sm70_shflsync_idx_p) ;  /* 0x0000084000007944 */ /* 0x002fea0003c00000 */
[----:B-1---5:R-:W-:Y:S05]  /*1e140*/  BRA `(.L_x_4747) ;  /* 0xffffd0f000007947 */ /* 0x022fea000383ffff */
.L_x_4683:
[----:B----4-:R-:W-:Y:S01]  /*1e150*/  IMAD.MOV.U32 R0, RZ, RZ, R5 ;  /* 0x000000ffff007224 */ /* 0x010fe200078e0005 */
[----:B-1----:R-:W-:Y:S01]  /*1e160*/  MOV R2, 0x2 ;  /* 0x0000000200027802 */ /* 0x002fe20000000f00 */
[----:B------:R-:W-:Y:S01]  /*1e170*/  IMAD.MOV.U32 R201, RZ, RZ, 0x181f ;  /* 0x0000181fffc97424 */ /* 0x000fe200078e00ff */
[----:B------:R-:W-:Y:S02]  /*1e180*/  MOV R3, 0x1e1a0 ;  /* 0x0001e1a000037802 */ /* 0x000fe40000000f00 */
[----:B--23--:R-:W-:Y:S05]  /*1e190*/  CALL.REL.NOINC `($__internal_77_$__cuda_sm70_shflsync_idx_p) ;  /* 0x000007e000007944 */ /* 0x00cfea0003c00000 */
[----:B-----5:R-:W-:Y:S01]  /*1e1a0*/  MOV R4, R0 ;  /* 0x0000000000047202 */ /* 0x020fe20000000f00 */
[----:B-1----:R-:W-:Y:S05]  /*1e1b0*/  BRA `(.L_x_4748) ;  /* 0xffffd1f000007947 */ /* 0x002fea000383ffff */
.L_x_4684:
[----:B----4-:R-:W-:Y:S01]  /*1e1c0*/  IMAD.MOV.U32 R0, RZ, RZ, R14 ;  /* 0x000000ffff007224 */ /* 0x010fe200078e000e */
[----:B------:R-:W-:Y:S01]  /*1e1d0*/  MOV R2, 0x2 ;  /* 0x0000000200027802 */ /* 0x000fe20000000f00 */
[----:B------:R-:W-:Y:S01]  /*1e1e0*/  IMAD.MOV.U32 R201, RZ, RZ, 0x181f ;  /* 0x0000181fffc97424 */ /* 0x000fe200078e00ff */
[----:B------:R-:W-:Y:S02]  /*1e1f0*/  MOV R3, 0x1e210 ;  /* 0x0001e21000037802 */ /* 0x000fe40000000f00 */
[----:B-123--:R-:W-:Y:S05]  /*1e200*/  CALL.REL.NOINC `($__internal_77_$__cuda_sm70_shflsync_idx_p) ;  /* 0x0000077000007944 */ /* 0x00efea0003c00000 */
[----:B-1---5:R-:W-:Y:S05]  /*1e210*/  BRA `(.L_x_4749) ;  /* 0xffffd1b000007947 */ /* 0x022fea000383ffff */
.L_x_4687:
[----:B-1----:R-:W-:Y:S01]  /*1e220*/  IMAD.MOV.U32 R0, RZ, RZ, R5 ;  /* 0x000000ffff007224 */ /* 0x002fe200078e0005 */
[----:B------:R-:W-:Y:S01]  /*1e230*/  MOV R2, 0x3 ;  /* 0x0000000300027802 */ /* 0x000fe20000000f00 */
[----:B------:R-:W-:Y:S01]  /*1e240*/  IMAD.MOV.U32 R201, RZ, RZ, 0x181f ;  /* 0x0000181fffc97424 */ /* 0x000fe200078e00ff */
[----:B------:R-:W-:-:S02]  /*1e250*/  MOV R3, 0x1e270 ;  /* 0x0001e27000037802 */ /* 0x000fc40000000f00 */
[----:B--234-:R-:W-:Y:S05]  /*1e260*/  CALL.REL.NOINC `($__internal_77_$__cuda_sm70_shflsync_idx_p) ;  /* 0x0000071000007944 */ /* 0x01cfea0003c00000 */
[----:B-----5:R-:W-:Y:S01]  /*1e270*/  IMAD.MOV.U32 R4, RZ, RZ, R0 ;  /* 0x000000ffff047224 */ /* 0x020fe200078e0000 */
[----:B------:R-:W-:Y:S01]  /*1e280*/  MOV R2, 0x3 ;  /* 0x0000000300027802 */ /* 0x000fe20000000f00 */
[----:B------:R-:W-:Y:S01]  /*1e290*/  IMAD.MOV.U32 R0, RZ, RZ, R14 ;  /* 0x000000ffff007224 */ /* 0x000fe200078e000e */
[----:B------:R-:W-:-:S02]  /*1e2a0*/  MOV R201, 0x181f ;  /* 0x0000181f00c97802 */ /* 0x000fc40000000f00 */
[----:B------:R-:W-:Y:S02]  /*1e2b0*/  MOV R3, 0x1e2d0 ;  /* 0x0001e2d000037802 */ /* 0x000fe40000000f00 */
[----:B-1----:R-:W-:Y:S05]  /*1e2c0*/  CALL.REL.NOINC `($__internal_77_$__cuda_sm70_shflsync_idx_p) ;  /* 0x000006b000007944 */ /* 0x002fea0003c00000 */
[----:B-1---5:R-:W-:Y:S05]  /*1e2d0*/  BRA `(.L_x_4750) ;  /* 0xffffd27000007947 */ /* 0x022fea000383ffff */
.L_x_4689:
[----:B------:R-:W-:Y:S01]  /*1e2e0*/  IMAD.MOV.U32 R0, RZ, RZ, R98 ;  /* 0x000000ffff007224 */ /* 0x000fe200078e0062 */
[----:B------:R-:W-:Y:S01]  /*1e2f0*/  MOV R2, RZ ;  /* 0x000000ff00027202 */ /* 0x000fe20000000f00 */
[----:B------:R-:W-:Y:S01]  /*1e300*/  IMAD.MOV.U32 R201, RZ, RZ, 0x1f ;  /* 0x0000001fffc97424 */ /* 0x000fe200078e00ff */
[----:B------:R-:W-:Y:S02]  /*1e310*/  MOV R3, 0x1e330 ;  /* 0x0001e33000037802 */ /* 0x000fe40000000f00 */
[----:B-12---:R-:W-:Y:S05]  /*1e320*/  CALL.REL.NOINC `($__internal_77_$__cuda_sm70_shflsync_idx_p) ;  /* 0x0000065000007944 */ /* 0x006fea0003c00000 */
[----:B------:R-:W-:Y:S01]  /*1e330*/  MOV R9, R0 ;  /* 0x0000000000097202 */ /* 0x000fe20000000f00 */
[----:B-1---5:R-:W-:Y:S05]  /*1e340*/  BRA `(.L_x_4751) ;  /* 0xffffd41000007947 */ /* 0x022fea000383ffff */
.L_x_4690:
[----:B------:R-:W-:Y:S01]  /*1e350*/  IMAD.MOV.U32 R0, RZ, RZ, R98 ;  /* 0x000000ffff007224 */ /* 0x000fe200078e0062 */
[----:B------:R-:W-:Y:S01]  /*1e360*/  MOV R2, 0x1 ;  /* 0x0000000100027802 */ /* 0x000fe20000000f00 */
[----:B------:R-:W-:Y:S01]  /*1e370*/  IMAD.MOV.U32 R201, RZ, RZ, 0x1f ;  /* 0x0000001fffc97424 */ /* 0x000fe200078e00ff */
[----:B------:R-:W-:Y:S02]  /*1e380*/  MOV R3, 0x1e3a0 ;  /* 0x0001e3a000037802 */ /* 0x000fe40000000f00 */
[----:B-1234-:R-:W-:Y:S05]  /*1e390*/  CALL.REL.NOINC `($__internal_77_$__cuda_sm70_shflsync_idx_p) ;  /* 0x000005e000007944 */ /* 0x01efea0003c00000 */
[----:B------:R-:W-:Y:S01]  /*1e3a0*/  MOV R6, R0 ;  /* 0x0000000000067202 */ /* 0x000fe20000000f00 */
[----:B-1---5:R-:W-:Y:S05]  /*1e3b0*/  BRA `(.L_x_4752) ;  /* 0xffffd3c000007947 */ /* 0x022fea000383ffff */
.L_x_4691:
[----:B------:R-:W-:Y:S02]  /*1e3c0*/  MOV R3, 0x1 ;  /* 0x0000000100037802 */ /* 0x000fe40000000f00 */
[----:B------:R-:W-:-:S02]  /*1e3d0*/  MOV R2, 0x1e3f0 ;  /* 0x0001e3f000027802 */ /* 0x000fc40000000f00 */
[----:B---34-:R-:W-:Y:S05]  /*1e3e0*/  CALL.REL.NOINC `($__internal_78_$__cuda_sm70_shflsync_up_p) ;  /* 0x0000061000007944 */ /* 0x018fea0003c00000 */
[----:B------:R-:W-:Y:S05]  /*1e3f0*/  BRA `(.L_x_4753) ;  /* 0xffffd4a000007947 */ /* 0x000fea000383ffff */
.L_x_4692:
[----:B------:R-:W-:Y:S02]  /*1e400*/  MOV R3, 0x2 ;  /* 0x0000000200037802 */ /* 0x000fe40000000f00 */
[----:B------:R-:W-:-:S02]  /*1e410*/  MOV R2, 0x1e430 ;  /* 0x0001e43000027802 */ /* 0x000fc40000000f00 */
[----:B---34-:R-:W-:Y:S05]  /*1e420*/  CALL.REL.NOINC `($__internal_78_$__cuda_sm70_shflsync_up_p) ;  /* 0x000005d000007944 */ /* 0x018fea0003c00000 */
        /* <DEDUP_REMOVED lines=23> */
.L_x_4696:
[----:B------:R-:W-:Y:S02]  /*1e5a0*/  MOV R3, 0x1 ;  /* 0x0000000100037802 */ /* 0x000fe40000000f00 */
[----:B------:R-:W-:Y:S02]  /*1e5b0*/  MOV R2, 0x1e5d0 ;  /* 0x0001e5d000027802 */ /* 0x000fe40000000f00 */
[----:B---3--:R-:W-:Y:S05]  /*1e5c0*/  CALL.REL.NOINC `($__internal_78_$__cuda_sm70_shflsync_up_p) ;  /* 0x0000043000007944 */ /* 0x008fea0003c00000 */
[----:B------:R-:W-:Y:S01]  /*1e5d0*/  MOV R2, R4 ;  /* 0x0000000400027202 */ /* 0x000fe20000000f00 */
[----:B------:R-:W-:Y:S05]  /*1e5e0*/  BRA `(.L_x_4755) ;  /* 0xffffd51000007947 */ /* 0x000fea000383ffff */
.L_x_4697:
[----:B------:R-:W-:Y:S02]  /*1e5f0*/  MOV R3, 0x2 ;  /* 0x0000000200037802 */ /* 0x000fe40000000f00 */
[----:B------:R-:W-:Y:S02]  /*1e600*/  MOV R2, 0x1e620 ;  /* 0x0001e62000027802 */ /* 0x000fe40000000f00 */
[----:B---3--:R-:W-:Y:S05]  /*1e610*/  CALL.REL.NOINC `($__internal_78_$__cuda_sm70_shflsync_up_p) ;  /* 0x000003e000007944 */ /* 0x008fea0003c00000 */
        /* <DEDUP_REMOVED lines=23> */
.L_x_4699:
[----:B------:R-:W-:Y:S02]  /*1e790*/  SEL R0, RZ, 0x1, P0 ;  /* 0x00000001ff007807 */ /* 0x000fe40000000000 */
[----:B------:R-:W-:Y:S02]  /*1e7a0*/  MOV R2, 0x1e7c0 ;  /* 0x0001e7c000027802 */ /* 0x000fe40000000f00 */
[----:B-1-3--:R-:W-:Y:S05]  /*1e7b0*/  CALL.REL.NOINC `($__internal_79_$__cuda_sm70_votesync_ballot) ;  /* 0x000002a000007944 */ /* 0x00afea0003c00000 */
[----:B------:R-:W-:Y:S01]  /*1e7c0*/  MOV R10, R0 ;  /* 0x00000000000a7202 */ /* 0x000fe20000000f00 */
[----:B------:R-:W-:Y:S05]  /*1e7d0*/  BRA `(.L_x_4757) ;  /* 0xffffd4b000007947 */ /* 0x000fea000383ffff */
.L_x_4700:
[----:B------:R-:W-:Y:S01]  /*1e7e0*/  IMAD.MOV.U32 R0, RZ, RZ, R7 ;  /* 0x000000ffff007224 */ /* 0x000fe200078e0007 */
[----:B------:R-:W-:Y:S01]  /*1e7f0*/  MOV R2, R6 ;  /* 0x0000000600027202 */ /* 0x000fe20000000f00 */
[----:B------:R-:W-:Y:S01]  /*1e800*/  IMAD.MOV.U32 R201, RZ, RZ, 0x1f ;  /* 0x0000001fffc97424 */ /* 0x000fe200078e00ff */
[----:B------:R-:W-:Y:S02]  /*1e810*/  MOV R3, 0x1e830 ;  /* 0x0001e83000037802 */ /* 0x000fe40000000f00 */
[----:B-1-3--:R-:W-:Y:S05]  /*1e820*/  CALL.REL.NOINC `($__internal_77_$__cuda_sm70_shflsync_idx_p) ;  /* 0x0000015000007944 */ /* 0x00afea0003c00000 */
[----:B------:R-:W-:Y:S01]  /*1e830*/  IMAD.MOV.U32 R7, RZ, RZ, R0 ;  /* 0x000000ffff077224 */ /* 0x000fe200078e0000 */
[----:B------:R-:W-:Y:S01]  /*1e840*/  MOV R2, R6 ;  /* 0x0000000600027202 */ /* 0x000fe20000000f00 */
[----:B------:R-:W-:Y:S01]  /*1e850*/  IMAD.MOV.U32 R0, RZ, RZ, R8 ;  /* 0x000000ffff007224 */ /* 0x000fe200078e0008 */
[----:B------:R-:W-:Y:S02]  /*1e860*/  MOV R201, 0x1f ;  /* 0x0000001f00c97802 */ /* 0x000fe40000000f00 */
[----:B------:R-:W-:-:S02]  /*1e870*/  MOV R3, 0x1e890 ;  /* 0x0001e89000037802 */ /* 0x000fc40000000f00 */
[----:B-1---5:R-:W-:Y:S05]  /*1e880*/  CALL.REL.NOINC `($__internal_77_$__cuda_sm70_shflsync_idx_p) ;  /* 0x000000f000007944 */ /* 0x022fea0003c00000 */
[----:B------:R-:W-:Y:S01]  /*1e890*/  MOV R5, R0 ;  /* 0x0000000000057202 */ /* 0x000fe20000000f00 */
[----:B-1---5:R-:W-:Y:S05]  /*1e8a0*/  BRA `(.L_x_4758) ;  /* 0xffffd43000007947 */ /* 0x022fea000383ffff */
.L_x_4703:
[----:B------:R-:W-:Y:S01]  /*1e8b0*/  IMAD.MOV.U32 R0, RZ, RZ, R4 ;  /* 0x000000ffff007224 */ /* 0x000fe200078e0004 */
[----:B------:R-:W-:Y:S01]  /*1e8c0*/  MOV R2, R6 ;  /* 0x0000000600027202 */ /* 0x000fe20000000f00 */
[----:B------:R-:W-:Y:S01]  /*1e8d0*/  IMAD.MOV.U32 R201, RZ, RZ, 0x1f ;  /* 0x0000001fffc97424 */ /* 0x000fe200078e00ff */
[----:B------:R-:W-:-:S02]  /*1e8e0*/  MOV R3, 0x1e900 ;  /* 0x0001e90000037802 */ /* 0x000fc40000000f00 */
[----:B-1-34-:R-:W-:Y:S05]  /*1e8f0*/  CALL.REL.NOINC `($__internal_77_$__cuda_sm70_shflsync_idx_p) ;  /* 0x0000008000007944 */ /* 0x01afea0003c00000 */
[----:B------:R-:W-:Y:S01]  /*1e900*/  MOV R12, R0 ;  /* 0x00000000000c7202 */ /* 0x000fe20000000f00 */
[----:B-1---5:R-:W-:Y:S05]  /*1e910*/  BRA `(.L_x_4702) ;  /* 0xffffd42000007947 */ /* 0x022fea000383ffff */
        .weak           $__internal_76_$__cuda_sm70_shflsync_bfly_p
        .type           $__internal_76_$__cuda_sm70_shflsync_bfly_p,@function
        .size           $__internal_76_$__cuda_sm70_shflsync_bfly_p,($__internal_77_$__cuda_sm70_shflsync_idx_p - $__internal_76_$__cuda_sm70_shflsync_bfly_p)
$__internal_76_$__cuda_sm70_shflsync_bfly_p:
[----:B------:R-:W-:Y:S02]  /*1e920*/  MOV R166, 0xffffffff ;  /* 0xffffffff00a67802 */ /* 0x000fe40000000f00 */
[----:B------:R-:W-:-:S02]  /*1e930*/  MOV R3, 0x1f ;  /* 0x0000001f00037802 */ /* 0x000fc40000000f00 */
[----:B------:R-:W-:Y:S04]  /*1e940*/  WARPSYNC R166 ;  /* 0x000000a600007348 */ /* 0x000fe80003800000 */
[----:B------:R1:W2:Y:S02]  /*1e950*/  SHFL.BFLY PT, R0, R132, R0, R3 ;  /* 0x0c00000084007389 */ /* 0x0002a400000e0003 */
[----:B-1----:R-:W-:-:S04]  /*1e960*/  MOV R3, 0x0 ;  /* 0x0000000000037802 */ /* 0x002fc80000000f00 */
[----:B--2---:R-:W-:Y:S05]  /*1e970*/  RET.REL.NODEC R2 `(_ZN7cutlass13device_kernelIN5flash19enable_sm80_to_sm89INS1_16FlashAttnFwdSm80INS1_25CollectiveMainloopFwdSm80ILi8ELi1ELb0EN4cute5tupleIJNS5_1CILi128EEENS7_ILi32EEENS7_ILi256EEEEEELi256ENS_6half_tEfNS_4arch4Sm80ELb1ELb0ELb0ELb1ELb1ELb1ELb1ELb1EEENS1_21CollectiveEpilogueFwdINS6_IJS8_SA_S9_EEENS6_IJNS7_ILi1EEESI_SI_EEESC_SE_Li256ELb1ELb1ELb1ELb0EEENS1_36VarlenDynamicPersistentTileSchedulerILi128ELi32ELi256ELi256ELb1ELb1ELb0ELb1ELb1ELb1EEEEEEEEEvNT_6ParamsE) ;  /* 0xfffe168002007950 */ /* 0x004fea0003c3ffff */
        .weak           $__internal_77_$__cuda_sm70_shflsync_idx_p
        .type           $__internal_77_$__cuda_sm70_shflsync_idx_p,@function
        .size           $__internal_77_$__cuda_sm70_shflsync_idx_p,($__internal_78_$__cuda_sm70_shflsync_up_p - $__internal_77_$__cuda_sm70_shflsync_idx_p)
$__internal_77_$__cuda_sm70_shflsync_idx_p:
[----:B------:R1:W-:Y:S02]  /*1e980*/  STL [R1+0x44], R4 ;  /* 0x0000440401007387 */ /* 0x0003e40000100800 */
[----:B-1----:R-:W-:-:S04]  /*1e990*/  MOV R4, 0xffffffff ;  /* 0xffffffff00047802 */ /* 0x002fc80000000f00 */
[----:B------:R-:W-:Y:S04]  /*1e9a0*/  WARPSYNC R4 ;  /* 0x0000000400007348 */ /* 0x000fe80003800000 */
[----:B------:R1:W2:Y:S04]  /*1e9b0*/  SHFL.IDX PT, R0, R0, R2, R201 ;  /* 0x0000000200007389 */ /* 0x0002a800000e00c9 */
[----:B-1----:R1:W5:Y:S01]  /*1e9c0*/  LDL.LU R4, [R1+0x44] ;  /* 0x0000440001047983 */ /* 0x0023620000300800 */
[----:B------:R-:W-:Y:S02]  /*1e9d0*/  MOV R2, R3 ;  /* 0x0000000300027202 */ /* 0x000fe40000000f00 */
[----:B------:R-:W-:-:S04]  /*1e9e0*/  MOV R3, 0x0 ;  /* 0x0000000000037802 */ /* 0x000fc80000000f00 */
[----:B--2---:R-:W-:Y:S05]  /*1e9f0*/  RET.REL.NODEC R2 `(_ZN7cutlass13device_kernelIN5flash19enable_sm80_to_sm89INS1_16FlashAttnFwdSm80INS1_25CollectiveMainloopFwdSm80ILi8ELi1ELb0EN4cute5tupleIJNS5_1CILi128EEENS7_ILi32EEENS7_ILi256EEEEEELi256ENS_6half_tEfNS_4arch4Sm80ELb1ELb0ELb0ELb1ELb1ELb1ELb1ELb1EEENS1_21CollectiveEpilogueFwdINS6_IJS8_SA_S9_EEENS6_IJNS7_ILi1EEESI_SI_EEESC_SE_Li256ELb1ELb1ELb1ELb0EEENS1_36VarlenDynamicPersistentTileSchedulerILi128ELi32ELi256ELi256ELb1ELb1ELb0ELb1ELb1ELb1EEEEEEEEEvNT_6ParamsE) ;  /* 0xfffe160002007950 */ /* 0x004fea0003c3ffff */
        .weak           $__internal_78_$__cuda_sm70_shflsync_up_p
        .type           $__internal_78_$__cuda_sm70_shflsync_up_p,@function
        .size           $__internal_78_$__cuda_sm70_shflsync_up_p,($__internal_79_$__cuda_sm70_votesync_ballot - $__internal_78_$__cuda_sm70_shflsync_up_p)
$__internal_78_$__cuda_sm70_shflsync_up_p:
[----:B------:R-:W-:Y:S02]  /*1ea00*/  MOV R4, RZ ;  /* 0x000000ff00047202 */ /* 0x000fe40000000f00 */
[----:B------:R-:W-:-:S04]  /*1ea10*/  MOV R10, 0xffffffff ;  /* 0xffffffff000a7802 */ /* 0x000fc80000000f00 */
[----:B------:R-:W-:Y:S04]  /*1ea20*/  WARPSYNC R10 ;  /* 0x0000000a00007348 */ /* 0x000fe80003800000 */
[----:B------:R1:W2:Y:S02]  /*1ea30*/  SHFL.UP PT, R4, R0, R3, R4 ;  /* 0x0400000300047389 */ /* 0x0002a400000e0004 */
[----:B-1----:R-:W-:-:S04]  /*1ea40*/  MOV R3, 0x0 ;  /* 0x0000000000037802 */ /* 0x002fc80000000f00 */
[----:B--2---:R-:W-:Y:S05]  /*1ea50*/  RET.REL.NODEC R2 `(_ZN7cutlass13device_kernelIN5flash19enable_sm80_to_sm89INS1_16FlashAttnFwdSm80INS1_25CollectiveMainloopFwdSm80ILi8ELi1ELb0EN4cute5tupleIJNS5_1CILi128EEENS7_ILi32EEENS7_ILi256EEEEEELi256ENS_6half_tEfNS_4arch4Sm80ELb1ELb0ELb0ELb1ELb1ELb1ELb1ELb1EEENS1_21CollectiveEpilogueFwdINS6_IJS8_SA_S9_EEENS6_IJNS7_ILi1EEESI_SI_EEESC_SE_Li256ELb1ELb1ELb1ELb0EEENS1_36VarlenDynamicPersistentTileSchedulerILi128ELi32ELi256ELi256ELb1ELb1ELb0ELb1ELb1ELb1EEEEEEEEEvNT_6ParamsE) ;  /* 0xfffe15a002007950 */ /* 0x004fea0003c3ffff */
        .weak           $__internal_79_$__cuda_sm70_votesync_ballot
        .type           $__internal_79_$__cuda_sm70_votesync_ballot,@function
        .size           $__internal_79_$__cuda_sm70_votesync_ballot,(.L_x_6559 - $__internal_79_$__cuda_sm70_votesync_ballot)
$__internal_79_$__cuda_sm70_votesync_ballot:
[----:B------:R-:W-:Y:S01]  /*1ea60*/  ISETP.NE.U32.AND P0, PT, R0, 0x1, PT ;  /* 0x000000010000780c */ /* 0x000fe20003f05070 */
[----:B------:R-:W-:-:S04]  /*1ea70*/  IMAD.MOV.U32 R3, RZ, RZ, -0x1 ;  /* 0xffffffffff037424 */ /* 0x000fc800078e00ff */
[----:B------:R-:W-:Y:S08]  /*1ea80*/  WARPSYNC R3 ;  /* 0x0000000300007348 */ /* 0x000ff00003800000 */
[----:B------:R-:W-:-:S04]  /*1ea90*/  VOTE.ANY R0, PT, !P0 ;  /* 0x0000000000007806 */ /* 0x000fc800040e0100 */
[----:B------:R-:W-:Y:S01]  /*1eaa0*/  LOP3.LUT R0, R0, R3, RZ, 0xc0, !PT ;  /* 0x0000000300007212 */ /* 0x000fe200078ec0ff */
[----:B------:R-:W-:-:S04]  /*1eab0*/  IMAD.MOV.U32 R3, RZ, RZ, 0x0 ;  /* 0x00000000ff037424 */ /* 0x000fc800078e00ff */
[----:B------:R-:W-:Y:S05]  /*1eac0*/  RET.REL.NODEC R2 `(_ZN7cutlass13device_kernelIN5flash19enable_sm80_to_sm89INS1_16FlashAttnFwdSm80INS1_25CollectiveMainloopFwdSm80ILi8ELi1ELb0EN4cute5tupleIJNS5_1CILi128EEENS7_ILi32EEENS7_ILi256EEEEEELi256ENS_6half_tEfNS_4arch4Sm80ELb1ELb0ELb0ELb1ELb1ELb1ELb1ELb1EEENS1_21CollectiveEpilogueFwdINS6_IJS8_SA_S9_EEENS6_IJNS7_ILi1EEESI_SI_EEESC_SE_Li256ELb1ELb1ELb1ELb0EEENS1_36VarlenDynamicPersistentTileSchedulerILi128ELi32ELi256ELi256ELb1ELb1ELb0ELb1ELb1ELb1EEEEEEEEEvNT_6ParamsE) ;  /* 0xfffe153002007950 */ /* 0x000fea0003c3ffff */
.L_x_4759:
        /* <DEDUP_REMOVED lines=11> */
.L_x_6559:


//--------------------- .text._ZN7cutlass13device_kernelIN5flash19enable_sm80_to_sm89INS1_16FlashAttnFwdSm80INS1_25CollectiveMainloopFwdSm80ILi8ELi1ELb0EN4cute5tupleIJNS5_1CILi128EEENS7_ILi96EEENS7_ILi256EEEEEELi256ENS_6half_tEfNS_4arch4Sm80ELb0ELb0ELb0ELb0ELb1ELb0ELb1ELb1EEENS1_21CollectiveEpilogueFwdINS6_IJS8_SA_S9_EEENS6_IJNS7_ILi1EEESI_SI_EEESC_SE_Li256ELb0ELb1ELb1ELb0EEENS1_19SingleTileSchedulerILb0ELb1ELb1ELi128EEEEEEEEEvNT_6ParamsE --------------------------
	.section	.text._ZN7cutlass13device_kernelIN5flash19enable_sm80_to_sm89INS1_16FlashAttnFwdSm80INS1_25CollectiveMainloopFwdSm80ILi8ELi1ELb0EN4cute5tupleIJNS5_1CILi128EEENS7_ILi96EEENS7_ILi256EEEEEELi256ENS_6half_tEfNS_4arch4Sm80ELb0ELb0ELb0ELb0ELb1ELb0ELb1ELb1EEENS1_21CollectiveEpilogueFwdINS6_IJS8_SA_S9_EEENS6_IJNS7_ILi1EEESI_SI_EEESC_SE_Li256ELb0ELb1ELb1ELb0EEENS1_19SingleTileSchedulerILb0ELb1ELb1ELi128EEEEEEEEEvNT_6ParamsE,"ax",@progbits
	.sectioninfo	@"SHI_REGISTERS=255"
	.align	128
.text._ZN7cutlass13device_kernelIN5flash19enable_sm80_to_sm89INS1_16FlashAttnFwdSm80INS1_25CollectiveMainloopFwdSm80ILi8ELi1ELb0EN4cute5tupleIJNS5_1CILi128EEENS7_ILi96EEENS7_ILi256EEEEEELi256ENS_6half_tEfNS_4arch4Sm80ELb0ELb0ELb0ELb0ELb1ELb0ELb1ELb1EEENS1_21CollectiveEpilogueFwdINS6_IJS8_SA_S9_EEENS6_IJNS7_ILi1EEESI_SI_EEESC_SE_Li256ELb0ELb1ELb1ELb0EEENS1_19SingleTileSchedulerILb0ELb1ELb1ELi128EEEEEEEEEvNT_6ParamsE:
        .type           _ZN7cutlass13device_kernelIN5flash19enable_sm80_to_sm89INS1_16FlashAttnFwdSm80INS1_25CollectiveMainloopFwdSm80ILi8ELi1ELb0EN4cute5tupleIJNS5_1CILi128EEENS7_ILi96EEENS7_ILi256EEEEEELi256ENS_6half_tEfNS_4arch4Sm80ELb0ELb0ELb0ELb0ELb1ELb0ELb1ELb1EEENS1_21CollectiveEpilogueFwdINS6_IJS8_SA_S9_EEENS6_IJNS7_ILi1EEESI_SI_EEESC_SE_Li256ELb0ELb1ELb1ELb0EEENS1_19SingleTileSchedulerILb0ELb1ELb1ELi128EEEEEEEEEvNT_6ParamsE,@function
        .size           _ZN7cutlass13device_kernelIN5flash19enable_sm80_to_sm89INS1_16FlashAttnFwdSm80INS1_25CollectiveMainloopFwdSm80ILi8ELi1ELb0EN4cute5tupleIJNS5_1CILi128EEENS7_ILi96EEENS7_ILi256EEEEEELi256ENS_6half_tEfNS_4arch4Sm80ELb0ELb0ELb0ELb0ELb1ELb0ELb1ELb1EEENS1_21CollectiveEpilogueFwdINS6_IJS8_SA_S9_EEENS6_IJNS7_ILi1EEESI_SI_EEESC_SE_Li256ELb0ELb1ELb1ELb0EEENS1_19SingleTileSchedulerILb0ELb1ELb1ELi128EEEEEEEEEvNT_6ParamsE,(.L_x_6564 - _ZN7cutlass13device_kernelIN5flash19enable_sm80_to_sm89INS1_16FlashAttnFwdSm80INS1_25CollectiveMainloopFwdSm80ILi8ELi1ELb0EN4cute5tupleIJNS5_1CILi128EEENS7_ILi96EEENS7_ILi256EEEEEELi256ENS_6half_tEfNS_4arch4Sm80ELb0ELb0ELb0ELb0ELb1ELb0ELb1ELb1EEENS1_21CollectiveEpilogueFwdINS6_IJS8_SA_S9_EEENS6_IJNS7_ILi1EEESI_SI_EEESC_SE_Li256ELb0ELb1ELb1ELb0EEENS1_19SingleTileSchedulerILb0ELb1ELb1ELi128EEEEEEEEEvNT_6ParamsE)
        .other          _ZN7cutlass13device_kernelIN5flash19enable_sm80_to_sm89INS1_16FlashAttnFwdSm80INS1_25CollectiveMainloopFwdSm80ILi8ELi1ELb0EN4cute5tupleIJNS5_1CILi128EEENS7_ILi96EEENS7_ILi256EEEEEELi256ENS_6half_tEfNS_4arch4Sm80ELb0ELb0ELb0ELb0ELb1ELb0ELb1ELb1EEENS1_21CollectiveEpilogueFwdINS6_IJS8_SA_S9_EEENS6_IJNS7_ILi1EEESI_SI_EEESC_SE_Li256ELb0ELb1ELb1ELb0EEENS1_19SingleTileSchedulerILb0ELb1ELb1ELi128EEEEEEEEEvNT_6ParamsE,@"STO_CUDA_ENTRY STV_DEFAULT"
_ZN7cutlass13device_kernelIN5flash19enable_sm80_to_sm89INS1_16FlashAttnFwdSm80INS1_25CollectiveMainloopFwdSm80ILi8ELi1ELb0EN4cute5tupleIJNS5_1CILi128EEENS7_ILi96EEENS7_ILi256EEEEEELi256ENS_6half_tEfNS_4arch4Sm80ELb0ELb0ELb0ELb0ELb1ELb0ELb1ELb1EEENS1_21CollectiveEpilogueFwdINS6_IJS8_SA_S9_EEENS6_IJNS7_ILi1EEESI_SI_EEESC_SE_Li256ELb0ELb1ELb1ELb0EEENS1_19SingleTileSchedulerILb0ELb1ELb1ELi128EEEEEEEEEvNT_6ParamsE:
        /* <DEDUP_REMOVED lines=18> */
.L_x_4760:
[----:B------:R-:W-:Y:S02]  /*0120*/  ULDC.64 UR4, c[0x0][0x550] ;  /* 0x0001540000047ab9 */ /* 0x000fe40000000a00 */
[----:B------:R-:W-:Y:S02]  /*0130*/  UISETP.NE.AND UP0, UPT, UR4, 0x1, UPT ;  /* 0x000000010400788c */ /* 0x000fe4000bf05270 */
[----:B------:R-:W-:-:S02]  /*0140*/  UIMAD.WIDE.U32 UR8, UR7, UR5, URZ ;  /* 0x00000005070872a5 */ /* 0x000fc4000f8e003f */
[----:B------:R-:W-:Y:S02]  /*0150*/  ULDC UR4, c[0x0][0x558] ;  /* 0x0001560000047ab9 */ /* 0x000fe40000000800 */
[----:B------:R-:W-:-:S05]  /*0160*/  UMOV UR11, UR7 ;  /* 0x00000007000b7c82 */ /* 0x000fca0008000000 */
[----:B------:R-:W-:-:S03]  /*0170*/  @UP0 USHF.R.U32.HI UR11, URZ, UR4, UR9 ;  /* 0x000000043f0b0299 */ /* 0x000fc60008011609 */
.L_x_4761:
        /* <DEDUP_REMOVED lines=64> */
.L_x_4762:
        /* <DEDUP_REMOVED lines=89> */
[----:B------:R-:W-:Y:S01]  /*0b10*/  LEA.HI R30, R6, R2, RZ, 0x3 ;  /* 0x00000002061e7211 */ /* 0x000fe200078f18ff */
[----:B------:R-:W-:Y:S01]  /*0b20*/  ULDC.64 UR4, c[0x0][0x1b8] ;  /* 0x00006e0000047ab9 */ /* 0x000fe20000000a00 */
[----:B------:R-:W-:Y:S01]  /*0b30*/  ISETP.NE.AND P0, PT, R0, 0x1, PT ;  /* 0x000000010000780c */ /* 0x000fe20003f05270 */
[----:B------:R-:W-:Y:S01]  /*0b40*/  UIMAD UR14, UR14, UR4, URZ ;  /* 0x000000040e0e72a4 */ /* 0x000fe2000f8e023f */
[----:B------:R-:W-:Y:S01]  /*0b50*/  LOP3.LUT R13, R30, 0xfffffff8, RZ, 0xc0, !PT ;  /* 0xfffffff81e0d7812 */ /* 0x000fe200078ec0ff */
[----:B------:R-:W-:Y:S01]  /*0b60*/  UIMAD.WIDE.U32 UR16, UR11, UR4, URZ ;  /* 0x000000040b1072a5 */ /* 0x000fe2000f8e003f */
[----:B------:R-:W-:Y:S01]  /*0b70*/  SHF.R.S32.HI R30, RZ, 0x3, R30 ;  /* 0x00000003ff1e7819 */ /* 0x000fe2000001141e */
[----:B------:R-:W-:Y:S01]  /*0b80*/  UIMAD UR14, UR11, UR5, UR14 ;  /* 0x000000050b0e72a4 */ /* 0x000fe2000f8e020e */
[----:B------:R-:W-:Y:S01]  /*0b90*/  BSSY B0, `(.L_x_4764) ;  /* 0x000005a000007945 */ /* 0x000fe20003800000 */
        /* <DEDUP_REMOVED lines=12> */
[----:B------:R1:W-:Y:S01]  /*0c60*/  STL [R1], R108 ;  /* 0x0000006c01007387 */ /* 0x0003e20000100800 */
[----:B------:R-:W-:Y:S01]  /*0c70*/  ULDC UR4, c[0x0][0x168] ;  /* 0x00005a0000047ab9 */ /* 0x000fe20000000800 */
[----:B------:R-:W-:Y:S01]  /*0c80*/  @P0 IMAD.HI.U32 R0, R7, c[0x0][0x2c8], RZ ;  /* 0x0000b20007000a27 */ /* 0x000fe200078e00ff */
[----:B------:R-:W-:Y:S01]  /*0c90*/  UIADD3 UR5, UR17, UR5, URZ ;  /* 0x0000000511057290 */ /* 0x000fe2000fffe03f */
[----:B------:R-:W-:-:S02]  /*0ca0*/  IADD3 R12, R33, 0x40, RZ ;  /* 0x00000040210c7810 */ /* 0x000fc40007ffe0ff */
[----:B---3--:R-:W-:Y:S01]  /*0cb0*/  IMAD.MOV.U32 R5, RZ, RZ, R7 ;  /* 0x000000ffff057224 */ /* 0x008fe200078e0007 */
[----:B------:R-:W-:Y:S01]  /*0cc0*/  @P0 SHF.R.U32.HI R5, RZ, c[0x0][0x2cc], R0 ;  /* 0x0000b300ff050a19 */ /* 0x000fe20000011600 */
[----:B------:R-:W-:Y:S01]  /*0cd0*/  IMAD.U32 R11, RZ, RZ, UR17 ;  /* 0x00000011ff0b7e24 */ /* 0x000fe2000f8e00ff */
[C---:B------:R-:W-:Y:S01]  /*0ce0*/  IADD3 R32, R33.reuse, 0x80, RZ ;  /* 0x0000008021207810 */ /* 0x040fe20007ffe0ff */
[----:B------:R-:W-:Y:S01]  /*0cf0*/  IMAD.U32 R10, RZ, RZ, UR16 ;  /* 0x00000010ff0a7e24 */ /* 0x000fe2000f8e00ff */
[--C-:B------:R-:W-:Y:S01]  /*0d00*/  SHF.R.S32.HI R4, RZ, 0x1f, R5.reuse ;  /* 0x0000001fff047819 */ /* 0x100fe20000011405 */
[----:B------:R-:W-:Y:S01]  /*0d10*/  IMAD.MOV R0, RZ, RZ, -R5 ;  /* 0x000000ffff007224 */ /* 0x000fe200078e0a05 */
[----:B------:R-:W-:Y:S01]  /*0d20*/  ISETP.GE.AND P3, PT, R33, c[0x0][0x198], PT ;  /* 0x0000660021007a0c */ /* 0x000fe20003f66270 */
[----:B------:R-:W-:Y:S01]  /*0d30*/  IMAD.U32 R11, RZ, RZ, UR5 ;  /* 0x00000005ff0b7e24 */ /* 0x000fe2000f8e00ff */
[----:B------:R-:W-:Y:S01]  /*0d40*/  ULDC UR5, c[0x0][0x2c4] ;  /* 0x0000b10000057ab9 */ /* 0x000fe20000000800 */
[----:B------:R-:W-:Y:S01]  /*0d50*/  IMAD R0, R0, c[0x0][0x2c4], R7 ;  /* 0x0000b10000007a24 */ /* 0x000fe200078e0207 */
[----:B------:R-:W-:Y:S01]  /*0d60*/  UIMAD UR4, UR5, UR4, URZ ;  /* 0x00000004050472a4 */ /* 0x000fe2000f8e023f */
[----:B------:R-:W-:Y:S01]  /*0d70*/  IMAD R4, R4, c[0x0][0x1b0], RZ ;  /* 0x00006c0004047a24 */ /* 0x000fe200078e02ff */
[----:B------:R-:W-:Y:S01]  /*0d80*/  ISETP.GE.AND P4, PT, R12, c[0x0][0x198], PT ;  /* 0x000066000c007a0c */ /* 0x000fe20003f86270 */
[----:B------:R-:W-:Y:S01]  /*0d90*/  IMAD.WIDE.U32 R10, R5, c[0x0][0x1b0], R10 ;  /* 0x00006c00050a7a25 */ /* 0x000fe200078e000a */
[----:B------:R-:W-:-:S02]  /*0da0*/  SHF.R.S32.HI R8, RZ, 0x1f, R0 ;  /* 0x0000001fff087819 */ /* 0x000fc40000011400 */
[----:B------:R-:W-:Y:S01]  /*0db0*/  ISETP.GE.AND P6, PT, R32, c[0x0][0x198], PT ;  /* 0x0000660020007a0c */ /* 0x000fe20003fc6270 */
[----:B------:R-:W-:Y:S02]  /*0dc0*/  IMAD R4, R5, c[0x0][0x1b4], R4 ;  /* 0x00006d0005047a24 */ /* 0x000fe400078e0204 */
[----:B------:R-:W-:Y:S02]  /*0dd0*/  IMAD R8, R8, c[0x0][0x1a8], RZ ;  /* 0x00006a0008087a24 */ /* 0x000fe400078e02ff */
[----:B------:R-:W-:Y:S01]  /*0de0*/  IMAD.IADD R5, R11, 0x1, R4 ;  /* 0x000000010b057824 */ /* 0x000fe200078e0204 */
[CC--:B------:R-:W-:Y:S01]  /*0df0*/  LEA.HI R11, R6.reuse, R2.reuse, RZ, 0x4 ;  /* 0x00000002060b7211 */ /* 0x0c0fe200078f20ff */
[----:B------:R-:W-:Y:S01]  /*0e00*/  IMAD.MOV.U32 R4, RZ, RZ, R10 ;  /* 0x000000ffff047224 */ /* 0x000fe200078e000a */
[----:B------:R-:W-:Y:S01]  /*0e10*/  LEA.HI R10, R6, R2, RZ, 0x6 ;  /* 0x00000002060a7211 */ /* 0x000fe200078f30ff */
[C---:B------:R-:W-:Y:S02]  /*0e20*/  IMAD R8, R0.reuse, c[0x0][0x1ac], R8 ;  /* 0x00006b0000087a24 */ /* 0x040fe400078e0208 */
[----:B------:R-:W-:Y:S01]  /*0e30*/  IMAD.WIDE.U32 R4, R0, c[0x0][0x1a8], R4 ;  /* 0x00006a0000047a25 */ /* 0x000fe200078e0004 */
[----:B------:R-:W-:-:S03]  /*0e40*/  LOP3.LUT R0, R11, 0xfffffff0, RZ, 0xc0, !PT ;  /* 0xfffffff00b007812 */ /* 0x000fc600078ec0ff */
[----:B------:R-:W-:Y:S01]  /*0e50*/  IMAD.IADD R8, R5, 0x1, R8 ;  /* 0x0000000105087824 */ /* 0x000fe200078e0208 */
[----:B------:R-:W-:Y:S01]  /*0e60*/  LEA R16, P0, R4, c[0x0][0x160], 0x1 ;  /* 0x0000580004107a11 */ /* 0x000fe200078008ff */
[----:B------:R-:W-:Y:S02]  /*0e70*/  IMAD.IADD R0, R2, 0x1, -R0 ;  /* 0x0000000102007824 */ /* 0x000fe400078e0a00 */
[----:B------:R-:W-:Y:S01]  /*0e80*/  IMAD R9, R9, 0x80, R30 ;  /* 0x0000008009097824 */ /* 0x000fe200078e021e */
[----:B------:R-:W-:Y:S01]  /*0e90*/  LEA.HI.X R8, R4, c[0x0][0x164], R8, 0x1, P0 ;  /* 0x0000590004087a11 */ /* 0x000fe200000f0c08 */
[----:B------:R-:W-:Y:S01]  /*0ea0*/  IMAD.SHL.U32 R10, R10, 0x8, RZ ;  /* 0x000000080a0a7824 */ /* 0x000fe200078e00ff */
[----:B------:R-:W-:Y:S01]  /*0eb0*/  SHF.R.S32.HI R7, RZ, 0x1f, R0 ;  /* 0x0000001fff077819 */ /* 0x000fe20000011400 */
[----:B------:R-:W-:Y:S01]  /*0ec0*/  IMAD.MOV.U32 R4, RZ, RZ, 0x10 ;  /* 0x00000010ff047424 */ /* 0x000fe200078e00ff */
[----:B------:R-:W-:Y:S01]  /*0ed0*/  ISETP.GE.AND P0, PT, R9, UR4, PT ;  /* 0x0000000409007c0c */ /* 0x000fe2000bf06270 */
[----:B------:R1:W3:Y:S01]  /*0ee0*/  SHFL.IDX PT, R18, R16, RZ, 0x181f ;  /* 0x00181fff10127589 */ /* 0x0002e200000e0000 */
[----:B------:R-:W-:-:S03]  /*0ef0*/  LEA.HI R7, R7, R0, RZ, 0x3 ;  /* 0x0000000007077211 */ /* 0x000fc600078f18ff */
[----:B------:R1:W2:Y:S01]  /*0f00*/  SHFL.IDX PT, R19, R8, RZ, 0x181f ;  /* 0x00181fff08137589 */ /* 0x0002a200000e0000 */
[----:B------:R-:W-:-:S05]  /*0f10*/  LOP3.LUT R5, R7, 0xfffffff8, RZ, 0xc0, !PT ;  /* 0xfffffff807057812 */ /* 0x000fca00078ec0ff */
[----:B------:R-:W-:Y:S01]  /*0f20*/  IMAD.IADD R5, R0, 0x1, -R5 ;  /* 0x0000000100057824 */ /* 0x000fe200078e0a05 */
[----:B------:R-:W-:-:S04]  /*0f30*/  IADD3 R0, R33, 0xc0, RZ ;  /* 0x000000c021007810 */ /* 0x000fc80007ffe0ff */
[----:B------:R-:W-:Y:S01]  /*0f40*/  ISETP.GE.AND P5, PT, R0, c[0x0][0x198], PT ;  /* 0x0000660000007a0c */ /* 0x000fe20003fa6270 */
[----:B----4-:R4:W5:Y:S03]  /*0f50*/  @P1 R2UR UR14, R3 ;  /* 0x00000000030e13c2 */ /* 0x01096600000e0000 */
        /* <DEDUP_REMOVED lines=29> */
.L_x_4765:
[----:B-123--:R-:W-:Y:S05]  /*1130*/  BSYNC B0 ;  /* 0x0000000000007941 */ /* 0x00efea0003800000 */
.L_x_4764:
        /* <DEDUP_REMOVED lines=25> */
.L_x_4767:
[----:B------:R-:W-:Y:S05]  /*12d0*/  BSYNC B0 ;  /* 0x0000000000007941 */ /* 0x000fea0003800000 */
.L_x_4766:
        /* <DEDUP_REMOVED lines=25> */
.L_x_4769:
[----:B------:R-:W-:Y:S05]  /*1470*/  BSYNC B0 ;  /* 0x0000000000007941 */ /* 0x000fea0003800000 */
.L_x_4768:
[----:B-12---:R-:W-:Y:S01]  /*1480*/  SHFL.IDX PT, R16, R16, 0x3, 0x181f ;  /* 0x00781f0010107f89 */ /* 0x006fe200000e0000 */
[----:B------:R-:W-:Y:S01]  /*1490*/  IADD3 R9, R9, 0x60, RZ ;  /* 0x0000006009097810 */ /* 0x000fe20007ffe0ff */
[----:B------:R-:W-:Y:S01]  /*14a0*/  UMOV UR6, 0x60 ;  /* 0x0000006000067882 */ /* 0x000fe20000000000 */
[----:B------:R-:W-:Y:S01]  /*14b0*/  SHF.R.S32.HI R31, RZ, 0x1f, R12 ;  /* 0x0000001fff1f7819 */ /* 0x000fe2000001140c */
[----:B---3--:R-:W1:Y:S01]  /*14c0*/  SHFL.IDX PT, R17, R8, 0x3, 0x181f ;  /* 0x00781f0008117f89 */ /* 0x008e6200000e0000 */
[----:B------:R-:W-:Y:S01]  /*14d0*/  ISETP.GE.AND P0, PT, R9, UR4, PT ;  /* 0x0000000409007c0c */ /* 0x000fe2000bf06270 */
[----:B------:R-:W-:Y:S01]  /*14e0*/  IMAD.MOV.U32 R250, RZ, RZ, c[0x0][0x2b8] ;  /* 0x0000ae00fffa7624 */ /* 0x000fe200078e00ff */
[----:B------:R-:W-:Y:S01]  /*14f0*/  SHF.R.S32.HI R29, RZ, 0x1f, R32 ;  /* 0x0000001fff1d7819 */ /* 0x000fe20000011420 */
        /* <DEDUP_REMOVED lines=19> */
[C---:B------:R-:W-:Y:S01]  /*1630*/  ISETP.GE.AND P1, PT, R10.reuse, UR10, PT ;  /* 0x0000000a0a007c0c */ /* 0x040fe2000bf26270 */
        /* <DEDUP_REMOVED lines=26> */
[----:B------:R-:W-:Y:S01]  /*17e0*/  LOP3.LUT P1, RZ, R13, 0x2, RZ, 0xc0, !PT ;  /* 0x000000020dff7812 */ /* 0x000fe2000782c0ff */
[----:B------:R-:W-:Y:S01]  /*17f0*/  IMAD R252, R8, c[0x0][0x2b8], R252 ;  /* 0x0000ae0008fc7a24 */ /* 0x000fe200078e02fc */
[----:B------:R-:W-:Y:S01]  /*1800*/  UIMAD.WIDE.U32 UR20, UR11, UR4, URZ ;  /* 0x000000040b1472a5 */ /* 0x000fe2000f8e003f */
[----:B------:R-:W-:Y:S01]  /*1810*/  IMAD.SHL.U32 R8, R30, 0x8, RZ ;  /* 0x000000081e087824 */ /* 0x000fe200078e00ff */
[----:B------:R-:W-:Y:S01]  /*1820*/  UIMAD UR18, UR11, UR5, UR18 ;  /* 0x000000050b1272a4 */ /* 0x000fe2000f8e0212 */
[----:B-1----:R-:W-:Y:S01]  /*1830*/  IMAD.WIDE.U32 R18, R252, c[0x0][0x1e0], RZ ;  /* 0x00007800fc127a25 */ /* 0x002fe200078e00ff */
[----:B------:R-:W-:Y:S01]  /*1840*/  SHF.R.S32.HI R10, RZ, 0x1f, R252 ;  /* 0x0000001fff0a7819 */ /* 0x000fe200000114fc */
[----:B------:R-:W-:Y:S01]  /*1850*/  ULDC.64 UR4, c[0x0][0x210] ;  /* 0x0000840000047ab9 */ /* 0x000fe20000000a00 */
[----:B------:R-:W-:Y:S01]  /*1860*/  LOP3.LUT R8, R247, 0x8, R8, 0xf8, !PT ;  /* 0x00000008f7087812 */ /* 0x000fe200078ef808 */
[----:B------:R-:W-:Y:S01]  /*1870*/  UIADD3 UR18, UR21, UR18, URZ ;  /* 0x0000001215127290 */ /* 0x000fe2000fffe03f */
[----:B------:R-:W-:Y:S01]  /*1880*/  SHF.R.U32.HI R247, RZ, 0x3, R247 ;  /* 0x00000003fff77819 */ /* 0x000fe200000116f7 */
[C---:B------:R-:W-:Y:S01]  /*1890*/  IMAD R9, R10.reuse, c[0x0][0x1e0], RZ ;  /* 0x000078000a097a24 */ /* 0x040fe200078e02ff */
[----:B------:R-:W-:Y:S01]  /*18a0*/  UIMAD UR14, UR14, UR4, URZ ;  /* 0x000000040e0e72a4 */ /* 0x000fe2000f8e023f */
[----:B------:R-:W-:Y:S01]  /*18b0*/  IMAD R10, R10, c[0x0][0x208], RZ ;  /* 0x000082000a0a7a24 */ /* 0x000fe200078e02ff */
[----:B------:R-:W-:Y:S01]  /*18c0*/  LOP3.LUT R247, R8, R247, RZ, 0x3c, !PT ;  /* 0x000000f708f77212 */ /* 0x000fe200078e3cff */
[C---:B------:R-:W-:Y:S01]  /*18d0*/  IMAD R9, R252.reuse, c[0x0][0x1e4], R9 ;  /* 0x00007900fc097a24 */ /* 0x040fe200078e0209 */
[----:B------:R-:W-:Y:S01]  /*18e0*/  UIMAD.WIDE.U32 UR22, UR11, UR4, URZ ;  /* 0x000000040b1672a5 */ /* 0x000fe2000f8e003f */
[C---:B--2---:R-:W-:Y:S01]  /*18f0*/  IMAD.WIDE.U32 R16, R252.reuse, c[0x0][0x208], RZ ;  /* 0x00008200fc107a25 */ /* 0x044fe200078e00ff */
[----:B------:R-:W-:Y:S01]  /*1900*/  UIMAD UR4, UR11, UR5, UR14 ;  /* 0x000000050b0472a4 */ /* 0x000fe2000f8e020e */
[----:B------:R-:W-:Y:S01]  /*1910*/  ISETP.GE.AND P4, PT, R33, c[0x0][0x1d4], PT ;  /* 0x0000750021007a0c */ /* 0x000fe20003f86270 */
[----:B------:R-:W-:Y:S01]  /*1920*/  UIADD3 UR5, UR7, -0x1, URZ ;  /* 0xffffffff07057890 */ /* 0x000fe2000fffe03f */
[----:B---3--:R-:W-:Y:S01]  /*1930*/  SHF.R.S32.HI R14, RZ, 0x4, R11 ;  /* 0x00000004ff0e7819 */ /* 0x008fe2000001140b */
[----:B------:R-:W-:Y:S01]  /*1940*/  IMAD.IADD R19, R19, 0x1, R9 ;  /* 0x0000000113137824 */ /* 0x000fe200078e0209 */
[----:B------:R-:W-:Y:S01]  /*1950*/  UIADD3 UR4, UR23, UR4, URZ ;  /* 0x0000000417047290 */ /* 0x000fe2000fffe03f */
[----:B------:R-:W-:Y:S01]  /*1960*/  IMAD R10, R252, c[0x0][0x20c], R10 ;  /* 0x00008300fc0a7a24 */ /* 0x000fe200078e020a */
[----:B------:R-:W-:Y:S01]  /*1970*/  LEA.HI R11, R11, R14, RZ, 0x1 ;  /* 0x0000000e0b0b7211 */ /* 0x000fe200078f08ff */
[----:B------:R-:W-:Y:S01]  /*1980*/  UIMAD UR10, UR5, -0x60, UR10 ;  /* 0xffffffa0050a78a4 */ /* 0x000fe2000f8e020a */
[----:B------:R-:W-:Y:S01]  /*1990*/  ISETP.GE.AND P3, PT, R12, c[0x0][0x1d4], PT ;  /* 0x000075000c007a0c */ /* 0x000fe20003f66270 */
[----:B------:R-:W-:Y:S01]  /*19a0*/  IMAD.IADD R17, R17, 0x1, R10 ;  /* 0x0000000111117824 */ /* 0x000fe200078e020a */
[----:B------:R-:W-:Y:S01]  /*19b0*/  LOP3.LUT R11, R11, 0xfffffffe, RZ, 0xc0, !PT ;  /* 0xfffffffe0b0b7812 */ /* 0x000fe200078ec0ff */
[----:B------:R-:W-:Y:S01]  /*19c0*/  IMAD.SHL.U32 R5, R5, 0x40, RZ ;  /* 0x0000004005057824 */ /* 0x000fe200078e00ff */
[----:B------:R-:W-:Y:S01]  /*19d0*/  ISETP.GE.AND P2, PT, R32, c[0x0][0x1d4], PT ;  /* 0x0000750020007a0c */ /* 0x000fe20003f46270 */
[----:B------:R-:W-:Y:S01]  /*19e0*/  IMAD.SHL.U32 R7, R7, 0x40, RZ ;  /* 0x0000004007077824 */ /* 0x000fe200078e00ff */
[----:B------:R-:W-:Y:S01]  /*19f0*/  IADD3 R30, -R30, UR10, RZ ;  /* 0x0000000a1e1e7c10 */ /* 0x000fe2000fffe1ff */
[----:B------:R-:W-:Y:S01]  /*1a00*/  IMAD.IADD R11, R14, 0x1, -R11 ;  /* 0x000000010e0b7824 */ /* 0x000fe200078e0a0b */
[----:B------:R-:W-:Y:S01]  /*1a10*/  LEA.HI R6, R6, R2, RZ, 0x5 ;  /* 0x0000000206067211 */ /* 0x000fe200078f28ff */
[----:B------:R-:W-:Y:S01]  /*1a20*/  UISETP.GT.AND UP0, UPT, UR5, UR8, UPT ;  /* 0x000000080500728c */ /* 0x000fe2000bf04270 */
[----:B------:R-:W-:Y:S01]  /*1a30*/  LOP3.LUT R5, R5, 0x1c0, RZ, 0xc0, !PT ;  /* 0x000001c005057812 */ /* 0x000fe200078ec0ff */
[----:B------:R-:W-:Y:S01]  /*1a40*/  IMAD R247, R11, 0x200, R247 ;  /* 0x000002000bf77824 */ /* 0x000fe200078e02f7 */
[----:B------:R-:W-:Y:S01]  /*1a50*/  LOP3.LUT R7, R7, 0xfffffe00, RZ, 0xc0, !PT ;  /* 0xfffffe0007077812 */ /* 0x000fe200078ec0ff */
[----:B------:R-:W-:-:S02]  /*1a60*/  IMAD.SHL.U32 R11, R11, 0x8, RZ ;  /* 0x000000080b0b7824 */ /* 0x000fc400078e00ff */
[----:B------:R-:W-:Y:S02]  /*1a70*/  IMAD.SHL.U32 R247, R247, 0x2, RZ ;  /* 0x00000002f7f77824 */ /* 0x000fe400078e00ff */
[----:B------:R-:W-:Y:S01]  /*1a80*/  IMAD.SHL.U32 R248, R6, 0x20, RZ ;  /* 0x0000002006f87824 */ /* 0x000fe200078e00ff */
[----:B------:R-:W-:Y:S02]  /*1a90*/  LOP3.LUT R11, R5, 0x8, R11, 0xf8, !PT ;  /* 0x00000008050b7812 */ /* 0x000fe400078ef80b */
[----:B------:R-:W-:Y:S02]  /*1aa0*/  IADD3 R246, R247, 0xc120, RZ ;  /* 0x0000c120f7f67810 */ /* 0x000fe40007ffe0ff */
[----:B------:R-:W-:Y:S02]  /*1ab0*/  SHF.R.U32.HI R5, RZ, 0x3, R5 ;  /* 0x00000003ff057819 */ /* 0x000fe40000011605 */
[----:B------:R-:W-:Y:S02]  /*1ac0*/  LOP3.LUT R248, R248, 0x7ffffc00, RZ, 0xc0, !PT ;  /* 0x7ffffc00f8f87812 */ /* 0x000fe400078ec0ff */
[----:B------:R-:W-:-:S04]  /*1ad0*/  LOP3.LUT R5, R11, R5, RZ, 0x3c, !PT ;  /* 0x000000050b057212 */ /* 0x000fc800078e3cff */
[CC--:B------:R-:W-:Y:S02]  /*1ae0*/  IADD3 R248, R5.reuse, R7.reuse, R248 ;  /* 0x0000000705f87210 */ /* 0x0c0fe40007ffe0f8 */
[----:B------:R-:W-:-:S03]  /*1af0*/  LOP3.LUT R5, R5, R7, RZ, 0xfc, !PT ;  /* 0x0000000705057212 */ /* 0x000fc600078efcff */
[----:B------:R-:W-:-:S04]  /*1b00*/  IMAD.SHL.U32 R248, R248, 0x2, RZ ;  /* 0x00000002f8f87824 */ /* 0x000fc800078e00ff */
[--C-:B------:R-:W-:Y:S02]  /*1b10*/  IMAD R244, R4, 0x2, R248.reuse ;  /* 0x0000000204f47824 */ /* 0x100fe400078e02f8 */
[C---:B------:R-:W-:Y:S02]  /*1b20*/  IMAD R243, R3.reuse, 0x2, R248 ;  /* 0x0000000203f37824 */ /* 0x040fe400078e02f8 */
[----:B------:R-:W-:Y:S01]  /*1b30*/  IMAD R241, R3, 0x2, R244 ;  /* 0x0000000203f17824 */ /* 0x000fe200078e02f4 */
[----:B----4-:R-:W-:Y:S01]  /*1b40*/  SHF.R.S32.HI R8, RZ, 0x1f, R251 ;  /* 0x0000001fff087819 */ /* 0x010fe200000114fb */
        /* <DEDUP_REMOVED lines=10> */
[----:B------:R-:W-:Y:S01]  /*1bf0*/  SHFL.IDX PT, R20, R18, RZ, 0x181f ;  /* 0x00181fff12147589 */ /* 0x000fe200000e0000 */
[----:B------:R-:W-:Y:S01]  /*1c00*/  IADD3 R10, P0, R16, UR22, RZ ;  /* 0x00000016100a7c10 */ /* 0x000fe2000ff1e0ff */
[----:B------:R-:W-:Y:S01]  /*1c10*/  IMAD.U32 R16, RZ, RZ, UR11 ;  /* 0x0000000bff107e24 */ /* 0x000fe2000f8e00ff */
[----:B------:R-:W-:Y:S01]  /*1c20*/  IADD3 R9, R247, 0xc100, RZ ;  /* 0x0000c100f7097810 */ /* 0x000fe20007ffe0ff */
[----:B------:R-:W1:Y:S01]  /*1c30*/  SHFL.IDX PT, R21, R14, RZ, 0x181f ;  /* 0x00181fff0e157589 */ /* 0x000e6200000e0000 */
[----:B------:R-:W-:Y:S02]  /*1c40*/  IADD3.X R8, R17, UR4, R8, P0, !PT ;  /* 0x0000000411087c10 */ /* 0x000fe400087fe408 */
[----:B------:R-:W-:Y:S01]  /*1c50*/  LEA R34, P0, R10, c[0x0][0x1f8], 0x1 ;  /* 0x00007e000a227a11 */ /* 0x000fe200078008ff */
[----:B------:R-:W-:Y:S01]  /*1c60*/  SHFL.IDX PT, R18, R18, 0x1, 0x181f ;  /* 0x00381f0012127f89 */ /* 0x000fe200000e0000 */
[----:B------:R-:W-:Y:S01]  /*1c70*/  @P1 IADD3 R246, R9, -0x20, RZ ;  /* 0xffffffe009f61810 */ /* 0x000fe20007ffe0ff */
[----:B------:R-:W-:Y:S01]  /*1c80*/  IMAD R9, R252, c[0x0][0x1e0], RZ ;  /* 0x00007800fc097a24 */ /* 0x000fe200078e02ff */
[----:B------:R-:W-:Y:S01]  /*1c90*/  LEA.HI.X R8, R10, c[0x0][0x1fc], R8, 0x1, P0 ;  /* 0x00007f000a087a11 */ /* 0x000fe200000f0c08 */
[----:B------:R-:W-:Y:S01]  /*1ca0*/  SHFL.IDX PT, R19, R14, 0x1, 0x181f ;  /* 0x00381f000e137f89 */ /* 0x000fe200000e0000 */
[----:B------:R-:W-:Y:S01]  /*1cb0*/  ISETP.GE.AND P0, PT, R30, 0x1, PT ;  /* 0x000000011e00780c */ /* 0x000fe20003f06270 */
[----:B------:R-:W-:Y:S01]  /*1cc0*/  IMAD R9, R251, c[0x0][0x1f0], R9 ;  /* 0x00007c00fb097a24 */ /* 0x000fe200078e0209 */
[----:B------:R-:W-:Y:S01]  /*1cd0*/  ISETP.GE.AND P1, PT, R0, c[0x0][0x1d4], PT ;  /* 0x0000750000007a0c */ /* 0x000fe20003f26270 */
[----:B------:R-:W-:Y:S01]  /*1ce0*/  SHFL.IDX PT, R17, R14, 0x2, 0x181f ;  /* 0x00581f000e117f89 */ /* 0x000fe200000e0000 */
[----:B------:R-:W-:Y:S01]  /*1cf0*/  IADD3 R237, R246, 0x800, RZ ;  /* 0x00000800f6ed7810 */ /* 0x000fe20007ffe0ff */
[----:B------:R-:W-:Y:S01]  /*1d00*/  IMAD R16, R16, c[0x0][0x1e8], R9 ;  /* 0x00007a0010107a24 */ /* 0x000fe200078e0209 */
[C---:B------:R-:W-:Y:S01]  /*1d10*/  IADD3 R236, R246.reuse, 0x1000, RZ ;  /* 0x00001000f6ec7810 */ /* 0x040fe20007ffe0ff */
[----:B------:R-:W2:Y:S01]  /*1d20*/  SHFL.IDX PT, R46, R34, RZ, 0x181f ;  /* 0x00181fff222e7589 */ /* 0x000ea200000e0000 */
[----:B------:R-:W-:-:S02]  /*1d30*/  IADD3 R235, R246, 0x1800, RZ ;  /* 0x00001800f6eb7810 */ /* 0x000fc40007ffe0ff */
[----:B------:R-:W-:Y:S01]  /*1d40*/  LEA R16, R16, c[0x0][0x1c8], 0x1 ;  /* 0x0000720010107a11 */ /* 0x000fe200078e08ff */
[----:B------:R-:W3:Y:S01]  /*1d50*/  SHFL.IDX PT, R10, R8, RZ, 0x181f ;  /* 0x00181fff080a7589 */ /* 0x000ee200000e0000 */
[C---:B------:R-:W-:Y:S02]  /*1d60*/  IADD3 R234, R246.reuse, 0x2000, RZ ;  /* 0x00002000f6ea7810 */ /* 0x040fe40007ffe0ff */
[C---:B------:R-:W-:Y:S01]  /*1d70*/  IADD3 R233, R246.reuse, 0x2800, RZ ;  /* 0x00002800f6e97810 */ /* 0x040fe20007ffe0ff */
[--C-:B-1----:R-:W-:Y:S01]  /*1d80*/  @P0 IMAD.WIDE R36, R33, 0x2, R20.reuse ;  /* 0x0000000221240825 */ /* 0x102fe200078e0214 */
[----:B------:R-:W-:Y:S01]  /*1d90*/  SHFL.IDX PT, R16, R16, 0x2, 0x181f ;  /* 0x00581f0010107f89 */ /* 0x000fe200000e0000 */
[C---:B------:R-:W-:Y:S02]  /*1da0*/  IADD3 R231, R246.reuse, 0x3000, RZ ;  /* 0x00003000f6e77810 */ /* 0x040fe40007ffe0ff */
[----:B------:R-:W-:Y:S01]  /*1db0*/  @P0 IMAD.WIDE R26, R31, 0x2, R20 ;  /* 0x000000021f1a0825 */ /* 0x000fe200078e0214 */
[----:B------:R1:W-:Y:S01]  /*1dc0*/  @P0 LDGSTS.E.BYPASS.LTC128B.128 [R249+0xc100], [R36.64], !P4 ;  /* 0x0c10000024f90fae */ /* 0x0003e2000e101d4c */
[----:B------:R-:W-:-:S02]  /*1dd0*/  IADD3 R230, R246, 0x3800, RZ ;  /* 0x00003800f6e67810 */ /* 0x000fc40007ffe0ff */
[--C-:B------:R-:W-:Y:S01]  /*1de0*/  @P0 IMAD.WIDE R24, R29, 0x2, R20.reuse ;  /* 0x000000021d180825 */ /* 0x100fe200078e0214 */
[----:B------:R4:W-:Y:S01]  /*1df0*/  @P0 LDGSTS.E.BYPASS.LTC128B.128 [R249+0xf100], [R26.64], !P3 ;  /* 0x0f1000001af90fae */ /* 0x0009e2000d901d4c */
[----:B------:R-:W-:Y:S02]  /*1e00*/  IADD3 R229, R246, 0x4000, RZ ;  /* 0x00004000f6e57810 */ /* 0x000fe40007ffe0ff */
[----:B------:R-:W-:Y:S01]  /*1e10*/  @P0 IMAD.WIDE R38, R28, 0x2, R20 ;  /* 0x000000021c260825 */ /* 0x000fe200078e0214 */
[----:B------:R5:W-:Y:S01]  /*1e20*/  @P0 LDGSTS.E.BYPASS.LTC128B.128 [R249+0x12100], [R24.64], !P2 ;  /* 0x1210000018f90fae */ /* 0x000be2000d101d4c */
[----:B------:R-:W-:Y:S02]  /*1e30*/  IADD3 R228, R246, 0x4800, RZ ;  /* 0x00004800f6e47810 */ /* 0x000fe40007ffe0ff */
[----:B------:R-:W-:Y:S01]  /*1e40*/  IMAD.WIDE R20, R33, 0x2, RZ ;  /* 0x0000000221147825 */ /* 0x000fe200078e02ff */
[----:B------:R1:W-:Y:S01]  /*1e50*/  @P0 LDGSTS.E.BYPASS.LTC128B.128 [R249+0x15100], [R38.64], !P1 ;  /* 0x1510000026f90fae */ /* 0x0003e2000c901d4c */
[----:B------:R-:W-:-:S02]  /*1e60*/  ISETP.GE.AND P0, PT, R30, 0x21, PT ;  /* 0x000000211e00780c */ /* 0x000fc40003f06270 */
[----:B------:R-:W-:Y:S01]  /*1e70*/  IADD3 R227, R246, 0x5000, RZ ;  /* 0x00005000f6e37810 */ /* 0x000fe20007ffe0ff */
[----:B------:R-:W1:Y:S01]  /*1e80*/  SHFL.IDX PT, R22, R34, 0x1, 0x181f ;  /* 0x00381f0022167f89 */ /* 0x000e6200000e0000 */
[----:B--2---:R-:W-:Y:S02]  /*1e90*/  IADD3 R82, P5, R46, R20, RZ ;  /* 0x000000142e527210 */ /* 0x004fe40007fbe0ff */
[C---:B------:R-:W-:Y:S01]  /*1ea0*/  IADD3 R226, R246.reuse, 0x5800, RZ ;  /* 0x00005800f6e27810 */ /* 0x040fe20007ffe0ff */
[----:B------:R-:W2:Y:S01]  /*1eb0*/  SHFL.IDX PT, R9, R8, 0x1, 0x181f ;  /* 0x00381f0008097f89 */ /* 0x000ea200000e0000 */
[----:B------:R-:W-:Y:S01]  /*1ec0*/  IADD3 R225, R246, 0x6000, RZ ;  /* 0x00006000f6e17810 */ /* 0x000fe20007ffe0ff */
[----:B---3--:R-:W-:Y:S01]  /*1ed0*/  IMAD.X R83, R10, 0x1, R21, P5 ;  /* 0x000000010a537824 */ /* 0x008fe200028e0615 */
[C---:B------:R-:W-:Y:S01]  /*1ee0*/  IADD3 R224, R246.reuse, 0x6800, RZ ;  /* 0x00006800f6e07810 */ /* 0x040fe20007ffe0ff */
[----:B------:R-:W3:Y:S01]  /*1ef0*/  SHFL.IDX PT, R34, R34, 0x2, 0x181f ;  /* 0x00581f0022227f89 */ /* 0x000ee200000e0000 */
[C---:B------:R-:W-:Y:S01]  /*1f00*/  IADD3 R223, R246.reuse, 0x7000, RZ ;  /* 0x00007000f6df7810 */ /* 0x040fe20007ffe0ff */
[--C-:B------:R-:W-:Y:S01]  /*1f10*/  @P0 IMAD.WIDE R14, R31, 0x2, R18.reuse ;  /* 0x000000021f0e0825 */ /* 0x100fe200078e0212 */
[C---:B------:R-:W-:Y:S01]  /*1f20*/  IADD3 R222, R246.reuse, 0x7800, RZ ;  /* 0x00007800f6de7810 */ /* 0x040fe20007ffe0ff */
[----:B------:R-:W3:Y:S01]  /*1f30*/  SHFL.IDX PT, R8, R8, 0x2, 0x181f ;  /* 0x00581f0008087f89 */ /* 0x000ee200000e0000 */
[C---:B------:R-:W-:Y:S01]  /*1f40*/  IADD3 R221, R246.reuse, 0x8000, RZ ;  /* 0x00008000f6dd7810 */ /* 0x040fe20007ffe0ff */
[----:B----4-:R-:W-:Y:S01]  /*1f50*/  @P0 IMAD.WIDE R26, R33, 0x2, R18 ;  /* 0x00000002211a0825 */ /* 0x010fe200078e0212 */
[----:B------:R-:W-:-:S02]  /*1f60*/  IADD3 R220, R246, 0x8800, RZ ;  /* 0x00008800f6dc7810 */ /* 0x000fc40007ffe0ff */
[C---:B------:R-:W-:Y:S01]  /*1f70*/  IADD3 R219, R246.reuse, 0x9000, RZ ;  /* 0x00009000f6db7810 */ /* 0x040fe20007ffe0ff */
[--C-:B-----5:R-:W-:Y:S01]  /*1f80*/  @P0 IMAD.WIDE R24, R29, 0x2, R18.reuse ;  /* 0x000000021d180825 */ /* 0x120fe200078e0212 */
[----:B------:R4:W-:Y:S01]  /*1f90*/  @P0 LDGSTS.E.BYPASS.LTC128B.128 [R249+0xd100], [R26.64], !P4 ;  /* 0x0d1000001af90fae */ /* 0x0009e2000e101d4c */
[----:B------:R-:W-:Y:S02]  /*1fa0*/  IADD3 R218, R246, 0x9800, RZ ;  /* 0x00009800f6da7810 */ /* 0x000fe40007ffe0ff */
[----:B------:R-:W-:Y:S01]  /*1fb0*/  @P0 IMAD.WIDE R18, R28, 0x2, R18 ;  /* 0x000000021c120825 */ /* 0x000fe200078e0212 */
[----:B------:R5:W-:Y:S01]  /*1fc0*/  @P0 LDGSTS.E.BYPASS.LTC128B.128 [R249+0x10100], [R14.64], !P3 ;  /* 0x101000000ef90fae */ /* 0x000be2000d901d4c */
[----:B-1----:R-:W-:Y:S02]  /*1fd0*/  IADD3 R44, P5, R20, R22, RZ ;  /* 0x00000016142c7210 */ /* 0x002fe40007fbe0ff */
[C---:B------:R-:W-:Y:S01]  /*1fe0*/  IADD3 R217, R246.reuse, 0xa000, RZ ;  /* 0x0000a000f6d97810 */ /* 0x040fe20007ffe0ff */
[----:B------:R1:W-:Y:S01]  /*1ff0*/  @P0 LDGSTS.E.BYPASS.LTC128B.128 [R249+0x13100], [R24.64], !P2 ;  /* 0x1310000018f90fae */ /* 0x0003e2000d101d4c */
[C---:B------:R-:W-:Y:S01]  /*2000*/  IADD3 R216, R246.reuse, 0xa800, RZ ;  /* 0x0000a800f6d87810 */ /* 0x040fe20007ffe0ff */
[----:B--2---:R-:W-:Y:S01]  /*2010*/  IMAD.X R45, R21, 0x1, R9, P5 ;  /* 0x00000001152d7824 */ /* 0x004fe200028e0609 */
[----:B------:R-:W-:Y:S01]  /*2020*/  IADD3 R183, R246, 0xb000, RZ ;  /* 0x0000b000f6b77810 */ /* 0x000fe20007ffe0ff */
[----:B------:R2:W-:Y:S01]  /*2030*/  @P0 LDGSTS.E.BYPASS.LTC128B.128 [R249+0x16100], [R18.64], !P1 ;  /* 0x1610000012f90fae */ /* 0x0005e2000c901d4c */
[----:B------:R-:W-:-:S02]  /*2040*/  ISETP.GT.AND P0, PT, R30, 0x40, PT ;  /* 0x000000401e00780c */ /* 0x000fc40003f04270 */
[----:B---3--:R-:W-:Y:S02]  /*2050*/  IADD3 R20, P5, R20, R34, RZ ;  /* 0x0000002214147210 */ /* 0x008fe40007fbe0ff */
[----:B------:R-:W-:-:S03]  /*2060*/  IADD3 R182, R246, 0xb800, RZ ;  /* 0x0000b800f6b67810 */ /* 0x000fc60007ffe0ff */
[----:B------:R-:W-:Y:S02]  /*2070*/  IMAD.X R21, R21, 0x1, R8, P5 ;  /* 0x0000000115157824 */ /* 0x000fe400028e0608 */
[----:B-----5:R-:W-:-:S04]  /*2080*/  IMAD.WIDE R14, R31, 0x2, RZ ;  /* 0x000000021f0e7825 */ /* 0x020fc800078e02ff */
[----:B-1----:R-:W-:Y:S01]  /*2090*/  @P0 IMAD.WIDE R24, R33, 0x2, R16 ;  /* 0x0000000221180825 */ /* 0x002fe200078e0210 */
[----:B------:R-:W-:-:S03]  /*20a0*/  IADD3 R54, P5, R46, R14, RZ ;  /* 0x0000000e2e367210 */ /* 0x000fc60007fbe0ff */
[----:B--2---:R-:W-:Y:S01]  /*20b0*/  @P0 IMAD.WIDE R18, R31, 0x2, R16 ;  /* 0x000000021f120825 */ /* 0x004fe200078e0210 */
[----:B------:R1:W-:Y:S03]  /*20c0*/  @P0 LDGSTS.E.BYPASS.LTC128B.128 [R249+0xe100], [R24.64], !P4 ;  /* 0x0e10000018f90fae */ /* 0x0003e6000e101d4c */
[----:B------:R-:W-:Y:S01]  /*20d0*/  IMAD.X R55, R10, 0x1, R15, P5 ;  /* 0x000000010a377824 */ /* 0x000fe200028e060f */
[----:B------:R2:W-:Y:S01]  /*20e0*/  @P0 LDGSTS.E.BYPASS.LTC128B.128 [R249+0x11100], [R18.64], !P3 ;  /* 0x1110000012f90fae */ /* 0x0005e2000d901d4c */
[----:B------:R-:W-:-:S05]  /*20f0*/  IADD3 R42, P5, R14, R22, RZ ;  /* 0x000000160e2a7210 */ /* 0x000fca0007fbe0ff */
[----:B------:R-:W-:Y:S01]  /*2100*/  IMAD.X R43, R15, 0x1, R9, P5 ;  /* 0x000000010f2b7824 */ /* 0x000fe200028e0609 */
[----:B------:R-:W-:-:S05]  /*2110*/  IADD3 R14, P5, R14, R34, RZ ;  /* 0x000000220e0e7210 */ /* 0x000fca0007fbe0ff */
[----:B------:R-:W-:Y:S02]  /*2120*/  IMAD.X R15, R15, 0x1, R8, P5 ;  /* 0x000000010f0f7824 */ /* 0x000fe400028e0608 */
[----:B-1----:R-:W-:-:S04]  /*2130*/  @P0 IMAD.WIDE R24, R29, 0x2, R16 ;  /* 0x000000021d180825 */ /* 0x002fc800078e0210 */
[----:B------:R-:W-:Y:S01]  /*2140*/  @P0 IMAD.WIDE R16, R28, 0x2, R16 ;  /* 0x000000021c100825 */ /* 0x000fe200078e0210 */
[----:B------:R4:W-:Y:S03]  /*2150*/  @P0 LDGSTS.E.BYPASS.LTC128B.128 [R249+0x14100], [R24.64], !P2 ;  /* 0x1410000018f90fae */ /* 0x0009e6000d101d4c */
[----:B--2---:R-:W-:Y:S01]  /*2160*/  IMAD.WIDE R18, R29, 0x2, RZ ;  /* 0x000000021d127825 */ /* 0x004fe200078e02ff */
[----:B------:R1:W-:Y:S04]  /*2170*/  @P0 LDGSTS.E.BYPASS.LTC128B.128 [R249+0x17100], [R16.64], !P1 ;  /* 0x1710000010f90fae */ /* 0x0003e8000c901d4c */
[----:B------:R-:W0:Y:S01]  /*2180*/  LDGDEPBAR ;  /* 0x00000000000079af */ /* 0x000e220000000000 */
[----:B------:R-:W-:-:S02]  /*2190*/  IADD3 R52, P0, R46, R18, RZ ;  /* 0x000000122e347210 */ /* 0x000fc40007f1e0ff */
[----:B------:R-:W-:-:S03]  /*21a0*/  IADD3 R40, P5, R18, R22, RZ ;  /* 0x0000001612287210 */ /* 0x000fc60007fbe0ff */
[----:B------:R-:W-:Y:S01]  /*21b0*/  IMAD.X R53, R10, 0x1, R19, P0 ;  /* 0x000000010a357824 */ /* 0x000fe200000e0613 */
[----:B------:R-:W-:Y:S01]  /*21c0*/  IADD3 R80, P0, R18, R34, RZ ;  /* 0x0000002212507210 */ /* 0x000fe20007f1e0ff */
[----:B------:R-:W-:-:S04]  /*21d0*/  IMAD.X R41, R19, 0x1, R9, P5 ;  /* 0x0000000113297824 */ /* 0x000fc800028e0609 */
[----:B------:R-:W-:Y:S02]  /*21e0*/  IMAD.X R81, R19, 0x1, R8, P0 ;  /* 0x0000000113517824 */ /* 0x000fe400000e0608 */
[----:B-1----:R-:W-:Y:S01]  /*21f0*/  IMAD.WIDE R16, R28, 0x2, RZ ;  /* 0x000000021c107825 */ /* 0x002fe200078e02ff */
[----:B------:R-:W-:-:S04]  /*2200*/  DEPBAR.LE SB0, 0x1 ;  /* 0x000080400000791a */ /* 0x000fc80000000000 */
[----:B------:R-:W-:-:S04]  /*2210*/  DEPBAR.LE SB0, 0x0 ;  /* 0x000080000000791a */ /* 0x000fc80000000000 */
[----:B------:R-:W-:Y:S01]  /*2220*/  BAR.SYNC.DEFER_BLOCKING 0x0 ;  /* 0x0000000000007b1d */ /* 0x000fe20000010000 */
[----:B------:R-:W-:Y:S02]  /*2230*/  IADD3 R46, P6, R46, R16, RZ ;  /* 0x000000102e2e7210 */ /* 0x000fe40007fde0ff */
[C---:B------:R-:W-:Y:S02]  /*2240*/  IADD3 R34, P0, R16.reuse, R34, RZ ;  /* 0x0000002210227210 */ /* 0x040fe40007f1e0ff */
[----:B------:R-:W-:Y:S01]  /*2250*/  IADD3 R22, P5, R16, R22, RZ ;  /* 0x0000001610167210 */ /* 0x000fe20007fbe0ff */
[----:B------:R-:W-:Y:S01]  /*2260*/  IMAD.X R47, R10, 0x1, R17, P6 ;  /* 0x000000010a2f7824 */ /* 0x000fe200030e0611 */
[----:B------:R-:W-:Y:S01]  /*2270*/  ISETP.GE.AND P6, PT, R33, c[0x0][0x1d4], PT ;  /* 0x0000750021007a0c */ /* 0x000fe20003fc6270 */
[C---:B------:R-:W-:Y:S02]  /*2280*/  IMAD.X R35, R17.reuse, 0x1, R8, P0 ;  /* 0x0000000111237824 */ /* 0x040fe400000e0608 */
[----:B------:R-:W-:Y:S01]  /*2290*/  IMAD.X R23, R17, 0x1, R9, P5 ;  /* 0x0000000111177824 */ /* 0x000fe200028e0609 */
[----:B------:R-:W-:-:S02]  /*22a0*/  ISETP.LT.OR P0, PT, R30, 0x1, P6 ;  /* 0x000000011e00780c */ /* 0x000fc40003701670 */
[----:B------:R-:W-:Y:S02]  /*22b0*/  ISETP.GE.AND P5, PT, R12, c[0x0][0x1d4], PT ;  /* 0x000075000c007a0c */ /* 0x000fe40003fa6270 */
[----:B------:R-:W-:Y:S01]  /*22c0*/  ISETP.GE.AND P6, PT, R32, c[0x0][0x1d4], PT ;  /* 0x0000750020007a0c */ /* 0x000fe20003fc6270 */
[----:B------:R-:W-:Y:S04]  /*22d0*/  LDSM.16.M88.4 R64, [R248+0x18100] ;  /* 0x01810000f840783b */ /* 0x000fe80000000200 */
[----:B------:R-:W-:Y:S04]  /*22e0*/  LDSM.16.M88.4 R96, [R244+0x18100] ;  /* 0x01810000f460783b */ /* 0x000fe80000000200 */
[----:B------:R-:W-:Y:S04]  /*22f0*/  LDSM.16.M88.4 R48, [R247+0xc100] ;  /* 0x00c10000f730783b */ /* 0x000fe80000000200 */
[----:B------:R-:W-:Y:S04]  /*2300*/  LDSM.16.M88.4 R36, [R247+0xc900] ;  /* 0x00c90000f724783b */ /* 0x000fe80000000200 */
[----:B------:R-:W-:Y:S04]  /*2310*/  LDSM.16.M88.4 R208, [R247+0xd100] ;  /* 0x00d10000f7d0783b */ /* 0x000fe80000000200 */
[----:B----4-:R-:W1:Y:S04]  /*2320*/  LDSM.16.M88.4 R24, [R247+0xd900] ;  /* 0x00d90000f718783b */ /* 0x010e680000000200 */
[----:B------:R-:W-:Y:S04]  /*2330*/  LDSM.16.M88.4 R16, [R247+0xe100] ;  /* 0x00e10000f710783b */ /* 0x000fe80000000200 */
[----:B------:R-:W-:Y:S04]  /*2340*/  LDSM.16.M88.4 R76, [R247+0xe900] ;  /* 0x00e90000f74c783b */ /* 0x000fe80000000200 */
[----:B------:R-:W-:Y:S04]  /*2350*/  LDSM.16.M88.4 R68, [R246] ;  /* 0x00000000f644783b */ /* 0x000fe80000000200 */
[----:B------:R-:W-:Y:S04]  /*2360*/  LDSM.16.M88.4 R8, [R246+0x800] ;  /* 0x00080000f608783b */ /* 0x000fe80000000200 */
[----:B------:R-:W-:Y:S04]  /*2370*/  LDSM.16.M88.4 R72, [R246+0x1000] ;  /* 0x00100000f648783b */ /* 0x000fe80000000200 */
[----:B------:R-:W2:Y:S04]  /*2380*/  LDSM.16.M88.4 R56, [R246+0x1800] ;  /* 0x00180000f638783b */ /* 0x000ea80000000200 */
[----:B------:R-:W3:Y:S04]  /*2390*/  LDSM.16.M88.4 R60, [R246+0x2000] ;  /* 0x00200000f63c783b */ /* 0x000ee80000000200 */
[----:B------:R-:W-:Y:S04]  /*23a0*/  LDSM.16.M88.4 R100, [R246+0x2800] ;  /* 0x00280000f664783b */ /* 0x000fe80000000200 */
[----:B------:R-:W-:Y:S01]  /*23b0*/  @!PT LDS RZ, [RZ] ;  /* 0x00000000fffff984 */ /* 0x000fe20000000800 */
[----:B------:R-:W-:Y:S01]  /*23c0*/  @!PT LDS RZ, [RZ] ;  /* 0x00000000fffff984 */ /* 0x000fe20000000800 */
[----:B------:R-:W-:Y:S01]  /*23d0*/  @!PT LDS RZ, [RZ] ;  /* 0x00000000fffff984 */ /* 0x000fe20000000800 */
[----:B------:R4:W-:Y:S01]  /*23e0*/  LDGSTS.E.BYPASS.LTC128B.128 [R249+0x100], [R82.64], !P0 ;  /* 0x0010000052f97fae */ /* 0x0009e2000c101d4c */
[C---:B------:R-:W-:Y:S01]  /*23f0*/  ISETP.LT.OR P0, PT, R30.reuse, 0x1, P5 ;  /* 0x000000011e00780c */ /* 0x040fe20002f01670 */
[C---:B-1----:R-:W-:Y:S08]  /*2400*/  HMMA.16816.F32 R200, R64.reuse, R24, RZ ;  /* 0x0000001840c8723c */ /* 0x042ff000000018ff */
[----:B------:R-:W-:Y:S04]  /*2410*/  HMMA.16816.F32 R24, R64, R26, RZ ;  /* 0x0000001a4018723c */ /* 0x000fe800000018ff */
[----:B------:R1:W-:Y:S01]  /*2420*/  LDGSTS.E.BYPASS.LTC128B.128 [R249+0x3100], [R54.64], !P0 ;  /* 0x0310000036f97fae */ /* 0x0003e2000c101d4c */
[----:B------:R-:W-:-:S02]  /*2430*/  ISETP.LT.OR P0, PT, R30, 0x1, P6 ;  /* 0x000000011e00780c */ /* 0x000fc40003701670 */
[----:B------:R-:W-:Y:S01]  /*2440*/  ISETP.GE.AND P6, PT, R0, c[0x0][0x1d4], PT ;  /* 0x0000750000007a0c */ /* 0x000fe20003fc6270 */
[----:B------:R-:W-:-:S10]  /*2450*/  IMAD.MOV.U32 R0, RZ, RZ, 0x40 ;  /* 0x00000040ff007424 */ /* 0x000fd400078e00ff */
[----:B------:R1:W-:Y:S01]  /*2460*/  LDGSTS.E.BYPASS.LTC128B.128 [R249+0x6100], [R52.64], !P0 ;  /* 0x0610000034f97fae */ /* 0x0003e2000c101d4c */
[----:B------:R-:W-:Y:S01]  /*2470*/  ISETP.LT.OR P0, PT, R30, 0x1, P6 ;  /* 0x000000011e00780c */ /* 0x000fe20003701670 */
[C---:B--2---:R-:W-:Y:S08]  /*2480*/  HMMA.16816.F32 R200, R96.reuse, R56, R200 ;  /* 0x0000003860c8723c */ /* 0x044ff000000018c8 */
[----:B------:R-:W-:Y:S04]  /*2490*/  HMMA.16816.F32 R24, R96, R58, R24 ;  /* 0x0000003a6018723c */ /* 0x000fe80000001818 */
[----:B------:R2:W-:Y:S01]  /*24a0*/  LDGSTS.E.BYPASS.LTC128B.128 [R249+0x9100], [R46.64], !P0 ;  /* 0x091000002ef97fae */ /* 0x0005e2000c101d4c */
[----:B------:R-:W-:-:S04]  /*24b0*/  ISETP.GE.AND P0, PT, R33, c[0x0][0x1d4], PT ;  /* 0x0000750021007a0c */ /* 0x000fc80003f06270 */
[C---:B------:R-:W-:Y:S01]  /*24c0*/  ISETP.LT.OR P0, PT, R30.reuse, 0x21, P0 ;  /* 0x000000211e00780c */ /* 0x040fe20000701670 */
[C---:B-1----:R-:W-:Y:S11]  /*24d0*/  HMMA.16816.F32 R52, R64.reuse, R48, RZ ;  /* 0x000000304034723c */ /* 0x042ff600000018ff */
[----:B------:R-:W-:Y:S01]  /*24e0*/  @!UPT UIADD3 URZ, URZ, URZ, URZ ;  /* 0x0000003f3f3ff290 */ /* 0x000fe2000fffe03f */
[----:B------:R2:W-:Y:S01]  /*24f0*/  LDGSTS.E.BYPASS.LTC128B.128 [R249+0x1100], [R44.64], !P0 ;  /* 0x011000002cf97fae */ /* 0x0005e2000c101d4c */
[----:B------:R-:W-:Y:S01]  /*2500*/  ISETP.LT.OR P0, PT, R30, 0x21, P5 ;  /* 0x000000211e00780c */ /* 0x000fe20002f01670 */
[----:B------:R-:W-:Y:S11]  /*2510*/  HMMA.16816.F32 R48, R64, R50, RZ ;  /* 0x000000324030723c */ /* 0x000ff600000018ff */
[----:B------:R-:W-:Y:S01]  /*2520*/  @!UPT UIADD3 URZ, URZ, URZ, URZ ;  /* 0x0000003f3f3ff290 */ /* 0x000fe2000fffe03f */
[----:B------:R1:W-:Y:S01]  /*2530*/  LDGSTS.E.BYPASS.LTC128B.128 [R249+0x4100], [R42.64], !P0 ;  /* 0x041000002af97fae */ /* 0x0003e2000c101d4c */
[----:B------:R-:W-:-:S04]  /*2540*/  ISETP.GE.AND P0, PT, R32, c[0x0][0x1d4], PT ;  /* 0x0000750020007a0c */ /* 0x000fc80003f06270 */
[C---:B------:R-:W-:Y:S01]  /*2550*/  ISETP.LT.OR P0, PT, R30.reuse, 0x21, P0 ;  /* 0x000000211e00780c */ /* 0x040fe20000701670 */
[----:B------:R-:W-:Y:S08]  /*2560*/  HMMA.16816.F32 R52, R96, R68, R52 ;  /* 0x000000446034723c */ /* 0x000ff00000001834 */
[----:B--2---:R-:W-:Y:S04]  /*2570*/  HMMA.16816.F32 R44, R64, R36, RZ ;  /* 0x00000024402c723c */ /* 0x004fe800000018ff */
[----:B------:R1:W-:Y:S01]  /*2580*/  LDGSTS.E.BYPASS.LTC128B.128 [R249+0x7100], [R40.64], !P0 ;  /* 0x0710000028f97fae */ /* 0x0003e2000c101d4c */
[----:B------:R-:W-:-:S03]  /*2590*/  ISETP.LT.OR P0, PT, R30, 0x21, P6 ;  /* 0x000000211e00780c */ /* 0x000fc60003701670 */
[----:B------:R-:W-:Y:S08]  /*25a0*/  HMMA.16816.F32 R36, R64, R38, RZ ;  /* 0x000000264024723c */ /* 0x000ff000000018ff */
[----:B------:R-:W-:Y:S02]  /*25b0*/  HMMA.16816.F32 R48, R96, R70, R48 ;  /* 0x000000466030723c */ /* 0x000fe40000001830 */
[----:B------:R2:W-:Y:S01]  /*25c0*/  LDGSTS.E.BYPASS.LTC128B.128 [R249+0xa100], [R22.64], !P0 ;  /* 0x0a10000016f97fae */ /* 0x0005e2000c101d4c */
[----:B------:R-:W-:-:S04]  /*25d0*/  ISETP.GE.AND P0, PT, R33, c[0x0][0x1d4], PT ;  /* 0x0000750021007a0c */ /* 0x000fc80003f06270 */
[C---:B------:R-:W-:Y:S01]  /*25e0*/  ISETP.LT.OR P0, PT, R30.reuse, 0x41, P0 ;  /* 0x000000411e00780c */ /* 0x040fe20000701670 */
[C---:B------:R-:W-:Y:S08]  /*25f0*/  HMMA.16816.F32 R44, R96.reuse, R8, R44 ;  /* 0x00000008602c723c */ /* 0x040ff0000000182c */
[----:B------:R-:W-:Y:S04]  /*2600*/  HMMA.16816.F32 R36, R96, R10, R36 ;  /* 0x0000000a6024723c */ /* 0x000fe80000001824 */
[----:B------:R2:W-:Y:S01]  /*2610*/  LDGSTS.E.BYPASS.LTC128B.128 [R249+0x2100], [R20.64], !P0 ;  /* 0x0210000014f97fae */ /* 0x0005e2000c101d4c */
[----:B------:R-:W-:-:S02]  /*2620*/  ISETP.LT.OR P0, PT, R30, 0x41, P5 ;  /* 0x000000411e00780c */ /* 0x000fc40002f01670 */
[----:B------:R-:W-:Y:S01]  /*2630*/  ISETP.GE.AND P5, PT, R32, c[0x0][0x1d4], PT ;  /* 0x0000750020007a0c */ /* 0x000fe20003fa6270 */
[----:B-1----:R-:W-:Y:S01]  /*2640*/  HMMA.16816.F32 R40, R64, R208, RZ ;  /* 0x000000d04028723c */ /* 0x002fe200000018ff */
[----:B------:R-:W-:Y:S02]  /*2650*/  SHF.R.S32.HI R32, RZ, 0x1f, R29 ;  /* 0x0000001fff207819 */ /* 0x000fe4000001141d */
[----:B------:R-:W-:-:S05]  /*2660*/  ISETP.LT.OR P5, PT, R30, 0x41, P5 ;  /* 0x000000411e00780c */ /* 0x000fca0002fa1670 */
[----:B------:R-:W-:Y:S02]  /*2670*/  HMMA.16816.F32 R208, R64, R210, RZ ;  /* 0x000000d240d0723c */ /* 0x000fe400000018ff */
[----:B------:R1:W-:Y:S01]  /*2680*/  LDGSTS.E.BYPASS.LTC128B.128 [R249+0x5100], [R14.64], !P0 ;  /* 0x051000000ef97fae */ /* 0x0003e2000c101d4c */
[----:B------:R-:W-:-:S04]  /*2690*/  LOP3.LUT P0, RZ, R13, 0x4, RZ, 0xc0, !PT ;  /* 0x000000040dff7812 */ /* 0x000fc8000780c0ff */
[----:B------:R-:W-:Y:S01]  /*26a0*/  SEL R0, R0, 0xffffffc0, !P0 ;  /* 0xffffffc000007807 */ /* 0x000fe20004000000 */
[----:B------:R4:W-:Y:S01]  /*26b0*/  LDGSTS.E.BYPASS.LTC128B.128 [R249+0x8100], [R80.64], !P5 ;  /* 0x0810000050f97fae */ /* 0x0009e2000e901d4c */
[----:B------:R-:W-:Y:S02]  /*26c0*/  ISETP.LT.OR P0, PT, R30, 0x41, P6 ;  /* 0x000000411e00780c */ /* 0x000fe40003701670 */
[----:B------:R-:W-:Y:S01]  /*26d0*/  ISETP.GT.AND P5, PT, R108, 0x5f, PT ;  /* 0x0000005f6c00780c */ /* 0x000fe20003fa4270 */
[----:B------:R-:W-:Y:S01]  /*26e0*/  IMAD.IADD R242, R247, 0x1, R0 ;  /* 0x00000001f7f27824 */ /* 0x000fe200078e0200 */
[----:B------:R-:W-:Y:S01]  /*26f0*/  SHF.R.S32.HI R30, RZ, 0x1f, R28 ;  /* 0x0000001fff1e7819 */ /* 0x000fe2000001141c */
[----:B------:R-:W-:Y:S01]  /*2700*/  IMAD.IADD R232, R0, 0x1, R246 ;  /* 0x0000000100e87824 */ /* 0x000fe200078e02f6 */
[----:B--2---:R-:W-:Y:S01]  /*2710*/  HMMA.16816.F32 R20, R64, R16, RZ ;  /* 0x000000104014723c */ /* 0x004fe200000018ff */
[----:B------:R-:W-:-:S06]  /*2720*/  IADD3 R0, R249, 0x100, RZ ;  /* 0x00000100f9007810 */ /* 0x000fcc0007ffe0ff */
[----:B------:R2:W-:Y:S01]  /*2730*/  LDGSTS.E.BYPASS.LTC128B.128 [R249+0xb100], [R34.64], !P0 ;  /* 0x0b10000022f97fae */ /* 0x0005e2000c101d4c */
[C---:B------:R-:W-:Y:S01]  /*2740*/  HMMA.16816.F32 R16, R64.reuse, R18, RZ ;  /* 0x000000124010723c */ /* 0x040fe200000018ff */
[----:B------:R-:W-:Y:S02]  /*2750*/  PLOP3.LUT P0, PT, PT, PT, UP0, 0x80, 0x0 ;  /* 0x000000000000781c */ /* 0x000fe40003f0f008 */
[----:B------:R-:W-:Y:S04]  /*2760*/  LDSM.16.M88.4 R8, [R243+0x18100] ;  /* 0x01810000f308783b */ /* 0x000fe80000000200 */
[----:B------:R-:W5:Y:S01]  /*2770*/  LDSM.16.M88.4 R68, [R242+0xc100] ;  /* 0x00c10000f244783b */ /* 0x000f620000000200 */
[C---:B-1----:R-:W-:Y:S03]  /*2780*/  HMMA.16816.F32 R12, R64.reuse, R76, RZ ;  /* 0x0000004c400c723c */ /* 0x042fe600000018ff */
[----:B------:R-:W1:Y:S04]  /*2790*/  LDSM.16.M88.4 R56, [R242+0xd100] ;  /* 0x00d10000f238783b */ /* 0x000e680000000200 */
[----:B------:R-:W-:Y:S01]  /*27a0*/  LDSM.16.M88.4 R92, [R242+0xd900] ;  /* 0x00d90000f25c783b */ /* 0x000fe20000000200 */
[----:B------:R-:W-:Y:S03]  /*27b0*/  HMMA.16816.F32 R64, R64, R78, RZ ;  /* 0x0000004e4040723c */ /* 0x000fe600000018ff */
[----:B------:R-:W1:Y:S04]  /*27c0*/  LDSM.16.M88.4 R76, [R242+0xc900] ;  /* 0x00c90000f24c783b */ /* 0x000e680000000200 */
[----:B------:R-:W1:Y:S01]  /*27d0*/  LDSM.16.M88.4 R88, [R242+0xe100] ;  /* 0x00e10000f258783b */ /* 0x000e620000000200 */
[----:B------:R-:W-:Y:S01]  /*27e0*/  HMMA.16816.F32 R40, R96, R72, R40 ;  /* 0x000000486028723c */ /* 0x000fe20000001828 */
[----:B--2---:R-:W-:-:S02]  /*27f0*/  SHF.R.S32.HI R35, RZ, 0x1f, R33 ;  /* 0x0000001fff237819 */ /* 0x004fc40000011421 */
[----:B------:R-:W2:Y:S01]  /*2800*/  LDSM.16.M88.4 R84, [R242+0xe900] ;  /* 0x00e90000f254783b */ /* 0x000ea20000000200 */
[----:B------:R-:W-:-:S03]  /*2810*/  SHF.R.S32.HI R34, RZ, 0x1f, R31 ;  /* 0x0000001fff227819 */ /* 0x000fc6000001141f */
[----:B----4-:R-:W-:Y:S01]  /*2820*/  LDSM.16.M88.4 R80, [R232+0x800] ;  /* 0x00080000e850783b */ /* 0x010fe20000000200 */
[C---:B------:R-:W-:Y:S03]  /*2830*/  HMMA.16816.F32 R208, R96.reuse, R74, R208 ;  /* 0x0000004a60d0723c */ /* 0x040fe600000018d0 */
[----:B------:R-:W-:Y:S04]  /*2840*/  LDSM.16.M88.4 R72, [R241+0x18100] ;  /* 0x01810000f148783b */ /* 0x000fe80000000200 */
[----:B------:R-:W-:Y:S01]  /*2850*/  LDSM.16.M88.4 R104, [R242+0x15900] ;  /* 0x01590000f268783b */ /* 0x000fe20000000200 */
[C---:B---3--:R-:W-:Y:S03]  /*2860*/  HMMA.16816.F32 R20, R96.reuse, R60, R20 ;  /* 0x0000003c6014723c */ /* 0x048fe60000001814 */
[----:B------:R-:W0:Y:S05]  /*2870*/  LDGDEPBAR ;  /* 0x00000000000079af */ /* 0x000e2a0000000000 */
[----:B------:R-:W-:Y:S01]  /*2880*/  HMMA.16816.F32 R16, R96, R62, R16 ;  /* 0x0000003e6010723c */ /* 0x000fe20000001810 */
[----:B------:R-:W3:Y:S07]  /*2890*/  LDSM.16.M88.4 R60, [R232] ;  /* 0x00000000e83c783b */ /* 0x000eee0000000200 */
[C---:B-----5:R-:W-:Y:S08]  /*28a0*/  HMMA.16816.F32 R52, R8.reuse, R68, R52 ;  /* 0x000000440834723c */ /* 0x060ff00000001834 */
[----:B------:R-:W-:Y:S01]  /*28b0*/  HMMA.16816.F32 R48, R8, R70, R48 ;  /* 0x000000460830723c */ /* 0x000fe20000001830 */
[----:B------:R-:W4:Y:S07]  /*28c0*/  LDSM.16.M88.4 R68, [R232+0x1000] ;  /* 0x00100000e844783b */ /* 0x000f2e0000000200 */
[C---:B------:R-:W-:Y:S08]  /*28d0*/  HMMA.16816.F32 R12, R96.reuse, R100, R12 ;  /* 0x00000064600c723c */ /* 0x040ff0000000180c */
[----:B------:R-:W-:Y:S01]  /*28e0*/  HMMA.16816.F32 R64, R96, R102, R64 ;  /* 0x000000666040723c */ /* 0x000fe20000001840 */
[----:B------:R-:W-:Y:S04]  /*28f0*/  LDSM.16.M88.4 R96, [R232+0x2800] ;  /* 0x00280000e860783b */ /* 0x000fe80000000200 */
[----:B------:R-:W-:Y:S03]  /*2900*/  LDSM.16.M88.4 R100, [R247+0x17100] ;  /* 0x01710000f764783b */ /* 0x000fe60000000200 */
        /* <DEDUP_REMOVED lines=14> */
[----:B------:R-:W-:Y:S04]  /*29f0*/  LDSM.16.M88.4 R64, [R248+0x1c100] ;  /* 0x01c10000f840783b */ /* 0x000fe80000000200 */
[----:B------:R-:W-:Y:S03]  /*2a00*/  LDSM.16.M88.4 R84, [R247+0x11100] ;  /* 0x01110000f754783b */ /* 0x000fe60000000200 */
[C---:B---3--:R-:W-:Y:S08]  /*2a10*/  HMMA.16816.F32 R52, R72.reuse, R60, R52 ;  /* 0x0000003c4834723c */ /* 0x048ff00000001834 */
[C---:B------:R-:W-:Y:S01]  /*2a20*/  HMMA.16816.F32 R48, R72.reuse, R62, R48 ;  /* 0x0000003e4830723c */ /* 0x040fe20000001830 */
[----:B------:R-:W2:Y:S07]  /*2a30*/  LDSM.16.M88.4 R60, [R247+0xf100] ;  /* 0x00f10000f73c783b */ /* 0x000eae0000000200 */
[C---:B----4-:R-:W-:Y:S08]  /*2a40*/  HMMA.16816.F32 R40, R72.reuse, R68, R40 ;  /* 0x000000444828723c */ /* 0x050ff00000001828 */
[C---:B------:R-:W-:Y:S01]  /*2a50*/  HMMA.16816.F32 R208, R72.reuse, R70, R208 ;  /* 0x0000004648d0723c */ /* 0x040fe200000018d0 */
[----:B------:R-:W3:Y:S07]  /*2a60*/  LDSM.16.M88.4 R68, [R247+0xf900] ;  /* 0x00f90000f744783b */ /* 0x000eee0000000200 */
[C---:B------:R-:W-:Y:S08]  /*2a70*/  HMMA.16816.F32 R44, R72.reuse, R80, R44 ;  /* 0x00000050482c723c */ /* 0x040ff0000000182c */
[C---:B------:R-:W-:Y:S01]  /*2a80*/  HMMA.16816.F32 R36, R72.reuse, R82, R36 ;  /* 0x000000524824723c */ /* 0x040fe20000001824 */
[----:B------:R-:W4:Y:S07]  /*2a90*/  LDSM.16.M88.4 R80, [R247+0x11900] ;  /* 0x01190000f750783b */ /* 0x000f2e0000000200 */
[C---:B-1----:R-:W-:Y:S08]  /*2aa0*/  HMMA.16816.F32 R200, R72.reuse, R76, R200 ;  /* 0x0000004c48c8723c */ /* 0x042ff000000018c8 */
[C---:B------:R-:W-:Y:S01]  /*2ab0*/  HMMA.16816.F32 R24, R72.reuse, R78, R24 ;  /* 0x0000004e4818723c */ /* 0x040fe20000001818 */
[----:B------:R-:W-:Y:S07]  /*2ac0*/  LDSM.16.M88.4 R76, [R246+0x3000] ;  /* 0x00300000f64c783b */ /* 0x000fee0000000200 */
[C---:B------:R-:W-:Y:S08]  /*2ad0*/  HMMA.16816.F32 R20, R72.reuse, R56, R20 ;  /* 0x000000384814723c */ /* 0x040ff00000001814 */
[C---:B------:R-:W-:Y:S01]  /*2ae0*/  HMMA.16816.F32 R16, R72.reuse, R58, R16 ;  /* 0x0000003a4810723c */ /* 0x040fe20000001810 */
[----:B------:R-:W-:Y:S07]  /*2af0*/  LDSM.16.M88.4 R56, [R244+0x1c100] ;  /* 0x01c10000f438783b */ /* 0x000fee0000000200 */
[C---:B------:R-:W-:Y:S08]  /*2b00*/  HMMA.16816.F32 R12, R72.reuse, R96, R12 ;  /* 0x00000060480c723c */ /* 0x040ff0000000180c */
[----:B------:R-:W-:Y:S01]  /*2b10*/  HMMA.16816.F32 R8, R72, R98, R8 ;  /* 0x000000624808723c */ /* 0x000fe20000001808 */
[----:B------:R-:W1:Y:S04]  /*2b20*/  LDSM.16.M88.4 R72, [R246+0x3800] ;  /* 0x00380000f648783b */ /* 0x000e680000000200 */
[----:B------:R-:W-:Y:S03]  /*2b30*/  LDSM.16.M88.4 R96, [R246+0x5800] ;  /* 0x00580000f660783b */ /* 0x000fe60000000200 */
[C---:B--2---:R-:W-:Y:S08]  /*2b40*/  HMMA.16816.F32 R52, R64.reuse, R60, R52 ;  /* 0x0000003c4034723c */ /* 0x044ff00000001834 */
[C---:B------:R-:W-:Y:S01]  /*2b50*/  HMMA.16816.F32 R48, R64.reuse, R62, R48 ;  /* 0x0000003e4030723c */ /* 0x040fe20000001830 */
[----:B------:R-:W2:Y:S07]  /*2b60*/  LDSM.16.M88.4 R60, [R246+0x4000] ;  /* 0x00400000f63c783b */ /* 0x000eae0000000200 */
[C---:B---3--:R-:W-:Y:S08]  /*2b70*/  HMMA.16816.F32 R44, R64.reuse, R68, R44 ;  /* 0x00000044402c723c */ /* 0x048ff0000000182c */
[C---:B------:R-:W-:Y:S01]  /*2b80*/  HMMA.16816.F32 R36, R64.reuse, R70, R36 ;  /* 0x000000464024723c */ /* 0x040fe20000001824 */
[----:B------:R-:W3:Y:S07]  /*2b90*/  LDSM.16.M88.4 R68, [R246+0x4800] ;  /* 0x00480000f644783b */ /* 0x000eee0000000200 */
        /* <DEDUP_REMOVED lines=9> */
[C---:B----4-:R-:W-:Y:S08]  /*2c30*/  HMMA.16816.F32 R12, R64.reuse, R80, R12 ;  /* 0x00000050400c723c */ /* 0x050ff0000000180c */
[----:B------:R-:W-:Y:S01]  /*2c40*/  HMMA.16816.F32 R8, R64, R82, R8 ;  /* 0x000000524008723c */ /* 0x000fe20000001808 */
[----:B------:R-:W4:Y:S04]  /*2c50*/  LDSM.16.M88.4 R64, [R246+0x5000] ;  /* 0x00500000f640783b */ /* 0x000f280000000200 */
[----:B------:R-:W-:Y:S03]  /*2c60*/  LDSM.16.M88.4 R80, [R242+0x10900] ;  /* 0x01090000f250783b */ /* 0x000fe60000000200 */
        /* <DEDUP_REMOVED lines=8> */
[----:B------:R-:W-:Y:S07]  /*2cf0*/  LDSM.16.M88.4 R76, [R242+0x11900] ;  /* 0x01190000f24c783b */ /* 0x000fee0000000200 */
[C---:B---3--:R-:W-:Y:S08]  /*2d00*/  HMMA.16816.F32 R200, R56.reuse, R68, R200 ;  /* 0x0000004438c8723c */ /* 0x048ff000000018c8 */
[C---:B------:R-:W-:Y:S01]  /*2d10*/  HMMA.16816.F32 R24, R56.reuse, R70, R24 ;  /* 0x000000463818723c */ /* 0x040fe20000001818 */
[----:B------:R-:W-:Y:S07]  /*2d20*/  LDSM.16.M88.4 R68, [R232+0x3000] ;  /* 0x00300000e844783b */ /* 0x000fee0000000200 */
[C---:B----4-:R-:W-:Y:S08]  /*2d30*/  HMMA.16816.F32 R20, R56.reuse, R64, R20 ;  /* 0x000000403814723c */ /* 0x050ff00000001814 */
[----:B------:R-:W-:Y:S01]  /*2d40*/  HMMA.16816.F32 R16, R56, R66, R16 ;  /* 0x000000423810723c */ /* 0x000fe20000001810 */
[----:B------:R-:W3:Y:S07]  /*2d50*/  LDSM.16.M88.4 R64, [R241+0x1c100] ;  /* 0x01c10000f140783b */ /* 0x000eee0000000200 */
[C---:B-1----:R-:W-:Y:S08]  /*2d60*/  HMMA.16816.F32 R52, R72.reuse, R92, R52 ;  /* 0x0000005c4834723c */ /* 0x042ff00000001834 */
[----:B------:R-:W-:Y:S01]  /*2d70*/  HMMA.16816.F32 R48, R72, R94, R48 ;  /* 0x0000005e4830723c */ /* 0x000fe20000001830 */
        /* <DEDUP_REMOVED lines=13> */
[----:B------:R-:W-:Y:S07]  /*2e50*/  LDSM.16.M88.4 R84, [R232+0x5800] ;  /* 0x00580000e854783b */ /* 0x000fee0000000200 */
[C---:B---3--:R-:W-:Y:S08]  /*2e60*/  HMMA.16816.F32 R52, R64.reuse, R68, R52 ;  /* 0x000000444034723c */ /* 0x048ff00000001834 */
[----:B------:R-:W-:Y:S01]  /*2e70*/  HMMA.16816.F32 R48, R64, R70, R48 ;  /* 0x000000464030723c */ /* 0x000fe20000001830 */
[----:B------:R-:W3:Y:S07]  /*2e80*/  LDSM.16.M88.4 R68, [R232+0x5000] ;  /* 0x00500000e844783b */ /* 0x000eee0000000200 */
[C---:B------:R-:W-:Y:S08]  /*2e90*/  HMMA.16816.F32 R12, R72.reuse, R76, R12 ;  /* 0x0000004c480c723c */ /* 0x040ff0000000180c */
[C---:B------:R-:W-:Y:S01]  /*2ea0*/  HMMA.16816.F32 R8, R72.reuse, R78, R8 ;  /* 0x0000004e4808723c */ /* 0x040fe20000001808 */
[----:B------:R-:W4:Y:S07]  /*2eb0*/  LDSM.16.M88.4 R76, [R232+0x4800] ;  /* 0x00480000e84c783b */ /* 0x000f2e0000000200 */
[C---:B------:R-:W-:Y:S08]  /*2ec0*/  HMMA.16816.F32 R200, R72.reuse, R80, R200 ;  /* 0x0000005048c8723c */ /* 0x040ff000000018c8 */
[----:B------:R-:W-:Y:S01]  /*2ed0*/  HMMA.16816.F32 R24, R72, R82, R24 ;  /* 0x000000524818723c */ /* 0x000fe20000001818 */
[----:B------:R-:W-:Y:S04]  /*2ee0*/  LDSM.16.M88.4 R72, [R247+0x12100] ;  /* 0x01210000f748783b */ /* 0x000fe80000000200 */
[----:B------:R-:W-:Y:S03]  /*2ef0*/  LDSM.16.M88.4 R80, [R247+0x13100] ;  /* 0x01310000f750783b */ /* 0x000fe60000000200 */
[C---:B-1----:R-:W-:Y:S08]  /*2f00*/  HMMA.16816.F32 R44, R64.reuse, R56, R44 ;  /* 0x00000038402c723c */ /* 0x042ff0000000182c */
[C---:B------:R-:W-:Y:S01]  /*2f10*/  HMMA.16816.F32 R36, R64.reuse, R58, R36 ;  /* 0x0000003a4024723c */ /* 0x040fe20000001824 */
[----:B------:R-:W1:Y:S07]  /*2f20*/  LDSM.16.M88.4 R56, [R248+0x20100] ;  /* 0x02010000f838783b */ /* 0x000e6e0000000200 */
        /* <DEDUP_REMOVED lines=9> */
[C---:B------:R-:W-:Y:S08]  /*2fc0*/  HMMA.16816.F32 R12, R64.reuse, R84, R12 ;  /* 0x00000054400c723c */ /* 0x040ff0000000180c */
[----:B------:R-:W-:Y:S01]  /*2fd0*/  HMMA.16816.F32 R8, R64, R86, R8 ;  /* 0x000000564008723c */ /* 0x000fe20000001808 */
[----:B------:R-:W4:Y:S04]  /*2fe0*/  LDSM.16.M88.4 R64, [R247+0x14900] ;  /* 0x01490000f740783b */ /* 0x000f280000000200 */
[----:B------:R-:W-:Y:S03]  /*2ff0*/  LDSM.16.M88.4 R84, [R242+0x12100] ;  /* 0x01210000f254783b */ /* 0x000fe60000000200 */
[C---:B-1----:R-:W-:Y:S08]  /*3000*/  HMMA.16816.F32 R52, R56.reuse, R72, R52 ;  /* 0x000000483834723c */ /* 0x042ff00000001834 */
[C---:B------:R-:W-:Y:S01]  /*3010*/  HMMA.16816.F32 R48, R56.reuse, R74, R48 ;  /* 0x0000004a3830723c */ /* 0x040fe20000001830 */
[----:B------:R-:W-:Y:S07]  /*3020*/  LDSM.16.M88.4 R72, [R246+0x6000] ;  /* 0x00600000f648783b */ /* 0x000fee0000000200 */
[C---:B--2---:R-:W-:Y:S08]  /*3030*/  HMMA.16816.F32 R44, R56.reuse, R60, R44 ;  /* 0x0000003c382c723c */ /* 0x044ff0000000182c */
[C---:B------:R-:W-:Y:S01]  /*3040*/  HMMA.16816.F32 R36, R56.reuse, R62, R36 ;  /* 0x0000003e3824723c */ /* 0x040fe20000001824 */
[----:B------:R-:W1:Y:S07]  /*3050*/  LDSM.16.M88.4 R60, [R244+0x20100] ;  /* 0x02010000f43c783b */ /* 0x000e6e0000000200 */
[C---:B---3--:R-:W-:Y:S08]  /*3060*/  HMMA.16816.F32 R200, R56.reuse, R68, R200 ;  /* 0x0000004438c8723c */ /* 0x048ff000000018c8 */
[C---:B------:R-:W-:Y:S01]  /*3070*/  HMMA.16816.F32 R24, R56.reuse, R70, R24 ;  /* 0x000000463818723c */ /* 0x040fe20000001818 */
[----:B------:R-:W2:Y:S07]  /*3080*/  LDSM.16.M88.4 R68, [R246+0x6800] ;  /* 0x00680000f644783b */ /* 0x000eae0000000200 */
[C---:B------:R-:W-:Y:S08]  /*3090*/  HMMA.16816.F32 R40, R56.reuse, R80, R40 ;  /* 0x000000503828723c */ /* 0x040ff00000001828 */
[C---:B------:R-:W-:Y:S01]  /*30a0*/  HMMA.16816.F32 R208, R56.reuse, R82, R208 ;  /* 0x0000005238d0723c */ /* 0x040fe200000018d0 */
[----:B------:R-:W-:Y:S07]  /*30b0*/  LDSM.16.M88.4 R80, [R242+0x12900] ;  /* 0x01290000f250783b */ /* 0x000fee0000000200 */
[C---:B----4-:R-:W-:Y:S08]  /*30c0*/  HMMA.16816.F32 R12, R56.reuse, R64, R12 ;  /* 0x00000040380c723c */ /* 0x050ff0000000180c */
[C---:B------:R-:W-:Y:S01]  /*30d0*/  HMMA.16816.F32 R8, R56.reuse, R66, R8 ;  /* 0x000000423808723c */ /* 0x040fe20000001808 */
[----:B------:R-:W3:Y:S07]  /*30e0*/  LDSM.16.M88.4 R64, [R246+0x8800] ;  /* 0x00880000f640783b */ /* 0x000eee0000000200 */
[C---:B------:R-:W-:Y:S08]  /*30f0*/  HMMA.16816.F32 R20, R56.reuse, R76, R20 ;  /* 0x0000004c3814723c */ /* 0x040ff00000001814 */
[----:B------:R-:W-:Y:S01]  /*3100*/  HMMA.16816.F32 R16, R56, R78, R16 ;  /* 0x0000004e3810723c */ /* 0x000fe20000001810 */
[----:B------:R-:W4:Y:S04]  /*3110*/  LDSM.16.M88.4 R56, [R243+0x20100] ;  /* 0x02010000f338783b */ /* 0x000f280000000200 */
[----:B------:R-:W5:Y:S03]  /*3120*/  LDSM.16.M88.4 R76, [R242+0x13100] ;  /* 0x01310000f24c783b */ /* 0x000f660000000200 */
        /* <DEDUP_REMOVED lines=15> */
[C---:B---3--:R-:W-:Y:S08]  /*3220*/  HMMA.16816.F32 R12, R60.reuse, R64, R12 ;  /* 0x000000403c0c723c */ /* 0x048ff0000000180c */
[----:B------:R-:W-:Y:S01]  /*3230*/  HMMA.16816.F32 R8, R60, R66, R8 ;  /* 0x000000423c08723c */ /* 0x000fe20000001808 */
[----:B------:R-:W-:Y:S04]  /*3240*/  LDSM.16.M88.4 R60, [R241+0x20100] ;  /* 0x02010000f13c783b */ /* 0x000fe80000000200 */
[----:B------:R-:W3:Y:S03]  /*3250*/  LDSM.16.M88.4 R64, [R232+0x6000] ;  /* 0x00600000e840783b */ /* 0x000ee60000000200 */
[C---:B----4-:R-:W-:Y:S08]  /*3260*/  HMMA.16816.F32 R52, R56.reuse, R84, R52 ;  /* 0x000000543834723c */ /* 0x050ff00000001834 */
[C---:B------:R-:W-:Y:S01]  /*3270*/  HMMA.16816.F32 R48, R56.reuse, R86, R48 ;  /* 0x000000563830723c */ /* 0x040fe20000001830 */
[----:B------:R-:W4:Y:S07]  /*3280*/  LDSM.16.M88.4 R84, [R232+0x7000] ;  /* 0x00700000e854783b */ /* 0x000f2e0000000200 */
[C---:B------:R-:W-:Y:S08]  /*3290*/  HMMA.16816.F32 R44, R56.reuse, R80, R44 ;  /* 0x00000050382c723c */ /* 0x040ff0000000182c */
[C---:B------:R-:W-:Y:S01]  /*32a0*/  HMMA.16816.F32 R36, R56.reuse, R82, R36 ;  /* 0x000000523824723c */ /* 0x040fe20000001824 */
[----:B------:R-:W3:Y:S07]  /*32b0*/  LDSM.16.M88.4 R80, [R232+0x7800] ;  /* 0x00780000e850783b */ /* 0x000eee0000000200 */
[C---:B-----5:R-:W-:Y:S08]  /*32c0*/  HMMA.16816.F32 R40, R56.reuse, R76, R40 ;  /* 0x0000004c3828723c */ /* 0x060ff00000001828 */
[C---:B------:R-:W-:Y:S01]  /*32d0*/  HMMA.16816.F32 R208, R56.reuse, R78, R208 ;  /* 0x0000004e38d0723c */ /* 0x040fe200000018d0 */
[----:B------:R-:W5:Y:S07]  /*32e0*/  LDSM.16.M88.4 R76, [R232+0x8000] ;  /* 0x00800000e84c783b */ /* 0x000f6e0000000200 */
[C---:B-1----:R-:W-:Y:S08]  /*32f0*/  HMMA.16816.F32 R200, R56.reuse, R72, R200 ;  /* 0x0000004838c8723c */ /* 0x042ff000000018c8 */
[C---:B------:R-:W-:Y:S01]  /*3300*/  HMMA.16816.F32 R24, R56.reuse, R74, R24 ;  /* 0x0000004a3818723c */ /* 0x040fe20000001818 */
[----:B------:R-:W1:Y:S07]  /*3310*/  LDSM.16.M88.4 R72, [R232+0x8800] ;  /* 0x00880000e848783b */ /* 0x000e6e0000000200 */
[C---:B--2---:R-:W-:Y:S08]  /*3320*/  HMMA.16816.F32 R20, R56.reuse, R68, R20 ;  /* 0x000000443814723c */ /* 0x044ff00000001814 */
[C---:B------:R-:W-:Y:S01]  /*3330*/  HMMA.16816.F32 R16, R56.reuse, R70, R16 ;  /* 0x000000463810723c */ /* 0x040fe20000001810 */
[----:B------:R-:W-:Y:S07]  /*3340*/  LDSM.16.M88.4 R68, [R247+0x15100] ;  /* 0x01510000f744783b */ /* 0x000fee0000000200 */
[C---:B------:R-:W-:Y:S08]  /*3350*/  HMMA.16816.F32 R12, R56.reuse, R96, R12 ;  /* 0x00000060380c723c */ /* 0x040ff0000000180c */
[----:B------:R-:W-:Y:S01]  /*3360*/  HMMA.16816.F32 R8, R56, R98, R8 ;  /* 0x000000623808723c */ /* 0x000fe20000001808 */
[----:B------:R-:W2:Y:S04]  /*3370*/  LDSM.16.M88.4 R56, [R247+0x15900] ;  /* 0x01590000f738783b */ /* 0x000ea80000000200 */
[----:B------:R-:W-:Y:S03]  /*3380*/  LDSM.16.M88.4 R96, [R247+0x17900] ;  /* 0x01790000f760783b */ /* 0x000fe60000000200 */
[C---:B---3--:R-:W-:Y:S08]  /*3390*/  HMMA.16816.F32 R52, R60.reuse, R64, R52 ;  /* 0x000000403c34723c */ /* 0x048ff00000001834 */
[C---:B------:R-:W-:Y:S01]  /*33a0*/  HMMA.16816.F32 R48, R60.reuse, R66, R48 ;  /* 0x000000423c30723c */ /* 0x040fe20000001830 */
[----:B------:R-:W3:Y:S07]  /*33b0*/  LDSM.16.M88.4 R64, [R247+0x16100] ;  /* 0x01610000f740783b */ /* 0x000eee0000000200 */
[C---:B------:R-:W-:Y:S08]  /*33c0*/  HMMA.16816.F32 R44, R60.reuse, R88, R44 ;  /* 0x000000583c2c723c */ /* 0x040ff0000000182c */
[C---:B------:R-:W-:Y:S01]  /*33d0*/  HMMA.16816.F32 R36, R60.reuse, R90, R36 ;  /* 0x0000005a3c24723c */ /* 0x040fe20000001824 */
[----:B------:R-:W-:Y:S07]  /*33e0*/  LDSM.16.M88.4 R88, [R246+0x9000] ;  /* 0x00900000f658783b */ /* 0x000fee0000000200 */
[C---:B----4-:R-:W-:Y:S08]  /*33f0*/  HMMA.16816.F32 R40, R60.reuse, R84, R40 ;  /* 0x000000543c28723c */ /* 0x050ff00000001828 */
[C---:B------:R-:W-:Y:S01]  /*3400*/  HMMA.16816.F32 R208, R60.reuse, R86, R208 ;  /* 0x000000563cd0723c */ /* 0x040fe200000018d0 */
[----:B------:R-:W-:Y:S07]  /*3410*/  LDSM.16.M88.4 R84, [R243+0x24100] ;  /* 0x02410000f354783b */ /* 0x000fee0000000200 */
[C---:B------:R-:W-:Y:S08]  /*3420*/  HMMA.16816.F32 R200, R60.reuse, R80, R200 ;  /* 0x000000503cc8723c */ /* 0x040ff000000018c8 */
[C---:B------:R-:W-:Y:S01]  /*3430*/  HMMA.16816.F32 R24, R60.reuse, R82, R24 ;  /* 0x000000523c18723c */ /* 0x040fe20000001818 */
[----:B------:R-:W-:Y:S07]  /*3440*/  LDSM.16.M88.4 R80, [R246+0x9800] ;  /* 0x00980000f650783b */ /* 0x000fee0000000200 */
[C---:B-----5:R-:W-:Y:S08]  /*3450*/  HMMA.16816.F32 R20, R60.reuse, R76, R20 ;  /* 0x0000004c3c14723c */ /* 0x060ff00000001814 */
[C---:B------:R-:W-:Y:S01]  /*3460*/  HMMA.16816.F32 R16, R60.reuse, R78, R16 ;  /* 0x0000004e3c10723c */ /* 0x040fe20000001810 */
[----:B------:R-:W-:Y:S07]  /*3470*/  LDSM.16.M88.4 R76, [R246+0xa000] ;  /* 0x00a00000f64c783b */ /* 0x000fee0000000200 */
[C---:B-1----:R-:W-:Y:S08]  /*3480*/  HMMA.16816.F32 R12, R60.reuse, R72, R12 ;  /* 0x000000483c0c723c */ /* 0x042ff0000000180c */
        /* <DEDUP_REMOVED lines=8> */
[----:B------:R-:W4:Y:S07]  /*3510*/  LDSM.16.M88.4 R68, [R246+0xb000] ;  /* 0x00b00000f644783b */ /* 0x000f2e0000000200 */
[C---:B---3--:R-:W-:Y:S08]  /*3520*/  HMMA.16816.F32 R40, R92.reuse, R64, R40 ;  /* 0x000000405c28723c */ /* 0x048ff00000001828 */
[C---:B------:R-:W-:Y:S01]  /*3530*/  HMMA.16816.F32 R208, R92.reuse, R66, R208 ;  /* 0x000000425cd0723c */ /* 0x040fe200000018d0 */
[----:B------:R-:W3:Y:S07]  /*3540*/  LDSM.16.M88.4 R64, [R246+0xb800] ;  /* 0x00b80000f640783b */ /* 0x000eee0000000200 */
[C---:B-1----:R-:W-:Y:S08]  /*3550*/  HMMA.16816.F32 R200, R92.reuse, R60, R200 ;  /* 0x0000003c5cc8723c */ /* 0x042ff000000018c8 */
[C---:B------:R-:W-:Y:S01]  /*3560*/  HMMA.16816.F32 R24, R92.reuse, R62, R24 ;  /* 0x0000003e5c18723c */ /* 0x040fe20000001818 */
[----:B------:R-:W1:Y:S07]  /*3570*/  LDSM.16.M88.4 R60, [R242+0x15100] ;  /* 0x01510000f23c783b */ /* 0x000e6e0000000200 */
[C---:B------:R-:W-:Y:S08]  /*3580*/  HMMA.16816.F32 R20, R92.reuse, R100, R20 ;  /* 0x000000645c14723c */ /* 0x040ff00000001814 */
[C---:B------:R-:W-:Y:S01]  /*3590*/  HMMA.16816.F32 R16, R92.reuse, R102, R16 ;  /* 0x000000665c10723c */ /* 0x040fe20000001810 */
[----:B------:R-:W5:Y:S07]  /*35a0*/  LDSM.16.M88.4 R100, [R242+0x16100] ;  /* 0x01610000f264783b */ /* 0x000f6e0000000200 */
[C---:B------:R-:W-:Y:S08]  /*35b0*/  HMMA.16816.F32 R12, R92.reuse, R96, R12 ;  /* 0x000000605c0c723c */ /* 0x040ff0000000180c */
[----:B------:R-:W-:Y:S01]  /*35c0*/  HMMA.16816.F32 R8, R92, R98, R8 ;  /* 0x000000625c08723c */ /* 0x000fe20000001808 */
[----:B------:R-:W1:Y:S04]  /*35d0*/  LDSM.16.M88.4 R96, [R242+0x16900] ;  /* 0x01690000f260783b */ /* 0x000e680000000200 */
[----:B------:R-:W1:Y:S03]  /*35e0*/  LDSM.16.M88.4 R92, [R242+0x17100] ;  /* 0x01710000f25c783b */ /* 0x000e660000000200 */
[C---:B--2---:R-:W-:Y:S08]  /*35f0*/  HMMA.16816.F32 R52, R56.reuse, R88, R52 ;  /* 0x000000583834723c */ /* 0x044ff00000001834 */
        /* <DEDUP_REMOVED lines=12> */
[C---:B------:R-:W-:Y:S01]  /*36c0*/  HMMA.16816.F32 R16, R56.reuse, R70, R16 ;  /* 0x000000463810723c */ /* 0x040fe20000001810 */
[----:B------:R-:W-:Y:S07]  /*36d0*/  LDSM.16.M88.4 R68, [R232+0xa800] ;  /* 0x00a80000e844783b */ /* 0x000fee0000000200 */
[C---:B---3--:R-:W-:Y:S08]  /*36e0*/  HMMA.16816.F32 R12, R56.reuse, R64, R12 ;  /* 0x00000040380c723c */ /* 0x048ff0000000180c */
[----:B------:R-:W-:Y:S01]  /*36f0*/  HMMA.16816.F32 R8, R56, R66, R8 ;  /* 0x000000423808723c */ /* 0x000fe20000001808 */
[----:B------:R-:W3:Y:S04]  /*3700*/  LDSM.16.M88.4 R56, [R241+0x24100] ;  /* 0x02410000f138783b */ /* 0x000ee80000000200 */
[----:B------:R-:W4:Y:S03]  /*3710*/  LDSM.16.M88.4 R64, [R232+0xb000] ;  /* 0x00b00000e840783b */ /* 0x000f260000000200 */
[C---:B-1----:R-:W-:Y:S08]  /*3720*/  HMMA.16816.F32 R52, R84.reuse, R60, R52 ;  /* 0x0000003c5434723c */ /* 0x042ff00000001834 */
[----:B------:R-:W-:Y:S01]  /*3730*/  HMMA.16816.F32 R48, R84, R62, R48 ;  /* 0x0000003e5430723c */ /* 0x000fe20000001830 */
[----:B------:R-:W1:Y:S01]  /*3740*/  LDSM.16.M88.4 R60, [R232+0xb800] ;  /* 0x00b80000e83c783b */ /* 0x000e620000000200 */
[----:B------:R-:W-:-:S06]  /*3750*/  DEPBAR.LE SB0, 0x0 ;  /* 0x000080000000791a */ /* 0x000fcc0000000000 */
        /* <DEDUP_REMOVED lines=8> */
[C---:B--2---:R-:W-:Y:S08]  /*37e0*/  HMMA.16816.F32 R12, R84.reuse, R88, R12 ;  /* 0x00000058540c723c */ /* 0x044ff0000000180c */
[----:B------:R-:W-:Y:S08]  /*37f0*/  HMMA.16816.F32 R8, R84, R90, R8 ;  /* 0x0000005a5408723c */ /* 0x000ff00000001808 */
[C---:B---3--:R-:W-:Y:S08]  /*3800*/  HMMA.16816.F32 R52, R56.reuse, R80, R52 ;  /* 0x000000503834723c */ /* 0x048ff00000001834 */
[C---:B------:R-:W-:Y:S08]  /*3810*/  HMMA.16816.F32 R48, R56.reuse, R82, R48 ;  /* 0x000000523830723c */ /* 0x040ff00000001830 */
[C---:B------:R-:W-:Y:S08]  /*3820*/  HMMA.16816.F32 R44, R56.reuse, R76, R44 ;  /* 0x0000004c382c723c */ /* 0x040ff0000000182c */
[C---:B------:R-:W-:Y:S08]  /*3830*/  HMMA.16816.F32 R36, R56.reuse, R78, R36 ;  /* 0x0000004e3824723c */ /* 0x040ff00000001824 */
[C---:B------:R-:W-:Y:S08]  /*3840*/  HMMA.16816.F32 R40, R56.reuse, R72, R40 ;  /* 0x000000483828723c */ /* 0x040ff00000001828 */
[C---:B------:R-:W-:Y:S08]  /*3850*/  HMMA.16816.F32 R208, R56.reuse, R74, R208 ;  /* 0x0000004a38d0723c */ /* 0x040ff000000018d0 */
[C---:B------:R-:W-:Y:S08]  /*3860*/  HMMA.16816.F32 R200, R56.reuse, R68, R200 ;  /* 0x0000004438c8723c */ /* 0x040ff000000018c8 */
[C---:B------:R-:W-:Y:S08]  /*3870*/  HMMA.16816.F32 R24, R56.reuse, R70, R24 ;  /* 0x000000463818723c */ /* 0x040ff00000001818 */
[C---:B----4-:R-:W-:Y:S08]  /*3880*/  HMMA.16816.F32 R20, R56.reuse, R64, R20 ;  /* 0x000000403814723c */ /* 0x050ff00000001814 */
[C---:B------:R-:W-:Y:S08]  /*3890*/  HMMA.16816.F32 R16, R56.reuse, R66, R16 ;  /* 0x000000423810723c */ /* 0x040ff00000001810 */
[C---:B-1----:R-:W-:Y:S08]  /*38a0*/  HMMA.16816.F32 R12, R56.reuse, R60, R12 ;  /* 0x0000003c380c723c */ /* 0x042ff0000000180c */
[----:B------:R-:W-:Y:S01]  /*38b0*/  HMMA.16816.F32 R8, R56, R62, R8 ;  /* 0x0000003e3808723c */ /* 0x000fe20000001808 */
[----:B------:R-:W-:Y:S06]  /*38c0*/  BAR.SYNC.DEFER_BLOCKING 0x0 ;  /* 0x0000000000007b1d */ /* 0x000fec0000010000 */
[----:B------:R-:W-:Y:S05]  /*38d0*/  @!P0 BRA `(.L_x_4770) ;  /* 0x000005e000008947 */ /* 0x000fea0003800000 */
[----:B------:R-:W-:Y:S01]  /*38e0*/  IMAD.U32 R0, RZ, RZ, UR6 ;  /* 0x00000006ff007e24 */ /* 0x000fe2000f8e00ff */
        /* <DEDUP_REMOVED lines=19> */
[----:B------:R-:W-:Y:S02]  /*3a20*/  IADD3 R74, -R59, 0x10, RZ ;  /* 0x000000103b4a7810 */ /* 0x000fe40007ffe1ff */
[----:B------:R-:W-:-:S02]  /*3a30*/  SHF.R.S32.HI R0, RZ, 0x1f, R252 ;  /* 0x0000001fff007819 */ /* 0x000fc400000114fc */
[----:B------:R-:W-:Y:S02]  /*3a40*/  LOP3.LUT R76, R76, 0xf, RZ, 0xc0, !PT ;  /* 0x0000000f4c4c7812 */ /* 0x000fe400078ec0ff */
[----:B------:R-:W-:Y:S01]  /*3a50*/  SHF.L.U64.HI R64, R33, 0x1, R35 ;  /* 0x0000000121407819 */ /* 0x000fe20000010223 */
[----:B------:R-:W-:Y:S01]  /*3a60*/  IMAD R0, R0, c[0x0][0x1e0], RZ ;  /* 0x0000780000007a24 */ /* 0x000fe200078e02ff */
[----:B------:R-:W-:Y:S02]  /*3a70*/  LOP3.LUT R74, R74, 0xf, RZ, 0xc0, !PT ;  /* 0x0000000f4a4a7812 */ /* 0x000fe400078ec0ff */
[----:B------:R-:W-:Y:S01]  /*3a80*/  SEL R69, RZ, 0x10, P1 ;  /* 0x00000010ff457807 */ /* 0x000fe20000800000 */
[----:B------:R-:W-:Y:S01]  /*3a90*/  IMAD R0, R252, c[0x0][0x1e4], R0 ;  /* 0x00007900fc007a24 */ /* 0x000fe200078e0200 */
[----:B------:R-:W-:Y:S02]  /*3aa0*/  SHF.L.U64.HI R61, R31, 0x1, R34 ;  /* 0x000000011f3d7819 */ /* 0x000fe40000010222 */
[----:B------:R-:W-:-:S02]  /*3ab0*/  IADD3 R70, -R69, 0x10, RZ ;  /* 0x0000001045467810 */ /* 0x000fc40007ffe1ff */
[----:B------:R-:W-:Y:S01]  /*3ac0*/  SHF.L.U64.HI R58, R29, 0x1, R32 ;  /* 0x000000011d3a7819 */ /* 0x000fe20000010220 */
[----:B-1----:R-:W-:Y:S01]  /*3ad0*/  IMAD.WIDE.U32 R56, R252, c[0x0][0x1e0], RZ ;  /* 0x00007800fc387a25 */ /* 0x002fe200078e00ff */
[----:B------:R-:W-:Y:S02]  /*3ae0*/  LOP3.LUT R70, R70, 0xf, RZ, 0xc0, !PT ;  /* 0x0000000f46467812 */ /* 0x000fe400078ec0ff */
[----:B------:R-:W-:Y:S01]  /*3af0*/  SHF.L.U64.HI R7, R28, 0x1, R30 ;  /* 0x000000011c077819 */ /* 0x000fe2000001021e */
[----:B------:R-:W-:Y:S01]  /*3b00*/  IMAD.IADD R57, R57, 0x1, R0 ;  /* 0x0000000139397824 */ /* 0x000fe200078e0200 */
[----:B--2---:R-:W-:-:S03]  /*3b10*/  SHF.R.S32.HI R0, RZ, 0x1f, R251 ;  /* 0x0000001fff007819 */ /* 0x004fc600000114fb */
[----:B------:R-:W-:-:S04]  /*3b20*/  IMAD.WIDE.U32 R56, R251, c[0x0][0x1f0], R56 ;  /* 0x00007c00fb387a25 */ /* 0x000fc800078e0038 */
[----:B------:R-:W-:Y:S01]  /*3b30*/  IMAD R0, R0, c[0x0][0x1f0], RZ ;  /* 0x00007c0000007a24 */ /* 0x000fe200078e02ff */
[----:B------:R-:W-:Y:S02]  /*3b40*/  IADD3 R65, P0, R56, UR20, RZ ;  /* 0x0000001438417c10 */ /* 0x000fe4000ff1e0ff */
[----:B------:R-:W-:Y:S01]  /*3b50*/  SEL R56, RZ, 0x10, P2 ;  /* 0x00000010ff387807 */ /* 0x000fe20001000000 */
[----:B------:R-:W-:-:S03]  /*3b60*/  IMAD R0, R251, c[0x0][0x1f4], R0 ;  /* 0x00007d00fb007a24 */ /* 0x000fc600078e0200 */
[----:B------:R-:W-:Y:S02]  /*3b70*/  IADD3 R72, -R56, 0x10, RZ ;  /* 0x0000001038487810 */ /* 0x000fe40007ffe1ff */
[----:B------:R-:W-:Y:S01]  /*3b80*/  IADD3.X R0, R57, UR18, R0, P0, !PT ;  /* 0x0000001239007c10 */ /* 0x000fe200087fe400 */
[----:B------:R-:W-:Y:S01]  /*3b90*/  IMAD.SHL.U32 R57, R29, 0x2, RZ ;  /* 0x000000021d397824 */ /* 0x000fe200078e00ff */
[C---:B------:R-:W-:Y:S02]  /*3ba0*/  LEA R66, P0, R65.reuse, c[0x0][0x1c8], 0x1 ;  /* 0x0000720041427a11 */ /* 0x040fe400078008ff */
[----:B------:R-:W-:Y:S02]  /*3bb0*/  LOP3.LUT R72, R72, 0xf, RZ, 0xc0, !PT ;  /* 0x0000000f48487812 */ /* 0x000fe400078ec0ff */
[----:B------:R-:W-:Y:S01]  /*3bc0*/  LEA.HI.X R65, R65, c[0x0][0x1cc], R0, 0x1, P0 ;  /* 0x0000730041417a11 */ /* 0x000fe200000f0c00 */
[----:B------:R-:W1:Y:S01]  /*3bd0*/  SHFL.IDX PT, R71, R66, 0x2, 0x181f ;  /* 0x00581f0042477f89 */ /* 0x000e6200000e0000 */
[----:B------:R-:W-:-:S03]  /*3be0*/  IMAD.SHL.U32 R0, R28, 0x2, RZ ;  /* 0x000000021c007824 */ /* 0x000fc600078e00ff */
[----:B------:R-:W2:Y:S04]  /*3bf0*/  SHFL.IDX PT, R67, R65, 0x2, 0x181f ;  /* 0x00581f0041437f89 */ /* 0x000ea800000e0000 */
[----:B------:R-:W-:Y:S04]  /*3c00*/  SHFL.IDX PT, R68, R65, RZ, 0x181f ;  /* 0x00181fff41447589 */ /* 0x000fe800000e0000 */
[----:B------:R-:W-:Y:S01]  /*3c10*/  SHFL.IDX PT, R65, R65, 0x1, 0x181f ;  /* 0x00381f0041417f89 */ /* 0x000fe200000e0000 */
        /* <DEDUP_REMOVED lines=42> */
.L_x_4770:
[----:B------:R-:W-:Y:S01]  /*3ec0*/  LOP3.LUT R6, R6, 0xffffffe0, RZ, 0xc0, !PT ;  /* 0xffffffe006067812 */ /* 0x000fe200078ec0ff */
[----:B------:R-:W-:Y:S01]  /*3ed0*/  IMAD.SHL.U32 R245, R5, 0x2, RZ ;  /* 0x0000000205f57824 */ /* 0x000fe200078e00ff */
[----:B------:R-:W-:Y:S01]  /*3ee0*/  UIADD3 UR6, UR7, -0x2, URZ ;  /* 0xfffffffe07067890 */ /* 0x000fe2000fffe03f */
[----:B------:R-:W0:Y:S02]  /*3ef0*/  LDGDEPBAR ;  /* 0x00000000000079af */ /* 0x000e240000000000 */
[----:B------:R-:W-:Y:S01]  /*3f00*/  IMAD.IADD R6, R2, 0x1, -R6 ;  /* 0x0000000102067824 */ /* 0x000fe200078e0a06 */
[----:B------:R-:W-:Y:S01]  /*3f10*/  UISETP.GE.AND UP0, UPT, UR6, UR8, UPT ;  /* 0x000000080600728c */ /* 0x000fe2000bf06270 */
[----:B------:R-:W-:Y:S01]  /*3f20*/  IMAD.U32 R2, RZ, RZ, UR10 ;  /* 0x0000000aff027e24 */ /* 0x000fe2000f8e00ff */
[----:B------:R-:W-:Y:S01]  /*3f30*/  LDSM.16.MT88.4 R172, [R245+0x100] ;  /* 0x00010000f5ac783b */ /* 0x000fe20000004200 */
[--C-:B------:R-:W-:Y:S01]  /*3f40*/  IMAD R240, R4, 0x2, R245.reuse ;  /* 0x0000000204f07824 */ /* 0x100fe200078e02f5 */
[----:B------:R-:W-:Y:S01]  /*3f50*/  SHF.R.S32.HI R0, RZ, 0x1f, R6 ;  /* 0x0000001fff007819 */ /* 0x000fe20000011406 */
[C---:B------:R-:W-:Y:S01]  /*3f60*/  IMAD R239, R3.reuse, 0x2, R245 ;  /* 0x0000000203ef7824 */ /* 0x040fe200078e02f5 */
[----:B-1----:R-:W-:Y:S01]  /*3f70*/  LDSM.16.MT88.4 R80, [R245+0x3100] ;  /* 0x00310000f550783b */ /* 0x002fe20000004200 */
        /* <DEDUP_REMOVED lines=14> */
[C---:B------:R-:W-:Y:S01]  /*4060*/  ISETP.GT.AND P0, PT, R2.reuse, 0x1, PT ;  /* 0x000000010200780c */ /* 0x040fe20003f04270 */
[----:B------:R-:W-:Y:S03]  /*4070*/  LDSM.16.MT88.4 R64, [R239+0x100] ;  /* 0x00010000ef40783b */ /* 0x000fe60000004200 */
[----:B------:R-:W-:Y:S01]  /*4080*/  FSEL R55, R55, -INF , P0 ;  /* 0xff80000037377808 */ /* 0x000fe20000000000 */
[----:B------:R-:W-:Y:S01]  /*4090*/  LDSM.16.MT88.4 R108, [R238+0x3900] ;  /* 0x00390000ee6c783b */ /* 0x000fe20000004200 */
[----:B------:R-:W-:Y:S02]  /*40a0*/  FSEL R53, R53, -INF , P0 ;  /* 0xff80000035357808 */ /* 0x000fe40000000000 */
[----:B------:R-:W-:Y:S01]  /*40b0*/  ISETP.GT.AND P0, PT, R2, 0x8, PT ;  /* 0x000000080200780c */ /* 0x000fe20003f04270 */
        /* <DEDUP_REMOVED lines=14> */
[----:B------:R-:W-:-:S04]  /*41a0*/  ISETP.GT.AND P0, PT, R2, 0x11, PT ;  /* 0x000000110200780c */ /* 0x000fc80003f04270 */
[----:B------:R-:W-:Y:S02]  /*41b0*/  FSEL R47, R47, -INF , P0 ;  /* 0xff8000002f2f7808 */ /* 0x000fe40000000000 */
[----:B------:R-:W-:Y:S02]  /*41c0*/  FSEL R45, R45, -INF , P0 ;  /* 0xff8000002d2d7808 */ /* 0x000fe40000000000 */
        /* <DEDUP_REMOVED lines=28> */
[----:B------:R-:W-:-:S04]  /*4390*/  ISETP.GT.AND P0, PT, R2, 0x38, PT ;  /* 0x000000380200780c */ /* 0x000fc80003f04270 */
[----:B------:R-:W-:Y:S02]  /*43a0*/  FSEL R202, R26, -INF , P0 ;  /* 0xff8000001aca7808 */ /* 0x000fe40000000000 */
[----:B------:R-:W-:Y:S02]  /*43b0*/  FMNMX.FTZ R26, R45, R41, !PT ;  /* 0x000000292d1a7209 */ /* 0x000fe40007810000 */
[----:B------:R-:W-:Y:S02]  /*43c0*/  FSEL R197, R24, -INF , P0 ;  /* 0xff80000018c57808 */ /* 0x000fe40000000000 */
[----:B------:R-:W-:Y:S02]  /*43d0*/  FMNMX.FTZ R24, R36, R26, !PT ;  /* 0x0000001a24187209 */ /* 0x000fe40007810000 */
[----:B------:R-:W-:Y:S02]  /*43e0*/  ISETP.GT.AND P0, PT, R2, 0x39, PT ;  /* 0x000000390200780c */ /* 0x000fe40003f04270 */
[----:B------:R-:W-:-:S02]  /*43f0*/  FMNMX.FTZ R24, R37, R24, !PT ;  /* 0x0000001825187209 */ /* 0x000fc40007810000 */
[----:B------:R-:W-:Y:S02]  /*4400*/  FSEL R201, R27, -INF , P0 ;  /* 0xff8000001bc97808 */ /* 0x000fe40000000000 */
[----:B------:R-:W-:Y:S02]  /*4410*/  FSEL R195, R25, -INF , P0 ;  /* 0xff80000019c37808 */ /* 0x000fe40000000000 */
[----:B------:R-:W-:Y:S02]  /*4420*/  ISETP.GT.AND P0, PT, R2, 0x40, PT ;  /* 0x000000400200780c */ /* 0x000fe40003f04270 */
[----:B------:R-:W-:Y:S02]  /*4430*/  FMNMX.FTZ R24, R44, R24, !PT ;  /* 0x000000182c187209 */ /* 0x000fe40007810000 */
[----:B------:R-:W-:Y:S02]  /*4440*/  FSEL R210, R22, -INF , P0 ;  /* 0xff80000016d27808 */ /* 0x000fe40000000000 */
[----:B------:R-:W-:-:S02]  /*4450*/  FMNMX.FTZ R22, R40, R24, !PT ;  /* 0x0000001828167209 */ /* 0x000fc40007810000 */
[----:B------:R-:W-:Y:S02]  /*4460*/  FSEL R209, R20, -INF , P0 ;  /* 0xff80000014d17808 */ /* 0x000fe40000000000 */
[C---:B------:R-:W-:Y:S02]  /*4470*/  ISETP.GT.AND P0, PT, R2.reuse, 0x41, PT ;  /* 0x000000410200780c */ /* 0x040fe40003f04270 */
[----:B------:R-:W-:Y:S02]  /*4480*/  FMNMX.FTZ R22, R215, R22, !PT ;  /* 0x00000016d7167209 */ /* 0x000fe40007810000 */
[----:B------:R-:W-:Y:S02]  /*4490*/  FSEL R208, R23, -INF , P0 ;  /* 0xff80000017d07808 */ /* 0x000fe40000000000 */
[----:B------:R-:W-:Y:S02]  /*44a0*/  FSEL R207, R21, -INF , P0 ;  /* 0xff80000015cf7808 */ /* 0x000fe40000000000 */
[----:B------:R-:W-:-:S02]  /*44b0*/  ISETP.GT.AND P0, PT, R2, 0x48, PT ;  /* 0x000000480200780c */ /* 0x000fc40003f04270 */
[----:B------:R-:W-:Y:S02]  /*44c0*/  FMNMX.FTZ R20, R54, R55, !PT ;  /* 0x0000003736147209 */ /* 0x000fe40007810000 */
[----:B------:R-:W-:Y:S02]  /*44d0*/  FMNMX.FTZ R21, R214, R22, !PT ;  /* 0x00000016d6157209 */ /* 0x000fe40007810000 */
[----:B------:R-:W-:Y:S02]  /*44e0*/  FSEL R206, R18, -INF , P0 ;  /* 0xff80000012ce7808 */ /* 0x000fe40000000000 */
[----:B------:R-:W-:Y:S02]  /*44f0*/  FMNMX.FTZ R20, R52, R20, !PT ;  /* 0x0000001434147209 */ /* 0x000fe40007810000 */
[----:B------:R-:W-:Y:S02]  /*4500*/  FMNMX.FTZ R18, R200, R21, !PT ;  /* 0x00000015c8127209 */ /* 0x000fe40007810000 */
[----:B------:R-:W-:-:S02]  /*4510*/  FSEL R205, R16, -INF , P0 ;  /* 0xff80000010cd7808 */ /* 0x000fc40000000000 */
[----:B------:R-:W-:Y:S02]  /*4520*/  FMNMX.FTZ R16, R7, R20, !PT ;  /* 0x0000001407107209 */ /* 0x000fe40007810000 */
[----:B------:R-:W-:Y:S01]  /*4530*/  FMNMX.FTZ R18, R198, R18, !PT ;  /* 0x00000012c6127209 */ /* 0x000fe20007810000 */
[----:B------:R-:W-:Y:S01]  /*4540*/  LDSM.16.MT88.4 R20, [R238+0x900] ;  /* 0x00090000ee14783b */ /* 0x000fe20000004200 */
        /* <DEDUP_REMOVED lines=11> */
[----:B------:R-:W-:Y:S02]  /*4600*/  FSEL R193, R12, -INF , P0 ;  /* 0xff8000000cc17808 */ /* 0x000fe40000000000 */
[----:B------:R-:W-:Y:S02]  /*4610*/  FMNMX.FTZ R12, R39, R16, !PT ;  /* 0x00000010270c7209 */ /* 0x000fe40007810000 */
[----:B------:R-:W-:Y:S01]  /*4620*/  FMNMX.FTZ R14, R207, R14, !PT ;  /* 0x0000000ecf0e7209 */ /* 0x000fe20007810000 */
[----:B------:R-:W-:Y:S01]  /*4630*/  LDSM.16.MT88.4 R16, [R245+0x3900] ;  /* 0x00390000f510783b */ /* 0x000fe20000004200 */
        /* <DEDUP_REMOVED lines=9> */
[----:B------:R-:W-:Y:S02]  /*46d0*/  FMNMX.FTZ R12, R212, R12, !PT ;  /* 0x0000000cd40c7209 */ /* 0x000fe40007810000 */
[----:B------:R-:W-:Y:S02]  /*46e0*/  FMNMX.FTZ R10, R193, R13, !PT ;  /* 0x0000000dc10a7209 */ /* 0x000fe40007810000 */
[----:B------:R-:W-:Y:S02]  /*46f0*/  FSEL R191, R8, -INF , P0 ;  /* 0xff80000008bf7808 */ /* 0x000fe40000000000 */
[----:B------:R-:W-:Y:S02]  /*4700*/  ISETP.GT.AND P0, PT, R2, 0x59, PT ;  /* 0x000000590200780c */ /* 0x000fe40003f04270 */
[----:B------:R-:W-:-:S02]  /*4710*/  FMNMX.FTZ R12, R211, R12, !PT ;  /* 0x0000000cd30c7209 */ /* 0x000fc40007810000 */
[----:B------:R-:W-:Y:S02]  /*4720*/  FMNMX.FTZ R10, R192, R10, !PT ;  /* 0x0000000ac00a7209 */ /* 0x000fe40007810000 */
[----:B------:R-:W-:Y:S02]  /*4730*/  FSEL R190, R9, -INF , P0 ;  /* 0xff80000009be7808 */ /* 0x000fe40000000000 */
[----:B------:R-:W-:Y:S02]  /*4740*/  FMNMX.FTZ R8, R199, R12, !PT ;  /* 0x0000000cc7087209 */ /* 0x000fe40007810000 */
[----:B------:R-:W-:Y:S01]  /*4750*/  FMNMX.FTZ R2, R191, R10, !PT ;  /* 0x0000000abf027209 */ /* 0x000fe20007810000 */
[----:B------:R-:W-:Y:S01]  /*4760*/  LDSM.16.MT88.4 R12, [R245+0x900] ;  /* 0x00090000f50c783b */ /* 0x000fe20000004200 */
[----:B------:R-:W-:Y:S02]  /*4770*/  FMNMX.FTZ R8, R196, R8, !PT ;  /* 0x00000008c4087209 */ /* 0x000fe40007810000 */
[----:B------:R-:W-:-:S02]  /*4780*/  FMNMX.FTZ R2, R190, R2, !PT ;  /* 0x00000002be027209 */ /* 0x000fc40007810000 */
        /* <DEDUP_REMOVED lines=15> */
[----:B-1----:R-:W-:-:S04]  /*4880*/  FMNMX.FTZ R2, R2, R10, !PT ;  /* 0x0000000a02027209 */ /* 0x002fc80007810000 */
        /* <DEDUP_REMOVED lines=22> */
[--C-:B------:R-:W-:Y:S01]  /*49f0*/  FFMA.FTZ R195, R195, c[0x0][0x2d0], -R194.reuse ;  /* 0x0000b400c3c37a23 */ /* 0x100fe200000108c2 */
[----:B------:R-:W1:Y:S01]  /*4a00*/  LDSM.16.MT88.4 R8, [R240+0x900] ;  /* 0x00090000f008783b */ /* 0x000e620000004200 */
[--C-:B------:R-:W-:Y:S01]  /*4a10*/  FFMA.FTZ R209, R209, c[0x0][0x2d0], -R194.reuse ;  /* 0x0000b400d1d17a23 */ /* 0x100fe200000108c2 */
[C---:B------:R-:W-:Y:S01]  /*4a20*/  FSETP.NEU.FTZ.AND P0, PT, R0.reuse, -INF , PT ;  /* 0xff8000000000780b */ /* 0x040fe20003f1d000 */
[----:B------:R-:W-:Y:S01]  /*4a30*/  FMUL.FTZ R26, R0, c[0x0][0x2d0] ;  /* 0x0000b400001a7a20 */ /* 0x000fe20000410000 */
[----:B------:R-:W3:Y:S01]  /*4a40*/  MUFU.EX2 R51, R51 ;  /* 0x0000003300337308 */ /* 0x000ee20000000800 */
        /* <DEDUP_REMOVED lines=9> */
[--C-:B------:R-:W-:Y:S02]  /*4ae0*/  FFMA.FTZ R181, R52, c[0x0][0x2d0], -R26.reuse ;  /* 0x0000b40034b57a23 */ /* 0x100fe4000001081a */
[--C-:B------:R-:W-:Y:S01]  /*4af0*/  FFMA.FTZ R180, R7, c[0x0][0x2d0], -R26.reuse ;  /* 0x0000b40007b47a23 */ /* 0x100fe2000001081a */
[----:B------:R-:W-:Y:S01]  /*4b00*/  MUFU.EX2 R186, R186 ;  /* 0x000000ba00ba7308 */ /* 0x000fe20000000800 */
[----:B---3--:R-:W-:Y:S01]  /*4b10*/  F2FP.PACK_AB R166, R51, R184 ;  /* 0x000000b833a6723e */ /* 0x008fe200000000ff */
[--C-:B------:R-:W-:Y:S02]  /*4b20*/  FFMA.FTZ R48, R47, c[0x0][0x2d0], -R26.reuse ;  /* 0x0000b4002f307a23 */ /* 0x100fe4000001081a */
[--C-:B------:R-:W-:Y:S02]  /*4b30*/  FFMA.FTZ R49, R6, c[0x0][0x2d0], -R26.reuse ;  /* 0x0000b40006317a23 */ /* 0x100fe4000001081a */
[----:B------:R-:W-:-:S02]  /*4b40*/  FFMA.FTZ R47, R38, c[0x0][0x2d0], -R26 ;  /* 0x0000b400262f7a23 */ /* 0x000fc4000001081a */
[----:B------:R-:W2:Y:S01]  /*4b50*/  MUFU.EX2 R185, R185 ;  /* 0x000000b900b97308 */ /* 0x000ea20000000800 */
[--C-:B------:R-:W-:Y:S02]  /*4b60*/  FFMA.FTZ R43, R39, c[0x0][0x2d0], -R26.reuse ;  /* 0x0000b400272b7a23 */ /* 0x100fe4000001081a */
[----:B------:R-:W-:Y:S01]  /*4b70*/  LDSM.16.MT88.4 R36, [R239+0x900] ;  /* 0x00090000ef24783b */ /* 0x000fe20000004200 */
[--C-:B------:R-:W-:Y:S02]  /*4b80*/  FFMA.FTZ R42, R42, c[0x0][0x2d0], -R26.reuse ;  /* 0x0000b4002a2a7a23 */ /* 0x100fe4000001081a */
[--C-:B------:R-:W-:Y:S02]  /*4b90*/  FFMA.FTZ R3, R211, c[0x0][0x2d0], -R26.reuse ;  /* 0x0000b400d3037a23 */ /* 0x100fe4000001081a */
        /* <DEDUP_REMOVED lines=9> */
[--C-:B------:R-:W-:Y:S02]  /*4c30*/  FFMA.FTZ R206, R206, c[0x0][0x2d0], -R26.reuse ;  /* 0x0000b400cece7a23 */ /* 0x100fe4000001081a */
[----:B------:R-:W2:Y:S01]  /*4c40*/  MUFU.EX2 R46, R46 ;  /* 0x0000002e002e7308 */ /* 0x000ea20000000800 */
[----:B------:R-:W-:-:S02]  /*4c50*/  FFMA.FTZ R203, R203, c[0x0][0x2d0], -R26 ;  /* 0x0000b400cbcb7a23 */ /* 0x000fc4000001081a */
[--C-:B------:R-:W-:Y:S02]  /*4c60*/  FFMA.FTZ R193, R193, c[0x0][0x2d0], -R194.reuse ;  /* 0x0000b400c1c17a23 */ /* 0x100fe400000108c2 */
[--C-:B------:R-:W-:Y:S02]  /*4c70*/  FFMA.FTZ R192, R192, c[0x0][0x2d0], -R194.reuse ;  /* 0x0000b400c0c07a23 */ /* 0x100fe400000108c2 */
[--C-:B------:R-:W-:Y:S01]  /*4c80*/  FFMA.FTZ R191, R191, c[0x0][0x2d0], -R194.reuse ;  /* 0x0000b400bfbf7a23 */ /* 0x100fe200000108c2 */
[----:B---3--:R-:W-:Y:S01]  /*4c90*/  F2FP.PACK_AB R167, R180, R181 ;  /* 0x000000b5b4a7723e */ /* 0x008fe200000000ff */
[----:B------:R-:W-:Y:S01]  /*4ca0*/  MUFU.EX2 R45, R45 ;  /* 0x0000002d002d7308 */ /* 0x000fe20000000800 */
[----:B------:R-:W-:Y:S02]  /*4cb0*/  FFMA.FTZ R190, R190, c[0x0][0x2d0], -R194 ;  /* 0x0000b400bebe7a23 */ /* 0x000fe400000108c2 */
[--C-:B------:R-:W-:Y:S02]  /*4cc0*/  FFMA.FTZ R189, R189, c[0x0][0x2d0], -R26.reuse ;  /* 0x0000b400bdbd7a23 */ /* 0x100fe4000001081a */
[--C-:B------:R-:W-:Y:S01]  /*4cd0*/  FFMA.FTZ R188, R188, c[0x0][0x2d0], -R26.reuse ;  /* 0x0000b400bcbc7a23 */ /* 0x100fe2000001081a */
[----:B------:R-:W-:Y:S01]  /*4ce0*/  HMMA.16816.F32 R176, R164, R172, RZ ;  /* 0x000000aca4b0723c */ /* 0x000fe200000018ff */
[----:B--2---:R-:W-:Y:S01]  /*4cf0*/  F2FP.PACK_AB R4, R46, R50 ;  /* 0x000000322e04723e */ /* 0x004fe200000000ff */
[----:B------:R-:W2:Y:S01]  /*4d00*/  MUFU.EX2 R41, R41 ;  /* 0x0000002900297308 */ /* 0x000ea20000000800 */
[----:B------:R-:W-:-:S02]  /*4d10*/  FFMA.FTZ R211, R24, c[0x0][0x2d0], -R26 ;  /* 0x0000b40018d37a23 */ /* 0x000fc4000001081a */
        /* <DEDUP_REMOVED lines=17> */
[----:B------:R-:W-:Y:S01]  /*4e30*/  HMMA.16816.F32 R84, R164, R88, RZ ;  /* 0x00000058a454723c */ /* 0x000fe200000018ff */
[----:B------:R-:W-:Y:S01]  /*4e40*/  FADD.FTZ R45, R41, R45 ;  /* 0x0000002d292d7221 */ /* 0x000fe20000010000 */
        /* <DEDUP_REMOVED lines=17> */
[C---:B-1----:R-:W-:Y:S02]  /*4f60*/  HMMA.16816.F32 R52, R4.reuse, R8, R52 ;  /* 0x000000080434723c */ /* 0x042fe40000001834 */
        /* <DEDUP_REMOVED lines=13> */
[----:B------:R-:W3:Y:S01]  /*5040*/  LDSM.16.MT88.4 R12, [R239+0x6900] ;  /* 0x00690000ef0c783b */ /* 0x000ee20000004200 */
        /* <DEDUP_REMOVED lines=18> */
[----:B------:R-:W4:Y:S01]  /*5170*/  LDSM.16.MT88.4 R20, [R245+0x6900] ;  /* 0x00690000f514783b */ /* 0x000f220000004200 */
[----:B------:R-:W-:Y:S06]  /*5180*/  MUFU.EX2 R193, R193 ;  /* 0x000000c100c17308 */ /* 0x000fec0000000800 */
[C---:B------:R-:W-:Y:S02]  /*5190*/  HMMA.16816.F32 R76, R4.reuse, R16, R76 ;  /* 0x00000010044c723c */ /* 0x040fe4000000184c */
[----:B------:R-:W-:Y:S06]  /*51a0*/  MUFU.EX2 R192, R192 ;  /* 0x000000c000c07308 */ /* 0x000fec0000000800 */
[C---:B------:R-:W-:Y:S01]  /*51b0*/  HMMA.16816.F32 R80, R4.reuse, R18, R80 ;  /* 0x000000120450723c */ /* 0x040fe20000001850 */
[----:B------:R-:W5:Y:S01]  /*51c0*/  LDSM.16.MT88.4 R16, [R240+0x6900] ;  /* 0x00690000f010783b */ /* 0x000f620000004200 */
[----:B------:R-:W-:Y:S06]  /*51d0*/  MUFU.EX2 R191, R191 ;  /* 0x000000bf00bf7308 */ /* 0x000fec0000000800 */
[C---:B-1----:R-:W-:Y:S02]  /*51e0*/  HMMA.16816.F32 R92, R4.reuse, R8, R92 ;  /* 0x00000008045c723c */ /* 0x042fe4000000185c */
[----:B------:R-:W-:Y:S06]  /*51f0*/  MUFU.EX2 R190, R190 ;  /* 0x000000be00be7308 */ /* 0x000fec0000000800 */
[C---:B------:R-:W-:Y:S01]  /*5200*/  HMMA.16816.F32 R96, R4.reuse, R10, R96 ;  /* 0x0000000a0460723c */ /* 0x040fe20000001860 */
[----:B------:R-:W1:Y:S01]  /*5210*/  LDSM.16.MT88.4 R8, [R238+0x6900] ;  /* 0x00690000ee08783b */ /* 0x000e620000004200 */
[----:B------:R-:W-:Y:S06]  /*5220*/  MUFU.EX2 R189, R189 ;  /* 0x000000bd00bd7308 */ /* 0x000fec0000000800 */
[C---:B---3--:R-:W-:Y:S02]  /*5230*/  HMMA.16816.F32 R124, R4.reuse, R12, R124 ;  /* 0x0000000c047c723c */ /* 0x048fe4000000187c */
[----:B------:R-:W-:Y:S06]  /*5240*/  MUFU.EX2 R188, R188 ;  /* 0x000000bc00bc7308 */ /* 0x000fec0000000800 */
[C---:B------:R-:W-:Y:S01]  /*5250*/  HMMA.16816.F32 R128, R4.reuse, R14, R128 ;  /* 0x0000000e0480723c */ /* 0x040fe20000001880 */
[----:B------:R-:W3:Y:S01]  /*5260*/  LDSM.16.MT88.4 R12, [R239+0x9900] ;  /* 0x00990000ef0c783b */ /* 0x000ee20000004200 */
        /* <DEDUP_REMOVED lines=23> */
[C---:B---3--:R-:W-:Y:S08]  /*53e0*/  HMMA.16816.F32 R152, R4.reuse, R12, R152 ;  /* 0x0000000c0498723c */ /* 0x048ff00000001898 */
[----:B------:R-:W-:Y:S01]  /*53f0*/  HMMA.16816.F32 R156, R4, R14, R156 ;  /* 0x0000000e049c723c */ /* 0x000fe2000000189c */
[----:B------:R-:W3:Y:S07]  /*5400*/  LDSM.16.MT88.4 R12, [R239+0x1100] ;  /* 0x00110000ef0c783b */ /* 0x000eee0000004200 */
        /* <DEDUP_REMOVED lines=10> */
[C---:B----4-:R-:W-:Y:S01]  /*54b0*/  HMMA.16816.F32 R140, R4.reuse, R20, R140 ;  /* 0x00000014048c723c */ /* 0x050fe2000000188c */
[--C-:B------:R-:W-:Y:S02]  /*54c0*/  FFMA.FTZ R38, R213, c[0x0][0x2d0], -R26.reuse ;  /* 0x0000b400d5267a23 */ /* 0x100fe4000001081a */
[----:B------:R-:W-:Y:S02]  /*54d0*/  FFMA.FTZ R194, R25, c[0x0][0x2d0], -R26 ;  /* 0x0000b40019c27a23 */ /* 0x000fe4000001081a */
[----:B------:R-:W4:Y:S01]  /*54e0*/  MUFU.EX2 R39, R39 ;  /* 0x0000002700277308 */ /* 0x000f220000000800 */
[----:B------:R-:W-:Y:S02]  /*54f0*/  LDSM.16.MT88.4 R24, [R239+0x2900] ;  /* 0x00290000ef18783b */ /* 0x000fe40000004200 */
[C---:B------:R-:W-:Y:S02]  /*5500*/  HMMA.16816.F32 R144, R4.reuse, R22, R144 ;  /* 0x000000160490723c */ /* 0x040fe40000001890 */
[----:B------:R-:W3:Y:S03]  /*5510*/  LDSM.16.MT88.4 R20, [R245+0x1100] ;  /* 0x00110000f514783b */ /* 0x000ee60000004200 */
[----:B------:R-:W1:Y:S03]  /*5520*/  MUFU.EX2 R38, R38 ;  /* 0x0000002600267308 */ /* 0x000e660000000800 */
[C---:B-----5:R-:W-:Y:S05]  /*5530*/  HMMA.16816.F32 R148, R4.reuse, R16, R148 ;  /* 0x000000100494723c */ /* 0x060fea0000001894 */
[----:B------:R-:W5:Y:S03]  /*5540*/  MUFU.EX2 R37, R37 ;  /* 0x0000002500257308 */ /* 0x000f660000000800 */
[C---:B------:R-:W-:Y:S01]  /*5550*/  HMMA.16816.F32 R168, R4.reuse, R18, R168 ;  /* 0x0000001204a8723c */ /* 0x040fe200000018a8 */
[----:B------:R-:W3:Y:S04]  /*5560*/  LDSM.16.MT88.4 R16, [R240+0x1100] ;  /* 0x00110000f010783b */ /* 0x000ee80000004200 */
[----:B------:R-:W2:Y:S03]  /*5570*/  MUFU.EX2 R194, R194 ;  /* 0x000000c200c27308 */ /* 0x000ea60000000800 */
[C---:B-1----:R-:W-:Y:S08]  /*5580*/  HMMA.16816.F32 R160, R4.reuse, R8, R160 ;  /* 0x0000000804a0723c */ /* 0x042ff000000018a0 */
[----:B------:R-:W-:Y:S01]  /*5590*/  HMMA.16816.F32 R164, R4, R10, R164 ;  /* 0x0000000a04a4723c */ /* 0x000fe200000018a4 */
[----:B------:R-:W1:Y:S06]  /*55a0*/  LDSM.16.MT88.4 R8, [R238+0x1100] ;  /* 0x00110000ee08783b */ /* 0x000e6c0000004200 */
[----:B--2---:R-:W-:Y:S01]  /*55b0*/  F2FP.PACK_AB R4, R40, R44 ;  /* 0x0000002c2804723e */ /* 0x004fe200000000ff */
[----:B------:R-:W-:Y:S01]  /*55c0*/  FADD.FTZ R44, R44, R45 ;  /* 0x0000002d2c2c7221 */ /* 0x000fe20000010000 */
[----:B----4-:R-:W-:-:S02]  /*55d0*/  F2FP.PACK_AB R6, R36, R39 ;  /* 0x000000272406723e */ /* 0x010fc400000000ff */
[----:B------:R-:W-:Y:S01]  /*55e0*/  F2FP.PACK_AB R5, R38, R42 ;  /* 0x0000002a2605723e */ /* 0x000fe200000000ff */
[----:B------:R-:W-:Y:S01]  /*55f0*/  FADD.FTZ R42, R42, R47 ;  /* 0x0000002f2a2a7221 */ /* 0x000fe20000010000 */
[----:B-----5:R-:W-:Y:S01]  /*5600*/  F2FP.PACK_AB R7, R3, R37 ;  /* 0x000000250307723e */ /* 0x020fe200000000ff */
[----:B------:R-:W-:Y:S02]  /*5610*/  FADD.FTZ R44, R40, R44 ;  /* 0x0000002c282c7221 */ /* 0x000fe40000010000 */
[----:B------:R-:W-:Y:S02]  /*5620*/  FADD.FTZ R42, R38, R42 ;  /* 0x0000002a262a7221 */ /* 0x000fe40000010000 */
[----:B------:R-:W-:Y:S02]  /*5630*/  FADD.FTZ R39, R39, R44 ;  /* 0x0000002c27277221 */ /* 0x000fe40000010000 */
[----:B---3--:R-:W-:Y:S01]  /*5640*/  HMMA.16816.F32 R60, R4, R12, R60 ;  /* 0x0000000c043c723c */ /* 0x008fe2000000183c */
[----:B------:R-:W-:-:S02]  /*5650*/  FADD.FTZ R37, R37, R42 ;  /* 0x0000002a25257221 */ /* 0x000fc40000010000 */
[----:B------:R-:W-:Y:S02]  /*5660*/  FADD.FTZ R39, R36, R39 ;  /* 0x0000002724277221 */ /* 0x000fe40000010000 */
[----:B------:R-:W-:-:S03]  /*5670*/  FADD.FTZ R37, R3, R37 ;  /* 0x0000002503257221 */ /* 0x000fc60000010000 */
        /* <DEDUP_REMOVED lines=45> */
[----:B------:R-:W-:Y:S01]  /*5950*/  HMMA.16816.F32 R164, R4, R10, R164 ;  /* 0x0000000a04a4723c */ /* 0x000fe200000018a4 */
[----:B------:R-:W1:Y:S06]  /*5960*/  LDSM.16.MT88.4 R8, [R238+0x1900] ;  /* 0x00190000ee08783b */ /* 0x000e6c0000004200 */
        /* <DEDUP_REMOVED lines=53> */
[----:B------:R-:W-:Y:S07]  /*5cc0*/  LDSM.16.MT88.4 R20, [R238+0x2100] ;  /* 0x00210000ee14783b */ /* 0x000fee0000004200 */
[C---:B----4-:R-:W-:Y:S08]  /*5cd0*/  HMMA.16816.F32 R148, R4.reuse, R16, R148 ;  /* 0x000000100494723c */ /* 0x050ff00000001894 */
[C---:B------:R-:W-:Y:S01]  /*5ce0*/  HMMA.16816.F32 R168, R4.reuse, R18, R168 ;  /* 0x0000001204a8723c */ /* 0x040fe200000018a8 */
[----:B------:R-:W3:Y:S07]  /*5cf0*/  LDSM.16.MT88.4 R16, [R245+0x2100] ;  /* 0x00210000f510783b */ /* 0x000eee0000004200 */
        /* <DEDUP_REMOVED lines=15> */
[----:B------:R-:W-:Y:S02]  /*5df0*/  FADD.FTZ R206, R203, R206 ;  /* 0x000000cecbce7221 */ /* 0x000fe40000010000 */
[----:B------:R-:W-:Y:S01]  /*5e00*/  FADD.FTZ R205, R193, R205 ;  /* 0x000000cdc1cd7221 */ /* 0x000fe20000010000 */
[----:B------:R-:W-:Y:S01]  /*5e10*/  HMMA.16816.F32 R56, R4, R14, R56 ;  /* 0x0000000e0438723c */ /* 0x000fe20000001838 */
[----:B------:R-:W2:Y:S01]  /*5e20*/  LDSM.16.MT88.4 R12, [R240+0x5100] ;  /* 0x00510000f00c783b */ /* 0x000ea20000004200 */
[----:B------:R-:W-:Y:S02]  /*5e30*/  FADD.FTZ R206, R189, R206 ;  /* 0x000000cebdce7221 */ /* 0x000fe40000010000 */
[----:B------:R-:W-:Y:S02]  /*5e40*/  FADD.FTZ R205, R192, R205 ;  /* 0x000000cdc0cd7221 */ /* 0x000fe40000010000 */
[----:B------:R-:W-:-:S02]  /*5e50*/  FADD.FTZ R206, R188, R206 ;  /* 0x000000cebcce7221 */ /* 0x000fc40000010000 */
[----:B---3--:R-:W-:Y:S01]  /*5e60*/  HMMA.16816.F32 R176, R4, R16, R176 ;  /* 0x0000001004b0723c */ /* 0x008fe200000018b0 */
[----:B------:R-:W-:Y:S02]  /*5e70*/  FADD.FTZ R205, R191, R205 ;  /* 0x000000cdbfcd7221 */ /* 0x000fe40000010000 */
[----:B------:R-:W-:-:S04]  /*5e80*/  FADD.FTZ R206, R194, R206 ;  /* 0x000000cec2ce7221 */ /* 0x000fc80000010000 */
[----:B------:R-:W-:Y:S01]  /*5e90*/  FADD.FTZ R3, R211, R206 ;  /* 0x000000ced3037221 */ /* 0x000fe20000010000 */
[C---:B------:R-:W-:Y:S01]  /*5ea0*/  HMMA.16816.F32 R172, R4.reuse, R18, R172 ;  /* 0x0000001204ac723c */ /* 0x040fe200000018ac */
[----:B------:R-:W3:Y:S04]  /*5eb0*/  LDSM.16.MT88.4 R16, [R245+0x5100] ;  /* 0x00510000f510783b */ /* 0x000ee80000004200 */
[----:B------:R-:W-:Y:S03]  /*5ec0*/  STL [R1+0x24], R3 ;  /* 0x0000240301007387 */ /* 0x000fe60000100800 */
[C---:B-1----:R-:W-:Y:S08]  /*5ed0*/  HMMA.16816.F32 R60, R4.reuse, R8, R60 ;  /* 0x00000008043c723c */ /* 0x042ff0000000183c */
[C---:B------:R-:W-:Y:S01]  /*5ee0*/  HMMA.16816.F32 R64, R4.reuse, R10, R64 ;  /* 0x0000000a0440723c */ /* 0x040fe20000001840 */
[----:B------:R-:W1:Y:S07]  /*5ef0*/  LDSM.16.MT88.4 R8, [R239+0x5100] ;  /* 0x00510000ef08783b */ /* 0x000e6e0000004200 */
[C---:B------:R-:W-:Y:S08]  /*5f00*/  HMMA.16816.F32 R68, R4.reuse, R20, R68 ;  /* 0x000000140444723c */ /* 0x040ff00000001844 */
        /* <DEDUP_REMOVED lines=21> */
[C---:B--2---:R-:W-:Y:S08]  /*6060*/  HMMA.16816.F32 R148, R4.reuse, R12, R148 ;  /* 0x0000000c0494723c */ /* 0x044ff00000001894 */
[C---:B------:R-:W-:Y:S01]  /*6070*/  HMMA.16816.F32 R168, R4.reuse, R14, R168 ;  /* 0x0000000e04a8723c */ /* 0x040fe200000018a8 */
[----:B------:R-:W2:Y:S07]  /*6080*/  LDSM.16.MT88.4 R12, [R238+0xb100] ;  /* 0x00b10000ee0c783b */ /* 0x000eae0000004200 */
[C---:B------:R-:W-:Y:S01]  /*6090*/  HMMA.16816.F32 R104, R4.reuse, R22, R104 ;  /* 0x000000160468723c */ /* 0x040fe20000001868 */
[----:B------:R-:W4:Y:S07]  /*60a0*/  LDSM.16.MT88.4 R20, [R238+0x8100] ;  /* 0x00810000ee14783b */ /* 0x000f2e0000004200 */
[C---:B---3--:R-:W-:Y:S08]  /*60b0*/  HMMA.16816.F32 R140, R4.reuse, R16, R140 ;  /* 0x00000010048c723c */ /* 0x048ff0000000188c */
        /* <DEDUP_REMOVED lines=8> */
[C---:B----4-:R-:W-:Y:S08]  /*6140*/  HMMA.16816.F32 R132, R4.reuse, R20, R132 ;  /* 0x000000140484723c */ /* 0x050ff00000001884 */
[----:B------:R-:W-:Y:S01]  /*6150*/  HMMA.16816.F32 R136, R4, R22, R136 ;  /* 0x000000160488723c */ /* 0x000fe20000001888 */
[----:B------:R-:W-:Y:S06]  /*6160*/  LDSM.16.MT88.4 R20, [R238+0x2900] ;  /* 0x00290000ee14783b */ /* 0x000fec0000004200 */
[----:B------:R-:W-:-:S02]  /*6170*/  F2FP.PACK_AB R4, R192, R193 ;  /* 0x000000c1c004723e */ /* 0x000fc400000000ff */
[----:B------:R-:W-:Y:S02]  /*6180*/  F2FP.PACK_AB R6, R190, R191 ;  /* 0x000000bfbe06723e */ /* 0x000fe400000000ff */
[----:B------:R-:W-:Y:S02]  /*6190*/  F2FP.PACK_AB R5, R188, R189 ;  /* 0x000000bdbc05723e */ /* 0x000fe400000000ff */
[----:B------:R-:W-:-:S07]  /*61a0*/  F2FP.PACK_AB R7, R211, R194 ;  /* 0x000000c2d307723e */ /* 0x000fce00000000ff */
[C---:B-1----:R-:W-:Y:S08]  /*61b0*/  HMMA.16816.F32 R52, R4.reuse, R8, R52 ;  /* 0x000000080434723c */ /* 0x042ff00000001834 */
[C---:B--2---:R-:W-:Y:S08]  /*61c0*/  HMMA.16816.F32 R176, R4.reuse, R12, R176 ;  /* 0x0000000c04b0723c */ /* 0x044ff000000018b0 */
        /* <DEDUP_REMOVED lines=40> */
[----:B------:R-:W-:Y:S07]  /*6450*/  HMMA.16816.F32 R164, R4, R18, R164 ;  /* 0x0000001204a4723c */ /* 0x000fee00000018a4 */
[----:B------:R-:W-:-:S05]  /*6460*/  FADD.FTZ R4, R190, R205 ;  /* 0x000000cdbe047221 */ /* 0x000fca0000010000 */
[----:B------:R1:W-:Y:S01]  /*6470*/  STL [R1+0x28], R4 ;  /* 0x0000280401007387 */ /* 0x0003e20000100800 */
[----:B------:R-:W-:Y:S05]  /*6480*/  @!P0 BRA `(.L_x_4771) ;  /* 0x0000483000008947 */ /* 0x000fea0003800000 */
[C---:B-1----:R-:W-:Y:S01]  /*6490*/  SHF.L.U64.HI R4, R33.reuse, 0x1, R35 ;  /* 0x0000000121047819 */ /* 0x042fe20000010223 */
[----:B------:R-:W-:Y:S01]  /*64a0*/  IMAD.SHL.U32 R3, R33, 0x2, RZ ;  /* 0x0000000221037824 */ /* 0x000fe200078e00ff */
[----:B------:R-:W-:Y:S02]  /*64b0*/  SHF.L.U64.HI R5, R31, 0x1, R34 ;  /* 0x000000011f057819 */ /* 0x000fe40000010222 */
        /* <DEDUP_REMOVED lines=16> */
.L_x_4774:
[----:B------:R-:W2:Y:S01]  /*65c0*/  LDL R0, [R1] ;  /* 0x0000000001007983 */ /* 0x000ea20000100800 */
        /* <DEDUP_REMOVED lines=22> */
[----:B------:R-:W-:Y:S01]  /*6730*/  SHF.R.S32.HI R0, RZ, 0x1f, R252 ;  /* 0x0000001fff007819 */ /* 0x000fe200000114fc */
[----:B------:R1:W2:Y:S04]  /*6740*/  @!P5 LDG.E R251, [R184.64] ;  /* 0x0000000cb8fbd981 */ /* 0x0002a8000c1e1900 */
[----:B------:R-:W-:Y:S04]  /*6750*/  IMAD R0, R0, c[0x0][0x1e0], RZ ;  /* 0x0000780000007a24 */ /* 0x000fe800078e02ff */
[C---:B------:R-:W-:Y:S02]  /*6760*/  IMAD R0, R252.reuse, c[0x0][0x1e4], R0 ;  /* 0x00007900fc007a24 */ /* 0x040fe400078e0200 */
[----:B-1----:R-:W-:Y:S04]  /*6770*/  IMAD.WIDE.U32 R184, R252, c[0x0][0x1e0], RZ ;  /* 0x00007800fcb87a25 */ /* 0x002fe800078e00ff */
[----:B------:R-:W-:Y:S01]  /*6780*/  IMAD.IADD R185, R185, 0x1, R0 ;  /* 0x00000001b9b97824 */ /* 0x000fe200078e0200 */
[----:B--2---:R-:W-:Y:S03]  /*6790*/  SHF.R.S32.HI R0, RZ, 0x1f, R251 ;  /* 0x0000001fff007819 */ /* 0x004fe600000114fb */
        /* <DEDUP_REMOVED lines=13> */
[C---:B---3--:R-:W-:Y:S05]  /*6870*/  IADD3 R192, P0, R185.reuse, R204, RZ ;  /* 0x000000ccb9c07210 */ /* 0x048fea0007f1e0ff */
        /* <DEDUP_REMOVED lines=10> */
[C---:B-1----:R-:W-:Y:S04]  /*6920*/  IADD3 R186, P0, R181.reuse, R204, RZ ;  /* 0x000000ccb5ba7210 */ /* 0x042fe80007f1e0ff */
        /* <DEDUP_REMOVED lines=17> */
[----:B-----5:R-:W-:Y:S04]  /*6a40*/  IADD3 R188, P0, R2, R214, RZ ;  /* 0x000000d602bc7210 */ /* 0x020fe80007f1e0ff */
[----:B------:R3:W-:Y:S01]  /*6a50*/  LDGSTS.E.BYPASS.LTC128B.128 [R249+0x11100], [R190.64], !P3 ;  /* 0x11100000bef97fae */ /* 0x0007e2000d901d4c */
[----:B------:R-:W-:Y:S01]  /*6a60*/  IMAD.X R189, R0, 0x1, R215, P0 ;  /* 0x0000000100bd7824 */ /* 0x000fe200000e06d7 */
[----:B-1----:R-:W-:Y:S04]  /*6a70*/  IADD3 R186, P0, R2, R212, RZ ;  /* 0x000000d402ba7210 */ /* 0x002fe80007f1e0ff */
[----:B------:R3:W-:Y:S01]  /*6a80*/  LDGSTS.E.BYPASS.LTC128B.128 [R249+0x14100], [R188.64], !P2 ;  /* 0x14100000bcf97fae */ /* 0x0007e2000d101d4c */
[----:B------:R-:W-:Y:S05]  /*6a90*/  IMAD.X R187, R0, 0x1, R213, P0 ;  /* 0x0000000100bb7824 */ /* 0x000fea00000e06d5 */
[----:B------:R3:W-:Y:S01]  /*6aa0*/  LDGSTS.E.BYPASS.LTC128B.128 [R249+0x17100], [R186.64], !P1 ;  /* 0x17100000baf97fae */ /* 0x0007e2000c901d4c */
[----:B------:R-:W-:-:S05]  /*6ab0*/  BRA `(.L_x_4773) ;  /* 0x0000185000007947 */ /* 0x000fca0003800000 */
.L_x_4772:
[----:B------:R2:W-:Y:S01]  /*6ac0*/  STL [R1+0x40], R56 ;  /* 0x0000403801007387 */ /* 0x0005e20000100800 */
[----:B-1----:R-:W-:Y:S01]  /*6ad0*/  SHF.R.S32.HI R0, RZ, 0x1f, R252 ;  /* 0x0000001fff007819 */ /* 0x002fe200000114fc */
[----:B------:R-:W-:Y:S01]  /*6ae0*/  IMAD.WIDE.U32 R4, R252, c[0x0][0x208], RZ ;  /* 0x00008200fc047a25 */ /* 0x000fe200078e00ff */
[----:B------:R-:W-:Y:S01]  /*6af0*/  SHF.R.S32.HI R2, RZ, 0x1f, R251 ;  /* 0x0000001fff027819 */ /* 0x000fe200000114fb */
[----:B------:R-:W-:Y:S04]  /*6b00*/  DEPBAR.LE SB0, 0x0 ;  /* 0x000080000000791a */ /* 0x000fe80000000000 */
[----:B------:R-:W-:Y:S01]  /*6b10*/  IMAD R0, R0, c[0x0][0x208], RZ ;  /* 0x0000820000007a24 */ /* 0x000fe200078e02ff */
[----:B------:R-:W-:Y:S01]  /*6b20*/  BAR.SYNC.DEFER_BLOCKING 0x0 ;  /* 0x0000000000007b1d */ /* 0x000fe20000010000 */
[----:B------:R-:W-:Y:S01]  /*6b30*/  IMAD R2, R2, c[0x0][0x218], RZ ;  /* 0x0000860002027a24 */ /* 0x000fe200078e02ff */
[----:B------:R-:W-:Y:S01]  /*6b40*/  IADD3 R181, R249, 0x100, RZ ;  /* 0x00000100f9b57810 */ /* 0x000fe20007ffe0ff */
[----:B------:R-:W-:Y:S01]  /*6b50*/  IMAD R0, R252, c[0x0][0x20c], R0 ;  /* 0x00008300fc007a24 */ /* 0x000fe200078e0200 */
[----:B------:R-:W-:Y:S01]  /*6b60*/  UISETP.GT.AND UP0, UPT, UR6, UR8, UPT ;  /* 0x000000080600728c */ /* 0x000fe2000bf04270 */
[----:B------:R-:W-:Y:S02]  /*6b70*/  IMAD R2, R251, c[0x0][0x21c], R2 ;  /* 0x00008700fb027a24 */ /* 0x000fe400078e0202 */
[----:B------:R-:W-:Y:S04]  /*6b80*/  IMAD.IADD R5, R5, 0x1, R0 ;  /* 0x0000000105057824 */ /* 0x000fe800078e0200 */
[----:B------:R-:W-:Y:S05]  /*6b90*/  IMAD.WIDE.U32 R4, R251, c[0x0][0x218], R4 ;  /* 0x00008600fb047a25 */ /* 0x000fea00078e0004 */
[----:B------:R-:W-:Y:S04]  /*6ba0*/  IADD3 R0, P0, R4, UR22, RZ ;  /* 0x0000001604007c10 */ /* 0x000fe8000ff1e0ff */
[----:B------:R-:W-:Y:S02]  /*6bb0*/  IADD3.X R4, R5, UR4, R2, P0, !PT ;  /* 0x0000000405047c10 */ /* 0x000fe400087fe402 */
[C---:B------:R-:W-:Y:S01]  /*6bc0*/  LEA R2, P0, R0.reuse, c[0x0][0x1f8], 0x1 ;  /* 0x00007e0000027a11 */ /* 0x040fe200078008ff */
[----:B------:R-:W-:Y:S03]  /*6bd0*/  LDSM.16.M88.4 R48, [R248+0x18100] ;  /* 0x01810000f830783b */ /* 0x000fe60000000200 */
[----:B------:R-:W-:Y:S01]  /*6be0*/  LEA.HI.X R0, R0, c[0x0][0x1fc], R4, 0x1, P0 ;  /* 0x00007f0000007a11 */ /* 0x000fe200000f0c04 */
[----:B--2---:R-:W2:Y:S04]  /*6bf0*/  LDL R56, [R1+0x1c] ;  /* 0x00001c0001387983 */ /* 0x004ea80000100800 */
[----:B------:R1:W-:Y:S04]  /*6c00*/  STL [R1+0x3c], R55 ;  /* 0x00003c3701007387 */ /* 0x0003e80000100800 */
[----:B------:R-:W3:Y:S04]  /*6c10*/  LDL R29, [R1+0x14] ;  /* 0x00001400011d7983 */ /* 0x000ee80000100800 */
[----:B------:R-:W-:Y:S04]  /*6c20*/  SHFL.IDX PT, R44, R2, RZ, 0x181f ;  /* 0x00181fff022c7589 */ /* 0x000fe800000e0000 */
[----:B------:R-:W-:Y:S04]  /*6c30*/  SHFL.IDX PT, R20, R0, RZ, 0x181f ;  /* 0x00181fff00147589 */ /* 0x000fe800000e0000 */
[----:B------:R-:W4:Y:S04]  /*6c40*/  LDSM.16.M88.4 R8, [R247+0xc100] ;  /* 0x00c10000f708783b */ /* 0x000f280000000200 */
[----:B------:R-:W4:Y:S04]  /*6c50*/  LDSM.16.M88.4 R16, [R247+0xc900] ;  /* 0x00c90000f710783b */ /* 0x000f280000000200 */
[----:B------:R-:W-:Y:S04]  /*6c60*/  LDSM.16.M88.4 R24, [R247+0xd100] ;  /* 0x00d10000f718783b */ /* 0x000fe80000000200 */
[----:B-1----:R-:W3:Y:S04]  /*6c70*/  LDL R55, [R1+0x20] ;  /* 0x0000200001377983 */ /* 0x002ee80000100800 */
[----:B------:R1:W-:Y:S04]  /*6c80*/  STL [R1+0x38], R54 ;  /* 0x0000383601007387 */ /* 0x0003e80000100800 */
[----:B------:R-:W-:Y:S04]  /*6c90*/  LDSM.16.M88.4 R32, [R247+0xd900] ;  /* 0x00d90000f720783b */ /* 0x000fe80000000200 */
[----:B------:R-:W-:Y:S04]  /*6ca0*/  LDSM.16.M88.4 R40, [R247+0xe100] ;  /* 0x00e10000f728783b */ /* 0x000fe80000000200 */
[----:B------:R-:W-:Y:S04]  /*6cb0*/  LDSM.16.M88.4 R184, [R247+0xe900] ;  /* 0x00e90000f7b8783b */ /* 0x000fe80000000200 */
[----:B------:R-:W-:Y:S04]  /*6cc0*/  LDSM.16.M88.4 R188, [R244+0x18100] ;  /* 0x01810000f4bc783b */ /* 0x000fe80000000200 */
[----:B------:R-:W-:Y:S01]  /*6cd0*/  LDSM.16.M88.4 R192, [R246] ;  /* 0x00000000f6c0783b */ /* 0x000fe20000000200 */
[C---:B----4-:R-:W-:Y:S03]  /*6ce0*/  HMMA.16816.F32 R4, R48.reuse, R8, RZ ;  /* 0x000000083004723c */ /* 0x050fe600000018ff */
[----:B-1----:R-:W4:Y:S04]  /*6cf0*/  LDL R54, [R1+0x18] ;  /* 0x0000180001367983 */ /* 0x002f280000100800 */
[----:B------:R1:W-:Y:S01]  /*6d00*/  STL [R1+0x34], R53 ;  /* 0x0000343501007387 */ /* 0x0003e20000100800 */
[C---:B------:R-:W-:Y:S03]  /*6d10*/  HMMA.16816.F32 R8, R48.reuse, R10, RZ ;  /* 0x0000000a3008723c */ /* 0x040fe600000018ff */
[----:B------:R-:W-:Y:S04]  /*6d20*/  LDSM.16.M88.4 R196, [R237] ;  /* 0x00000000edc4783b */ /* 0x000fe80000000200 */
[----:B------:R-:W-:Y:S01]  /*6d30*/  LDSM.16.M88.4 R200, [R236] ;  /* 0x00000000ecc8783b */ /* 0x000fe20000000200 */
[C---:B------:R-:W-:Y:S03]  /*6d40*/  HMMA.16816.F32 R12, R48.reuse, R16, RZ ;  /* 0x00000010300c723c */ /* 0x040fe600000018ff */
[----:B------:R-:W-:Y:S04]  /*6d50*/  LDSM.16.M88.4 R204, [R235] ;  /* 0x00000000ebcc783b */ /* 0x000fe80000000200 */
[----:B------:R-:W-:Y:S01]  /*6d60*/  LDSM.16.M88.4 R208, [R234] ;  /* 0x00000000ead0783b */ /* 0x000fe20000000200 */
[C---:B------:R-:W-:Y:S03]  /*6d70*/  HMMA.16816.F32 R16, R48.reuse, R18, RZ ;  /* 0x000000123010723c */ /* 0x040fe600000018ff */
[----:B------:R-:W-:Y:S04]  /*6d80*/  LDSM.16.M88.4 R212, [R233] ;  /* 0x00000000e9d4783b */ /* 0x000fe80000000200 */
[----:B------:R-:W2:Y:S04]  /*6d90*/  SHFL.IDX PT, R38, R2, 0x1, 0x181f ;  /* 0x00381f0002267f89 */ /* 0x000ea800000e0000 */
[----:B-1----:R-:W4:Y:S04]  /*6da0*/  LDL R53, [R1+0xc] ;  /* 0x00000c0001357983 */ /* 0x002f280000100800 */
[----:B------:R1:W-:Y:S04]  /*6db0*/  STL [R1+0x30], R52 ;  /* 0x0000303401007387 */ /* 0x0003e80000100800 */
[----:B------:R-:W2:Y:S04]  /*6dc0*/  SHFL.IDX PT, R28, R0, 0x1, 0x181f ;  /* 0x00381f00001c7f89 */ /* 0x000ea800000e0000 */
[----:B------:R-:W2:Y:S04]  /*6dd0*/  SHFL.IDX PT, R2, R2, 0x2, 0x181f ;  /* 0x00581f0002027f89 */ /* 0x000ea800000e0000 */
[----:B------:R-:W2:Y:S04]  /*6de0*/  SHFL.IDX PT, R0, R0, 0x2, 0x181f ;  /* 0x00581f0000007f89 */ /* 0x000ea800000e0000 */
[----:B-1----:R-:W4:Y:S04]  /*6df0*/  LDL R52, [R1+0x10] ;  /* 0x0000100001347983 */ /* 0x002f280000100800 */
[----:B------:R1:W-:Y:S04]  /*6e00*/  STL [R1+0x2c], R3 ;  /* 0x00002c0301007387 */ /* 0x0003e80000100800 */
[----:B------:R-:W4:Y:S04]  /*6e10*/  LDL R250, [R1+0x8] ;  /* 0x0000080001fa7983 */ /* 0x000f280000100800 */
[----:B-1----:R-:W4:Y:S01]  /*6e20*/  LDL R3, [R1+0x4] ;  /* 0x0000040001037983 */ /* 0x002f220000100800 */
[-C--:B--2---:R-:W-:Y:S05]  /*6e30*/  IADD3 R30, P0, R44, R56.reuse, RZ ;  /* 0x000000382c1e7210 */ /* 0x084fea0007f1e0ff */
[--C-:B---3--:R-:W-:Y:S01]  /*6e40*/  IMAD.X R31, R20, 0x1, R55.reuse, P0 ;  /* 0x00000001141f7824 */ /* 0x108fe200000e0637 */
[----:B------:R-:W-:Y:S04]  /*6e50*/  IADD3 R22, P0, R44, R29, RZ ;  /* 0x0000001d2c167210 */ /* 0x000fe80007f1e0ff */
[----:B------:R1:W-:Y:S01]  /*6e60*/  LDGSTS.E.BYPASS.LTC128B.128 [R181], [R30.64], !P4 ;  /* 0x000000001eb57fae */ /* 0x0003e2000e101d4c */
[----:B----4-:R-:W-:Y:S05]  /*6e70*/  IMAD.X R23, R20, 0x1, R54, P0 ;  /* 0x0000000114177824 */ /* 0x010fea00000e0636 */
[----:B------:R2:W-:Y:S01]  /*6e80*/  LDGSTS.E.BYPASS.LTC128B.128 [R181+0x3000], [R22.64], !P3 ;  /* 0x0300000016b57fae */ /* 0x0005e2000d901d4c */
[----:B------:R-:W-:Y:S05]  /*6e90*/  IADD3 R36, P0, R44, R53, RZ ;  /* 0x000000352c247210 */ /* 0x000fea0007f1e0ff */
[----:B------:R-:W-:Y:S05]  /*6ea0*/  IMAD.X R37, R20, 0x1, R52, P0 ;  /* 0x0000000114257824 */ /* 0x000fea00000e0634 */
[----:B------:R3:W-:Y:S01]  /*6eb0*/  LDGSTS.E.BYPASS.LTC128B.128 [R181+0x6000], [R36.64], !P2 ;  /* 0x0600000024b57fae */ /* 0x0007e2000d101d4c */
[----:B------:R-:W-:Y:S05]  /*6ec0*/  IADD3 R44, P0, R44, R3, RZ ;  /* 0x000000032c2c7210 */ /* 0x000fea0007f1e0ff */
[----:B------:R-:W-:Y:S01]  /*6ed0*/  IMAD.X R45, R20, 0x1, R250, P0 ;  /* 0x00000001142d7824 */ /* 0x000fe200000e06fa */
[-C--:B------:R-:W-:Y:S01]  /*6ee0*/  IADD3 R46, P0, R38, R56.reuse, RZ ;  /* 0x00000038262e7210 */ /* 0x080fe20007f1e0ff */
[C---:B--2---:R-:W-:Y:S03]  /*6ef0*/  HMMA.16816.F32 R20, R48.reuse, R24, RZ ;  /* 0x000000183014723c */ /* 0x044fe600000018ff */
[----:B------:R2:W-:Y:S01]  /*6f00*/  LDGSTS.E.BYPASS.LTC128B.128 [R181+0x9000], [R44.64], !P1 ;  /* 0x090000002cb57fae */ /* 0x0005e2000c901d4c */
[--C-:B------:R-:W-:Y:S01]  /*6f10*/  IMAD.X R47, R28, 0x1, R55.reuse, P0 ;  /* 0x000000011c2f7824 */ /* 0x100fe200000e0637 */
[----:B-1----:R-:W-:Y:S03]  /*6f20*/  IADD3 R30, P0, R38, R29, RZ ;  /* 0x0000001d261e7210 */ /* 0x002fe60007f1e0ff */
[C---:B------:R-:W-:Y:S01]  /*6f30*/  HMMA.16816.F32 R24, R48.reuse, R26, RZ ;  /* 0x0000001a3018723c */ /* 0x040fe200000018ff */
[----:B------:R1:W-:Y:S03]  /*6f40*/  LDGSTS.E.BYPASS.LTC128B.128 [R181+0x1000], [R46.64], !P4 ;  /* 0x010000002eb57fae */ /* 0x0003e6000e101d4c */
[----:B------:R-:W-:Y:S01]  /*6f50*/  IMAD.X R31, R28, 0x1, R54, P0 ;  /* 0x000000011c1f7824 */ /* 0x000fe200000e0636 */
[----:B---3--:R-:W-:Y:S04]  /*6f60*/  IADD3 R36, P0, R38, R53, RZ ;  /* 0x0000003526247210 */ /* 0x008fe80007f1e0ff */
[----:B------:R3:W-:Y:S03]  /*6f70*/  LDGSTS.E.BYPASS.LTC128B.128 [R181+0x4000], [R30.64], !P3 ;  /* 0x040000001eb57fae */ /* 0x0007e6000d901d4c */
[----:B------:R-:W-:Y:S01]  /*6f80*/  IMAD.X R37, R28, 0x1, R52, P0 ;  /* 0x000000011c257824 */ /* 0x000fe200000e0634 */
[----:B------:R-:W-:Y:S04]  /*6f90*/  IADD3 R38, P0, R38, R3, RZ ;  /* 0x0000000326267210 */ /* 0x000fe80007f1e0ff */
[----:B------:R4:W-:Y:S01]  /*6fa0*/  LDGSTS.E.BYPASS.LTC128B.128 [R181+0x7000], [R36.64], !P2 ;  /* 0x0700000024b57fae */ /* 0x0009e2000d101d4c */
[----:B------:R-:W-:Y:S01]  /*6fb0*/  IMAD.X R39, R28, 0x1, R250, P0 ;  /* 0x000000011c277824 */ /* 0x000fe200000e06fa */
[----:B--2---:R-:W-:Y:S04]  /*6fc0*/  IADD3 R44, P0, R2, R56, RZ ;  /* 0x00000038022c7210 */ /* 0x004fe80007f1e0ff */
[----:B------:R2:W-:Y:S01]  /*6fd0*/  LDGSTS.E.BYPASS.LTC128B.128 [R181+0xa000], [R38.64], !P1 ;  /* 0x0a00000026b57fae */ /* 0x0005e2000c901d4c */
[----:B------:R-:W-:Y:S03]  /*6fe0*/  IMAD.X R45, R0, 0x1, R55, P0 ;  /* 0x00000001002d7824 */ /* 0x000fe600000e0637 */
[----:B------:R1:W5:Y:S04]  /*6ff0*/  LDL.LU R56, [R1+0x40] ;  /* 0x0000400001387983 */ /* 0x0003680000300800 */
[----:B------:R1:W-:Y:S04]  /*7000*/  LDGSTS.E.BYPASS.LTC128B.128 [R181+0x2000], [R44.64], !P4 ;  /* 0x020000002cb57fae */ /* 0x0003e8000e101d4c */
[----:B------:R1:W5:Y:S01]  /*7010*/  LDL.LU R55, [R1+0x3c] ;  /* 0x00003c0001377983 */ /* 0x0003620000300800 */
[----:B----4-:R-:W-:Y:S02]  /*7020*/  IADD3 R36, P0, R2, R29, RZ ;  /* 0x0000001d02247210 */ /* 0x010fe40007f1e0ff */
[C---:B---3--:R-:W-:Y:S03]  /*7030*/  HMMA.16816.F32 R28, R48.reuse, R32, RZ ;  /* 0x00000020301c723c */ /* 0x048fe600000018ff */
[----:B------:R-:W-:Y:S01]  /*7040*/  IMAD.X R37, R0, 0x1, R54, P0 ;  /* 0x0000000100257824 */ /* 0x000fe200000e0636 */
[----:B--2---:R-:W-:Y:S01]  /*7050*/  IADD3 R38, P0, R2, R53, RZ ;  /* 0x0000003502267210 */ /* 0x004fe20007f1e0ff */
[----:B------:R2:W5:Y:S03]  /*7060*/  LDL.LU R54, [R1+0x38] ;  /* 0x0000380001367983 */ /* 0x0005660000300800 */
[C---:B------:R-:W-:Y:S01]  /*7070*/  HMMA.16816.F32 R32, R48.reuse, R34, RZ ;  /* 0x000000223020723c */ /* 0x040fe200000018ff */
[----:B------:R-:W-:Y:S01]  /*7080*/  IMAD.X R39, R0, 0x1, R52, P0 ;  /* 0x0000000100277824 */ /* 0x000fe200000e0634 */
[----:B------:R3:W-:Y:S02]  /*7090*/  LDGSTS.E.BYPASS.LTC128B.128 [R181+0x5000], [R36.64], !P3 ;  /* 0x0500000024b57fae */ /* 0x0007e4000d901d4c */
[----:B-1----:R-:W-:Y:S02]  /*70a0*/  IADD3 R44, P0, R2, R3, RZ ;  /* 0x00000003022c7210 */ /* 0x002fe40007f1e0ff */
[----:B------:R3:W-:Y:S04]  /*70b0*/  LDGSTS.E.BYPASS.LTC128B.128 [R181+0x8000], [R38.64], !P2 ;  /* 0x0800000026b57fae */ /* 0x0007e8000d101d4c */
[----:B------:R2:W5:Y:S02]  /*70c0*/  LDL.LU R53, [R1+0x34] ;  /* 0x0000340001357983 */ /* 0x0005640000300800 */
[----:B------:R-:W-:Y:S01]  /*70d0*/  IMAD.X R45, R0, 0x1, R250, P0 ;  /* 0x00000001002d7824 */ /* 0x000fe200000e06fa */
[----:B------:R-:W-:Y:S01]  /*70e0*/  PLOP3.LUT P0, PT, PT, PT, UP0, 0x80, 0x0 ;  /* 0x000000000000781c */ /* 0x000fe20003f0f008 */
[----:B------:R2:W5:Y:S01]  /*70f0*/  LDL.LU R52, [R1+0x30] ;  /* 0x0000300001347983 */ /* 0x0005620000300800 */
[----:B------:R-:W-:Y:S03]  /*7100*/  IMAD.MOV.U32 R250, RZ, RZ, c[0x0][0x2b8] ;  /* 0x0000ae00fffa7624 */ /* 0x000fe600078e00ff */
[----:B------:R1:W-:Y:S04]  /*7110*/  LDGSTS.E.BYPASS.LTC128B.128 [R181+0xb000], [R44.64], !P1 ;  /* 0x0b0000002cb57fae */ /* 0x0003e8000c901d4c */
[----:B------:R-:W0:Y:S04]  /*7120*/  LDGDEPBAR ;  /* 0x00000000000079af */ /* 0x000e280000000000 */
[----:B------:R2:W5:Y:S01]  /*7130*/  LDL.LU R3, [R1+0x2c] ;  /* 0x00002c0001037983 */ /* 0x0005620000300800 */
[C---:B---3--:R-:W-:Y:S08]  /*7140*/  HMMA.16816.F32 R36, R48.reuse, R40, RZ ;  /* 0x000000283024723c */ /* 0x048ff000000018ff */
        /* <DEDUP_REMOVED lines=39> */
[----:B------:R-:W2:Y:S04]  /*73c0*/  LDSM.16.M88.4 R184, [R232+0x2000] ;  /* 0x00200000e8b8783b */ /* 0x000ea80000000200 */
[----:B------:R-:W3:Y:S03]  /*73d0*/  LDSM.16.M88.4 R208, [R232+0x2800] ;  /* 0x00280000e8d0783b */ /* 0x000ee60000000200 */
        /* <DEDUP_REMOVED lines=17> */
[----:B------:R-:W2:Y:S04]  /*74f0*/  LDSM.16.M88.4 R188, [R247+0x11100] ;  /* 0x01110000f7bc783b */ /* 0x000ea80000000200 */
[----:B------:R-:W3:Y:S03]  /*7500*/  LDSM.16.M88.4 R208, [R247+0x11900] ;  /* 0x01190000f7d0783b */ /* 0x000ee60000000200 */
        /* <DEDUP_REMOVED lines=17> */
[----:B------:R-:W2:Y:S04]  /*7620*/  LDSM.16.M88.4 R184, [R227] ;  /* 0x00000000e3b8783b */ /* 0x000ea80000000200 */
[----:B------:R-:W3:Y:S03]  /*7630*/  LDSM.16.M88.4 R208, [R226] ;  /* 0x00000000e2d0783b */ /* 0x000ee60000000200 */
        /* <DEDUP_REMOVED lines=190> */
[----:B------:R-:W-:Y:S04]  /*8220*/  DEPBAR.LE SB0, 0x0 ;  /* 0x000080000000791a */ /* 0x000fe80000000000 */
[----:B------:R-:W-:Y:S01]  /*8230*/  BAR.SYNC.DEFER_BLOCKING 0x0 ;  /* 0x0000000000007b1d */ /* 0x000fe20000010000 */
[C---:B-1----:R-:W-:Y:S08]  /*8240*/  HMMA.16816.F32 R4, R188.reuse, R192, R4 ;  /* 0x000000c0bc04723c */ /* 0x042ff00000001804 */
        /* <DEDUP_REMOVED lines=8> */
[C---:B------:R-:W-:Y:S08]  /*82d0*/  HMMA.16816.F32 R40, R188.reuse, R186, R40 ;  /* 0x000000babc28723c */ /* 0x040ff00000001828 */
[C---:B---3--:R-:W-:Y:S08]  /*82e0*/  HMMA.16816.F32 R44, R188.reuse, R208, R44 ;  /* 0x000000d0bc2c723c */ /* 0x048ff0000000182c */
[----:B------:R-:W-:Y:S01]  /*82f0*/  HMMA.16816.F32 R48, R188, R210, R48 ;  /* 0x000000d2bc30723c */ /* 0x000fe20000001830 */
[----:B-----5:R-:W-:-:S07]  /*8300*/  @P0 BRA `(.L_x_4774) ;  /* 0xffffe2b000000947 */ /* 0x020fce000383ffff */
.L_x_4773:
[----:B---3--:R-:W-:Y:S01]  /*8310*/  FMNMX.FTZ R184, R4, R180, !PT ;  /* 0x000000b404b87209 */ /* 0x008fe20007810000 */
[----:B------:R-:W-:Y:S01]  /*8320*/  LDSM.16.MT88.4 R188, [R240+0x100] ;  /* 0x00010000f0bc783b */ /* 0x000fe20000004200 */
[----:B------:R-:W-:Y:S01]  /*8330*/  FMNMX.FTZ R181, R6, R3, !PT ;  /* 0x0000000306b57209 */ /* 0x000fe20007810000 */
[----:B------:R-:W-:Y:S01]  /*8340*/  UISETP.GT.AND UP0, UPT, UR6, UR8, UPT ;  /* 0x000000080600728c */ /* 0x000fe2000bf04270 */
[----:B------:R-:W-:Y:S01]  /*8350*/  FMNMX.FTZ R184, R5, R184, !PT ;  /* 0x000000b805b87209 */ /* 0x000fe20007810000 */
[----:B------:R-:W-:Y:S01]  /*8360*/  UIADD3 UR6, UR6, -0x1, URZ ;  /* 0xffffffff06067890 */ /* 0x000fe2000fffe03f */
[----:B------:R-:W-:Y:S02]  /*8370*/  FMNMX.FTZ R181, R7, R181, !PT ;  /* 0x000000b507b57209 */ /* 0x000fe40007810000 */
[----:B------:R-:W-:Y:S01]  /*8380*/  FMNMX.FTZ R184, R8, R184, !PT ;  /* 0x000000b808b87209 */ /* 0x000fe20007810000 */
[----:B------:R-:W-:Y:S01]  /*8390*/  LDSM.16.MT88.4 R192, [R239+0x100] ;  /* 0x00010000efc0783b */ /* 0x000fe20000004200 */
[----:B------:R-:W-:Y:S02]  /*83a0*/  FMNMX.FTZ R181, R10, R181, !PT ;  /* 0x000000b50ab57209 */ /* 0x000fe40007810000 */
[----:B------:R-:W-:Y:S02]  /*83b0*/  FMNMX.FTZ R184, R9, R184, !PT ;  /* 0x000000b809b87209 */ /* 0x000fe40007810000 */
[----:B------:R-:W-:Y:S02]  /*83c0*/  FMNMX.FTZ R181, R11, R181, !PT ;  /* 0x000000b50bb57209 */ /* 0x000fe40007810000 */
        /* <DEDUP_REMOVED lines=41> */
[----:B------:R-:W-:Y:S01]  /*8660*/  PLOP3.LUT P0, PT, PT, PT, UP0, 0x80, 0x0 ;  /* 0x000000000000781c */ /* 0x000fe20003f0f008 */
[----:B------:R-:W-:Y:S08]  /*8670*/  SHFL.BFLY PT, R2, R184, 0x2, 0x1f ;  /* 0x0c401f00b8027f89 */ /* 0x000ff000000e0000 */
[----:B------:R-:W1:Y:S02]  /*8680*/  SHFL.BFLY PT, R0, R181, 0x2, 0x1f ;  /* 0x0c401f00b5007f89 */ /* 0x000e6400000e0000 */
[----:B-1----:R-:W-:Y:S02]  /*8690*/  FMNMX.FTZ R181, R181, R0, !PT ;  /* 0x00000000b5b57209 */ /* 0x002fe40007810000 */
[----:B------:R-:W-:Y:S04]  /*86a0*/  FMNMX.FTZ R184, R184, R2, !PT ;  /* 0x00000002b8b87209 */ /* 0x000fe80007810000 */
[----:B------:R-:W1:Y:S08]  /*86b0*/  SHFL.BFLY PT, R0, R181, 0x1, 0x1f ;  /* 0x0c201f00b5007f89 */ /* 0x000e7000000e0000 */
[----:B------:R-:W2:Y:S01]  /*86c0*/  SHFL.BFLY PT, R2, R184, 0x1, 0x1f ;  /* 0x0c201f00b8027f89 */ /* 0x000ea200000e0000 */
[----:B-1----:R-:W-:Y:S05]  /*86d0*/  FMNMX.FTZ R0, R0, R181, !PT ;  /* 0x000000b500007209 */ /* 0x002fea0007810000 */
[C---:B------:R-:W-:Y:S02]  /*86e0*/  FMUL.FTZ R204, R0.reuse, c[0x0][0x2d0] ;  /* 0x0000b40000cc7a20 */ /* 0x040fe40000410000 */
[----:B------:R-:W-:Y:S01]  /*86f0*/  FADD.FTZ R3, -R0, R3 ;  /* 0x0000000300037221 */ /* 0x000fe20000010100 */
[----:B--2---:R-:W-:Y:S01]  /*8700*/  FMNMX.FTZ R2, R184, R2, !PT ;  /* 0x00000002b8027209 */ /* 0x004fe20007810000 */
[--C-:B------:R-:W-:Y:S01]  /*8710*/  FFMA.FTZ R197, R10, c[0x0][0x2d0], -R204.reuse ;  /* 0x0000b4000ac57a23 */ /* 0x100fe200000108cc */
[----:B------:R-:W1:Y:S01]  /*8720*/  LDSM.16.MT88.4 R184, [R245+0x100] ;  /* 0x00010000f5b8783b */ /* 0x000e620000004200 */
[----:B------:R-:W-:Y:S02]  /*8730*/  FFMA.FTZ R181, R11, c[0x0][0x2d0], -R204 ;  /* 0x0000b4000bb57a23 */ /* 0x000fe400000108cc */
[C---:B------:R-:W-:Y:S02]  /*8740*/  FMUL.FTZ R205, R2.reuse, c[0x0][0x2d0] ;  /* 0x0000b40002cd7a20 */ /* 0x040fe40000410000 */
[----:B------:R-:W-:Y:S01]  /*8750*/  FADD.FTZ R180, -R2, R180 ;  /* 0x000000b402b47221 */ /* 0x000fe20000010100 */
[----:B------:R-:W-:Y:S01]  /*8760*/  MUFU.EX2 R197, R197 ;  /* 0x000000c500c57308 */ /* 0x000fe20000000800 */
[--C-:B------:R-:W-:Y:S02]  /*8770*/  FFMA.FTZ R198, R8, c[0x0][0x2d0], -R205.reuse ;  /* 0x0000b40008c67a23 */ /* 0x100fe400000108cd */
[--C-:B------:R-:W-:Y:S02]  /*8780*/  FFMA.FTZ R196, R9, c[0x0][0x2d0], -R205.reuse ;  /* 0x0000b40009c47a23 */ /* 0x100fe400000108cd */
[----:B------:R-:W-:Y:S02]  /*8790*/  FMUL.FTZ R180, R180, c[0x0][0x2d0] ;  /* 0x0000b400b4b47a20 */ /* 0x000fe40000410000 */
        /* <DEDUP_REMOVED lines=14> */
[----:B------:R-:W3:Y:S01]  /*8880*/  MUFU.EX2 R3, R3 ;  /* 0x0000000300037308 */ /* 0x000ee20000000800 */
[----:B------:R-:W-:Y:S01]  /*8890*/  LDSM.16.MT88.4 R28, [R238+0xa100] ;  /* 0x00a10000ee1c783b */ /* 0x000fe20000004200 */
[--C-:B------:R-:W-:Y:S02]  /*88a0*/  FFMA.FTZ R35, R35, c[0x0][0x2d0], -R204.reuse ;  /* 0x0000b40023237a23 */ /* 0x100fe400000108cc */
[--C-:B------:R-:W-:Y:S02]  /*88b0*/  FFMA.FTZ R213, R32, c[0x0][0x2d0], -R205.reuse ;  /* 0x0000b40020d57a23 */ /* 0x100fe400000108cd */
[--C-:B------:R-:W-:Y:S02]  /*88c0*/  FFMA.FTZ R214, R33, c[0x0][0x2d0], -R205.reuse ;  /* 0x0000b40021d67a23 */ /* 0x100fe400000108cd */
[--C-:B------:R-:W-:Y:S02]  /*88d0*/  FFMA.FTZ R215, R34, c[0x0][0x2d0], -R204.reuse ;  /* 0x0000b40022d77a23 */ /* 0x100fe400000108cc */
        /* <DEDUP_REMOVED lines=10> */
[C---:B------:R-:W-:Y:S02]  /*8980*/  FMUL.FTZ R7, R3.reuse, R179 ;  /* 0x000000b303077220 */ /* 0x040fe40000410000 */
[C---:B------:R-:W-:Y:S01]  /*8990*/  FMUL.FTZ R10, R3.reuse, R174 ;  /* 0x000000ae030a7220 */ /* 0x040fe20000410000 */
[----:B------:R-:W3:Y:S01]  /*89a0*/  MUFU.EX2 R196, R196 ;  /* 0x000000c400c47308 */ /* 0x000ee20000000800 */
[C---:B------:R-:W-:Y:S02]  /*89b0*/  FMUL.FTZ R11, R3.reuse, R175 ;  /* 0x000000af030b7220 */ /* 0x040fe40000410000 */
[----:B------:R-:W4:Y:S01]  /*89c0*/  LDSM.16.MT88.4 R172, [R238+0x100] ;  /* 0x00010000eeac783b */ /* 0x000f220000004200 */
[C---:B------:R-:W-:Y:S02]  /*89d0*/  FMUL.FTZ R53, R180.reuse, R53 ;  /* 0x00000035b4357220 */ /* 0x040fe40000410000 */
[C---:B------:R-:W-:Y:S02]  /*89e0*/  FMUL.FTZ R54, R3.reuse, R54 ;  /* 0x0000003603367220 */ /* 0x040fe40000410000 */
[C---:B------:R-:W-:Y:S02]  /*89f0*/  FMUL.FTZ R55, R3.reuse, R55 ;  /* 0x0000003703377220 */ /* 0x040fe40000410000 */
[----:B------:R-:W-:Y:S01]  /*8a00*/  MUFU.EX2 R201, R201 ;  /* 0x000000c900c97308 */ /* 0x000fe20000000800 */
[C---:B------:R-:W-:Y:S02]  /*8a10*/  FMUL.FTZ R56, R180.reuse, R56 ;  /* 0x00000038b4387220 */ /* 0x040fe40000410000 */
[----:B------:R-:W-:Y:S01]  /*8a20*/  FMUL.FTZ R57, R180, R57 ;  /* 0x00000039b4397220 */ /* 0x000fe20000410000 */
[----:B--2---:R-:W-:Y:S01]  /*8a30*/  F2FP.PACK_AB R176, R200, R203 ;  /* 0x000000cbc8b0723e */ /* 0x004fe200000000ff */
[C---:B------:R-:W-:Y:S02]  /*8a40*/  FMUL.FTZ R58, R3.reuse, R58 ;  /* 0x0000003a033a7220 */ /* 0x040fe40000410000 */
[C---:B------:R-:W-:Y:S02]  /*8a50*/  FMUL.FTZ R59, R3.reuse, R59 ;  /* 0x0000003b033b7220 */ /* 0x040fe40000410000 */
[C---:B------:R-:W-:Y:S01]  /*8a60*/  FMUL.FTZ R60, R180.reuse, R60 ;  /* 0x0000003cb43c7220 */ /* 0x040fe20000410000 */
[----:B------:R-:W2:Y:S01]  /*8a70*/  MUFU.EX2 R199, R199 ;  /* 0x000000c700c77308 */ /* 0x000ea20000000800 */
[----:B------:R-:W-:Y:S02]  /*8a80*/  FMUL.FTZ R61, R180, R61 ;  /* 0x0000003db43d7220 */ /* 0x000fe40000410000 */
[C---:B------:R-:W-:Y:S01]  /*8a90*/  FMUL.FTZ R62, R3.reuse, R62 ;  /* 0x0000003e033e7220 */ /* 0x040fe20000410000 */
        /* <DEDUP_REMOVED lines=13> */
[----:B--2---:R-:W-:Y:S01]  /*8b70*/  F2FP.PACK_AB R177, R199, R201 ;  /* 0x000000c9c7b1723e */ /* 0x004fe200000000ff */
[C---:B------:R-:W-:Y:S02]  /*8b80*/  FMUL.FTZ R73, R180.reuse, R73 ;  /* 0x00000049b4497220 */ /* 0x040fe40000410000 */
[C---:B------:R-:W-:Y:S02]  /*8b90*/  FMUL.FTZ R74, R3.reuse, R74 ;  /* 0x0000004a034a7220 */ /* 0x040fe40000410000 */
[----:B------:R-:W-:Y:S01]  /*8ba0*/  FMUL.FTZ R75, R3, R75 ;  /* 0x0000004b034b7220 */ /* 0x000fe20000410000 */
[----:B------:R-:W-:Y:S01]  /*8bb0*/  MUFU.EX2 R206, R206 ;  /* 0x000000ce00ce7308 */ /* 0x000fe20000000800 */
[C---:B------:R-:W-:Y:S02]  /*8bc0*/  FMUL.FTZ R76, R180.reuse, R76 ;  /* 0x0000004cb44c7220 */ /* 0x040fe40000410000 */
[----:B------:R-:W-:Y:S01]  /*8bd0*/  FMUL.FTZ R77, R180, R77 ;  /* 0x0000004db44d7220 */ /* 0x000fe20000410000 */
[----:B---3--:R-:W-:Y:S01]  /*8be0*/  F2FP.PACK_AB R179, R181, R197 ;  /* 0x000000c5b5b3723e */ /* 0x008fe200000000ff */
[--C-:B------:R-:W-:Y:S02]  /*8bf0*/  FFMA.FTZ R37, R37, c[0x0][0x2d0], -R205.reuse ;  /* 0x0000b40025257a23 */ /* 0x100fe400000108cd */
[--C-:B------:R-:W-:Y:S02]  /*8c00*/  FFMA.FTZ R38, R38, c[0x0][0x2d0], -R204.reuse ;  /* 0x0000b40026267a23 */ /* 0x100fe400000108cc */
[--C-:B------:R-:W-:Y:S01]  /*8c10*/  FFMA.FTZ R39, R39, c[0x0][0x2d0], -R204.reuse ;  /* 0x0000b40027277a23 */ /* 0x100fe200000108cc */
[----:B------:R-:W-:Y:S01]  /*8c20*/  MUFU.EX2 R207, R207 ;  /* 0x000000cf00cf7308 */ /* 0x000fe20000000800 */
[C---:B-1----:R-:W-:Y:S05]  /*8c30*/  HMMA.16816.F32 R4, R176.reuse, R184, R4 ;  /* 0x000000b8b004723c */ /* 0x042fea0000001804 */
        /* <DEDUP_REMOVED lines=20> */
[----:B------:R-:W-:Y:S03]  /*8d80*/  MUFU.EX2 R211, R211 ;  /* 0x000000d300d37308 */ /* 0x000fe60000000800 */
[C---:B------:R-:W-:Y:S02]  /*8d90*/  FMUL.FTZ R88, R180.reuse, R88 ;  /* 0x00000058b4587220 */ /* 0x040fe40000410000 */
[C---:B------:R-:W-:Y:S02]  /*8da0*/  FMUL.FTZ R89, R180.reuse, R89 ;  /* 0x00000059b4597220 */ /* 0x040fe40000410000 */
[C---:B----4-:R-:W-:Y:S03]  /*8db0*/  HMMA.16816.F32 R68, R176.reuse, R172, R68 ;  /* 0x000000acb044723c */ /* 0x050fe60000001844 */
[----:B------:R-:W-:Y:S01]  /*8dc0*/  MUFU.EX2 R212, R212 ;  /* 0x000000d400d47308 */ /* 0x000fe20000000800 */
[C---:B------:R-:W-:Y:S02]  /*8dd0*/  FMUL.FTZ R90, R3.reuse, R90 ;  /* 0x0000005a035a7220 */ /* 0x040fe40000410000 */
[C---:B------:R-:W-:Y:S02]  /*8de0*/  FMUL.FTZ R91, R3.reuse, R91 ;  /* 0x0000005b035b7220 */ /* 0x040fe40000410000 */
[C---:B------:R-:W-:Y:S01]  /*8df0*/  HMMA.16816.F32 R72, R176.reuse, R174, R72 ;  /* 0x000000aeb048723c */ /* 0x040fe20000001848 */
[----:B------:R-:W3:Y:S03]  /*8e00*/  LDSM.16.MT88.4 R172, [R239+0x3100] ;  /* 0x00310000efac783b */ /* 0x000ee60000004200 */
[C---:B------:R-:W-:Y:S01]  /*8e10*/  FMUL.FTZ R92, R180.reuse, R92 ;  /* 0x0000005cb45c7220 */ /* 0x040fe20000410000 */
[----:B------:R-:W-:Y:S01]  /*8e20*/  MUFU.EX2 R213, R213 ;  /* 0x000000d500d57308 */ /* 0x000fe20000000800 */
[C---:B------:R-:W-:Y:S02]  /*8e30*/  FMUL.FTZ R93, R180.reuse, R93 ;  /* 0x0000005db45d7220 */ /* 0x040fe40000410000 */
[C---:B-1----:R-:W-:Y:S04]  /*8e40*/  HMMA.16816.F32 R76, R176.reuse, R184, R76 ;  /* 0x000000b8b04c723c */ /* 0x042fe8000000184c */
[C---:B------:R-:W-:Y:S02]  /*8e50*/  FMUL.FTZ R94, R3.reuse, R94 ;  /* 0x0000005e035e7220 */ /* 0x040fe40000410000 */
[C---:B------:R-:W-:Y:S01]  /*8e60*/  FMUL.FTZ R95, R3.reuse, R95 ;  /* 0x0000005f035f7220 */ /* 0x040fe20000410000 */
[----:B------:R-:W-:Y:S01]  /*8e70*/  MUFU.EX2 R214, R214 ;  /* 0x000000d600d67308 */ /* 0x000fe20000000800 */
        /* <DEDUP_REMOVED lines=11> */
[C---:B------:R-:W-:Y:S01]  /*8f30*/  FMUL.FTZ R102, R3.reuse, R102 ;  /* 0x0000006603667220 */ /* 0x040fe20000410000 */
[C---:B---3--:R-:W-:Y:S03]  /*8f40*/  HMMA.16816.F32 R92, R176.reuse, R172, R92 ;  /* 0x000000acb05c723c */ /* 0x048fe6000000185c */
[C---:B------:R-:W-:Y:S02]  /*8f50*/  FMUL.FTZ R103, R3.reuse, R103 ;  /* 0x0000006703677220 */ /* 0x040fe40000410000 */
[C---:B------:R-:W-:Y:S02]  /*8f60*/  FMUL.FTZ R104, R180.reuse, R104 ;  /* 0x00000068b4687220 */ /* 0x040fe40000410000 */
[C---:B------:R-:W-:Y:S01]  /*8f70*/  FMUL.FTZ R105, R180.reuse, R105 ;  /* 0x00000069b4697220 */ /* 0x040fe20000410000 */
[C---:B------:R-:W-:Y:S01]  /*8f80*/  HMMA.16816.F32 R96, R176.reuse, R174, R96 ;  /* 0x000000aeb060723c */ /* 0x040fe20000001860 */
[----:B------:R-:W3:Y:S03]  /*8f90*/  LDSM.16.MT88.4 R172, [R240+0x6100] ;  /* 0x00610000f0ac783b */ /* 0x000ee60000004200 */
[C---:B------:R-:W-:Y:S02]  /*8fa0*/  FMUL.FTZ R106, R3.reuse, R106 ;  /* 0x0000006a036a7220 */ /* 0x040fe40000410000 */
[C---:B------:R-:W-:Y:S02]  /*8fb0*/  FMUL.FTZ R107, R3.reuse, R107 ;  /* 0x0000006b036b7220 */ /* 0x040fe40000410000 */
[C---:B-1----:R-:W-:Y:S04]  /*8fc0*/  HMMA.16816.F32 R100, R176.reuse, R184, R100 ;  /* 0x000000b8b064723c */ /* 0x042fe80000001864 */
[C---:B------:R-:W-:Y:S02]  /*8fd0*/  FMUL.FTZ R108, R180.reuse, R108 ;  /* 0x0000006cb46c7220 */ /* 0x040fe40000410000 */
[C---:B------:R-:W-:Y:S02]  /*8fe0*/  FMUL.FTZ R109, R180.reuse, R109 ;  /* 0x0000006db46d7220 */ /* 0x040fe40000410000 */
[C---:B------:R-:W-:Y:S01]  /*8ff0*/  HMMA.16816.F32 R104, R176.reuse, R186, R104 ;  /* 0x000000bab068723c */ /* 0x040fe20000001868 */
[----:B------:R-:W1:Y:S03]  /*9000*/  LDSM.16.MT88.4 R184, [R239+0x6100] ;  /* 0x00610000efb8783b */ /* 0x000e660000004200 */
[C---:B------:R-:W-:Y:S02]  /*9010*/  FMUL.FTZ R110, R3.reuse, R110 ;  /* 0x0000006e036e7220 */ /* 0x040fe40000410000 */
[C---:B------:R-:W-:Y:S02]  /*9020*/  FMUL.FTZ R111, R3.reuse, R111 ;  /* 0x0000006f036f7220 */ /* 0x040fe40000410000 */
[C---:B------:R-:W-:Y:S04]  /*9030*/  FMUL.FTZ R112, R180.reuse, R112 ;  /* 0x00000070b4707220 */ /* 0x040fe80000410000 */
[C---:B------:R-:W-:Y:S01]  /*9040*/  FMUL.FTZ R113, R180.reuse, R113 ;  /* 0x00000071b4717220 */ /* 0x040fe20000410000 */
        /* <DEDUP_REMOVED lines=11> */
[C---:B---3--:R-:W-:Y:S03]  /*9100*/  HMMA.16816.F32 R116, R176.reuse, R172, R116 ;  /* 0x000000acb074723c */ /* 0x048fe60000001874 */
[C---:B------:R-:W-:Y:S02]  /*9110*/  FMUL.FTZ R122, R3.reuse, R122 ;  /* 0x0000007a037a7220 */ /* 0x040fe40000410000 */
[C---:B------:R-:W-:Y:S02]  /*9120*/  FMUL.FTZ R123, R3.reuse, R123 ;  /* 0x0000007b037b7220 */ /* 0x040fe40000410000 */
[C---:B------:R-:W-:Y:S02]  /*9130*/  FMUL.FTZ R124, R180.reuse, R124 ;  /* 0x0000007cb47c7220 */ /* 0x040fe40000410000 */
[C---:B------:R-:W-:Y:S03]  /*9140*/  FMUL.FTZ R125, R180.reuse, R125 ;  /* 0x0000007db47d7220 */ /* 0x040fe60000410000 */
[C---:B------:R-:W-:Y:S01]  /*9150*/  HMMA.16816.F32 R120, R176.reuse, R174, R120 ;  /* 0x000000aeb078723c */ /* 0x040fe20000001878 */
[----:B------:R-:W3:Y:S02]  /*9160*/  LDSM.16.MT88.4 R172, [R245+0x9100] ;  /* 0x00910000f5ac783b */ /* 0x000ee40000004200 */
        /* <DEDUP_REMOVED lines=30> */
[----:B------:R-:W-:Y:S03]  /*9350*/  FMUL.FTZ R149, R180, R149 ;  /* 0x00000095b4957220 */ /* 0x000fe60000410000 */
[C---:B------:R-:W-:Y:S01]  /*9360*/  HMMA.16816.F32 R144, R176.reuse, R174, R144 ;  /* 0x000000aeb090723c */ /* 0x040fe20000001890 */
[----:B------:R-:W-:Y:S02]  /*9370*/  LDSM.16.MT88.4 R172, [R245+0x900] ;  /* 0x00090000f5ac783b */ /* 0x000fe40000004200 */
[C---:B------:R-:W-:Y:S02]  /*9380*/  FMUL.FTZ R150, R3.reuse, R150 ;  /* 0x0000009603967220 */ /* 0x040fe40000410000 */
[----:B------:R-:W-:Y:S02]  /*9390*/  FMUL.FTZ R151, R3, R151 ;  /* 0x0000009703977220 */ /* 0x000fe40000410000 */
[--C-:B------:R-:W-:Y:S02]  /*93a0*/  FFMA.FTZ R192, R12, c[0x0][0x2d0], -R205.reuse ;  /* 0x0000b4000cc07a23 */ /* 0x100fe400000108cd */
[C---:B------:R-:W-:Y:S03]  /*93b0*/  FMUL.FTZ R12, R180.reuse, R168 ;  /* 0x000000a8b40c7220 */ /* 0x040fe60000410000 */
[C---:B-1----:R-:W-:Y:S01]  /*93c0*/  HMMA.16816.F32 R148, R176.reuse, R184, R148 ;  /* 0x000000b8b094723c */ /* 0x042fe20000001894 */
[----:B------:R-:W-:Y:S02]  /*93d0*/  MUFU.EX2 R192, R192 ;  /* 0x000000c000c07308 */ /* 0x000fe40000000800 */
[--C-:B------:R-:W-:Y:S02]  /*93e0*/  FFMA.FTZ R193, R13, c[0x0][0x2d0], -R205.reuse ;  /* 0x0000b4000dc17a23 */ /* 0x100fe400000108cd */
[----:B------:R-:W-:Y:S02]  /*93f0*/  FMUL.FTZ R13, R180, R169 ;  /* 0x000000a9b40d7220 */ /* 0x000fe40000410000 */
[--C-:B------:R-:W-:Y:S02]  /*9400*/  FFMA.FTZ R194, R14, c[0x0][0x2d0], -R204.reuse ;  /* 0x0000b4000ec27a23 */ /* 0x100fe400000108cc */
[----:B------:R-:W-:Y:S02]  /*9410*/  FMUL.FTZ R14, R3, R170 ;  /* 0x000000aa030e7220 */ /* 0x000fe40000410000 */
[----:B------:R-:W1:Y:S01]  /*9420*/  MUFU.EX2 R193, R193 ;  /* 0x000000c100c17308 */ /* 0x000e620000000800 */
[--C-:B------:R-:W-:Y:S02]  /*9430*/  FFMA.FTZ R195, R15, c[0x0][0x2d0], -R204.reuse ;  /* 0x0000b4000fc37a23 */ /* 0x100fe400000108cc */
[C---:B------:R-:W-:Y:S02]  /*9440*/  FMUL.FTZ R15, R3.reuse, R171 ;  /* 0x000000ab030f7220 */ /* 0x040fe40000410000 */
[----:B------:R-:W3:Y:S01]  /*9450*/  LDSM.16.MT88.4 R168, [R238+0x9100] ;  /* 0x00910000eea8783b */ /* 0x000ee20000004200 */
[C---:B------:R-:W-:Y:S02]  /*9460*/  FMUL.FTZ R152, R180.reuse, R152 ;  /* 0x00000098b4987220 */ /* 0x040fe40000410000 */
[C---:B------:R-:W-:Y:S02]  /*9470*/  FMUL.FTZ R153, R180.reuse, R153 ;  /* 0x00000099b4997220 */ /* 0x040fe40000410000 */
[C---:B------:R-:W-:Y:S01]  /*9480*/  HMMA.16816.F32 R12, R176.reuse, R186, R12 ;  /* 0x000000bab00c723c */ /* 0x040fe2000000180c */
[----:B------:R-:W-:Y:S02]  /*9490*/  MUFU.EX2 R194, R194 ;  /* 0x000000c200c27308 */ /* 0x000fe40000000800 */
[C---:B------:R-:W-:Y:S01]  /*94a0*/  FMUL.FTZ R154, R3.reuse, R154 ;  /* 0x0000009a039a7220 */ /* 0x040fe20000410000 */
[----:B------:R-:W4:Y:S01]  /*94b0*/  LDSM.16.MT88.4 R184, [R240+0x900] ;  /* 0x00090000f0b8783b */ /* 0x000f220000004200 */
[C---:B------:R-:W-:Y:S02]  /*94c0*/  FMUL.FTZ R155, R3.reuse, R155 ;  /* 0x0000009b039b7220 */ /* 0x040fe40000410000 */
[C---:B------:R-:W-:Y:S02]  /*94d0*/  FMUL.FTZ R156, R180.reuse, R156 ;  /* 0x0000009cb49c7220 */ /* 0x040fe40000410000 */
[C---:B------:R-:W-:Y:S02]  /*94e0*/  FMUL.FTZ R157, R180.reuse, R157 ;  /* 0x0000009db49d7220 */ /* 0x040fe40000410000 */
[----:B------:R-:W5:Y:S01]  /*94f0*/  MUFU.EX2 R195, R195 ;  /* 0x000000c300c37308 */ /* 0x000f620000000800 */
[C---:B--2---:R-:W-:Y:S03]  /*9500*/  HMMA.16816.F32 R152, R176.reuse, R188, R152 ;  /* 0x000000bcb098723c */ /* 0x044fe60000001898 */
[C---:B------:R-:W-:Y:S02]  /*9510*/  FMUL.FTZ R158, R3.reuse, R158 ;  /* 0x0000009e039e7220 */ /* 0x040fe40000410000 */
[----:B------:R-:W-:Y:S02]  /*9520*/  FMUL.FTZ R159, R3, R159 ;  /* 0x0000009f039f7220 */ /* 0x000fe40000410000 */
[C---:B------:R-:W-:Y:S02]  /*9530*/  FMUL.FTZ R160, R180.reuse, R160 ;  /* 0x000000a0b4a07220 */ /* 0x040fe40000410000 */
[----:B------:R-:W-:Y:S03]  /*9540*/  FMUL.FTZ R161, R180, R161 ;  /* 0x000000a1b4a17220 */ /* 0x000fe60000410000 */
[C---:B------:R-:W-:Y:S03]  /*9550*/  HMMA.16816.F32 R156, R176.reuse, R190, R156 ;  /* 0x000000beb09c723c */ /* 0x040fe6000000189c */
[--C-:B------:R-:W-:Y:S02]  /*9560*/  FFMA.FTZ R17, R17, c[0x0][0x2d0], -R205.reuse ;  /* 0x0000b40011117a23 */ /* 0x100fe400000108cd */
[--C-:B------:R-:W-:Y:S02]  /*9570*/  FFMA.FTZ R202, R16, c[0x0][0x2d0], -R205.reuse ;  /* 0x0000b40010ca7a23 */ /* 0x100fe400000108cd */
[----:B------:R2:W-:Y:S01]  /*9580*/  MUFU.EX2 R188, R17 ;  /* 0x0000001100bc7308 */ /* 0x0005e20000000800 */
[--C-:B------:R-:W-:Y:S04]  /*9590*/  FFMA.FTZ R189, R18, c[0x0][0x2d0], -R204.reuse ;  /* 0x0000b40012bd7a23 */ /* 0x100fe800000108cc */
[--C-:B------:R-:W-:Y:S02]  /*95a0*/  FFMA.FTZ R190, R19, c[0x0][0x2d0], -R204.reuse ;  /* 0x0000b40013be7a23 */ /* 0x100fe400000108cc */
[C---:B------:R-:W-:Y:S02]  /*95b0*/  FMUL.FTZ R162, R3.reuse, R162 ;  /* 0x000000a203a27220 */ /* 0x040fe40000410000 */
[----:B------:R-:W-:Y:S01]  /*95c0*/  FMUL.FTZ R163, R3, R163 ;  /* 0x000000a303a37220 */ /* 0x000fe20000410000 */
[----:B------:R-:W4:Y:S01]  /*95d0*/  MUFU.EX2 R202, R202 ;  /* 0x000000ca00ca7308 */ /* 0x000f220000000800 */
[--C-:B------:R-:W-:Y:S02]  /*95e0*/  FFMA.FTZ R191, R24, c[0x0][0x2d0], -R205.reuse ;  /* 0x0000b40018bf7a23 */ /* 0x100fe400000108cd */
[----:B------:R-:W-:Y:S01]  /*95f0*/  LDSM.16.MT88.4 R24, [R240+0x1100] ;  /* 0x00110000f018783b */ /* 0x000fe20000004200 */
[C---:B------:R-:W-:Y:S01]  /*9600*/  FMUL.FTZ R16, R180.reuse, R164 ;  /* 0x000000a4b4107220 */ /* 0x040fe20000410000 */
[----:B-1----:R-:W-:Y:S01]  /*9610*/  F2FP.PACK_AB R164, R193, R192 ;  /* 0x000000c0c1a4723e */ /* 0x002fe200000000ff */
[C---:B---3--:R-:W-:Y:S03]  /*9620*/  HMMA.16816.F32 R160, R176.reuse, R168, R160 ;  /* 0x000000a8b0a0723c */ /* 0x048fe600000018a0 */
[C---:B------:R-:W-:Y:S01]  /*9630*/  FMUL.FTZ R18, R3.reuse, R166 ;  /* 0x000000a603127220 */ /* 0x040fe20000410000 */
[----:B------:R-:W-:Y:S01]  /*9640*/  MUFU.EX2 R189, R189 ;  /* 0x000000bd00bd7308 */ /* 0x000fe20000000800 */
[----:B------:R-:W-:Y:S02]  /*9650*/  FMUL.FTZ R19, R3, R167 ;  /* 0x000000a703137220 */ /* 0x000fe40000410000 */
[--C-:B------:R-:W-:Y:S02]  /*9660*/  FFMA.FTZ R41, R41, c[0x0][0x2d0], -R205.reuse ;  /* 0x0000b40029297a23 */ /* 0x100fe400000108cd */
[----:B--2---:R-:W-:Y:S03]  /*9670*/  FMUL.FTZ R17, R180, R165 ;  /* 0x000000a5b4117220 */ /* 0x004fe60000410000 */
[----:B-----5:R-:W-:Y:S01]  /*9680*/  F2FP.PACK_AB R165, R195, R194 ;  /* 0x000000c2c3a5723e */ /* 0x020fe200000000ff */
[--C-:B------:R-:W-:Y:S01]  /*9690*/  FFMA.FTZ R42, R42, c[0x0][0x2d0], -R204.reuse ;  /* 0x0000b4002a2a7a23 */ /* 0x100fe200000108cc */
[----:B------:R-:W1:Y:S01]  /*96a0*/  MUFU.EX2 R190, R190 ;  /* 0x000000be00be7308 */ /* 0x000e620000000800 */
[--C-:B------:R-:W-:Y:S01]  /*96b0*/  FFMA.FTZ R40, R40, c[0x0][0x2d0], -R205.reuse ;  /* 0x0000b40028287a23 */ /* 0x100fe200000108cd */
[----:B------:R-:W-:Y:S01]  /*96c0*/  HMMA.16816.F32 R16, R176, R170, R16 ;  /* 0x000000aab010723c */ /* 0x000fe20000001810 */
[----:B------:R-:W2:Y:S02]  /*96d0*/  LDSM.16.MT88.4 R168, [R239+0x900] ;  /* 0x00090000efa8783b */ /* 0x000ea40000004200 */
[----:B----4-:R-:W-:Y:S01]  /*96e0*/  F2FP.PACK_AB R166, R188, R202 ;  /* 0x000000cabca6723e */ /* 0x010fe200000000ff */
[--C-:B------:R-:W-:Y:S02]  /*96f0*/  FFMA.FTZ R45, R45, c[0x0][0x2d0], -R205.reuse ;  /* 0x0000b4002d2d7a23 */ /* 0x100fe400000108cd */
[--C-:B------:R-:W-:Y:S02]  /*9700*/  FFMA.FTZ R46, R46, c[0x0][0x2d0], -R204.reuse ;  /* 0x0000b4002e2e7a23 */ /* 0x100fe400000108cc */
[----:B------:R-:W3:Y:S01]  /*9710*/  MUFU.EX2 R191, R191 ;  /* 0x000000bf00bf7308 */ /* 0x000ee20000000800 */
[----:B------:R-:W-:Y:S03]  /*9720*/  LDSM.16.MT88.4 R176, [R245+0x3900] ;  /* 0x00390000f5b0783b */ /* 0x000fe60000004200 */
[--C-:B------:R-:W-:Y:S06]  /*9730*/  FFMA.FTZ R50, R50, c[0x0][0x2d0], -R204.reuse ;  /* 0x0000b40032327a23 */ /* 0x100fec00000108cc */
[----:B------:R-:W-:Y:S01]  /*9740*/  MUFU.EX2 R46, R46 ;  /* 0x0000002e002e7308 */ /* 0x000fe20000000800 */
[----:B-1----:R-:W-:Y:S09]  /*9750*/  F2FP.PACK_AB R167, R190, R189 ;  /* 0x000000bdbea7723e */ /* 0x002ff200000000ff */
[----:B------:R-:W-:Y:S01]  /*9760*/  MUFU.EX2 R50, R50 ;  /* 0x0000003200327308 */ /* 0x000fe20000000800 */
[C---:B------:R-:W-:Y:S08]  /*9770*/  HMMA.16816.F32 R4, R164.reuse, R172, R4 ;  /* 0x000000aca404723c */ /* 0x040ff00000001804 */
[C---:B------:R-:W-:Y:S01]  /*9780*/  HMMA.16816.F32 R8, R164.reuse, R174, R8 ;  /* 0x000000aea408723c */ /* 0x040fe20000001808 */
[----:B------:R-:W1:Y:S07]  /*9790*/  LDSM.16.MT88.4 R172, [R238+0x900] ;  /* 0x00090000eeac783b */ /* 0x000e6e0000004200 */
[C---:B------:R-:W-:Y:S07]  /*97a0*/  HMMA.16816.F32 R52, R164.reuse, R184, R52 ;  /* 0x000000b8a434723c */ /* 0x040fee0000001834 */
[--C-:B------:R-:W-:Y:S01]  /*97b0*/  FFMA.FTZ R185, R20, c[0x0][0x2d0], -R205.reuse ;  /* 0x0000b40014b97a23 */ /* 0x100fe200000108cd */
[C---:B------:R-:W-:Y:S04]  /*97c0*/  HMMA.16816.F32 R56, R164.reuse, R186, R56 ;  /* 0x000000baa438723c */ /* 0x040fe80000001838 */
[--C-:B------:R-:W-:Y:S01]  /*97d0*/  FFMA.FTZ R184, R21, c[0x0][0x2d0], -R205.reuse ;  /* 0x0000b40015b87a23 */ /* 0x100fe200000108cd */
[----:B------:R-:W-:Y:S02]  /*97e0*/  MUFU.EX2 R185, R185 ;  /* 0x000000b900b97308 */ /* 0x000fe40000000800 */
[--C-:B------:R-:W-:Y:S01]  /*97f0*/  FFMA.FTZ R186, R22, c[0x0][0x2d0], -R204.reuse ;  /* 0x0000b40016ba7a23 */ /* 0x100fe200000108cc */
[C---:B--2---:R-:W-:Y:S04]  /*9800*/  HMMA.16816.F32 R60, R164.reuse, R168, R60 ;  /* 0x000000a8a43c723c */ /* 0x044fe8000000183c */
[----:B---3--:R-:W-:Y:S01]  /*9810*/  F2FP.PACK_AB R22, R206, R191 ;  /* 0x000000bfce16723e */ /* 0x008fe200000000ff */
[--C-:B------:R-:W-:Y:S01]  /*9820*/  FFMA.FTZ R187, R23, c[0x0][0x2d0], -R204.reuse ;  /* 0x0000b40017bb7a23 */ /* 0x100fe200000108cc */
[----:B------:R-:W-:Y:S01]  /*9830*/  F2FP.PACK_AB R23, R208, R207 ;  /* 0x000000cfd017723e */ /* 0x000fe200000000ff */
[----:B------:R-:W2:Y:S01]  /*9840*/  MUFU.EX2 R184, R184 ;  /* 0x000000b800b87308 */ /* 0x000ea20000000800 */
[C---:B------:R-:W-:Y:S01]  /*9850*/  HMMA.16816.F32 R64, R164.reuse, R170, R64 ;  /* 0x000000aaa440723c */ /* 0x040fe20000001840 */
[----:B------:R-:W3:Y:S07]  /*9860*/  LDSM.16.MT88.4 R168, [R240+0x3900] ;  /* 0x00390000f0a8783b */ /* 0x000eee0000004200 */
[C---:B-1----:R-:W-:Y:S01]  /*9870*/  HMMA.16816.F32 R68, R164.reuse, R172, R68 ;  /* 0x000000aca444723c */ /* 0x042fe20000001844 */
[----:B------:R-:W-:Y:S07]  /*9880*/  MUFU.EX2 R186, R186 ;  /* 0x000000ba00ba7308 */ /* 0x000fee0000000800 */
[C---:B------:R-:W-:Y:S01]  /*9890*/  HMMA.16816.F32 R72, R164.reuse, R174, R72 ;  /* 0x000000aea448723c */ /* 0x040fe20000001848 */
[----:B------:R-:W1:Y:S02]  /*98a0*/  LDSM.16.MT88.4 R172, [R239+0x3900] ;  /* 0x00390000efac783b */ /* 0x000e640000004200 */
[----:B------:R-:W4:Y:S01]  /*98b0*/  MUFU.EX2 R187, R187 ;  /* 0x000000bb00bb7308 */ /* 0x000f220000000800 */
[----:B--2---:R-:W-:Y:S04]  /*98c0*/  F2FP.PACK_AB R20, R184, R185 ;  /* 0x000000b9b814723e */ /* 0x004fe800000000ff */
[C---:B------:R-:W-:Y:S08]  /*98d0*/  HMMA.16816.F32 R76, R164.reuse, R176, R76 ;  /* 0x000000b0a44c723c */ /* 0x040ff0000000184c */
[C---:B------:R-:W-:Y:S01]  /*98e0*/  HMMA.16816.F32 R80, R164.reuse, R178, R80 ;  /* 0x000000b2a450723c */ /* 0x040fe20000001850 */
[----:B------:R-:W2:Y:S07]  /*98f0*/  LDSM.16.MT88.4 R176, [R238+0x3900] ;  /* 0x00390000eeb0783b */ /* 0x000eae0000004200 */
[C---:B---3--:R-:W-:Y:S04]  /*9900*/  HMMA.16816.F32 R84, R164.reuse, R168, R84 ;  /* 0x000000a8a454723c */ /* 0x048fe80000001854 */
[----:B----4-:R-:W-:Y:S04]  /*9910*/  F2FP.PACK_AB R21, R187, R186 ;  /* 0x000000babb15723e */ /* 0x010fe800000000ff */
        /* <DEDUP_REMOVED lines=29> */
[C---:B-1----:R-:W-:Y:S01]  /*9af0*/  HMMA.16816.F32 R160, R164.reuse, R172, R160 ;  /* 0x000000aca4a0723c */ /* 0x042fe200000018a0 */
[----:B------:R-:W3:Y:S01]  /*9b00*/  LDL.LU R172, [R1+0x28] ;  /* 0x0000280001ac7983 */ /* 0x000ee20000300800 */
[----:B------:R1:W-:Y:S06]  /*9b10*/  MUFU.EX2 R173, R42 ;  /* 0x0000002a00ad7308 */ /* 0x0003ec0000000800 */
[----:B------:R-:W-:Y:S01]  /*9b20*/  HMMA.16816.F32 R16, R164, R174, R16 ;  /* 0x000000aea410723c */ /* 0x000fe20000001810 */
[----:B------:R-:W4:Y:S03]  /*9b30*/  LDSM.16.MT88.4 R164, [R239+0x1100] ;  /* 0x00110000efa4783b */ /* 0x000f260000004200 */
[----:B------:R5:W5:Y:S04]  /*9b40*/  MUFU.EX2 R175, R41 ;  /* 0x0000002900af7308 */ /* 0x000b680000000800 */
[C---:B--2---:R-:W-:Y:S06]  /*9b50*/  HMMA.16816.F32 R4, R20.reuse, R176, R4 ;  /* 0x000000b01404723c */ /* 0x044fec0000001804 */
[----:B------:R-:W-:Y:S02]  /*9b60*/  MUFU.EX2 R177, R36 ;  /* 0x0000002400b17308 */ /* 0x000fe40000000800 */
[C---:B------:R-:W-:Y:S04]  /*9b70*/  HMMA.16816.F32 R8, R20.reuse, R178, R8 ;  /* 0x000000b21408723c */ /* 0x040fe80000001808 */
[--C-:B-1----:R-:W-:Y:S02]  /*9b80*/  FFMA.FTZ R42, R47, c[0x0][0x2d0], -R204.reuse ;  /* 0x0000b4002f2a7a23 */ /* 0x102fe400000108cc */
[----:B------:R-:W-:Y:S02]  /*9b90*/  FFMA.FTZ R204, R51, c[0x0][0x2d0], -R204 ;  /* 0x0000b40033cc7a23 */ /* 0x000fe400000108cc */
[C---:B------:R-:W-:Y:S01]  /*9ba0*/  HMMA.16816.F32 R52, R20.reuse, R24, R52 ;  /* 0x000000181434723c */ /* 0x040fe20000001834 */
[----:B------:R-:W-:Y:S03]  /*9bb0*/  MUFU.EX2 R179, R37 ;  /* 0x0000002500b37308 */ /* 0x000fe60000000800 */
[--C-:B-----5:R-:W-:Y:S01]  /*9bc0*/  FFMA.FTZ R41, R44, c[0x0][0x2d0], -R205.reuse ;  /* 0x0000b4002c297a23 */ /* 0x120fe200000108cd */
[----:B------:R-:W-:Y:S03]  /*9bd0*/  MOV R51, R175 ;  /* 0x000000af00337202 */ /* 0x000fe60000000f00 */
[C---:B------:R-:W-:Y:S01]  /*9be0*/  HMMA.16816.F32 R56, R20.reuse, R26, R56 ;  /* 0x0000001a1438723c */ /* 0x040fe20000001838 */
[----:B------:R-:W1:Y:S02]  /*9bf0*/  LDSM.16.MT88.4 R24, [R245+0x4100] ;  /* 0x00410000f518783b */ /* 0x000e640000004200 */
[----:B------:R2:W-:Y:S05]  /*9c00*/  MUFU.EX2 R44, R43 ;  /* 0x0000002b002c7308 */ /* 0x0005ea0000000800 */
[C---:B----4-:R-:W-:Y:S05]  /*9c10*/  HMMA.16816.F32 R60, R20.reuse, R164, R60 ;  /* 0x000000a4143c723c */ /* 0x050fea000000183c */
[----:B------:R-:W-:Y:S03]  /*9c20*/  MUFU.EX2 R176, R38 ;  /* 0x0000002600b07308 */ /* 0x000fe60000000800 */
[C---:B------:R-:W-:Y:S01]  /*9c30*/  HMMA.16816.F32 R64, R20.reuse, R166, R64 ;  /* 0x000000a61440723c */ /* 0x040fe20000001840 */
[----:B------:R-:W4:Y:S06]  /*9c40*/  LDSM.16.MT88.4 R164, [R240+0x4100] ;  /* 0x00410000f0a4783b */ /* 0x000f2c0000004200 */
[----:B------:R5:W-:Y:S01]  /*9c50*/  MUFU.EX2 R178, R39 ;  /* 0x0000002700b27308 */ /* 0x000be20000000800 */
[C---:B------:R-:W-:Y:S01]  /*9c60*/  HMMA.16816.F32 R68, R20.reuse, R168, R68 ;  /* 0x000000a81444723c */ /* 0x040fe20000001844 */
[----:B--2---:R-:W2:Y:S07]  /*9c70*/  LDL.LU R43, [R1+0x24] ;  /* 0x00002400012b7983 */ /* 0x004eae0000300800 */
[C---:B------:R-:W-:Y:S01]  /*9c80*/  HMMA.16816.F32 R72, R20.reuse, R170, R72 ;  /* 0x000000aa1448723c */ /* 0x040fe20000001848 */
[----:B------:R-:W4:Y:S01]  /*9c90*/  LDSM.16.MT88.4 R168, [R239+0x4100] ;  /* 0x00410000efa8783b */ /* 0x000f220000004200 */
[----:B------:R-:W-:Y:S06]  /*9ca0*/  MUFU.EX2 R47, R45 ;  /* 0x0000002d002f7308 */ /* 0x000fec0000000800 */
[C---:B-1----:R-:W-:Y:S04]  /*9cb0*/  HMMA.16816.F32 R76, R20.reuse, R24, R76 ;  /* 0x00000018144c723c */ /* 0x042fe8000000184c */
[----:B------:R-:W1:Y:S01]  /*9cc0*/  MUFU.EX2 R45, R42 ;  /* 0x0000002a002d7308 */ /* 0x000e620000000800 */
[----:B-----5:R-:W-:Y:S03]  /*9cd0*/  LDSM.16.MT88.4 R36, [R239+0x2100] ;  /* 0x00210000ef24783b */ /* 0x020fe60000004200 */
[C---:B------:R-:W-:Y:S05]  /*9ce0*/  HMMA.16816.F32 R80, R20.reuse, R26, R80 ;  /* 0x0000001a1450723c */ /* 0x040fea0000001850 */
[----:B------:R-:W5:Y:S01]  /*9cf0*/  LDSM.16.MT88.4 R24, [R238+0x4100] ;  /* 0x00410000ee18783b */ /* 0x000f620000004200 */
[----:B------:R-:W1:Y:S02]  /*9d00*/  MUFU.EX2 R204, R204 ;  /* 0x000000cc00cc7308 */ /* 0x000e640000000800 */
[C---:B----4-:R-:W-:Y:S08]  /*9d10*/  HMMA.16816.F32 R84, R20.reuse, R164, R84 ;  /* 0x000000a41454723c */ /* 0x050ff00000001854 */
[C---:B------:R-:W-:Y:S01]  /*9d20*/  HMMA.16816.F32 R88, R20.reuse, R166, R88 ;  /* 0x000000a61458723c */ /* 0x040fe20000001858 */
[----:B------:R-:W4:Y:S07]  /*9d30*/  LDSM.16.MT88.4 R164, [R245+0x7100] ;  /* 0x00710000f5a4783b */ /* 0x000f2e0000004200 */
[C---:B------:R-:W-:Y:S08]  /*9d40*/  HMMA.16816.F32 R92, R20.reuse, R168, R92 ;  /* 0x000000a8145c723c */ /* 0x040ff0000000185c */
[C---:B------:R-:W-:Y:S01]  /*9d50*/  HMMA.16816.F32 R96, R20.reuse, R170, R96 ;  /* 0x000000aa1460723c */ /* 0x040fe20000001860 */
[----:B------:R-:W1:Y:S07]  /*9d60*/  LDSM.16.MT88.4 R168, [R240+0x7100] ;  /* 0x00710000f0a8783b */ /* 0x000e6e0000004200 */
[C---:B-----5:R-:W-:Y:S08]  /*9d70*/  HMMA.16816.F32 R100, R20.reuse, R24, R100 ;  /* 0x000000181464723c */ /* 0x060ff00000001864 */
[C---:B------:R-:W-:Y:S01]  /*9d80*/  HMMA.16816.F32 R104, R20.reuse, R26, R104 ;  /* 0x0000001a1468723c */ /* 0x040fe20000001868 */
[----:B------:R-:W5:Y:S07]  /*9d90*/  LDSM.16.MT88.4 R24, [R239+0x7100] ;  /* 0x00710000ef18783b */ /* 0x000f6e0000004200 */
[C---:B----4-:R-:W-:Y:S08]  /*9da0*/  HMMA.16816.F32 R108, R20.reuse, R164, R108 ;  /* 0x000000a4146c723c */ /* 0x050ff0000000186c */
[C---:B------:R-:W-:Y:S01]  /*9db0*/  HMMA.16816.F32 R112, R20.reuse, R166, R112 ;  /* 0x000000a61470723c */ /* 0x040fe20000001870 */
[----:B------:R-:W4:Y:S07]  /*9dc0*/  LDSM.16.MT88.4 R164, [R238+0x7100] ;  /* 0x00710000eea4783b */ /* 0x000f2e0000004200 */
[C---:B-1----:R-:W-:Y:S08]  /*9dd0*/  HMMA.16816.F32 R116, R20.reuse, R168, R116 ;  /* 0x000000a81474723c */ /* 0x042ff00000001874 */
        /* <DEDUP_REMOVED lines=8> */
[C---:B-1----:R-:W-:Y:S01]  /*9e60*/  HMMA.16816.F32 R140, R20.reuse, R168, R140 ;  /* 0x000000a8148c723c */ /* 0x042fe2000000188c */
[----:B------:R1:W-:Y:S07]  /*9e70*/  MUFU.EX2 R169, R35 ;  /* 0x0000002300a97308 */ /* 0x0003ee0000000800 */
[C---:B------:R-:W-:Y:S03]  /*9e80*/  HMMA.16816.F32 R144, R20.reuse, R170, R144 ;  /* 0x000000aa1490723c */ /* 0x040fe60000001890 */
[----:B------:R1:W-:Y:S05]  /*9e90*/  MUFU.EX2 R168, R40 ;  /* 0x0000002800a87308 */ /* 0x0003ea0000000800 */
[C---:B-----5:R-:W-:Y:S08]  /*9ea0*/  HMMA.16816.F32 R148, R20.reuse, R24, R148 ;  /* 0x000000181494723c */ /* 0x060ff00000001894 */
[C---:B------:R-:W-:Y:S01]  /*9eb0*/  HMMA.16816.F32 R12, R20.reuse, R26, R12 ;  /* 0x0000001a140c723c */ /* 0x040fe2000000180c */
[----:B------:R-:W5:Y:S07]  /*9ec0*/  LDSM.16.MT88.4 R24, [R245+0x1900] ;  /* 0x00190000f518783b */ /* 0x000f6e0000004200 */
[C---:B----4-:R-:W-:Y:S01]  /*9ed0*/  HMMA.16816.F32 R152, R20.reuse, R164, R152 ;  /* 0x000000a41498723c */ /* 0x050fe20000001898 */
[----:B-1----:R-:W1:Y:S03]  /*9ee0*/  LDSM.16.MT88.4 R32, [R240+0x1900] ;  /* 0x00190000f020783b */ /* 0x002e660000004200 */
[--C-:B------:R-:W-:Y:S02]  /*9ef0*/  FFMA.FTZ R40, R48, c[0x0][0x2d0], -R205.reuse ;  /* 0x0000b40030287a23 */ /* 0x100fe400000108cd */
[----:B------:R-:W4:Y:S01]  /*9f00*/  MUFU.EX2 R48, R41 ;  /* 0x0000002900307308 */ /* 0x000f220000000800 */
[----:B------:R-:W-:Y:S01]  /*9f10*/  FFMA.FTZ R205, R49, c[0x0][0x2d0], -R205 ;  /* 0x0000b40031cd7a23 */ /* 0x000fe200000108cd */
[C---:B------:R-:W-:Y:S04]  /*9f20*/  HMMA.16816.F32 R156, R20.reuse, R166, R156 ;  /* 0x000000a6149c723c */ /* 0x040fe8000000189c */
[----:B------:R-:W-:Y:S03]  /*9f30*/  F2FP.PACK_AB R165, R45, R46 ;  /* 0x0000002e2da5723e */ /* 0x000fe600000000ff */
[----:B------:R-:W-:Y:S01]  /*9f40*/  F2FP.PACK_AB R167, R204, R50 ;  /* 0x00000032cca7723e */ /* 0x000fe200000000ff */
[C---:B------:R-:W-:Y:S01]  /*9f50*/  HMMA.16816.F32 R160, R20.reuse, R28, R160 ;  /* 0x0000001c14a0723c */ /* 0x040fe200000018a0 */
[----:B------:R-:W-:Y:S07]  /*9f60*/  MUFU.EX2 R49, R40 ;  /* 0x0000002800317308 */ /* 0x000fee0000000800 */
[----:B------:R-:W-:Y:S01]  /*9f70*/  HMMA.16816.F32 R16, R20, R30, R16 ;  /* 0x0000001e1410723c */ /* 0x000fe20000001810 */
[----:B------:R-:W1:Y:S02]  /*9f80*/  LDSM.16.MT88.4 R28, [R239+0x1900] ;  /* 0x00190000ef1c783b */ /* 0x000e640000004200 */
[----:B------:R-:W3:Y:S01]  /*9f90*/  MUFU.EX2 R205, R205 ;  /* 0x000000cd00cd7308 */ /* 0x000ee20000000800 */
[----:B----4-:R-:W-:Y:S03]  /*9fa0*/  F2FP.PACK_AB R164, R47, R48 ;  /* 0x000000302fa4723e */ /* 0x010fe600000000ff */
[----:B------:R-:W-:Y:S02]  /*9fb0*/  F2FP.PACK_AB R23, R169, R215 ;  /* 0x000000d7a917723e */ /* 0x000fe400000000ff */
[----:B------:R-:W-:Y:S03]  /*9fc0*/  F2FP.PACK_AB R20, R210, R209 ;  /* 0x000000d1d214723e */ /* 0x000fe600000000ff */
[----:B------:R-:W-:Y:S02]  /*9fd0*/  F2FP.PACK_AB R21, R212, R211 ;  /* 0x000000d3d415723e */ /* 0x000fe400000000ff */
[----:B------:R-:W-:Y:S07]  /*9fe0*/  F2FP.PACK_AB R22, R214, R213 ;  /* 0x000000d5d616723e */ /* 0x000fee00000000ff */
[C---:B-----5:R-:W-:Y:S03]  /*9ff0*/  HMMA.16816.F32 R4, R20.reuse, R24, R4 ;  /* 0x000000181404723c */ /* 0x060fe60000001804 */
[----:B---3--:R-:W-:Y:S01]  /*a000*/  F2FP.PACK_AB R166, R205, R49 ;  /* 0x00000031cda6723e */ /* 0x008fe200000000ff */
[----:B------:R-:W-:Y:S01]  /*a010*/  FFMA.FTZ R203, R180, R172, R203 ;  /* 0x000000acb4cb7223 */ /* 0x000fe200000100cb */
[----:B------:R-:W-:Y:S03]  /*a020*/  MOV R180, R173 ;  /* 0x000000ad00b47202 */ /* 0x000fe60000000f00 */
[C---:B------:R-:W-:Y:S01]  /*a030*/  HMMA.16816.F32 R8, R20.reuse, R26, R8 ;  /* 0x0000001a1408723c */ /* 0x040fe20000001808 */
[----:B------:R-:W3:Y:S03]  /*a040*/  LDSM.16.MT88.4 R24, [R238+0x1900] ;  /* 0x00190000ee18783b */ /* 0x000ee60000004200 */
[----:B------:R-:W-:Y:S01]  /*a050*/  FADD.FTZ R203, R200, R203 ;  /* 0x000000cbc8cb7221 */ /* 0x000fe20000010000 */
[----:B------:R-:W-:Y:S03]  /*a060*/  MOV R200, R168 ;  /* 0x000000a800c87202 */ /* 0x000fe60000000f00 */
[C---:B-1----:R-:W-:Y:S01]  /*a070*/  HMMA.16816.F32 R52, R20.reuse, R32, R52 ;  /* 0x000000201434723c */ /* 0x042fe20000001834 */
[----:B------:R-:W-:Y:S03]  /*a080*/  LDSM.16.MT88.4 R172, [R245+0x2900] ;  /* 0x00290000f5ac783b */ /* 0x000fe60000004200 */
[----:B------:R-:W-:Y:S01]  /*a090*/  FADD.FTZ R198, R198, R203 ;  /* 0x000000cbc6c67221 */ /* 0x000fe20000010000 */
[----:B------:R-:W-:Y:S03]  /*a0a0*/  MOV R203, R179 ;  /* 0x000000b300cb7202 */ /* 0x000fe60000000f00 */
[C---:B------:R-:W-:Y:S01]  /*a0b0*/  HMMA.16816.F32 R56, R20.reuse, R34, R56 ;  /* 0x000000221438723c */ /* 0x040fe20000001838 */
[----:B------:R-:W1:Y:S03]  /*a0c0*/  LDSM.16.MT88.4 R32, [R245+0x4900] ;  /* 0x00490000f520783b */ /* 0x000e660000004200 */
[----:B------:R-:W-:Y:S01]  /*a0d0*/  FADD.FTZ R196, R196, R198 ;  /* 0x000000c6c4c47221 */ /* 0x000fe20000010000 */
[----:B------:R-:W-:Y:S03]  /*a0e0*/  MOV R198, R177 ;  /* 0x000000b100c67202 */ /* 0x000fe60000000f00 */
[C---:B------:R-:W-:Y:S04]  /*a0f0*/  HMMA.16816.F32 R60, R20.reuse, R28, R60 ;  /* 0x0000001c143c723c */ /* 0x040fe8000000183c */
[----:B------:R-:W-:Y:S04]  /*a100*/  FADD.FTZ R196, R192, R196 ;  /* 0x000000c4c0c47221 */ /* 0x000fe80000010000 */
[C---:B------:R-:W-:Y:S01]  /*a110*/  HMMA.16816.F32 R64, R20.reuse, R30, R64 ;  /* 0x0000001e1440723c */ /* 0x040fe20000001840 */
[----:B------:R-:W4:Y:S03]  /*a120*/  LDSM.16.MT88.4 R28, [R240+0x4900] ;  /* 0x00490000f01c783b */ /* 0x000f260000004200 */
[----:B------:R-:W-:Y:S04]  /*a130*/  FADD.FTZ R196, R193, R196 ;  /* 0x000000c4c1c47221 */ /* 0x000fe80000010000 */
[----:B------:R-:W-:Y:S01]  /*a140*/  FADD.FTZ R202, R202, R196 ;  /* 0x000000c4caca7221 */ /* 0x000fe20000010000 */
[C---:B---3--:R-:W-:Y:S03]  /*a150*/  HMMA.16816.F32 R68, R20.reuse, R24, R68 ;  /* 0x000000181444723c */ /* 0x048fe60000001844 */
[----:B------:R-:W-:Y:S04]  /*a160*/  FADD.FTZ R202, R188, R202 ;  /* 0x000000cabcca7221 */ /* 0x000fe80000010000 */
[----:B------:R-:W-:Y:S01]  /*a170*/  FADD.FTZ R185, R185, R202 ;  /* 0x000000cab9b97221 */ /* 0x000fe20000010000 */
[C---:B------:R-:W-:Y:S01]  /*a180*/  HMMA.16816.F32 R72, R20.reuse, R26, R72 ;  /* 0x0000001a1448723c */ /* 0x040fe20000001848 */
[----:B------:R-:W3:Y:S03]  /*a190*/  LDSM.16.MT88.4 R24, [R239+0x4900] ;  /* 0x00490000ef18783b */ /* 0x000ee60000004200 */
[----:B------:R-:W-:Y:S04]  /*a1a0*/  FADD.FTZ R185, R184, R185 ;  /* 0x000000b9b8b97221 */ /* 0x000fe80000010000 */
[C---:B-1----:R-:W-:Y:S04]  /*a1b0*/  HMMA.16816.F32 R76, R20.reuse, R32, R76 ;  /* 0x00000020144c723c */ /* 0x042fe8000000184c */
[----:B------:R-:W-:Y:S02]  /*a1c0*/  FADD.FTZ R191, R191, R185 ;  /* 0x000000b9bfbf7221 */ /* 0x000fe40000010000 */
[----:B--2---:R-:W-:Y:S02]  /*a1d0*/  FFMA.FTZ R201, R3, R43, R201 ;  /* 0x0000002b03c97223 */ /* 0x004fe400000100c9 */
[C---:B------:R-:W-:Y:S01]  /*a1e0*/  HMMA.16816.F32 R80, R20.reuse, R34, R80 ;  /* 0x000000221450723c */ /* 0x040fe20000001850 */
[----:B------:R-:W1:Y:S03]  /*a1f0*/  LDSM.16.MT88.4 R32, [R238+0x4900] ;  /* 0x00490000ee20783b */ /* 0x000e660000004200 */
[----:B------:R-:W-:Y:S01]  /*a200*/  FADD.FTZ R201, R199, R201 ;  /* 0x000000c9c7c97221 */ /* 0x000fe20000010000 */
[----:B------:R-:W-:Y:S01]  /*a210*/  MOV R199, R178 ;  /* 0x000000b200c77202 */ /* 0x000fe20000000f00 */
[----:B------:R-:W-:Y:S02]  /*a220*/  FADD.FTZ R191, R206, R191 ;  /* 0x000000bfcebf7221 */ /* 0x000fe40000010000 */
[C---:B----4-:R-:W-:Y:S01]  /*a230*/  HMMA.16816.F32 R84, R20.reuse, R28, R84 ;  /* 0x0000001c1454723c */ /* 0x050fe20000001854 */
[----:B------:R-:W-:Y:S03]  /*a240*/  LDSM.16.MT88.4 R40, [R245+0x5900] ;  /* 0x00590000f528783b */ /* 0x000fe60000004200 */
[----:B------:R-:W-:Y:S01]  /*a250*/  FADD.FTZ R197, R197, R201 ;  /* 0x000000c9c5c57221 */ /* 0x000fe20000010000 */
[-C--:B------:R-:W-:Y:S01]  /*a260*/  MOV R201, R176.reuse ;  /* 0x000000b000c97202 */ /* 0x080fe20000000f00 */
[----:B------:R-:W-:Y:S02]  /*a270*/  FADD.FTZ R209, R209, R191 ;  /* 0x000000bfd1d17221 */ /* 0x000fe40000010000 */
[C---:B------:R-:W-:Y:S01]  /*a280*/  HMMA.16816.F32 R88, R20.reuse, R30, R88 ;  /* 0x0000001e1458723c */ /* 0x040fe20000001858 */
[----:B------:R-:W2:Y:S03]  /*a290*/  LDSM.16.MT88.4 R28, [R245+0x7900] ;  /* 0x00790000f51c783b */ /* 0x000ea60000004200 */
[----:B------:R-:W-:Y:S02]  /*a2a0*/  FADD.FTZ R209, R210, R209 ;  /* 0x000000d1d2d17221 */ /* 0x000fe40000010000 */
[----:B------:R-:W-:Y:S02]  /*a2b0*/  FADD.FTZ R197, R181, R197 ;  /* 0x000000c5b5c57221 */ /* 0x000fe40000010000 */
        /* <DEDUP_REMOVED lines=43> */
[----:B------:R-:W-:Y:S03]  /*a570*/  F2FP.PACK_AB R21, R178, R176 ;  /* 0x000000b0b215723e */ /* 0x000fe600000000ff */
[----:B------:R-:W-:Y:S02]  /*a580*/  F2FP.PACK_AB R22, R51, R168 ;  /* 0x000000a83316723e */ /* 0x000fe400000000ff */
[----:B------:R-:W-:Y:S07]  /*a590*/  F2FP.PACK_AB R23, R44, R180 ;  /* 0x000000b42c17723e */ /* 0x000fee00000000ff */
[C---:B-1----:R-:W-:Y:S08]  /*a5a0*/  HMMA.16816.F32 R4, R20.reuse, R32, R4 ;  /* 0x000000201404723c */ /* 0x042ff00000001804 */
[C---:B------:R-:W-:Y:S01]  /*a5b0*/  HMMA.16816.F32 R8, R20.reuse, R34, R8 ;  /* 0x000000221408723c */ /* 0x040fe20000001808 */
[----:B------:R-:W-:Y:S07]  /*a5c0*/  LDSM.16.MT88.4 R32, [R240+0x5100] ;  /* 0x00510000f020783b */ /* 0x000fee0000004200 */
[C---:B--2---:R-:W-:Y:S08]  /*a5d0*/  HMMA.16816.F32 R52, R20.reuse, R28, R52 ;  /* 0x0000001c1434723c */ /* 0x044ff00000001834 */
[C---:B------:R-:W-:Y:S01]  /*a5e0*/  HMMA.16816.F32 R56, R20.reuse, R30, R56 ;  /* 0x0000001e1438723c */ /* 0x040fe20000001838 */
[----:B------:R-:W1:Y:S07]  /*a5f0*/  LDSM.16.MT88.4 R28, [R245+0x5100] ;  /* 0x00510000f51c783b */ /* 0x000e6e0000004200 */
[C---:B------:R-:W-:Y:S08]  /*a600*/  HMMA.16816.F32 R60, R20.reuse, R36, R60 ;  /* 0x00000024143c723c */ /* 0x040ff0000000183c */
        /* <DEDUP_REMOVED lines=39> */
[----:B------:R-:W-:Y:S01]  /*a880*/  HMMA.16816.F32 R16, R20, R26, R16 ;  /* 0x0000001a1410723c */ /* 0x000fe20000001810 */
[----:B------:R-:W3:Y:S07]  /*a890*/  LDSM.16.MT88.4 R20, [R240+0x5900] ;  /* 0x00590000f014783b */ /* 0x000eee0000004200 */
[C---:B------:R-:W-:Y:S01]  /*a8a0*/  HMMA.16816.F32 R176, R164.reuse, R172, R4 ;  /* 0x000000aca4b0723c */ /* 0x040fe20000001804 */
[----:B------:R-:W5:Y:S07]  /*a8b0*/  LDSM.16.MT88.4 R4, [R239+0x5900] ;  /* 0x00590000ef04783b */ /* 0x000f6e0000004200 */
[C---:B------:R-:W-:Y:S01]  /*a8c0*/  HMMA.16816.F32 R172, R164.reuse, R174, R8 ;  /* 0x000000aea4ac723c */ /* 0x040fe20000001808 */
[----:B------:R-:W3:Y:S07]  /*a8d0*/  LDSM.16.MT88.4 R8, [R238+0x5900] ;  /* 0x00590000ee08783b */ /* 0x000eee0000004200 */
[C---:B-1----:R-:W-:Y:S01]  /*a8e0*/  HMMA.16816.F32 R52, R164.reuse, R28, R52 ;  /* 0x0000001ca434723c */ /* 0x042fe20000001834 */
[----:B------:R-:W1:Y:S07]  /*a8f0*/  LDSM.16.MT88.4 R24, [R245+0x8900] ;  /* 0x00890000f518783b */ /* 0x000e6e0000004200 */
[C---:B------:R-:W-:Y:S01]  /*a900*/  HMMA.16816.F32 R56, R164.reuse, R30, R56 ;  /* 0x0000001ea438723c */ /* 0x040fe20000001838 */
[----:B------:R-:W1:Y:S07]  /*a910*/  LDSM.16.MT88.4 R28, [R240+0x8900] ;  /* 0x00890000f01c783b */ /* 0x000e6e0000004200 */
[C---:B----4-:R-:W-:Y:S08]  /*a920*/  HMMA.16816.F32 R60, R164.reuse, R32, R60 ;  /* 0x00000020a43c723c */ /* 0x050ff0000000183c */
[C---:B------:R-:W-:Y:S01]  /*a930*/  HMMA.16816.F32 R64, R164.reuse, R34, R64 ;  /* 0x00000022a440723c */ /* 0x040fe20000001840 */
[----:B------:R-:W4:Y:S07]  /*a940*/  LDSM.16.MT88.4 R32, [R239+0x8900] ;  /* 0x00890000ef20783b */ /* 0x000f2e0000004200 */
[C---:B--2---:R-:W-:Y:S07]  /*a950*/  HMMA.16816.F32 R68, R164.reuse, R36, R68 ;  /* 0x00000024a444723c */ /* 0x044fee0000001844 */
[----:B------:R-:W-:Y:S01]  /*a960*/  MOV R37, R169 ;  /* 0x000000a900257202 */ /* 0x000fe20000000f00 */
[C---:B------:R-:W-:Y:S01]  /*a970*/  HMMA.16816.F32 R72, R164.reuse, R38, R72 ;  /* 0x00000026a448723c */ /* 0x040fe20000001848 */
[----:B------:R-:W-:Y:S03]  /*a980*/  LDSM.16.MT88.4 R168, [R240+0xb900] ;  /* 0x00b90000f0a8783b */ /* 0x000fe60000004200 */
[----:B------:R-:W-:Y:S04]  /*a990*/  FADD.FTZ R3, R37, R3 ;  /* 0x0000000325037221 */ /* 0x000fe80000010000 */
[C---:B------:R-:W-:Y:S04]  /*a9a0*/  HMMA.16816.F32 R76, R164.reuse, R40, R76 ;  /* 0x00000028a44c723c */ /* 0x040fe8000000184c */
[----:B------:R-:W-:Y:S04]  /*a9b0*/  FADD.FTZ R3, R201, R3 ;  /* 0x00000003c9037221 */ /* 0x000fe80000010000 */
[C---:B------:R-:W-:Y:S04]  /*a9c0*/  HMMA.16816.F32 R80, R164.reuse, R42, R80 ;  /* 0x0000002aa450723c */ /* 0x040fe80000001850 */
[----:B------:R-:W-:Y:S04]  /*a9d0*/  FADD.FTZ R3, R199, R3 ;  /* 0x00000003c7037221 */ /* 0x000fe80000010000 */
[C---:B---3--:R-:W-:Y:S04]  /*a9e0*/  HMMA.16816.F32 R84, R164.reuse, R20, R84 ;  /* 0x00000014a454723c */ /* 0x048fe80000001854 */
[----:B------:R-:W-:Y:S01]  /*a9f0*/  FADD.FTZ R3, R180, R3 ;  /* 0x00000003b4037221 */ /* 0x000fe20000010000 */
[----:B------:R-:W-:Y:S03]  /*aa00*/  MOV R180, R2 ;  /* 0x0000000200b47202 */ /* 0x000fe60000000f00 */
        /* <DEDUP_REMOVED lines=8> */
[C---:B------:R-:W-:Y:S04]  /*aa90*/  HMMA.16816.F32 R100, R164.reuse, R8, R100 ;  /* 0x00000008a464723c */ /* 0x040fe80000001864 */
[----:B------:R-:W-:Y:S04]  /*aaa0*/  FADD.FTZ R44, R50, R44 ;  /* 0x0000002c322c7221 */ /* 0x000fe80000010000 */
[C---:B------:R-:W-:Y:S01]  /*aab0*/  HMMA.16816.F32 R104, R164.reuse, R10, R104 ;  /* 0x0000000aa468723c */ /* 0x040fe20000001868 */
[----:B------:R-:W5:Y:S07]  /*aac0*/  LDSM.16.MT88.4 R8, [R239+0xb900] ;  /* 0x00b90000ef08783b */ /* 0x000f6e0000004200 */
[C---:B-1----:R-:W-:Y:S08]  /*aad0*/  HMMA.16816.F32 R108, R164.reuse, R24, R108 ;  /* 0x00000018a46c723c */ /* 0x042ff0000000186c */
[C---:B------:R-:W-:Y:S08]  /*aae0*/  HMMA.16816.F32 R112, R164.reuse, R26, R112 ;  /* 0x0000001aa470723c */ /* 0x040ff00000001870 */
[C---:B------:R-:W-:Y:S08]  /*aaf0*/  HMMA.16816.F32 R116, R164.reuse, R28, R116 ;  /* 0x0000001ca474723c */ /* 0x040ff00000001874 */
[C---:B------:R-:W-:Y:S08]  /*ab00*/  HMMA.16816.F32 R120, R164.reuse, R30, R120 ;  /* 0x0000001ea478723c */ /* 0x040ff00000001878 */
[C---:B----4-:R-:W-:Y:S08]  /*ab10*/  HMMA.16816.F32 R124, R164.reuse, R32, R124 ;  /* 0x00000020a47c723c */ /* 0x050ff0000000187c */
[C---:B------:R-:W-:Y:S08]  /*ab20*/  HMMA.16816.F32 R128, R164.reuse, R34, R128 ;  /* 0x00000022a480723c */ /* 0x040ff00000001880 */
[C---:B--2---:R-:W-:Y:S08]  /*ab30*/  HMMA.16816.F32 R132, R164.reuse, R20, R132 ;  /* 0x00000014a484723c */ /* 0x044ff00000001884 */
[C---:B------:R-:W-:Y:S08]  /*ab40*/  HMMA.16816.F32 R136, R164.reuse, R22, R136 ;  /* 0x00000016a488723c */ /* 0x040ff00000001888 */
[C---:B---3--:R-:W-:Y:S08]  /*ab50*/  HMMA.16816.F32 R140, R164.reuse, R4, R140 ;  /* 0x00000004a48c723c */ /* 0x048ff0000000188c */
[C---:B------:R-:W-:Y:S01]  /*ab60*/  HMMA.16816.F32 R144, R164.reuse, R6, R144 ;  /* 0x00000006a490723c */ /* 0x040fe20000001890 */
[----:B------:R-:W1:Y:S07]  /*ab70*/  LDSM.16.MT88.4 R4, [R238+0xb900] ;  /* 0x00b90000ee04783b */ /* 0x000e6e0000004200 */
[C---:B------:R-:W-:Y:S08]  /*ab80*/  HMMA.16816.F32 R148, R164.reuse, R168, R148 ;  /* 0x000000a8a494723c */ /* 0x040ff00000001894 */
[C---:B------:R-:W-:Y:S08]  /*ab90*/  HMMA.16816.F32 R168, R164.reuse, R170, R12 ;  /* 0x000000aaa4a8723c */ /* 0x040ff0000000180c */
[C---:B-----5:R-:W-:Y:S07]  /*aba0*/  HMMA.16816.F32 R152, R164.reuse, R8, R152 ;  /* 0x00000008a498723c */ /* 0x060fee0000001898 */
[----:B------:R-:W-:Y:S01]  /*abb0*/  FADD.FTZ R8, R214, R213 ;  /* 0x000000d5d6087221 */ /* 0x000fe20000010000 */
[C---:B------:R-:W-:Y:S04]  /*abc0*/  HMMA.16816.F32 R156, R164.reuse, R10, R156 ;  /* 0x0000000aa49c723c */ /* 0x040fe8000000189c */
[----:B------:R-:W-:Y:S04]  /*abd0*/  FADD.FTZ R8, R198, R8 ;  /* 0x00000008c6087221 */ /* 0x000fe80000010000 */
[----:B------:R-:W-:Y:S01]  /*abe0*/  FADD.FTZ R8, R203, R8 ;  /* 0x00000008cb087221 */ /* 0x000fe20000010000 */
[C---:B-1----:R-:W-:Y:S03]  /*abf0*/  HMMA.16816.F32 R160, R164.reuse, R4, R160 ;  /* 0x00000004a4a0723c */ /* 0x042fe600000018a0 */
[----:B------:R-:W-:Y:S04]  /*ac00*/  FADD.FTZ R8, R200, R8 ;  /* 0x00000008c8087221 */ /* 0x000fe80000010000 */
[----:B------:R-:W-:Y:S01]  /*ac10*/  FADD.FTZ R8, R51, R8 ;  /* 0x0000000833087221 */ /* 0x000fe20000010000 */
[----:B------:R-:W-:Y:S04]  /*ac20*/  HMMA.16816.F32 R164, R164, R6, R16 ;  /* 0x00000006a4a4723c */ /* 0x000fe80000001810 */
[----:B------:R-:W-:Y:S02]  /*ac30*/  FADD.FTZ R48, R48, R8 ;  /* 0x0000000830307221 */ /* 0x000fe40000010000 */
[----:B------:R-:W-:Y:S02]  /*ac40*/  FADD.FTZ R4, R204, R44 ;  /* 0x0000002ccc047221 */ /* 0x000fe40000010000 */
[----:B------:R-:W-:Y:S04]  /*ac50*/  FADD.FTZ R48, R47, R48 ;  /* 0x000000302f307221 */ /* 0x000fe80000010000 */
[----:B------:R-:W-:Y:S04]  /*ac60*/  FADD.FTZ R48, R49, R48 ;  /* 0x0000003031307221 */ /* 0x000fe80000010000 */
[----:B------:R-:W-:Y:S05]  /*ac70*/  FADD.FTZ R3, R205, R48 ;  /* 0x00000030cd037221 */ /* 0x000fea0000010000 */
[----:B------:R1:W-:Y:S04]  /*ac80*/  STL [R1+0x28], R3 ;  /* 0x0000280301007387 */ /* 0x0003e80000100800 */
[----:B------:R2:W-:Y:S01]  /*ac90*/  STL [R1+0x24], R4 ;  /* 0x0000240401007387 */ /* 0x0005e20000100800 */
[----:B-1----:R-:W-:Y:S01]  /*aca0*/  MOV R3, R0 ;  /* 0x0000000000037202 */ /* 0x002fe20000000f00 */
[----:B--2---:R-:W-:-:S05]  /*acb0*/  @P0 BRA `(.L_x_4772) ;  /* 0xffffbe0000000947 */ /* 0x004fca000383ffff */
.L_x_4771:
        /* <DEDUP_REMOVED lines=157> */
.L_x_4763:
        /* <DEDUP_REMOVED lines=308> */
.L_x_4777:
[----:B--23--:R-:W-:Y:S05]  /*c9d0*/  BSYNC B0 ;  /* 0x0000000000007941 */ /* 0x00cfea0003800000 */
.L_x_4776:
        /* <DEDUP_REMOVED lines=195> */
.L_x_4775:
        /* <DEDUP_REMOVED lines=50> */
.L_x_4778:
        /* <DEDUP_REMOVED lines=13> */
.L_x_6564:


//--------------------- .text._ZN7cutlass13device_kernelIN5flash19enable_sm80_to_sm89INS1_16FlashAttnFwdSm80INS1_25CollectiveMainloopFwdSm80ILi8ELi1ELb0EN4cute5tupleIJNS5_1CILi128EEENS7_ILi64EEENS7_ILi256EEEEEELi256ENS_6half_tEfNS_4arch4Sm80ELb0ELb0ELb0ELb1ELb1ELb0ELb1ELb1EEENS1_21CollectiveEpilogueFwdINS6_IJS8_SA_S9_EEENS6_IJNS7_ILi1EEESI_SI_EEESC_SE_Li256ELb1ELb1ELb1ELb0EEENS1_36VarlenDynamicPersistentTileSchedulerILi128ELi64ELi256ELi256ELb1ELb1ELb0ELb0ELb1ELb1EEEEEEEEEvNT_6ParamsE --------------------------
	.section	.text._ZN7cutlass13device_kernelIN5flash19enable_sm80_to_sm89INS1_16FlashAttnFwdSm80INS1_25CollectiveMainloopFwdSm80ILi8ELi1ELb0EN4cute5tupleIJNS5_1CILi128EEENS7_ILi64EEENS7_ILi256EEEEEELi256ENS_6half_tEfNS_4arch4Sm80ELb0ELb0ELb0ELb1ELb1ELb0ELb1ELb1EEENS1_21CollectiveEpilogueFwdINS6_IJS8_SA_S9_EEENS6_IJNS7_ILi1EEESI_SI_EEESC_SE_Li256ELb1ELb1ELb1ELb0EEENS1_36VarlenDynamicPersistentTileSchedulerILi128ELi64ELi256ELi256ELb1ELb1ELb0ELb0ELb1ELb1EEEEEEEEEvNT_6ParamsE,"ax",@progbits
	.sectioninfo	@"SHI_REGISTERS=255"
	.align	128
.text._ZN7cutlass13device_kernelIN5flash19enable_sm80_to_sm89INS1_16FlashAttnFwdSm80INS1_25CollectiveMainloopFwdSm80ILi8ELi1ELb0EN4cute5tupleIJNS5_1CILi128EEENS7_ILi64EEENS7_ILi256EEEEEELi256ENS_6half_tEfNS_4arch4Sm80ELb0ELb0ELb0ELb1ELb1ELb0ELb1ELb1EEENS1_21CollectiveEpilogueFwdINS6_IJS8_SA_S9_EEENS6_IJNS7_ILi1EEESI_SI_EEESC_SE_Li256ELb1ELb1ELb1ELb0EEENS1_36VarlenDynamicPersistentTileSchedulerILi128ELi64ELi256ELi256ELb1ELb1ELb0ELb0ELb1ELb1EEEEEEEEEvNT_6ParamsE:
        .type           _ZN7cutlass13device_kernelIN5flash19enable_sm80_to_sm89INS1_16FlashAttnFwdSm80INS1_25CollectiveMainloopFwdSm80ILi8ELi1ELb0EN4cute5tupleIJNS5_1CILi128EEENS7_ILi64EEENS7_ILi256EEEEEELi256ENS_6half_tEfNS_4arch4Sm80ELb0ELb0ELb0ELb1ELb1ELb0ELb1ELb1EEENS1_21CollectiveEpilogueFwdINS6_IJS8_SA_S9_EEENS6_IJNS7_ILi1EEESI_SI_EEESC_SE_Li256ELb1ELb1ELb1ELb0EEENS1_36VarlenDynamicPersistentTileSchedulerILi128ELi64ELi256ELi256ELb1ELb1ELb0ELb0ELb1ELb1EEEEEEEEEvNT_6ParamsE,@function
        .size           _ZN7cutlass13device_kernelIN5flash19enable_sm80_to_sm89INS1_16FlashAttnFwdSm80INS1_25CollectiveMainloopFwdSm80ILi8ELi1ELb0EN4cute5tupleIJNS5_1CILi128EEENS7_ILi64EEENS7_ILi256EEEEEELi256ENS_6half_tEfNS_4arch4Sm80ELb0ELb0ELb0ELb1ELb1ELb0ELb1ELb1EEENS1_21CollectiveEpilogueFwdINS6_IJS8_SA_S9_EEENS6_IJNS7_ILi1EEESI_SI_EEESC_SE_Li256ELb1ELb1ELb1ELb0EEENS1_36VarlenDynamicPersistentTileSchedulerILi128ELi64ELi256ELi256ELb1ELb1ELb0ELb0ELb1ELb1EEEEEEEEEvNT_6ParamsE,(.L_x_6565 - _ZN7cutlass13device_kernelIN5flash19enable_sm80_to_sm89INS1_16FlashAttnFwdSm80INS1_25CollectiveMainloopFwdSm80ILi8ELi1ELb0EN4cute5tupleIJNS5_1CILi128EEENS7_ILi64EEENS7_ILi256EEEEEELi256ENS_6half_tEfNS_4arch4Sm80ELb0ELb0ELb0ELb1ELb1ELb0ELb1ELb1EEENS1_21CollectiveEpilogueFwdINS6_IJS8_SA_S9_EEENS6_IJNS7_ILi1EEESI_SI_EEESC_SE_Li256ELb1ELb1ELb1ELb0EEENS1_36VarlenDynamicPersistentTileSchedulerILi128ELi64ELi256ELi256ELb1ELb1ELb0ELb0ELb1ELb1EEEEEEEEEvNT_6ParamsE)
        .other          _ZN7cutlass13device_kernelIN5flash19enable_sm80_to_sm89INS1_16FlashAttnFwdSm80INS1_25CollectiveMainloopFwdSm80ILi8ELi1ELb0EN4cute5tupleIJNS5_1CILi128EEENS7_ILi64EEENS7_ILi256EEEEEELi256ENS_6half_tEfNS_4arch4Sm80ELb0ELb0ELb0ELb1ELb1ELb0ELb1ELb1EEENS1_21CollectiveEpilogueFwdINS6_IJS8_SA_S9_EEENS6_IJNS7_ILi1EEESI_SI_EEESC_SE_Li256ELb1ELb1ELb1ELb0EEENS1_36VarlenDynamicPersistentTileSchedulerILi128ELi64ELi256ELi256ELb1ELb1ELb0ELb0ELb1ELb1EEEEEEEEEvNT_6ParamsE,@"STO_CUDA_ENTRY STV_DEFAULT"
_ZN7cutlass13device_kernelIN5flash19enable_sm80_to_sm89INS1_16FlashAttnFwdSm80INS1_25CollectiveMainloopFwdSm80ILi8ELi1ELb0EN4cute5tupleIJNS5_1CILi128EEENS7_ILi64EEENS7_ILi256EEEEEELi256ENS_6half_tEfNS_4arch4Sm80ELb0ELb0ELb0ELb1ELb1ELb0ELb1ELb1EEENS1_21CollectiveEpilogueFwdINS6_IJS8_SA_S9_EEENS6_IJNS7_ILi1EEESI_SI_EEESC_SE_Li256ELb1ELb1ELb1ELb0EEENS1_36VarlenDynamicPersistentTileSchedulerILi128ELi64ELi256ELi256ELb1ELb1ELb0ELb0ELb1ELb1EEEEEEEEEvNT_6ParamsE:
        /* <DEDUP_REMOVED lines=54> */
.L_x_4784:
        /* <DEDUP_REMOVED lines=17> */
.L_x_4882:
        /* <DEDUP_REMOVED lines=16> */
.L_x_4883:
[----:B--2---:R-:W-:-:S05]  /*0570*/  IMAD R0, R0, c[0x0][0x538], RZ ;  /* 0x00014e0000007a24 */ /* 0x004fca00078e02ff */
[----:B------:R-:W-:-:S04]  /*0580*/  IADD3 R6, R0, R6, RZ ;  /* 0x0000000600067210 */ /* 0x000fc80007ffe0ff */
[----:B------:R-:W-:-:S13]  /*0590*/  ISETP.GT.AND P0, PT, R6, UR4, PT ;  /* 0x0000000406007c0c */ /* 0x000fda000bf04270 */
[----:B-1----:R-:W-:Y:S05]  /*05a0*/  @!P0 BRA `(.L_x_4784) ;  /* 0xfffffdb000008947 */ /* 0x002fea000383ffff */
.L_x_4780:
[----:B------:R-:W-:-:S05]  /*05b0*/  IADD3 R12, -R0, R6, RZ ;  /* 0x00000006000c7210 */ /* 0x000fca0007ffe1ff */
[----:B------:R-:W-:-:S05]  /*05c0*/  IMAD R0, R4, c[0x0][0x538], R12 ;  /* 0x00014e0004007a24 */ /* 0x000fca00078e020c */
[----:B------:R-:W-:Y:S01]  /*05d0*/  ISETP.GT.AND P0, PT, R0, UR4, PT ;  /* 0x0000000400007c0c */ /* 0x000fe2000bf04270 */
[----:B------:R-:W-:-:S12]  /*05e0*/  BRA.DIV ~URZ, `(.L_x_4785) ;  /* 0x0000f4b27f007947 */ /* 0x000fd8000b800000 */
[----:B------:R-:W-:-:S04]  /*05f0*/  VOTE.ANY R0, PT, !P0 ;  /* 0x0000000000007806 */ /* 0x000fc800040e0100 */
.L_x_4884:
[----:B------:R1:W2:Y:S01]  /*0600*/  POPC R13, R0 ;  /* 0x00000000000d7309 */ /* 0x0002a20000000000 */
[----:B------:R-:W-:Y:S05]  /*0610*/  BRA.DIV ~URZ, `(.L_x_4786) ;  /* 0x0000f4c27f007947 */ /* 0x000fea000b800000 */
[----:B--2---:R2:W3:Y:S01]  /*0620*/  SHFL.IDX PT, R11, R8, R13, 0x1f ;  /* 0x00001f0d080b7589 */ /* 0x0044e200000e0000 */
[----:B------:R-:W-:-:S03]  /*0630*/  MOV R6, RZ ;  /* 0x000000ff00067202 */ /* 0x000fc60000000f00 */
[----:B------:R2:W4:Y:S04]  /*0640*/  SHFL.IDX PT, R10, R7, R13, 0x1f ;  /* 0x00001f0d070a7589 */ /* 0x00052800000e0000 */
.L_x_4885:
[----:B------:R-:W-:Y:S01]  /*0650*/  ISETP.NE.AND P0, PT, R0, RZ, PT ;  /* 0x000000ff0000720c */ /* 0x000fe20003f05270 */
[----:B------:R-:W-:-:S12]  /*0660*/  BSSY B0, `(.L_x_4787) ;  /* 0x0000005000007945 */ /* 0x000fd80003800000 */
[----:B------:R-:W-:Y:S05]  /*0670*/  @!P0 BRA `(.L_x_4788) ;  /* 0x0000003000008947 */ /* 0x000fea0003800000 */
[----:B------:R-:W-:Y:S01]  /*0680*/  IADD3 R195, R13, -0x1, RZ ;  /* 0xffffffff0dc37810 */ /* 0x000fe20007ffe0ff */
[----:B------:R-:W-:Y:S05]  /*0690*/  BRA.DIV ~URZ, `(.L_x_4789) ;  /* 0x0000f5227f007947 */ /* 0x000fea000b800000 */
[----:B------:R1:W2:Y:S02]  /*06a0*/  SHFL.IDX PT, R6, R4, R195, 0x1f ;  /* 0x00001fc304067589 */ /* 0x0002a400000e0000 */
.L_x_4788:
[----:B------:R-:W-:Y:S05]  /*06b0*/  BSYNC B0 ;  /* 0x0000000000007941 */ /* 0x000fea0003800000 */
.L_x_4787:
        /* <DEDUP_REMOVED lines=69> */
.L_x_4781:
[----:B------:R-:W-:Y:S01]  /*0b10*/  MOV R0, UR4 ;  /* 0x0000000400007c02 */ /* 0x000fe20008000f00 */
[----:B------:R-:W-:Y:S04]  /*0b20*/  STL [R1+0x4], RZ ;  /* 0x000004ff01007387 */ /* 0x000fe80000100800 */
[----:B------:R1:W-:Y:S04]  /*0b30*/  STL [R1], R0 ;  /* 0x0000000001007387 */ /* 0x0003e80000100800 */
[----:B------:R2:W-:Y:S01]  /*0b40*/  STL [R1+0x8], RZ ;  /* 0x000008ff01007387 */ /* 0x0005e20000100800 */
[----:B-1----:R-:W-:-:S05]  /*0b50*/  MOV R0, c[0x0][0x53c] ;  /* 0x00014f0000007a02 */ /* 0x002fca0000000f00 */
[----:B------:R2:W-:Y:S02]  /*0b60*/  STL [R1+0xc], R0 ;  /* 0x00000c0001007387 */ /* 0x0005e40000100800 */
.L_x_4790:
        /* <DEDUP_REMOVED lines=8> */
.L_x_4779:
        /* <DEDUP_REMOVED lines=90> */
[C---:B------:R-:W-:Y:S02]  /*1190*/  IADD3 R241, R231.reuse, 0xc0, RZ ;  /* 0x000000c0e7f17810 */ /* 0x040fe40007ffe0ff */
        /* <DEDUP_REMOVED lines=79> */
[C---:B------:R-:W-:Y:S01]  /*1690*/  IMAD.IADD R213, R0.reuse, 0x1, R210 ;  /* 0x0000000100d57824 */ /* 0x040fe200078e02d2 */
        /* <DEDUP_REMOVED lines=82> */
.L_x_4881:
        /* <DEDUP_REMOVED lines=14> */
[C---:B------:R-:W-:Y:S01]  /*1ca0*/  @P4 LEA R6, P2, R12.reuse, c[0x0][0x370], 0x2 ;  /* 0x0000dc000c064a11 */ /* 0x040fe200078410ff */
[----:B------:R1:W-:Y:S01]  /*1cb0*/  STL [R1+0x14], R12 ;  /* 0x0000140c01007387 */ /* 0x0003e20000100800 */
[C-C-:B------:R-:W-:Y:S02]  /*1cc0*/  SHF.L.U64.HI R18, R12.reuse, 0x2, R14.reuse ;  /* 0x000000020c127819 */ /* 0x140fe4000001020e */
[----:B------:R-:W-:Y:S01]  /*1cd0*/  @P4 LEA.HI.X R7, R12, c[0x0][0x374], R14, 0x2, P2 ;  /* 0x0000dd000c074a11 */ /* 0x000fe200010f140e */
[----:B------:R1:W-:Y:S01]  /*1ce0*/  STL [R1+0x4c], R14 ;  /* 0x00004c0e01007387 */ /* 0x0003e20000100800 */
[----:B------:R-:W-:-:S02]  /*1cf0*/  @P3 IADD3 R4, P1, R19, c[0x0][0x360], RZ ;  /* 0x0000d80013043a10 */ /* 0x000fc40007f3e0ff */
[----:B------:R-:W-:Y:S01]  /*1d00*/  IADD3 R2, P2, R19, c[0x0][0x348], RZ ;  /* 0x0000d20013027a10 */ /* 0x000fe20007f5e0ff */
[----:B------:R1:W5:Y:S01]  /*1d10*/  @P4 LDG.E R244, [R6.64] ;  /* 0x0000000606f44981 */ /* 0x000362000c1e1900 */
[C---:B------:R-:W-:Y:S02]  /*1d20*/  @P3 IADD3.X R5, R18.reuse, c[0x0][0x364], RZ, P1, !PT ;  /* 0x0000d90012053a10 */ /* 0x040fe40000ffe4ff */
[----:B------:R-:W-:Y:S01]  /*1d30*/  IADD3.X R3, R18, c[0x0][0x34c], RZ, P2, !PT ;  /* 0x0000d30012037a10 */ /* 0x000fe200017fe4ff */
[----:B------:R1:W-:Y:S04]  /*1d40*/  STL [R1+0x18], R19 ;  /* 0x0000181301007387 */ /* 0x0003e80000100800 */
        /* <DEDUP_REMOVED lines=10> */
.L_x_4791:
[----:B------:R-:W-:-:S04]  /*1df0*/  ISETP.NE.U32.AND P1, PT, RZ, c[0x0][0x368], PT ;  /* 0x0000da00ff007a0c */ /* 0x000fc80003f25070 */
[----:B------:R-:W-:-:S13]  /*1e00*/  ISETP.NE.AND.EX P1, PT, RZ, c[0x0][0x36c], PT, P1 ;  /* 0x0000db00ff007a0c */ /* 0x000fda0003f25310 */
[----:B------:R-:W-:Y:S05]  /*1e10*/  @!P1 BRA `(.L_x_4792) ;  /* 0x0000004000009947 */ /* 0x000fea0003800000 */
[----:B-1----:R-:W-:-:S04]  /*1e20*/  IADD3 R2, P1, R19, c[0x0][0x368], RZ ;  /* 0x0000da0013027a10 */ /* 0x002fc80007f3e0ff */
[----:B------:R-:W-:-:S05]  /*1e30*/  IADD3.X R3, R18, c[0x0][0x36c], RZ, P1, !PT ;  /* 0x0000db0012037a10 */ /* 0x000fca0000ffe4ff */
[----:B------:R1:W5:Y:S01]  /*1e40*/  LDG.E R0, [R2.64] ;  /* 0x0000000602007981 */ /* 0x000362000c1e1900 */
[----:B------:R-:W-:Y:S05]  /*1e50*/  BRA `(.L_x_4793) ;  /* 0x0000008000007947 */ /* 0x000fea0003800000 */
.L_x_4792:
        /* <DEDUP_REMOVED lines=8> */
.L_x_4793:
        /* <DEDUP_REMOVED lines=48> */
.L_x_4795:
[----:B------:R-:W-:Y:S05]  /*21e0*/  BSYNC B0 ;  /* 0x0000000000007941 */ /* 0x000fea0003800000 */
.L_x_4794:
        /* <DEDUP_REMOVED lines=88> */
[----:B------:R-:W-:Y:S02]  /*2770*/  ISETP.GE.AND P4, PT, R239, c[0x0][0x198], PT ;  /* 0x00006600ef007a0c */ /* 0x000fe40003f86270 */
[----:B------:R-:W-:Y:S02]  /*2780*/  ISETP.GE.AND P3, PT, R241, c[0x0][0x198], PT ;  /* 0x00006600f1007a0c */ /* 0x000fe40003f66270 */
[----:B------:R-:W-:Y:S01]  /*2790*/  IADD3 R116, R205, -0x1, RZ ;  /* 0xffffffffcd747810 */ /* 0x000fe20007ffe0ff */
[----:B-1----:R-:W-:-:S05]  /*27a0*/  IMAD.WIDE.U32 R2, R11, c[0x0][0x178], RZ ;  /* 0x00005e000b027a25 */ /* 0x002fca00078e00ff */
[----:B------:R-:W-:-:S05]  /*27b0*/  IADD3 R3, R3, R0, RZ ;  /* 0x0000000003037210 */ /* 0x000fca0007ffe0ff */
[----:B------:R-:W-:-:S04]  /*27c0*/  IMAD.WIDE.U32 R2, R16, c[0x0][0x1b8], R2 ;  /* 0x00006e0010027a25 */ /* 0x000fc800078e0002 */
[----:B------:R-:W-:-:S04]  /*27d0*/  IMAD R3, R16, c[0x0][0x1bc], R3 ;  /* 0x00006f0010037a24 */ /* 0x000fc800078e0203 */
[----:B------:R-:W-:-:S04]  /*27e0*/  IMAD.WIDE.U32 R2, R4, c[0x0][0x1c0], R2 ;  /* 0x0000700004027a25 */ /* 0x000fc800078e0002 */
[----:B--2---:R-:W-:Y:S01]  /*27f0*/  IMAD R5, R6, 0x80, R5 ;  /* 0x0000008006057824 */ /* 0x004fe200078e0205 */
[----:B------:R-:W-:-:S03]  /*2800*/  SEL R6, R14, RZ, !P0 ;  /* 0x000000ff0e067207 */ /* 0x000fc60004000000 */
[----:B------:R-:W-:Y:S01]  /*2810*/  @P2 IMAD.HI.U32 R7, R5, c[0x0][0x2c8], RZ ;  /* 0x0000b20005072a27 */ /* 0x000fe200078e00ff */
[----:B------:R-:W-:-:S03]  /*2820*/  MOV R0, R5 ;  /* 0x0000000500007202 */ /* 0x000fc60000000f00 */
[----:B------:R-:W-:Y:S01]  /*2830*/  IMAD R6, R6, c[0x0][0x1c0], RZ ;  /* 0x0000700006067a24 */ /* 0x000fe200078e02ff */
[----:B------:R-:W-:-:S03]  /*2840*/  @P2 SHF.R.U32.HI R0, RZ, c[0x0][0x2cc], R7 ;  /* 0x0000b300ff002a19 */ /* 0x000fc60000011607 */
        /* <DEDUP_REMOVED lines=19> */
.L_x_4886:
[----:B------:R-:W-:Y:S05]  /*2980*/  BRA.DIV ~URZ, `(.L_x_4798) ;  /* 0x0000d3027f007947 */ /* 0x000fea000b800000 */
[----:B------:R3:W4:Y:S02]  /*2990*/  SHFL.IDX PT, R0, R14, RZ, 0x181f ;  /* 0x00181fff0e007589 */ /* 0x00072400000e0000 */
.L_x_4887:
[----:B---3--:R-:W3:Y:S01]  /*29a0*/  LDL R2, [R1+0x4] ;  /* 0x0000040001027983 */ /* 0x008ee20000100800 */
[----:B------:R-:W-:Y:S01]  /*29b0*/  IMAD R13, R13, c[0x0][0x2c4], RZ ;  /* 0x0000b1000d0d7a24 */ /* 0x000fe200078e02ff */
[----:B------:R-:W-:Y:S01]  /*29c0*/  BSSY B0, `(.L_x_4799) ;  /* 0x0000017000007945 */ /* 0x000fe20003800000 */
[----:B---3--:R-:W-:-:S04]  /*29d0*/  LEA R12, R2, R243, 0x7 ;  /* 0x000000f3020c7211 */ /* 0x008fc800078e38ff */
[----:B------:R-:W-:-:S13]  /*29e0*/  ISETP.GE.AND P0, PT, R12, R13, PT ;  /* 0x0000000d0c00720c */ /* 0x000fda0003f06270 */
[----:B------:R-:W-:Y:S05]  /*29f0*/  @P0 BRA `(.L_x_4800) ;  /* 0x0000013000000947 */ /* 0x000fea0003800000 */
[----:B------:R-:W-:Y:S02]  /*2a00*/  SHF.R.S32.HI R2, RZ, 0x1f, R231 ;  /* 0x0000001fff027819 */ /* 0x000fe400000114e7 */
[-C--:B----4-:R-:W-:Y:S02]  /*2a10*/  LEA R10, P0, R231, R0.reuse, 0x1 ;  /* 0x00000000e70a7211 */ /* 0x090fe400078008ff */
[-C--:B------:R-:W-:Y:S02]  /*2a20*/  LEA R8, P2, R240, R0.reuse, 0x1 ;  /* 0x00000000f0087211 */ /* 0x080fe400078408ff */
[----:B------:R-:W-:Y:S02]  /*2a30*/  SHF.R.S32.HI R20, RZ, 0x1f, R240 ;  /* 0x0000001fff147819 */ /* 0x000fe400000114f0 */
[----:B------:R-:W-:Y:S02]  /*2a40*/  LEA R6, P1, R239, R0, 0x1 ;  /* 0x00000000ef067211 */ /* 0x000fe400078208ff */
[----:B--2---:R-:W-:-:S02]  /*2a50*/  LEA.HI.X R11, R231, R4, R2, 0x1, P0 ;  /* 0x00000004e70b7211 */ /* 0x004fc400000f0c02 */
[----:B------:R-:W-:Y:S02]  /*2a60*/  SHF.R.S32.HI R19, RZ, 0x1f, R239 ;  /* 0x0000001fff137819 */ /* 0x000fe400000114ef */
[----:B------:R-:W-:Y:S01]  /*2a70*/  SHF.R.S32.HI R18, RZ, 0x1f, R241 ;  /* 0x0000001fff127819 */ /* 0x000fe200000114f1 */
[----:B------:R-:W-:Y:S01]  /*2a80*/  @!PT LDS RZ, [RZ] ;  /* 0x00000000fffff984 */ /* 0x000fe20000000800 */
[----:B------:R-:W-:Y:S01]  /*2a90*/  @!PT LDS RZ, [RZ] ;  /* 0x00000000fffff984 */ /* 0x000fe20000000800 */
[----:B------:R-:W-:Y:S01]  /*2aa0*/  @!PT LDS RZ, [RZ] ;  /* 0x00000000fffff984 */ /* 0x000fe20000000800 */
[----:B------:R2:W-:Y:S01]  /*2ab0*/  LDGSTS.E.BYPASS.LTC128B.128 [R229+0x10100], [R10.64], !P6 ;  /* 0x101000000ae57fae */ /* 0x0005e2000f101d46 */
[----:B------:R-:W-:Y:S02]  /*2ac0*/  LEA R2, P0, R241, R0, 0x1 ;  /* 0x00000000f1027211 */ /* 0x000fe400078008ff */
[-C--:B------:R-:W-:Y:S02]  /*2ad0*/  LEA.HI.X R9, R240, R4.reuse, R20, 0x1, P2 ;  /* 0x00000004f0097211 */ /* 0x080fe400010f0c14 */
[-C--:B------:R-:W-:Y:S02]  /*2ae0*/  LEA.HI.X R7, R239, R4.reuse, R19, 0x1, P1 ;  /* 0x00000004ef077211 */ /* 0x080fe400008f0c13 */
[----:B------:R-:W-:Y:S01]  /*2af0*/  LEA.HI.X R3, R241, R4, R18, 0x1, P0 ;  /* 0x00000004f1037211 */ /* 0x000fe200000f0c12 */
[----:B------:R2:W-:Y:S04]  /*2b00*/  LDGSTS.E.BYPASS.LTC128B.128 [R229+0x14100], [R8.64], !P5 ;  /* 0x1410000008e57fae */ /* 0x0005e8000e901d46 */
[----:B------:R2:W-:Y:S04]  /*2b10*/  LDGSTS.E.BYPASS.LTC128B.128 [R229+0x18100], [R6.64], !P4 ;  /* 0x1810000006e57fae */ /* 0x0005e8000e101d46 */
[----:B------:R2:W-:Y:S02]  /*2b20*/  LDGSTS.E.BYPASS.LTC128B.128 [R229+0x1c100], [R2.64], !P3 ;  /* 0x1c10000002e57fae */ /* 0x0005e4000d901d46 */
.L_x_4800:
[----:B------:R-:W-:Y:S05]  /*2b30*/  BSYNC B0 ;  /* 0x0000000000007941 */ /* 0x000fea0003800000 */
.L_x_4799:
[----:B------:R-:W-:Y:S05]  /*2b40*/  BRA.DIV ~URZ, `(.L_x_4801) ;  /* 0x0000d1b27f007947 */ /* 0x000fea000b800000 */
[----:B--2---:R2:W3:Y:S04]  /*2b50*/  SHFL.IDX PT, R4, R5, 0x1, 0x181f ;  /* 0x00381f0005047f89 */ /* 0x0044e800000e0000 */
[----:B----4-:R2:W4:Y:S02]  /*2b60*/  SHFL.IDX PT, R0, R14, 0x1, 0x181f ;  /* 0x00381f000e007f89 */ /* 0x01052400000e0000 */
.L_x_4888:
[----:B------:R-:W-:Y:S01]  /*2b70*/  IADD3 R2, R12, 0x20, RZ ;  /* 0x000000200c027810 */ /* 0x000fe20007ffe0ff */
[----:B------:R-:W-:Y:S03]  /*2b80*/  BSSY B0, `(.L_x_4802) ;  /* 0x0000016000007945 */ /* 0x000fe60003800000 */
[----:B------:R-:W-:-:S13]  /*2b90*/  ISETP.GE.AND P0, PT, R2, R13, PT ;  /* 0x0000000d0200720c */ /* 0x000fda0003f06270 */
[----:B------:R-:W-:Y:S05]  /*2ba0*/  @P0 BRA `(.L_x_4803) ;  /* 0x0000013000000947 */ /* 0x000fea0003800000 */
[----:B------:R-:W-:Y:S02]  /*2bb0*/  SHF.R.S32.HI R3, RZ, 0x1f, R231 ;  /* 0x0000001fff037819 */ /* 0x000fe400000114e7 */
[-C--:B----4-:R-:W-:Y:S02]  /*2bc0*/  LEA R10, P0, R231, R0.reuse, 0x1 ;  /* 0x00000000e70a7211 */ /* 0x090fe400078008ff */
[-C--:B------:R-:W-:Y:S02]  /*2bd0*/  LEA R8, P2, R240, R0.reuse, 0x1 ;  /* 0x00000000f0087211 */ /* 0x080fe400078408ff */
[----:B------:R-:W-:Y:S02]  /*2be0*/  SHF.R.S32.HI R20, RZ, 0x1f, R240 ;  /* 0x0000001fff147819 */ /* 0x000fe400000114f0 */
[----:B------:R-:W-:Y:S02]  /*2bf0*/  LEA R6, P1, R239, R0, 0x1 ;  /* 0x00000000ef067211 */ /* 0x000fe400078208ff */
[----:B---3--:R-:W-:-:S02]  /*2c00*/  LEA.HI.X R11, R231, R4, R3, 0x1, P0 ;  /* 0x00000004e70b7211 */ /* 0x008fc400000f0c03 */
        /* <DEDUP_REMOVED lines=13> */
.L_x_4803:
[----:B------:R-:W-:Y:S05]  /*2ce0*/  BSYNC B0 ;  /* 0x0000000000007941 */ /* 0x000fea0003800000 */
.L_x_4802:
[----:B------:R-:W-:Y:S05]  /*2cf0*/  BRA.DIV ~URZ, `(.L_x_4804) ;  /* 0x0000d0d27f007947 */ /* 0x000fea000b800000 */
[----:B---3--:R3:W1:Y:S02]  /*2d00*/  SHFL.IDX PT, R4, R5, 0x2, 0x181f ;  /* 0x00581f0005047f89 */ /* 0x00866400000e0000 */
.L_x_4889:
[----:B------:R-:W-:Y:S05]  /*2d10*/  BRA.DIV ~URZ, `(.L_x_4805) ;  /* 0x0000d1227f007947 */ /* 0x000fea000b800000 */
[----:B----4-:R4:W2:Y:S02]  /*2d20*/  SHFL.IDX PT, R0, R14, 0x2, 0x181f ;  /* 0x00581f000e007f89 */ /* 0x0108a400000e0000 */
.L_x_4890:
[----:B------:R-:W-:Y:S01]  /*2d30*/  IADD3 R2, R12, 0x40, RZ ;  /* 0x000000400c027810 */ /* 0x000fe20007ffe0ff */
[----:B------:R-:W-:Y:S03]  /*2d40*/  BSSY B0, `(.L_x_4806) ;  /* 0x0000016000007945 */ /* 0x000fe60003800000 */
[----:B------:R-:W-:-:S13]  /*2d50*/  ISETP.GE.AND P0, PT, R2, R13, PT ;  /* 0x0000000d0200720c */ /* 0x000fda0003f06270 */
[----:B------:R-:W-:Y:S05]  /*2d60*/  @P0 BRA `(.L_x_4807) ;  /* 0x0000013000000947 */ /* 0x000fea0003800000 */
[----:B------:R-:W-:Y:S02]  /*2d70*/  SHF.R.S32.HI R3, RZ, 0x1f, R231 ;  /* 0x0000001fff037819 */ /* 0x000fe400000114e7 */
[-C--:B--2---:R-:W-:Y:S02]  /*2d80*/  LEA R10, P0, R231, R0.reuse, 0x1 ;  /* 0x00000000e70a7211 */ /* 0x084fe400078008ff */
[-C--:B------:R-:W-:Y:S02]  /*2d90*/  LEA R8, P2, R240, R0.reuse, 0x1 ;  /* 0x00000000f0087211 */ /* 0x080fe400078408ff */
[----:B------:R-:W-:Y:S02]  /*2da0*/  SHF.R.S32.HI R20, RZ, 0x1f, R240 ;  /* 0x0000001fff147819 */ /* 0x000fe400000114f0 */
[----:B------:R-:W-:Y:S02]  /*2db0*/  LEA R6, P1, R239, R0, 0x1 ;  /* 0x00000000ef067211 */ /* 0x000fe400078208ff */
[----:B-1----:R-:W-:-:S02]  /*2dc0*/  LEA.HI.X R11, R231, R4, R3, 0x1, P0 ;  /* 0x00000004e70b7211 */ /* 0x002fc400000f0c03 */
        /* <DEDUP_REMOVED lines=13> */
.L_x_4807:
[----:B------:R-:W-:Y:S05]  /*2ea0*/  BSYNC B0 ;  /* 0x0000000000007941 */ /* 0x000fea0003800000 */
.L_x_4806:
[----:B------:R-:W-:Y:S05]  /*2eb0*/  BRA.DIV ~URZ, `(.L_x_4808) ;  /* 0x0000cff27f007947 */ /* 0x000fea000b800000 */
[----:B-1----:R1:W3:Y:S04]  /*2ec0*/  SHFL.IDX PT, R4, R5, 0x3, 0x181f ;  /* 0x00781f0005047f89 */ /* 0x0022e800000e0000 */
[----:B--2---:R1:W2:Y:S02]  /*2ed0*/  SHFL.IDX PT, R0, R14, 0x3, 0x181f ;  /* 0x00781f000e007f89 */ /* 0x0042a400000e0000 */
.L_x_4891:
        /* <DEDUP_REMOVED lines=8> */
[CC--:B--2---:R-:W-:Y:S02]  /*2f60*/  @!P2 LEA R10, P1, R231.reuse, R0.reuse, 0x1 ;  /* 0x00000000e70aa211 */ /* 0x0c4fe400078208ff */
[C---:B------:R-:W-:Y:S02]  /*2f70*/  @!P2 LEA R8, P0, R240.reuse, R0, 0x1 ;  /* 0x00000000f008a211 */ /* 0x040fe400078008ff */
[-C--:B---3--:R-:W-:Y:S02]  /*2f80*/  @!P2 LEA.HI.X R11, R231, R4.reuse, R25, 0x1, P1 ;  /* 0x00000004e70ba211 */ /* 0x088fe400008f0c19 */
[----:B------:R-:W-:Y:S02]  /*2f90*/  @!P2 LEA.HI.X R9, R240, R4, R19, 0x1, P0 ;  /* 0x00000004f009a211 */ /* 0x000fe400000f0c13 */
[-C--:B------:R-:W-:Y:S01]  /*2fa0*/  @!P2 LEA R6, P1, R239, R0.reuse, 0x1 ;  /* 0x00000000ef06a211 */ /* 0x080fe200078208ff */
[----:B------:R-:W-:Y:S01]  /*2fb0*/  @!PT LDS RZ, [RZ] ;  /* 0x00000000fffff984 */ /* 0x000fe20000000800 */
[----:B------:R-:W-:Y:S01]  /*2fc0*/  @!PT LDS RZ, [RZ] ;  /* 0x00000000fffff984 */ /* 0x000fe20000000800 */
[----:B------:R-:W-:Y:S01]  /*2fd0*/  @!PT LDS RZ, [RZ] ;  /* 0x00000000fffff984 */ /* 0x000fe20000000800 */
[----:B------:R2:W-:Y:S01]  /*2fe0*/  @!P2 LDGSTS.E.BYPASS.LTC128B.128 [R229+0x13100], [R10.64], !P6 ;  /* 0x131000000ae5afae */ /* 0x0005e2000f101d46 */
[----:B------:R-:W-:-:S02]  /*2ff0*/  @!P2 LEA R2, P0, R241, R0, 0x1 ;  /* 0x00000000f102a211 */ /* 0x000fc400078008ff */
[----:B------:R-:W-:Y:S01]  /*3000*/  SHF.R.S32.HI R0, RZ, 0x1f, R15 ;  /* 0x0000001fff007819 */ /* 0x000fe2000001140f */
[----:B------:R2:W-:Y:S01]  /*3010*/  @!P2 LDGSTS.E.BYPASS.LTC128B.128 [R229+0x17100], [R8.64], !P5 ;  /* 0x1710000008e5afae */ /* 0x0005e2000e901d46 */
[-C--:B------:R-:W-:Y:S02]  /*3020*/  @!P2 LEA.HI.X R7, R239, R4.reuse, R18, 0x1, P1 ;  /* 0x00000004ef07a211 */ /* 0x080fe400008f0c12 */
[----:B------:R-:W-:Y:S01]  /*3030*/  @!P2 LEA.HI.X R3, R241, R4, R24, 0x1, P0 ;  /* 0x00000004f103a211 */ /* 0x000fe200000f0c18 */
[----:B------:R-:W-:Y:S01]  /*3040*/  IMAD R0, R0, c[0x0][0x2b0], RZ ;  /* 0x0000ac0000007a24 */ /* 0x000fe200078e02ff */
[----:B------:R-:W-:Y:S01]  /*3050*/  ISETP.GE.AND P6, PT, R231, c[0x0][0x1d4], PT ;  /* 0x00007500e7007a0c */ /* 0x000fe20003fc6270 */
[----:B------:R2:W-:Y:S01]  /*3060*/  @!P2 LDGSTS.E.BYPASS.LTC128B.128 [R229+0x1b100], [R6.64], !P4 ;  /* 0x1b10000006e5afae */ /* 0x0005e2000e101d46 */
[----:B------:R-:W-:Y:S01]  /*3070*/  ISETP.GE.AND P5, PT, R240, c[0x0][0x1d4], PT ;  /* 0x00007500f0007a0c */ /* 0x000fe20003fa6270 */
[----:B------:R-:W-:Y:S01]  /*3080*/  IMAD R0, R15, c[0x0][0x2b4], R0 ;  /* 0x0000ad000f007a24 */ /* 0x000fe200078e0200 */
[----:B------:R-:W-:Y:S01]  /*3090*/  ISETP.GE.AND P4, PT, R239, c[0x0][0x1d4], PT ;  /* 0x00007500ef007a0c */ /* 0x000fe20003f86270 */
[----:B------:R2:W-:Y:S01]  /*30a0*/  @!P2 LDGSTS.E.BYPASS.LTC128B.128 [R229+0x1f100], [R2.64], !P3 ;  /* 0x1f10000002e5afae */ /* 0x0005e2000d901d46 */
[----:B------:R-:W-:Y:S01]  /*30b0*/  ISETP.GE.AND P3, PT, R241, c[0x0][0x1d4], PT ;  /* 0x00007500f1007a0c */ /* 0x000fe20003f66270 */
[----:B------:R-:W-:-:S02]  /*30c0*/  IMAD.IADD R252, R249, 0x1, R0 ;  /* 0x00000001f9fc7824 */ /* 0x000fc400078e0200 */
[----:B------:R-:W0:Y:S01]  /*30d0*/  LDGDEPBAR ;  /* 0x00000000000079af */ /* 0x000e220000000000 */
[----:B------:R-:W-:Y:S03]  /*30e0*/  WARPSYNC 0xffffffff ;  /* 0xffffffff00007948 */ /* 0x000fe60003800000 */
[----:B------:R-:W-:Y:S01]  /*30f0*/  IMAD.MOV.U32 R0, RZ, RZ, c[0x0][0x2b8] ;  /* 0x0000ae00ff007624 */ /* 0x000fe200078e00ff */
[----:B------:R-:W-:Y:S01]  /*3100*/  BAR.SYNC.DEFER_BLOCKING 0x0 ;  /* 0x0000000000007b1d */ /* 0x000fe20000010000 */
[----:B--2---:R-:W-:Y:S02]  /*3110*/  IMAD R2, R116, 0x40, R117 ;  /* 0x0000004074027824 */ /* 0x004fe400078e0275 */
[----:B------:R-:W-:Y:S01]  /*3120*/  IMAD.MOV.U32 R228, RZ, RZ, RZ ;  /* 0x000000ffffe47224 */ /* 0x000fe200078e00ff */
[----:B------:R-:W-:Y:S02]  /*3130*/  ISETP.NE.AND P0, PT, R0, 0x1, PT ;  /* 0x000000010000780c */ /* 0x000fe40003f05270 */
[C---:B------:R-:W-:Y:S01]  /*3140*/  ISETP.GE.AND P2, PT, R2.reuse, R17, PT ;  /* 0x000000110200720c */ /* 0x040fe20003f46270 */
[----:B------:R-:W-:Y:S02]  /*3150*/  IMAD.IADD R2, R2, 0x1, R244 ;  /* 0x0000000102027824 */ /* 0x000fe400078e02f4 */
[----:B------:R-:W-:Y:S01]  /*3160*/  IMAD.WIDE.U32 R246, R16, c[0x0][0x1e8], RZ ;  /* 0x00007a0010f67a25 */ /* 0x000fe200078e00ff */
[----:B------:R-:W-:-:S03]  /*3170*/  ISETP.GT.OR P2, PT, R117, 0x3f, P2 ;  /* 0x0000003f7500780c */ /* 0x000fc60001744670 */
[----:B------:R-:W-:Y:S02]  /*3180*/  IMAD R118, R116, -0x40, R17 ;  /* 0xffffffc074767824 */ /* 0x000fe400078e0211 */
[----:B------:R-:W-:-:S04]  /*3190*/  IMAD.WIDE.U32 R250, R16, c[0x0][0x210], RZ ;  /* 0x0000840010fa7a25 */ /* 0x000fc800078e00ff */
[C---:B------:R-:W-:Y:S01]  /*31a0*/  IMAD.SHL.U32 R119, R231.reuse, 0x2, RZ ;  /* 0x00000002e7777824 */ /* 0x040fe200078e00ff */
[----:B------:R-:W-:Y:S01]  /*31b0*/  SHF.L.U64.HI R113, R231, 0x1, R25 ;  /* 0x00000001e7717819 */ /* 0x000fe20000010219 */
[----:B------:R-:W-:-:S04]  /*31c0*/  @P0 IMAD.HI.U32 R3, R2, c[0x0][0x2bc], RZ ;  /* 0x0000af0002030a27 */ /* 0x000fc800078e00ff */
[C---:B------:R-:W-:Y:S01]  /*31d0*/  IMAD.SHL.U32 R120, R240.reuse, 0x2, RZ ;  /* 0x00000002f0787824 */ /* 0x040fe200078e00ff */
[----:B------:R-:W-:Y:S01]  /*31e0*/  SHF.L.U64.HI R114, R240, 0x1, R19 ;  /* 0x00000001f0727819 */ /* 0x000fe20000010213 */
[----:B------:R-:W-:Y:S01]  /*31f0*/  IMAD.MOV.U32 R0, RZ, RZ, R2 ;  /* 0x000000ffff007224 */ /* 0x000fe200078e0002 */
[----:B------:R-:W-:Y:S01]  /*3200*/  @P0 SHF.R.U32.HI R0, RZ, c[0x0][0x2c0], R3 ;  /* 0x0000b000ff000a19 */ /* 0x000fe20000011603 */
[C---:B------:R-:W-:Y:S01]  /*3210*/  IMAD.SHL.U32 R122, R239.reuse, 0x2, RZ ;  /* 0x00000002ef7a7824 */ /* 0x040fe200078e00ff */
[----:B------:R-:W-:Y:S02]  /*3220*/  SHF.L.U64.HI R115, R239, 0x1, R18 ;  /* 0x00000001ef737819 */ /* 0x000fe40000010212 */
[C---:B------:R-:W-:Y:S02]  /*3230*/  @!P2 IADD3 R3, P1, R0.reuse, R248, RZ ;  /* 0x000000f80003a210 */ /* 0x040fe40007f3e0ff */
[----:B------:R-:W-:Y:S02]  /*3240*/  P2R R23, PR, RZ, 0x1 ;  /* 0x00000001ff177803 */ /* 0x000fe40000000000 */
[----:B-1----:R-:W-:-:S02]  /*3250*/  @!P2 LEA.HI.X.SX32 R5, R0, R252, 0x1, P1 ;  /* 0x000000fc0005a211 */ /* 0x002fc400008f0eff */
[----:B------:R-:W-:-:S04]  /*3260*/  @!P2 LEA R4, P1, R3, c[0x0][0x2a0], 0x2 ;  /* 0x0000a8000304aa11 */ /* 0x000fc800078210ff */
[----:B------:R-:W-:-:S05]  /*3270*/  @!P2 LEA.HI.X R5, R3, c[0x0][0x2a4], R5, 0x2, P1 ;  /* 0x0000a9000305aa11 */ /* 0x000fca00008f1405 */
[----:B------:R1:W2:Y:S01]  /*3280*/  @!P2 LDG.E R228, [R4.64] ;  /* 0x0000000604e4a981 */ /* 0x0002a2000c1e1900 */
[----:B------:R-:W-:Y:S01]  /*3290*/  IMAD.MOV R0, RZ, RZ, -R0 ;  /* 0x000000ffff007224 */ /* 0x000fe200078e0a00 */
[----:B------:R-:W-:Y:S01]  /*32a0*/  SHF.L.U64.HI R112, R241, 0x1, R24 ;  /* 0x00000001f1707819 */ /* 0x000fe20000010218 */
[----:B------:R-:W-:Y:S01]  /*32b0*/  IMAD R245, R16, c[0x0][0x1ec], R247 ;  /* 0x00007b0010f57a24 */ /* 0x000fe200078e02f7 */
[----:B------:R-:W-:Y:S01]  /*32c0*/  BSSY B0, `(.L_x_4809) ;  /* 0x000019c000007945 */ /* 0x000fe20003800000 */
[----:B------:R-:W-:Y:S02]  /*32d0*/  IMAD R232, R0, c[0x0][0x2b8], R2 ;  /* 0x0000ae0000e87a24 */ /* 0x000fe400078e0202 */
[----:B------:R-:W-:Y:S02]  /*32e0*/  IMAD.IADD R20, R118, 0x1, -R243 ;  /* 0x0000000176147824 */ /* 0x000fe400078e0af3 */
[----:B------:R-:W-:-:S04]  /*32f0*/  IMAD.WIDE.U32 R2, R232, c[0x0][0x1e0], RZ ;  /* 0x00007800e8027a25 */ /* 0x000fc800078e00ff */
[----:B------:R-:W-:Y:S02]  /*3300*/  IMAD R15, R16, c[0x0][0x214], R251 ;  /* 0x00008500100f7a24 */ /* 0x000fe400078e02fb */
[----:B------:R-:W-:-:S03]  /*3310*/  IMAD.SHL.U32 R121, R241, 0x2, RZ ;  /* 0x00000002f1797824 */ /* 0x000fc600078e00ff */
[----:B------:R-:W-:Y:S01]  /*3320*/  STL [R1+0x10], R15 ;  /* 0x0000100f01007387 */ /* 0x000fe20000100800 */
[----:B-1----:R-:W-:-:S05]  /*3330*/  SHF.R.S32.HI R5, RZ, 0x1f, R232 ;  /* 0x0000001fff057819 */ /* 0x002fca00000114e8 */
        /* <DEDUP_REMOVED lines=56> */
[----:B------:R-:W-:-:S05]  /*36c0*/  R2P PR, R235, 0x6 ;  /* 0x00000006eb007804 */ /* 0x000fca0000000000 */
[----:B------:R-:W-:Y:S02]  /*36d0*/  SEL R0, R0, 0xffffffc0, !P2 ;  /* 0xffffffc000007807 */ /* 0x000fe40005000000 */
[----:B------:R-:W-:-:S04]  /*36e0*/  ISETP.GE.AND P2, PT, R240, c[0x0][0x1d4], PT ;  /* 0x00007500f0007a0c */ /* 0x000fc80003f46270 */
[----:B------:R-:W-:Y:S02]  /*36f0*/  ISETP.LT.OR P2, PT, R20, 0x1, P2 ;  /* 0x000000011400780c */ /* 0x000fe40001741670 */
[----:B-----5:R-:W-:Y:S01]  /*3700*/  IADD3 R3, R208, 0x20, RZ ;  /* 0x00000020d0037810 */ /* 0x020fe20007ffe0ff */
[----:B------:R-:W-:-:S04]  /*3710*/  DEPBAR.LE SB0, 0x1 ;  /* 0x000080400000791a */ /* 0x000fc80000000000 */
[----:B------:R-:W-:Y:S01]  /*3720*/  @P1 IADD3 R3, R208, -0x20, RZ ;  /* 0xffffffe0d0031810 */ /* 0x000fe20007ffe0ff */
[----:B------:R-:W-:-:S04]  /*3730*/  DEPBAR.LE SB0, 0x0 ;  /* 0x000080000000791a */ /* 0x000fc80000000000 */
[----:B------:R-:W-:Y:S01]  /*3740*/  BAR.SYNC.DEFER_BLOCKING 0x0 ;  /* 0x0000000000007b1d */ /* 0x000fe20000010000 */
[----:B---3--:R-:W-:-:S05]  /*3750*/  IADD3 R14, P1, R13, R119, RZ ;  /* 0x000000770d0e7210 */ /* 0x008fca0007f3e0ff */
[C---:B----4-:R-:W-:Y:S01]  /*3760*/  IMAD.X R15, R12.reuse, 0x1, R113, P1 ;  /* 0x000000010c0f7824 */ /* 0x050fe200008e0671 */
[C---:B------:R-:W-:Y:S01]  /*3770*/  IADD3 R16, P1, R13.reuse, R120, RZ ;  /* 0x000000780d107210 */ /* 0x040fe20007f3e0ff */
[----:B------:R-:W-:Y:S04]  /*3780*/  SHFL.IDX PT, R2, R21, 0x1, 0x181f ;  /* 0x00381f0015027f89 */ /* 0x000fe800000e0000 */
[----:B------:R-:W-:Y:S01]  /*3790*/  IMAD.X R17, R12, 0x1, R114, P1 ;  /* 0x000000010c117824 */ /* 0x000fe200008e0672 */
[----:B------:R-:W-:-:S05]  /*37a0*/  IADD3 R18, P1, R13, R122, RZ ;  /* 0x0000007a0d127210 */ /* 0x000fca0007f3e0ff */
[----:B------:R-:W-:Y:S01]  /*37b0*/  IMAD.X R19, R12, 0x1, R115, P1 ;  /* 0x000000010c137824 */ /* 0x000fe200008e0673 */
[----:B------:R-:W-:-:S04]  /*37c0*/  ISETP.GE.AND P1, PT, R231, c[0x0][0x1d4], PT ;  /* 0x00007500e7007a0c */ /* 0x000fc80003f26270 */
[C---:B------:R-:W-:Y:S01]  /*37d0*/  ISETP.LT.OR P0, PT, R20.reuse, 0x1, P1 ;  /* 0x000000011400780c */ /* 0x040fe20000f01670 */
[----:B-1----:R-:W-:Y:S01]  /*37e0*/  LDSM.16.M88.4 R4, [R220] ;  /* 0x00000000dc04783b */ /* 0x002fe20000000200 */
[----:B------:R-:W-:-:S03]  /*37f0*/  ISETP.LT.OR P1, PT, R20, 0x21, P1 ;  /* 0x000000211400780c */ /* 0x000fc60000f21670 */
[----:B------:R-:W1:Y:S04]  /*3800*/  LDSM.16.M88.4 R36, [R208] ;  /* 0x00000000d024783b */ /* 0x000e680000000200 */
[----:B------:R-:W3:Y:S04]  /*3810*/  LDSM.16.M88.4 R28, [R208+0x800] ;  /* 0x00080000d01c783b */ /* 0x000ee80000000200 */
[----:B------:R-:W4:Y:S04]  /*3820*/  LDSM.16.M88.4 R44, [R208+0x1000] ;  /* 0x00100000d02c783b */ /* 0x000f280000000200 */
[----:B------:R-:W5:Y:S04]  /*3830*/  LDSM.16.M88.4 R52, [R208+0x1800] ;  /* 0x00180000d034783b */ /* 0x000f680000000200 */
[----:B--2---:R-:W-:Y:S04]  /*3840*/  LDSM.16.M88.4 R8, [R221] ;  /* 0x00000000dd08783b */ /* 0x004fe80000000200 */
[----:B------:R-:W-:Y:S04]  /*3850*/  LDSM.16.M88.4 R48, [R3] ;  /* 0x000000000330783b */ /* 0x000fe80000000200 */
[----:B------:R-:W-:Y:S04]  /*3860*/  LDSM.16.M88.4 R60, [R3+0x800] ;  /* 0x00080000033c783b */ /* 0x000fe80000000200 */
[----:B------:R-:W-:Y:S04]  /*3870*/  LDSM.16.M88.4 R76, [R3+0x1000] ;  /* 0x00100000034c783b */ /* 0x000fe80000000200 */
[----:B------:R-:W-:Y:S04]  /*3880*/  LDSM.16.M88.4 R80, [R3+0x1800] ;  /* 0x001800000350783b */ /* 0x000fe80000000200 */
[----:B------:R-:W-:Y:S01]  /*3890*/  @!PT LDS RZ, [RZ] ;  /* 0x00000000fffff984 */ /* 0x000fe20000000800 */
[----:B------:R-:W-:Y:S01]  /*38a0*/  @!PT LDS RZ, [RZ] ;  /* 0x00000000fffff984 */ /* 0x000fe20000000800 */
[----:B------:R-:W-:Y:S01]  /*38b0*/  @!PT LDS RZ, [RZ] ;  /* 0x00000000fffff984 */ /* 0x000fe20000000800 */
[----:B------:R2:W-:Y:S01]  /*38c0*/  LDGSTS.E.BYPASS.LTC128B.128 [R229+0x100], [R14.64], !P0 ;  /* 0x001000000ee57fae */ /* 0x0005e2000c101d46 */
[----:B------:R-:W-:-:S03]  /*38d0*/  ISETP.NE.AND P0, PT, R23, RZ, PT ;  /* 0x000000ff1700720c */ /* 0x000fc60003f05270 */
[----:B------:R4:W-:Y:S01]  /*38e0*/  LDGSTS.E.BYPASS.LTC128B.128 [R229+0x2100], [R16.64], !P2 ;  /* 0x0210000010e57fae */ /* 0x0009e2000d101d46 */
[C---:B-1----:R-:W-:Y:S08]  /*38f0*/  HMMA.16816.F32 R40, R4.reuse, R36, RZ ;  /* 0x000000240428723c */ /* 0x042ff000000018ff */
[C---:B------:R-:W-:Y:S08]  /*3900*/  HMMA.16816.F32 R36, R4.reuse, R38, RZ ;  /* 0x000000260424723c */ /* 0x040ff000000018ff */
[----:B---3--:R-:W-:Y:S01]  /*3910*/  HMMA.16816.F32 R32, R4, R28, RZ ;  /* 0x0000001c0420723c */ /* 0x008fe200000018ff */
[----:B--2---:R-:W-:-:S07]  /*3920*/  IADD3 R14, P2, R13, R121, RZ ;  /* 0x000000790d0e7210 */ /* 0x004fce0007f5e0ff */
[C---:B------:R-:W-:Y:S01]  /*3930*/  HMMA.16816.F32 R28, R4.reuse, R30, RZ ;  /* 0x0000001e041c723c */ /* 0x040fe200000018ff */
[----:B------:R-:W-:Y:S01]  /*3940*/  IMAD.X R15, R12, 0x1, R112, P2 ;  /* 0x000000010c0f7824 */ /* 0x000fe200010e0670 */
[----:B------:R-:W-:Y:S01]  /*3950*/  ISETP.GE.AND P2, PT, R239, c[0x0][0x1d4], PT ;  /* 0x00007500ef007a0c */ /* 0x000fe20003f46270 */
[----:B------:R-:W1:Y:S03]  /*3960*/  SHFL.IDX PT, R12, R22, 0x1, 0x181f ;  /* 0x00381f00160c7f89 */ /* 0x000e6600000e0000 */
[----:B------:R-:W-:Y:S02]  /*3970*/  ISETP.LT.OR P2, PT, R20, 0x1, P2 ;  /* 0x000000011400780c */ /* 0x000fe40001741670 */
[C---:B----4-:R-:W-:Y:S08]  /*3980*/  HMMA.16816.F32 R24, R4.reuse, R44, RZ ;  /* 0x0000002c0418723c */ /* 0x050ff000000018ff */
[----:B------:R-:W-:Y:S03]  /*3990*/  HMMA.16816.F32 R44, R4, R46, RZ ;  /* 0x0000002e042c723c */ /* 0x000fe600000018ff */
[----:B------:R2:W-:Y:S01]  /*39a0*/  LDGSTS.E.BYPASS.LTC128B.128 [R229+0x4100], [R18.64], !P2 ;  /* 0x0410000012e57fae */ /* 0x0005e2000d101d46 */
[----:B------:R-:W-:-:S04]  /*39b0*/  IADD3 R16, P2, R2, R119, RZ ;  /* 0x0000007702107210 */ /* 0x000fc80007f5e0ff */
[----:B-----5:R-:W-:Y:S01]  /*39c0*/  HMMA.16816.F32 R68, R4, R52, RZ ;  /* 0x000000340444723c */ /* 0x020fe200000018ff */
[----:B-1----:R-:W-:Y:S01]  /*39d0*/  IMAD.X R17, R12, 0x1, R113, P2 ;  /* 0x000000010c117824 */ /* 0x002fe200010e0671 */
[----:B------:R-:W-:-:S06]  /*39e0*/  ISETP.GE.AND P2, PT, R241, c[0x0][0x1d4], PT ;  /* 0x00007500f1007a0c */ /* 0x000fcc0003f46270 */
[----:B------:R-:W-:Y:S01]  /*39f0*/  HMMA.16816.F32 R64, R4, R54, RZ ;  /* 0x000000360440723c */ /* 0x000fe200000018ff */
[----:B------:R-:W-:-:S07]  /*3a00*/  ISETP.LT.OR P2, PT, R20, 0x1, P2 ;  /* 0x000000011400780c */ /* 0x000fce0001741670 */
[C---:B------:R-:W-:Y:S06]  /*3a10*/  HMMA.16816.F32 R72, R8.reuse, R48, R40 ;  /* 0x000000300848723c */ /* 0x040fec0000001828 */
[----:B------:R1:W-:Y:S02]  /*3a20*/  LDGSTS.E.BYPASS.LTC128B.128 [R229+0x6100], [R14.64], !P2 ;  /* 0x061000000ee57fae */ /* 0x0003e4000d101d46 */
[----:B------:R-:W-:Y:S02]  /*3a30*/  HMMA.16816.F32 R56, R8, R50, R36 ;  /* 0x000000320838723c */ /* 0x000fe40000001824 */
[----:B------:R3:W-:Y:S01]  /*3a40*/  LDGSTS.E.BYPASS.LTC128B.128 [R229+0x1100], [R16.64], !P1 ;  /* 0x0110000010e57fae */ /* 0x0007e2000c901d46 */
[----:B--2---:R-:W-:-:S05]  /*3a50*/  IADD3 R18, P1, R2, R122, RZ ;  /* 0x0000007a02127210 */ /* 0x004fca0007f3e0ff */
[----:B------:R-:W-:Y:S01]  /*3a60*/  IMAD.X R19, R12, 0x1, R115, P1 ;  /* 0x000000010c137824 */ /* 0x000fe200008e0673 */
[C---:B------:R-:W-:Y:S08]  /*3a70*/  HMMA.16816.F32 R48, R8.reuse, R62, R28 ;  /* 0x0000003e0830723c */ /* 0x040ff0000000181c */
[----:B------:R-:W-:Y:S01]  /*3a80*/  HMMA.16816.F32 R40, R8, R76, R24 ;  /* 0x0000004c0828723c */ /* 0x000fe20000001818 */
[----:B-1----:R-:W-:-:S07]  /*3a90*/  IADD3 R14, P2, R2, R120, RZ ;  /* 0x00000078020e7210 */ /* 0x002fce0007f5e0ff */
[----:B------:R-:W-:Y:S01]  /*3aa0*/  HMMA.16816.F32 R52, R8, R60, R32 ;  /* 0x0000003c0834723c */ /* 0x000fe20000001820 */
[----:B---3--:R-:W-:Y:S02]  /*3ab0*/  IMAD.IADD R16, R208, 0x1, R0 ;  /* 0x00000001d0107824 */ /* 0x008fe400078e0200 */
[----:B------:R-:W-:Y:S01]  /*3ac0*/  IMAD.X R15, R12, 0x1, R114, P2 ;  /* 0x000000010c0f7824 */ /* 0x000fe200010e0672 */
[----:B------:R-:W-:-:S04]  /*3ad0*/  ISETP.GE.AND P2, PT, R240, c[0x0][0x1d4], PT ;  /* 0x00007500f0007a0c */ /* 0x000fc80003f46270 */
[----:B------:R-:W-:Y:S01]  /*3ae0*/  HMMA.16816.F32 R36, R8, R80, R68 ;  /* 0x000000500824723c */ /* 0x000fe20000001844 */
[----:B------:R-:W-:Y:S02]  /*3af0*/  ISETP.LT.OR P1, PT, R20, 0x21, P2 ;  /* 0x000000211400780c */ /* 0x000fe40001721670 */
[----:B------:R-:W-:-:S04]  /*3b00*/  ISETP.GE.AND P2, PT, R241, c[0x0][0x1d4], PT ;  /* 0x00007500f1007a0c */ /* 0x000fc80003f46270 */
[----:B------:R-:W-:Y:S01]  /*3b10*/  ISETP.LT.OR P2, PT, R20, 0x21, P2 ;  /* 0x000000211400780c */ /* 0x000fe20001741670 */
[----:B------:R-:W-:Y:S06]  /*3b20*/  HMMA.16816.F32 R32, R8, R82, R64 ;  /* 0x000000520820723c */ /* 0x000fec0000001840 */
[----:B------:R1:W-:Y:S02]  /*3b30*/  LDGSTS.E.BYPASS.LTC128B.128 [R229+0x3100], [R14.64], !P1 ;  /* 0x031000000ee57fae */ /* 0x0003e4000c901d46 */
[----:B-1----:R-:W-:Y:S02]  /*3b40*/  IADD3 R14, P1, R2, R121, RZ ;  /* 0x00000079020e7210 */ /* 0x002fe40007f3e0ff */
[----:B------:R-:W-:-:S03]  /*3b50*/  IADD3 R2, R3, 0x6000, RZ ;  /* 0x0000600003027810 */ /* 0x000fc60007ffe0ff */
[----:B------:R-:W-:Y:S01]  /*3b60*/  IMAD.X R15, R12, 0x1, R112, P1 ;  /* 0x000000010c0f7824 */ /* 0x000fe200008e0670 */
[----:B------:R-:W-:Y:S01]  /*3b70*/  ISETP.GE.AND P1, PT, R239, c[0x0][0x1d4], PT ;  /* 0x00007500ef007a0c */ /* 0x000fe20003f26270 */
[----:B------:R-:W-:-:S03]  /*3b80*/  IMAD.IADD R209, R2, 0x1, R0 ;  /* 0x0000000102d17824 */ /* 0x000fc600078e0200 */
[----:B------:R-:W-:Y:S11]  /*3b90*/  ISETP.LT.OR P1, PT, R20, 0x21, P1 ;  /* 0x000000211400780c */ /* 0x000ff60000f21670 */
[----:B------:R-:W-:Y:S02]  /*3ba0*/  @!UPT UIADD3 URZ, URZ, URZ, URZ ;  /* 0x0000003f3f3ff290 */ /* 0x000fe4000fffe03f */
[----:B------:R1:W-:Y:S01]  /*3bb0*/  LDGSTS.E.BYPASS.LTC128B.128 [R229+0x5100], [R18.64], !P1 ;  /* 0x0510000012e57fae */ /* 0x0003e2000c901d46 */
[----:B------:R-:W-:-:S03]  /*3bc0*/  ISETP.GT.AND P1, PT, R117, 0x3f, PT ;  /* 0x0000003f7500780c */ /* 0x000fc60003f24270 */
[----:B------:R2:W-:Y:S01]  /*3bd0*/  LDGSTS.E.BYPASS.LTC128B.128 [R229+0x7100], [R14.64], !P2 ;  /* 0x071000000ee57fae */ /* 0x0005e2000d101d46 */
[----:B------:R-:W-:-:S03]  /*3be0*/  ISETP.GT.AND P2, PT, R116, R242, PT ;  /* 0x000000f27400720c */ /* 0x000fc60003f44270 */
[----:B------:R-:W-:Y:S04]  /*3bf0*/  LDSM.16.M88.4 R4, [R223] ;  /* 0x00000000df04783b */ /* 0x000fe80000000200 */
[----:B------:R-:W3:Y:S04]  /*3c00*/  LDSM.16.M88.4 R28, [R16] ;  /* 0x00000000101c783b */ /* 0x000ee80000000200 */
[----:B------:R-:W4:Y:S04]  /*3c10*/  LDSM.16.M88.4 R24, [R16+0x800] ;  /* 0x000800001018783b */ /* 0x000f280000000200 */
[----:B------:R-:W5:Y:S04]  /*3c20*/  LDSM.16.M88.4 R20, [R16+0x1000] ;  /* 0x001000001014783b */ /* 0x000f680000000200 */
[----:B------:R-:W-:Y:S04]  /*3c30*/  LDSM.16.M88.4 R68, [R209+-0x6000] ;  /* 0xffa00000d144783b */ /* 0x000fe80000000200 */
[----:B------:R-:W-:Y:S01]  /*3c40*/  LDSM.16.M88.4 R80, [R209+-0x5000] ;  /* 0xffb00000d150783b */ /* 0x000fe20000000200 */
[----:B--2---:R-:W-:Y:S03]  /*3c50*/  HMMA.16816.F32 R12, R8, R78, R44 ;  /* 0x0000004e080c723c */ /* 0x004fe6000000182c */
[----:B------:R-:W2:Y:S04]  /*3c60*/  LDSM.16.M88.4 R44, [R16+0x1800] ;  /* 0x00180000102c783b */ /* 0x000ea80000000200 */
[----:B------:R-:W1:Y:S04]  /*3c70*/  LDSM.16.M88.4 R8, [R222] ;  /* 0x00000000de08783b */ /* 0x000e680000000200 */
[----:B------:R-:W1:Y:S04]  /*3c80*/  LDSM.16.M88.4 R76, [R209+-0x5800] ;  /* 0xffa80000d14c783b */ /* 0x000e680000000200 */
[----:B------:R-:W1:Y:S04]  /*3c90*/  LDSM.16.M88.4 R88, [R209+-0x4800] ;  /* 0xffb80000d158783b */ /* 0x000e680000000200 */
[----:B------:R-:W-:Y:S01]  /*3ca0*/  LDSM.16.M88.4 R64, [R208+0x2800] ;  /* 0x00280000d040783b */ /* 0x000fe20000000200 */
[C---:B---3--:R-:W-:Y:S03]  /*3cb0*/  HMMA.16816.F32 R60, R4.reuse, R28, R72 ;  /* 0x0000001c043c723c */ /* 0x048fe60000001848 */
[----:B------:R-:W-:Y:S04]  /*3cc0*/  LDSM.16.M88.4 R72, [R208+0x3000] ;  /* 0x00300000d048783b */ /* 0x000fe80000000200 */
[----:B------:R-:W-:Y:S01]  /*3cd0*/  LDSM.16.M88.4 R84, [R208+0x3800] ;  /* 0x00380000d054783b */ /* 0x000fe20000000200 */
[C---:B------:R-:W-:Y:S03]  /*3ce0*/  HMMA.16816.F32 R56, R4.reuse, R30, R56 ;  /* 0x0000001e0438723c */ /* 0x040fe60000001838 */
[----:B------:R-:W-:Y:S04]  /*3cf0*/  LDSM.16.M88.4 R96, [R3+0x7000] ;  /* 0x007000000360783b */ /* 0x000fe80000000200 */
[----:B------:R-:W-:Y:S01]  /*3d00*/  LDSM.16.M88.4 R108, [R3+0x7800] ;  /* 0x00780000036c783b */ /* 0x000fe20000000200 */
[C---:B----4-:R-:W-:Y:S03]  /*3d10*/  HMMA.16816.F32 R52, R4.reuse, R24, R52 ;  /* 0x000000180434723c */ /* 0x050fe60000001834 */
[----:B------:R-:W-:Y:S04]  /*3d20*/  LDSM.16.M88.4 R92, [R16+0x6800] ;  /* 0x00680000105c783b */ /* 0x000fe80000000200 */
[----:B------:R-:W-:Y:S01]  /*3d30*/  LDSM.16.M88.4 R100, [R16+0x7000] ;  /* 0x007000001064783b */ /* 0x000fe20000000200 */
[C---:B------:R-:W-:Y:S03]  /*3d40*/  HMMA.16816.F32 R48, R4.reuse, R26, R48 ;  /* 0x0000001a0430723c */ /* 0x040fe60000001830 */
[----:B------:R-:W-:Y:S04]  /*3d50*/  LDSM.16.M88.4 R104, [R16+0x7800] ;  /* 0x007800001068783b */ /* 0x000fe80000000200 */
[----:B------:R-:W0:Y:S01]  /*3d60*/  LDGDEPBAR ;  /* 0x00000000000079af */ /* 0x000e220000000000 */
[C---:B-----5:R-:W-:Y:S08]  /*3d70*/  HMMA.16816.F32 R40, R4.reuse, R20, R40 ;  /* 0x000000140428723c */ /* 0x060ff00000001828 */
[C---:B------:R-:W-:Y:S08]  /*3d80*/  HMMA.16816.F32 R24, R4.reuse, R22, R12 ;  /* 0x000000160418723c */ /* 0x040ff0000000180c */
[C---:B--2---:R-:W-:Y:S08]  /*3d90*/  HMMA.16816.F32 R20, R4.reuse, R44, R36 ;  /* 0x0000002c0414723c */ /* 0x044ff00000001824 */
[----:B------:R-:W-:Y:S01]  /*3da0*/  HMMA.16816.F32 R12, R4, R46, R32 ;  /* 0x0000002e040c723c */ /* 0x000fe20000001820 */
[----:B------:R-:W-:Y:S04]  /*3db0*/  LDSM.16.M88.4 R4, [R220+0x4000] ;  /* 0x00400000dc04783b */ /* 0x000fe80000000200 */
[----:B------:R-:W2:Y:S03]  /*3dc0*/  LDSM.16.M88.4 R32, [R208+0x2000] ;  /* 0x00200000d020783b */ /* 0x000ea60000000200 */
[C---:B-1----:R-:W-:Y:S08]  /*3dd0*/  HMMA.16816.F32 R28, R8.reuse, R68, R60 ;  /* 0x00000044081c723c */ /* 0x042ff0000000183c */
[C---:B------:R-:W-:Y:S01]  /*3de0*/  HMMA.16816.F32 R36, R8.reuse, R70, R56 ;  /* 0x000000460824723c */ /* 0x040fe20000001838 */
[----:B------:R-:W-:Y:S04]  /*3df0*/  LDSM.16.M88.4 R68, [R3+0x2800] ;  /* 0x002800000344783b */ /* 0x000fe80000000200 */
[----:B------:R-:W-:Y:S03]  /*3e00*/  LDSM.16.M88.4 R56, [R16+0x2800] ;  /* 0x002800001038783b */ /* 0x000fe60000000200 */
[C---:B------:R-:W-:Y:S01]  /*3e10*/  HMMA.16816.F32 R44, R8.reuse, R76, R52 ;  /* 0x0000004c082c723c */ /* 0x040fe20000001834 */
[----:B------:R-:W-:Y:S07]  /*3e20*/  LDSM.16.M88.4 R52, [R3+0x2000] ;  /* 0x002000000334783b */ /* 0x000fee0000000200 */
[C---:B------:R-:W-:Y:S08]  /*3e30*/  HMMA.16816.F32 R40, R8.reuse, R80, R40 ;  /* 0x000000500828723c */ /* 0x040ff00000001828 */
[C---:B------:R-:W-:Y:S01]  /*3e40*/  HMMA.16816.F32 R48, R8.reuse, R78, R48 ;  /* 0x0000004e0830723c */ /* 0x040fe20000001830 */
[----:B------:R-:W-:Y:S07]  /*3e50*/  LDSM.16.M88.4 R76, [R3+0x3000] ;  /* 0x00300000034c783b */ /* 0x000fee0000000200 */
[C---:B------:R-:W-:Y:S01]  /*3e60*/  HMMA.16816.F32 R24, R8.reuse, R82, R24 ;  /* 0x000000520818723c */ /* 0x040fe20000001818 */
[----:B------:R-:W-:Y:S07]  /*3e70*/  LDSM.16.M88.4 R80, [R16+0x3800] ;  /* 0x003800001050783b */ /* 0x000fee0000000200 */
[C---:B------:R-:W-:Y:S08]  /*3e80*/  HMMA.16816.F32 R20, R8.reuse, R88, R20 ;  /* 0x000000580814723c */ /* 0x040ff00000001814 */
[----:B------:R-:W-:Y:S01]  /*3e90*/  HMMA.16816.F32 R12, R8, R90, R12 ;  /* 0x0000005a080c723c */ /* 0x000fe2000000180c */
[----:B------:R-:W1:Y:S04]  /*3ea0*/  LDSM.16.M88.4 R8, [R221+0x4000] ;  /* 0x00400000dd08783b */ /* 0x000e680000000200 */
[----:B------:R-:W3:Y:S03]  /*3eb0*/  LDSM.16.M88.4 R88, [R3+0x3800] ;  /* 0x003800000358783b */ /* 0x000ee60000000200 */
[C---:B--2---:R-:W-:Y:S08]  /*3ec0*/  HMMA.16816.F32 R28, R4.reuse, R32, R28 ;  /* 0x00000020041c723c */ /* 0x044ff0000000181c */
[C---:B------:R-:W-:Y:S08]  /*3ed0*/  HMMA.16816.F32 R32, R4.reuse, R34, R36 ;  /* 0x000000220420723c */ /* 0x040ff00000001824 */
[C---:B------:R-:W-:Y:S08]  /*3ee0*/  HMMA.16816.F32 R36, R4.reuse, R64, R44 ;  /* 0x000000400424723c */ /* 0x040ff0000000182c */
[C---:B------:R-:W-:Y:S08]  /*3ef0*/  HMMA.16816.F32 R44, R4.reuse, R72, R40 ;  /* 0x00000048042c723c */ /* 0x040ff00000001828 */
[C---:B------:R-:W-:Y:S01]  /*3f00*/  HMMA.16816.F32 R60, R4.reuse, R66, R48 ;  /* 0x00000042043c723c */ /* 0x040fe20000001830 */
[----:B------:R-:W-:Y:S04]  /*3f10*/  LDSM.16.M88.4 R64, [R16+0x3000] ;  /* 0x003000001040783b */ /* 0x000fe80000000200 */
[----:B------:R-:W-:Y:S03]  /*3f20*/  LDSM.16.M88.4 R48, [R209+-0x4000] ;  /* 0xffc00000d130783b */ /* 0x000fe60000000200 */
[C---:B------:R-:W-:Y:S01]  /*3f30*/  HMMA.16816.F32 R40, R4.reuse, R74, R24 ;  /* 0x0000004a0428723c */ /* 0x040fe20000001818 */
[----:B------:R-:W-:Y:S04]  /*3f40*/  LDSM.16.M88.4 R24, [R16+0x2000] ;  /* 0x002000001018783b */ /* 0x000fe80000000200 */
[----:B------:R-:W-:Y:S03]  /*3f50*/  LDSM.16.M88.4 R72, [R209+-0x3000] ;  /* 0xffd00000d148783b */ /* 0x000fe60000000200 */
[C---:B------:R-:W-:Y:S08]  /*3f60*/  HMMA.16816.F32 R20, R4.reuse, R84, R20 ;  /* 0x000000540414723c */ /* 0x040ff00000001814 */
[----:B------:R-:W-:Y:S01]  /*3f70*/  HMMA.16816.F32 R12, R4, R86, R12 ;  /* 0x00000056040c723c */ /* 0x000fe2000000180c */
[----:B------:R-:W2:Y:S04]  /*3f80*/  LDSM.16.M88.4 R4, [R223+0x4000] ;  /* 0x00400000df04783b */ /* 0x000ea80000000200 */
[----:B------:R-:W-:Y:S03]  /*3f90*/  LDSM.16.M88.4 R84, [R209+-0x2800] ;  /* 0xffd80000d154783b */ /* 0x000fe60000000200 */
[C---:B-1----:R-:W-:Y:S08]  /*3fa0*/  HMMA.16816.F32 R28, R8.reuse, R52, R28 ;  /* 0x00000034081c723c */ /* 0x042ff0000000181c */
[C---:B------:R-:W-:Y:S01]  /*3fb0*/  HMMA.16816.F32 R32, R8.reuse, R54, R32 ;  /* 0x000000360820723c */ /* 0x040fe20000001820 */
[----:B------:R-:W-:Y:S07]  /*3fc0*/  LDSM.16.M88.4 R52, [R209+-0x3800] ;  /* 0xffc80000d134783b */ /* 0x000fee0000000200 */
        /* <DEDUP_REMOVED lines=8> */
[----:B------:R-:W1:Y:S04]  /*4050*/  LDSM.16.M88.4 R8, [R222+0x4000] ;  /* 0x00400000de08783b */ /* 0x000e680000000200 */
[----:B------:R-:W-:Y:S03]  /*4060*/  LDSM.16.M88.4 R88, [R208+0x7800] ;  /* 0x00780000d058783b */ /* 0x000fe60000000200 */
[C---:B--2---:R-:W-:Y:S08]  /*4070*/  HMMA.16816.F32 R28, R4.reuse, R24, R28 ;  /* 0x00000018041c723c */ /* 0x044ff0000000181c */
        /* <DEDUP_REMOVED lines=10> */
[----:B------:R-:W2:Y:S04]  /*4120*/  LDSM.16.M88.4 R4, [R220+0x8000] ;  /* 0x00800000dc04783b */ /* 0x000ea80000000200 */
[----:B------:R-:W-:Y:S03]  /*4130*/  LDSM.16.M88.4 R80, [R3+0x5800] ;  /* 0x005800000350783b */ /* 0x000fe60000000200 */
        /* <DEDUP_REMOVED lines=12> */
[----:B------:R-:W-:Y:S03]  /*4200*/  LDSM.16.M88.4 R84, [R209+-0x800] ;  /* 0xfff80000d154783b */ /* 0x000fe60000000200 */
[C---:B--2---:R-:W-:Y:S08]  /*4210*/  HMMA.16816.F32 R28, R4.reuse, R24, R28 ;  /* 0x00000018041c723c */ /* 0x044ff0000000181c */
[C---:B------:R-:W-:Y:S08]  /*4220*/  HMMA.16816.F32 R32, R4.reuse, R26, R32 ;  /* 0x0000001a0420723c */ /* 0x040ff00000001820 */
        /* <DEDUP_REMOVED lines=9> */
[----:B------:R-:W3:Y:S03]  /*42c0*/  LDSM.16.M88.4 R76, [R16+0x5800] ;  /* 0x00580000104c783b */ /* 0x000ee60000000200 */
        /* <DEDUP_REMOVED lines=8> */
[----:B------:R-:W-:Y:S07]  /*4350*/  LDSM.16.M88.4 R72, [R208+0x6800] ;  /* 0x00680000d048783b */ /* 0x000fee0000000200 */
[C---:B------:R-:W-:Y:S08]  /*4360*/  HMMA.16816.F32 R28, R8.reuse, R80, R24 ;  /* 0x00000050081c723c */ /* 0x040ff00000001818 */
[----:B------:R-:W-:Y:S01]  /*4370*/  HMMA.16816.F32 R12, R8, R82, R12 ;  /* 0x00000052080c723c */ /* 0x000fe2000000180c */
[----:B------:R-:W1:Y:S04]  /*4380*/  LDSM.16.M88.4 R8, [R222+0x8000] ;  /* 0x00800000de08783b */ /* 0x000e680000000200 */
[----:B------:R-:W4:Y:S03]  /*4390*/  LDSM.16.M88.4 R80, [R209+-0x1000] ;  /* 0xfff00000d150783b */ /* 0x000f260000000200 */
[C---:B--2---:R-:W-:Y:S08]  /*43a0*/  HMMA.16816.F32 R20, R4.reuse, R48, R20 ;  /* 0x000000300414723c */ /* 0x044ff00000001814 */
[C---:B------:R-:W-:Y:S08]  /*43b0*/  HMMA.16816.F32 R24, R4.reuse, R50, R32 ;  /* 0x000000320418723c */ /* 0x040ff00000001820 */
[C---:B------:R-:W-:Y:S08]  /*43c0*/  HMMA.16816.F32 R36, R4.reuse, R56, R36 ;  /* 0x000000380424723c */ /* 0x040ff00000001824 */
[C---:B------:R-:W-:Y:S08]  /*43d0*/  HMMA.16816.F32 R60, R4.reuse, R58, R60 ;  /* 0x0000003a043c723c */ /* 0x040ff0000000183c */
[C---:B------:R-:W-:Y:S08]  /*43e0*/  HMMA.16816.F32 R44, R4.reuse, R68, R44 ;  /* 0x00000044042c723c */ /* 0x040ff0000000182c */
[C---:B------:R-:W-:Y:S01]  /*43f0*/  HMMA.16816.F32 R40, R4.reuse, R70, R40 ;  /* 0x000000460428723c */ /* 0x040fe20000001828 */
[----:B------:R-:W-:Y:S07]  /*4400*/  LDSM.16.M88.4 R68, [R208+0x6000] ;  /* 0x00600000d044783b */ /* 0x000fee0000000200 */
[C---:B---3--:R-:W-:Y:S08]  /*4410*/  HMMA.16816.F32 R32, R4.reuse, R76, R28 ;  /* 0x0000004c0420723c */ /* 0x048ff0000000181c */
[----:B------:R-:W-:Y:S01]  /*4420*/  HMMA.16816.F32 R12, R4, R78, R12 ;  /* 0x0000004e040c723c */ /* 0x000fe2000000180c */
[----:B------:R-:W2:Y:S04]  /*4430*/  LDSM.16.M88.4 R4, [R220+0xc000] ;  /* 0x00c00000dc04783b */ /* 0x000ea80000000200 */
[----:B------:R-:W3:Y:S03]  /*4440*/  LDSM.16.M88.4 R76, [R208+0x7000] ;  /* 0x00700000d04c783b */ /* 0x000ee60000000200 */
[C---:B-1----:R-:W-:Y:S08]  /*4450*/  HMMA.16816.F32 R28, R8.reuse, R52, R20 ;  /* 0x00000034081c723c */ /* 0x042ff00000001814 */
[C---:B------:R-:W-:Y:S08]  /*4460*/  HMMA.16816.F32 R24, R8.reuse, R54, R24 ;  /* 0x000000360818723c */ /* 0x040ff00000001818 */
[C---:B------:R-:W-:Y:S08]  /*4470*/  HMMA.16816.F32 R20, R8.reuse, R64, R36 ;  /* 0x000000400814723c */ /* 0x040ff00000001824 */
[C---:B------:R-:W-:Y:S01]  /*4480*/  HMMA.16816.F32 R60, R8.reuse, R66, R60 ;  /* 0x00000042083c723c */ /* 0x040fe2000000183c */
[----:B------:R-:W-:Y:S07]  /*4490*/  LDSM.16.M88.4 R64, [R3+0x6000] ;  /* 0x006000000340783b */ /* 0x000fee0000000200 */
[C---:B----4-:R-:W-:Y:S08]  /*44a0*/  HMMA.16816.F32 R56, R8.reuse, R80, R44 ;  /* 0x000000500838723c */ /* 0x050ff0000000182c */
[C---:B------:R-:W-:Y:S08]  /*44b0*/  HMMA.16816.F32 R52, R8.reuse, R82, R40 ;  /* 0x000000520834723c */ /* 0x040ff00000001828 */
[C---:B------:R-:W-:Y:S08]  /*44c0*/  HMMA.16816.F32 R48, R8.reuse, R84, R32 ;  /* 0x000000540830723c */ /* 0x040ff00000001820 */
[----:B------:R-:W-:Y:S01]  /*44d0*/  HMMA.16816.F32 R8, R8, R86, R12 ;  /* 0x000000560808723c */ /* 0x000fe2000000180c */
[----:B------:R-:W1:Y:S04]  /*44e0*/  LDSM.16.M88.4 R12, [R221+0xc000] ;  /* 0x00c00000dd0c783b */ /* 0x000e680000000200 */
[----:B------:R-:W4:Y:S03]  /*44f0*/  LDSM.16.M88.4 R84, [R3+0x6800] ;  /* 0x006800000354783b */ /* 0x000f260000000200 */
[C---:B--2---:R-:W-:Y:S08]  /*4500*/  HMMA.16816.F32 R44, R4.reuse, R68, R28 ;  /* 0x00000044042c723c */ /* 0x044ff0000000181c */
[C---:B------:R-:W-:Y:S08]  /*4510*/  HMMA.16816.F32 R40, R4.reuse, R70, R24 ;  /* 0x000000460428723c */ /* 0x040ff00000001818 */
[C---:B------:R-:W-:Y:S08]  /*4520*/  HMMA.16816.F32 R36, R4.reuse, R72, R20 ;  /* 0x000000480424723c */ /* 0x040ff00000001814 */
[C---:B------:R-:W-:Y:S08]  /*4530*/  HMMA.16816.F32 R32, R4.reuse, R74, R60 ;  /* 0x0000004a0420723c */ /* 0x040ff0000000183c */
[C---:B---3--:R-:W-:Y:S01]  /*4540*/  HMMA.16816.F32 R28, R4.reuse, R76, R56 ;  /* 0x0000004c041c723c */ /* 0x048fe20000001838 */
[----:B------:R-:W-:Y:S07]  /*4550*/  LDSM.16.M88.4 R56, [R209] ;  /* 0x00000000d138783b */ /* 0x000fee0000000200 */
[C---:B------:R-:W-:Y:S01]  /*4560*/  HMMA.16816.F32 R24, R4.reuse, R78, R52 ;  /* 0x0000004e0418723c */ /* 0x040fe20000001834 */
[----:B------:R-:W-:Y:S07]  /*4570*/  LDSM.16.M88.4 R52, [R209+0x800] ;  /* 0x00080000d134783b */ /* 0x000fee0000000200 */
[C---:B------:R-:W-:Y:S01]  /*4580*/  HMMA.16816.F32 R20, R4.reuse, R88, R48 ;  /* 0x000000580414723c */ /* 0x040fe20000001830 */
[----:B------:R-:W-:Y:S07]  /*4590*/  LDSM.16.M88.4 R48, [R209+0x1000] ;  /* 0x00100000d130783b */ /* 0x000fee0000000200 */
[----:B------:R-:W-:Y:S01]  /*45a0*/  HMMA.16816.F32 R4, R4, R90, R8 ;  /* 0x0000005a0404723c */ /* 0x000fe20000001808 */
[----:B------:R-:W-:Y:S04]  /*45b0*/  LDSM.16.M88.4 R8, [R223+0xc000] ;  /* 0x00c00000df08783b */ /* 0x000fe80000000200 */
[----:B------:R2:W3:Y:S03]  /*45c0*/  LDSM.16.M88.4 R88, [R16+0x6000] ;  /* 0x006000001058783b */ /* 0x0004e60000000200 */
[C---:B-1----:R-:W-:Y:S01]  /*45d0*/  HMMA.16816.F32 R80, R12.reuse, R64, R44 ;  /* 0x000000400c50723c */ /* 0x042fe2000000182c */
[----:B------:R-:W-:Y:S07]  /*45e0*/  LDSM.16.M88.4 R44, [R209+0x1800] ;  /* 0x00180000d12c783b */ /* 0x000fee0000000200 */
[C---:B------:R-:W-:Y:S08]  /*45f0*/  HMMA.16816.F32 R76, R12.reuse, R66, R40 ;  /* 0x000000420c4c723c */ /* 0x040ff00000001828 */
[C---:B----4-:R-:W-:Y:S08]  /*4600*/  HMMA.16816.F32 R72, R12.reuse, R84, R36 ;  /* 0x000000540c48723c */ /* 0x050ff00000001824 */
[C---:B------:R-:W-:Y:S08]  /*4610*/  HMMA.16816.F32 R68, R12.reuse, R86, R32 ;  /* 0x000000560c44723c */ /* 0x040ff00000001820 */
[C---:B------:R-:W-:Y:S08]  /*4620*/  HMMA.16816.F32 R64, R12.reuse, R96, R28 ;  /* 0x000000600c40723c */ /* 0x040ff0000000181c */
[C---:B------:R-:W-:Y:S08]  /*4630*/  HMMA.16816.F32 R60, R12.reuse, R98, R24 ;  /* 0x000000620c3c723c */ /* 0x040ff00000001818 */
[C---:B--2---:R-:W-:Y:S08]  /*4640*/  HMMA.16816.F32 R16, R12.reuse, R108, R20 ;  /* 0x0000006c0c10723c */ /* 0x044ff00000001814 */
[----:B------:R-:W-:Y:S01]  /*4650*/  HMMA.16816.F32 R12, R12, R110, R4 ;  /* 0x0000006e0c0c723c */ /* 0x000fe20000001804 */
[----:B------:R-:W1:Y:S01]  /*4660*/  LDSM.16.M88.4 R4, [R222+0xc000] ;  /* 0x00c00000de04783b */ /* 0x000e620000000200 */
[----:B------:R-:W-:-:S06]  /*4670*/  DEPBAR.LE SB0, 0x0 ;  /* 0x000080000000791a */ /* 0x000fcc0000000000 */
[C---:B---3--:R-:W-:Y:S08]  /*4680*/  HMMA.16816.F32 R40, R8.reuse, R88, R80 ;  /* 0x000000580828723c */ /* 0x048ff00000001850 */
        /* <DEDUP_REMOVED lines=9> */
[C---:B------:R-:W-:Y:S08]  /*4720*/  HMMA.16816.F32 R40, R4.reuse, R44, R16 ;  /* 0x0000002c0428723c */ /* 0x040ff00000001810 */
[C---:B------:R-:W-:Y:S08]  /*4730*/  HMMA.16816.F32 R36, R4.reuse, R58, R36 ;  /* 0x0000003a0424723c */ /* 0x040ff00000001824 */
[C---:B------:R-:W-:Y:S08]  /*4740*/  HMMA.16816.F32 R32, R4.reuse, R52, R32 ;  /* 0x000000340420723c */ /* 0x040ff00000001820 */
[C---:B------:R-:W-:Y:S08]  /*4750*/  HMMA.16816.F32 R28, R4.reuse, R54, R28 ;  /* 0x00000036041c723c */ /* 0x040ff0000000181c */
[C---:B------:R-:W-:Y:S08]  /*4760*/  HMMA.16816.F32 R48, R4.reuse, R50, R20 ;  /* 0x000000320430723c */ /* 0x040ff00000001814 */
[----:B------:R-:W-:Y:S01]  /*4770*/  HMMA.16816.F32 R44, R4, R46, R8 ;  /* 0x0000002e042c723c */ /* 0x000fe20000001808 */
[----:B------:R-:W-:Y:S06]  /*4780*/  BAR.SYNC.DEFER_BLOCKING 0x0 ;  /* 0x0000000000007b1d */ /* 0x000fec0000010000 */
[----:B------:R-:W-:Y:S01]  /*4790*/  @!UPT UIADD3 URZ, URZ, URZ, URZ ;  /* 0x0000003f3f3ff290 */ /* 0x000fe2000fffe03f */
[----:B------:R-:W-:Y:S11]  /*47a0*/  @!P2 BRA `(.L_x_4810) ;  /* 0x000004d00000a947 */ /* 0x000ff60003800000 */
[----:B------:R-:W-:Y:S02]  /*47b0*/  IMAD R2, R116, 0x40, R244 ;  /* 0x0000004074027824 */ /* 0x000fe400078e02f4 */
[----:B------:R-:W-:-:S03]  /*47c0*/  IMAD.MOV.U32 R228, RZ, RZ, RZ ;  /* 0x000000ffffe47224 */ /* 0x000fc600078e00ff */
[----:B------:R-:W-:-:S05]  /*47d0*/  IADD3 R2, R2, -0x40, R117 ;  /* 0xffffffc002027810 */ /* 0x000fca0007ffe075 */
[----:B------:R-:W-:-:S04]  /*47e0*/  @P0 IMAD.HI.U32 R3, R2, c[0x0][0x2bc], RZ ;  /* 0x0000af0002030a27 */ /* 0x000fc800078e00ff */
[----:B------:R-:W-:Y:S01]  /*47f0*/  IMAD.MOV.U32 R0, RZ, RZ, R2 ;  /* 0x000000ffff007224 */ /* 0x000fe200078e0002 */
[----:B------:R-:W-:-:S04]  /*4800*/  @P0 SHF.R.U32.HI R0, RZ, c[0x0][0x2c0], R3 ;  /* 0x0000b000ff000a19 */ /* 0x000fc80000011603 */
[----:B------:R-:W-:-:S04]  /*4810*/  @!P1 IADD3 R3, P0, R0, R248, RZ ;  /* 0x000000f800039210 */ /* 0x000fc80007f1e0ff */
[----:B------:R-:W-:Y:S02]  /*4820*/  @!P1 LEA.HI.X.SX32 R5, R0, R252, 0x1, P0 ;  /* 0x000000fc00059211 */ /* 0x000fe400000f0eff */
[----:B------:R-:W-:-:S04]  /*4830*/  @!P1 LEA R4, P0, R3, c[0x0][0x2a0], 0x2 ;  /* 0x0000a80003049a11 */ /* 0x000fc800078010ff */
[----:B------:R-:W-:-:S05]  /*4840*/  @!P1 LEA.HI.X R5, R3, c[0x0][0x2a4], R5, 0x2, P0 ;  /* 0x0000a90003059a11 */ /* 0x000fca00000f1405 */
[----:B------:R-:W2:Y:S01]  /*4850*/  @!P1 LDG.E R228, [R4.64] ;  /* 0x0000000604e49981 */ /* 0x000ea2000c1e1900 */
[----:B------:R-:W-:Y:S01]  /*4860*/  IMAD.MOV R0, RZ, RZ, -R0 ;  /* 0x000000ffff007224 */ /* 0x000fe200078e0a00 */
[----:B------:R-:W-:-:S03]  /*4870*/  SEL R14, RZ, 0x10, P3 ;  /* 0x00000010ff0e7807 */ /* 0x000fc60001800000 */
        /* <DEDUP_REMOVED lines=16> */
.L_x_4892:
[----:B------:R-:W-:Y:S05]  /*4980*/  BRA.DIV ~URZ, `(.L_x_4812) ;  /* 0x0000b6627f007947 */ /* 0x000fea000b800000 */
[----:B------:R-:W3:Y:S01]  /*4990*/  SHFL.IDX PT, R0, R15, RZ, 0x181f ;  /* 0x00181fff0f007589 */ /* 0x000ee200000e0000 */
[----:B------:R-:W-:Y:S02]  /*49a0*/  SEL R13, RZ, 0x10, P5 ;  /* 0x00000010ff0d7807 */ /* 0x000fe40002800000 */
[----:B------:R-:W-:Y:S02]  /*49b0*/  SEL R12, RZ, 0x10, P4 ;  /* 0x00000010ff0c7807 */ /* 0x000fe40002000000 */
[C---:B---3--:R-:W-:Y:S02]  /*49c0*/  IADD3 R6, P2, R0.reuse, R119, RZ ;  /* 0x0000007700067210 */ /* 0x048fe40007f5e0ff */
[----:B------:R-:W-:-:S03]  /*49d0*/  IADD3 R2, P0, R0, R120, RZ ;  /* 0x0000007800027210 */ /* 0x000fc60007f1e0ff */
[----:B--2---:R-:W-:Y:S01]  /*49e0*/  IMAD.X R7, R4, 0x1, R113, P2 ;  /* 0x0000000104077824 */ /* 0x004fe200010e0671 */
[----:B------:R-:W-:Y:S01]  /*49f0*/  IADD3 R10, P2, R0, R122, RZ ;  /* 0x0000007a000a7210 */ /* 0x000fe20007f5e0ff */
[----:B------:R-:W-:Y:S01]  /*4a00*/  IMAD.X R3, R4, 0x1, R114, P0 ;  /* 0x0000000104037824 */ /* 0x000fe200000e0672 */
[----:B------:R-:W-:Y:S02]  /*4a10*/  IADD3 R8, P0, R0, R121, RZ ;  /* 0x0000007900087210 */ /* 0x000fe40007f1e0ff */
[----:B------:R-:W-:Y:S01]  /*4a20*/  @!PT LDS RZ, [RZ] ;  /* 0x00000000fffff984 */ /* 0x000fe20000000800 */
[----:B------:R-:W-:Y:S01]  /*4a30*/  @!PT LDS RZ, [RZ] ;  /* 0x00000000fffff984 */ /* 0x000fe20000000800 */
[----:B------:R2:W-:Y:S01]  /*4a40*/  LDGSTS.E.BYPASS.LTC128B.128 [R229+0x8100], [R6.64], !P6 ;  /* 0x0810000006e57fae */ /* 0x0005e2000f101d46 */
[C---:B------:R-:W-:Y:S02]  /*4a50*/  IMAD.X R11, R4.reuse, 0x1, R115, P2 ;  /* 0x00000001040b7824 */ /* 0x040fe400010e0673 */
[----:B------:R-:W-:Y:S01]  /*4a60*/  IMAD.X R9, R4, 0x1, R112, P0 ;  /* 0x0000000104097824 */ /* 0x000fe200000e0670 */
[----:B------:R3:W-:Y:S04]  /*4a70*/  LDGSTS.E.BYPASS.LTC128B.128 [R229+0xa100], [R2.64], !P5 ;  /* 0x0a10000002e57fae */ /* 0x0007e8000e901d46 */
[----:B------:R3:W-:Y:S04]  /*4a80*/  LDGSTS.E.BYPASS.LTC128B.128 [R229+0xc100], [R10.64], !P4 ;  /* 0x0c1000000ae57fae */ /* 0x0007e8000e101d46 */
[----:B------:R3:W4:Y:S04]  /*4a90*/  SHFL.IDX PT, R4, R5, 0x1, 0x181f ;  /* 0x00381f0005047f89 */ /* 0x00072800000e0000 */
[----:B------:R3:W1:Y:S04]  /*4aa0*/  SHFL.IDX PT, R0, R15, 0x1, 0x181f ;  /* 0x00381f000f007f89 */ /* 0x00066800000e0000 */
[----:B------:R3:W-:Y:S01]  /*4ab0*/  LDGSTS.E.BYPASS.LTC128B.128 [R229+0xe100], [R8.64], !P3 ;  /* 0x0e10000008e57fae */ /* 0x0007e2000d901d46 */
[----:B--2---:R-:W-:-:S04]  /*4ac0*/  SEL R7, RZ, 0x10, P6 ;  /* 0x00000010ff077807 */ /* 0x004fc80003000000 */
.L_x_4893:
[----:B---3--:R-:W-:Y:S02]  /*4ad0*/  IADD3 R2, -R7, 0x10, RZ ;  /* 0x0000001007027810 */ /* 0x008fe40007ffe1ff */
        /* <DEDUP_REMOVED lines=9> */
[----:B----4-:R-:W-:Y:S02]  /*4b70*/  IADD3.X R11, RZ, R4, R113, P4, P3 ;  /* 0x00000004ff0b7210 */ /* 0x010fe400027e6471 */
[----:B------:R-:W-:Y:S02]  /*4b80*/  IADD3 R6, P4, P3, R2, R0, R122 ;  /* 0x0000000002067210 */ /* 0x000fe40007b9e07a */
[----:B------:R-:W-:Y:S02]  /*4b90*/  IADD3.X R9, RZ, R4, R114, P2, P0 ;  /* 0x00000004ff097210 */ /* 0x000fe400017e0472 */
[----:B------:R-:W-:-:S02]  /*4ba0*/  IADD3 R2, P2, P0, R3, R0, R121 ;  /* 0x0000000003027210 */ /* 0x000fc4000785e079 */
[----:B------:R-:W-:Y:S02]  /*4bb0*/  ISETP.NE.U32.AND P5, PT, R7, RZ, PT ;  /* 0x000000ff0700720c */ /* 0x000fe40003fa5070 */
[-C--:B------:R-:W-:Y:S02]  /*4bc0*/  IADD3.X R7, RZ, R4.reuse, R115, P4, P3 ;  /* 0x00000004ff077210 */ /* 0x080fe400027e6473 */
[----:B------:R-:W-:Y:S02]  /*4bd0*/  ISETP.NE.U32.AND P4, PT, R13, RZ, PT ;  /* 0x000000ff0d00720c */ /* 0x000fe40003f85070 */
[----:B------:R-:W-:Y:S02]  /*4be0*/  ISETP.NE.U32.AND P3, PT, R12, RZ, PT ;  /* 0x000000ff0c00720c */ /* 0x000fe40003f65070 */
[----:B------:R-:W-:Y:S02]  /*4bf0*/  IADD3.X R3, RZ, R4, R112, P2, P0 ;  /* 0x00000004ff037210 */ /* 0x000fe400017e0470 */
[----:B------:R-:W-:-:S03]  /*4c00*/  ISETP.NE.U32.AND P0, PT, R14, RZ, PT ;  /* 0x000000ff0e00720c */ /* 0x000fc60003f05070 */
[----:B------:R-:W-:Y:S01]  /*4c10*/  @!PT LDS RZ, [RZ] ;  /* 0x00000000fffff984 */ /* 0x000fe20000000800 */
[----:B------:R-:W-:Y:S01]  /*4c20*/  @!PT LDS RZ, [RZ] ;  /* 0x00000000fffff984 */ /* 0x000fe20000000800 */
[----:B------:R-:W-:Y:S01]  /*4c30*/  @!PT LDS RZ, [RZ] ;  /* 0x00000000fffff984 */ /* 0x000fe20000000800 */
[----:B------:R1:W-:Y:S04]  /*4c40*/  LDGSTS.E.BYPASS.LTC128B.128.ZFILL [R229+0x9100], [R10.64], P5 ;  /* 0x091000000ae57fae */ /* 0x0003e8000a941d46 */
[----:B------:R1:W-:Y:S04]  /*4c50*/  LDGSTS.E.BYPASS.LTC128B.128.ZFILL [R229+0xb100], [R8.64], P4 ;  /* 0x0b10000008e57fae */ /* 0x0003e8000a141d46 */
[----:B------:R1:W-:Y:S04]  /*4c60*/  LDGSTS.E.BYPASS.LTC128B.128.ZFILL [R229+0xd100], [R6.64], P3 ;  /* 0x0d10000006e57fae */ /* 0x0003e80009941d46 */
[----:B------:R1:W-:Y:S02]  /*4c70*/  LDGSTS.E.BYPASS.LTC128B.128.ZFILL [R229+0xf100], [R2.64], P0 ;  /* 0x0f10000002e57fae */ /* 0x0003e40008141d46 */
.L_x_4810:
[----:B------:R-:W-:Y:S05]  /*4c80*/  BSYNC B0 ;  /* 0x0000000000007941 */ /* 0x000fea0003800000 */
.L_x_4809:
[----:B------:R-:W2:Y:S04]  /*4c90*/  LDL R0, [R1+0x44] ;  /* 0x0000440001007983 */ /* 0x000ea80000100800 */
[----:B------:R-:W0:Y:S01]  /*4ca0*/  LDGDEPBAR ;  /* 0x00000000000079af */ /* 0x000e220000000000 */
[----:B--2---:R-:W-:-:S05]  /*4cb0*/  IMAD.IADD R0, R118, 0x1, -R0 ;  /* 0x0000000176007824 */ /* 0x004fca00078e0a00 */
        /* <DEDUP_REMOVED lines=12> */
[----:B------:R-:W-:Y:S02]  /*4d80*/  FSEL R9, R37, -INF , P0 ;  /* 0xff80000025097808 */ /* 0x000fe40000000000 */
[----:B------:R-:W-:Y:S02]  /*4d90*/  ISETP.GT.AND P4, PT, R0, 0x10, PT ;  /* 0x000000100000780c */ /* 0x000fe40003f84270 */
        /* <DEDUP_REMOVED lines=18> */
[----:B------:R-:W-:Y:S02]  /*4ec0*/  FSEL R22, R31, -INF , P0 ;  /* 0xff8000001f167808 */ /* 0x000fe40000000000 */
[----:B------:R-:W-:Y:S02]  /*4ed0*/  FSEL R13, R29, -INF , P0 ;  /* 0xff8000001d0d7808 */ /* 0x000fe40000000000 */
[----:B------:R-:W-:Y:S02]  /*4ee0*/  ISETP.GT.AND P2, PT, R0, 0x20, PT ;  /* 0x000000200000780c */ /* 0x000fe40003f44270 */
[----:B------:R-:W-:-:S02]  /*4ef0*/  FMNMX.FTZ R2, R12, R2, !PT ;  /* 0x000000020c027209 */ /* 0x000fc40007810000 */
[----:B------:R-:W-:Y:S02]  /*4f00*/  ISETP.GT.AND P0, PT, R0, 0x21, PT ;  /* 0x000000210000780c */ /* 0x000fe40003f04270 */
[----:B------:R-:W-:Y:S02]  /*4f10*/  FMNMX.FTZ R3, R21, R3, !PT ;  /* 0x0000000315037209 */ /* 0x000fe40007810000 */
[----:B------:R-:W-:Y:S02]  /*4f20*/  FSEL R88, R24, -INF , P2 ;  /* 0xff80000018587808 */ /* 0x000fe40001000000 */
[----:B------:R-:W-:Y:S02]  /*4f30*/  FMNMX.FTZ R2, R13, R2, !PT ;  /* 0x000000020d027209 */ /* 0x000fe40007810000 */
[----:B------:R-:W-:Y:S02]  /*4f40*/  FSEL R96, R26, -INF , P2 ;  /* 0xff8000001a607808 */ /* 0x000fe40001000000 */
[----:B------:R-:W-:-:S02]  /*4f50*/  FSEL R95, R27, -INF , P0 ;  /* 0xff8000001b5f7808 */ /* 0x000fc40000000000 */
[----:B------:R-:W-:Y:S02]  /*4f60*/  FSEL R87, R25, -INF , P0 ;  /* 0xff80000019577808 */ /* 0x000fe40000000000 */
[----:B------:R-:W-:Y:S02]  /*4f70*/  FMNMX.FTZ R3, R22, R3, !PT ;  /* 0x0000000316037209 */ /* 0x000fe40007810000 */
[----:B------:R-:W-:Y:S02]  /*4f80*/  ISETP.GT.AND P0, PT, R0, 0x28, PT ;  /* 0x000000280000780c */ /* 0x000fe40003f04270 */
[----:B------:R-:W-:Y:S02]  /*4f90*/  FMNMX.FTZ R2, R88, R2, !PT ;  /* 0x0000000258027209 */ /* 0x000fe40007810000 */
[----:B------:R-:W-:Y:S02]  /*4fa0*/  FMNMX.FTZ R3, R96, R3, !PT ;  /* 0x0000000360037209 */ /* 0x000fe40007810000 */
[----:B------:R-:W-:-:S02]  /*4fb0*/  FSEL R94, R50, -INF , P0 ;  /* 0xff800000325e7808 */ /* 0x000fc40000000000 */
[----:B------:R-:W-:Y:S02]  /*4fc0*/  FSEL R27, R48, -INF , P0 ;  /* 0xff800000301b7808 */ /* 0x000fe40000000000 */
[C---:B------:R-:W-:Y:S02]  /*4fd0*/  ISETP.GT.AND P5, PT, R0.reuse, 0x29, PT ;  /* 0x000000290000780c */ /* 0x040fe40003fa4270 */
[C---:B------:R-:W-:Y:S02]  /*4fe0*/  ISETP.GT.AND P4, PT, R0.reuse, 0x30, PT ;  /* 0x000000300000780c */ /* 0x040fe40003f84270 */
        /* <DEDUP_REMOVED lines=35> */
.L_x_4894:
        /* <DEDUP_REMOVED lines=13> */
[----:B------:R-:W-:Y:S01]  /*52f0*/  LDSM.16.MT88.4 R28, [R212] ;  /* 0x00000000d41c783b */ /* 0x000fe20000004200 */
[----:B------:R-:W-:-:S03]  /*5300*/  FFMA.FTZ R26, R26, c[0x0][0x2d0], -R2 ;  /* 0x0000b4001a1a7a23 */ /* 0x000fc60000010802 */
        /* <DEDUP_REMOVED lines=13> */
[----:B-1----:R-:W-:Y:S01]  /*53e0*/  FFMA.FTZ R0, R8, c[0x0][0x2d0], -R2 ;  /* 0x0000b40008007a23 */ /* 0x002fe20000010802 */
[----:B----4-:R-:W-:-:S03]  /*53f0*/  F2FP.PACK_AB R12, R99, R112 ;  /* 0x00000070630c723e */ /* 0x010fc600000000ff */
[----:B------:R1:W-:Y:S02]  /*5400*/  MUFU.EX2 R117, R0 ;  /* 0x0000000000757308 */ /* 0x0003e40000000800 */
[----:B-1----:R-:W-:-:S06]  /*5410*/  FFMA.FTZ R0, R9, c[0x0][0x2d0], -R2 ;  /* 0x0000b40009007a23 */ /* 0x002fcc0000010802 */
[----:B------:R1:W3:Y:S02]  /*5420*/  MUFU.EX2 R119, R0 ;  /* 0x0000000000777308 */ /* 0x0002e40000000800 */
[----:B-1----:R-:W-:-:S06]  /*5430*/  FFMA.FTZ R0, R10, c[0x0][0x2d0], -R2 ;  /* 0x0000b4000a007a23 */ /* 0x002fcc0000010802 */
[----:B------:R1:W-:Y:S02]  /*5440*/  MUFU.EX2 R129, R0 ;  /* 0x0000000000817308 */ /* 0x0003e40000000800 */
[----:B-1----:R-:W-:Y:S02]  /*5450*/  FFMA.FTZ R0, R11, c[0x0][0x2d0], -R2 ;  /* 0x0000b4000b007a23 */ /* 0x002fe40000010802 */
[----:B------:R-:W1:Y:S04]  /*5460*/  LDSM.16.MT88.4 R8, [R210] ;  /* 0x00000000d208783b */ /* 0x000e680000004200 */
        /* <DEDUP_REMOVED lines=92> */
[----:B--2---:R-:W-:Y:S07]  /*5a30*/  HMMA.16816.F32 R108, R8, R20, R4 ;  /* 0x00000014086c723c */ /* 0x004fee0000001804 */
[----:B------:R-:W-:Y:S01]  /*5a40*/  FADD.FTZ R20, R98, R97 ;  /* 0x0000006162147221 */ /* 0x000fe20000010000 */
[----:B------:R-:W-:Y:S08]  /*5a50*/  HMMA.16816.F32 R4, R12, R42, RZ ;  /* 0x0000002a0c04723c */ /* 0x000ff000000018ff */
[C---:B------:R-:W-:Y:S01]  /*5a60*/  HMMA.16816.F32 R104, R8.reuse, R38, R16 ;  /* 0x000000260868723c */ /* 0x040fe20000001810 */
[----:B------:R-:W2:Y:S11]  /*5a70*/  LDSM.16.MT88.4 R16, [R210+0x6800] ;  /* 0x00680000d210783b */ /* 0x000eb60000004200 */
[----:B------:R-:W-:Y:S04]  /*5a80*/  @!UPT UIADD3 URZ, URZ, URZ, URZ ;  /* 0x0000003f3f3ff290 */ /* 0x000fe8000fffe03f */
[----:B------:R-:W-:Y:S08]  /*5a90*/  HMMA.16816.F32 R112, R8, R22, R4 ;  /* 0x000000160870723c */ /* 0x000ff00000001804 */
[----:B-1----:R-:W-:Y:S07]  /*5aa0*/  HMMA.16816.F32 R4, R12, R28, RZ ;  /* 0x0000001c0c04723c */ /* 0x002fee00000018ff */
[----:B------:R-:W-:-:S02]  /*5ab0*/  FFMA.FTZ R29, R88, c[0x0][0x2d0], -R2 ;  /* 0x0000b400581d7a23 */ /* 0x000fc40000010802 */
[----:B------:R-:W-:Y:S11]  /*5ac0*/  FFMA.FTZ R28, R87, c[0x0][0x2d0], -R2 ;  /* 0x0000b400571c7a23 */ /* 0x000ff60000010802 */
[----:B------:R-:W-:Y:S04]  /*5ad0*/  @!UPT UIADD3 URZ, URZ, URZ, URZ ;  /* 0x0000003f3f3ff290 */ /* 0x000fe8000fffe03f */
        /* <DEDUP_REMOVED lines=14> */
[----:B------:R-:W-:Y:S01]  /*5bc0*/  MUFU.EX2 R21, R28 ;  /* 0x0000001c00157308 */ /* 0x000fe20000000800 */
[----:B------:R-:W-:Y:S02]  /*5bd0*/  FFMA.FTZ R25, R94, c[0x0][0x2d0], -R0 ;  /* 0x0000b4005e197a23 */ /* 0x000fe40000010800 */
[----:B------:R-:W-:-:S05]  /*5be0*/  FADD.FTZ R3, R134, R3 ;  /* 0x0000000386037221 */ /* 0x000fca0000010000 */
[----:B------:R1:W-:Y:S08]  /*5bf0*/  MUFU.EX2 R20, R26 ;  /* 0x0000001a00147308 */ /* 0x0003f00000000800 */
[----:B------:R-:W-:Y:S01]  /*5c00*/  MUFU.EX2 R25, R25 ;  /* 0x0000001900197308 */ /* 0x000fe20000000800 */
[----:B-1----:R-:W-:-:S06]  /*5c10*/  FFMA.FTZ R26, R95, c[0x0][0x2d0], -R0 ;  /* 0x0000b4005f1a7a23 */ /* 0x002fcc0000010800 */
[----:B--2---:R-:W-:Y:S01]  /*5c20*/  HMMA.16816.F32 R116, R8, R16, R4 ;  /* 0x000000100874723c */ /* 0x004fe20000001804 */
[----:B------:R-:W-:Y:S07]  /*5c30*/  MUFU.EX2 R17, R30 ;  /* 0x0000001e00117308 */ /* 0x000fee0000000800 */
[----:B------:R-:W-:Y:S01]  /*5c40*/  HMMA.16816.F32 R4, R12, R22, RZ ;  /* 0x000000160c04723c */ /* 0x000fe200000018ff */
[----:B------:R-:W-:Y:S08]  /*5c50*/  MUFU.EX2 R23, R29 ;  /* 0x0000001d00177308 */ /* 0x000ff00000000800 */
[----:B------:R1:W2:Y:S08]  /*5c60*/  MUFU.EX2 R16, R31 ;  /* 0x0000001f00107308 */ /* 0x0002b00000000800 */
[----:B------:R3:W4:Y:S07]  /*5c70*/  MUFU.EX2 R22, R27 ;  /* 0x0000001b00167308 */ /* 0x00072e0000000800 */
[----:B------:R-:W-:Y:S01]  /*5c80*/  HMMA.16816.F32 R64, R8, R18, R4 ;  /* 0x000000120840723c */ /* 0x000fe20000001804 */
[----:B-1----:R-:W1:Y:S01]  /*5c90*/  LDSM.16.MT88.4 R28, [R213+0x6000] ;  /* 0x00600000d51c783b */ /* 0x002e620000004200 */
[----:B--2---:R-:W-:-:S05]  /*5ca0*/  F2FP.PACK_AB R128, R16, R17 ;  /* 0x000000111080723e */ /* 0x004fca00000000ff */
[--C-:B------:R-:W-:Y:S01]  /*5cb0*/  FFMA.FTZ R7, R93, c[0x0][0x2d0], -R0.reuse ;  /* 0x0000b4005d077a23 */ /* 0x100fe20000010800 */
[----:B------:R-:W-:Y:S01]  /*5cc0*/  F2FP.PACK_AB R4, R21, R23 ;  /* 0x000000171504723e */ /* 0x000fe200000000ff */
[--C-:B---3--:R-:W-:Y:S01]  /*5cd0*/  FFMA.FTZ R27, R96, c[0x0][0x2d0], -R0.reuse ;  /* 0x0000b400601b7a23 */ /* 0x108fe20000010800 */
[----:B----4-:R-:W-:Y:S01]  /*5ce0*/  F2FP.PACK_AB R6, R20, R22 ;  /* 0x000000161406723e */ /* 0x010fe200000000ff */
[----:B------:R-:W-:Y:S02]  /*5cf0*/  FFMA.FTZ R5, R92, c[0x0][0x2d0], -R0 ;  /* 0x0000b4005c057a23 */ /* 0x000fe40000010800 */
[----:B------:R-:W-:Y:S01]  /*5d00*/  FADD.FTZ R0, R23, R2 ;  /* 0x0000000217007221 */ /* 0x000fe20000010000 */
[----:B------:R-:W-:Y:S01]  /*5d10*/  MUFU.EX2 R7, R7 ;  /* 0x0000000700077308 */ /* 0x000fe20000000800 */
[----:B------:R-:W-:Y:S02]  /*5d20*/  FADD.FTZ R2, R204, R3 ;  /* 0x00000003cc027221 */ /* 0x000fe40000010000 */
[----:B------:R-:W-:-:S04]  /*5d30*/  FADD.FTZ R0, R21, R0 ;  /* 0x0000000015007221 */ /* 0x000fc80000010000 */
[----:B------:R-:W-:Y:S01]  /*5d40*/  FADD.FTZ R0, R22, R0 ;  /* 0x0000000016007221 */ /* 0x000fe20000010000 */
[----:B------:R-:W2:Y:S03]  /*5d50*/  MUFU.EX2 R27, R27 ;  /* 0x0000001b001b7308 */ /* 0x000ea60000000800 */
[----:B------:R-:W-:Y:S02]  /*5d60*/  FADD.FTZ R0, R20, R0 ;  /* 0x0000000014007221 */ /* 0x000fe40000010000 */
[----:B------:R-:W3:Y:S02]  /*5d70*/  LDSM.16.MT88.4 R20, [R213+0x6800] ;  /* 0x00680000d514783b */ /* 0x000ee40000004200 */
[----:B------:R-:W-:-:S04]  /*5d80*/  FADD.FTZ R0, R17, R0 ;  /* 0x0000000011007221 */ /* 0x000fc80000010000 */
[----:B------:R-:W-:Y:S02]  /*5d90*/  FADD.FTZ R3, R16, R0 ;  /* 0x0000000010037221 */ /* 0x000fe40000010000 */
[----:B--2---:R-:W-:Y:S01]  /*5da0*/  FADD.FTZ R0, R27, R2 ;  /* 0x000000021b007221 */ /* 0x004fe20000010000 */
[----:B-1----:R-:W-:Y:S01]  /*5db0*/  HMMA.16816.F32 R16, R12, R28, RZ ;  /* 0x0000001c0c10723c */ /* 0x002fe200000018ff */
[----:B------:R-:W-:Y:S08]  /*5dc0*/  MUFU.EX2 R29, R36 ;  /* 0x00000024001d7308 */ /* 0x000ff00000000800 */
[----:B------:R-:W1:Y:S02]  /*5dd0*/  MUFU.EX2 R28, R35 ;  /* 0x00000023001c7308 */ /* 0x000e640000000800 */
[----:B-1----:R-:W-:Y:S11]  /*5de0*/  F2FP.PACK_AB R130, R28, R29 ;  /* 0x0000001d1c82723e */ /* 0x002ff600000000ff */
[----:B------:R-:W-:Y:S02]  /*5df0*/  @!UPT UIADD3 URZ, URZ, URZ, URZ ;  /* 0x0000003f3f3ff290 */ /* 0x000fe4000fffe03f */
[----:B---3--:R-:W-:Y:S01]  /*5e00*/  HMMA.16816.F32 R48, R8, R20, R16 ;  /* 0x000000140830723c */ /* 0x008fe20000001810 */
        /* <DEDUP_REMOVED lines=130> */
.L_x_4821:
[----:B------:R-:W-:Y:S01]  /*6630*/  SHF.R.S32.HI R0, RZ, 0x1f, R232 ;  /* 0x0000001fff007819 */ /* 0x000fe200000114e8 */
[----:B------:R-:W2:Y:S01]  /*6640*/  LDL R5, [R1+0x10] ;  /* 0x0000100001057983 */ /* 0x000ea20000100800 */
[----:B------:R-:W-:Y:S01]  /*6650*/  SHF.R.S32.HI R6, RZ, 0x1f, R241 ;  /* 0x0000001fff067819 */ /* 0x000fe200000114f1 */
[----:B------:R-:W-:Y:S04]  /*6660*/  DEPBAR.LE SB0, 0x0 ;  /* 0x000080000000791a */ /* 0x000fe80000000000 */
[----:B------:R-:W-:Y:S01]  /*6670*/  SHF.R.S32.HI R4, RZ, 0x1f, R228 ;  /* 0x0000001fff047819 */ /* 0x000fe200000114e4 */
[----:B------:R-:W-:Y:S01]  /*6680*/  WARPSYNC 0xffffffff ;  /* 0xffffffff00007948 */ /* 0x000fe20003800000 */
[----:B------:R-:W-:Y:S01]  /*6690*/  IADD3 R132, R208, 0x40, RZ ;  /* 0x00000040d0847810 */ /* 0x000fe20007ffe0ff */
[----:B------:R-:W-:Y:S01]  /*66a0*/  BAR.SYNC.DEFER_BLOCKING 0x0 ;  /* 0x0000000000007b1d */ /* 0x000fe20000010000 */
[----:B------:R-:W-:Y:S01]  /*66b0*/  LOP3.LUT P5, RZ, R235, 0x2, RZ, 0xc0, !PT ;  /* 0x00000002ebff7812 */ /* 0x000fe200078ac0ff */
[----:B------:R-:W-:Y:S01]  /*66c0*/  IMAD R0, R0, c[0x0][0x208], RZ ;  /* 0x0000820000007a24 */ /* 0x000fe200078e02ff */
[C---:B------:R-:W-:Y:S01]  /*66d0*/  SHF.L.U64.HI R22, R241.reuse, 0x1, R6 ;  /* 0x00000001f1167819 */ /* 0x040fe20000010206 */
[C---:B------:R-:W-:Y:S01]  /*66e0*/  IMAD.WIDE.U32 R2, R232.reuse, c[0x0][0x208], RZ ;  /* 0x00008200e8027a25 */ /* 0x040fe200078e00ff */
[----:B------:R-:W-:Y:S02]  /*66f0*/  SHF.R.S32.HI R6, RZ, 0x1f, R240 ;  /* 0x0000001fff067819 */ /* 0x000fe400000114f0 */
[----:B------:R-:W-:Y:S01]  /*6700*/  ISETP.GE.AND P4, PT, R241, c[0x0][0x1d4], PT ;  /* 0x00007500f1007a0c */ /* 0x000fe20003f86270 */
[----:B------:R-:W-:Y:S01]  /*6710*/  IMAD R0, R232, c[0x0][0x20c], R0 ;  /* 0x00008300e8007a24 */ /* 0x000fe200078e0200 */
[----:B------:R-:W-:Y:S01]  /*6720*/  ISETP.GE.AND P3, PT, R239, c[0x0][0x1d4], PT ;  /* 0x00007500ef007a0c */ /* 0x000fe20003f66270 */
[----:B------:R-:W-:Y:S01]  /*6730*/  IMAD R4, R4, c[0x0][0x218], RZ ;  /* 0x0000860004047a24 */ /* 0x000fe200078e02ff */
[----:B------:R-:W-:Y:S01]  /*6740*/  SHF.L.U64.HI R20, R240, 0x1, R6 ;  /* 0x00000001f0147819 */ /* 0x000fe20000010206 */
[----:B------:R-:W-:Y:S02]  /*6750*/  IMAD.IADD R3, R3, 0x1, R0 ;  /* 0x0000000103037824 */ /* 0x000fe400078e0200 */
[C---:B------:R-:W-:Y:S02]  /*6760*/  IMAD R4, R228.reuse, c[0x0][0x21c], R4 ;  /* 0x00008700e4047a24 */ /* 0x040fe400078e0204 */
[----:B------:R-:W-:Y:S04]  /*6770*/  IMAD.WIDE.U32 R2, R228, c[0x0][0x218], R2 ;  /* 0x00008600e4027a25 */ /* 0x000fe800078e0002 */
[----:B------:R-:W-:Y:S01]  /*6780*/  IMAD.SHL.U32 R30, R241, 0x2, RZ ;  /* 0x00000002f11e7824 */ /* 0x000fe200078e00ff */
[----:B------:R-:W-:Y:S01]  /*6790*/  IADD3 R0, P0, R250, R2, RZ ;  /* 0x00000002fa007210 */ /* 0x000fe20007f1e0ff */
[----:B------:R-:W-:Y:S01]  /*67a0*/  IMAD.SHL.U32 R29, R239, 0x2, RZ ;  /* 0x00000002ef1d7824 */ /* 0x000fe200078e00ff */
[----:B------:R-:W1:Y:S02]  /*67b0*/  LDSM.16.M88.4 R32, [R220] ;  /* 0x00000000dc20783b */ /* 0x000e640000000200 */
[----:B------:R-:W-:Y:S01]  /*67c0*/  LEA R14, P2, R0, c[0x0][0x1f8], 0x1 ;  /* 0x00007e00000e7a11 */ /* 0x000fe200078408ff */
[----:B------:R-:W-:Y:S01]  /*67d0*/  IMAD.SHL.U32 R28, R240, 0x2, RZ ;  /* 0x00000002f01c7824 */ /* 0x000fe200078e00ff */
[----:B------:R-:W3:Y:S01]  /*67e0*/  LDSM.16.M88.4 R8, [R208] ;  /* 0x00000000d008783b */ /* 0x000ee20000000200 */
[----:B------:R-:W-:Y:S03]  /*67f0*/  IMAD.SHL.U32 R23, R231, 0x2, RZ ;  /* 0x00000002e7177824 */ /* 0x000fe600078e00ff */
[----:B------:R-:W4:Y:S04]  /*6800*/  LDSM.16.M88.4 R16, [R208+0x800] ;  /* 0x00080000d010783b */ /* 0x000f280000000200 */
[----:B------:R-:W1:Y:S04]  /*6810*/  LDSM.16.M88.4 R24, [R208+0x1000] ;  /* 0x00100000d018783b */ /* 0x000e680000000200 */
[----:B------:R-:W1:Y:S04]  /*6820*/  LDSM.16.M88.4 R168, [R208+0x1800] ;  /* 0x00180000d0a8783b */ /* 0x000e680000000200 */
[----:B------:R-:W1:Y:S01]  /*6830*/  LDSM.16.M88.4 R172, [R221] ;  /* 0x00000000ddac783b */ /* 0x000e620000000200 */
[----:B--2---:R-:W-:Y:S02]  /*6840*/  IADD3.X R2, R5, R3, R4, P0, !PT ;  /* 0x0000000305027210 */ /* 0x004fe400007fe404 */
[----:B------:R-:W-:Y:S02]  /*6850*/  LOP3.LUT P0, RZ, R235, 0x4, RZ, 0xc0, !PT ;  /* 0x00000004ebff7812 */ /* 0x000fe4000780c0ff */
[----:B------:R-:W-:Y:S02]  /*6860*/  LEA.HI.X R4, R0, c[0x0][0x1fc], R2, 0x1, P2 ;  /* 0x00007f0000047a11 */ /* 0x000fe400010f0c02 */
[----:B------:R-:W-:Y:S02]  /*6870*/  SHF.R.S32.HI R5, RZ, 0x1f, R239 ;  /* 0x0000001fff057819 */ /* 0x000fe400000114ef */
[C---:B------:R-:W-:Y:S02]  /*6880*/  IADD3 R0, R208.reuse, 0x20, RZ ;  /* 0x00000020d0007810 */ /* 0x040fe40007ffe0ff */
[----:B------:R-:W-:Y:S02]  /*6890*/  SHF.L.U64.HI R21, R239, 0x1, R5 ;  /* 0x00000001ef157819 */ /* 0x000fe40000010205 */
[C---:B------:R-:W-:Y:S02]  /*68a0*/  @P5 IADD3 R0, R208.reuse, -0x20, RZ ;  /* 0xffffffe0d0005810 */ /* 0x040fe40007ffe0ff */
[----:B------:R-:W-:Y:S02]  /*68b0*/  SHF.R.S32.HI R5, RZ, 0x1f, R231 ;  /* 0x0000001fff057819 */ /* 0x000fe400000114e7 */
[----:B------:R-:W-:Y:S01]  /*68c0*/  @P0 IADD3 R132, R208, -0x40, RZ ;  /* 0xffffffc0d0840810 */ /* 0x000fe20007ffe0ff */
[----:B------:R-:W2:Y:S01]  /*68d0*/  LDSM.16.M88.4 R176, [R0] ;  /* 0x0000000000b0783b */ /* 0x000ea20000000200 */
[----:B------:R-:W-:Y:S02]  /*68e0*/  ISETP.GE.AND P2, PT, R240, c[0x0][0x1d4], PT ;  /* 0x00007500f0007a0c */ /* 0x000fe40003f46270 */
[----:B------:R-:W-:Y:S01]  /*68f0*/  SHF.L.U64.HI R15, R231, 0x1, R5 ;  /* 0x00000001e70f7819 */ /* 0x000fe20000010205 */
[----:B------:R-:W1:Y:S01]  /*6900*/  LDSM.16.M88.4 R180, [R0+0x800] ;  /* 0x0008000000b4783b */ /* 0x000e620000000200 */
[C---:B------:R-:W-:Y:S02]  /*6910*/  IADD3 R219, R0.reuse, 0x7800, RZ ;  /* 0x0000780000db7810 */ /* 0x040fe40007ffe0ff */
[C---:B------:R-:W-:Y:S01]  /*6920*/  IADD3 R218, R0.reuse, 0x7000, RZ ;  /* 0x0000700000da7810 */ /* 0x040fe20007ffe0ff */
[----:B------:R-:W1:Y:S01]  /*6930*/  LDSM.16.M88.4 R184, [R0+0x1000] ;  /* 0x0010000000b8783b */ /* 0x000e620000000200 */
        /* <DEDUP_REMOVED lines=10> */
[----:B------:R-:W-:Y:S02]  /*69e0*/  IADD3 R193, R0, 0x2000, RZ ;  /* 0x0000200000c17810 */ /* 0x000fe40007ffe0ff */
        /* <DEDUP_REMOVED lines=16> */
[----:B-1234-:R1:W2:Y:S02]  /*6af0*/  SHFL.IDX PT, R2, R4, RZ, 0x181f ;  /* 0x00181fff04027589 */ /* 0x01e2a400000e0000 */
.L_x_4895:
[----:B------:R-:W3:Y:S01]  /*6b00*/  SHFL.IDX PT, R5, R14, RZ, 0x181f ;  /* 0x00181fff0e057589 */ /* 0x000ee200000e0000 */
[----:B------:R-:W-:Y:S01]  /*6b10*/  SEL R233, RZ, 0x10, P6 ;  /* 0x00000010ffe97807 */ /* 0x000fe20003000000 */
[----:B------:R-:W-:Y:S03]  /*6b20*/  BSSY B0, `(.L_x_4816) ;  /* 0x000014c000007945 */ /* 0x000fe60003800000 */
[----:B------:R4:W5:Y:S05]  /*6b30*/  SHFL.IDX PT, R3, R14, 0x1, 0x181f ;  /* 0x00381f000e037f89 */ /* 0x00096a00000e0000 */
[----:B-1----:R-:W1:Y:S01]  /*6b40*/  SHFL.IDX PT, R4, R4, 0x1, 0x181f ;  /* 0x00381f0004047f89 */ /* 0x002e6200000e0000 */
[----:B----4-:R-:W-:Y:S02]  /*6b50*/  SEL R14, RZ, 0x10, P3 ;  /* 0x00000010ff0e7807 */ /* 0x010fe40001800000 */
[C---:B---3--:R-:W-:Y:S05]  /*6b60*/  IADD3 R6, P0, R5.reuse, R23, RZ ;  /* 0x0000001705067210 */ /* 0x048fea0007f1e0ff */
[C---:B--2---:R-:W-:Y:S05]  /*6b70*/  IMAD.X R7, R2.reuse, 0x1, R15, P0 ;  /* 0x0000000102077824 */ /* 0x044fea00000e060f */
[----:B------:R2:W-:Y:S02]  /*6b80*/  LDGSTS.E.BYPASS.LTC128B.128 [R229+0x100], [R6.64], !P6 ;  /* 0x0010000006e57fae */ /* 0x0005e4000f101d46 */
[C---:B--2---:R-:W-:Y:S05]  /*6b90*/  IADD3 R6, P0, R5.reuse, R28, RZ ;  /* 0x0000001c05067210 */ /* 0x044fea0007f1e0ff */
[C---:B------:R-:W-:Y:S01]  /*6ba0*/  IMAD.X R7, R2.reuse, 0x1, R20, P0 ;  /* 0x0000000102077824 */ /* 0x040fe200000e0614 */
[C---:B------:R-:W-:Y:S04]  /*6bb0*/  IADD3 R12, P0, R5.reuse, R29, RZ ;  /* 0x0000001d050c7210 */ /* 0x040fe80007f1e0ff */
[----:B------:R2:W-:Y:S01]  /*6bc0*/  LDGSTS.E.BYPASS.LTC128B.128 [R229+0x2100], [R6.64], !P2 ;  /* 0x0210000006e57fae */ /* 0x0005e2000d101d46 */
[C---:B------:R-:W-:Y:S05]  /*6bd0*/  IMAD.X R13, R2.reuse, 0x1, R21, P0 ;  /* 0x00000001020d7824 */ /* 0x040fea00000e0615 */
[----:B------:R3:W-:Y:S01]  /*6be0*/  LDGSTS.E.BYPASS.LTC128B.128 [R229+0x4100], [R12.64], !P3 ;  /* 0x041000000ce57fae */ /* 0x0007e2000d901d46 */
[----:B--2---:R-:W-:Y:S02]  /*6bf0*/  IADD3 R6, P0, R5, R30, RZ ;  /* 0x0000001e05067210 */ /* 0x004fe40007f1e0ff */
[----:B------:R-:W-:Y:S03]  /*6c00*/  SEL R5, RZ, 0x10, P2 ;  /* 0x00000010ff057807 */ /* 0x000fe60001000000 */
[----:B------:R-:W-:Y:S01]  /*6c10*/  IMAD.X R7, R2, 0x1, R22, P0 ;  /* 0x0000000102077824 */ /* 0x000fe200000e0616 */
[----:B------:R-:W-:Y:S04]  /*6c20*/  IADD3 R2, -R233, 0x10, RZ ;  /* 0x00000010e9027810 */ /* 0x000fe80007ffe1ff */
[----:B------:R5:W-:Y:S01]  /*6c30*/  LDGSTS.E.BYPASS.LTC128B.128 [R229+0x6100], [R6.64], !P4 ;  /* 0x0610000006e57fae */ /* 0x000be2000e101d46 */
[----:B------:R-:W-:Y:S04]  /*6c40*/  LOP3.LUT R2, R2, 0xf, RZ, 0xc0, !PT ;  /* 0x0000000f02027812 */ /* 0x000fe800078ec0ff */
[-C--:B-----5:R-:W-:Y:S02]  /*6c50*/  IADD3 R6, P5, P0, R2, R3.reuse, R23 ;  /* 0x0000000302067210 */ /* 0x0a0fe400078be017 */
[----:B------:R-:W-:Y:S02]  /*6c60*/  IADD3 R2, -R5, 0x10, RZ ;  /* 0x0000001005027810 */ /* 0x000fe40007ffe1ff */
[-C--:B-1----:R-:W-:Y:S02]  /*6c70*/  IADD3.X R7, RZ, R4.reuse, R15, P5, P0 ;  /* 0x00000004ff077210 */ /* 0x082fe40002fe040f */
[----:B------:R-:W-:Y:S02]  /*6c80*/  ISETP.NE.U32.AND P0, PT, R233, RZ, PT ;  /* 0x000000ffe900720c */ /* 0x000fe40003f05070 */
[----:B------:R-:W-:Y:S02]  /*6c90*/  LOP3.LUT R2, R2, 0xf, RZ, 0xc0, !PT ;  /* 0x0000000f02027812 */ /* 0x000fe400078ec0ff */
[----:B------:R-:W-:Y:S09]  /*6ca0*/  SEL R23, RZ, 0x10, P4 ;  /* 0x00000010ff177807 */ /* 0x000ff20002000000 */
[----:B------:R1:W-:Y:S01]  /*6cb0*/  LDGSTS.E.BYPASS.LTC128B.128.ZFILL [R229+0x1100], [R6.64], P0 ;  /* 0x0110000006e57fae */ /* 0x0003e20008141d46 */
[-C--:B---3--:R-:W-:Y:S04]  /*6cc0*/  IADD3 R12, P5, P0, R2, R3.reuse, R28 ;  /* 0x00000003020c7210 */ /* 0x088fe800078be01c */
[-C--:B------:R-:W-:Y:S02]  /*6cd0*/  IADD3.X R13, RZ, R4.reuse, R20, P5, P0 ;  /* 0x00000004ff0d7210 */ /* 0x080fe40002fe0414 */
[----:B-1----:R-:W-:Y:S04]  /*6ce0*/  IADD3 R6, -R14, 0x10, RZ ;  /* 0x000000100e067810 */ /* 0x002fe80007ffe1ff */
        /* <DEDUP_REMOVED lines=8> */
[C---:B------:R-:W-:Y:S03]  /*6d70*/  HMMA.16816.F32 R4, R32.reuse, R8, RZ ;  /* 0x000000082004723c */ /* 0x040fe600000018ff */
[----:B------:R-:W-:Y:S05]  /*6d80*/  ISETP.NE.U32.AND P5, PT, R14, RZ, PT ;  /* 0x000000ff0e00720c */ /* 0x000fea0003fa5070 */
[C---:B------:R-:W-:Y:S03]  /*6d90*/  HMMA.16816.F32 R8, R32.reuse, R10, RZ ;  /* 0x0000000a2008723c */ /* 0x040fe600000018ff */
[----:B------:R1:W-:Y:S01]  /*6da0*/  LDGSTS.E.BYPASS.LTC128B.128.ZFILL [R229+0x3100], [R12.64], P0 ;  /* 0x031000000ce57fae */ /* 0x0003e20008141d46 */
[----:B------:R-:W-:Y:S04]  /*6db0*/  ISETP.NE.U32.AND P0, PT, R23, RZ, PT ;  /* 0x000000ff1700720c */ /* 0x000fe80003f05070 */
[----:B------:R2:W-:Y:S09]  /*6dc0*/  LDGSTS.E.BYPASS.LTC128B.128.ZFILL [R229+0x5100], [R20.64], P5 ;  /* 0x0510000014e57fae */ /* 0x0005f2000a941d46 */
[----:B------:R3:W-:Y:S01]  /*6dd0*/  LDGSTS.E.BYPASS.LTC128B.128.ZFILL [R229+0x7100], [R2.64], P0 ;  /* 0x0710000002e57fae */ /* 0x0007e20008141d46 */
[----:B------:R-:W-:Y:S04]  /*6de0*/  ISETP.GT.AND P0, PT, R234, R242, PT ;  /* 0x000000f2ea00720c */ /* 0x000fe80003f04270 */
        /* <DEDUP_REMOVED lines=16> */
[----:B------:R-:W-:Y:S07]  /*6ef0*/  LDSM.16.M88.4 R184, [R222] ;  /* 0x00000000deb8783b */ /* 0x000fee0000000200 */
[C---:B------:R-:W-:Y:S08]  /*6f00*/  HMMA.16816.F32 R28, R172.reuse, R188, R28 ;  /* 0x000000bcac1c723c */ /* 0x040ff0000000181c */
[----:B------:R-:W-:Y:S01]  /*6f10*/  HMMA.16816.F32 R32, R172, R190, R32 ;  /* 0x000000beac20723c */ /* 0x000fe20000001820 */
[----:B------:R-:W4:Y:S05]  /*6f20*/  LDSM.16.M88.4 R172, [R133] ;  /* 0x0000000085ac783b */ /* 0x000f2a0000000200 */
[----:B------:R-:W-:Y:S02]  /*6f30*/  LDSM.16.M88.4 R188, [R209+-0x6000] ;  /* 0xffa00000d1bc783b */ /* 0x000fe40000000200 */
[C---:B-1----:R-:W-:Y:S08]  /*6f40*/  HMMA.16816.F32 R4, R168.reuse, R176, R4 ;  /* 0x000000b0a804723c */ /* 0x042ff00000001804 */
[C---:B------:R-:W-:Y:S01]  /*6f50*/  HMMA.16816.F32 R8, R168.reuse, R178, R8 ;  /* 0x000000b2a808723c */ /* 0x040fe20000001808 */
[----:B------:R-:W1:Y:S07]  /*6f60*/  LDSM.16.M88.4 R176, [R192] ;  /* 0x00000000c0b0783b */ /* 0x000e6e0000000200 */
[C---:B--2---:R-:W-:Y:S08]  /*6f70*/  HMMA.16816.F32 R12, R168.reuse, R180, R12 ;  /* 0x000000b4a80c723c */ /* 0x044ff0000000180c */
[C---:B------:R-:W-:Y:S01]  /*6f80*/  HMMA.16816.F32 R16, R168.reuse, R182, R16 ;  /* 0x000000b6a810723c */ /* 0x040fe20000001810 */
[----:B------:R-:W2:Y:S07]  /*6f90*/  LDSM.16.M88.4 R180, [R209+-0x5800] ;  /* 0xffa80000d1b4783b */ /* 0x000eae0000000200 */
[C---:B----4-:R-:W-:Y:S08]  /*6fa0*/  HMMA.16816.F32 R20, R168.reuse, R172, R20 ;  /* 0x000000aca814723c */ /* 0x050ff00000001814 */
[C---:B------:R-:W-:Y:S01]  /*6fb0*/  HMMA.16816.F32 R24, R168.reuse, R174, R24 ;  /* 0x000000aea818723c */ /* 0x040fe20000001818 */
[----:B------:R-:W4:Y:S07]  /*6fc0*/  LDSM.16.M88.4 R172, [R209+-0x5000] ;  /* 0xffb00000d1ac783b */ /* 0x000f2e0000000200 */
[C---:B-1----:R-:W-:Y:S08]  /*6fd0*/  HMMA.16816.F32 R28, R168.reuse, R176, R28 ;  /* 0x000000b0a81c723c */ /* 0x042ff0000000181c */
[----:B------:R-:W-:Y:S01]  /*6fe0*/  HMMA.16816.F32 R32, R168, R178, R32 ;  /* 0x000000b2a820723c */ /* 0x000fe20000001820 */
[----:B------:R-:W1:Y:S05]  /*6ff0*/  LDSM.16.M88.4 R168, [R209+-0x4800] ;  /* 0xffb80000d1a8783b */ /* 0x000e6a0000000200 */
[----:B------:R-:W-:Y:S02]  /*7000*/  LDSM.16.M88.4 R176, [R220+0x4000] ;  /* 0x00400000dcb0783b */ /* 0x000fe40000000200 */
[C---:B------:R-:W-:Y:S08]  /*7010*/  HMMA.16816.F32 R4, R184.reuse, R188, R4 ;  /* 0x000000bcb804723c */ /* 0x040ff00000001804 */
[C---:B------:R-:W-:Y:S01]  /*7020*/  HMMA.16816.F32 R8, R184.reuse, R190, R8 ;  /* 0x000000beb808723c */ /* 0x040fe20000001808 */
[----:B------:R-:W5:Y:S07]  /*7030*/  LDSM.16.M88.4 R188, [R208+0x2000] ;  /* 0x00200000d0bc783b */ /* 0x000f6e0000000200 */
[C---:B--2---:R-:W-:Y:S08]  /*7040*/  HMMA.16816.F32 R12, R184.reuse, R180, R12 ;  /* 0x000000b4b80c723c */ /* 0x044ff0000000180c */
[C---:B------:R-:W-:Y:S01]  /*7050*/  HMMA.16816.F32 R16, R184.reuse, R182, R16 ;  /* 0x000000b6b810723c */ /* 0x040fe20000001810 */
[----:B------:R-:W2:Y:S07]  /*7060*/  LDSM.16.M88.4 R180, [R208+0x2800] ;  /* 0x00280000d0b4783b */ /* 0x000eae0000000200 */
[C---:B----4-:R-:W-:Y:S08]  /*7070*/  HMMA.16816.F32 R20, R184.reuse, R172, R20 ;  /* 0x000000acb814723c */ /* 0x050ff00000001814 */
[C---:B------:R-:W-:Y:S01]  /*7080*/  HMMA.16816.F32 R24, R184.reuse, R174, R24 ;  /* 0x000000aeb818723c */ /* 0x040fe20000001818 */
[----:B------:R-:W4:Y:S07]  /*7090*/  LDSM.16.M88.4 R172, [R208+0x3000] ;  /* 0x00300000d0ac783b */ /* 0x000f2e0000000200 */
[C---:B-1----:R-:W-:Y:S08]  /*70a0*/  HMMA.16816.F32 R28, R184.reuse, R168, R28 ;  /* 0x000000a8b81c723c */ /* 0x042ff0000000181c */
[----:B------:R-:W-:Y:S01]  /*70b0*/  HMMA.16816.F32 R32, R184, R170, R32 ;  /* 0x000000aab820723c */ /* 0x000fe20000001820 */
[----:B------:R-:W1:Y:S05]  /*70c0*/  LDSM.16.M88.4 R168, [R208+0x3800] ;  /* 0x00380000d0a8783b */ /* 0x000e6a0000000200 */
[----:B------:R-:W-:Y:S02]  /*70d0*/  LDSM.16.M88.4 R184, [R221+0x4000] ;  /* 0x00400000ddb8783b */ /* 0x000fe40000000200 */
[C---:B-----5:R-:W-:Y:S08]  /*70e0*/  HMMA.16816.F32 R4, R176.reuse, R188, R4 ;  /* 0x000000bcb004723c */ /* 0x060ff00000001804 */
[C---:B------:R-:W-:Y:S01]  /*70f0*/  HMMA.16816.F32 R8, R176.reuse, R190, R8 ;  /* 0x000000beb008723c */ /* 0x040fe20000001808 */
[----:B------:R-:W5:Y:S05]  /*7100*/  LDSM.16.M88.4 R188, [R193] ;  /* 0x00000000c1bc783b */ /* 0x000f6a0000000200 */
[----:B------:R-:W3:Y:S02]  /*7110*/  LDSM.16.M88.4 R192, [R194] ;  /* 0x00000000c2c0783b */ /* 0x000ee40000000200 */
[C---:B--2---:R-:W-:Y:S08]  /*7120*/  HMMA.16816.F32 R12, R176.reuse, R180, R12 ;  /* 0x000000b4b00c723c */ /* 0x044ff0000000180c */
[C---:B------:R-:W-:Y:S01]  /*7130*/  HMMA.16816.F32 R16, R176.reuse, R182, R16 ;  /* 0x000000b6b010723c */ /* 0x040fe20000001810 */
[----:B------:R-:W2:Y:S07]  /*7140*/  LDSM.16.M88.4 R180, [R196] ;  /* 0x00000000c4b4783b */ /* 0x000eae0000000200 */
[C---:B----4-:R-:W-:Y:S08]  /*7150*/  HMMA.16816.F32 R20, R176.reuse, R172, R20 ;  /* 0x000000acb014723c */ /* 0x050ff00000001814 */
[C---:B------:R-:W-:Y:S01]  /*7160*/  HMMA.16816.F32 R24, R176.reuse, R174, R24 ;  /* 0x000000aeb018723c */ /* 0x040fe20000001818 */
[----:B------:R-:W4:Y:S07]  /*7170*/  LDSM.16.M88.4 R172, [R197] ;  /* 0x00000000c5ac783b */ /* 0x000f2e0000000200 */
[C---:B-1----:R-:W-:Y:S08]  /*7180*/  HMMA.16816.F32 R28, R176.reuse, R168, R28 ;  /* 0x000000a8b01c723c */ /* 0x042ff0000000181c */
[----:B------:R-:W-:Y:S01]  /*7190*/  HMMA.16816.F32 R32, R176, R170, R32 ;  /* 0x000000aab020723c */ /* 0x000fe20000001820 */
[----:B------:R-:W-:Y:S05]  /*71a0*/  LDSM.16.M88.4 R176, [R198] ;  /* 0x00000000c6b0783b */ /* 0x000fea0000000200 */
[----:B------:R-:W1:Y:S02]  /*71b0*/  LDSM.16.M88.4 R168, [R223+0x4000] ;  /* 0x00400000dfa8783b */ /* 0x000e640000000200 */
[C---:B-----5:R-:W-:Y:S08]  /*71c0*/  HMMA.16816.F32 R4, R184.reuse, R188, R4 ;  /* 0x000000bcb804723c */ /* 0x060ff00000001804 */
[C---:B------:R-:W-:Y:S01]  /*71d0*/  HMMA.16816.F32 R8, R184.reuse, R190, R8 ;  /* 0x000000beb808723c */ /* 0x040fe20000001808 */
[----:B------:R-:W5:Y:S05]  /*71e0*/  LDSM.16.M88.4 R188, [R199] ;  /* 0x00000000c7bc783b */ /* 0x000f6a0000000200 */
[----:B------:R-:W1:Y:S02]  /*71f0*/  LDSM.16.M88.4 R196, [R200] ;  /* 0x00000000c8c4783b */ /* 0x000e640000000200 */
[C---:B---3--:R-:W-:Y:S08]  /*7200*/  HMMA.16816.F32 R12, R184.reuse, R192, R12 ;  /* 0x000000c0b80c723c */ /* 0x048ff0000000180c */
[C---:B------:R-:W-:Y:S01]  /*7210*/  HMMA.16816.F32 R16, R184.reuse, R194, R16 ;  /* 0x000000c2b810723c */ /* 0x040fe20000001810 */
[----:B------:R-:W3:Y:S07]  /*7220*/  LDSM.16.M88.4 R192, [R201] ;  /* 0x00000000c9c0783b */ /* 0x000eee0000000200 */
[C---:B--2---:R-:W-:Y:S08]  /*7230*/  HMMA.16816.F32 R20, R184.reuse, R180, R20 ;  /* 0x000000b4b814723c */ /* 0x044ff00000001814 */
[C---:B------:R-:W-:Y:S01]  /*7240*/  HMMA.16816.F32 R24, R184.reuse, R182, R24 ;  /* 0x000000b6b818723c */ /* 0x040fe20000001818 */
[----:B------:R-:W-:Y:S07]  /*7250*/  LDSM.16.M88.4 R180, [R209+-0x4000] ;  /* 0xffc00000d1b4783b */ /* 0x000fee0000000200 */
[C---:B----4-:R-:W-:Y:S08]  /*7260*/  HMMA.16816.F32 R28, R184.reuse, R172, R28 ;  /* 0x000000acb81c723c */ /* 0x050ff0000000181c */
[----:B------:R-:W-:Y:S01]  /*7270*/  HMMA.16816.F32 R32, R184, R174, R32 ;  /* 0x000000aeb820723c */ /* 0x000fe20000001820 */
[----:B------:R-:W2:Y:S05]  /*7280*/  LDSM.16.M88.4 R172, [R222+0x4000] ;  /* 0x00400000deac783b */ /* 0x000eaa0000000200 */
[----:B------:R-:W4:Y:S02]  /*7290*/  LDSM.16.M88.4 R184, [R209+-0x3800] ;  /* 0xffc80000d1b8783b */ /* 0x000f240000000200 */
[C---:B-1----:R-:W-:Y:S08]  /*72a0*/  HMMA.16816.F32 R4, R168.reuse, R176, R4 ;  /* 0x000000b0a804723c */ /* 0x042ff00000001804 */
[C---:B------:R-:W-:Y:S01]  /*72b0*/  HMMA.16816.F32 R8, R168.reuse, R178, R8 ;  /* 0x000000b2a808723c */ /* 0x040fe20000001808 */
[----:B------:R-:W1:Y:S07]  /*72c0*/  LDSM.16.M88.4 R176, [R209+-0x3000] ;  /* 0xffd00000d1b0783b */ /* 0x000e6e0000000200 */
[C---:B-----5:R-:W-:Y:S08]  /*72d0*/  HMMA.16816.F32 R12, R168.reuse, R188, R12 ;  /* 0x000000bca80c723c */ /* 0x060ff0000000180c */
[C---:B------:R-:W-:Y:S01]  /*72e0*/  HMMA.16816.F32 R16, R168.reuse, R190, R16 ;  /* 0x000000bea810723c */ /* 0x040fe20000001810 */
[----:B------:R-:W-:Y:S07]  /*72f0*/  LDSM.16.M88.4 R188, [R220+0x8000] ;  /* 0x00800000dcbc783b */ /* 0x000fee0000000200 */
[C---:B------:R-:W-:Y:S08]  /*7300*/  HMMA.16816.F32 R20, R168.reuse, R196, R20 ;  /* 0x000000c4a814723c */ /* 0x040ff00000001814 */
[C---:B------:R-:W-:Y:S01]  /*7310*/  HMMA.16816.F32 R24, R168.reuse, R198, R24 ;  /* 0x000000c6a818723c */ /* 0x040fe20000001818 */
[----:B------:R-:W-:Y:S07]  /*7320*/  LDSM.16.M88.4 R196, [R208+0x5000] ;  /* 0x00500000d0c4783b */ /* 0x000fee0000000200 */
[C---:B---3--:R-:W-:Y:S08]  /*7330*/  HMMA.16816.F32 R28, R168.reuse, R192, R28 ;  /* 0x000000c0a81c723c */ /* 0x048ff0000000181c */
[----:B------:R-:W-:Y:S01]  /*7340*/  HMMA.16816.F32 R32, R168, R194, R32 ;  /* 0x000000c2a820723c */ /* 0x000fe20000001820 */
[----:B------:R-:W3:Y:S05]  /*7350*/  LDSM.16.M88.4 R168, [R209+-0x2800] ;  /* 0xffd80000d1a8783b */ /* 0x000eea0000000200 */
[----:B------:R-:W5:Y:S02]  /*7360*/  LDSM.16.M88.4 R192, [R208+0x4000] ;  /* 0x00400000d0c0783b */ /* 0x000f640000000200 */
        /* <DEDUP_REMOVED lines=8> */
[----:B------:R-:W-:Y:S07]  /*73f0*/  LDSM.16.M88.4 R176, [R203] ;  /* 0x00000000cbb0783b */ /* 0x000fee0000000200 */
[C---:B---3--:R-:W-:Y:S08]  /*7400*/  HMMA.16816.F32 R28, R172.reuse, R168, R28 ;  /* 0x000000a8ac1c723c */ /* 0x048ff0000000181c */
[----:B------:R-:W-:Y:S01]  /*7410*/  HMMA.16816.F32 R32, R172, R170, R32 ;  /* 0x000000aaac20723c */ /* 0x000fe20000001820 */
[----:B------:R-:W-:Y:S05]  /*7420*/  LDSM.16.M88.4 R172, [R202] ;  /* 0x00000000caac783b */ /* 0x000fea0000000200 */
[----:B------:R-:W1:Y:S02]  /*7430*/  LDSM.16.M88.4 R168, [R221+0x8000] ;  /* 0x00800000dda8783b */ /* 0x000e640000000200 */
[C---:B-----5:R-:W-:Y:S03]  /*7440*/  HMMA.16816.F32 R4, R188.reuse, R192, R4 ;  /* 0x000000c0bc04723c */ /* 0x060fe60000001804 */
[----:B------:R-:W3:Y:S05]  /*7450*/  LDSM.16.M88.4 R200, [R204] ;  /* 0x00000000ccc8783b */ /* 0x000eea0000000200 */
[C---:B------:R-:W-:Y:S01]  /*7460*/  HMMA.16816.F32 R8, R188.reuse, R194, R8 ;  /* 0x000000c2bc08723c */ /* 0x040fe20000001808 */
[----:B------:R-:W5:Y:S07]  /*7470*/  LDSM.16.M88.4 R192, [R205] ;  /* 0x00000000cdc0783b */ /* 0x000f6e0000000200 */
[C---:B--2---:R-:W-:Y:S08]  /*7480*/  HMMA.16816.F32 R12, R188.reuse, R180, R12 ;  /* 0x000000b4bc0c723c */ /* 0x044ff0000000180c */
[C---:B------:R-:W-:Y:S01]  /*7490*/  HMMA.16816.F32 R16, R188.reuse, R182, R16 ;  /* 0x000000b6bc10723c */ /* 0x040fe20000001810 */
[----:B------:R-:W-:Y:S07]  /*74a0*/  LDSM.16.M88.4 R180, [R223+0x8000] ;  /* 0x00800000dfb4783b */ /* 0x000fee0000000200 */
[C---:B------:R-:W-:Y:S08]  /*74b0*/  HMMA.16816.F32 R20, R188.reuse, R196, R20 ;  /* 0x000000c4bc14723c */ /* 0x040ff00000001814 */
[C---:B------:R-:W-:Y:S01]  /*74c0*/  HMMA.16816.F32 R24, R188.reuse, R198, R24 ;  /* 0x000000c6bc18723c */ /* 0x040fe20000001818 */
[----:B------:R-:W2:Y:S05]  /*74d0*/  LDSM.16.M88.4 R196, [R206] ;  /* 0x00000000cec4783b */ /* 0x000eaa0000000200 */
[----:B------:R-:W2:Y:S02]  /*74e0*/  LDSM.16.M88.4 R204, [R207] ;  /* 0x00000000cfcc783b */ /* 0x000ea40000000200 */
[C---:B----4-:R-:W-:Y:S08]  /*74f0*/  HMMA.16816.F32 R28, R188.reuse, R184, R28 ;  /* 0x000000b8bc1c723c */ /* 0x050ff0000000181c */
[----:B------:R-:W-:Y:S01]  /*7500*/  HMMA.16816.F32 R32, R188, R186, R32 ;  /* 0x000000babc20723c */ /* 0x000fe20000001820 */
[----:B------:R-:W4:Y:S05]  /*7510*/  LDSM.16.M88.4 R184, [R214] ;  /* 0x00000000d6b8783b */ /* 0x000f2a0000000200 */
[----:B------:R-:W2:Y:S02]  /*7520*/  LDSM.16.M88.4 R188, [R215] ;  /* 0x00000000d7bc783b */ /* 0x000ea40000000200 */
[C---:B-1----:R-:W-:Y:S08]  /*7530*/  HMMA.16816.F32 R4, R168.reuse, R172, R4 ;  /* 0x000000aca804723c */ /* 0x042ff00000001804 */
[C---:B------:R-:W-:Y:S01]  /*7540*/  HMMA.16816.F32 R8, R168.reuse, R174, R8 ;  /* 0x000000aea808723c */ /* 0x040fe20000001808 */
[----:B------:R-:W-:Y:S07]  /*7550*/  LDSM.16.M88.4 R172, [R222+0x8000] ;  /* 0x00800000deac783b */ /* 0x000fee0000000200 */
[C---:B------:R-:W-:Y:S08]  /*7560*/  HMMA.16816.F32 R12, R168.reuse, R176, R12 ;  /* 0x000000b0a80c723c */ /* 0x040ff0000000180c */
[C---:B------:R-:W-:Y:S01]  /*7570*/  HMMA.16816.F32 R16, R168.reuse, R178, R16 ;  /* 0x000000b2a810723c */ /* 0x040fe20000001810 */
[----:B------:R-:W1:Y:S07]  /*7580*/  LDSM.16.M88.4 R176, [R209+-0x2000] ;  /* 0xffe00000d1b0783b */ /* 0x000e6e0000000200 */
[C---:B---3--:R-:W-:Y:S08]  /*7590*/  HMMA.16816.F32 R20, R168.reuse, R200, R20 ;  /* 0x000000c8a814723c */ /* 0x048ff00000001814 */
[C---:B------:R-:W-:Y:S01]  /*75a0*/  HMMA.16816.F32 R24, R168.reuse, R202, R24 ;  /* 0x000000caa818723c */ /* 0x040fe20000001818 */
[----:B------:R-:W3:Y:S07]  /*75b0*/  LDSM.16.M88.4 R200, [R209+-0x1800] ;  /* 0xffe80000d1c8783b */ /* 0x000eee0000000200 */
[C---:B-----5:R-:W-:Y:S08]  /*75c0*/  HMMA.16816.F32 R28, R168.reuse, R192, R28 ;  /* 0x000000c0a81c723c */ /* 0x060ff0000000181c */
[----:B------:R-:W-:Y:S01]  /*75d0*/  HMMA.16816.F32 R32, R168, R194, R32 ;  /* 0x000000c2a820723c */ /* 0x000fe20000001820 */
[----:B------:R-:W5:Y:S05]  /*75e0*/  LDSM.16.M88.4 R168, [R209+-0x1000] ;  /* 0xfff00000d1a8783b */ /* 0x000f6a0000000200 */
[----:B------:R-:W1:Y:S02]  /*75f0*/  LDSM.16.M88.4 R192, [R209+-0x800] ;  /* 0xfff80000d1c0783b */ /* 0x000e640000000200 */
[C---:B--2---:R-:W-:Y:S08]  /*7600*/  HMMA.16816.F32 R4, R180.reuse, R196, R4 ;  /* 0x000000c4b404723c */ /* 0x044ff00000001804 */
[C---:B------:R-:W-:Y:S01]  /*7610*/  HMMA.16816.F32 R8, R180.reuse, R198, R8 ;  /* 0x000000c6b408723c */ /* 0x040fe20000001808 */
[----:B------:R-:W-:Y:S07]  /*7620*/  LDSM.16.M88.4 R196, [R208+0x6000] ;  /* 0x00600000d0c4783b */ /* 0x000fee0000000200 */
[C---:B------:R-:W-:Y:S08]  /*7630*/  HMMA.16816.F32 R12, R180.reuse, R204, R12 ;  /* 0x000000ccb40c723c */ /* 0x040ff0000000180c */
[C---:B------:R-:W-:Y:S01]  /*7640*/  HMMA.16816.F32 R16, R180.reuse, R206, R16 ;  /* 0x000000ceb410723c */ /* 0x040fe20000001810 */
[----:B------:R-:W-:Y:S07]  /*7650*/  LDSM.16.M88.4 R204, [R208+0x6800] ;  /* 0x00680000d0cc783b */ /* 0x000fee0000000200 */
[C---:B----4-:R-:W-:Y:S08]  /*7660*/  HMMA.16816.F32 R20, R180.reuse, R184, R20 ;  /* 0x000000b8b414723c */ /* 0x050ff00000001814 */
[C---:B------:R-:W-:Y:S01]  /*7670*/  HMMA.16816.F32 R24, R180.reuse, R186, R24 ;  /* 0x000000bab418723c */ /* 0x040fe20000001818 */
[----:B------:R-:W2:Y:S07]  /*7680*/  LDSM.16.M88.4 R184, [R220+0xc000] ;  /* 0x00c00000dcb8783b */ /* 0x000eae0000000200 */
[C---:B------:R-:W-:Y:S08]  /*7690*/  HMMA.16816.F32 R28, R180.reuse, R188, R28 ;  /* 0x000000bcb41c723c */ /* 0x040ff0000000181c */
[----:B------:R-:W-:Y:S01]  /*76a0*/  HMMA.16816.F32 R32, R180, R190, R32 ;  /* 0x000000beb420723c */ /* 0x000fe20000001820 */
[----:B------:R-:W4:Y:S05]  /*76b0*/  LDSM.16.M88.4 R180, [R208+0x7000] ;  /* 0x00700000d0b4783b */ /* 0x000f2a0000000200 */
[----:B------:R-:W2:Y:S02]  /*76c0*/  LDSM.16.M88.4 R188, [R208+0x7800] ;  /* 0x00780000d0bc783b */ /* 0x000ea40000000200 */
[C---:B-1----:R-:W-:Y:S08]  /*76d0*/  HMMA.16816.F32 R4, R172.reuse, R176, R4 ;  /* 0x000000b0ac04723c */ /* 0x042ff00000001804 */
[C---:B------:R-:W-:Y:S01]  /*76e0*/  HMMA.16816.F32 R8, R172.reuse, R178, R8 ;  /* 0x000000b2ac08723c */ /* 0x040fe20000001808 */
[----:B------:R-:W-:Y:S07]  /*76f0*/  LDSM.16.M88.4 R176, [R216] ;  /* 0x00000000d8b0783b */ /* 0x000fee0000000200 */
[C---:B---3--:R-:W-:Y:S08]  /*7700*/  HMMA.16816.F32 R12, R172.reuse, R200, R12 ;  /* 0x000000c8ac0c723c */ /* 0x048ff0000000180c */
[C---:B------:R-:W-:Y:S01]  /*7710*/  HMMA.16816.F32 R16, R172.reuse, R202, R16 ;  /* 0x000000caac10723c */ /* 0x040fe20000001810 */
[----:B------:R-:W-:Y:S07]  /*7720*/  LDSM.16.M88.4 R200, [R217] ;  /* 0x00000000d9c8783b */ /* 0x000fee0000000200 */
[C---:B-----5:R-:W-:Y:S08]  /*7730*/  HMMA.16816.F32 R20, R172.reuse, R168, R20 ;  /* 0x000000a8ac14723c */ /* 0x060ff00000001814 */
[C---:B------:R-:W-:Y:S01]  /*7740*/  HMMA.16816.F32 R24, R172.reuse, R170, R24 ;  /* 0x000000aaac18723c */ /* 0x040fe20000001818 */
[----:B------:R-:W1:Y:S07]  /*7750*/  LDSM.16.M88.4 R168, [R221+0xc000] ;  /* 0x00c00000dda8783b */ /* 0x000e6e0000000200 */
[C---:B------:R-:W-:Y:S08]  /*7760*/  HMMA.16816.F32 R28, R172.reuse, R192, R28 ;  /* 0x000000c0ac1c723c */ /* 0x040ff0000000181c */
[----:B------:R-:W-:Y:S01]  /*7770*/  HMMA.16816.F32 R32, R172, R194, R32 ;  /* 0x000000c2ac20723c */ /* 0x000fe20000001820 */
[----:B------:R-:W3:Y:S05]  /*7780*/  LDSM.16.M88.4 R172, [R218] ;  /* 0x00000000daac783b */ /* 0x000eea0000000200 */
[----:B------:R-:W5:Y:S02]  /*7790*/  LDSM.16.M88.4 R192, [R219] ;  /* 0x00000000dbc0783b */ /* 0x000f640000000200 */
[C---:B--2---:R-:W-:Y:S08]  /*77a0*/  HMMA.16816.F32 R4, R184.reuse, R196, R4 ;  /* 0x000000c4b804723c */ /* 0x044ff00000001804 */
[C---:B------:R-:W-:Y:S01]  /*77b0*/  HMMA.16816.F32 R8, R184.reuse, R198, R8 ;  /* 0x000000c6b808723c */ /* 0x040fe20000001808 */
[----:B------:R-:W-:Y:S07]  /*77c0*/  LDSM.16.M88.4 R196, [R224] ;  /* 0x00000000e0c4783b */ /* 0x000fee0000000200 */
[C---:B------:R-:W-:Y:S08]  /*77d0*/  HMMA.16816.F32 R12, R184.reuse, R204, R12 ;  /* 0x000000ccb80c723c */ /* 0x040ff0000000180c */
[C---:B------:R-:W-:Y:S01]  /*77e0*/  HMMA.16816.F32 R16, R184.reuse, R206, R16 ;  /* 0x000000ceb810723c */ /* 0x040fe20000001810 */
[----:B------:R-:W-:Y:S07]  /*77f0*/  LDSM.16.M88.4 R204, [R225] ;  /* 0x00000000e1cc783b */ /* 0x000fee0000000200 */
[C---:B----4-:R-:W-:Y:S08]  /*7800*/  HMMA.16816.F32 R20, R184.reuse, R180, R20 ;  /* 0x000000b4b814723c */ /* 0x050ff00000001814 */
[C---:B------:R-:W-:Y:S01]  /*7810*/  HMMA.16816.F32 R24, R184.reuse, R182, R24 ;  /* 0x000000b6b818723c */ /* 0x040fe20000001818 */
[----:B------:R-:W2:Y:S07]  /*7820*/  LDSM.16.M88.4 R180, [R223+0xc000] ;  /* 0x00c00000dfb4783b */ /* 0x000eae0000000200 */
[C---:B------:R-:W-:Y:S08]  /*7830*/  HMMA.16816.F32 R28, R184.reuse, R188, R28 ;  /* 0x000000bcb81c723c */ /* 0x040ff0000000181c */
[----:B------:R-:W-:Y:S01]  /*7840*/  HMMA.16816.F32 R32, R184, R190, R32 ;  /* 0x000000beb820723c */ /* 0x000fe20000001820 */
[----:B------:R-:W4:Y:S05]  /*7850*/  LDSM.16.M88.4 R184, [R226] ;  /* 0x00000000e2b8783b */ /* 0x000f2a0000000200 */
[----:B------:R-:W2:Y:S02]  /*7860*/  LDSM.16.M88.4 R188, [R227] ;  /* 0x00000000e3bc783b */ /* 0x000ea40000000200 */
[C---:B-1----:R-:W-:Y:S08]  /*7870*/  HMMA.16816.F32 R4, R168.reuse, R176, R4 ;  /* 0x000000b0a804723c */ /* 0x042ff00000001804 */
[C---:B------:R-:W-:Y:S01]  /*7880*/  HMMA.16816.F32 R8, R168.reuse, R178, R8 ;  /* 0x000000b2a808723c */ /* 0x040fe20000001808 */
[----:B------:R-:W-:Y:S07]  /*7890*/  LDSM.16.M88.4 R176, [R209] ;  /* 0x00000000d1b0783b */ /* 0x000fee0000000200 */
        /* <DEDUP_REMOVED lines=8> */
[----:B------:R-:W3:Y:S05]  /*7920*/  LDSM.16.M88.4 R168, [R209+0x1000] ;  /* 0x00100000d1a8783b */ /* 0x000eea0000000200 */
[----:B------:R-:W5:Y:S02]  /*7930*/  LDSM.16.M88.4 R192, [R209+0x1800] ;  /* 0x00180000d1c0783b */ /* 0x000f640000000200 */
[C---:B--2---:R-:W-:Y:S01]  /*7940*/  HMMA.16816.F32 R4, R180.reuse, R196, R4 ;  /* 0x000000c4b404723c */ /* 0x044fe20000001804 */
[----:B------:R-:W-:Y:S04]  /*7950*/  DEPBAR.LE SB0, 0x0 ;  /* 0x000080000000791a */ /* 0x000fe80000000000 */
[----:B------:R-:W-:Y:S03]  /*7960*/  BAR.SYNC.DEFER_BLOCKING 0x0 ;  /* 0x0000000000007b1d */ /* 0x000fe60000010000 */
[C---:B------:R-:W-:Y:S08]  /*7970*/  HMMA.16816.F32 R8, R180.reuse, R198, R8 ;  /* 0x000000c6b408723c */ /* 0x040ff00000001808 */
[C---:B------:R-:W-:Y:S08]  /*7980*/  HMMA.16816.F32 R12, R180.reuse, R204, R12 ;  /* 0x000000ccb40c723c */ /* 0x040ff0000000180c */
[C---:B------:R-:W-:Y:S08]  /*7990*/  HMMA.16816.F32 R16, R180.reuse, R206, R16 ;  /* 0x000000ceb410723c */ /* 0x040ff00000001810 */
[C---:B----4-:R-:W-:Y:S08]  /*79a0*/  HMMA.16816.F32 R20, R180.reuse, R184, R20 ;  /* 0x000000b8b414723c */ /* 0x050ff00000001814 */
[C---:B------:R-:W-:Y:S08]  /*79b0*/  HMMA.16816.F32 R24, R180.reuse, R186, R24 ;  /* 0x000000bab418723c */ /* 0x040ff00000001818 */
[C---:B------:R-:W-:Y:S08]  /*79c0*/  HMMA.16816.F32 R28, R180.reuse, R188, R28 ;  /* 0x000000bcb41c723c */ /* 0x040ff0000000181c */
[----:B------:R-:W-:Y:S08]  /*79d0*/  HMMA.16816.F32 R32, R180, R190, R32 ;  /* 0x000000beb420723c */ /* 0x000ff00000001820 */
[C---:B-1----:R-:W-:Y:S08]  /*79e0*/  HMMA.16816.F32 R4, R172.reuse, R176, R4 ;  /* 0x000000b0ac04723c */ /* 0x042ff00000001804 */
[C---:B------:R-:W-:Y:S08]  /*79f0*/  HMMA.16816.F32 R8, R172.reuse, R178, R8 ;  /* 0x000000b2ac08723c */ /* 0x040ff00000001808 */
[C---:B------:R-:W-:Y:S08]  /*7a00*/  HMMA.16816.F32 R12, R172.reuse, R200, R12 ;  /* 0x000000c8ac0c723c */ /* 0x040ff0000000180c */
[C---:B------:R-:W-:Y:S08]  /*7a10*/  HMMA.16816.F32 R16, R172.reuse, R202, R16 ;  /* 0x000000caac10723c */ /* 0x040ff00000001810 */
[C---:B---3--:R-:W-:Y:S08]  /*7a20*/  HMMA.16816.F32 R20, R172.reuse, R168, R20 ;  /* 0x000000a8ac14723c */ /* 0x048ff00000001814 */
[C---:B------:R-:W-:Y:S08]  /*7a30*/  HMMA.16816.F32 R24, R172.reuse, R170, R24 ;  /* 0x000000aaac18723c */ /* 0x040ff00000001818 */
[C---:B-----5:R-:W-:Y:S08]  /*7a40*/  HMMA.16816.F32 R28, R172.reuse, R192, R28 ;  /* 0x000000c0ac1c723c */ /* 0x060ff0000000181c */
[----:B------:R-:W-:Y:S01]  /*7a50*/  HMMA.16816.F32 R32, R172, R194, R32 ;  /* 0x000000c2ac20723c */ /* 0x000fe20000001820 */
[----:B------:R-:W-:Y:S07]  /*7a60*/  @!UPT UIADD3 URZ, URZ, URZ, URZ ;  /* 0x0000003f3f3ff290 */ /* 0x000fee000fffe03f */
[----:B------:R-:W-:-:S11]  /*7a70*/  @!P0 BRA `(.L_x_4817) ;  /* 0x0000056000008947 */ /* 0x000fd60003800000 */
[----:B------:R-:W-:Y:S01]  /*7a80*/  IMAD.MOV.U32 R0, RZ, RZ, 0x1 ;  /* 0x00000001ff007424 */ /* 0x000fe200078e00ff */
        /* <DEDUP_REMOVED lines=11> */
[C---:B------:R-:W-:Y:S01]  /*7b40*/  IMAD.SHL.U32 R176, R240.reuse, 0x2, RZ ;  /* 0x00000002f0b07824 */ /* 0x040fe200078e00ff */
[----:B------:R-:W-:Y:S01]  /*7b50*/  SHF.L.U64.HI R173, R239, 0x1, R230 ;  /* 0x00000001efad7819 */ /* 0x000fe200000102e6 */
[C---:B------:R-:W-:Y:S01]  /*7b60*/  IMAD.SHL.U32 R175, R231.reuse, 0x2, RZ ;  /* 0x00000002e7af7824 */ /* 0x040fe200078e00ff */
        /* <DEDUP_REMOVED lines=28> */
.L_x_4896:
        /* <DEDUP_REMOVED lines=22> */
.L_x_4897:
[C---:B---3--:R-:W-:Y:S02]  /*7e90*/  IADD3 R2, -R233.reuse, 0x10, RZ ;  /* 0x00000010e9027810 */ /* 0x048fe40007ffe1ff */
[----:B------:R-:W-:Y:S02]  /*7ea0*/  LOP3.LUT R238, R238, 0xfffffff7, RZ, 0xc0, !PT ;  /* 0xfffffff7eeee7812 */ /* 0x000fe400078ec0ff */
[----:B------:R-:W-:Y:S02]  /*7eb0*/  ISETP.NE.U32.AND P0, PT, R233, RZ, PT ;  /* 0x000000ffe900720c */ /* 0x000fe40003f05070 */
[----:B------:R-:W-:Y:S02]  /*7ec0*/  LOP3.LUT R2, R2, 0xf, RZ, 0xc0, !PT ;  /* 0x0000000f02027812 */ /* 0x000fe400078ec0ff */
[----:B------:R-:W-:Y:S02]  /*7ed0*/  @P1 LOP3.LUT R238, R238, 0x8, RZ, 0xfc, !PT ;  /* 0x00000008eeee1812 */ /* 0x000fe400078efcff */
[----:B--2---:R-:W-:Y:S04]  /*7ee0*/  IADD3 R2, P1, P5, R2, R0, R175 ;  /* 0x0000000002027210 */ /* 0x004fe80007d3e0af */
[----:B----4-:R-:W-:Y:S02]  /*7ef0*/  IADD3.X R3, RZ, R132, R171, P1, P5 ;  /* 0x00000084ff037210 */ /* 0x010fe40000fea4ab */
[----:B------:R-:W-:Y:S02]  /*7f00*/  IADD3 R168, P5, R0, R177, RZ ;  /* 0x000000b100a87210 */ /* 0x000fe40007fbe0ff */
[----:B------:R-:W-:Y:S01]  /*7f10*/  LOP3.LUT P1, RZ, R238, 0x8, RZ, 0xc0, !PT ;  /* 0x00000008eeff7812 */ /* 0x000fe2000782c0ff */
        /* <DEDUP_REMOVED lines=12> */
.L_x_4817:
[----:B------:R-:W-:Y:S05]  /*7fe0*/  BSYNC B0 ;  /* 0x0000000000007941 */ /* 0x000fea0003800000 */
.L_x_4816:
        /* <DEDUP_REMOVED lines=41> */
.L_x_4898:
[----:B--2---:R-:W-:Y:S01]  /*8280*/  FMNMX.FTZ R3, R0, R132, !PT ;  /* 0x0000008400037209 */ /* 0x004fe20007810000 */
[C---:B-1----:R-:W-:Y:S01]  /*8290*/  FMUL.FTZ R132, R133.reuse, c[0x0][0x2d0] ;  /* 0x0000b40085847a20 */ /* 0x042fe20000410000 */
[----:B------:R-:W-:Y:S01]  /*82a0*/  WARPSYNC 0xffffffff ;  /* 0xffffffff00007948 */ /* 0x000fe20003800000 */
[----:B------:R-:W-:Y:S01]  /*82b0*/  FADD.FTZ R0, -R133, R134 ;  /* 0x0000008685007221 */ /* 0x000fe20000010100 */
[----:B------:R-:W-:Y:S01]  /*82c0*/  ISETP.GT.AND P0, PT, R234, R242, PT ;  /* 0x000000f2ea00720c */ /* 0x000fe20003f04270 */
        /* <DEDUP_REMOVED lines=20> */
[----:B------:R3:W-:Y:S10]  /*8410*/  MUFU.EX2 R13, R4 ;  /* 0x00000004000d7308 */ /* 0x0007f40000000800 */
[----:B------:R-:W4:Y:S10]  /*8420*/  MUFU.EX2 R9, R9 ;  /* 0x0000000900097308 */ /* 0x000f340000000800 */
[----:B------:R-:W-:Y:S01]  /*8430*/  MUFU.EX2 R132, R132 ;  /* 0x0000008400847308 */ /* 0x000fe20000000800 */
[----:B---3--:R-:W-:Y:S04]  /*8440*/  FMUL.FTZ R4, R3, c[0x0][0x2d0] ;  /* 0x0000b40003047a20 */ /* 0x008fe80000410000 */
        /* <DEDUP_REMOVED lines=16> */
[----:B------:R-:W-:Y:S02]  /*8550*/  FFMA.FTZ R172, R15, c[0x0][0x2d0], -R4 ;  /* 0x0000b4000fac7a23 */ /* 0x000fe40000010804 */
[----:B------:R-:W-:Y:S10]  /*8560*/  MUFU.EX2 R197, R173 ;  /* 0x000000ad00c57308 */ /* 0x000ff40000000800 */
[----:B------:R-:W-:Y:S10]  /*8570*/  MUFU.EX2 R196, R172 ;  /* 0x000000ac00c47308 */ /* 0x000ff40000000800 */
[----:B------:R-:W-:Y:S10]  /*8580*/  MUFU.EX2 R173, R189 ;  /* 0x000000bd00ad7308 */ /* 0x000ff40000000800 */
[----:B------:R-:W-:Y:S01]  /*8590*/  MUFU.EX2 R172, R190 ;  /* 0x000000be00ac7308 */ /* 0x000fe20000000800 */
[----:B-1----:R-:W-:Y:S01]  /*85a0*/  FFMA.FTZ R0, R2, R237, R12 ;  /* 0x000000ed02007223 */ /* 0x002fe2000001000c */
[----:B--2---:R-:W-:Y:S01]  /*85b0*/  F2FP.PACK_AB R168, R8, R12 ;  /* 0x0000000c08a8723e */ /* 0x004fe200000000ff */
[----:B------:R-:W-:Y:S01]  /*85c0*/  FMUL.FTZ R32, R2, R136 ;  /* 0x0000008802207220 */ /* 0x000fe20000410000 */
[----:B----4-:R-:W-:Y:S01]  /*85d0*/  F2FP.PACK_AB R170, R9, R13 ;  /* 0x0000000d09aa723e */ /* 0x010fe200000000ff */
[----:B------:R-:W-:Y:S01]  /*85e0*/  FADD.FTZ R5, R8, R0 ;  /* 0x0000000008057221 */ /* 0x000fe20000010000 */
[----:B---3--:R-:W-:Y:S01]  /*85f0*/  F2FP.PACK_AB R169, R7, R10 ;  /* 0x0000000a07a9723e */ /* 0x008fe200000000ff */
[----:B------:R-:W-:Y:S02]  /*8600*/  FADD.FTZ R0, -R3, R135 ;  /* 0x0000008703007221 */ /* 0x000fe40000010100 */
[----:B------:R-:W-:Y:S02]  /*8610*/  FMUL.FTZ R33, R2, R137 ;  /* 0x0000008902217220 */ /* 0x000fe40000410000 */
[----:B------:R-:W-:Y:S02]  /*8620*/  FMUL.FTZ R0, R0, c[0x0][0x2d0] ;  /* 0x0000b40000007a20 */ /* 0x000fe40000410000 */
[----:B------:R-:W-:Y:S02]  /*8630*/  FFMA.FTZ R135, R11, c[0x0][0x2d0], -R4 ;  /* 0x0000b4000b877a23 */ /* 0x000fe40000010804 */
[C---:B------:R-:W-:Y:S02]  /*8640*/  FMUL.FTZ R12, R2.reuse, R156 ;  /* 0x0000009c020c7220 */ /* 0x040fe40000410000 */
[----:B------:R-:W1:Y:S01]  /*8650*/  MUFU.EX2 R0, R0 ;  /* 0x0000000000007308 */ /* 0x000e620000000800 */
[C---:B------:R-:W-:Y:S02]  /*8660*/  FMUL.FTZ R17, R2.reuse, R153 ;  /* 0x0000009902117220 */ /* 0x040fe40000410000 */
[----:B------:R-:W-:Y:S02]  /*8670*/  FADD.FTZ R4, R13, R5 ;  /* 0x000000050d047221 */ /* 0x000fe40000010000 */
[C---:B------:R-:W-:Y:S02]  /*8680*/  FMUL.FTZ R5, R2.reuse, R165 ;  /* 0x000000a502057220 */ /* 0x040fe40000410000 */
[----:B------:R-:W-:Y:S02]  /*8690*/  FADD.FTZ R180, R9, R4 ;  /* 0x0000000409b47221 */ /* 0x000fe40000010000 */
        /* <DEDUP_REMOVED lines=9> */
[----:B------:R-:W-:Y:S02]  /*8730*/  FMUL.FTZ R25, R2, R145 ;  /* 0x0000009102197220 */ /* 0x000fe40000410000 */
[C---:B-1----:R-:W-:Y:S02]  /*8740*/  FMUL.FTZ R34, R0.reuse, R138 ;  /* 0x0000008a00227220 */ /* 0x042fe40000410000 */
[C---:B------:R-:W-:Y:S02]  /*8750*/  FMUL.FTZ R35, R0.reuse, R139 ;  /* 0x0000008b00237220 */ /* 0x040fe40000410000 */
[----:B------:R-:W1:Y:S01]  /*8760*/  LDSM.16.MT88.4 R136, [R210] ;  /* 0x00000000d288783b */ /* 0x000e620000004200 */
[C---:B------:R-:W-:Y:S01]  /*8770*/  FFMA.FTZ R6, R0.reuse, R236, R10 ;  /* 0x000000ec00067223 */ /* 0x040fe2000001000a */
[----:B------:R-:W-:Y:S01]  /*8780*/  MUFU.EX2 R148, R186 ;  /* 0x000000ba00947308 */ /* 0x000fe20000000800 */
[C---:B------:R-:W-:Y:S02]  /*8790*/  FMUL.FTZ R10, R0.reuse, R162 ;  /* 0x000000a2000a7220 */ /* 0x040fe40000410000 */
[----:B------:R-:W-:Y:S02]  /*87a0*/  FADD.FTZ R152, R7, R6 ;  /* 0x0000000607987221 */ /* 0x000fe40000010000 */
[C---:B------:R-:W-:Y:S02]  /*87b0*/  FMUL.FTZ R6, R0.reuse, R166 ;  /* 0x000000a600067220 */ /* 0x040fe40000410000 */
[C---:B------:R-:W-:Y:S02]  /*87c0*/  FMUL.FTZ R7, R0.reuse, R167 ;  /* 0x000000a700077220 */ /* 0x040fe40000410000 */
[C---:B------:R-:W-:Y:S01]  /*87d0*/  FMUL.FTZ R11, R0.reuse, R163 ;  /* 0x000000a3000b7220 */ /* 0x040fe20000410000 */
[----:B------:R-:W-:Y:S01]  /*87e0*/  MUFU.EX2 R135, R176 ;  /* 0x000000b000877308 */ /* 0x000fe20000000800 */
[----:B------:R-:W-:Y:S01]  /*87f0*/  FMUL.FTZ R14, R0, R158 ;  /* 0x0000009e000e7220 */ /* 0x000fe20000410000 */
[----:B------:R-:W-:Y:S01]  /*8800*/  LDSM.16.MT88.4 R160, [R210+0x1800] ;  /* 0x00180000d2a0783b */ /* 0x000fe20000004200 */
[----:B--2---:R-:W-:Y:S01]  /*8810*/  F2FP.PACK_AB R171, R156, R153 ;  /* 0x000000999cab723e */ /* 0x004fe200000000ff */
        /* <DEDUP_REMOVED lines=10> */
[----:B------:R-:W2:Y:S01]  /*88c0*/  MUFU.EX2 R134, R179 ;  /* 0x000000b300867308 */ /* 0x000ea20000000800 */
[C---:B------:R-:W-:Y:S02]  /*88d0*/  FMUL.FTZ R31, R0.reuse, R143 ;  /* 0x0000008f001f7220 */ /* 0x040fe40000410000 */
[----:B------:R-:W-:Y:S01]  /*88e0*/  LDSM.16.MT88.4 R140, [R210+0x800] ;  /* 0x00080000d28c783b */ /* 0x000fe20000004200 */
[----:B------:R-:W-:Y:S02]  /*88f0*/  FMUL.FTZ R15, R0, R159 ;  /* 0x0000009f000f7220 */ /* 0x000fe40000410000 */
[C---:B------:R-:W-:Y:S01]  /*8900*/  FMUL.FTZ R24, R2.reuse, R144 ;  /* 0x0000009002187220 */ /* 0x040fe20000410000 */
[C---:B-1----:R-:W-:Y:S03]  /*8910*/  HMMA.16816.F32 R4, R168.reuse, R136, R4 ;  /* 0x00000088a804723c */ /* 0x042fe60000001804 */
[----:B------:R-:W-:Y:S02]  /*8920*/  MUFU.EX2 R144, R177 ;  /* 0x000000b100907308 */ /* 0x000fe40000000800 */
        /* <DEDUP_REMOVED lines=116> */
[----:B------:R-:W-:Y:S01]  /*9070*/  MUFU.EX2 R175, R183 ;  /* 0x000000b700af7308 */ /* 0x000fe20000000800 */
[C---:B-1----:R-:W-:Y:S03]  /*9080*/  HMMA.16816.F32 R44, R168.reuse, R136, R44 ;  /* 0x00000088a82c723c */ /* 0x042fe6000000182c */
[----:B---3--:R-:W-:Y:S04]  /*9090*/  FADD.FTZ R0, R2, R0 ;  /* 0x0000000002007221 */ /* 0x008fe80000010000 */
[----:B------:R-:W-:Y:S01]  /*90a0*/  FADD.FTZ R0, R144, R0 ;  /* 0x0000000090007221 */ /* 0x000fe20000010000 */
[C---:B------:R-:W-:Y:S01]  /*90b0*/  HMMA.16816.F32 R48, R168.reuse, R138, R48 ;  /* 0x0000008aa830723c */ /* 0x040fe20000001830 */
[----:B------:R-:W1:Y:S03]  /*90c0*/  LDSM.16.MT88.4 R136, [R213+0x2000] ;  /* 0x00200000d588783b */ /* 0x000e660000004200 */
[C---:B------:R-:W-:Y:S04]  /*90d0*/  FADD.FTZ R0, R135.reuse, R0 ;  /* 0x0000000087007221 */ /* 0x040fe80000010000 */
        /* <DEDUP_REMOVED lines=96> */
[----:B------:R-:W-:Y:S03]  /*96e0*/  MUFU.EX2 R2, R193 ;  /* 0x000000c100027308 */ /* 0x000fe60000000800 */
[C---:B-1----:R-:W-:Y:S07]  /*96f0*/  HMMA.16816.F32 R4, R136.reuse, R140, R4 ;  /* 0x0000008c8804723c */ /* 0x042fee0000001804 */
[----:B------:R-:W1:Y:S01]  /*9700*/  MUFU.EX2 R134, R191 ;  /* 0x000000bf00867308 */ /* 0x000e620000000800 */
[C---:B------:R-:W-:Y:S01]  /*9710*/  HMMA.16816.F32 R8, R136.reuse, R142, R8 ;  /* 0x0000008e8808723c */ /* 0x040fe20000001808 */
[----:B------:R-:W5:Y:S03]  /*9720*/  LDSM.16.MT88.4 R140, [R212+0x1000] ;  /* 0x00100000d48c783b */ /* 0x000f660000004200 */
[----:B----4-:R-:W-:Y:S04]  /*9730*/  F2FP.PACK_AB R170, R132, R135 ;  /* 0x0000008784aa723e */ /* 0x010fe800000000ff */
[C---:B--2---:R-:W-:Y:S08]  /*9740*/  HMMA.16816.F32 R12, R136.reuse, R144, R12 ;  /* 0x00000090880c723c */ /* 0x044ff0000000180c */
[C---:B------:R-:W-:Y:S01]  /*9750*/  HMMA.16816.F32 R16, R136.reuse, R146, R16 ;  /* 0x000000928810723c */ /* 0x040fe20000001810 */
[----:B------:R-:W2:Y:S03]  /*9760*/  LDSM.16.MT88.4 R144, [R210+0x3000] ;  /* 0x00300000d290783b */ /* 0x000ea60000004200 */
[----:B-1----:R-:W-:Y:S01]  /*9770*/  F2FP.PACK_AB R168, R2, R134 ;  /* 0x0000008602a8723e */ /* 0x002fe200000000ff */
[----:B------:R-:W-:Y:S03]  /*9780*/  FADD.FTZ R0, R134, R0 ;  /* 0x0000000086007221 */ /* 0x000fe60000010000 */
[C---:B---3--:R-:W-:Y:S01]  /*9790*/  HMMA.16816.F32 R20, R136.reuse, R148, R20 ;  /* 0x000000948814723c */ /* 0x048fe20000001814 */
[----:B------:R-:W-:Y:S03]  /*97a0*/  MUFU.EX2 R134, R192 ;  /* 0x000000c000867308 */ /* 0x000fe60000000800 */
[----:B------:R-:W-:Y:S02]  /*97b0*/  FADD.FTZ R0, R2, R0 ;  /* 0x0000000002007221 */ /* 0x000fe40000010000 */
[----:B------:R-:W-:Y:S02]  /*97c0*/  FADD.FTZ R2, R153, R152 ;  /* 0x0000009899027221 */ /* 0x000fe40000010000 */
[C---:B------:R-:W-:Y:S01]  /*97d0*/  HMMA.16816.F32 R24, R136.reuse, R150, R24 ;  /* 0x000000968818723c */ /* 0x040fe20000001818 */
[----:B------:R-:W1:Y:S03]  /*97e0*/  LDSM.16.MT88.4 R148, [R211+0x3000] ;  /* 0x00300000d394783b */ /* 0x000e660000004200 */
[----:B------:R-:W-:Y:S01]  /*97f0*/  FADD.FTZ R0, R135, R0 ;  /* 0x0000000087007221 */ /* 0x000fe20000010000 */
[----:B------:R-:W-:Y:S03]  /*9800*/  MOV R135, R3 ;  /* 0x0000000300877202 */ /* 0x000fe60000000f00 */
[C---:B-----5:R-:W-:Y:S01]  /*9810*/  HMMA.16816.F32 R28, R136.reuse, R140, R28 ;  /* 0x0000008c881c723c */ /* 0x060fe2000000181c */
[----:B------:R-:W-:Y:S03]  /*9820*/  LDSM.16.MT88.4 R152, [R211+0x1800] ;  /* 0x00180000d398783b */ /* 0x000fe60000004200 */
[----:B------:R-:W-:Y:S02]  /*9830*/  FADD.FTZ R237, R132, R0 ;  /* 0x0000000084ed7221 */ /* 0x000fe40000010000 */
[----:B------:R-:W-:Y:S01]  /*9840*/  FADD.FTZ R0, R156, R2 ;  /* 0x000000029c007221 */ /* 0x000fe20000010000 */
[----:B------:R-:W3:Y:S01]  /*9850*/  MUFU.EX2 R132, R195 ;  /* 0x000000c300847308 */ /* 0x000ee20000000800 */
[C---:B------:R-:W-:Y:S01]  /*9860*/  HMMA.16816.F32 R32, R136.reuse, R142, R32 ;  /* 0x0000008e8820723c */ /* 0x040fe20000001820 */
[----:B------:R-:W4:Y:S03]  /*9870*/  LDSM.16.MT88.4 R140, [R213+0x3000] ;  /* 0x00300000d58c783b */ /* 0x000f260000004200 */
[----:B------:R-:W-:Y:S04]  /*9880*/  FADD.FTZ R0, R197, R0 ;  /* 0x00000000c5007221 */ /* 0x000fe80000010000 */
[----:B------:R-:W-:Y:S01]  /*9890*/  FADD.FTZ R0, R196, R0 ;  /* 0x00000000c4007221 */ /* 0x000fe20000010000 */
[C---:B--2---:R-:W-:Y:S03]  /*98a0*/  HMMA.16816.F32 R36, R136.reuse, R144, R36 ;  /* 0x000000908824723c */ /* 0x044fe60000001824 */
[----:B------:R-:W-:Y:S04]  /*98b0*/  FADD.FTZ R0, R179, R0 ;  /* 0x00000000b3007221 */ /* 0x000fe80000010000 */
[----:B------:R-:W-:Y:S01]  /*98c0*/  FADD.FTZ R0, R178, R0 ;  /* 0x00000000b2007221 */ /* 0x000fe20000010000 */
[C---:B------:R-:W-:Y:S01]  /*98d0*/  HMMA.16816.F32 R40, R136.reuse, R146, R40 ;  /* 0x000000928828723c */ /* 0x040fe20000001828 */
[----:B------:R-:W2:Y:S03]  /*98e0*/  LDSM.16.MT88.4 R144, [R212+0x3000] ;  /* 0x00300000d490783b */ /* 0x000ea60000004200 */
[----:B------:R-:W-:Y:S01]  /*98f0*/  FADD.FTZ R0, R177, R0 ;  /* 0x00000000b1007221 */ /* 0x000fe20000010000 */
[----:B---3--:R-:W-:Y:S03]  /*9900*/  F2FP.PACK_AB R171, R132, R134 ;  /* 0x0000008684ab723e */ /* 0x008fe600000000ff */
        /* <DEDUP_REMOVED lines=12> */
[----:B------:R-:W-:Y:S01]  /*99d0*/  FADD.FTZ R2, R134, R0 ;  /* 0x0000000086027221 */ /* 0x000fe20000010000 */
[----:B------:R-:W-:Y:S02]  /*99e0*/  IADD3 R0, R234, -0x1, RZ ;  /* 0xffffffffea007810 */ /* 0x000fe40007ffe0ff */
[----:B------:R-:W-:Y:S01]  /*99f0*/  MOV R134, R133 ;  /* 0x0000008500867202 */ /* 0x000fe20000000f00 */
        /* <DEDUP_REMOVED lines=24> */
[C---:B---3--:R-:W-:Y:S08]  /*9b80*/  HMMA.16816.F32 R124, R136.reuse, R140, R124 ;  /* 0x0000008c887c723c */ /* 0x048ff0000000187c */
[----:B------:R-:W-:Y:S01]  /*9b90*/  HMMA.16816.F32 R128, R136, R142, R128 ;  /* 0x0000008e8880723c */ /* 0x000fe20000001880 */
[----:B------:R-:W1:Y:S07]  /*9ba0*/  LDSM.16.MT88.4 R136, [R212+0x1800] ;  /* 0x00180000d488783b */ /* 0x000e6e0000004200 */
        /* <DEDUP_REMOVED lines=8> */
[C---:B--2---:R-:W-:Y:S08]  /*9c30*/  HMMA.16816.F32 R148, R168.reuse, R144, R20 ;  /* 0x00000090a894723c */ /* 0x044ff00000001814 */
[C---:B------:R-:W-:Y:S07]  /*9c40*/  HMMA.16816.F32 R144, R168.reuse, R146, R24 ;  /* 0x00000092a890723c */ /* 0x040fee0000001818 */
[----:B------:R-:W-:Y:S01]  /*9c50*/  MOV R24, R3 ;  /* 0x0000000300187202 */ /* 0x000fe20000000f00 */
        /* <DEDUP_REMOVED lines=36> */
.L_x_4814:
[----:B------:R-:W-:Y:S05]  /*9ea0*/  BRA.DIV ~URZ, `(.L_x_4822) ;  /* 0x000069127f007947 */ /* 0x000fea000b800000 */
[----:B------:R1:W2:Y:S02]  /*9eb0*/  SHFL.BFLY PT, R0, R237, 0x2, 0x1f ;  /* 0x0c401f00ed007f89 */ /* 0x0002a400000e0000 */
.L_x_4899:
[----:B--2---:R-:W-:Y:S01]  /*9ec0*/  FADD.FTZ R4, R0, R237 ;  /* 0x000000ed00047221 */ /* 0x004fe20000010000 */
[----:B------:R-:W-:Y:S05]  /*9ed0*/  BRA.DIV ~URZ, `(.L_x_4823) ;  /* 0x000069327f007947 */ /* 0x000fea000b800000 */
[----:B------:R-:W2:Y:S02]  /*9ee0*/  SHFL.BFLY PT, R0, R236, 0x2, 0x1f ;  /* 0x0c401f00ec007f89 */ /* 0x000ea400000e0000 */
[----:B--2---:R-:W-:-:S02]  /*9ef0*/  FADD.FTZ R5, R0, R236 ;  /* 0x000000ec00057221 */ /* 0x004fc40000010000 */
[----:B------:R-:W2:Y:S04]  /*9f00*/  SHFL.BFLY PT, R0, R4, 0x1, 0x1f ;  /* 0x0c201f0004007f89 */ /* 0x000ea800000e0000 */
[----:B------:R3:W4:Y:S01]  /*9f10*/  SHFL.BFLY PT, R3, R5, 0x1, 0x1f ;  /* 0x0c201f0005037f89 */ /* 0x00072200000e0000 */
[----:B--2---:R-:W-:-:S05]  /*9f20*/  FADD.FTZ R4, R4, R0 ;  /* 0x0000000004047221 */ /* 0x004fca0000010000 */
.L_x_4900:
[----:B------:R-:W-:Y:S01]  /*9f30*/  FSETP.NE.FTZ.AND P1, PT, R4, RZ, PT ;  /* 0x000000ff0400720b */ /* 0x000fe20003f35000 */
[----:B----4-:R-:W-:Y:S01]  /*9f40*/  FADD.FTZ R3, R3, R5 ;  /* 0x0000000503037221 */ /* 0x010fe20000010000 */
[----:B------:R-:W-:Y:S02]  /*9f50*/  MOV R15, 0xff800000 ;  /* 0xff800000000f7802 */ /* 0x000fe40000000f00 */
[----:B------:R-:W-:Y:S02]  /*9f60*/  MOV R20, 0xff800000 ;  /* 0xff80000000147802 */ /* 0x000fe40000000f00 */
[----:B------:R-:W-:-:S07]  /*9f70*/  FSETP.NE.FTZ.AND P0, PT, R3, RZ, PT ;  /* 0x000000ff0300720b */ /* 0x000fce0003f15000 */
[----:B------:R-:W2:Y:S01]  /*9f80*/  @P1 MUFU.LG2 R0, R4 ;  /* 0x0000000400001308 */ /* 0x000ea20000000c00 */
[----:B------:R-:W-:-:S05]  /*9f90*/  @P1 MOV R2, 0x3f317218 ;  /* 0x3f31721800021802 */ /* 0x000fca0000000f00 */
[----:B------:R-:W-:Y:S02]  /*9fa0*/  @P1 FMUL.FTZ R2, R2, c[0x0][0x2d0] ;  /* 0x0000b40002021a20 */ /* 0x000fe40000410000 */
[----:B--2---:R-:W-:-:S04]  /*9fb0*/  @P1 FMUL.FTZ R0, R0, 0.69314718246459960938 ;  /* 0x3f31721800001820 */ /* 0x004fc80000410000 */
[----:B------:R-:W-:Y:S01]  /*9fc0*/  @P1 FFMA.FTZ R15, R2, R133, R0 ;  /* 0x00000085020f1223 */ /* 0x000fe20000010000 */
[----:B------:R-:W-:Y:S01]  /*9fd0*/  MOV R2, RZ ;  /* 0x000000ff00027202 */ /* 0x000fe20000000f00 */
[----:B------:R-:W2:Y:S08]  /*9fe0*/  @P0 MUFU.LG2 R0, R3 ;  /* 0x0000000300000308 */ /* 0x000eb00000000c00 */
[----:B------:R4:W5:Y:S01]  /*9ff0*/  @P1 MUFU.RCP R2, R4 ;  /* 0x0000000400021308 */ /* 0x0009620000001000 */
[----:B--2---:R-:W-:Y:S01]  /*a000*/  @P0 FMUL.FTZ R0, R0, 0.69314718246459960938 ;  /* 0x3f31721800000820 */ /* 0x004fe20000410000 */
[----:B----4-:R-:W-:Y:S01]  /*a010*/  @P0 MOV R4, 0x3f317218 ;  /* 0x3f31721800040802 */ /* 0x010fe20000000f00 */
[----:B-----5:R-:W-:-:S02]  /*a020*/  FMUL.FTZ R134, R2, R136 ;  /* 0x0000008802867220 */ /* 0x020fc40000410000 */
        /* <DEDUP_REMOVED lines=8> */
[----:B------:R-:W2:Y:S01]  /*a0b0*/  @P0 MUFU.RCP R0, R3 ;  /* 0x0000000300000308 */ /* 0x000ea20000001000 */
        /* <DEDUP_REMOVED lines=16> */
[----:B--2---:R-:W-:-:S02]  /*a1c0*/  FMUL.FTZ R156, R0, R46 ;  /* 0x0000002e009c7220 */ /* 0x004fc40000410000 */
        /* <DEDUP_REMOVED lines=106> */
.L_x_4796:
[----:B------:R2:W5:Y:S04]  /*a870*/  LDL R6, [R1] ;  /* 0x0000000001067983 */ /* 0x0005680000100800 */
        /* <DEDUP_REMOVED lines=8> */
[----:B---3--:R-:W-:Y:S01]  /*a900*/  IMAD.MOV.U32 R5, RZ, RZ, c[0x0][0x564] ;  /* 0x00015900ff057624 */ /* 0x008fe200078e00ff */
        /* <DEDUP_REMOVED lines=9> */
.L_x_4825:
[----:B--2---:R-:W-:Y:S05]  /*a9a0*/  BSYNC B0 ;  /* 0x0000000000007941 */ /* 0x004fea0003800000 */
.L_x_4824:
[----:B------:R-:W-:Y:S01]  /*a9b0*/  PRMT R0, R0, 0x9910, RZ ;  /* 0x0000991000007816 */ /* 0x000fe200000000ff */
[----:B------:R-:W-:Y:S01]  /*a9c0*/  BSSY B1, `(.L_x_4826) ;  /* 0x0000424000017945 */ /* 0x000fe20003800000 */
[----:B-----5:R-:W-:Y:S02]  /*a9d0*/  IMAD.MOV.U32 R106, RZ, RZ, R6 ;  /* 0x000000ffff6a7224 */ /* 0x020fe400078e0006 */
[----:B------:R-:W-:-:S13]  /*a9e0*/  ISETP.NE.AND P0, PT, R0, RZ, PT ;  /* 0x000000ff0000720c */ /* 0x000fda0003f05270 */
[----:B------:R-:W-:Y:S05]  /*a9f0*/  @!P0 BRA `(.L_x_4827) ;  /* 0x0000339000008947 */ /* 0x000fea0003800000 */
[----:B---3--:R-:W2:Y:S04]  /*aa00*/  LDL R5, [R1+0x24] ;  /* 0x0000240001057983 */ /* 0x008ea80000100800 */
        /* <DEDUP_REMOVED lines=160> */
.L_x_4828:
[----:B-1----:R-:W2:Y:S04]  /*b410*/  LDL.LU R6, [R1+0x14] ;  /* 0x0000140001067983 */ /* 0x002ea80000300800 */
[----:B------:R-:W3:Y:S04]  /*b420*/  LDL.LU R3, [R1+0x8] ;  /* 0x0000080001037983 */ /* 0x000ee80000300800 */
[----:B------:R-:W4:Y:S04]  /*b430*/  LDL.LU R2, [R1+0x4c] ;  /* 0x00004c0001027983 */ /* 0x000f280000300800 */
        /* <DEDUP_REMOVED lines=8> */
[----:B------:R-:W-:-:S05]  /*b4c0*/  ISETP.NE.AND.EX P0, PT, RZ, c[0x0][0x504], PT, P0 ;  /* 0x00014100ff007a0c */ /* 0x000fca0003f05300 */
[----:B------:R-:W1:Y:S08]  /*b4d0*/  LDC.64 R12, c[0x0][R10+0x168] ;  /* 0x00005a000a0c7b82 */ /* 0x000e700000000a00 */
[----:B------:R1:W1:Y:S08]  /*b4e0*/  LDC.64 R18, c[0x0][R10+0x178] ;  /* 0x00005e000a127b82 */ /* 0x0002700000000a00 */
[----:B------:R1:W1:Y:S01]  /*b4f0*/  LDC.64 R16, c[0x0][R10+0x160] ;  /* 0x000058000a107b82 */ /* 0x0002620000000a00 */
[----:B--2---:R-:W-:-:S02]  /*b500*/  SEL R8, R6, RZ, !P0 ;  /* 0x000000ff06087207 */ /* 0x004fc40004000000 */
[----:B---3--:R-:W-:Y:S02]  /*b510*/  LOP3.LUT R11, R3, 0xffff, RZ, 0xc0, !PT ;  /* 0x0000ffff030b7812 */ /* 0x008fe400078ec0ff */
[----:B----4-:R-:W-:Y:S01]  /*b520*/  SEL R3, R2, RZ, !P0 ;  /* 0x000000ff02037207 */ /* 0x010fe20004000000 */
        /* <DEDUP_REMOVED lines=57> */
[----:B------:R-:W-:Y:S01]  /*b8c0*/  IMAD R9, R9, c[0x0][0x3a0], RZ ;  /* 0x0000e80009097a24 */ /* 0x000fe200078e02ff */
[----:B-1----:R-:W-:Y:S01]  /*b8d0*/  LEA R4, R235, R243, 0x5 ;  /* 0x000000f3eb047211 */ /* 0x002fe200078e28ff */
[C---:B------:R-:W-:Y:S01]  /*b8e0*/  IMAD.WIDE.U32 R2, R0.reuse, c[0x0][0x3a0], RZ ;  /* 0x0000e80000027a25 */ /* 0x040fe200078e00ff */
[----:B------:R-:W-:Y:S01]  /*b8f0*/  SHF.R.S32.HI R5, RZ, 0x1f, R8 ;  /* 0x0000001fff057819 */ /* 0x000fe20000011408 */
[----:B------:R1:W2:Y:S01]  /*b900*/  LDS.128 R28, [R229+0x80] ;  /* 0x00008000e51c7984 */ /* 0x0002a20000000c00 */
[----:B------:R-:W-:Y:S01]  /*b910*/  LEA R4, R21, R4, 0x7 ;  /* 0x0000000415047211 */ /* 0x000fe200078e38ff */
[----:B------:R-:W-:Y:S02]  /*b920*/  IMAD R0, R0, c[0x0][0x3a4], R9 ;  /* 0x0000e90000007a24 */ /* 0x000fe400078e0209 */
        /* <DEDUP_REMOVED lines=41> */
.L_x_4901:
[----:B------:R-:W-:Y:S05]  /*bbc0*/  BRA.DIV ~URZ, `(.L_x_4831) ;  /* 0x00004db27f007947 */ /* 0x000fea000b800000 */
[----:B------:R4:W2:Y:S02]  /*bbd0*/  SHFL.IDX PT, R0, R14, RZ, 0x181f ;  /* 0x00181fff0e007589 */ /* 0x0008a400000e0000 */
.L_x_4902:
        /* <DEDUP_REMOVED lines=25> */
.L_x_4833:
[----:B------:R-:W-:Y:S05]  /*bd70*/  BSYNC B0 ;  /* 0x0000000000007941 */ /* 0x000fea0003800000 */
.L_x_4832:
[----:B------:R-:W-:Y:S05]  /*bd80*/  BRA.DIV ~URZ, `(.L_x_4834) ;  /* 0x00004c627f007947 */ /* 0x000fea000b800000 */
[----:B---3--:R3:W4:Y:S04]  /*bd90*/  SHFL.IDX PT, R4, R5, 0x1, 0x181f ;  /* 0x00381f0005047f89 */ /* 0x00872800000e0000 */
[----:B--2---:R3:W2:Y:S02]  /*bda0*/  SHFL.IDX PT, R0, R14, 0x1, 0x181f ;  /* 0x00381f000e007f89 */ /* 0x0046a400000e0000 */
.L_x_4903:
        /* <DEDUP_REMOVED lines=24> */
.L_x_4836:
[----:B------:R-:W-:Y:S05]  /*bf30*/  BSYNC B0 ;  /* 0x0000000000007941 */ /* 0x000fea0003800000 */
.L_x_4835:
[----:B------:R-:W-:Y:S05]  /*bf40*/  BRA.DIV ~URZ, `(.L_x_4837) ;  /* 0x00004b727f007947 */ /* 0x000fea000b800000 */
[----:B----4-:R4:W3:Y:S02]  /*bf50*/  SHFL.IDX PT, R4, R5, 0x2, 0x181f ;  /* 0x00581f0005047f89 */ /* 0x0108e400000e0000 */
.L_x_4904:
[----:B------:R-:W-:Y:S05]  /*bf60*/  BRA.DIV ~URZ, `(.L_x_4838) ;  /* 0x00004bc27f007947 */ /* 0x000fea000b800000 */
[----:B--2---:R2:W4:Y:S02]  /*bf70*/  SHFL.IDX PT, R0, R14, 0x2, 0x181f ;  /* 0x00581f000e007f89 */ /* 0x00452400000e0000 */
.L_x_4905:
        /* <DEDUP_REMOVED lines=24> */
.L_x_4840:
[----:B------:R-:W-:Y:S05]  /*c100*/  BSYNC B0 ;  /* 0x0000000000007941 */ /* 0x000fea0003800000 */
.L_x_4839:
[----:B------:R-:W-:Y:S05]  /*c110*/  BRA.DIV ~URZ, `(.L_x_4841) ;  /* 0x00004a827f007947 */ /* 0x000fea000b800000 */
[----:B---3--:R3:W1:Y:S04]  /*c120*/  SHFL.IDX PT, R4, R5, 0x3, 0x181f ;  /* 0x00781f0005047f89 */ /* 0x00866800000e0000 */
[----:B----4-:R3:W4:Y:S02]  /*c130*/  SHFL.IDX PT, R0, R14, 0x3, 0x181f ;  /* 0x00781f000e007f89 */ /* 0x01072400000e0000 */
.L_x_4906:
        /* <DEDUP_REMOVED lines=10> */
[CC--:B------:R-:W-:Y:S02]  /*c1e0*/  @!P1 LEA R6, P4, R240.reuse, R0.reuse, 0x1 ;  /* 0x00000000f0069211 */ /* 0x0c0fe400078808ff */
[----:B------:R-:W-:Y:S02]  /*c1f0*/  @!P0 LEA R2, P3, R239, R0, 0x1 ;  /* 0x00000000ef028211 */ /* 0x000fe400078608ff */
        /* <DEDUP_REMOVED lines=13> */
.L_x_4829:
        /* <DEDUP_REMOVED lines=33> */
.L_x_4907:
[----:B------:R-:W-:Y:S05]  /*c4e0*/  BRA.DIV ~URZ, `(.L_x_4844) ;  /* 0x000047f27f007947 */ /* 0x000fea000b800000 */
[----:B------:R3:W4:Y:S02]  /*c4f0*/  SHFL.IDX PT, R0, R12, RZ, 0x1c1f ;  /* 0x001c1fff0c007589 */ /* 0x00072400000e0000 */
.L_x_4908:
        /* <DEDUP_REMOVED lines=31> */
[----:B------:R-:W-:Y:S02]  /*c6f0*/  @!P3 LEA.HI.X R3, R6, R4, R7, 0x2, P2 ;  /* 0x000000040603b211 */ /* 0x000fe400010f1407 */
[----:B------:R-:W-:-:S03]  /*c700*/  ISETP.GE.AND P6, PT, R9, c[0x0][0x3c8], PT ;  /* 0x0000f20009007a0c */ /* 0x000fc60003fc6270 */
[----:B------:R2:W-:Y:S01]  /*c710*/  @!P3 ST.E.64 [R2.64], R26 ;  /* 0x0000001a0200b985 */ /* 0x0005e2000c101b06 */
[----:B------:R-:W-:-:S05]  /*c720*/  ISETP.GE.AND P2, PT, R16, c[0x0][0x3c8], PT ;  /* 0x0000f20010007a0c */ /* 0x000fca0003f46270 */
        /* <DEDUP_REMOVED lines=29> */
[C---:B------:R-:W-:Y:S02]  /*c900*/  @!P1 LEA R6, P3, R13.reuse, R0, 0x2 ;  /* 0x000000000d069211 */ /* 0x040fe400078610ff */
        /* <DEDUP_REMOVED lines=14> */
[----:B------:R2:W-:Y:S01]  /*c9f0*/  @!P6 ST.E.64 [R2.64], R36 ;  /* 0x000000240200e985 */ /* 0x0005e2000c101b06 */
[----:B----4-:R-:W-:-:S02]  /*ca00*/  ISETP.GE.AND P6, PT, R25, c[0x0][0x3c8], PT ;  /* 0x0000f20019007a0c */ /* 0x010fc40003fc6270 */
[----:B-1----:R-:W-:-:S04]  /*ca10*/  @!P2 LEA R6, P3, R8, R0, 0x2 ;  /* 0x000000000806a211 */ /* 0x002fc800078610ff */
[----:B------:R-:W-:Y:S02]  /*ca20*/  @!P2 LEA.HI.X R7, R8, R4, R10, 0x2, P3 ;  /* 0x000000040807a211 */ /* 0x000fe400018f140a */
[----:B------:R-:W4:Y:S01]  /*ca30*/  LDL R10, [R1+0x84] ;  /* 0x00008400010a7983 */ /* 0x000f220000100800 */
[----:B--2---:R-:W-:-:S03]  /*ca40*/  ISETP.GE.AND P1, PT, R11, c[0x0][0x3c8], PT ;  /* 0x0000f2000b007a0c */ /* 0x004fc60003f26270 */
[----:B------:R1:W-:Y:S01]  /*ca50*/  @!P2 ST.E.64 [R6.64], R40 ;  /* 0x000000280600a985 */ /* 0x0003e2000c101b06 */
[----:B------:R-:W-:-:S03]  /*ca60*/  @!P5 LEA R2, P4, R17, R0, 0x2 ;  /* 0x000000001102d211 */ /* 0x000fc600078810ff */
[----:B------:R-:W2:Y:S06]  /*ca70*/  LDL R8, [R1+0x80] ;  /* 0x0000800001087983 */ /* 0x000eac0000100800 */
[----:B-1----:R-:W-:Y:S02]  /*ca80*/  @!P1 LEA R6, P3, R11, R0, 0x2 ;  /* 0x000000000b069211 */ /* 0x002fe400078610ff */
[----:B------:R-:W-:Y:S02]  /*ca90*/  ISETP.GE.AND P2, PT, R9, c[0x0][0x3c8], PT ;  /* 0x0000f20009007a0c */ /* 0x000fe40003f46270 */
[----:B------:R-:W-:-:S02]  /*caa0*/  @!P5 LEA.HI.X R3, R17, R4, R20, 0x2, P4 ;  /* 0x000000041103d211 */ /* 0x000fc400020f1414 */
        /* <DEDUP_REMOVED lines=8> */
[C---:B------:R-:W-:Y:S02]  /*cb30*/  @!P2 LEA R6, P3, R9.reuse, R0, 0x2 ;  /* 0x000000000906a211 */ /* 0x040fe400078610ff */
        /* <DEDUP_REMOVED lines=42> */
[CC--:B------:R-:W-:Y:S01]  /*cde0*/  @!P2 LEA R8, P3, R11.reuse, R0.reuse, 0x2 ;  /* 0x000000000b08a211 */ /* 0x0c0fe200078610ff */
[----:B------:R1:W-:Y:S02]  /*cdf0*/  @!P5 ST.E.64 [R2.64], R76 ;  /* 0x0000004c0200d985 */ /* 0x0003e4000c101b06 */
[C---:B-1----:R-:W-:Y:S02]  /*ce00*/  @!P6 LEA R2, P4, R16.reuse, R0, 0x2 ;  /* 0x000000001002e211 */ /* 0x042fe400078810ff */
        /* <DEDUP_REMOVED lines=23> */
[-C--:B-1----:R-:W-:Y:S02]  /*cf80*/  @!P3 LEA R6, P2, R21, R0.reuse, 0x2 ;  /* 0x000000001506b211 */ /* 0x082fe400078410ff */
[----:B---3--:R-:W-:Y:S02]  /*cf90*/  @!P4 LEA R2, P5, R25, R0, 0x2 ;  /* 0x000000001902c211 */ /* 0x008fe400078a10ff */
[-C--:B------:R-:W-:Y:S02]  /*cfa0*/  @!P3 LEA.HI.X R7, R21, R4.reuse, R24, 0x2, P2 ;  /* 0x000000041507b211 */ /* 0x080fe400010f1418 */
[----:B------:R-:W-:Y:S02]  /*cfb0*/  @!P4 LEA.HI.X R3, R25, R4, R26, 0x2, P5 ;  /* 0x000000041903c211 */ /* 0x000fe400028f141a */
[----:B--2---:R-:W-:-:S03]  /*cfc0*/  ISETP.GE.AND P6, PT, R19, c[0x0][0x3c8], PT ;  /* 0x0000f20013007a0c */ /* 0x004fc60003fc6270 */
[----:B------:R1:W-:Y:S01]  /*cfd0*/  @!P4 ST.E.64 [R2.64], R100 ;  /* 0x000000640200c985 */ /* 0x0003e2000c101b06 */
[----:B----4-:R-:W-:-:S03]  /*cfe0*/  ISETP.GE.AND P5, PT, R17, c[0x0][0x3c8], PT ;  /* 0x0000f20011007a0c */ /* 0x010fc60003fa6270 */
[----:B------:R2:W-:Y:S01]  /*cff0*/  @!P3 ST.E.64 [R6.64], R104 ;  /* 0x000000680600b985 */ /* 0x0005e2000c101b06 */
[----:B------:R-:W-:Y:S02]  /*d000*/  ISETP.GE.AND P4, PT, R15, c[0x0][0x3c8], PT ;  /* 0x0000f2000f007a0c */ /* 0x000fe40003f86270 */
[----:B------:R-:W-:Y:S02]  /*d010*/  ISETP.GE.AND P1, PT, R10, c[0x0][0x3c8], PT ;  /* 0x0000f2000a007a0c */ /* 0x000fe40003f26270 */
[----:B------:R-:W-:-:S11]  /*d020*/  ISETP.GE.AND P3, PT, R13, c[0x0][0x3c8], PT ;  /* 0x0000f2000d007a0c */ /* 0x000fd60003f66270 */
[----:B-1----:R-:W-:-:S04]  /*d030*/  @!P1 LEA R2, P2, R10, R0, 0x2 ;  /* 0x000000000a029211 */ /* 0x002fc800078410ff */
[----:B-----5:R-:W-:Y:S02]  /*d040*/  @!P1 LEA.HI.X R3, R10, R4, R11, 0x2, P2 ;  /* 0x000000040a039211 */ /* 0x020fe400010f140b */
        /* <DEDUP_REMOVED lines=13> */
.L_x_4846:
[----:B------:R-:W-:Y:S05]  /*d120*/  BSYNC B0 ;  /* 0x0000000000007941 */ /* 0x000fea0003800000 */
.L_x_4845:
[----:B------:R-:W-:Y:S05]  /*d130*/  BRA.DIV ~URZ, `(.L_x_4847) ;  /* 0x00003c127f007947 */ /* 0x000fea000b800000 */
[----:B--2---:R2:W1:Y:S04]  /*d140*/  SHFL.IDX PT, R4, R5, 0x1, 0x1c1f ;  /* 0x003c1f0005047f89 */ /* 0x00446800000e0000 */
[----:B----4-:R2:W4:Y:S02]  /*d150*/  SHFL.IDX PT, R0, R12, 0x1, 0x1c1f ;  /* 0x003c1f000c007f89 */ /* 0x01052400000e0000 */
.L_x_4909:
        /* <DEDUP_REMOVED lines=195> */
.L_x_4827:
[----:B------:R-:W2:Y:S04]  /*dd90*/  LDL.LU R4, [R1+0x18] ;  /* 0x0000180001047983 */ /* 0x000ea80000300800 */
[----:B------:R-:W4:Y:S01]  /*dda0*/  LDL.LU R6, [R1+0x1c] ;  /* 0x00001c0001067983 */ /* 0x000f220000300800 */
[----:B------:R-:W-:Y:S02]  /*ddb0*/  ISETP.NE.U32.AND P1, PT, RZ, c[0x0][0x508], PT ;  /* 0x00014200ff007a0c */ /* 0x000fe40003f25070 */
[----:B------:R-:W-:Y:S01]  /*ddc0*/  ISETP.NE.U32.AND P3, PT, RZ, c[0x0][0x500], PT ;  /* 0x00014000ff007a0c */ /* 0x000fe20003f65070 */
[----:B---3--:R-:W3:Y:S01]  /*ddd0*/  LDL.LU R0, [R1+0x20] ;  /* 0x0000200001007983 */ /* 0x008ee20000300800 */
[----:B------:R-:W-:Y:S01]  /*dde0*/  ISETP.NE.AND.EX P1, PT, RZ, c[0x0][0x50c], PT, P1 ;  /* 0x00014300ff007a0c */ /* 0x000fe20003f25310 */
[----:B------:R-:W-:Y:S01]  /*ddf0*/  IMAD.MOV.U32 R8, RZ, RZ, RZ ;  /* 0x000000ffff087224 */ /* 0x000fe200078e00ff */
[----:B------:R-:W-:Y:S01]  /*de00*/  ISETP.NE.AND.EX P3, PT, RZ, c[0x0][0x504], PT, P3 ;  /* 0x00014100ff007a0c */ /* 0x000fe20003f65330 */
[----:B------:R-:W-:Y:S01]  /*de10*/  IMAD.MOV.U32 R20, RZ, RZ, c[0x0][0x388] ;  /* 0x0000e200ff147624 */ /* 0x000fe200078e00ff */
[----:B--2---:R-:W-:-:S09]  /*de20*/  IADD3 R2, P2, R4, c[0x0][0x500], RZ ;  /* 0x0001400004027a10 */ /* 0x004fd20007f5e0ff */
[----:B------:R-:W-:Y:S02]  /*de30*/  @P1 IADD3 R4, P0, R4, c[0x0][0x508], RZ ;  /* 0x0001420004041a10 */ /* 0x000fe40007f1e0ff */
[C---:B----4-:R-:W-:Y:S02]  /*de40*/  IADD3.X R3, R6.reuse, c[0x0][0x504], RZ, P2, !PT ;  /* 0x0001410006037a10 */ /* 0x050fe400017fe4ff */
[----:B------:R-:W-:-:S03]  /*de50*/  @P1 IADD3.X R5, R6, c[0x0][0x50c], RZ, P0, !PT ;  /* 0x0001430006051a10 */ /* 0x000fc600007fe4ff */
[----:B------:R2:W5:Y:S04]  /*de60*/  @P3 LDG.E R8, [R2.64] ;  /* 0x0000000602083981 */ /* 0x000568000c1e1900 */
[----:B------:R2:W5:Y:S01]  /*de70*/  @P1 LDG.E R20, [R4.64] ;  /* 0x0000000604141981 */ /* 0x000562000c1e1900 */
[----:B---3--:R-:W-:-:S04]  /*de80*/  ISETP.NE.AND P0, PT, R0, RZ, PT ;  /* 0x000000ff0000720c */ /* 0x008fc80003f05270 */
[----:B------:R-:W-:Y:S01]  /*de90*/  SEL R19, R0, c[0x0][0x3d4], P0 ;  /* 0x0000f50000137a07 */ /* 0x000fe20000000000 */
[----:B------:R-:W-:Y:S05]  /*dea0*/  @P1 BRA `(.L_x_4848) ;  /* 0x0000004000001947 */ /* 0x000fea0003800000 */
[----:B------:R-:W-:Y:S05]  /*deb0*/  @!P3 BRA `(.L_x_4848) ;  /* 0x000000300000b947 */ /* 0x000fea0003800000 */
[----:B------:R3:W4:Y:S04]  /*dec0*/  LDG.E R0, [R2.64] ;  /* 0x0000000602007981 */ /* 0x000728000c1e1900 */
[----:B--23--:R-:W4:Y:S02]  /*ded0*/  LDG.E R2, [R2.64+0x4] ;  /* 0x0000040602027981 */ /* 0x00cf24000c1e1900 */
[----:B----45:R-:W-:Y:S02]  /*dee0*/  IADD3 R20, -R0, R2, RZ ;  /* 0x0000000200147210 */ /* 0x030fe40007ffe1ff */
.L_x_4848:
[----:B--2---:R-:W2:Y:S04]  /*def0*/  LDL.LU R4, [R1+0x8] ;  /* 0x0000080001047983 */ /* 0x004ea80000300800 */
        /* <DEDUP_REMOVED lines=59> */
.L_x_4850:
[----:B------:R-:W-:Y:S05]  /*e2b0*/  BSYNC B0 ;  /* 0x0000000000007941 */ /* 0x000fea0003800000 */
.L_x_4849:
        /* <DEDUP_REMOVED lines=36> */
.L_x_4910:
[----:B------:R-:W-:Y:S05]  /*e500*/  BRA.DIV ~URZ, `(.L_x_4852) ;  /* 0x000029827f007947 */ /* 0x000fea000b800000 */
[----:B------:R3:W4:Y:S02]  /*e510*/  SHFL.IDX PT, R0, R14, RZ, 0x181f ;  /* 0x00181fff0e007589 */ /* 0x00072400000e0000 */
.L_x_4911:
        /* <DEDUP_REMOVED lines=26> */
.L_x_4854:
[----:B------:R-:W-:Y:S05]  /*e6c0*/  BSYNC B0 ;  /* 0x0000000000007941 */ /* 0x000fea0003800000 */
.L_x_4853:
[----:B------:R-:W-:Y:S05]  /*e6d0*/  BRA.DIV ~URZ, `(.L_x_4855) ;  /* 0x000028227f007947 */ /* 0x000fea000b800000 */
[----:B--2---:R2:W1:Y:S04]  /*e6e0*/  SHFL.IDX PT, R4, R5, 0x1, 0x181f ;  /* 0x00381f0005047f89 */ /* 0x00446800000e0000 */
[----:B----4-:R2:W4:Y:S02]  /*e6f0*/  SHFL.IDX PT, R0, R14, 0x1, 0x181f ;  /* 0x00381f000e007f89 */ /* 0x01052400000e0000 */
.L_x_4912:
        /* <DEDUP_REMOVED lines=24> */
.L_x_4857:
[----:B------:R-:W-:Y:S05]  /*e880*/  BSYNC B0 ;  /* 0x0000000000007941 */ /* 0x000fea0003800000 */
.L_x_4856:
[----:B------:R-:W-:Y:S05]  /*e890*/  BRA.DIV ~URZ, `(.L_x_4858) ;  /* 0x000027327f007947 */ /* 0x000fea000b800000 */
[----:B-1----:R1:W2:Y:S02]  /*e8a0*/  SHFL.IDX PT, R4, R5, 0x2, 0x181f ;  /* 0x00581f0005047f89 */ /* 0x0022a400000e0000 */
.L_x_4913:
[----:B------:R-:W-:Y:S05]  /*e8b0*/  BRA.DIV ~URZ, `(.L_x_4859) ;  /* 0x000027827f007947 */ /* 0x000fea000b800000 */
[----:B----4-:R4:W1:Y:S02]  /*e8c0*/  SHFL.IDX PT, R0, R14, 0x2, 0x181f ;  /* 0x00581f000e007f89 */ /* 0x01086400000e0000 */
.L_x_4914:
        /* <DEDUP_REMOVED lines=24> */
.L_x_4861:
[----:B------:R-:W-:Y:S05]  /*ea50*/  BSYNC B0 ;  /* 0x0000000000007941 */ /* 0x000fea0003800000 */
.L_x_4860:
[----:B------:R-:W-:Y:S05]  /*ea60*/  BRA.DIV ~URZ, `(.L_x_4862) ;  /* 0x000026427f007947 */ /* 0x000fea000b800000 */
[----:B--2---:R2:W3:Y:S04]  /*ea70*/  SHFL.IDX PT, R4, R5, 0x3, 0x181f ;  /* 0x00781f0005047f89 */ /* 0x0044e800000e0000 */
[----:B-1----:R2:W1:Y:S02]  /*ea80*/  SHFL.IDX PT, R0, R14, 0x3, 0x181f ;  /* 0x00781f000e007f89 */ /* 0x00246400000e0000 */
.L_x_4915:
        /* <DEDUP_REMOVED lines=23> */
.L_x_4842:
[----:B------:R-:W-:Y:S05]  /*ec00*/  BSYNC B1 ;  /* 0x0000000000017941 */ /* 0x000fea0003800000 */
.L_x_4826:
        /* <DEDUP_REMOVED lines=15> */
.L_x_4916:
[----:B------:R-:W-:Y:S05]  /*ed00*/  BRA.DIV ~URZ, `(.L_x_4865) ;  /* 0x000024e27f007947 */ /* 0x000fea000b800000 */
[----:B------:R3:W4:Y:S02]  /*ed10*/  SHFL.IDX PT, R8, R106, 0x1, 0x1f ;  /* 0x00201f006a087f89 */ /* 0x00072400000e0000 */
.L_x_4917:
        /* <DEDUP_REMOVED lines=19> */
.L_x_4918:
        /* <DEDUP_REMOVED lines=16> */
.L_x_4919:
[----:B---3--:R-:W-:Y:S01]  /*ef50*/  IMAD R0, R0, c[0x0][0x538], RZ ;  /* 0x00014e0000007a24 */ /* 0x008fe200078e02ff */
[----:B------:R-:W-:Y:S04]  /*ef60*/  BSSY B1, `(.L_x_4868) ;  /* 0x0000083000017945 */ /* 0x000fe80003800000 */
[----:B----4-:R-:W-:-:S04]  /*ef70*/  IADD3 R8, R0, R8, RZ ;  /* 0x0000000800087210 */ /* 0x010fc80007ffe0ff */
[----:B--2---:R-:W-:-:S13]  /*ef80*/  ISETP.GT.AND P6, PT, R8, R9, PT ;  /* 0x000000090800720c */ /* 0x004fda0003fc4270 */
[----:B------:R-:W-:Y:S05]  /*ef90*/  @P6 BRA `(.L_x_4869) ;  /* 0x0000025000006947 */ /* 0x000fea0003800000 */
.L_x_4873:
        /* <DEDUP_REMOVED lines=17> */
.L_x_4920:
        /* <DEDUP_REMOVED lines=16> */
.L_x_4921:
[----:B--2---:R-:W-:-:S05]  /*f1b0*/  IMAD R0, R0, c[0x0][0x538], RZ ;  /* 0x00014e0000007a24 */ /* 0x004fca00078e02ff */
[----:B------:R-:W-:-:S04]  /*f1c0*/  IADD3 R8, R0, R8, RZ ;  /* 0x0000000800087210 */ /* 0x000fc80007ffe0ff */
[----:B------:R-:W-:-:S13]  /*f1d0*/  ISETP.GT.AND P6, PT, R8, R9, PT ;  /* 0x000000090800720c */ /* 0x000fda0003fc4270 */
[----:B-1----:R-:W-:Y:S05]  /*f1e0*/  @!P6 BRA `(.L_x_4873) ;  /* 0xfffffdb00000e947 */ /* 0x002fea000383ffff */
.L_x_4869:
[----:B------:R-:W-:-:S05]  /*f1f0*/  IADD3 R8, -R0, R8, RZ ;  /* 0x0000000800087210 */ /* 0x000fca0007ffe1ff */
[----:B------:R-:W-:-:S05]  /*f200*/  IMAD R0, R4, c[0x0][0x538], R8 ;  /* 0x00014e0004007a24 */ /* 0x000fca00078e0208 */
[----:B------:R-:W-:Y:S01]  /*f210*/  ISETP.GT.AND P0, PT, R0, R9, PT ;  /* 0x000000090000720c */ /* 0x000fe20003f04270 */
[----:B------:R-:W-:-:S12]  /*f220*/  BRA.DIV ~URZ, `(.L_x_4874) ;  /* 0x000024227f007947 */ /* 0x000fd8000b800000 */
[----:B------:R-:W-:-:S04]  /*f230*/  VOTE.ANY R0, PT, !P0 ;  /* 0x0000000000007806 */ /* 0x000fc800040e0100 */
.L_x_4922:
[----:B------:R2:W3:Y:S01]  /*f240*/  POPC R11, R0 ;  /* 0x00000000000b7309 */ /* 0x0004e20000000000 */
[----:B------:R-:W-:Y:S05]  /*f250*/  BRA.DIV ~URZ, `(.L_x_4875) ;  /* 0x000024327f007947 */ /* 0x000fea000b800000 */
[----:B---3--:R3:W4:Y:S04]  /*f260*/  SHFL.IDX PT, R6, R6, R11, 0x1f ;  /* 0x00001f0b06067589 */ /* 0x00872800000e0000 */
[----:B------:R3:W1:Y:S02]  /*f270*/  SHFL.IDX PT, R7, R7, R11, 0x1f ;  /* 0x00001f0b07077589 */ /* 0x00066400000e0000 */
.L_x_4923:
[----:B------:R-:W-:Y:S01]  /*f280*/  ISETP.NE.AND P0, PT, R0, RZ, PT ;  /* 0x000000ff0000720c */ /* 0x000fe20003f05270 */
[----:B------:R-:W-:-:S12]  /*f290*/  BSSY B0, `(.L_x_4876) ;  /* 0x0000005000007945 */ /* 0x000fd80003800000 */
[----:B------:R-:W-:Y:S05]  /*f2a0*/  @!P0 BRA `(.L_x_4877) ;  /* 0x0000003000008947 */ /* 0x000fea0003800000 */
[----:B--2---:R-:W-:Y:S01]  /*f2b0*/  IADD3 R0, R11, -0x1, RZ ;  /* 0xffffffff0b007810 */ /* 0x004fe20007ffe0ff */
[----:B------:R-:W-:Y:S05]  /*f2c0*/  BRA.DIV ~URZ, `(.L_x_4878) ;  /* 0x000024927f007947 */ /* 0x000fea000b800000 */
[----:B------:R2:W3:Y:S02]  /*f2d0*/  SHFL.IDX PT, R10, R4, R0, 0x1f ;  /* 0x00001f00040a7589 */ /* 0x0004e400000e0000 */
.L_x_4877:
[----:B------:R-:W-:Y:S05]  /*f2e0*/  BSYNC B0 ;  /* 0x0000000000007941 */ /* 0x000fea0003800000 */
.L_x_4876:
        /* <DEDUP_REMOVED lines=69> */
.L_x_4870:
[----:B------:R-:W-:Y:S01]  /*f740*/  MOV R0, c[0x0][0x53c] ;  /* 0x00014f0000007a02 */ /* 0x000fe20000000f00 */
[----:B------:R2:W-:Y:S04]  /*f750*/  STL [R1], R9 ;  /* 0x0000000901007387 */ /* 0x0005e80000100800 */
[----:B------:R2:W-:Y:S04]  /*f760*/  STL [R1+0x4], RZ ;  /* 0x000004ff01007387 */ /* 0x0005e80000100800 */
[----:B------:R2:W-:Y:S04]  /*f770*/  STL [R1+0x8], RZ ;  /* 0x000008ff01007387 */ /* 0x0005e80000100800 */
[----:B------:R2:W-:Y:S02]  /*f780*/  STL [R1+0xc], R0 ;  /* 0x00000c0001007387 */ /* 0x0005e40000100800 */
.L_x_4879:
[----:B------:R-:W-:Y:S05]  /*f790*/  BSYNC B1 ;  /* 0x0000000000017941 */ /* 0x000fea0003800000 */
.L_x_4868:
        /* <DEDUP_REMOVED lines=9> */
.L_x_4863:
[----:B--2---:R-:W2:Y:S02]  /*f830*/  LDL R0, [R1+0xc] ;  /* 0x00000c0001007983 */ /* 0x004ea40000100800 */
[----:B--2---:R-:W-:-:S13]  /*f840*/  ISETP.GE.AND P0, PT, R0, c[0x0][0x53c], PT ;  /* 0x00014f0000007a0c */ /* 0x004fda0003f06270 */
[----:B-1----:R-:W-:Y:S01]  /*f850*/  @P0 CALL.REL.NOINC `(.L_x_4880) ;  /* 0x0000001000000944 */ /* 0x002fe20003c00000 */
[----:B------:R-:W-:Y:S05]  /*f860*/  BRA `(.L_x_4881) ;  /* 0xffff235000007947 */ /* 0x000fea000383ffff */
.L_x_4880:
[----:B------:R-:W-:Y:S05]  /*f870*/  EXIT ;  /* 0x000000000000794d */ /* 0x000fea0003800000 */
.L_x_4782:
[----:B------:R-:W-:Y:S01]  /*f880*/  IMAD.MOV.U32 R0, RZ, RZ, R5 ;  /* 0x000000ffff007224 */ /* 0x000fe200078e0005 */
[----:B------:R-:W-:Y:S02]  /*f890*/  MOV R3, 0x1 ;  /* 0x0000000100037802 */ /* 0x000fe40000000f00 */
[----:B------:R-:W-:Y:S02]  /*f8a0*/  MOV R2, 0xf8c0 ;  /* 0x0000f8c000027802 */ /* 0x000fe40000000f00 */
[----:B------:R-:W-:Y:S05]  /*f8b0*/  CALL.REL.NOINC `($__internal_82_$__cuda_sm70_shflsync_up_p) ;  /* 0x00001fe000007944 */ /* 0x000fea0003c00000 */
[----:B------:R-:W-:Y:S01]  /*f8c0*/  MOV R0, R4 ;  /* 0x0000000400007202 */ /* 0x000fe20000000f00 */
[----:B------:R-:W-:Y:S05]  /*f8d0*/  BRA `(.L_x_4882) ;  /* 0xffff0b9000007947 */ /* 0x000fea000383ffff */
.L_x_4783:
[----:B------:R-:W-:Y:S01]  /*f8e0*/  IMAD.MOV.U32 R0, RZ, RZ, R5 ;  /* 0x000000ffff007224 */ /* 0x000fe200078e0005 */
[----:B------:R-:W-:Y:S02]  /*f8f0*/  MOV R3, 0x2 ;  /* 0x0000000200037802 */ /* 0x000fe40000000f00 */
[----:B------:R-:W-:Y:S02]  /*f900*/  MOV R2, 0xf920 ;  /* 0x0000f92000027802 */ /* 0x000fe40000000f00 */
[----:B------:R-:W-:Y:S05]  /*f910*/  CALL.REL.NOINC `($__internal_82_$__cuda_sm70_shflsync_up_p) ;  /* 0x00001f8000007944 */ /* 0x000fea0003c00000 */
[----:B------:R-:W-:Y:S01]  /*f920*/  SEL R4, R4, RZ, P4 ;  /* 0x000000ff04047207 */ /* 0x000fe20002000000 */
[----:B------:R-:W-:Y:S01]  /*f930*/  IMAD.MOV.U32 R3, RZ, RZ, 0x4 ;  /* 0x00000004ff037424 */ /* 0x000fe200078e00ff */
[----:B------:R-:W-:-:S03]  /*f940*/  MOV R2, 0xf970 ;  /* 0x0000f97000027802 */ /* 0x000fc60000000f00 */
[----:B------:R-:W-:Y:S02]  /*f950*/  IMAD.IADD R0, R5, 0x1, R4 ;  /* 0x0000000105007824 */ /* 0x000fe400078e0204 */
        /* <DEDUP_REMOVED lines=13> */
[----:B------:R-:W-:Y:S02]  /*fa30*/  MOV R3, 0x1f ;  /* 0x0000001f00037802 */ /* 0x000fe40000000f00 */
[----:B------:R-:W-:Y:S01]  /*fa40*/  MOV R2, 0xfa80 ;  /* 0x0000fa8000027802 */ /* 0x000fe20000000f00 */
[----:B------:R-:W-:-:S04]  /*fa50*/  IMAD.IADD R4, R0, 0x1, R4 ;  /* 0x0000000100047824 */ /* 0x000fc800078e0204 */
[----:B------:R-:W-:Y:S02]  /*fa60*/  IMAD.MOV.U32 R230, RZ, RZ, R4 ;  /* 0x000000ffffe67224 */ /* 0x000fe400078e0004 */
[----:B------:R-:W-:Y:S05]  /*fa70*/  CALL.REL.NOINC `($__internal_81_$__cuda_sm70_shflsync_idx_p) ;  /* 0x00001db000007944 */ /* 0x000fea0003c00000 */
[----:B-----5:R-:W-:Y:S01]  /*fa80*/  MOV R0, R195 ;  /* 0x000000c300007202 */ /* 0x020fe20000000f00 */
[----:B-1----:R-:W-:Y:S05]  /*fa90*/  BRA `(.L_x_4883) ;  /* 0xffff0ad000007947 */ /* 0x002fea000383ffff */
.L_x_4785:
[----:B------:R-:W-:Y:S02]  /*faa0*/  SEL R0, RZ, 0x1, P0 ;  /* 0x00000001ff007807 */ /* 0x000fe40000000000 */
[----:B------:R-:W-:Y:S02]  /*fab0*/  MOV R2, 0xfad0 ;  /* 0x0000fad000027802 */ /* 0x000fe40000000f00 */
[----:B------:R-:W-:Y:S05]  /*fac0*/  CALL.REL.NOINC `($__internal_83_$__cuda_sm70_votesync_ballot) ;  /* 0x00001e3000007944 */ /* 0x000fea0003c00000 */
[----:B------:R-:W-:Y:S05]  /*fad0*/  BRA `(.L_x_4884) ;  /* 0xffff0b2000007947 */ /* 0x000fea000383ffff */
.L_x_4786:
[----:B------:R-:W-:Y:S01]  /*fae0*/  IMAD.MOV.U32 R230, RZ, RZ, R8 ;  /* 0x000000ffffe67224 */ /* 0x000fe200078e0008 */
[----:B--2---:R-:W-:Y:S01]  /*faf0*/  MOV R195, R13 ;  /* 0x0000000d00c37202 */ /* 0x004fe20000000f00 */
[----:B------:R-:W-:Y:S01]  /*fb00*/  IMAD.MOV.U32 R3, RZ, RZ, 0x1f ;  /* 0x0000001fff037424 */ /* 0x000fe200078e00ff */
[----:B------:R-:W-:Y:S02]  /*fb10*/  MOV R2, 0xfb30 ;  /* 0x0000fb3000027802 */ /* 0x000fe40000000f00 */
[----:B-1----:R-:W-:Y:S05]  /*fb20*/  CALL.REL.NOINC `($__internal_81_$__cuda_sm70_shflsync_idx_p) ;  /* 0x00001d0000007944 */ /* 0x002fea0003c00000 */
[----:B------:R-:W-:Y:S01]  /*fb30*/  IMAD.MOV.U32 R11, RZ, RZ, R195 ;  /* 0x000000ffff0b7224 */ /* 0x000fe200078e00c3 */
[----:B------:R-:W-:Y:S01]  /*fb40*/  MOV R230, R7 ;  /* 0x0000000700e67202 */ /* 0x000fe20000000f00 */
[----:B------:R-:W-:Y:S01]  /*fb50*/  IMAD.MOV.U32 R6, RZ, RZ, RZ ;  /* 0x000000ffff067224 */ /* 0x000fe200078e00ff */
[----:B------:R-:W-:Y:S01]  /*fb60*/  MOV R195, R13 ;  /* 0x0000000d00c37202 */ /* 0x000fe20000000f00 */
[----:B------:R-:W-:Y:S01]  /*fb70*/  IMAD.MOV.U32 R3, RZ, RZ, 0x1f ;  /* 0x0000001fff037424 */ /* 0x000fe200078e00ff */
[----:B------:R-:W-:-:S02]  /*fb80*/  MOV R2, 0xfba0 ;  /* 0x0000fba000027802 */ /* 0x000fc40000000f00 */
[----:B-1---5:R-:W-:Y:S05]  /*fb90*/  CALL.REL.NOINC `($__internal_81_$__cuda_sm70_shflsync_idx_p) ;  /* 0x00001c9000007944 */ /* 0x022fea0003c00000 */
[----:B------:R-:W-:Y:S01]  /*fba0*/  MOV R10, R195 ;  /* 0x000000c3000a7202 */ /* 0x000fe20000000f00 */
[----:B-1---5:R-:W-:Y:S05]  /*fbb0*/  BRA `(.L_x_4885) ;  /* 0xffff0a9000007947 */ /* 0x022fea000383ffff */
.L_x_4789:
[----:B------:R-:W-:Y:S01]  /*fbc0*/  IMAD.MOV.U32 R230, RZ, RZ, R4 ;  /* 0x000000ffffe67224 */ /* 0x000fe200078e0004 */
[----:B------:R-:W-:-:S02]  /*fbd0*/  MOV R3, 0x1f ;  /* 0x0000001f00037802 */ /* 0x000fc40000000f00 */
[----:B------:R-:W-:Y:S02]  /*fbe0*/  MOV R2, 0xfc00 ;  /* 0x0000fc0000027802 */ /* 0x000fe40000000f00 */
[----:B-1234-:R-:W-:Y:S05]  /*fbf0*/  CALL.REL.NOINC `($__internal_81_$__cuda_sm70_shflsync_idx_p) ;  /* 0x00001c3000007944 */ /* 0x01efea0003c00000 */
[----:B------:R-:W-:Y:S01]  /*fc00*/  MOV R6, R195 ;  /* 0x000000c300067202 */ /* 0x000fe20000000f00 */
[----:B-1---5:R-:W-:Y:S05]  /*fc10*/  BRA `(.L_x_4788) ;  /* 0xffff0a9000007947 */ /* 0x022fea000383ffff */
.L_x_4797:
[----:B------:R-:W-:Y:S01]  /*fc20*/  IMAD.MOV.U32 R230, RZ, RZ, R5 ;  /* 0x000000ffffe67224 */ /* 0x000fe200078e0005 */
[----:B------:R-:W-:Y:S01]  /*fc30*/  MOV R195, RZ ;  /* 0x000000ff00c37202 */ /* 0x000fe20000000f00 */
[----:B------:R-:W-:Y:S01]  /*fc40*/  IMAD.MOV.U32 R3, RZ, RZ, 0x181f ;  /* 0x0000181fff037424 */ /* 0x000fe200078e00ff */
[----:B------:R-:W-:Y:S02]  /*fc50*/  MOV R2, 0xfc70 ;  /* 0x0000fc7000027802 */ /* 0x000fe40000000f00 */
[----:B-----5:R-:W-:Y:S05]  /*fc60*/  CALL.REL.NOINC `($__internal_81_$__cuda_sm70_shflsync_idx_p) ;  /* 0x00001bc000007944 */ /* 0x020fea0003c00000 */
[----:B------:R-:W-:Y:S01]  /*fc70*/  MOV R4, R195 ;  /* 0x000000c300047202 */ /* 0x000fe20000000f00 */
[----:B-1---5:R-:W-:Y:S05]  /*fc80*/  BRA `(.L_x_4886) ;  /* 0xffff2cf000007947 */ /* 0x022fea000383ffff */
.L_x_4798:
[----:B------:R-:W-:Y:S01]  /*fc90*/  IMAD.MOV.U32 R230, RZ, RZ, R14 ;  /* 0x000000ffffe67224 */ /* 0x000fe200078e000e */
[----:B------:R-:W-:Y:S01]  /*fca0*/  MOV R195, RZ ;  /* 0x000000ff00c37202 */ /* 0x000fe20000000f00 */
[----:B------:R-:W-:Y:S01]  /*fcb0*/  IMAD.MOV.U32 R3, RZ, RZ, 0x181f ;  /* 0x0000181fff037424 */ /* 0x000fe200078e00ff */
[----:B------:R-:W-:Y:S02]  /*fcc0*/  MOV R2, 0xfce0 ;  /* 0x0000fce000027802 */ /* 0x000fe40000000f00 */
[----:B-12--5:R-:W-:Y:S05]  /*fcd0*/  CALL.REL.NOINC `($__internal_81_$__cuda_sm70_shflsync_idx_p) ;  /* 0x00001b5000007944 */ /* 0x026fea0003c00000 */
[----:B-----5:R-:W-:Y:S01]  /*fce0*/  MOV R0, R195 ;  /* 0x000000c300007202 */ /* 0x020fe20000000f00 */
[----:B-1----:R-:W-:Y:S05]  /*fcf0*/  BRA `(.L_x_4887) ;  /* 0xffff2ca000007947 */ /* 0x002fea000383ffff */
.L_x_4801:
[----:B------:R-:W-:Y:S01]  /*fd00*/  IMAD.MOV.U32 R230, RZ, RZ, R5 ;  /* 0x000000ffffe67224 */ /* 0x000fe200078e0005 */
[----:B------:R-:W-:Y:S01]  /*fd10*/  MOV R195, 0x1 ;  /* 0x0000000100c37802 */ /* 0x000fe20000000f00 */
[----:B--2---:R-:W-:Y:S01]  /*fd20*/  IMAD.MOV.U32 R3, RZ, RZ, 0x181f ;  /* 0x0000181fff037424 */ /* 0x004fe200078e00ff */
[----:B------:R-:W-:-:S02]  /*fd30*/  MOV R2, 0xfd50 ;  /* 0x0000fd5000027802 */ /* 0x000fc40000000f00 */
[----:B-1--45:R-:W-:Y:S05]  /*fd40*/  CALL.REL.NOINC `($__internal_81_$__cuda_sm70_shflsync_idx_p) ;  /* 0x00001ae000007944 */ /* 0x032fea0003c00000 */
[----:B------:R-:W-:Y:S01]  /*fd50*/  IMAD.MOV.U32 R4, RZ, RZ, R195 ;  /* 0x000000ffff047224 */ /* 0x000fe200078e00c3 */
[----:B------:R-:W-:Y:S01]  /*fd60*/  MOV R195, 0x1 ;  /* 0x0000000100c37802 */ /* 0x000fe20000000f00 */
[----:B------:R-:W-:Y:S01]  /*fd70*/  IMAD.MOV.U32 R230, RZ, RZ, R14 ;  /* 0x000000ffffe67224 */ /* 0x000fe200078e000e */
[----:B------:R-:W-:-:S02]  /*fd80*/  MOV R3, 0x181f ;  /* 0x0000181f00037802 */ /* 0x000fc40000000f00 */
[----:B------:R-:W-:Y:S02]  /*fd90*/  MOV R2, 0xfdb0 ;  /* 0x0000fdb000027802 */ /* 0x000fe40000000f00 */
[----:B-1---5:R-:W-:Y:S05]  /*fda0*/  CALL.REL.NOINC `($__internal_81_$__cuda_sm70_shflsync_idx_p) ;  /* 0x00001a8000007944 */ /* 0x022fea0003c00000 */
[----:B-----5:R-:W-:Y:S01]  /*fdb0*/  MOV R0, R195 ;  /* 0x000000c300007202 */ /* 0x020fe20000000f00 */
[----:B-1----:R-:W-:Y:S05]  /*fdc0*/  BRA `(.L_x_4888) ;  /* 0xffff2da000007947 */ /* 0x002fea000383ffff */
.L_x_4804:
[----:B------:R-:W-:Y:S01]  /*fdd0*/  IMAD.MOV.U32 R230, RZ, RZ, R5 ;  /* 0x000000ffffe67224 */ /* 0x000fe200078e0005 */
[----:B------:R-:W-:Y:S01]  /*fde0*/  MOV R195, 0x2 ;  /* 0x0000000200c37802 */ /* 0x000fe20000000f00 */
[----:B---3--:R-:W-:Y:S01]  /*fdf0*/  IMAD.MOV.U32 R3, RZ, RZ, 0x181f ;  /* 0x0000181fff037424 */ /* 0x008fe200078e00ff */
[----:B------:R-:W-:Y:S02]  /*fe00*/  MOV R2, 0xfe20 ;  /* 0x0000fe2000027802 */ /* 0x000fe40000000f00 */
[----:B-12-45:R-:W-:Y:S05]  /*fe10*/  CALL.REL.NOINC `($__internal_81_$__cuda_sm70_shflsync_idx_p) ;  /* 0x00001a1000007944 */ /* 0x036fea0003c00000 */
[----:B------:R-:W-:Y:S01]  /*fe20*/  MOV R4, R195 ;  /* 0x000000c300047202 */ /* 0x000fe20000000f00 */
[----:B-1---5:R-:W-:Y:S05]  /*fe30*/  BRA `(.L_x_4889) ;  /* 0xffff2ed000007947 */ /* 0x022fea000383ffff */
.L_x_4805:
[----:B------:R-:W-:Y:S01]  /*fe40*/  IMAD.MOV.U32 R230, RZ, RZ, R14 ;  /* 0x000000ffffe67224 */ /* 0x000fe200078e000e */
[----:B------:R-:W-:Y:S01]  /*fe50*/  MOV R195, 0x2 ;  /* 0x0000000200c37802 */ /* 0x000fe20000000f00 */
[----:B------:R-:W-:Y:S01]  /*fe60*/  IMAD.MOV.U32 R3, RZ, RZ, 0x181f ;  /* 0x0000181fff037424 */ /* 0x000fe200078e00ff */
[----:B------:R-:W-:Y:S02]  /*fe70*/  MOV R2, 0xfe90 ;  /* 0x0000fe9000027802 */ /* 0x000fe40000000f00 */
[----:B-12345:R-:W-:Y:S05]  /*fe80*/  CALL.REL.NOINC `($__internal_81_$__cuda_sm70_shflsync_idx_p) ;  /* 0x000019a000007944 */ /* 0x03efea0003c00000 */
[----:B-----5:R-:W-:Y:S01]  /*fe90*/  MOV R0, R195 ;  /* 0x000000c300007202 */ /* 0x020fe20000000f00 */
[----:B-1----:R-:W-:Y:S05]  /*fea0*/  BRA `(.L_x_4890) ;  /* 0xffff2e8000007947 */ /* 0x002fea000383ffff */
.L_x_4808:
[----:B------:R-:W-:Y:S01]  /*feb0*/  IMAD.MOV.U32 R230, RZ, RZ, R5 ;  /* 0x000000ffffe67224 */ /* 0x000fe200078e0005 */
[----:B------:R-:W-:Y:S01]  /*fec0*/  MOV R195, 0x3 ;  /* 0x0000000300c37802 */ /* 0x000fe20000000f00 */
[----:B-1----:R-:W-:Y:S01]  /*fed0*/  IMAD.MOV.U32 R3, RZ, RZ, 0x181f ;  /* 0x0000181fff037424 */ /* 0x002fe200078e00ff */
[----:B------:R-:W-:-:S02]  /*fee0*/  MOV R2, 0xff00 ;  /* 0x0000ff0000027802 */ /* 0x000fc40000000f00 */
[----:B--2345:R-:W-:Y:S05]  /*fef0*/  CALL.REL.NOINC `($__internal_81_$__cuda_sm70_shflsync_idx_p) ;  /* 0x0000193000007944 */ /* 0x03cfea0003c00000 */
        /* <DEDUP_REMOVED lines=8> */
.L_x_4811:
[----:B------:R-:W-:Y:S01]  /*ff80*/  IMAD.MOV.U32 R230, RZ, RZ, R5 ;  /* 0x000000ffffe67224 */ /* 0x000fe200078e0005 */
[----:B------:R-:W-:Y:S01]  /*ff90*/  MOV R195, RZ ;  /* 0x000000ff00c37202 */ /* 0x000fe20000000f00 */
[----:B------:R-:W-:Y:S01]  /*ffa0*/  IMAD.MOV.U32 R3, RZ, RZ, 0x181f ;  /* 0x0000181fff037424 */ /* 0x000fe200078e00ff */
[----:B------:R-:W-:Y:S02]  /*ffb0*/  MOV R2, 0xffd0 ;  /* 0x0000ffd000027802 */ /* 0x000fe40000000f00 */
[----:B------:R-:W-:Y:S05]  /*ffc0*/  CALL.REL.NOINC `($__internal_81_$__cuda_sm70_shflsync_idx_p) ;  /* 0x0000186000007944 */ /* 0x000fea0003c00000 */
[----:B------:R-:W-:Y:S01]  /*ffd0*/  MOV R4, R195 ;  /* 0x000000c300047202 */ /* 0x000fe20000000f00 */
[----:B-1---5:R-:W-:Y:S05]  /*ffe0*/  BRA `(.L_x_4892) ;  /* 0xffff499000007947 */ /* 0x022fea000383ffff */
.L_x_4812:
[----:B------:R-:W-:Y:S01]  /*fff0*/  IMAD.MOV.U32 R230, RZ, RZ, R15 ;  /* 0x000000ffffe67224 */ /* 0x000fe200078e000f */
[----:B------:R-:W-:Y:S01]  /*10000*/  MOV R195, RZ ;  /* 0x000000ff00c37202 */ /* 0x000fe20000000f00 */
[----:B------:R-:W-:Y:S01]  /*10010*/  IMAD.MOV.U32 R3, RZ, RZ, 0x181f ;  /* 0x0000181fff037424 */ /* 0x000fe200078e00ff */
[----:B------:R-:W-:Y:S02]  /*10020*/  MOV R2, 0x10040 ;  /* 0x0001004000027802 */ /* 0x000fe40000000f00 */
[----:B-12---:R-:W-:Y:S05]  /*10030*/  CALL.REL.NOINC `($__internal_81_$__cuda_sm70_shflsync_idx_p) ;  /* 0x000017f000007944 */ /* 0x006fea0003c00000 */
[C---:B------:R-:W-:Y:S01]  /*10040*/  IADD3 R10, P2, R195.reuse, R119, RZ ;  /* 0x00000077c30a7210 */ /* 0x040fe20007f5e0ff */
[----:B------:R-:W-:Y:S01]  /*10050*/  IMAD.MOV.U32 R230, RZ, RZ, R5 ;  /* 0x000000ffffe67224 */ /* 0x000fe200078e0005 */
[----:B------:R-:W-:-:S02]  /*10060*/  IADD3 R8, P0, R195, R120, RZ ;  /* 0x00000078c3087210 */ /* 0x000fc40007f1e0ff */
[----:B------:R-:W-:Y:S01]  /*10070*/  SEL R13, RZ, 0x10, P5 ;  /* 0x00000010ff0d7807 */ /* 0x000fe20002800000 */
[C---:B------:R-:W-:Y:S01]  /*10080*/  IMAD.X R11, R4.reuse, 0x1, R113, P2 ;  /* 0x00000001040b7824 */ /* 0x040fe200010e0671 */
[C---:B------:R-:W-:Y:S01]  /*10090*/  IADD3 R6, P2, R195.reuse, R122, RZ ;  /* 0x0000007ac3067210 */ /* 0x040fe20007f5e0ff */
[C---:B------:R-:W-:Y:S01]  /*100a0*/  IMAD.X R9, R4.reuse, 0x1, R114, P0 ;  /* 0x0000000104097824 */ /* 0x040fe200000e0672 */
[----:B------:R-:W-:Y:S01]  /*100b0*/  IADD3 R2, P0, R195, R121, RZ ;  /* 0x00000079c3027210 */ /* 0x000fe20007f1e0ff */
[----:B------:R-:W-:Y:S01]  /*100c0*/  IMAD.MOV.U32 R195, RZ, RZ, 0x1 ;  /* 0x00000001ffc37424 */ /* 0x000fe200078e00ff */
[----:B------:R-:W-:Y:S01]  /*100d0*/  @!PT LDS RZ, [RZ] ;  /* 0x00000000fffff984 */ /* 0x000fe20000000800 */
[----:B------:R-:W-:Y:S01]  /*100e0*/  @!PT LDS RZ, [RZ] ;  /* 0x00000000fffff984 */ /* 0x000fe20000000800 */
[----:B------:R-:W-:Y:S01]  /*100f0*/  @!PT LDS RZ, [RZ] ;  /* 0x00000000fffff984 */ /* 0x000fe20000000800 */
[----:B------:R2:W-:Y:S01]  /*10100*/  LDGSTS.E.BYPASS.LTC128B.128 [R229+0x8100], [R10.64], !P6 ;  /* 0x081000000ae57fae */ /* 0x0005e2000f101d46 */
[C---:B------:R-:W-:Y:S01]  /*10110*/  IMAD.X R7, R4.reuse, 0x1, R115, P2 ;  /* 0x0000000104077824 */ /* 0x040fe200010e0673 */
[----:B------:R-:W-:Y:S01]  /*10120*/  SEL R12, RZ, 0x10, P4 ;  /* 0x00000010ff0c7807 */ /* 0x000fe20002000000 */
[----:B------:R-:W-:Y:S01]  /*10130*/  IMAD.X R3, R4, 0x1, R112, P0 ;  /* 0x0000000104037824 */ /* 0x000fe200000e0670 */
[----:B------:R2:W-:Y:S04]  /*10140*/  LDGSTS.E.BYPASS.LTC128B.128 [R229+0xa100], [R8.64], !P5 ;  /* 0x0a10000008e57fae */ /* 0x0005e8000e901d46 */
[----:B------:R3:W-:Y:S04]  /*10150*/  LDGSTS.E.BYPASS.LTC128B.128 [R229+0xc100], [R6.64], !P4 ;  /* 0x0c10000006e57fae */ /* 0x0007e8000e101d46 */
[----:B------:R4:W-:Y:S01]  /*10160*/  LDGSTS.E.BYPASS.LTC128B.128 [R229+0xe100], [R2.64], !P3 ;  /* 0x0e10000002e57fae */ /* 0x0009e2000d901d46 */
[----:B---3--:R-:W-:Y:S01]  /*10170*/  SEL R7, RZ, 0x10, P6 ;  /* 0x00000010ff077807 */ /* 0x008fe20003000000 */
[----:B----4-:R-:W-:Y:S01]  /*10180*/  IMAD.MOV.U32 R3, RZ, RZ, 0x181f ;  /* 0x0000181fff037424 */ /* 0x010fe200078e00ff */
        /* <DEDUP_REMOVED lines=10> */
.L_x_4813:
[----:B------:R-:W-:Y:S01]  /*10230*/  IMAD.MOV.U32 R132, RZ, RZ, R4 ;  /* 0x000000ffff847224 */ /* 0x000fe200078e0004 */
[----:B------:R-:W-:Y:S02]  /*10240*/  MOV R0, 0x2 ;  /* 0x0000000200007802 */ /* 0x000fe40000000f00 */
[----:B------:R-:W-:Y:S02]  /*10250*/  MOV R2, 0x10270 ;  /* 0x0001027000027802 */ /* 0x000fe40000000f00 */
[----:B------:R-:W-:Y:S05]  /*10260*/  CALL.REL.NOINC `($__internal_80_$__cuda_sm70_shflsync_bfly_p) ;  /* 0x0000156000007944 */ /* 0x000fea0003c00000 */
[----:B------:R-:W-:Y:S01]  /*10270*/  FMNMX.FTZ R4, R4, R0, !PT ;  /* 0x0000000004047209 */ /* 0x000fe20007810000 */
[----:B------:R-:W-:Y:S01]  /*10280*/  IMAD.MOV.U32 R0, RZ, RZ, 0x1 ;  /* 0x00000001ff007424 */ /* 0x000fe200078e00ff */
[----:B------:R-:W-:-:S03]  /*10290*/  MOV R2, 0x102c0 ;  /* 0x000102c000027802 */ /* 0x000fc60000000f00 */
[----:B------:R-:W-:Y:S02]  /*102a0*/  IMAD.MOV.U32 R132, RZ, RZ, R4 ;  /* 0x000000ffff847224 */ /* 0x000fe400078e0004 */
[----:B------:R-:W-:Y:S05]  /*102b0*/  CALL.REL.NOINC `($__internal_80_$__cuda_sm70_shflsync_bfly_p) ;  /* 0x0000151000007944 */ /* 0x000fea0003c00000 */
[----:B------:R-:W-:Y:S01]  /*102c0*/  FMNMX.FTZ R133, R4, R0, !PT ;  /* 0x0000000004857209 */ /* 0x000fe20007810000 */
[----:B------:R-:W-:Y:S01]  /*102d0*/  IMAD.MOV.U32 R132, RZ, RZ, R5 ;  /* 0x000000ffff847224 */ /* 0x000fe200078e0005 */
[----:B------:R-:W-:Y:S01]  /*102e0*/  MOV R2, 0x10310 ;  /* 0x0001031000027802 */ /* 0x000fe20000000f00 */
[----:B------:R-:W-:Y:S02]  /*102f0*/  IMAD.MOV.U32 R0, RZ, RZ, 0x2 ;  /* 0x00000002ff007424 */ /* 0x000fe400078e00ff */
[----:B------:R-:W-:Y:S05]  /*10300*/  CALL.REL.NOINC `($__internal_80_$__cuda_sm70_shflsync_bfly_p) ;  /* 0x000014c000007944 */ /* 0x000fea0003c00000 */
[----:B------:R-:W-:Y:S01]  /*10310*/  FMNMX.FTZ R5, R5, R0, !PT ;  /* 0x0000000005057209 */ /* 0x000fe20007810000 */
[----:B------:R-:W-:Y:S01]  /*10320*/  IMAD.MOV.U32 R0, RZ, RZ, 0x1 ;  /* 0x00000001ff007424 */ /* 0x000fe200078e00ff */
[----:B------:R-:W-:-:S03]  /*10330*/  MOV R2, 0x10360 ;  /* 0x0001036000027802 */ /* 0x000fc60000000f00 */
[----:B------:R-:W-:Y:S02]  /*10340*/  IMAD.MOV.U32 R132, RZ, RZ, R5 ;  /* 0x000000ffff847224 */ /* 0x000fe400078e0005 */
[----:B------:R-:W-:Y:S05]  /*10350*/  CALL.REL.NOINC `($__internal_80_$__cuda_sm70_shflsync_bfly_p) ;  /* 0x0000147000007944 */ /* 0x000fea0003c00000 */
[----:B------:R-:W-:Y:S01]  /*10360*/  MOV R3, R0 ;  /* 0x0000000000037202 */ /* 0x000fe20000000f00 */
[----:B------:R-:W-:Y:S05]  /*10370*/  BRA `(.L_x_4894) ;  /* 0xffff4ea000007947 */ /* 0x000fea000383ffff */
.L_x_4815:
[----:B-1234-:R-:W-:Y:S01]  /*10380*/  MOV R195, RZ ;  /* 0x000000ff00c37202 */ /* 0x01efe20000000f00 */
[----:B------:R-:W-:Y:S01]  /*10390*/  IMAD.MOV.U32 R230, RZ, RZ, R4 ;  /* 0x000000ffffe67224 */ /* 0x000fe200078e0004 */
[----:B------:R-:W-:Y:S01]  /*103a0*/  MOV R2, 0x103d0 ;  /* 0x000103d000027802 */ /* 0x000fe20000000f00 */
[----:B------:R-:W-:Y:S02]  /*103b0*/  IMAD.MOV.U32 R3, RZ, RZ, 0x181f ;  /* 0x0000181fff037424 */ /* 0x000fe400078e00ff */
[----:B------:R-:W-:Y:S05]  /*103c0*/  CALL.REL.NOINC `($__internal_81_$__cuda_sm70_shflsync_idx_p) ;  /* 0x0000146000007944 */ /* 0x000fea0003c00000 */
[----:B------:R-:W-:Y:S01]  /*103d0*/  MOV R2, R195 ;  /* 0x000000c300027202 */ /* 0x000fe20000000f00 */
[----:B-1---5:R-:W-:-:S05]  /*103e0*/  BRA `(.L_x_4895) ;  /* 0xffff671000007947 */ /* 0x022fca000383ffff */
.L_x_4818:
[----:B------:R-:W-:Y:S01]  /*103f0*/  MOV R195, RZ ;  /* 0x000000ff00c37202 */ /* 0x000fe20000000f00 */
[----:B------:R-:W-:Y:S01]  /*10400*/  IMAD.MOV.U32 R230, RZ, RZ, R133 ;  /* 0x000000ffffe67224 */ /* 0x000fe200078e0085 */
[----:B------:R-:W-:Y:S01]  /*10410*/  MOV R2, 0x10440 ;  /* 0x0001044000027802 */ /* 0x000fe20000000f00 */
[----:B------:R-:W-:Y:S02]  /*10420*/  IMAD.MOV.U32 R3, RZ, RZ, 0x181f ;  /* 0x0000181fff037424 */ /* 0x000fe400078e00ff */
[----:B------:R-:W-:Y:S05]  /*10430*/  CALL.REL.NOINC `($__internal_81_$__cuda_sm70_shflsync_idx_p) ;  /* 0x000013f000007944 */ /* 0x000fea0003c00000 */
[----:B------:R-:W-:Y:S01]  /*10440*/  MOV R132, R195 ;  /* 0x000000c300847202 */ /* 0x000fe20000000f00 */
[----:B-1---5:R-:W-:-:S05]  /*10450*/  BRA `(.L_x_4896) ;  /* 0xffff78d000007947 */ /* 0x022fca000383ffff */
.L_x_4819:
[----:B------:R-:W-:Y:S01]  /*10460*/  MOV R195, RZ ;  /* 0x000000ff00c37202 */ /* 0x000fe20000000f00 */
[----:B------:R-:W-:Y:S01]  /*10470*/  IMAD.MOV.U32 R230, RZ, RZ, R170 ;  /* 0x000000ffffe67224 */ /* 0x000fe200078e00aa */
[----:B------:R-:W-:Y:S01]  /*10480*/  MOV R2, 0x104b0 ;  /* 0x000104b000027802 */ /* 0x000fe20000000f00 */
[----:B------:R-:W-:Y:S02]  /*10490*/  IMAD.MOV.U32 R3, RZ, RZ, 0x181f ;  /* 0x0000181fff037424 */ /* 0x000fe400078e00ff */
[----:B-12---:R-:W-:Y:S05]  /*104a0*/  CALL.REL.NOINC `($__internal_81_$__cuda_sm70_shflsync_idx_p) ;  /* 0x0000138000007944 */ /* 0x006fea0003c00000 */
        /* <DEDUP_REMOVED lines=23> */
[----:B-1-3-5:R-:W-:Y:S05]  /*10620*/  CALL.REL.NOINC `($__internal_81_$__cuda_sm70_shflsync_idx_p) ;  /* 0x0000120000007944 */ /* 0x02afea0003c00000 */
[----:B------:R-:W-:Y:S01]  /*10630*/  MOV R3, 0x181f ;  /* 0x0000181f00037802 */ /* 0x000fe20000000f00 */
[----:B------:R-:W-:Y:S01]  /*10640*/  IMAD.MOV.U32 R132, RZ, RZ, R195 ;  /* 0x000000ffff847224 */ /* 0x000fe200078e00c3 */
[----:B------:R-:W-:Y:S01]  /*10650*/  MOV R195, 0x1 ;  /* 0x0000000100c37802 */ /* 0x000fe20000000f00 */
[----:B------:R-:W-:Y:S01]  /*10660*/  IMAD.MOV.U32 R230, RZ, RZ, R170 ;  /* 0x000000ffffe67224 */ /* 0x000fe200078e00aa */
[----:B------:R-:W-:Y:S02]  /*10670*/  MOV R2, 0x10690 ;  /* 0x0001069000027802 */ /* 0x000fe40000000f00 */
[----:B-1---5:R-:W-:Y:S05]  /*10680*/  CALL.REL.NOINC `($__internal_81_$__cuda_sm70_shflsync_idx_p) ;  /* 0x000011a000007944 */ /* 0x022fea0003c00000 */
[----:B-----5:R-:W-:Y:S01]  /*10690*/  MOV R0, R195 ;  /* 0x000000c300007202 */ /* 0x020fe20000000f00 */
[----:B-1----:R-:W-:-:S05]  /*106a0*/  BRA `(.L_x_4897) ;  /* 0xffff77e000007947 */ /* 0x002fca000383ffff */
.L_x_4820:
[----:B------:R-:W-:Y:S02]  /*106b0*/  MOV R0, 0x2 ;  /* 0x0000000200007802 */ /* 0x000fe40000000f00 */
[----:B------:R-:W-:Y:S02]  /*106c0*/  MOV R2, 0x106e0 ;  /* 0x000106e000027802 */ /* 0x000fe40000000f00 */
[----:B-1----:R-:W-:Y:S05]  /*106d0*/  CALL.REL.NOINC `($__internal_80_$__cuda_sm70_shflsync_bfly_p) ;  /* 0x000010f000007944 */ /* 0x002fea0003c00000 */
[----:B------:R-:W-:Y:S01]  /*106e0*/  FMNMX.FTZ R132, R132, R0, !PT ;  /* 0x0000000084847209 */ /* 0x000fe20007810000 */
[----:B------:R-:W-:Y:S01]  /*106f0*/  IMAD.MOV.U32 R0, RZ, RZ, 0x1 ;  /* 0x00000001ff007424 */ /* 0x000fe200078e00ff */
[----:B------:R-:W-:Y:S02]  /*10700*/  MOV R2, 0x10720 ;  /* 0x0001072000027802 */ /* 0x000fe40000000f00 */
        /* <DEDUP_REMOVED lines=8> */
[----:B------:R-:W-:Y:S02]  /*10790*/  MOV R2, 0x107b0 ;  /* 0x000107b000027802 */ /* 0x000fe40000000f00 */
[----:B------:R-:W-:Y:S05]  /*107a0*/  CALL.REL.NOINC `($__internal_80_$__cuda_sm70_shflsync_bfly_p) ;  /* 0x0000102000007944 */ /* 0x000fea0003c00000 */
[----:B------:R-:W-:-:S05]  /*107b0*/  BRA `(.L_x_4898) ;  /* 0xffff7ac000007947 */ /* 0x000fca000383ffff */
.L_x_4822:
[----:B------:R-:W-:Y:S01]  /*107c0*/  IMAD.MOV.U32 R132, RZ, RZ, R237 ;  /* 0x000000ffff847224 */ /* 0x000fe200078e00ed */
[----:B------:R-:W-:-:S02]  /*107d0*/  MOV R0, 0x2 ;  /* 0x0000000200007802 */ /* 0x000fc40000000f00 */
[----:B------:R-:W-:Y:S02]  /*107e0*/  MOV R2, 0x10800 ;  /* 0x0001080000027802 */ /* 0x000fe40000000f00 */
[----:B------:R-:W-:Y:S05]  /*107f0*/  CALL.REL.NOINC `($__internal_80_$__cuda_sm70_shflsync_bfly_p) ;  /* 0x00000fd000007944 */ /* 0x000fea0003c00000 */
[----:B------:R-:W-:Y:S05]  /*10800*/  BRA `(.L_x_4899) ;  /* 0xffff96b000007947 */ /* 0x000fea000383ffff */
.L_x_4823:
[----:B------:R-:W-:Y:S01]  /*10810*/  IMAD.MOV.U32 R132, RZ, RZ, R4 ;  /* 0x000000ffff847224 */ /* 0x000fe200078e0004 */
[----:B------:R-:W-:Y:S02]  /*10820*/  MOV R0, 0x1 ;  /* 0x0000000100007802 */ /* 0x000fe40000000f00 */
[----:B------:R-:W-:Y:S02]  /*10830*/  MOV R2, 0x10850 ;  /* 0x0001085000027802 */ /* 0x000fe40000000f00 */
[----:B-1----:R-:W-:Y:S05]  /*10840*/  CALL.REL.NOINC `($__internal_80_$__cuda_sm70_shflsync_bfly_p) ;  /* 0x00000f8000007944 */ /* 0x002fea0003c00000 */
[----:B------:R-:W-:Y:S01]  /*10850*/  FADD.FTZ R4, R4, R0 ;  /* 0x0000000004047221 */ /* 0x000fe20000010000 */
[----:B------:R-:W-:Y:S02]  /*10860*/  MOV R132, R236 ;  /* 0x000000ec00847202 */ /* 0x000fe40000000f00 */
[----:B------:R-:W-:Y:S02]  /*10870*/  MOV R0, 0x2 ;  /* 0x0000000200007802 */ /* 0x000fe40000000f00 */
[----:B------:R-:W-:Y:S02]  /*10880*/  MOV R2, 0x108a0 ;  /* 0x000108a000027802 */ /* 0x000fe40000000f00 */
[----:B------:R-:W-:Y:S05]  /*10890*/  CALL.REL.NOINC `($__internal_80_$__cuda_sm70_shflsync_bfly_p) ;  /* 0x00000f3000007944 */ /* 0x000fea0003c00000 */
[----:B------:R-:W-:Y:S01]  /*108a0*/  FADD.FTZ R5, R236, R0 ;  /* 0x00000000ec057221 */ /* 0x000fe20000010000 */
[----:B------:R-:W-:Y:S02]  /*108b0*/  MOV R0, 0x1 ;  /* 0x0000000100007802 */ /* 0x000fe40000000f00 */
[----:B------:R-:W-:-:S02]  /*108c0*/  MOV R2, 0x108f0 ;  /* 0x000108f000027802 */ /* 0x000fc40000000f00 */
[----:B------:R-:W-:Y:S02]  /*108d0*/  MOV R132, R5 ;  /* 0x0000000500847202 */ /* 0x000fe40000000f00 */
[----:B------:R-:W-:Y:S05]  /*108e0*/  CALL.REL.NOINC `($__internal_80_$__cuda_sm70_shflsync_bfly_p) ;  /* 0x00000ee000007944 */ /* 0x000fea0003c00000 */
[----:B------:R-:W-:Y:S01]  /*108f0*/  MOV R3, R0 ;  /* 0x0000000000037202 */ /* 0x000fe20000000f00 */
[----:B------:R-:W-:Y:S05]  /*10900*/  BRA `(.L_x_4900) ;  /* 0xffff962000007947 */ /* 0x000fea000383ffff */
.L_x_4830:
[----:B--234-:R-:W-:Y:S01]  /*10910*/  IMAD.MOV.U32 R230, RZ, RZ, R5 ;  /* 0x000000ffffe67224 */ /* 0x01cfe200078e0005 */
[----:B------:R-:W-:Y:S01]  /*10920*/  MOV R195, RZ ;  /* 0x000000ff00c37202 */ /* 0x000fe20000000f00 */
[----:B------:R-:W-:Y:S01]  /*10930*/  IMAD.MOV.U32 R3, RZ, RZ, 0x181f ;  /* 0x0000181fff037424 */ /* 0x000fe200078e00ff */
[----:B------:R-:W-:Y:S02]  /*10940*/  MOV R2, 0x10960 ;  /* 0x0001096000027802 */ /* 0x000fe40000000f00 */
[----:B-1----:R-:W-:Y:S05]  /*10950*/  CALL.REL.NOINC `($__internal_81_$__cuda_sm70_shflsync_idx_p) ;  /* 0x00000ed000007944 */ /* 0x002fea0003c00000 */
[----:B------:R-:W-:Y:S01]  /*10960*/  MOV R4, R195 ;  /* 0x000000c300047202 */ /* 0x000fe20000000f00 */
[----:B-1---5:R-:W-:Y:S05]  /*10970*/  BRA `(.L_x_4901) ;  /* 0xffffb24000007947 */ /* 0x022fea000383ffff */
.L_x_4831:
[----:B------:R-:W-:Y:S01]  /*10980*/  IMAD.MOV.U32 R230, RZ, RZ, R14 ;  /* 0x000000ffffe67224 */ /* 0x000fe200078e000e */
[----:B------:R-:W-:Y:S01]  /*10990*/  MOV R195, RZ ;  /* 0x000000ff00c37202 */ /* 0x000fe20000000f00 */
[----:B------:R-:W-:Y:S01]  /*109a0*/  IMAD.MOV.U32 R3, RZ, RZ, 0x181f ;  /* 0x0000181fff037424 */ /* 0x000fe200078e00ff */
[----:B------:R-:W-:Y:S02]  /*109b0*/  MOV R2, 0x109d0 ;  /* 0x000109d000027802 */ /* 0x000fe40000000f00 */
[----:B-123--:R-:W-:Y:S05]  /*109c0*/  CALL.REL.NOINC `($__internal_81_$__cuda_sm70_shflsync_idx_p) ;  /* 0x00000e6000007944 */ /* 0x00efea0003c00000 */
[----:B-----5:R-:W-:Y:S01]  /*109d0*/  MOV R0, R195 ;  /* 0x000000c300007202 */ /* 0x020fe20000000f00 */
[----:B-1----:R-:W-:Y:S05]  /*109e0*/  BRA `(.L_x_4902) ;  /* 0xffffb1f000007947 */ /* 0x002fea000383ffff */
.L_x_4834:
[----:B------:R-:W-:Y:S01]  /*109f0*/  IMAD.MOV.U32 R230, RZ, RZ, R5 ;  /* 0x000000ffffe67224 */ /* 0x000fe200078e0005 */
[----:B------:R-:W-:Y:S01]  /*10a00*/  MOV R195, 0x1 ;  /* 0x0000000100c37802 */ /* 0x000fe20000000f00 */
[----:B--2---:R-:W-:Y:S01]  /*10a10*/  IMAD.MOV.U32 R3, RZ, RZ, 0x181f ;  /* 0x0000181fff037424 */ /* 0x004fe200078e00ff */
[----:B------:R-:W-:-:S02]  /*10a20*/  MOV R2, 0x10a40 ;  /* 0x00010a4000027802 */ /* 0x000fc40000000f00 */
[----:B-1-34-:R-:W-:Y:S05]  /*10a30*/  CALL.REL.NOINC `($__internal_81_$__cuda_sm70_shflsync_idx_p) ;  /* 0x00000df000007944 */ /* 0x01afea0003c00000 */
        /* <DEDUP_REMOVED lines=8> */
.L_x_4837:
[----:B------:R-:W-:Y:S01]  /*10ac0*/  IMAD.MOV.U32 R230, RZ, RZ, R5 ;  /* 0x000000ffffe67224 */ /* 0x000fe200078e0005 */
[----:B------:R-:W-:Y:S01]  /*10ad0*/  MOV R195, 0x2 ;  /* 0x0000000200c37802 */ /* 0x000fe20000000f00 */
[----:B-1----:R-:W-:Y:S01]  /*10ae0*/  IMAD.MOV.U32 R3, RZ, RZ, 0x181f ;  /* 0x0000181fff037424 */ /* 0x002fe200078e00ff */
[----:B------:R-:W-:Y:S02]  /*10af0*/  MOV R2, 0x10b10 ;  /* 0x00010b1000027802 */ /* 0x000fe40000000f00 */
[----:B--234-:R-:W-:Y:S05]  /*10b00*/  CALL.REL.NOINC `($__internal_81_$__cuda_sm70_shflsync_idx_p) ;  /* 0x00000d2000007944 */ /* 0x01cfea0003c00000 */
[----:B------:R-:W-:Y:S01]  /*10b10*/  MOV R4, R195 ;  /* 0x000000c300047202 */ /* 0x000fe20000000f00 */
[----:B-1---5:R-:W-:Y:S05]  /*10b20*/  BRA `(.L_x_4904) ;  /* 0xffffb43000007947 */ /* 0x022fea000383ffff */
.L_x_4838:
[----:B------:R-:W-:Y:S01]  /*10b30*/  IMAD.MOV.U32 R230, RZ, RZ, R14 ;  /* 0x000000ffffe67224 */ /* 0x000fe200078e000e */
[----:B------:R-:W-:Y:S01]  /*10b40*/  MOV R195, 0x2 ;  /* 0x0000000200c37802 */ /* 0x000fe20000000f00 */
[----:B-1----:R-:W-:Y:S01]  /*10b50*/  IMAD.MOV.U32 R3, RZ, RZ, 0x181f ;  /* 0x0000181fff037424 */ /* 0x002fe200078e00ff */
[----:B------:R-:W-:Y:S02]  /*10b60*/  MOV R2, 0x10b80 ;  /* 0x00010b8000027802 */ /* 0x000fe40000000f00 */
[----:B--234-:R-:W-:Y:S05]  /*10b70*/  CALL.REL.NOINC `($__internal_81_$__cuda_sm70_shflsync_idx_p) ;  /* 0x00000cb000007944 */ /* 0x01cfea0003c00000 */
[----:B-----5:R-:W-:Y:S01]  /*10b80*/  MOV R0, R195 ;  /* 0x000000c300007202 */ /* 0x020fe20000000f00 */
[----:B-1----:R-:W-:Y:S05]  /*10b90*/  BRA `(.L_x_4905) ;  /* 0xffffb3e000007947 */ /* 0x002fea000383ffff */
.L_x_4841:
[----:B------:R-:W-:Y:S01]  /*10ba0*/  IMAD.MOV.U32 R230, RZ, RZ, R5 ;  /* 0x000000ffffe67224 */ /* 0x000fe200078e0005 */
[----:B------:R-:W-:Y:S01]  /*10bb0*/  MOV R195, 0x3 ;  /* 0x0000000300c37802 */ /* 0x000fe20000000f00 */
[----:B-1----:R-:W-:Y:S01]  /*10bc0*/  IMAD.MOV.U32 R3, RZ, RZ, 0x181f ;  /* 0x0000181fff037424 */ /* 0x002fe200078e00ff */
[----:B------:R-:W-:-:S02]  /*10bd0*/  MOV R2, 0x10bf0 ;  /* 0x00010bf000027802 */ /* 0x000fc40000000f00 */
[----:B--234-:R-:W-:Y:S05]  /*10be0*/  CALL.REL.NOINC `($__internal_81_$__cuda_sm70_shflsync_idx_p) ;  /* 0x00000c4000007944 */ /* 0x01cfea0003c00000 */
        /* <DEDUP_REMOVED lines=8> */
.L_x_4843:
[----:B------:R-:W-:Y:S01]  /*10c70*/  IMAD.MOV.U32 R230, RZ, RZ, R5 ;  /* 0x000000ffffe67224 */ /* 0x000fe200078e0005 */
[----:B------:R-:W-:Y:S01]  /*10c80*/  MOV R195, RZ ;  /* 0x000000ff00c37202 */ /* 0x000fe20000000f00 */
[----:B------:R-:W-:Y:S01]  /*10c90*/  IMAD.MOV.U32 R3, RZ, RZ, 0x1c1f ;  /* 0x00001c1fff037424 */ /* 0x000fe200078e00ff */
[----:B------:R-:W-:Y:S02]  /*10ca0*/  MOV R2, 0x10cc0 ;  /* 0x00010cc000027802 */ /* 0x000fe40000000f00 */
[----:B------:R-:W-:Y:S05]  /*10cb0*/  CALL.REL.NOINC `($__internal_81_$__cuda_sm70_shflsync_idx_p) ;  /* 0x00000b7000007944 */ /* 0x000fea0003c00000 */
[----:B------:R-:W-:Y:S01]  /*10cc0*/  MOV R4, R195 ;  /* 0x000000c300047202 */ /* 0x000fe20000000f00 */
[----:B-1---5:R-:W-:Y:S05]  /*10cd0*/  BRA `(.L_x_4907) ;  /* 0xffffb80000007947 */ /* 0x022fea000383ffff */
.L_x_4844:
[----:B------:R-:W-:Y:S01]  /*10ce0*/  IMAD.MOV.U32 R230, RZ, RZ, R12 ;  /* 0x000000ffffe67224 */ /* 0x000fe200078e000c */
[----:B------:R-:W-:Y:S01]  /*10cf0*/  MOV R195, RZ ;  /* 0x000000ff00c37202 */ /* 0x000fe20000000f00 */
[----:B------:R-:W-:Y:S01]  /*10d00*/  IMAD.MOV.U32 R3, RZ, RZ, 0x1c1f ;  /* 0x00001c1fff037424 */ /* 0x000fe200078e00ff */
[----:B------:R-:W-:Y:S02]  /*10d10*/  MOV R2, 0x10d30 ;  /* 0x00010d3000027802 */ /* 0x000fe40000000f00 */
[----:B-12---:R-:W-:Y:S05]  /*10d20*/  CALL.REL.NOINC `($__internal_81_$__cuda_sm70_shflsync_idx_p) ;  /* 0x00000b0000007944 */ /* 0x006fea0003c00000 */
[----:B-----5:R-:W-:Y:S01]  /*10d30*/  MOV R0, R195 ;  /* 0x000000c300007202 */ /* 0x020fe20000000f00 */
[----:B-1----:R-:W-:Y:S05]  /*10d40*/  BRA `(.L_x_4908) ;  /* 0xffffb7b000007947 */ /* 0x002fea000383ffff */
.L_x_4847:
        /* <DEDUP_REMOVED lines=13> */
.L_x_4851:
[----:B------:R-:W-:Y:S01]  /*10e20*/  IMAD.MOV.U32 R230, RZ, RZ, R5 ;  /* 0x000000ffffe67224 */ /* 0x000fe200078e0005 */
[----:B------:R-:W-:Y:S01]  /*10e30*/  MOV R195, RZ ;  /* 0x000000ff00c37202 */ /* 0x000fe20000000f00 */
[----:B------:R-:W-:Y:S01]  /*10e40*/  IMAD.MOV.U32 R3, RZ, RZ, 0x181f ;  /* 0x0000181fff037424 */ /* 0x000fe200078e00ff */
[----:B------:R-:W-:Y:S02]  /*10e50*/  MOV R2, 0x10e70 ;  /* 0x00010e7000027802 */ /* 0x000fe40000000f00 */
[----:B------:R-:W-:Y:S05]  /*10e60*/  CALL.REL.NOINC `($__internal_81_$__cuda_sm70_shflsync_idx_p) ;  /* 0x000009c000007944 */ /* 0x000fea0003c00000 */
[----:B------:R-:W-:Y:S01]  /*10e70*/  MOV R4, R195 ;  /* 0x000000c300047202 */ /* 0x000fe20000000f00 */
[----:B-1---5:R-:W-:Y:S05]  /*10e80*/  BRA `(.L_x_4910) ;  /* 0xffffd67000007947 */ /* 0x022fea000383ffff */
.L_x_4852:
[----:B------:R-:W-:Y:S01]  /*10e90*/  IMAD.MOV.U32 R230, RZ, RZ, R14 ;  /* 0x000000ffffe67224 */ /* 0x000fe200078e000e */
[----:B------:R-:W-:Y:S01]  /*10ea0*/  MOV R195, RZ ;  /* 0x000000ff00c37202 */ /* 0x000fe20000000f00 */
[----:B------:R-:W-:Y:S01]  /*10eb0*/  IMAD.MOV.U32 R3, RZ, RZ, 0x181f ;  /* 0x0000181fff037424 */ /* 0x000fe200078e00ff */
[----:B------:R-:W-:Y:S02]  /*10ec0*/  MOV R2, 0x10ee0 ;  /* 0x00010ee000027802 */ /* 0x000fe40000000f00 */
[----:B-12---:R-:W-:Y:S05]  /*10ed0*/  CALL.REL.NOINC `($__internal_81_$__cuda_sm70_shflsync_idx_p) ;  /* 0x0000095000007944 */ /* 0x006fea0003c00000 */
[----:B-----5:R-:W-:Y:S01]  /*10ee0*/  MOV R0, R195 ;  /* 0x000000c300007202 */ /* 0x020fe20000000f00 */
[----:B-1----:R-:W-:Y:S05]  /*10ef0*/  BRA `(.L_x_4911) ;  /* 0xffffd62000007947 */ /* 0x002fea000383ffff */
.L_x_4855:
        /* <DEDUP_REMOVED lines=13> */
.L_x_4858:
[----:B------:R-:W-:Y:S01]  /*10fd0*/  IMAD.MOV.U32 R230, RZ, RZ, R5 ;  /* 0x000000ffffe67224 */ /* 0x000fe200078e0005 */
[----:B------:R-:W-:Y:S01]  /*10fe0*/  MOV R195, 0x2 ;  /* 0x0000000200c37802 */ /* 0x000fe20000000f00 */
[----:B-1----:R-:W-:Y:S01]  /*10ff0*/  IMAD.MOV.U32 R3, RZ, RZ, 0x181f ;  /* 0x0000181fff037424 */ /* 0x002fe200078e00ff */
[----:B------:R-:W-:Y:S02]  /*11000*/  MOV R2, 0x11020 ;  /* 0x0001102000027802 */ /* 0x000fe40000000f00 */
[----:B--234-:R-:W-:Y:S05]  /*11010*/  CALL.REL.NOINC `($__internal_81_$__cuda_sm70_shflsync_idx_p) ;  /* 0x0000081000007944 */ /* 0x01cfea0003c00000 */
[----:B------:R-:W-:Y:S01]  /*11020*/  MOV R4, R195 ;  /* 0x000000c300047202 */ /* 0x000fe20000000f00 */
[----:B-1---5:R-:W-:Y:S05]  /*11030*/  BRA `(.L_x_4913) ;  /* 0xffffd87000007947 */ /* 0x022fea000383ffff */
.L_x_4859:
[----:B------:R-:W-:Y:S01]  /*11040*/  IMAD.MOV.U32 R230, RZ, RZ, R14 ;  /* 0x000000ffffe67224 */ /* 0x000fe200078e000e */
[----:B------:R-:W-:Y:S01]  /*11050*/  MOV R195, 0x2 ;  /* 0x0000000200c37802 */ /* 0x000fe20000000f00 */
[----:B------:R-:W-:Y:S01]  /*11060*/  IMAD.MOV.U32 R3, RZ, RZ, 0x181f ;  /* 0x0000181fff037424 */ /* 0x000fe200078e00ff */
[----:B------:R-:W-:Y:S02]  /*11070*/  MOV R2, 0x11090 ;  /* 0x0001109000027802 */ /* 0x000fe40000000f00 */
[----:B-1234-:R-:W-:Y:S05]  /*11080*/  CALL.REL.NOINC `($__internal_81_$__cuda_sm70_shflsync_idx_p) ;  /* 0x000007a000007944 */ /* 0x01efea0003c00000 */
[----:B-----5:R-:W-:Y:S01]  /*11090*/  MOV R0, R195 ;  /* 0x000000c300007202 */ /* 0x020fe20000000f00 */
[----:B-1----:R-:W-:Y:S05]  /*110a0*/  BRA `(.L_x_4914) ;  /* 0xffffd82000007947 */ /* 0x002fea000383ffff */
.L_x_4862:
        /* <DEDUP_REMOVED lines=13> */
.L_x_4864:
[----:B------:R-:W-:Y:S01]  /*11180*/  IMAD.MOV.U32 R230, RZ, RZ, R106 ;  /* 0x000000ffffe67224 */ /* 0x000fe200078e006a */
[----:B------:R-:W-:Y:S01]  /*11190*/  MOV R195, RZ ;  /* 0x000000ff00c37202 */ /* 0x000fe20000000f00 */
[----:B------:R-:W-:Y:S01]  /*111a0*/  IMAD.MOV.U32 R3, RZ, RZ, 0x1f ;  /* 0x0000001fff037424 */ /* 0x000fe200078e00ff */
[----:B------:R-:W-:Y:S02]  /*111b0*/  MOV R2, 0x111d0 ;  /* 0x000111d000027802 */ /* 0x000fe40000000f00 */
[----:B------:R-:W-:Y:S05]  /*111c0*/  CALL.REL.NOINC `($__internal_81_$__cuda_sm70_shflsync_idx_p) ;  /* 0x0000066000007944 */ /* 0x000fea0003c00000 */
[----:B------:R-:W-:Y:S01]  /*111d0*/  MOV R9, R195 ;  /* 0x000000c300097202 */ /* 0x000fe20000000f00 */
[----:B-1---5:R-:W-:Y:S05]  /*111e0*/  BRA `(.L_x_4916) ;  /* 0xffffdb1000007947 */ /* 0x022fea000383ffff */
.L_x_4865:
[----:B------:R-:W-:Y:S01]  /*111f0*/  IMAD.MOV.U32 R230, RZ, RZ, R106 ;  /* 0x000000ffffe67224 */ /* 0x000fe200078e006a */
[----:B------:R-:W-:Y:S01]  /*11200*/  MOV R195, 0x1 ;  /* 0x0000000100c37802 */ /* 0x000fe20000000f00 */
[----:B------:R-:W-:Y:S01]  /*11210*/  IMAD.MOV.U32 R3, RZ, RZ, 0x1f ;  /* 0x0000001fff037424 */ /* 0x000fe200078e00ff */
[----:B------:R-:W-:Y:S02]  /*11220*/  MOV R2, 0x11240 ;  /* 0x0001124000027802 */ /* 0x000fe40000000f00 */
[----:B-12---:R-:W-:Y:S05]  /*11230*/  CALL.REL.NOINC `($__internal_81_$__cuda_sm70_shflsync_idx_p) ;  /* 0x000005f000007944 */ /* 0x006fea0003c00000 */
[----:B------:R-:W-:Y:S01]  /*11240*/  MOV R8, R195 ;  /* 0x000000c300087202 */ /* 0x000fe20000000f00 */
[----:B-1---5:R-:W-:Y:S05]  /*11250*/  BRA `(.L_x_4917) ;  /* 0xffffdac000007947 */ /* 0x022fea000383ffff */
.L_x_4866:
[----:B------:R-:W-:Y:S02]  /*11260*/  MOV R3, 0x1 ;  /* 0x0000000100037802 */ /* 0x000fe40000000f00 */
[----:B------:R-:W-:-:S02]  /*11270*/  MOV R2, 0x11290 ;  /* 0x0001129000027802 */ /* 0x000fc40000000f00 */
[----:B-1234-:R-:W-:Y:S05]  /*11280*/  CALL.REL.NOINC `($__internal_82_$__cuda_sm70_shflsync_up_p) ;  /* 0x0000061000007944 */ /* 0x01efea0003c00000 */
[----:B------:R-:W-:Y:S05]  /*11290*/  BRA `(.L_x_4918) ;  /* 0xffffdbb000007947 */ /* 0x000fea000383ffff */
.L_x_4867:
[----:B------:R-:W-:Y:S02]  /*112a0*/  MOV R3, 0x2 ;  /* 0x0000000200037802 */ /* 0x000fe40000000f00 */
[----:B------:R-:W-:-:S02]  /*112b0*/  MOV R2, 0x112d0 ;  /* 0x000112d000027802 */ /* 0x000fc40000000f00 */
[----:B--2-4-:R-:W-:Y:S05]  /*112c0*/  CALL.REL.NOINC `($__internal_82_$__cuda_sm70_shflsync_up_p) ;  /* 0x000005d000007944 */ /* 0x014fea0003c00000 */
        /* <DEDUP_REMOVED lines=24> */
.L_x_4871:
[----:B------:R-:W-:Y:S02]  /*11450*/  MOV R3, 0x1 ;  /* 0x0000000100037802 */ /* 0x000fe40000000f00 */
[----:B------:R-:W-:Y:S02]  /*11460*/  MOV R2, 0x11480 ;  /* 0x0001148000027802 */ /* 0x000fe40000000f00 */
[----:B------:R-:W-:Y:S05]  /*11470*/  CALL.REL.NOINC `($__internal_82_$__cuda_sm70_shflsync_up_p) ;  /* 0x0000042000007944 */ /* 0x000fea0003c00000 */
[----:B------:R-:W-:Y:S01]  /*11480*/  MOV R2, R4 ;  /* 0x0000000400027202 */ /* 0x000fe20000000f00 */
[----:B------:R-:W-:Y:S05]  /*11490*/  BRA `(.L_x_4920) ;  /* 0xffffdc1000007947 */ /* 0x000fea000383ffff */
.L_x_4872:
        /* <DEDUP_REMOVED lines=27> */
.L_x_4874:
[----:B------:R-:W-:Y:S02]  /*11650*/  SEL R0, RZ, 0x1, P0 ;  /* 0x00000001ff007807 */ /* 0x000fe40000000000 */
[----:B------:R-:W-:Y:S02]  /*11660*/  MOV R2, 0x11680 ;  /* 0x0001168000027802 */ /* 0x000fe40000000f00 */
[----:B-1----:R-:W-:Y:S05]  /*11670*/  CALL.REL.NOINC `($__internal_83_$__cuda_sm70_votesync_ballot) ;  /* 0x0000028000007944 */ /* 0x002fea0003c00000 */
[----:B------:R-:W-:Y:S05]  /*11680*/  BRA `(.L_x_4922) ;  /* 0xffffdbb000007947 */ /* 0x000fea000383ffff */
.L_x_4875:
[----:B------:R-:W-:Y:S01]  /*11690*/  IMAD.MOV.U32 R230, RZ, RZ, R6 ;  /* 0x000000ffffe67224 */ /* 0x000fe200078e0006 */
[----:B---3--:R-:W-:Y:S01]  /*116a0*/  MOV R195, R11 ;  /* 0x0000000b00c37202 */ /* 0x008fe20000000f00 */
[----:B------:R-:W-:Y:S01]  /*116b0*/  IMAD.MOV.U32 R3, RZ, RZ, 0x1f ;  /* 0x0000001fff037424 */ /* 0x000fe200078e00ff */
[----:B------:R-:W-:Y:S02]  /*116c0*/  MOV R2, 0x116e0 ;  /* 0x000116e000027802 */ /* 0x000fe40000000f00 */
[----:B-12---:R-:W-:Y:S05]  /*116d0*/  CALL.REL.NOINC `($__internal_81_$__cuda_sm70_shflsync_idx_p) ;  /* 0x0000015000007944 */ /* 0x006fea0003c00000 */
[----:B------:R-:W-:Y:S01]  /*116e0*/  IMAD.MOV.U32 R6, RZ, RZ, R195 ;  /* 0x000000ffff067224 */ /* 0x000fe200078e00c3 */
[----:B------:R-:W-:Y:S01]  /*116f0*/  MOV R195, R11 ;  /* 0x0000000b00c37202 */ /* 0x000fe20000000f00 */
[----:B------:R-:W-:Y:S01]  /*11700*/  IMAD.MOV.U32 R230, RZ, RZ, R7 ;  /* 0x000000ffffe67224 */ /* 0x000fe200078e0007 */
[----:B------:R-:W-:Y:S02]  /*11710*/  MOV R3, 0x1f ;  /* 0x0000001f00037802 */ /* 0x000fe40000000f00 */
[----:B------:R-:W-:-:S02]  /*11720*/  MOV R2, 0x11740 ;  /* 0x0001174000027802 */ /* 0x000fc40000000f00 */
[----:B-1---5:R-:W-:Y:S05]  /*11730*/  CALL.REL.NOINC `($__internal_81_$__cuda_sm70_shflsync_idx_p) ;  /* 0x000000f000007944 */ /* 0x022fea0003c00000 */
[----:B------:R-:W-:Y:S01]  /*11740*/  MOV R7, R195 ;  /* 0x000000c300077202 */ /* 0x000fe20000000f00 */
[----:B-1---5:R-:W-:Y:S05]  /*11750*/  BRA `(.L_x_4923) ;  /* 0xffffdb2000007947 */ /* 0x022fea000383ffff */
.L_x_4878:
[----:B------:R-:W-:Y:S01]  /*11760*/  IMAD.MOV.U32 R230, RZ, RZ, R4 ;  /* 0x000000ffffe67224 */ /* 0x000fe200078e0004 */
[----:B------:R-:W-:Y:S01]  /*11770*/  MOV R195, R0 ;  /* 0x0000000000c37202 */ /* 0x000fe20000000f00 */
[----:B------:R-:W-:Y:S01]  /*11780*/  IMAD.MOV.U32 R3, RZ, RZ, 0x1f ;  /* 0x0000001fff037424 */ /* 0x000fe200078e00ff */
[----:B------:R-:W-:-:S02]  /*11790*/  MOV R2, 0x117b0 ;  /* 0x000117b000027802 */ /* 0x000fc40000000f00 */
[----:B-1-34-:R-:W-:Y:S05]  /*117a0*/  CALL.REL.NOINC `($__internal_81_$__cuda_sm70_shflsync_idx_p) ;  /* 0x0000008000007944 */ /* 0x01afea0003c00000 */
[----:B------:R-:W-:Y:S01]  /*117b0*/  MOV R10, R195 ;  /* 0x000000c3000a7202 */ /* 0x000fe20000000f00 */
[----:B-1---5:R-:W-:Y:S05]  /*117c0*/  BRA `(.L_x_4877) ;  /* 0xffffdb1000007947 */ /* 0x022fea000383ffff */
        .weak           $__internal_80_$__cuda_sm70_shflsync_bfly_p
        .type           $__internal_80_$__cuda_sm70_shflsync_bfly_p,@function
        .size           $__internal_80_$__cuda_sm70_shflsync_bfly_p,($__internal_81_$__cuda_sm70_shflsync_idx_p - $__internal_80_$__cuda_sm70_shflsync_bfly_p)
$__internal_80_$__cuda_sm70_shflsync_bfly_p:
[----:B------:R-:W-:Y:S02]  /*117d0*/  MOV R169, 0xffffffff ;  /* 0xffffffff00a97802 */ /* 0x000fe40000000f00 */
[----:B------:R-:W-:-:S02]  /*117e0*/  MOV R3, 0x1f ;  /* 0x0000001f00037802 */ /* 0x000fc40000000f00 */
[----:B------:R-:W-:Y:S04]  /*117f0*/  WARPSYNC R169 ;  /* 0x000000a900007348 */ /* 0x000fe80003800000 */
[----:B------:R1:W2:Y:S02]  /*11800*/  SHFL.BFLY PT, R0, R132, R0, R3 ;  /* 0x0c00000084007389 */ /* 0x0002a400000e0003 */
[----:B-1----:R-:W-:-:S04]  /*11810*/  MOV R3, 0x0 ;  /* 0x0000000000037802 */ /* 0x002fc80000000f00 */
[----:B--2---:R-:W-:Y:S05]  /*11820*/  RET.REL.NODEC R2 `(_ZN7cutlass13device_kernelIN5flash19enable_sm80_to_sm89INS1_16FlashAttnFwdSm80INS1_25CollectiveMainloopFwdSm80ILi8ELi1ELb0EN4cute5tupleIJNS5_1CILi128EEENS7_ILi64EEENS7_ILi256EEEEEELi256ENS_6half_tEfNS_4arch4Sm80ELb0ELb0ELb0ELb1ELb1ELb0ELb1ELb1EEENS1_21CollectiveEpilogueFwdINS6_IJS8_SA_S9_EEENS6_IJNS7_ILi1EEESI_SI_EEESC_SE_Li256ELb1ELb1ELb1ELb0EEENS1_36VarlenDynamicPersistentTileSchedulerILi128ELi64ELi256ELi256ELb1ELb1ELb0ELb0ELb1ELb1EEEEEEEEEvNT_6ParamsE) ;  /* 0xfffee7d002007950 */ /* 0x004fea0003c3ffff */
        .weak           $__internal_81_$__cuda_sm70_shflsync_idx_p
        .type           $__internal_81_$__cuda_sm70_shflsync_idx_p,@function
        .size           $__internal_81_$__cuda_sm70_shflsync_idx_p,($__internal_82_$__cuda_sm70_shflsync_up_p - $__internal_81_$__cuda_sm70_shflsync_idx_p)
$__internal_81_$__cuda_sm70_shflsync_idx_p:
[----:B------:R1:W-:Y:S02]  /*11830*/  STL [R1+0x154], R0 ;  /* 0x0001540001007387 */ /* 0x0003e40000100800 */
[----:B-1----:R-:W-:-:S04]  /*11840*/  MOV R0, 0xffffffff ;  /* 0xffffffff00007802 */ /* 0x002fc80000000f00 */
[----:B------:R-:W-:Y:S04]  /*11850*/  WARPSYNC R0 ;  /* 0x0000000000007348 */ /* 0x000fe80003800000 */
[----:B------:R1:W2:Y:S04]  /*11860*/  SHFL.IDX PT, R195, R230, R195, R3 ;  /* 0x000000c3e6c37389 */ /* 0x0002a800000e0003 */
[----:B-1----:R1:W5:Y:S01]  /*11870*/  LDL.LU R0, [R1+0x154] ;  /* 0x0001540001007983 */ /* 0x0023620000300800 */
[----:B------:R-:W-:-:S04]  /*11880*/  MOV R3, 0x0 ;  /* 0x0000000000037802 */ /* 0x000fc80000000f00 */
[----:B--2---:R-:W-:Y:S05]  /*11890*/  RET.REL.NODEC R2 `(_ZN7cutlass13device_kernelIN5flash19enable_sm80_to_sm89INS1_16FlashAttnFwdSm80INS1_25CollectiveMainloopFwdSm80ILi8ELi1ELb0EN4cute5tupleIJNS5_1CILi128EEENS7_ILi64EEENS7_ILi256EEEEEELi256ENS_6half_tEfNS_4arch4Sm80ELb0ELb0ELb0ELb1ELb1ELb0ELb1ELb1EEENS1_21CollectiveEpilogueFwdINS6_IJS8_SA_S9_EEENS6_IJNS7_ILi1EEESI_SI_EEESC_SE_Li256ELb1ELb1ELb1ELb0EEENS1_36VarlenDynamicPersistentTileSchedulerILi128ELi64ELi256ELi256ELb1ELb1ELb0ELb0ELb1ELb1EEEEEEEEEvNT_6ParamsE) ;  /* 0xfffee76002007950 */ /* 0x004fea0003c3ffff */
        .weak           $__internal_82_$__cuda_sm70_shflsync_up_p
        .type           $__internal_82_$__cuda_sm70_shflsync_up_p,@function
        .size           $__internal_82_$__cuda_sm70_shflsync_up_p,($__internal_83_$__cuda_sm70_votesync_ballot - $__internal_82_$__cuda_sm70_shflsync_up_p)
$__internal_82_$__cuda_sm70_shflsync_up_p:
[----:B------:R-:W-:Y:S02]  /*118a0*/  MOV R4, RZ ;  /* 0x000000ff00047202 */ /* 0x000fe40000000f00 */
[----:B------:R-:W-:-:S04]  /*118b0*/  MOV R11, 0xffffffff ;  /* 0xffffffff000b7802 */ /* 0x000fc80000000f00 */
[----:B------:R-:W-:Y:S04]  /*118c0*/  WARPSYNC R11 ;  /* 0x0000000b00007348 */ /* 0x000fe80003800000 */
[----:B------:R1:W2:Y:S02]  /*118d0*/  SHFL.UP PT, R4, R0, R3, R4 ;  /* 0x0400000300047389 */ /* 0x0002a400000e0004 */
[----:B-1----:R-:W-:-:S04]  /*118e0*/  MOV R3, 0x0 ;  /* 0x0000000000037802 */ /* 0x002fc80000000f00 */
[----:B--2---:R-:W-:Y:S05]  /*118f0*/  RET.REL.NODEC R2 `(_ZN7cutlass13device_kernelIN5flash19enable_sm80_to_sm89INS1_16FlashAttnFwdSm80INS1_25CollectiveMainloopFwdSm80ILi8ELi1ELb0EN4cute5tupleIJNS5_1CILi128EEENS7_ILi64EEENS7_ILi256EEEEEELi256ENS_6half_tEfNS_4arch4Sm80ELb0ELb0ELb0ELb1ELb1ELb0ELb1ELb1EEENS1_21CollectiveEpilogueFwdINS6_IJS8_SA_S9_EEENS6_IJNS7_ILi1EEESI_SI_EEESC_SE_Li256ELb1ELb1ELb1ELb0EEENS1_36VarlenDynamicPersistentTileSchedulerILi128ELi64ELi256ELi256ELb1ELb1ELb0ELb0ELb1ELb1EEEEEEEEEvNT_6ParamsE) ;  /* 0xfffee70002007950 */ /* 0x004fea0003c3ffff */
        .weak           $__internal_83_$__cuda_sm70_votesync_ballot
        .type           $__internal_83_$__cuda_sm70_votesync_ballot,@function
        .size           $__internal_83_$__cuda_sm70_votesync_ballot,(.L_x_6565 - $__internal_83_$__cuda_sm70_votesync_ballot)
$__internal_83_$__cuda_sm70_votesync_ballot:
[----:B------:R-:W-:Y:S01]  /*11900*/  ISETP.NE.U32.AND P0, PT, R0, 0x1, PT ;  /* 0x000000010000780c */ /* 0x000fe20003f05070 */
[----:B------:R-:W-:-:S04]  /*11910*/  IMAD.MOV.U32 R3, RZ, RZ, -0x1 ;  /* 0xffffffffff037424 */ /* 0x000fc800078e00ff */
[----:B------:R-:W-:Y:S08]  /*11920*/  WARPSYNC R3 ;  /* 0x0000000300007348 */ /* 0x000ff00003800000 */
[----:B------:R-:W-:-:S04]  /*11930*/  VOTE.ANY R0, PT, !P0 ;  /* 0x0000000000007806 */ /* 0x000fc800040e0100 */
[----:B------:R-:W-:Y:S01]  /*11940*/  LOP3.LUT R0, R0, R3, RZ, 0xc0, !PT ;  /* 0x0000000300007212 */ /* 0x000fe200078ec0ff */
[----:B------:R-:W-:-:S04]  /*11950*/  IMAD.MOV.U32 R3, RZ, RZ, 0x0 ;  /* 0x00000000ff037424 */ /* 0x000fc800078e00ff */
[----:B------:R-:W-:Y:S05]  /*11960*/  RET.REL.NODEC R2 `(_ZN7cutlass13device_kernelIN5flash19enable_sm80_to_sm89INS1_16FlashAttnFwdSm80INS1_25CollectiveMainloopFwdSm80ILi8ELi1ELb0EN4cute5tupleIJNS5_1CILi128EEENS7_ILi64EEENS7_ILi256EEEEEELi256ENS_6half_tEfNS_4arch4Sm80ELb0ELb0ELb0ELb1ELb1ELb0ELb1ELb1EEENS1_21CollectiveEpilogueFwdINS6_IJS8_SA_S9_EEENS6_IJNS7_ILi1EEESI_SI_EEESC_SE_Li256ELb1ELb1ELb1ELb0EEENS1_36VarlenDynamicPersistentTileSchedulerILi128ELi64ELi256ELi256ELb1ELb1ELb0ELb0ELb1ELb1EEEEEEEEEvNT_6ParamsE) ;  /* 0xfffee69002007950 */ /* 0x000fea0003c3ffff */
.L_x_4924:
        /* <DEDUP_REMOVED lines=9> */
.L_x_6565:


//--------------------- .text._ZN7cutlass13device_kernelIN5flash19enable_sm80_to_sm89INS1_16FlashAttnFwdSm80INS1_25CollectiveMainloopFwdSm80ILi8ELi1ELb0EN4cute5tupleIJNS5_1CILi128EEENS7_ILi48EEENS7_ILi256EEEEEELi256ENS_6half_tEfNS_4arch4Sm80ELb0ELb0ELb0ELb1ELb1ELb1ELb1ELb1EEENS1_21CollectiveEpilogueFwdINS6_IJS8_SA_S9_EEENS6_IJNS7_ILi1EEESI_SI_EEESC_SE_Li256ELb1ELb1ELb1ELb0EEENS1_36VarlenDynamicPersistentTileSchedulerILi128ELi48ELi256ELi256ELb1ELb1ELb0ELb0ELb1ELb1EEEEEEEEEvNT_6ParamsE --------------------------
	.section	.text._ZN7cutlass13device_kernelIN5flash19enable_sm80_to_sm89INS1_16FlashAttnFwdSm80INS1_25CollectiveMainloopFwdSm80ILi8ELi1ELb0EN4cute5tupleIJNS5_1CILi128EEENS7_ILi48EEENS7_ILi256EEEEEELi256ENS_6half_tEfNS_4arch4Sm80ELb0ELb0ELb0ELb1ELb1ELb1ELb1ELb1EEENS1_21CollectiveEpilogueFwdINS6_IJS8_SA_S9_EEENS6_IJNS7_ILi1EEESI_SI_EEESC_SE_Li256ELb1ELb1ELb1ELb0EEENS1_36VarlenDynamicPersistentTileSchedulerILi128ELi48ELi256ELi256ELb1ELb1ELb0ELb0ELb1ELb1EEEEEEEEEvNT_6ParamsE,"ax",@progbits
	.sectioninfo	@"SHI_REGISTERS=255"
	.align	128
.text._ZN7cutlass13device_kernelIN5flash19enable_sm80_to_sm89INS1_16FlashAttnFwdSm80INS1_25CollectiveMainloopFwdSm80ILi8ELi1ELb0EN4cute5tupleIJNS5_1CILi128EEENS7_ILi48EEENS7_ILi256EEEEEELi256ENS_6half_tEfNS_4arch4Sm80ELb0ELb0ELb0ELb1ELb1ELb1ELb1ELb1EEENS1_21CollectiveEpilogueFwdINS6_IJS8_SA_S9_EEENS6_IJNS7_ILi1EEESI_SI_EEESC_SE_Li256ELb1ELb1ELb1ELb0EEENS1_36VarlenDynamicPersistentTileSchedulerILi128ELi48ELi256ELi256ELb1ELb1ELb0ELb0ELb1ELb1EEEEEEEEEvNT_6ParamsE:
        .type           _ZN7cutlass13device_kernelIN5flash19enable_sm80_to_sm89INS1_16FlashAttnFwdSm80INS1_25CollectiveMainloopFwdSm80ILi8ELi1ELb0EN4cute5tupleIJNS5_1CILi128EEENS7_ILi48EEENS7_ILi256EEEEEELi256ENS_6half_tEfNS_4arch4Sm80ELb0ELb0ELb0ELb1ELb1ELb1ELb1ELb1EEENS1_21CollectiveEpilogueFwdINS6_IJS8_SA_S9_EEENS6_IJNS7_ILi1EEESI_SI_EEESC_SE_Li256ELb1ELb1ELb1ELb0EEENS1_36VarlenDynamicPersistentTileSchedulerILi128ELi48ELi256ELi256ELb1ELb1ELb0ELb0ELb1ELb1EEEEEEEEEvNT_6ParamsE,@function
        .size           _ZN7cutlass13device_kernelIN5flash19enable_sm80_to_sm89INS1_16FlashAttnFwdSm80INS1_25CollectiveMainloopFwdSm80ILi8ELi1ELb0EN4cute5tupleIJNS5_1CILi128EEENS7_ILi48EEENS7_ILi256EEEEEELi256ENS_6half_tEfNS_4arch4Sm80ELb0ELb0ELb0ELb1ELb1ELb1ELb1ELb1EEENS1_21CollectiveEpilogueFwdINS6_IJS8_SA_S9_EEENS6_IJNS7_ILi1EEESI_SI_EEESC_SE_Li256ELb1ELb1ELb1ELb0EEENS1_36VarlenDynamicPersistentTileSchedulerILi128ELi48ELi256ELi256ELb1ELb1ELb0ELb0ELb1ELb1EEEEEEEEEvNT_6ParamsE,(.L_x_6570 - _ZN7cutlass13device_kernelIN5flash19enable_sm80_to_sm89INS1_16FlashAttnFwdSm80INS1_25CollectiveMainloopFwdSm80ILi8ELi1ELb0EN4cute5tupleIJNS5_1CILi128EEENS7_ILi48EEENS7_ILi256EEEEEELi256ENS_6half_tEfNS_4arch4Sm80ELb0ELb0ELb0ELb1ELb1ELb1ELb1ELb1EEENS1_21CollectiveEpilogueFwdINS6_IJS8_SA_S9_EEENS6_IJNS7_ILi1EEESI_SI_EEESC_SE_Li256ELb1ELb1ELb1ELb0EEENS1_36VarlenDynamicPersistentTileSchedulerILi128ELi48ELi256ELi256ELb1ELb1ELb0ELb0ELb1ELb1EEEEEEEEEvNT_6ParamsE)
        .other          _ZN7cutlass13device_kernelIN5flash19enable_sm80_to_sm89INS1_16FlashAttnFwdSm80INS1_25CollectiveMainloopFwdSm80ILi8ELi1ELb0EN4cute5tupleIJNS5_1CILi128EEENS7_ILi48EEENS7_ILi256EEEEEELi256ENS_6half_tEfNS_4arch4Sm80ELb0ELb0ELb0ELb1ELb1ELb1ELb1ELb1EEENS1_21CollectiveEpilogueFwdINS6_IJS8_SA_S9_EEENS6_IJNS7_ILi1EEESI_SI_EEESC_SE_Li256ELb1ELb1ELb1ELb0EEENS1_36VarlenDynamicPersistentTileSchedulerILi128ELi48ELi256ELi256ELb1ELb1ELb0ELb0ELb1ELb1EEEEEEEEEvNT_6ParamsE,@"STO_CUDA_ENTRY STV_DEFAULT"
_ZN7cutlass13device_kernelIN5flash19enable_sm80_to_sm89INS1_16FlashAttnFwdSm80INS1_25CollectiveMainloopFwdSm80ILi8ELi1ELb0EN4cute5tupleIJNS5_1CILi128EEENS7_ILi48EEENS7_ILi256EEEEEELi256ENS_6half_tEfNS_4arch4Sm80ELb0ELb0ELb0ELb1ELb1ELb1ELb1ELb1EEENS1_21CollectiveEpilogueFwdINS6_IJS8_SA_S9_EEENS6_IJNS7_ILi1EEESI_SI_EEESC_SE_Li256ELb1ELb1ELb1ELb0EEENS1_36VarlenDynamicPersistentTileSchedulerILi128ELi48ELi256ELi256ELb1ELb1ELb0ELb0ELb1ELb1EEEEEEEEEvNT_6ParamsE:
        /* <DEDUP_REMOVED lines=54> */
.L_x_4930:
        /* <DEDUP_REMOVED lines=17> */
.L_x_5137:
        /* <DEDUP_REMOVED lines=16> */
.L_x_5138:
[----:B--2---:R-:W-:-:S05]  /*0570*/  IMAD R0, R0, c[0x0][0x538], RZ ;  /* 0x00014e0000007a24 */ /* 0x004fca00078e02ff */
[----:B------:R-:W-:-:S04]  /*0580*/  IADD3 R6, R0, R6, RZ ;  /* 0x0000000600067210 */ /* 0x000fc80007ffe0ff */
[----:B------:R-:W-:-:S13]  /*0590*/  ISETP.GT.AND P0, PT, R6, UR4, PT ;  /* 0x0000000406007c0c */ /* 0x000fda000bf04270 */
[----:B-1----:R-:W-:Y:S05]  /*05a0*/  @!P0 BRA `(.L_x_4930) ;  /* 0xfffffdb000008947 */ /* 0x002fea000383ffff */
.L_x_4926:
[----:B------:R-:W-:-:S05]  /*05b0*/  IADD3 R12, -R0, R6, RZ ;  /* 0x00000006000c7210 */ /* 0x000fca0007ffe1ff */
[----:B------:R-:W-:-:S05]  /*05c0*/  IMAD R0, R4, c[0x0][0x538], R12 ;  /* 0x00014e0004007a24 */ /* 0x000fca00078e020c */
[----:B------:R-:W-:Y:S01]  /*05d0*/  ISETP.GT.AND P0, PT, R0, UR4, PT ;  /* 0x0000000400007c0c */ /* 0x000fe2000bf04270 */
[----:B------:R-:W-:-:S12]  /*05e0*/  BRA.DIV ~URZ, `(.L_x_4931) ;  /* 0x0001bba27f007947 */ /* 0x000fd8000b800000 */
[----:B------:R-:W-:-:S04]  /*05f0*/  VOTE.ANY R13, PT, !P0 ;  /* 0x00000000000d7806 */ /* 0x000fc800040e0100 */
.L_x_5139:
[----:B------:R1:W2:Y:S01]  /*0600*/  POPC R14, R13 ;  /* 0x0000000d000e7309 */ /* 0x0002a20000000000 */
[----:B------:R-:W-:Y:S05]  /*0610*/  BRA.DIV ~URZ, `(.L_x_4932) ;  /* 0x0001bbb27f007947 */ /* 0x000fea000b800000 */
[----:B--2---:R2:W3:Y:S01]  /*0620*/  SHFL.IDX PT, R11, R8, R14, 0x1f ;  /* 0x00001f0e080b7589 */ /* 0x0044e200000e0000 */
[----:B------:R-:W-:-:S03]  /*0630*/  MOV R6, RZ ;  /* 0x000000ff00067202 */ /* 0x000fc60000000f00 */
[----:B------:R2:W4:Y:S04]  /*0640*/  SHFL.IDX PT, R10, R7, R14, 0x1f ;  /* 0x00001f0e070a7589 */ /* 0x00052800000e0000 */
.L_x_5140:
[----:B------:R-:W-:Y:S01]  /*0650*/  ISETP.NE.AND P0, PT, R13, RZ, PT ;  /* 0x000000ff0d00720c */ /* 0x000fe20003f05270 */
[----:B------:R-:W-:-:S12]  /*0660*/  BSSY B0, `(.L_x_4933) ;  /* 0x0000005000007945 */ /* 0x000fd80003800000 */
[----:B------:R-:W-:Y:S05]  /*0670*/  @!P0 BRA `(.L_x_4934) ;  /* 0x0000003000008947 */ /* 0x000fea0003800000 */
[----:B------:R-:W-:Y:S01]  /*0680*/  IADD3 R208, R14, -0x1, RZ ;  /* 0xffffffff0ed07810 */ /* 0x000fe20007ffe0ff */
[----:B------:R-:W-:Y:S05]  /*0690*/  BRA.DIV ~URZ, `(.L_x_4935) ;  /* 0x0001bc127f007947 */ /* 0x000fea000b800000 */
[----:B------:R1:W2:Y:S02]  /*06a0*/  SHFL.IDX PT, R6, R4, R208, 0x1f ;  /* 0x00001fd004067589 */ /* 0x0002a400000e0000 */
.L_x_4934:
[----:B------:R-:W-:Y:S05]  /*06b0*/  BSYNC B0 ;  /* 0x0000000000007941 */ /* 0x000fea0003800000 */
.L_x_4933:
        /* <DEDUP_REMOVED lines=69> */
.L_x_4927:
[----:B------:R-:W-:Y:S01]  /*0b10*/  MOV R0, UR4 ;  /* 0x0000000400007c02 */ /* 0x000fe20008000f00 */
[----:B------:R-:W-:Y:S04]  /*0b20*/  STL [R1+0x4], RZ ;  /* 0x000004ff01007387 */ /* 0x000fe80000100800 */
[----:B------:R-:W-:Y:S04]  /*0b30*/  STL [R1+0x8], RZ ;  /* 0x000008ff01007387 */ /* 0x000fe80000100800 */
[----:B------:R1:W-:Y:S02]  /*0b40*/  STL [R1], R0 ;  /* 0x0000000001007387 */ /* 0x0003e40000100800 */
[----:B-1----:R-:W-:-:S05]  /*0b50*/  MOV R0, c[0x0][0x53c] ;  /* 0x00014f0000007a02 */ /* 0x002fca0000000f00 */
[----:B------:R1:W-:Y:S02]  /*0b60*/  STL [R1+0xc], R0 ;  /* 0x00000c0001007387 */ /* 0x0003e40000100800 */
.L_x_4936:
        /* <DEDUP_REMOVED lines=8> */
.L_x_4925:
        /* <DEDUP_REMOVED lines=343> */
.L_x_5136:
        /* <DEDUP_REMOVED lines=46> */
.L_x_4937:
[----:B------:R-:W-:-:S04]  /*2440*/  ISETP.NE.U32.AND P0, PT, RZ, c[0x0][0x368], PT ;  /* 0x0000da00ff007a0c */ /* 0x000fc80003f05070 */
[----:B------:R-:W-:-:S13]  /*2450*/  ISETP.NE.AND.EX P0, PT, RZ, c[0x0][0x36c], PT, P0 ;  /* 0x0000db00ff007a0c */ /* 0x000fda0003f05300 */
[----:B------:R-:W-:Y:S05]  /*2460*/  @!P0 BRA `(.L_x_4938) ;  /* 0x0000004000008947 */ /* 0x000fea0003800000 */
[----:B-1----:R-:W-:-:S04]  /*2470*/  IADD3 R4, P0, R252, c[0x0][0x368], RZ ;  /* 0x0000da00fc047a10 */ /* 0x002fc80007f1e0ff */
[----:B------:R-:W-:-:S05]  /*2480*/  IADD3.X R5, R19, c[0x0][0x36c], RZ, P0, !PT ;  /* 0x0000db0013057a10 */ /* 0x000fca00007fe4ff */
[----:B------:R1:W5:Y:S01]  /*2490*/  LDG.E R10, [R4.64] ;  /* 0x00000006040a7981 */ /* 0x000362000c1e1900 */
[----:B------:R-:W-:Y:S05]  /*24a0*/  BRA `(.L_x_4939) ;  /* 0x0000005000007947 */ /* 0x000fea0003800000 */
.L_x_4938:
[----:B------:R-:W-:Y:S01]  /*24b0*/  MOV R10, UR5 ;  /* 0x00000005000a7c02 */ /* 0x000fe20008000f00 */
[----:B------:R-:W-:Y:S05]  /*24c0*/  @!P5 BRA `(.L_x_4939) ;  /* 0x000000300000d947 */ /* 0x000fea0003800000 */
[----:B------:R2:W3:Y:S04]  /*24d0*/  LDG.E R6, [R4.64] ;  /* 0x0000000604067981 */ /* 0x0004e8000c1e1900 */
[----:B-12---:R-:W3:Y:S02]  /*24e0*/  LDG.E R4, [R4.64+0x4] ;  /* 0x0000040604047981 */ /* 0x006ee4000c1e1900 */
[----:B---3--:R-:W-:Y:S02]  /*24f0*/  IADD3 R10, -R6, R4, RZ ;  /* 0x00000004060a7210 */ /* 0x008fe40007ffe1ff */
.L_x_4939:
        /* <DEDUP_REMOVED lines=60> */
.L_x_4941:
[----:B------:R-:W-:Y:S05]  /*28c0*/  BSYNC B0 ;  /* 0x0000000000007941 */ /* 0x000fea0003800000 */
.L_x_4940:
        /* <DEDUP_REMOVED lines=198> */
.L_x_4983:
        /* <DEDUP_REMOVED lines=97> */
.L_x_4947:
[----:B------:R-:W-:Y:S05]  /*3b40*/  BSYNC B0 ;  /* 0x0000000000007941 */ /* 0x000fea0003800000 */
.L_x_4946:
        /* <DEDUP_REMOVED lines=70> */
.L_x_4949:
[----:B------:R-:W-:Y:S05]  /*3fb0*/  BSYNC B0 ;  /* 0x0000000000007941 */ /* 0x000fea0003800000 */
.L_x_4948:
        /* <DEDUP_REMOVED lines=91> */
.L_x_4953:
[----:B------:R-:W-:Y:S05]  /*4570*/  BSYNC B0 ;  /* 0x0000000000007941 */ /* 0x000fea0003800000 */
.L_x_4952:
        /* <DEDUP_REMOVED lines=58> */
.L_x_4955:
[----:B------:R-:W-:Y:S05]  /*4920*/  BSYNC B0 ;  /* 0x0000000000007941 */ /* 0x000fea0003800000 */
.L_x_4954:
        /* <DEDUP_REMOVED lines=58> */
.L_x_4957:
[----:B------:R-:W-:Y:S05]  /*4cd0*/  BSYNC B0 ;  /* 0x0000000000007941 */ /* 0x000fea0003800000 */
.L_x_4956:
        /* <DEDUP_REMOVED lines=56> */
.L_x_4951:
[----:B-123--:R-:W-:Y:S05]  /*5060*/  BSYNC B1 ;  /* 0x0000000000017941 */ /* 0x00efea0003800000 */
.L_x_4950:
        /* <DEDUP_REMOVED lines=61> */
.L_x_4960:
[----:B------:R-:W-:Y:S05]  /*5440*/  BSYNC B0 ;  /* 0x0000000000007941 */ /* 0x000fea0003800000 */
.L_x_4959:
        /* <DEDUP_REMOVED lines=57> */
.L_x_4962:
[----:B------:R-:W-:Y:S05]  /*57e0*/  BSYNC B0 ;  /* 0x0000000000007941 */ /* 0x000fea0003800000 */
.L_x_4961:
        /* <DEDUP_REMOVED lines=58> */
.L_x_4964:
[----:B------:R-:W-:Y:S05]  /*5b90*/  BSYNC B0 ;  /* 0x0000000000007941 */ /* 0x000fea0003800000 */
.L_x_4963:
        /* <DEDUP_REMOVED lines=58> */
.L_x_4945:
        /* <DEDUP_REMOVED lines=36> */
.L_x_4966:
[----:B------:R-:W-:Y:S05]  /*6180*/  BSYNC B0 ;  /* 0x0000000000007941 */ /* 0x000fea0003800000 */
.L_x_4965:
        /* <DEDUP_REMOVED lines=61> */
.L_x_4968:
[----:B------:R-:W-:Y:S05]  /*6560*/  BSYNC B0 ;  /* 0x0000000000007941 */ /* 0x000fea0003800000 */
.L_x_4967:
        /* <DEDUP_REMOVED lines=152> */
.L_x_4972:
[----:B------:R-:W-:Y:S05]  /*6ef0*/  BSYNC B0 ;  /* 0x0000000000007941 */ /* 0x000fea0003800000 */
.L_x_4971:
        /* <DEDUP_REMOVED lines=121> */
.L_x_4970:
[----:B-123--:R-:W-:Y:S05]  /*7690*/  BSYNC B1 ;  /* 0x0000000000017941 */ /* 0x00efea0003800000 */
.L_x_4969:
        /* <DEDUP_REMOVED lines=125> */
.L_x_4974:
[----:B------:R-:W-:Y:S05]  /*7e70*/  BSYNC B0 ;  /* 0x0000000000007941 */ /* 0x000fea0003800000 */
.L_x_4973:
        /* <DEDUP_REMOVED lines=125> */
.L_x_4944:
        /* <DEDUP_REMOVED lines=30> */
.L_x_4976:
[----:B-12---:R-:W-:Y:S05]  /*8830*/  BSYNC B0 ;  /* 0x0000000000007941 */ /* 0x006fea0003800000 */
.L_x_4975:
        /* <DEDUP_REMOVED lines=25> */
.L_x_4958:
[----:B------:R-:W-:Y:S05]  /*89d0*/  BSYNC B2 ;  /* 0x0000000000027941 */ /* 0x000fea0003800000 */
.L_x_4943:
        /* <DEDUP_REMOVED lines=80> */
.L_x_4978:
[----:B---3--:R-:W-:Y:S05]  /*8ee0*/  BSYNC B0 ;  /* 0x0000000000007941 */ /* 0x008fea0003800000 */
.L_x_4977:
        /* <DEDUP_REMOVED lines=25> */
.L_x_4980:
[----:B------:R-:W-:Y:S05]  /*9080*/  BSYNC B0 ;  /* 0x0000000000007941 */ /* 0x000fea0003800000 */
.L_x_4979:
        /* <DEDUP_REMOVED lines=43> */
.L_x_4982:
[----:B------:R-:W-:Y:S05]  /*9340*/  BSYNC B0 ;  /* 0x0000000000007941 */ /* 0x000fea0003800000 */
.L_x_4981:
[----:B------:R-:W0:Y:S01]  /*9350*/  LDGDEPBAR ;  /* 0x00000000000079af */ /* 0x000e220000000000 */
[----:B------:R-:W-:Y:S01]  /*9360*/  IADD3 R39, R39, -0x1, RZ ;  /* 0xffffffff27277810 */ /* 0x000fe20007ffe0ff */
[----:B------:R-:W-:-:S05]  /*9370*/  @P4 BRA `(.L_x_4983) ;  /* 0xffffa1b000004947 */ /* 0x000fca000383ffff */
[----:B------:R-:W-:Y:S01]  /*9380*/  WARPSYNC 0xffffffff ;  /* 0xffffffff00007948 */ /* 0x000fe20003800000 */
[----:B------:R-:W-:Y:S06]  /*9390*/  BAR.SYNC.DEFER_BLOCKING 0x0 ;  /* 0x0000000000007b1d */ /* 0x000fec0000010000 */
.L_x_4942:
        /* <DEDUP_REMOVED lines=32> */
.L_x_4985:
[----:B------:R-:W-:Y:S05]  /*95a0*/  BSYNC B0 ;  /* 0x0000000000007941 */ /* 0x000fea0003800000 */
.L_x_4984:
        /* <DEDUP_REMOVED lines=129> */
.L_x_5141:
[----:B------:R-:W-:Y:S05]  /*9dc0*/  BRA.DIV ~URZ, `(.L_x_4988) ;  /* 0x000125b27f007947 */ /* 0x000fea000b800000 */
[----:B------:R3:W4:Y:S02]  /*9dd0*/  SHFL.IDX PT, R2, R13, RZ, 0x181f ;  /* 0x00181fff0d027589 */ /* 0x00072400000e0000 */
.L_x_5142:
        /* <DEDUP_REMOVED lines=22> */
.L_x_4990:
[----:B------:R-:W-:Y:S05]  /*9f40*/  BSYNC B0 ;  /* 0x0000000000007941 */ /* 0x000fea0003800000 */
.L_x_4989:
[----:B------:R-:W-:Y:S05]  /*9f50*/  BRA.DIV ~URZ, `(.L_x_4991) ;  /* 0x000124927f007947 */ /* 0x000fea000b800000 */
[----:B--2---:R2:W1:Y:S04]  /*9f60*/  SHFL.IDX PT, R4, R5, 0x1, 0x181f ;  /* 0x00381f0005047f89 */ /* 0x00446800000e0000 */
[----:B----4-:R2:W4:Y:S02]  /*9f70*/  SHFL.IDX PT, R2, R13, 0x1, 0x181f ;  /* 0x00381f000d027f89 */ /* 0x01052400000e0000 */
.L_x_5143:
        /* <DEDUP_REMOVED lines=20> */
.L_x_4993:
[----:B------:R-:W-:Y:S05]  /*a0c0*/  BSYNC B0 ;  /* 0x0000000000007941 */ /* 0x000fea0003800000 */
.L_x_4992:
[----:B------:R-:W-:Y:S05]  /*a0d0*/  BRA.DIV ~URZ, `(.L_x_4994) ;  /* 0x000123e27f007947 */ /* 0x000fea000b800000 */
[----:B-1----:R1:W2:Y:S02]  /*a0e0*/  SHFL.IDX PT, R4, R5, 0x2, 0x181f ;  /* 0x00581f0005047f89 */ /* 0x0022a400000e0000 */
.L_x_5144:
[----:B------:R-:W-:Y:S05]  /*a0f0*/  BRA.DIV ~URZ, `(.L_x_4995) ;  /* 0x000124327f007947 */ /* 0x000fea000b800000 */
[----:B----4-:R4:W1:Y:S02]  /*a100*/  SHFL.IDX PT, R2, R13, 0x2, 0x181f ;  /* 0x00581f000d027f89 */ /* 0x01086400000e0000 */
.L_x_5145:
        /* <DEDUP_REMOVED lines=20> */
.L_x_4997:
[----:B------:R-:W-:Y:S05]  /*a250*/  BSYNC B0 ;  /* 0x0000000000007941 */ /* 0x000fea0003800000 */
.L_x_4996:
[----:B------:R-:W-:Y:S05]  /*a260*/  BRA.DIV ~URZ, `(.L_x_4998) ;  /* 0x000123327f007947 */ /* 0x000fea000b800000 */
[----:B--2---:R2:W3:Y:S04]  /*a270*/  SHFL.IDX PT, R4, R5, 0x3, 0x181f ;  /* 0x00781f0005047f89 */ /* 0x0044e800000e0000 */
[----:B-1----:R2:W1:Y:S02]  /*a280*/  SHFL.IDX PT, R2, R13, 0x3, 0x181f ;  /* 0x00781f000d027f89 */ /* 0x00246400000e0000 */
.L_x_5146:
        /* <DEDUP_REMOVED lines=102> */
.L_x_5000:
[----:B------:R-:W-:Y:S05]  /*a8f0*/  BSYNC B0 ;  /* 0x0000000000007941 */ /* 0x000fea0003800000 */
.L_x_4999:
[----:B------:R-:W-:Y:S01]  /*a900*/  ISETP.LT.AND P0, PT, RZ, c[0x0][0x27c], PT ;  /* 0x00009f00ff007a0c */ /* 0x000fe20003f01270 */
[----:B------:R-:W0:-:S12]  /*a910*/  LDGDEPBAR ;  /* 0x00000000000079af */ /* 0x000e180000000000 */
[----:B------:R-:W-:Y:S05]  /*a920*/  @P0 BRA `(.L_x_5001) ;  /* 0x0000002000000947 */ /* 0x000fea0003800000 */
[----:B------:R-:W-:-:S04]  /*a930*/  DEPBAR.LE SB0, 0x1 ;  /* 0x000080400000791a */ /* 0x000fc80000000000 */
[----:B------:R-:W-:Y:S05]  /*a940*/  BRA `(.L_x_5002) ;  /* 0x000068a000007947 */ /* 0x000fea0003800000 */
.L_x_5001:
        /* <DEDUP_REMOVED lines=72> */
.L_x_5005:
[----:B--2-4-:R-:W-:Y:S05]  /*add0*/  BSYNC B0 ;  /* 0x0000000000007941 */ /* 0x014fea0003800000 */
.L_x_5004:
        /* <DEDUP_REMOVED lines=105> */
.L_x_5009:
[----:B------:R-:W-:Y:S05]  /*b470*/  BSYNC B0 ;  /* 0x0000000000007941 */ /* 0x000fea0003800000 */
.L_x_5008:
        /* <DEDUP_REMOVED lines=41> */
.L_x_5011:
[----:B------:R-:W-:Y:S05]  /*b710*/  BSYNC B0 ;  /* 0x0000000000007941 */ /* 0x000fea0003800000 */
.L_x_5010:
        /* <DEDUP_REMOVED lines=41> */
.L_x_5013:
[----:B------:R-:W-:Y:S05]  /*b9b0*/  BSYNC B0 ;  /* 0x0000000000007941 */ /* 0x000fea0003800000 */
.L_x_5012:
        /* <DEDUP_REMOVED lines=40> */
.L_x_5007:
[----:B------:R-:W-:Y:S05]  /*bc40*/  BSYNC B1 ;  /* 0x0000000000017941 */ /* 0x000fea0003800000 */
.L_x_5006:
        /* <DEDUP_REMOVED lines=45> */
.L_x_5017:
[----:B------:R-:W-:Y:S05]  /*bf20*/  BSYNC B0 ;  /* 0x0000000000007941 */ /* 0x000fea0003800000 */
.L_x_5016:
        /* <DEDUP_REMOVED lines=41> */
.L_x_5019:
[----:B------:R-:W-:Y:S05]  /*c1c0*/  BSYNC B0 ;  /* 0x0000000000007941 */ /* 0x000fea0003800000 */
.L_x_5018:
        /* <DEDUP_REMOVED lines=41> */
.L_x_5021:
[----:B------:R-:W-:Y:S05]  /*c460*/  BSYNC B0 ;  /* 0x0000000000007941 */ /* 0x000fea0003800000 */
.L_x_5020:
        /* <DEDUP_REMOVED lines=40> */
.L_x_5015:
[----:B------:R-:W-:Y:S05]  /*c6f0*/  BSYNC B1 ;  /* 0x0000000000017941 */ /* 0x000fea0003800000 */
.L_x_5014:
        /* <DEDUP_REMOVED lines=45> */
.L_x_5025:
[----:B------:R-:W-:Y:S05]  /*c9d0*/  BSYNC B0 ;  /* 0x0000000000007941 */ /* 0x000fea0003800000 */
.L_x_5024:
        /* <DEDUP_REMOVED lines=41> */
.L_x_5027:
[----:B------:R-:W-:Y:S05]  /*cc70*/  BSYNC B0 ;  /* 0x0000000000007941 */ /* 0x000fea0003800000 */
.L_x_5026:
        /* <DEDUP_REMOVED lines=41> */
.L_x_5029:
[----:B------:R-:W-:Y:S05]  /*cf10*/  BSYNC B0 ;  /* 0x0000000000007941 */ /* 0x000fea0003800000 */
.L_x_5028:
        /* <DEDUP_REMOVED lines=40> */
.L_x_5023:
[----:B------:R-:W-:Y:S05]  /*d1a0*/  BSYNC B1 ;  /* 0x0000000000017941 */ /* 0x000fea0003800000 */
.L_x_5022:
        /* <DEDUP_REMOVED lines=44> */
.L_x_5032:
[----:B------:R-:W-:Y:S05]  /*d470*/  BSYNC B0 ;  /* 0x0000000000007941 */ /* 0x000fea0003800000 */
.L_x_5031:
        /* <DEDUP_REMOVED lines=41> */
.L_x_5034:
[----:B------:R-:W-:Y:S05]  /*d710*/  BSYNC B0 ;  /* 0x0000000000007941 */ /* 0x000fea0003800000 */
.L_x_5033:
        /* <DEDUP_REMOVED lines=41> */
.L_x_5036:
[----:B------:R-:W-:Y:S05]  /*d9b0*/  BSYNC B0 ;  /* 0x0000000000007941 */ /* 0x000fea0003800000 */
.L_x_5035:
        /* <DEDUP_REMOVED lines=41> */
.L_x_5003:
        /* <DEDUP_REMOVED lines=37> */
.L_x_5038:
[----:B---3--:R-:W-:Y:S05]  /*dea0*/  BSYNC B0 ;  /* 0x0000000000007941 */ /* 0x008fea0003800000 */
.L_x_5037:
        /* <DEDUP_REMOVED lines=147> */
.L_x_5042:
[----:B------:R-:W-:Y:S05]  /*e7e0*/  BSYNC B0 ;  /* 0x0000000000007941 */ /* 0x000fea0003800000 */
.L_x_5041:
        /* <DEDUP_REMOVED lines=91> */
.L_x_5040:
[----:B------:R-:W-:Y:S05]  /*eda0*/  BSYNC B1 ;  /* 0x0000000000017941 */ /* 0x000fea0003800000 */
.L_x_5039:
        /* <DEDUP_REMOVED lines=96> */
.L_x_5046:
[----:B------:R-:W-:Y:S05]  /*f3b0*/  BSYNC B0 ;  /* 0x0000000000007941 */ /* 0x000fea0003800000 */
.L_x_5045:
        /* <DEDUP_REMOVED lines=91> */
.L_x_5044:
[----:B------:R-:W-:Y:S05]  /*f970*/  BSYNC B1 ;  /* 0x0000000000017941 */ /* 0x000fea0003800000 */
.L_x_5043:
        /* <DEDUP_REMOVED lines=103> */
.L_x_5050:
[----:B------:R-:W-:Y:S05]  /*fff0*/  BSYNC B0 ;  /* 0x0000000000007941 */ /* 0x000fea0003800000 */
.L_x_5049:
        /* <DEDUP_REMOVED lines=91> */
.L_x_5048:
[----:B------:R-:W-:Y:S05]  /*105b0*/  BSYNC B1 ;  /* 0x0000000000017941 */ /* 0x000fea0003800000 */
.L_x_5047:
        /* <DEDUP_REMOVED lines=102> */
.L_x_5052:
[----:B------:R-:W-:Y:S05]  /*10c20*/  BSYNC B0 ;  /* 0x0000000000007941 */ /* 0x000fea0003800000 */
.L_x_5051:
        /* <DEDUP_REMOVED lines=91> */
.L_x_5030:
[----:B------:R-:W-:Y:S05]  /*111e0*/  BSYNC B2 ;  /* 0x0000000000027941 */ /* 0x000fea0003800000 */
.L_x_5002:
[----:B-1----:R-:W-:Y:S01]  /*111f0*/  IMAD R4, R60, c[0x0][0x208], RZ ;  /* 0x000082003c047a24 */ /* 0x002fe200078e02ff */
[----:B------:R-:W-:Y:S01]  /*11200*/  ISETP.GE.AND P1, PT, R140, c[0x0][0x1d4], PT ;  /* 0x000075008c007a0c */ /* 0x000fe20003f26270 */
[----:B--23--:R-:W-:Y:S01]  /*11210*/  IMAD.WIDE.U32 R2, R212, c[0x0][0x208], RZ ;  /* 0x00008200d4027a25 */ /* 0x00cfe200078e00ff */
[----:B------:R-:W-:-:S04]  /*11220*/  DEPBAR.LE SB0, 0x0 ;  /* 0x000080000000791a */ /* 0x000fc80000000000 */
[----:B------:R-:W-:Y:S01]  /*11230*/  IMAD R4, R212, c[0x0][0x20c], R4 ;  /* 0x00008300d4047a24 */ /* 0x000fe200078e0204 */
[----:B------:R-:W-:Y:S01]  /*11240*/  BAR.SYNC.DEFER_BLOCKING 0x0 ;  /* 0x0000000000007b1d */ /* 0x000fe20000010000 */
[----:B------:R-:W-:Y:S01]  /*11250*/  IMAD.WIDE.U32 R220, R59, c[0x0][0x210], RZ ;  /* 0x000084003bdc7a25 */ /* 0x000fe200078e00ff */
[----:B------:R-:W-:Y:S02]  /*11260*/  LOP3.LUT R213, R213, 0xfffffffe, RZ, 0xc0, !PT ;  /* 0xfffffffed5d57812 */ /* 0x000fe400078ec0ff */
[----:B------:R-:W-:Y:S01]  /*11270*/  ISETP.GE.AND P6, PT, R142, c[0x0][0x1d4], PT ;  /* 0x000075008e007a0c */ /* 0x000fe20003fc6270 */
[----:B------:R-:W-:Y:S01]  /*11280*/  IMAD.IADD R3, R3, 0x1, R4 ;  /* 0x0000000103037824 */ /* 0x000fe200078e0204 */
[----:B------:R-:W-:Y:S01]  /*11290*/  @P1 LOP3.LUT R213, R213, 0x1, RZ, 0xfc, !PT ;  /* 0x00000001d5d51812 */ /* 0x000fe200078efcff */
[----:B------:R-:W-:Y:S01]  /*112a0*/  IMAD R4, R61, c[0x0][0x218], RZ ;  /* 0x000086003d047a24 */ /* 0x000fe200078e02ff */
[----:B------:R-:W-:Y:S01]  /*112b0*/  ISETP.GE.AND P2, PT, R205, c[0x0][0x1d4], PT ;  /* 0x00007500cd007a0c */ /* 0x000fe20003f46270 */
[C---:B------:R-:W-:Y:S01]  /*112c0*/  IMAD.WIDE.U32 R2, R211.reuse, c[0x0][0x218], R2 ;  /* 0x00008600d3027a25 */ /* 0x040fe200078e0002 */
[----:B------:R-:W1:Y:S01]  /*112d0*/  S2R R22, SR_TID.X ;  /* 0x0000000000167919 */ /* 0x000e620000002100 */
[----:B------:R-:W-:Y:S02]  /*112e0*/  BSSY B0, `(.L_x_5053) ;  /* 0x0000042000007945 */ /* 0x000fe40003800000 */
        /* <DEDUP_REMOVED lines=10> */
[----:B------:R-:W-:Y:S01]  /*11390*/  IADD3 R2, R150, 0x20, RZ ;  /* 0x0000002096027810 */ /* 0x000fe20007ffe0ff */
[----:B------:R-:W3:Y:S01]  /*113a0*/  SHFL.IDX PT, R5, R6, RZ, 0x181f ;  /* 0x00181fff06057589 */ /* 0x000ee200000e0000 */
[----:B------:R-:W-:-:S03]  /*113b0*/  ISETP.LT.OR P1, PT, R4, 0x1, P1 ;  /* 0x000000010400780c */ /* 0x000fc60000f21670 */
[----:B------:R-:W4:Y:S04]  /*113c0*/  LDSM.16.M88.4 R24, [R150] ;  /* 0x000000009618783b */ /* 0x000f280000000200 */
[----:B------:R-:W1:Y:S02]  /*113d0*/  LDSM.16.M88.4 R28, [R150+0x800] ;  /* 0x00080000961c783b */ /* 0x000e640000000200 */
[----:B------:R-:W-:Y:S02]  /*113e0*/  @P0 IADD3 R2, R150, -0x20, RZ ;  /* 0xffffffe096020810 */ /* 0x000fe40007ffe0ff */
[----:B------:R-:W1:Y:S04]  /*113f0*/  LDSM.16.M88.4 R48, [R150+0x1000] ;  /* 0x001000009630783b */ /* 0x000e680000000200 */
[----:B------:R-:W1:Y:S01]  /*11400*/  LDSM.16.M88.4 R40, [R2] ;  /* 0x000000000228783b */ /* 0x000e620000000200 */
[----:B--2---:R-:W-:-:S03]  /*11410*/  LEA R20, P0, R140, R3, 0x1 ;  /* 0x000000038c147211 */ /* 0x004fc600078008ff */
[----:B------:R-:W2:Y:S01]  /*11420*/  LDSM.16.M88.4 R64, [R2+0x800] ;  /* 0x000800000240783b */ /* 0x000ea20000000200 */
[----:B---3--:R-:W-:-:S03]  /*11430*/  LEA.HI.X R21, R140, R5, R141, 0x1, P0 ;  /* 0x000000058c157211 */ /* 0x008fc600000f0c8d */
[----:B------:R3:W1:Y:S01]  /*11440*/  LDSM.16.M88.4 R68, [R2+0x1000] ;  /* 0x001000000244783b */ /* 0x0006620000000200 */
        /* <DEDUP_REMOVED lines=12> */
[----:B---3--:R-:W-:-:S04]  /*11510*/  LEA R2, P0, R204, R3, 0x1 ;  /* 0x00000003cc027211 */ /* 0x008fc800078008ff */
[----:B------:R-:W-:Y:S02]  /*11520*/  LEA.HI.X R3, R204, R5, R215, 0x1, P0 ;  /* 0x00000005cc037211 */ /* 0x000fe400000f0cd7 */
[----:B------:R-:W-:-:S13]  /*11530*/  ISETP.LT.OR P0, PT, R4, 0x1, P2 ;  /* 0x000000010400780c */ /* 0x000fda0001701670 */
[----:B------:R1:W-:Y:S01]  /*11540*/  LDGSTS.E.BYPASS.LTC128B.128 [R203+0x7080], [R14.64], !P0 ;  /* 0x070800000ecb7fae */ /* 0x0003e2000c101d46 */
[----:B------:R-:W-:-:S13]  /*11550*/  ISETP.LT.OR P0, PT, R4, 0x1, P1 ;  /* 0x000000010400780c */ /* 0x000fda0000f01670 */
[----:B------:R1:W-:Y:S01]  /*11560*/  LDGSTS.E.BYPASS.LTC128B.128 [R203+0x8880], [R2.64], !P0 ;  /* 0x0888000002cb7fae */ /* 0x0003e2000c101d46 */
[----:B------:R-:W-:-:S13]  /*11570*/  ISETP.GT.AND P0, PT, R22, 0x7f, PT ;  /* 0x0000007f1600780c */ /* 0x000fda0003f04270 */
[----:B------:R-:W-:Y:S05]  /*11580*/  @P0 BRA `(.L_x_5054) ;  /* 0x0000017000000947 */ /* 0x000fea0003800000 */
[----:B--2-4-:R-:W-:Y:S05]  /*11590*/  BRA.DIV ~URZ, `(.L_x_5055) ;  /* 0x0000b0d27f007947 */ /* 0x014fea000b800000 */
[----:B------:R2:W3:Y:S04]  /*115a0*/  SHFL.IDX PT, R5, R6, 0x1, 0x181f ;  /* 0x00381f0006057f89 */ /* 0x0004e800000e0000 */
[----:B-1----:R2:W1:Y:S02]  /*115b0*/  SHFL.IDX PT, R2, R13, 0x1, 0x181f ;  /* 0x00381f000d027f89 */ /* 0x00246400000e0000 */
.L_x_5147:
[-C--:B-1----:R-:W-:Y:S02]  /*115c0*/  LEA R14, P0, R206, R2.reuse, 0x1 ;  /* 0x00000002ce0e7211 */ /* 0x082fe400078008ff */
[----:B------:R-:W-:Y:S02]  /*115d0*/  ISETP.LT.OR P2, PT, R4, 0x21, P2 ;  /* 0x000000210400780c */ /* 0x000fe40001741670 */
[----:B---3--:R-:W-:Y:S02]  /*115e0*/  LEA.HI.X R15, R206, R5, R214, 0x1, P0 ;  /* 0x00000005ce0f7211 */ /* 0x008fe400000f0cd6 */
        /* <DEDUP_REMOVED lines=17> */
.L_x_5054:
[----:B--2-4-:R-:W-:Y:S05]  /*11700*/  BSYNC B0 ;  /* 0x0000000000007941 */ /* 0x014fea0003800000 */
.L_x_5053:
[----:B------:R-:W-:Y:S01]  /*11710*/  R2P PR, R149, 0x6 ;  /* 0x0000000695007804 */ /* 0x000fe20000000000 */
[----:B-1----:R-:W-:Y:S01]  /*11720*/  IMAD.MOV.U32 R2, RZ, RZ, 0x40 ;  /* 0x00000040ff027424 */ /* 0x002fe200078e00ff */
[----:B------:R-:W-:Y:S01]  /*11730*/  HMMA.16816.F32 R20, R8, R24, RZ ;  /* 0x000000180814723c */ /* 0x000fe200000018ff */
[----:B------:R-:W-:Y:S01]  /*11740*/  IADD3 R15, R150, 0x20, RZ ;  /* 0x00000020960f7810 */ /* 0x000fe20007ffe0ff */
[----:B------:R-:W0:Y:S01]  /*11750*/  LDGDEPBAR ;  /* 0x00000000000079af */ /* 0x000e220000000000 */
[----:B------:R-:W-:Y:S01]  /*11760*/  ISETP.GT.AND P0, PT, R77, R219, PT ;  /* 0x000000db4d00720c */ /* 0x000fe20003f04270 */
[----:B------:R-:W-:Y:S01]  /*11770*/  BSSY B1, `(.L_x_5056) ;  /* 0x00000eb000017945 */ /* 0x000fe20003800000 */
[----:B------:R-:W-:-:S03]  /*11780*/  SEL R2, R2, 0xffffffc0, !P2 ;  /* 0xffffffc002027807 */ /* 0x000fc60005000000 */
[----:B------:R-:W-:Y:S02]  /*11790*/  HMMA.16816.F32 R24, R8, R26, RZ ;  /* 0x0000001a0818723c */ /* 0x000fe400000018ff */
[C---:B------:R-:W-:Y:S01]  /*117a0*/  IMAD.IADD R3, R150.reuse, 0x1, R2 ;  /* 0x0000000196037824 */ /* 0x040fe200078e0202 */
[----:B------:R-:W-:-:S04]  /*117b0*/  @P1 IADD3 R15, R150, -0x20, RZ ;  /* 0xffffffe0960f1810 */ /* 0x000fc80007ffe0ff */
[----:B------:R-:W-:Y:S01]  /*117c0*/  LDSM.16.M88.4 R44, [R3] ;  /* 0x00000000032c783b */ /* 0x000fe20000000200 */
[C---:B------:R-:W-:Y:S01]  /*117d0*/  HMMA.16816.F32 R32, R8.reuse, R28, RZ ;  /* 0x0000001c0820723c */ /* 0x040fe200000018ff */
[----:B------:R-:W-:Y:S02]  /*117e0*/  IMAD.IADD R14, R2, 0x1, R15 ;  /* 0x00000001020e7824 */ /* 0x000fe400078e020f */
[----:B------:R-:W-:Y:S04]  /*117f0*/  LDSM.16.M88.4 R56, [R3+0x800] ;  /* 0x000800000338783b */ /* 0x000fe80000000200 */
[----:B-----5:R-:W-:Y:S01]  /*11800*/  LDSM.16.M88.4 R60, [R3+0x1000] ;  /* 0x00100000033c783b */ /* 0x020fe20000000200 */
[C---:B------:R-:W-:Y:S03]  /*11810*/  HMMA.16816.F32 R28, R8.reuse, R30, RZ ;  /* 0x0000001e081c723c */ /* 0x040fe600000018ff */
[----:B------:R-:W-:Y:S05]  /*11820*/  LDSM.16.M88.4 R72, [R14+0x1000] ;  /* 0x001000000e48783b */ /* 0x000fea0000000200 */
[C---:B------:R-:W-:Y:S08]  /*11830*/  HMMA.16816.F32 R36, R8.reuse, R48, RZ ;  /* 0x000000300824723c */ /* 0x040ff000000018ff */
[----:B------:R-:W-:Y:S01]  /*11840*/  HMMA.16816.F32 R48, R8, R50, RZ ;  /* 0x000000320830723c */ /* 0x000fe200000018ff */
[----:B------:R-:W1:Y:S07]  /*11850*/  LDSM.16.M88.4 R8, [R202] ;  /* 0x00000000ca08783b */ /* 0x000e6e0000000200 */
[C---:B------:R-:W-:Y:S08]  /*11860*/  HMMA.16816.F32 R52, R16.reuse, R40, R20 ;  /* 0x000000281034723c */ /* 0x040ff00000001814 */
[C---:B------:R-:W-:Y:S08]  /*11870*/  HMMA.16816.F32 R40, R16.reuse, R42, R24 ;  /* 0x0000002a1028723c */ /* 0x040ff00000001818 */
[C---:B------:R-:W-:Y:S08]  /*11880*/  HMMA.16816.F32 R32, R16.reuse, R64, R32 ;  /* 0x000000401020723c */ /* 0x040ff00000001820 */
[C---:B------:R-:W-:Y:S01]  /*11890*/  HMMA.16816.F32 R28, R16.reuse, R66, R28 ;  /* 0x00000042101c723c */ /* 0x040fe2000000181c */
[----:B------:R-:W-:Y:S07]  /*118a0*/  LDSM.16.M88.4 R64, [R14] ;  /* 0x000000000e40783b */ /* 0x000fee0000000200 */
[C---:B------:R-:W-:Y:S08]  /*118b0*/  HMMA.16816.F32 R24, R16.reuse, R68, R36 ;  /* 0x000000441018723c */ /* 0x040ff00000001824 */
[----:B------:R-:W-:Y:S01]  /*118c0*/  HMMA.16816.F32 R20, R16, R70, R48 ;  /* 0x000000461014723c */ /* 0x000fe20000001830 */
[----:B------:R-:W2:Y:S04]  /*118d0*/  LDSM.16.M88.4 R16, [R201] ;  /* 0x00000000c910783b */ /* 0x000ea80000000200 */
[----:B------:R-:W3:Y:S03]  /*118e0*/  LDSM.16.M88.4 R68, [R14+0x800] ;  /* 0x000800000e44783b */ /* 0x000ee60000000200 */
[C---:B-1----:R-:W-:Y:S01]  /*118f0*/  HMMA.16816.F32 R48, R8.reuse, R44, R52 ;  /* 0x0000002c0830723c */ /* 0x042fe20000001834 */
[----:B------:R-:W-:Y:S07]  /*11900*/  LDSM.16.M88.4 R52, [R150+0x2000] ;  /* 0x002000009634783b */ /* 0x000fee0000000200 */
        /* <DEDUP_REMOVED lines=8> */
[----:B------:R-:W4:Y:S03]  /*11990*/  LDSM.16.M88.4 R60, [R150+0x2800] ;  /* 0x00280000963c783b */ /* 0x000f260000000200 */
[C---:B--2---:R-:W-:Y:S01]  /*119a0*/  HMMA.16816.F32 R40, R16.reuse, R64, R48 ;  /* 0x000000401028723c */ /* 0x044fe20000001830 */
[----:B------:R-:W-:Y:S07]  /*119b0*/  LDSM.16.M88.4 R48, [R15+0x1800] ;  /* 0x001800000f30783b */ /* 0x000fee0000000200 */
[C---:B------:R-:W-:Y:S01]  /*119c0*/  HMMA.16816.F32 R36, R16.reuse, R66, R36 ;  /* 0x000000421024723c */ /* 0x040fe20000001824 */
[----:B------:R-:W-:Y:S07]  /*119d0*/  LDSM.16.M88.4 R64, [R15+0x2800] ;  /* 0x002800000f40783b */ /* 0x000fee0000000200 */
[C---:B---3--:R-:W-:Y:S08]  /*119e0*/  HMMA.16816.F32 R32, R16.reuse, R68, R32 ;  /* 0x000000441020723c */ /* 0x048ff00000001820 */
[C---:B------:R-:W-:Y:S01]  /*119f0*/  HMMA.16816.F32 R28, R16.reuse, R70, R28 ;  /* 0x00000046101c723c */ /* 0x040fe2000000181c */
[----:B------:R-:W-:Y:S07]  /*11a00*/  LDSM.16.M88.4 R68, [R14+0x2800] ;  /* 0x002800000e44783b */ /* 0x000fee0000000200 */
[C---:B------:R-:W-:Y:S08]  /*11a10*/  HMMA.16816.F32 R24, R16.reuse, R72, R24 ;  /* 0x000000481018723c */ /* 0x040ff00000001818 */
[----:B------:R-:W-:Y:S01]  /*11a20*/  HMMA.16816.F32 R20, R16, R74, R20 ;  /* 0x0000004a1014723c */ /* 0x000fe20000001814 */
[----:B------:R-:W2:Y:S07]  /*11a30*/  LDSM.16.M88.4 R16, [R200+0x4000] ;  /* 0x00400000c810783b */ /* 0x000eae0000000200 */
[C---:B-1----:R-:W-:Y:S08]  /*11a40*/  HMMA.16816.F32 R40, R8.reuse, R44, R40 ;  /* 0x0000002c0828723c */ /* 0x042ff00000001828 */
[C---:B------:R-:W-:Y:S01]  /*11a50*/  HMMA.16816.F32 R36, R8.reuse, R46, R36 ;  /* 0x0000002e0824723c */ /* 0x040fe20000001824 */
[----:B------:R-:W-:Y:S07]  /*11a60*/  LDSM.16.M88.4 R44, [R3+0x1800] ;  /* 0x00180000032c783b */ /* 0x000fee0000000200 */
[C---:B------:R-:W-:Y:S08]  /*11a70*/  HMMA.16816.F32 R32, R8.reuse, R52, R32 ;  /* 0x000000340820723c */ /* 0x040ff00000001820 */
        /* <DEDUP_REMOVED lines=46> */
[C---:B--2---:R-:W-:Y:S08]  /*11d60*/  HMMA.16816.F32 R40, R16.reuse, R48, R40 ;  /* 0x000000301028723c */ /* 0x044ff00000001828 */
[C---:B------:R-:W-:Y:S01]  /*11d70*/  HMMA.16816.F32 R36, R16.reuse, R50, R36 ;  /* 0x000000321024723c */ /* 0x040fe20000001824 */
[----:B------:R-:W-:Y:S07]  /*11d80*/  LDSM.16.M88.4 R48, [R150+0x4800] ;  /* 0x004800009630783b */ /* 0x000fee0000000200 */
        /* <DEDUP_REMOVED lines=45> */
[----:B------:R-:W2:Y:S01]  /*12060*/  LDSM.16.M88.4 R8, [R201+0xc000] ;  /* 0x00c00000c908783b */ /* 0x000ea20000000200 */
[----:B------:R-:W-:-:S06]  /*12070*/  DEPBAR.LE SB0, 0x0 ;  /* 0x000080000000791a */ /* 0x000fcc0000000000 */
[C---:B-1----:R-:W-:Y:S08]  /*12080*/  HMMA.16816.F32 R40, R16.reuse, R56, R40 ;  /* 0x000000381028723c */ /* 0x042ff00000001828 */
[C---:B------:R-:W-:Y:S08]  /*12090*/  HMMA.16816.F32 R36, R16.reuse, R58, R36 ;  /* 0x0000003a1024723c */ /* 0x040ff00000001824 */
[C---:B------:R-:W-:Y:S08]  /*120a0*/  HMMA.16816.F32 R32, R16.reuse, R60, R32 ;  /* 0x0000003c1020723c */ /* 0x040ff00000001820 */
[C---:B------:R-:W-:Y:S08]  /*120b0*/  HMMA.16816.F32 R28, R16.reuse, R62, R28 ;  /* 0x0000003e101c723c */ /* 0x040ff0000000181c */
[C---:B----4-:R-:W-:Y:S08]  /*120c0*/  HMMA.16816.F32 R24, R16.reuse, R64, R24 ;  /* 0x000000401018723c */ /* 0x050ff00000001818 */
        /* <DEDUP_REMOVED lines=10> */
[----:B------:R-:W-:Y:S01]  /*12170*/  IMAD.MOV.U32 R2, RZ, RZ, 0x1 ;  /* 0x00000001ff027424 */ /* 0x000fe200078e00ff */
        /* <DEDUP_REMOVED lines=32> */
.L_x_5148:
[----:B------:R-:W-:Y:S05]  /*12380*/  BRA.DIV ~URZ, `(.L_x_5059) ;  /* 0x0000a4227f007947 */ /* 0x000fea000b800000 */
[----:B------:R3:W4:Y:S02]  /*12390*/  SHFL.IDX PT, R2, R6, RZ, 0x181f ;  /* 0x00181fff06027589 */ /* 0x00072400000e0000 */
.L_x_5149:
        /* <DEDUP_REMOVED lines=18> */
.L_x_5061:
[----:B------:R-:W-:Y:S05]  /*124c0*/  BSYNC B0 ;  /* 0x0000000000007941 */ /* 0x000fea0003800000 */
.L_x_5060:
[----:B------:R-:W-:Y:S01]  /*124d0*/  ISETP.GE.AND P0, PT, R13, 0x21, PT ;  /* 0x000000210d00780c */ /* 0x000fe20003f06270 */
[----:B------:R-:W-:Y:S06]  /*124e0*/  BRA.DIV ~URZ, `(.L_x_5062) ;  /* 0x0000a3327f007947 */ /* 0x000fec000b800000 */
[----:B--2---:R2:W1:Y:S04]  /*124f0*/  SHFL.IDX PT, R4, R5, 0x1, 0x181f ;  /* 0x00381f0005047f89 */ /* 0x00446800000e0000 */
[----:B----4-:R2:W4:Y:S02]  /*12500*/  SHFL.IDX PT, R2, R6, 0x1, 0x181f ;  /* 0x00381f0006027f89 */ /* 0x01052400000e0000 */
.L_x_5150:
        /* <DEDUP_REMOVED lines=17> */
.L_x_5057:
[----:B------:R-:W-:Y:S05]  /*12620*/  BSYNC B1 ;  /* 0x0000000000017941 */ /* 0x000fea0003800000 */
.L_x_5056:
[----:B-1--4-:R-:W4:Y:S04]  /*12630*/  LDL R2, [R1+0x4c] ;  /* 0x00004c0001027983 */ /* 0x012f280000100800 */
[----:B------:R-:W0:Y:S01]  /*12640*/  LDGDEPBAR ;  /* 0x00000000000079af */ /* 0x000e220000000000 */
[----:B----4-:R-:W-:-:S05]  /*12650*/  IMAD.IADD R2, R131, 0x1, -R2 ;  /* 0x0000000183027824 */ /* 0x010fca00078e0a02 */
[C---:B------:R-:W-:Y:S02]  /*12660*/  ISETP.GT.AND P1, PT, R2.reuse, RZ, PT ;  /* 0x000000ff0200720c */ /* 0x040fe40003f24270 */
[----:B------:R-:W-:Y:S02]  /*12670*/  ISETP.GT.AND P0, PT, R2, 0x1, PT ;  /* 0x000000010200780c */ /* 0x000fe40003f04270 */
[----:B------:R-:W-:Y:S02]  /*12680*/  FSEL R8, R40, -INF , P1 ;  /* 0xff80000028087808 */ /* 0x000fe40000800000 */
[----:B------:R-:W-:Y:S02]  /*12690*/  FSEL R9, R41, -INF , P0 ;  /* 0xff80000029097808 */ /* 0x000fe40000000000 */
[----:B------:R-:W-:Y:S02]  /*126a0*/  ISETP.GT.AND P6, PT, R2, 0x8, PT ;  /* 0x000000080200780c */ /* 0x000fe40003fc4270 */
        /* <DEDUP_REMOVED lines=17> */
[----:B------:R-:W-:Y:S02]  /*127c0*/  FSEL R24, R33, -INF , P0 ;  /* 0xff80000021187808 */ /* 0x000fe40000000000 */
[----:B------:R-:W-:-:S02]  /*127d0*/  ISETP.GT.AND P1, PT, R2, 0x18, PT ;  /* 0x000000180200780c */ /* 0x000fc40003f24270 */
        /* <DEDUP_REMOVED lines=32> */
[----:B--23--:R-:W-:Y:S02]  /*129e0*/  FMNMX.FTZ R6, R80, R2, !PT ;  /* 0x0000000250067209 */ /* 0x00cfe40007810000 */
[----:B------:R-:W-:Y:S01]  /*129f0*/  FMNMX.FTZ R5, R84, R3, !PT ;  /* 0x0000000354057209 */ /* 0x000fe20007810000 */
[----:B------:R-:W-:Y:S05]  /*12a00*/  BRA.DIV ~URZ, `(.L_x_5063) ;  /* 0x00009ee27f007947 */ /* 0x000fea000b800000 */
[----:B------:R1:W2:Y:S02]  /*12a10*/  SHFL.BFLY PT, R2, R6, 0x2, 0x1f ;  /* 0x0c401f0006027f89 */ /* 0x0002a400000e0000 */
.L_x_5151:
[----:B-12---:R-:W-:Y:S01]  /*12a20*/  FMNMX.FTZ R6, R6, R2, !PT ;  /* 0x0000000206067209 */ /* 0x006fe20007810000 */
[----:B------:R-:W-:Y:S05]  /*12a30*/  BRA.DIV ~URZ, `(.L_x_5064) ;  /* 0x00009f127f007947 */ /* 0x000fea000b800000 */
[----:B------:R-:W1:Y:S04]  /*12a40*/  SHFL.BFLY PT, R2, R5, 0x2, 0x1f ;  /* 0x0c401f0005027f89 */ /* 0x000e6800000e0000 */
[----:B------:R-:W2:Y:S01]  /*12a50*/  SHFL.BFLY PT, R3, R6, 0x1, 0x1f ;  /* 0x0c201f0006037f89 */ /* 0x000ea200000e0000 */
[----:B-1----:R-:W-:-:S02]  /*12a60*/  FMNMX.FTZ R5, R5, R2, !PT ;  /* 0x0000000205057209 */ /* 0x002fc40007810000 */
[----:B--2---:R-:W-:-:S03]  /*12a70*/  FMNMX.FTZ R6, R6, R3, !PT ;  /* 0x0000000306067209 */ /* 0x004fc60007810000 */
[----:B------:R1:W2:Y:S04]  /*12a80*/  SHFL.BFLY PT, R4, R5, 0x1, 0x1f ;  /* 0x0c201f0005047f89 */ /* 0x0002a800000e0000 */
.L_x_5152:
        /* <DEDUP_REMOVED lines=19> */
[----:B------:R-:W-:Y:S01]  /*12bc0*/  LDSM.16.MT88.4 R76, [R196+0x1800] ;  /* 0x00180000c44c783b */ /* 0x000fe20000004200 */
[----:B------:R2:W4:Y:S03]  /*12bd0*/  MUFU.EX2 R108, R2 ;  /* 0x00000002006c7308 */ /* 0x0005260000000800 */
[----:B------:R-:W-:Y:S01]  /*12be0*/  LDSM.16.MT88.4 R72, [R197+0x800] ;  /* 0x00080000c548783b */ /* 0x000fe20000004200 */
[----:B---3--:R-:W-:-:S03]  /*12bf0*/  FFMA.FTZ R4, R11, c[0x0][0x2d0], -R3 ;  /* 0x0000b4000b047a23 */ /* 0x008fc60000010803 */
[----:B------:R-:W3:Y:S01]  /*12c00*/  LDSM.16.MT88.4 R8, [R196] ;  /* 0x00000000c408783b */ /* 0x000ee20000004200 */
[----:B------:R5:W-:Y:S03]  /*12c10*/  MUFU.EX2 R118, R4 ;  /* 0x0000000400767308 */ /* 0x000be60000000800 */
[----:B------:R-:W-:Y:S01]  /*12c20*/  LDSM.16.MT88.4 R168, [R151+0x1000] ;  /* 0x0010000097a8783b */ /* 0x000fe20000004200 */
[----:B--2---:R-:W-:-:S05]  /*12c30*/  FMUL.FTZ R2, R5, c[0x0][0x2d0] ;  /* 0x0000b40005027a20 */ /* 0x004fca0000410000 */
[----:B------:R-:W-:Y:S02]  /*12c40*/  FSEL R2, R2, RZ, P0 ;  /* 0x000000ff02027208 */ /* 0x000fe40000000000 */
[----:B------:R-:W-:-:S03]  /*12c50*/  ISETP.GE.AND P0, PT, R210, R219, PT ;  /* 0x000000dbd200720c */ /* 0x000fc60003f06270 */
[----:B-----5:R-:W-:-:S04]  /*12c60*/  FFMA.FTZ R4, R13, c[0x0][0x2d0], -R2 ;  /* 0x0000b4000d047a23 */ /* 0x020fc80000010802 */
[----:B------:R2:W-:Y:S02]  /*12c70*/  MUFU.EX2 R117, R4 ;  /* 0x0000000400757308 */ /* 0x0005e40000000800 */
[----:B--2---:R-:W-:Y:S01]  /*12c80*/  FFMA.FTZ R4, R16, c[0x0][0x2d0], -R2 ;  /* 0x0000b40010047a23 */ /* 0x004fe20000010802 */
[----:B----4-:R-:W-:-:S05]  /*12c90*/  F2FP.PACK_AB R16, R108, R109 ;  /* 0x0000006d6c10723e */ /* 0x010fca00000000ff */
[----:B------:R2:W4:Y:S02]  /*12ca0*/  MUFU.EX2 R13, R4 ;  /* 0x00000004000d7308 */ /* 0x0005240000000800 */
[----:B--2---:R-:W-:Y:S01]  /*12cb0*/  FFMA.FTZ R4, R17, c[0x0][0x2d0], -R2 ;  /* 0x0000b40011047a23 */ /* 0x004fe20000010802 */
[----:B----4-:R-:W-:Y:S01]  /*12cc0*/  F2FP.PACK_AB R17, R13, R117 ;  /* 0x000000750d11723e */ /* 0x010fe200000000ff */
[----:B------:R-:W-:-:S04]  /*12cd0*/  FADD.FTZ R13, R117, R13 ;  /* 0x0000000d750d7221 */ /* 0x000fc80000010000 */
[----:B------:R2:W4:Y:S02]  /*12ce0*/  MUFU.EX2 R116, R4 ;  /* 0x0000000400747308 */ /* 0x0005240000000800 */
[----:B--2---:R-:W-:Y:S01]  /*12cf0*/  FFMA.FTZ R4, R18, c[0x0][0x2d0], -R2 ;  /* 0x0000b40012047a23 */ /* 0x004fe20000010802 */
[----:B------:R-:W-:Y:S01]  /*12d00*/  F2FP.PACK_AB R18, R118, R119 ;  /* 0x000000777612723e */ /* 0x000fe200000000ff */
[----:B----4-:R-:W-:-:S04]  /*12d10*/  FADD.FTZ R13, R116, R13 ;  /* 0x0000000d740d7221 */ /* 0x010fc80000010000 */
[----:B------:R2:W4:Y:S02]  /*12d20*/  MUFU.EX2 R125, R4 ;  /* 0x00000004007d7308 */ /* 0x0005240000000800 */
[----:B--2---:R-:W-:Y:S01]  /*12d30*/  FFMA.FTZ R4, R19, c[0x0][0x2d0], -R3 ;  /* 0x0000b40013047a23 */ /* 0x004fe20000010803 */
[C---:B----4-:R-:W-:Y:S01]  /*12d40*/  F2FP.PACK_AB R19, R125.reuse, R116 ;  /* 0x000000747d13723e */ /* 0x050fe200000000ff */
[----:B------:R-:W-:-:S04]  /*12d50*/  FADD.FTZ R13, R125, R13 ;  /* 0x0000000d7d0d7221 */ /* 0x000fc80000010000 */
[----:B------:R2:W-:Y:S02]  /*12d60*/  MUFU.EX2 R124, R4 ;  /* 0x00000004007c7308 */ /* 0x0005e40000000800 */
[C---:B-1----:R-:W-:Y:S08]  /*12d70*/  HMMA.16816.F32 R64, R16.reuse, R20, RZ ;  /* 0x000000141040723c */ /* 0x042ff000000018ff */
[----:B------:R-:W-:Y:S01]  /*12d80*/  HMMA.16816.F32 R56, R16, R22, RZ ;  /* 0x000000161038723c */ /* 0x000fe200000018ff */
[----:B--2---:R-:W-:-:S04]  /*12d90*/  FFMA.FTZ R4, R24, c[0x0][0x2d0], -R3 ;  /* 0x0000b40018047a23 */ /* 0x004fc80000010803 */
[----:B------:R1:W2:Y:S03]  /*12da0*/  MUFU.EX2 R137, R4 ;  /* 0x0000000400897308 */ /* 0x0002a60000000800 */
[C---:B---3--:R-:W-:Y:S08]  /*12db0*/  HMMA.16816.F32 R52, R16.reuse, R8, RZ ;  /* 0x000000081034723c */ /* 0x048ff000000018ff */
[----:B------:R-:W-:Y:S01]  /*12dc0*/  HMMA.16816.F32 R32, R16, R10, RZ ;  /* 0x0000000a1020723c */ /* 0x000fe200000018ff */
[----:B-1----:R-:W-:Y:S01]  /*12dd0*/  FFMA.FTZ R4, R26, c[0x0][0x2d0], -R3 ;  /* 0x0000b4001a047a23 */ /* 0x002fe20000010803 */
[----:B--2---:R-:W-:-:S06]  /*12de0*/  F2FP.PACK_AB R8, R137, R124 ;  /* 0x0000007c8908723e */ /* 0x004fcc00000000ff */
[----:B------:R-:W-:Y:S01]  /*12df0*/  HMMA.16816.F32 R20, R16, R60, RZ ;  /* 0x0000003c1014723c */ /* 0x000fe200000018ff */
[----:B------:R1:W-:Y:S02]  /*12e00*/  MUFU.EX2 R138, R4 ;  /* 0x00000004008a7308 */ /* 0x0003e40000000800 */
[----:B-1----:R-:W-:-:S06]  /*12e10*/  FFMA.FTZ R4, R25, c[0x0][0x2d0], -R3 ;  /* 0x0000b40019047a23 */ /* 0x002fcc0000010803 */
[----:B------:R1:W2:Y:S02]  /*12e20*/  MUFU.EX2 R139, R4 ;  /* 0x00000004008b7308 */ /* 0x0002a40000000800 */
[--C-:B-1----:R-:W-:Y:S01]  /*12e30*/  FFMA.FTZ R4, R27, c[0x0][0x2d0], -R2.reuse ;  /* 0x0000b4001b047a23 */ /* 0x102fe20000010802 */
[----:B--2---:R-:W-:Y:S01]  /*12e40*/  F2FP.PACK_AB R10, R139, R138 ;  /* 0x0000008a8b0a723e */ /* 0x004fe200000000ff */
[----:B------:R-:W-:Y:S04]  /*12e50*/  HMMA.16816.F32 R24, R16, R50, RZ ;  /* 0x000000321018723c */ /* 0x000fe800000018ff */
[----:B------:R1:W2:Y:S02]  /*12e60*/  MUFU.EX2 R126, R4 ;  /* 0x00000004007e7308 */ /* 0x0002a40000000800 */
[----:B-1----:R-:W-:-:S02]  /*12e70*/  FFMA.FTZ R4, R28, c[0x0][0x2d0], -R2 ;  /* 0x0000b4001c047a23 */ /* 0x002fc40000010802 */
        /* <DEDUP_REMOVED lines=18> */
[----:B------:R-:W3:Y:S07]  /*12fa0*/  LDSM.16.MT88.4 R40, [R196+0x2000] ;  /* 0x00200000c428783b */ /* 0x000eee0000004200 */
[C---:B------:R-:W-:Y:S08]  /*12fb0*/  HMMA.16816.F32 R92, R8.reuse, R36, R28 ;  /* 0x00000024085c723c */ /* 0x040ff0000000181c */
[----:B------:R-:W-:Y:S08]  /*12fc0*/  HMMA.16816.F32 R244, R8, R38, R24 ;  /* 0x0000002608f4723c */ /* 0x000ff00000001818 */
[C---:B------:R-:W-:Y:S01]  /*12fd0*/  HMMA.16816.F32 R36, R16.reuse, R62, RZ ;  /* 0x0000003e1024723c */ /* 0x040fe200000018ff */
[----:B------:R-:W4:Y:S07]  /*12fe0*/  LDSM.16.MT88.4 R60, [R198+0x2000] ;  /* 0x00200000c63c783b */ /* 0x000f2e0000004200 */
        /* <DEDUP_REMOVED lines=8> */
[C---:B------:R-:W-:Y:S08]  /*13070*/  HMMA.16816.F32 R228, R8.reuse, R74, R36 ;  /* 0x0000004a08e4723c */ /* 0x040ff00000001824 */
[----:B-1----:R-:W-:Y:S08]  /*13080*/  HMMA.16816.F32 R236, R8, R48, R32 ;  /* 0x0000003008ec723c */ /* 0x002ff00000001820 */
[C---:B--2---:R-:W-:Y:S08]  /*13090*/  HMMA.16816.F32 R36, R16.reuse, R44, RZ ;  /* 0x0000002c1024723c */ /* 0x044ff000000018ff */
[----:B------:R-:W-:Y:S01]  /*130a0*/  HMMA.16816.F32 R32, R16, R46, RZ ;  /* 0x0000002e1020723c */ /* 0x000fe200000018ff */
[----:B------:R-:W1:Y:S07]  /*130b0*/  LDSM.16.MT88.4 R44, [R196+0x3000] ;  /* 0x00300000c42c783b */ /* 0x000e6e0000004200 */
[C---:B------:R-:W-:Y:S08]  /*130c0*/  HMMA.16816.F32 R248, R8.reuse, R72, R20 ;  /* 0x0000004808f8723c */ /* 0x040ff00000001814 */
[C---:B------:R-:W-:Y:S01]  /*130d0*/  HMMA.16816.F32 R192, R8.reuse, R50, R28 ;  /* 0x0000003208c0723c */ /* 0x040fe2000000181c */
[----:B------:R-:W-:Y:S07]  /*130e0*/  LDSM.16.MT88.4 R48, [R196+0x3800] ;  /* 0x00380000c430783b */ /* 0x000fee0000004200 */
[----:B---3--:R-:W-:Y:S08]  /*130f0*/  HMMA.16816.F32 R232, R8, R40, R24 ;  /* 0x0000002808e8723c */ /* 0x008ff00000001818 */
[C---:B------:R-:W-:Y:S08]  /*13100*/  HMMA.16816.F32 R20, R16.reuse, R78, RZ ;  /* 0x0000004e1014723c */ /* 0x040ff000000018ff */
[C---:B------:R-:W-:Y:S08]  /*13110*/  HMMA.16816.F32 R28, R16.reuse, R52, RZ ;  /* 0x00000034101c723c */ /* 0x040ff000000018ff */
[----:B------:R-:W-:Y:S01]  /*13120*/  HMMA.16816.F32 R24, R16, R54, RZ ;  /* 0x000000361018723c */ /* 0x000fe200000018ff */
[----:B------:R-:W2:Y:S07]  /*13130*/  LDSM.16.MT88.4 R52, [R198+0x3000] ;  /* 0x00300000c634783b */ /* 0x000eae0000004200 */
[C---:B------:R-:W-:Y:S01]  /*13140*/  HMMA.16816.F32 R188, R8.reuse, R42, R20 ;  /* 0x0000002a08bc723c */ /* 0x040fe20000001814 */
[----:B------:R-:W3:Y:S07]  /*13150*/  LDSM.16.MT88.4 R40, [R198+0x3800] ;  /* 0x00380000c628783b */ /* 0x000eee0000004200 */
[C---:B----4-:R-:W-:Y:S07]  /*13160*/  HMMA.16816.F32 R72, R8.reuse, R62, R32 ;  /* 0x0000003e0848723c */ /* 0x050fee0000001820 */
        /* <DEDUP_REMOVED lines=141> */
.L_x_5077:
        /* <DEDUP_REMOVED lines=31> */
.L_x_5153:
        /* <DEDUP_REMOVED lines=22> */
.L_x_5154:
        /* <DEDUP_REMOVED lines=15> */
.L_x_5068:
[----:B------:R-:W-:Y:S05]  /*13e80*/  BSYNC B0 ;  /* 0x0000000000007941 */ /* 0x000fea0003800000 */
.L_x_5067:
        /* <DEDUP_REMOVED lines=31> */
[----:B------:R-:W2:Y:S05]  /*14080*/  LDSM.16.M88.4 R176, [R14+0x800] ;  /* 0x000800000eb0783b */ /* 0x000eaa0000000200 */
[----:B------:R-:W3:Y:S02]  /*14090*/  LDSM.16.M88.4 R188, [R14+0x1000] ;  /* 0x001000000ebc783b */ /* 0x000ee40000000200 */
        /* <DEDUP_REMOVED lines=120> */
[----:B------:R-:W-:Y:S04]  /*14820*/  DEPBAR.LE SB0, 0x0 ;  /* 0x000080000000791a */ /* 0x000fe80000000000 */
[----:B------:R-:W-:Y:S01]  /*14830*/  BAR.SYNC.DEFER_BLOCKING 0x0 ;  /* 0x0000000000007b1d */ /* 0x000fe20000010000 */
[C---:B-1----:R-:W-:Y:S08]  /*14840*/  HMMA.16816.F32 R8, R180.reuse, R184, R8 ;  /* 0x000000b8b408723c */ /* 0x042ff00000001808 */
[C---:B------:R-:W-:Y:S08]  /*14850*/  HMMA.16816.F32 R16, R180.reuse, R186, R16 ;  /* 0x000000bab410723c */ /* 0x040ff00000001810 */
[C---:B--2---:R-:W-:Y:S08]  /*14860*/  HMMA.16816.F32 R20, R180.reuse, R176, R20 ;  /* 0x000000b0b414723c */ /* 0x044ff00000001814 */
[C---:B------:R-:W-:Y:S08]  /*14870*/  HMMA.16816.F32 R24, R180.reuse, R178, R24 ;  /* 0x000000b2b418723c */ /* 0x040ff00000001818 */
[C---:B---3--:R-:W-:Y:S08]  /*14880*/  HMMA.16816.F32 R28, R180.reuse, R188, R28 ;  /* 0x000000bcb41c723c */ /* 0x048ff0000000181c */
        /* <DEDUP_REMOVED lines=36> */
.L_x_5155:
[----:B------:R-:W-:-:S05]  /*14ad0*/  BRA.DIV ~URZ, `(.L_x_5073) ;  /* 0x000081227f007947 */ /* 0x000fca000b800000 */
[----:B------:R3:W4:Y:S02]  /*14ae0*/  SHFL.IDX PT, R2, R180, RZ, 0x181f ;  /* 0x00181fffb4027589 */ /* 0x00072400000e0000 */
.L_x_5156:
[C---:B----4-:R-:W-:Y:S04]  /*14af0*/  @P0 LEA R178, P1, R140.reuse, R2, 0x1 ;  /* 0x000000028cb20211 */ /* 0x050fe800078208ff */
[----:B--2---:R-:W-:Y:S05]  /*14b00*/  @P0 LEA.HI.X R179, R140, R4, R141, 0x1, P1 ;  /* 0x000000048cb30211 */ /* 0x004fea00008f0c8d */
        /* <DEDUP_REMOVED lines=15> */
[----:B------:R4:W1:Y:S04]  /*14c00*/  SHFL.IDX PT, R4, R177, 0x1, 0x181f ;  /* 0x00381f00b1047f89 */ /* 0x00086800000e0000 */
[----:B--2---:R4:W2:Y:S02]  /*14c10*/  SHFL.IDX PT, R2, R180, 0x1, 0x181f ;  /* 0x00381f00b4027f89 */ /* 0x0048a400000e0000 */
.L_x_5157:
[C---:B--2---:R-:W-:Y:S04]  /*14c20*/  @P0 LEA R176, P1, R140.reuse, R2, 0x1 ;  /* 0x000000028cb00211 */ /* 0x044fe800078208ff */
[----:B-1--4-:R-:W-:Y:S05]  /*14c30*/  @P0 LEA.HI.X R177, R140, R4, R141, 0x1, P1 ;  /* 0x000000048cb10211 */ /* 0x012fea00008f0c8d */
[----:B------:R-:W-:Y:S01]  /*14c40*/  @!PT LDS RZ, [RZ] ;  /* 0x00000000fffff984 */ /* 0x000fe20000000800 */
[----:B------:R-:W-:Y:S01]  /*14c50*/  @!PT LDS RZ, [RZ] ;  /* 0x00000000fffff984 */ /* 0x000fe20000000800 */
[----:B------:R-:W-:Y:S01]  /*14c60*/  @!PT LDS RZ, [RZ] ;  /* 0x00000000fffff984 */ /* 0x000fe20000000800 */
[----:B------:R1:W-:Y:S02]  /*14c70*/  @P0 LDGSTS.E.BYPASS.LTC128B.128 [R207+0xb080], [R176.64], !P5 ;  /* 0x0b080000b0cf0fae */ /* 0x0003e4000e901d46 */
[C---:B-1----:R-:W-:Y:S04]  /*14c80*/  @P0 LEA R176, P1, R206.reuse, R2, 0x1 ;  /* 0x00000002ceb00211 */ /* 0x042fe800078208ff */
[----:B------:R-:W-:Y:S05]  /*14c90*/  @P0 LEA.HI.X R177, R206, R4, R214, 0x1, P1 ;  /* 0x00000004ceb10211 */ /* 0x000fea00008f0cd6 */
[----:B------:R1:W-:Y:S02]  /*14ca0*/  @P0 LDGSTS.E.BYPASS.LTC128B.128 [R207+0xc880], [R176.64], !P4 ;  /* 0x0c880000b0cf0fae */ /* 0x0003e4000e101d46 */
[C---:B-1----:R-:W-:Y:S04]  /*14cb0*/  @P0 LEA R176, P1, R205.reuse, R2, 0x1 ;  /* 0x00000002cdb00211 */ /* 0x042fe800078208ff */
[----:B------:R-:W-:Y:S02]  /*14cc0*/  @P0 LEA.HI.X R177, R205, R4, R216, 0x1, P1 ;  /* 0x00000004cdb10211 */ /* 0x000fe400008f0cd8 */
[C---:B------:R-:W-:Y:S03]  /*14cd0*/  @P0 LEA R2, P1, R204.reuse, R2, 0x1 ;  /* 0x00000002cc020211 */ /* 0x040fe600078208ff */
[----:B------:R1:W-:Y:S01]  /*14ce0*/  @P0 LDGSTS.E.BYPASS.LTC128B.128 [R207+0xe080], [R176.64], !P3 ;  /* 0x0e080000b0cf0fae */ /* 0x0003e2000d901d46 */
[----:B------:R-:W-:Y:S05]  /*14cf0*/  @P0 LEA.HI.X R3, R204, R4, R215, 0x1, P1 ;  /* 0x00000004cc030211 */ /* 0x000fea00008f0cd7 */
[----:B------:R1:W-:Y:S04]  /*14d00*/  @P0 LDGSTS.E.BYPASS.LTC128B.128 [R207+0xf880], [R2.64], !P2 ;  /* 0x0f88000002cf0fae */ /* 0x0003e8000d101d46 */
.L_x_5071:
[----:B------:R-:W-:Y:S05]  /*14d10*/  BSYNC B0 ;  /* 0x0000000000007941 */ /* 0x000fea0003800000 */
.L_x_5070:
        /* <DEDUP_REMOVED lines=27> */
.L_x_5158:
[----:B-12---:R-:W-:Y:S01]  /*14ed0*/  FMNMX.FTZ R4, R4, R2, !PT ;  /* 0x0000000204047209 */ /* 0x006fe20007810000 */
[----:B------:R-:W-:-:S05]  /*14ee0*/  BRA.DIV ~URZ, `(.L_x_5076) ;  /* 0x00007ea27f007947 */ /* 0x000fca000b800000 */
[----:B------:R-:W1:Y:S02]  /*14ef0*/  SHFL.BFLY PT, R2, R4, 0x1, 0x1f ;  /* 0x0c201f0004027f89 */ /* 0x000e6400000e0000 */
[----:B-1----:R-:W-:Y:S02]  /*14f00*/  FMNMX.FTZ R6, R4, R2, !PT ;  /* 0x0000000204067209 */ /* 0x002fe40007810000 */
[----:B------:R-:W1:Y:S02]  /*14f10*/  SHFL.BFLY PT, R2, R176, 0x2, 0x1f ;  /* 0x0c401f00b0027f89 */ /* 0x000e6400000e0000 */
[----:B-1----:R-:W-:Y:S05]  /*14f20*/  FMNMX.FTZ R4, R176, R2, !PT ;  /* 0x00000002b0047209 */ /* 0x002fea0007810000 */
[----:B------:R1:W2:Y:S02]  /*14f30*/  SHFL.BFLY PT, R2, R4, 0x1, 0x1f ;  /* 0x0c201f0004027f89 */ /* 0x0002a400000e0000 */
.L_x_5159:
[----:B-12---:R-:W-:Y:S01]  /*14f40*/  FMNMX.FTZ R4, R2, R4, !PT ;  /* 0x0000000402047209 */ /* 0x006fe20007810000 */
[C---:B------:R-:W-:Y:S01]  /*14f50*/  FADD.FTZ R2, -R6.reuse, R13 ;  /* 0x0000000d06027221 */ /* 0x040fe20000010100 */
        /* <DEDUP_REMOVED lines=18> */
[----:B------:R-:W-:Y:S10]  /*15080*/  MUFU.EX2 R16, R176 ;  /* 0x000000b000107308 */ /* 0x000ff40000000800 */
[----:B------:R-:W-:Y:S10]  /*15090*/  MUFU.EX2 R21, R9 ;  /* 0x0000000900157308 */ /* 0x000ff40000000800 */
[----:B------:R2:W4:Y:S10]  /*150a0*/  MUFU.EX2 R20, R8 ;  /* 0x0000000800147308 */ /* 0x0005340000000800 */
[----:B------:R-:W-:Y:S01]  /*150b0*/  MUFU.EX2 R13, R13 ;  /* 0x0000000d000d7308 */ /* 0x000fe20000000800 */
[----:B--2---:R-:W-:Y:S04]  /*150c0*/  FMUL.FTZ R8, R4, c[0x0][0x2d0] ;  /* 0x0000b40004087a20 */ /* 0x004fe80000410000 */
[--C-:B------:R-:W-:Y:S02]  /*150d0*/  FFMA.FTZ R191, R34, c[0x0][0x2d0], -R8.reuse ;  /* 0x0000b40022bf7a23 */ /* 0x100fe40000010808 */
[--C-:B------:R-:W-:Y:S02]  /*150e0*/  FFMA.FTZ R192, R35, c[0x0][0x2d0], -R8.reuse ;  /* 0x0000b40023c07a23 */ /* 0x100fe40000010808 */
[----:B------:R-:W-:Y:S02]  /*150f0*/  FFMA.FTZ R177, R18, c[0x0][0x2d0], -R8 ;  /* 0x0000b40012b17a23 */ /* 0x000fe40000010808 */
[C---:B-1----:R-:W-:Y:S01]  /*15100*/  FFMA.FTZ R2, R3.reuse, R218, R17 ;  /* 0x000000da03027223 */ /* 0x042fe20000010011 */
[----:B----4-:R-:W-:Y:S01]  /*15110*/  F2FP.PACK_AB R178, R20, R21 ;  /* 0x0000001514b2723e */ /* 0x010fe200000000ff */
[C---:B------:R-:W-:Y:S01]  /*15120*/  FMUL.FTZ R32, R3.reuse, R152 ;  /* 0x0000009803207220 */ /* 0x040fe20000410000 */
[C---:B------:R-:W-:Y:S01]  /*15130*/  F2FP.PACK_AB R176, R16.reuse, R17 ;  /* 0x0000001110b0723e */ /* 0x040fe200000000ff */
[----:B------:R-:W-:Y:S02]  /*15140*/  FADD.FTZ R9, R16, R2 ;  /* 0x0000000210097221 */ /* 0x000fe40000010000 */
[----:B------:R-:W-:Y:S02]  /*15150*/  FADD.FTZ R2, -R4, R5 ;  /* 0x0000000504027221 */ /* 0x000fe40000010100 */
[----:B------:R-:W-:Y:S02]  /*15160*/  FMUL.FTZ R33, R3, R153 ;  /* 0x0000009903217220 */ /* 0x000fe40000410000 */
        /* <DEDUP_REMOVED lines=11> */
[----:B---3--:R-:W-:Y:S02]  /*15220*/  FFMA.FTZ R180, R23, c[0x0][0x2d0], -R8 ;  /* 0x0000b40017b47a23 */ /* 0x008fe40000010808 */
[----:B------:R-:W-:Y:S02]  /*15230*/  FMUL.FTZ R8, R3, R172 ;  /* 0x000000ac03087220 */ /* 0x000fe40000410000 */
[----:B------:R-:W-:Y:S02]  /*15240*/  FADD.FTZ R9, R21, R9 ;  /* 0x0000000915097221 */ /* 0x000fe40000010000 */
[C---:B------:R-:W-:Y:S01]  /*15250*/  FMUL.FTZ R21, R3.reuse, R165 ;  /* 0x000000a503157220 */ /* 0x040fe20000410000 */
[----:B------:R2:W3:Y:S01]  /*15260*/  MUFU.EX2 R172, R11 ;  /* 0x0000000b00ac7308 */ /* 0x0004e20000000800 */
[----:B------:R-:W-:Y:S02]  /*15270*/  FADD.FTZ R188, R20, R9 ;  /* 0x0000000914bc7221 */ /* 0x000fe40000010000 */
[C---:B------:R-:W-:Y:S02]  /*15280*/  FMUL.FTZ R9, R3.reuse, R173 ;  /* 0x000000ad03097220 */ /* 0x040fe40000410000 */
[C---:B-1----:R-:W-:Y:S02]  /*15290*/  FMUL.FTZ R34, R2.reuse, R154 ;  /* 0x0000009a02227220 */ /* 0x042fe40000410000 */
[C---:B------:R-:W-:Y:S02]  /*152a0*/  FMUL.FTZ R35, R2.reuse, R155 ;  /* 0x0000009b02237220 */ /* 0x040fe40000410000 */
[----:B------:R-:W1:Y:S01]  /*152b0*/  LDSM.16.MT88.4 R152, [R151] ;  /* 0x000000009798783b */ /* 0x000e620000004200 */
[----:B------:R3:W-:Y:S01]  /*152c0*/  MUFU.EX2 R165, R177 ;  /* 0x000000b100a57308 */ /* 0x0007e20000000800 */
[C---:B------:R-:W-:Y:S02]  /*152d0*/  FMUL.FTZ R10, R2.reuse, R174 ;  /* 0x000000ae020a7220 */ /* 0x040fe40000410000 */
[C---:B------:R-:W-:Y:S02]  /*152e0*/  FMUL.FTZ R16, R3.reuse, R168 ;  /* 0x000000a803107220 */ /* 0x040fe40000410000 */
[C---:B------:R-:W-:Y:S02]  /*152f0*/  FMUL.FTZ R17, R3.reuse, R169 ;  /* 0x000000a903117220 */ /* 0x040fe40000410000 */
[C---:B------:R-:W-:Y:S02]  /*15300*/  FMUL.FTZ R18, R2.reuse, R170 ;  /* 0x000000aa02127220 */ /* 0x040fe40000410000 */
[C---:B------:R-:W-:Y:S01]  /*15310*/  FMUL.FTZ R19, R2.reuse, R171 ;  /* 0x000000ab02137220 */ /* 0x040fe20000410000 */
[----:B------:R-:W4:Y:S01]  /*15320*/  MUFU.EX2 R208, R179 ;  /* 0x000000b300d07308 */ /* 0x000f220000000800 */
[C---:B------:R-:W-:Y:S01]  /*15330*/  FMUL.FTZ R20, R3.reuse, R164 ;  /* 0x000000a403147220 */ /* 0x040fe20000410000 */
[----:B------:R-:W-:Y:S01]  /*15340*/  LDSM.16.MT88.4 R168, [R151+0x1000] ;  /* 0x0010000097a8783b */ /* 0x000fe20000004200 */
[C---:B------:R-:W-:Y:S02]  /*15350*/  FMUL.FTZ R22, R2.reuse, R166 ;  /* 0x000000a602167220 */ /* 0x040fe40000410000 */
[C---:B--2---:R-:W-:Y:S02]  /*15360*/  FMUL.FTZ R11, R2.reuse, R175 ;  /* 0x000000af020b7220 */ /* 0x044fe40000410000 */
[C---:B------:R-:W-:Y:S02]  /*15370*/  FMUL.FTZ R23, R2.reuse, R167 ;  /* 0x000000a702177220 */ /* 0x040fe40000410000 */
[C---:B------:R-:W-:Y:S02]  /*15380*/  FMUL.FTZ R26, R2.reuse, R162 ;  /* 0x000000a2021a7220 */ /* 0x040fe40000410000 */
[----:B------:R-:W-:Y:S02]  /*15390*/  FMUL.FTZ R27, R2, R163 ;  /* 0x000000a3021b7220 */ /* 0x000fe40000410000 */
[C---:B------:R-:W-:Y:S01]  /*153a0*/  FMUL.FTZ R24, R3.reuse, R160 ;  /* 0x000000a003187220 */ /* 0x040fe20000410000 */
[----:B---3--:R-:W-:Y:S01]  /*153b0*/  F2FP.PACK_AB R177, R172, R5 ;  /* 0x00000005acb1723e */ /* 0x008fe200000000ff */
[C---:B------:R-:W-:Y:S01]  /*153c0*/  FMUL.FTZ R25, R3.reuse, R161 ;  /* 0x000000a103197220 */ /* 0x040fe20000410000 */
[----:B------:R-:W-:Y:S01]  /*153d0*/  MUFU.EX2 R160, R184 ;  /* 0x000000b800a07308 */ /* 0x000fe20000000800 */
[C---:B------:R-:W-:Y:S02]  /*153e0*/  FMUL.FTZ R28, R3.reuse, R156 ;  /* 0x0000009c031c7220 */ /* 0x040fe40000410000 */
[C---:B------:R-:W-:Y:S02]  /*153f0*/  FMUL.FTZ R29, R3.reuse, R157 ;  /* 0x0000009d031d7220 */ /* 0x040fe40000410000 */
[C---:B------:R-:W-:Y:S02]  /*15400*/  FMUL.FTZ R30, R2.reuse, R158 ;  /* 0x0000009e021e7220 */ /* 0x040fe40000410000 */
[----:B------:R-:W-:Y:S01]  /*15410*/  FMUL.FTZ R31, R2, R159 ;  /* 0x0000009f021f7220 */ /* 0x000fe20000410000 */
[----:B----4-:R-:W-:Y:S01]  /*15420*/  F2FP.PACK_AB R179, R208, R165 ;  /* 0x000000a5d0b3723e */ /* 0x010fe200000000ff */
[----:B------:R-:W-:Y:S01]  /*15430*/  LDSM.16.MT88.4 R156, [R151+0x800] ;  /* 0x00080000979c783b */ /* 0x000fe20000004200 */
[----:B------:R-:W-:Y:S01]  /*15440*/  MUFU.EX2 R161, R185 ;  /* 0x000000b900a17308 */ /* 0x000fe20000000800 */
[C---:B------:R-:W-:Y:S02]  /*15450*/  FMUL.FTZ R36, R3.reuse, R36 ;  /* 0x0000002403247220 */ /* 0x040fe40000410000 */
[C---:B------:R-:W-:Y:S02]  /*15460*/  FMUL.FTZ R37, R3.reuse, R37 ;  /* 0x0000002503257220 */ /* 0x040fe40000410000 */
[C---:B-1----:R-:W-:Y:S05]  /*15470*/  HMMA.16816.F32 R8, R176.reuse, R152, R8 ;  /* 0x00000098b008723c */ /* 0x042fea0000001808 */
[C---:B------:R-:W-:Y:S01]  /*15480*/  FMUL.FTZ R38, R2.reuse, R38 ;  /* 0x0000002602267220 */ /* 0x040fe20000410000 */
[----:B------:R-:W-:Y:S01]  /*15490*/  MUFU.EX2 R185, R182 ;  /* 0x000000b600b97308 */ /* 0x000fe20000000800 */
[C---:B------:R-:W-:Y:S01]  /*154a0*/  FMUL.FTZ R39, R2.reuse, R39 ;  /* 0x0000002702277220 */ /* 0x040fe20000410000 */
[C---:B------:R-:W-:Y:S01]  /*154b0*/  HMMA.16816.F32 R16, R176.reuse, R154, R16 ;  /* 0x0000009ab010723c */ /* 0x040fe20000001810 */
[----:B------:R-:W1:Y:S03]  /*154c0*/  LDSM.16.MT88.4 R152, [R196] ;  /* 0x00000000c498783b */ /* 0x000e660000004200 */
[C---:B------:R-:W-:Y:S02]  /*154d0*/  FMUL.FTZ R40, R3.reuse, R40 ;  /* 0x0000002803287220 */ /* 0x040fe40000410000 */
[C---:B------:R-:W-:Y:S02]  /*154e0*/  FMUL.FTZ R41, R3.reuse, R41 ;  /* 0x0000002903297220 */ /* 0x040fe40000410000 */
[C---:B------:R-:W-:Y:S01]  /*154f0*/  FMUL.FTZ R42, R2.reuse, R42 ;  /* 0x0000002a022a7220 */ /* 0x040fe20000410000 */
[----:B------:R-:W-:Y:S03]  /*15500*/  MUFU.EX2 R184, R183 ;  /* 0x000000b700b87308 */ /* 0x000fe60000000800 */
        /* <DEDUP_REMOVED lines=113> */
[----:B------:R-:W-:Y:S01]  /*15c20*/  FMUL.FTZ R139, R2, R139 ;  /* 0x0000008b028b7220 */ /* 0x000fe20000410000 */
[C---:B-1----:R-:W-:Y:S04]  /*15c30*/  HMMA.16816.F32 R52, R176.reuse, R152, R52 ;  /* 0x00000098b034723c */ /* 0x042fe80000001834 */
[----:B------:R-:W-:Y:S01]  /*15c40*/  MUFU.EX2 R187, R181 ;  /* 0x000000b500bb7308 */ /* 0x000fe20000000800 */
[----:B--2---:R-:W-:Y:S03]  /*15c50*/  FADD.FTZ R2, R5, R188 ;  /* 0x000000bc05027221 */ /* 0x004fe60000010000 */
[C---:B------:R-:W-:Y:S01]  /*15c60*/  HMMA.16816.F32 R56, R176.reuse, R154, R56 ;  /* 0x0000009ab038723c */ /* 0x040fe20000001838 */
[----:B------:R-:W1:Y:S05]  /*15c70*/  LDSM.16.MT88.4 R152, [R198+0x1800] ;  /* 0x00180000c698783b */ /* 0x000e6a0000004200 */
[----:B------:R-:W2:Y:S01]  /*15c80*/  MUFU.EX2 R186, R180 ;  /* 0x000000b400ba7308 */ /* 0x000ea20000000800 */
[----:B---3--:R-:W-:Y:S05]  /*15c90*/  FADD.FTZ R2, R3, R2 ;  /* 0x0000000203027221 */ /* 0x008fea0000010000 */
[----:B------:R-:W-:Y:S04]  /*15ca0*/  FADD.FTZ R2, R161, R2 ;  /* 0x00000002a1027221 */ /* 0x000fe80000010000 */
[----:B------:R-:W-:Y:S01]  /*15cb0*/  MUFU.EX2 R180, R191 ;  /* 0x000000bf00b47308 */ /* 0x000fe20000000800 */
[----:B------:R-:W-:Y:S09]  /*15cc0*/  FADD.FTZ R2, R160, R2 ;  /* 0x00000002a0027221 */ /* 0x000ff20000010000 */
[----:B------:R-:W3:Y:S01]  /*15cd0*/  MUFU.EX2 R181, R192 ;  /* 0x000000c000b57308 */ /* 0x000ee20000000800 */
        /* <DEDUP_REMOVED lines=34> */
[----:B------:R-:W4:Y:S01]  /*15f00*/  MUFU.EX2 R3, R194 ;  /* 0x000000c200037308 */ /* 0x000f220000000800 */
[----:B------:R-:W-:Y:S02]  /*15f10*/  F2FP.PACK_AB R155, R184, R185 ;  /* 0x000000b9b89b723e */ /* 0x000fe400000000ff */
[----:B------:R-:W-:Y:S02]  /*15f20*/  F2FP.PACK_AB R177, R183, R182 ;  /* 0x000000b6b7b1723e */ /* 0x000fe400000000ff */
[----:B---3--:R-:W-:Y:S03]  /*15f30*/  F2FP.PACK_AB R179, R181, R180 ;  /* 0x000000b4b5b3723e */ /* 0x008fe600000000ff */
[C---:B------:R-:W-:Y:S05]  /*15f40*/  HMMA.16816.F32 R8, R152.reuse, R156, R8 ;  /* 0x0000009c9808723c */ /* 0x040fea0000001808 */
[----:B-1----:R-:W-:Y:S03]  /*15f50*/  FADD.FTZ R2, R5, R2 ;  /* 0x0000000205027221 */ /* 0x002fe60000010000 */
[C---:B------:R-:W-:Y:S01]  /*15f60*/  HMMA.16816.F32 R16, R152.reuse, R158, R16 ;  /* 0x0000009e9810723c */ /* 0x040fe20000001810 */
[----:B------:R-:W1:Y:S03]  /*15f70*/  LDSM.16.MT88.4 R156, [R198+0x800] ;  /* 0x00080000c69c783b */ /* 0x000e660000004200 */
[C---:B----4-:R-:W-:Y:S01]  /*15f80*/  F2FP.PACK_AB R176, R3.reuse, R5 ;  /* 0x0000000503b0723e */ /* 0x050fe200000000ff */
[----:B------:R-:W-:Y:S02]  /*15f90*/  FADD.FTZ R2, R3, R2 ;  /* 0x0000000203027221 */ /* 0x000fe40000010000 */
[----:B------:R-:W-:Y:S01]  /*15fa0*/  FADD.FTZ R3, R172, R164 ;  /* 0x000000a4ac037221 */ /* 0x000fe20000010000 */
[----:B------:R-:W-:Y:S01]  /*15fb0*/  MOV R5, R4 ;  /* 0x0000000400057202 */ /* 0x000fe20000000f00 */
        /* <DEDUP_REMOVED lines=42> */
[C---:B-1----:R-:W-:Y:S01]  /*16260*/  F2FP.PACK_AB R178, R13.reuse, R156 ;  /* 0x0000009c0db2723e */ /* 0x042fe200000000ff */
        /* <DEDUP_REMOVED lines=22> */
[----:B------:R-:W-:Y:S03]  /*163d0*/  FADD.FTZ R217, R181, R3 ;  /* 0x00000003b5d97221 */ /* 0x000fe60000010000 */
        /* <DEDUP_REMOVED lines=42> */
.L_x_5065:
        /* <DEDUP_REMOVED lines=8> */
.L_x_5160:
        /* <DEDUP_REMOVED lines=148> */
.L_x_4986:
        /* <DEDUP_REMOVED lines=19> */
.L_x_5080:
[----:B-1----:R-:W-:Y:S05]  /*17170*/  BSYNC B0 ;  /* 0x0000000000007941 */ /* 0x002fea0003800000 */
.L_x_5079:
        /* <DEDUP_REMOVED lines=165> */
.L_x_5083:
        /* <DEDUP_REMOVED lines=124> */
.L_x_5161:
[----:B------:R-:W-:Y:S05]  /*18390*/  BRA.DIV ~URZ, `(.L_x_5086) ;  /* 0x00004c727f007947 */ /* 0x000fea000b800000 */
[----:B------:R4:W2:Y:S02]  /*183a0*/  SHFL.IDX PT, R2, R16, RZ, 0x181f ;  /* 0x00181fff10027589 */ /* 0x0008a400000e0000 */
.L_x_5162:
        /* <DEDUP_REMOVED lines=19> */
.L_x_5088:
[----:B------:R-:W-:Y:S05]  /*184e0*/  BSYNC B0 ;  /* 0x0000000000007941 */ /* 0x000fea0003800000 */
.L_x_5087:
[----:B------:R-:W-:Y:S05]  /*184f0*/  BRA.DIV ~URZ, `(.L_x_5089) ;  /* 0x00004b827f007947 */ /* 0x000fea000b800000 */
[----:B---3--:R3:W4:Y:S04]  /*18500*/  SHFL.IDX PT, R5, R13, 0x1, 0x181f ;  /* 0x00381f000d057f89 */ /* 0x00872800000e0000 */
[----:B--2---:R3:W2:Y:S02]  /*18510*/  SHFL.IDX PT, R2, R16, 0x1, 0x181f ;  /* 0x00381f0010027f89 */ /* 0x0046a400000e0000 */
.L_x_5163:
        /* <DEDUP_REMOVED lines=20> */
.L_x_5091:
[----:B------:R-:W-:Y:S05]  /*18660*/  BSYNC B0 ;  /* 0x0000000000007941 */ /* 0x000fea0003800000 */
.L_x_5090:
[----:B------:R-:W-:Y:S05]  /*18670*/  BRA.DIV ~URZ, `(.L_x_5092) ;  /* 0x00004ad27f007947 */ /* 0x000fea000b800000 */
[----:B----4-:R4:W3:Y:S02]  /*18680*/  SHFL.IDX PT, R5, R13, 0x2, 0x181f ;  /* 0x00581f000d057f89 */ /* 0x0108e400000e0000 */
.L_x_5164:
[----:B------:R-:W-:Y:S05]  /*18690*/  BRA.DIV ~URZ, `(.L_x_5093) ;  /* 0x00004b227f007947 */ /* 0x000fea000b800000 */
[----:B--2---:R2:W4:Y:S02]  /*186a0*/  SHFL.IDX PT, R2, R16, 0x2, 0x181f ;  /* 0x00581f0010027f89 */ /* 0x00452400000e0000 */
.L_x_5165:
        /* <DEDUP_REMOVED lines=20> */
.L_x_5095:
[----:B------:R-:W-:Y:S05]  /*187f0*/  BSYNC B0 ;  /* 0x0000000000007941 */ /* 0x000fea0003800000 */
.L_x_5094:
[----:B------:R-:W-:Y:S05]  /*18800*/  BRA.DIV ~URZ, `(.L_x_5096) ;  /* 0x00004a227f007947 */ /* 0x000fea000b800000 */
[----:B---3--:R3:W2:Y:S04]  /*18810*/  SHFL.IDX PT, R5, R13, 0x3, 0x181f ;  /* 0x00781f000d057f89 */ /* 0x0086a800000e0000 */
[----:B----4-:R3:W4:Y:S02]  /*18820*/  SHFL.IDX PT, R2, R16, 0x3, 0x181f ;  /* 0x00781f0010027f89 */ /* 0x01072400000e0000 */
.L_x_5166:
        /* <DEDUP_REMOVED lines=21> */
.L_x_5084:
        /* <DEDUP_REMOVED lines=37> */
.L_x_5167:
[----:B------:R-:W-:Y:S05]  /*18bd0*/  BRA.DIV ~URZ, `(.L_x_5099) ;  /* 0x000047927f007947 */ /* 0x000fea000b800000 */
[----:B------:R3:W4:Y:S02]  /*18be0*/  SHFL.IDX PT, R2, R5, RZ, 0x1c1f ;  /* 0x001c1fff05027589 */ /* 0x00072400000e0000 */
.L_x_5168:
        /* <DEDUP_REMOVED lines=193> */
.L_x_5101:
[----:B------:R-:W-:Y:S05]  /*19800*/  BSYNC B0 ;  /* 0x0000000000007941 */ /* 0x000fea0003800000 */
.L_x_5100:
[----:B------:R-:W-:Y:S05]  /*19810*/  BRA.DIV ~URZ, `(.L_x_5102) ;  /* 0x00003bc27f007947 */ /* 0x000fea000b800000 */
[----:B--2---:R2:W1:Y:S04]  /*19820*/  SHFL.IDX PT, R4, R6, 0x1, 0x1c1f ;  /* 0x003c1f0006047f89 */ /* 0x00446800000e0000 */
[----:B----4-:R2:W4:Y:S02]  /*19830*/  SHFL.IDX PT, R2, R5, 0x1, 0x1c1f ;  /* 0x003c1f0005027f89 */ /* 0x01052400000e0000 */
.L_x_5169:
        /* <DEDUP_REMOVED lines=211> */
.L_x_5082:
        /* <DEDUP_REMOVED lines=21> */
.L_x_5103:
        /* <DEDUP_REMOVED lines=60> */
.L_x_5105:
[----:B------:R-:W-:Y:S05]  /*1aa80*/  BSYNC B0 ;  /* 0x0000000000007941 */ /* 0x000fea0003800000 */
.L_x_5104:
        /* <DEDUP_REMOVED lines=36> */
.L_x_5170:
[----:B------:R-:W-:Y:S05]  /*1acd0*/  BRA.DIV ~URZ, `(.L_x_5107) ;  /* 0x000028427f007947 */ /* 0x000fea000b800000 */
[----:B------:R3:W4:Y:S02]  /*1ace0*/  SHFL.IDX PT, R2, R16, RZ, 0x181f ;  /* 0x00181fff10027589 */ /* 0x00072400000e0000 */
.L_x_5171:
        /* <DEDUP_REMOVED lines=20> */
.L_x_5109:
[----:B------:R-:W-:Y:S05]  /*1ae30*/  BSYNC B0 ;  /* 0x0000000000007941 */ /* 0x000fea0003800000 */
.L_x_5108:
[----:B------:R-:W-:Y:S05]  /*1ae40*/  BRA.DIV ~URZ, `(.L_x_5110) ;  /* 0x000027427f007947 */ /* 0x000fea000b800000 */
[----:B--2---:R2:W1:Y:S04]  /*1ae50*/  SHFL.IDX PT, R4, R5, 0x1, 0x181f ;  /* 0x00381f0005047f89 */ /* 0x00446800000e0000 */
[----:B----4-:R2:W4:Y:S02]  /*1ae60*/  SHFL.IDX PT, R2, R16, 0x1, 0x181f ;  /* 0x00381f0010027f89 */ /* 0x01052400000e0000 */
.L_x_5172:
        /* <DEDUP_REMOVED lines=20> */
.L_x_5112:
[----:B------:R-:W-:Y:S05]  /*1afb0*/  BSYNC B0 ;  /* 0x0000000000007941 */ /* 0x000fea0003800000 */
.L_x_5111:
[----:B------:R-:W-:Y:S05]  /*1afc0*/  BRA.DIV ~URZ, `(.L_x_5113) ;  /* 0x000026927f007947 */ /* 0x000fea000b800000 */
[----:B-1----:R1:W2:Y:S02]  /*1afd0*/  SHFL.IDX PT, R4, R5, 0x2, 0x181f ;  /* 0x00581f0005047f89 */ /* 0x0022a400000e0000 */
.L_x_5173:
[----:B------:R-:W-:Y:S05]  /*1afe0*/  BRA.DIV ~URZ, `(.L_x_5114) ;  /* 0x000026e27f007947 */ /* 0x000fea000b800000 */
[----:B----4-:R4:W1:Y:S02]  /*1aff0*/  SHFL.IDX PT, R2, R16, 0x2, 0x181f ;  /* 0x00581f0010027f89 */ /* 0x01086400000e0000 */
.L_x_5174:
        /* <DEDUP_REMOVED lines=20> */
.L_x_5116:
[----:B------:R-:W-:Y:S05]  /*1b140*/  BSYNC B0 ;  /* 0x0000000000007941 */ /* 0x000fea0003800000 */
.L_x_5115:
[----:B------:R-:W-:Y:S05]  /*1b150*/  BRA.DIV ~URZ, `(.L_x_5117) ;  /* 0x000025e27f007947 */ /* 0x000fea000b800000 */
[----:B--2---:R2:W3:Y:S04]  /*1b160*/  SHFL.IDX PT, R4, R5, 0x3, 0x181f ;  /* 0x00781f0005047f89 */ /* 0x0044e800000e0000 */
[----:B-1----:R2:W1:Y:S02]  /*1b170*/  SHFL.IDX PT, R2, R16, 0x3, 0x181f ;  /* 0x00781f0010027f89 */ /* 0x00246400000e0000 */
.L_x_5175:
        /* <DEDUP_REMOVED lines=19> */
.L_x_5097:
[----:B------:R-:W-:Y:S05]  /*1b2b0*/  BSYNC B1 ;  /* 0x0000000000017941 */ /* 0x000fea0003800000 */
.L_x_5081:
        /* <DEDUP_REMOVED lines=15> */
.L_x_5176:
[----:B------:R-:W-:Y:S05]  /*1b3b0*/  BRA.DIV ~URZ, `(.L_x_5120) ;  /* 0x000024c27f007947 */ /* 0x000fea000b800000 */
[----:B------:R3:W4:Y:S02]  /*1b3c0*/  SHFL.IDX PT, R6, R114, 0x1, 0x1f ;  /* 0x00201f0072067f89 */ /* 0x00072400000e0000 */
.L_x_5177:
        /* <DEDUP_REMOVED lines=19> */
.L_x_5178:
        /* <DEDUP_REMOVED lines=16> */
.L_x_5179:
[----:B---3--:R-:W-:Y:S01]  /*1b600*/  IMAD R2, R2, c[0x0][0x538], RZ ;  /* 0x00014e0002027a24 */ /* 0x008fe200078e02ff */
[----:B------:R-:W-:Y:S04]  /*1b610*/  BSSY B1, `(.L_x_5123) ;  /* 0x0000084000017945 */ /* 0x000fe80003800000 */
[----:B----4-:R-:W-:-:S04]  /*1b620*/  IADD3 R6, R2, R6, RZ ;  /* 0x0000000602067210 */ /* 0x010fc80007ffe0ff */
[----:B--2---:R-:W-:-:S13]  /*1b630*/  ISETP.GT.AND P0, PT, R6, R10, PT ;  /* 0x0000000a0600720c */ /* 0x004fda0003f04270 */
[----:B------:R-:W-:Y:S05]  /*1b640*/  @P0 BRA `(.L_x_5124) ;  /* 0x0000025000000947 */ /* 0x000fea0003800000 */
.L_x_5128:
        /* <DEDUP_REMOVED lines=17> */
.L_x_5180:
        /* <DEDUP_REMOVED lines=16> */
.L_x_5181:
[----:B--2---:R-:W-:-:S05]  /*1b860*/  IMAD R2, R2, c[0x0][0x538], RZ ;  /* 0x00014e0002027a24 */ /* 0x004fca00078e02ff */
[----:B------:R-:W-:-:S04]  /*1b870*/  IADD3 R6, R2, R6, RZ ;  /* 0x0000000602067210 */ /* 0x000fc80007ffe0ff */
[----:B------:R-:W-:-:S13]  /*1b880*/  ISETP.GT.AND P0, PT, R6, R10, PT ;  /* 0x0000000a0600720c */ /* 0x000fda0003f04270 */
[----:B-1----:R-:W-:Y:S05]  /*1b890*/  @!P0 BRA `(.L_x_5128) ;  /* 0xfffffdb000008947 */ /* 0x002fea000383ffff */
.L_x_5124:
[----:B------:R-:W-:-:S05]  /*1b8a0*/  IADD3 R14, -R2, R6, RZ ;  /* 0x00000006020e7210 */ /* 0x000fca0007ffe1ff */
[----:B------:R-:W-:-:S05]  /*1b8b0*/  IMAD R2, R4, c[0x0][0x538], R14 ;  /* 0x00014e0004027a24 */ /* 0x000fca00078e020e */
[----:B------:R-:W-:Y:S01]  /*1b8c0*/  ISETP.GT.AND P0, PT, R2, R10, PT ;  /* 0x0000000a0200720c */ /* 0x000fe20003f04270 */
[----:B------:R-:W-:-:S12]  /*1b8d0*/  BRA.DIV ~URZ, `(.L_x_5129) ;  /* 0x000024a27f007947 */ /* 0x000fd8000b800000 */
[----:B------:R-:W-:-:S04]  /*1b8e0*/  VOTE.ANY R13, PT, !P0 ;  /* 0x00000000000d7806 */ /* 0x000fc800040e0100 */
.L_x_5182:
[----:B------:R2:W3:Y:S01]  /*1b8f0*/  POPC R11, R13 ;  /* 0x0000000d000b7309 */ /* 0x0004e20000000000 */
[----:B------:R-:W-:Y:S05]  /*1b900*/  BRA.DIV ~URZ, `(.L_x_5130) ;  /* 0x000024b27f007947 */ /* 0x000fea000b800000 */
[----:B---3--:R3:W4:Y:S04]  /*1b910*/  SHFL.IDX PT, R6, R8, R11, 0x1f ;  /* 0x00001f0b08067589 */ /* 0x00872800000e0000 */
[----:B------:R3:W1:Y:S02]  /*1b920*/  SHFL.IDX PT, R5, R9, R11, 0x1f ;  /* 0x00001f0b09057589 */ /* 0x00066400000e0000 */
.L_x_5183:
[----:B------:R-:W-:Y:S01]  /*1b930*/  ISETP.NE.AND P0, PT, R13, RZ, PT ;  /* 0x000000ff0d00720c */ /* 0x000fe20003f05270 */
[----:B------:R-:W-:-:S12]  /*1b940*/  BSSY B0, `(.L_x_5131) ;  /* 0x0000005000007945 */ /* 0x000fd80003800000 */
[----:B------:R-:W-:Y:S05]  /*1b950*/  @!P0 BRA `(.L_x_5132) ;  /* 0x0000003000008947 */ /* 0x000fea0003800000 */
[----:B------:R-:W-:Y:S01]  /*1b960*/  IADD3 R2, R11, -0x1, RZ ;  /* 0xffffffff0b027810 */ /* 0x000fe20007ffe0ff */
[----:B------:R-:W-:Y:S05]  /*1b970*/  BRA.DIV ~URZ, `(.L_x_5133) ;  /* 0x000025127f007947 */ /* 0x000fea000b800000 */
[----:B------:R2:W3:Y:S02]  /*1b980*/  SHFL.IDX PT, R15, R4, R2, 0x1f ;  /* 0x00001f02040f7589 */ /* 0x0004e400000e0000 */
.L_x_5132:
[----:B------:R-:W-:Y:S05]  /*1b990*/  BSYNC B0 ;  /* 0x0000000000007941 */ /* 0x000fea0003800000 */
.L_x_5131:
        /* <DEDUP_REMOVED lines=70> */
.L_x_5125:
[----:B------:R-:W-:Y:S01]  /*1be00*/  MOV R2, c[0x0][0x53c] ;  /* 0x00014f0000027a02 */ /* 0x000fe20000000f00 */
[----:B------:R2:W-:Y:S04]  /*1be10*/  STL [R1], R10 ;  /* 0x0000000a01007387 */ /* 0x0005e80000100800 */
[----:B------:R2:W-:Y:S04]  /*1be20*/  STL [R1+0x4], RZ ;  /* 0x000004ff01007387 */ /* 0x0005e80000100800 */
[----:B------:R2:W-:Y:S04]  /*1be30*/  STL [R1+0x8], RZ ;  /* 0x000008ff01007387 */ /* 0x0005e80000100800 */
[----:B------:R2:W-:Y:S02]  /*1be40*/  STL [R1+0xc], R2 ;  /* 0x00000c0201007387 */ /* 0x0005e40000100800 */
.L_x_5134:
[----:B------:R-:W-:Y:S05]  /*1be50*/  BSYNC B1 ;  /* 0x0000000000017941 */ /* 0x000fea0003800000 */
.L_x_5123:
        /* <DEDUP_REMOVED lines=9> */
.L_x_5118:
[----:B-1----:R-:W4:Y:S02]  /*1bef0*/  LDL R2, [R1+0xc] ;  /* 0x00000c0001027983 */ /* 0x002f240000100800 */
[----:B----4-:R-:W-:-:S13]  /*1bf00*/  ISETP.GE.AND P0, PT, R2, c[0x0][0x53c], PT ;  /* 0x00014f0002007a0c */ /* 0x010fda0003f06270 */
[----:B--23--:R-:W-:Y:S01]  /*1bf10*/  @P0 CALL.REL.NOINC `(.L_x_5135) ;  /* 0x0000001000000944 */ /* 0x00cfe20003c00000 */
[----:B------:R-:W-:Y:S05]  /*1bf20*/  BRA `(.L_x_5136) ;  /* 0xfffe623000007947 */ /* 0x000fea000383ffff */
.L_x_5135:
[----:B------:R-:W-:Y:S05]  /*1bf30*/  EXIT ;  /* 0x000000000000794d */ /* 0x000fea0003800000 */
.L_x_4928:
[----:B------:R-:W-:Y:S01]  /*1bf40*/  IMAD.MOV.U32 R2, RZ, RZ, R4 ;  /* 0x000000ffff027224 */ /* 0x000fe200078e0004 */
[----:B------:R-:W-:Y:S02]  /*1bf50*/  MOV R5, 0x1 ;  /* 0x0000000100057802 */ /* 0x000fe40000000f00 */
[----:B------:R-:W-:Y:S02]  /*1bf60*/  MOV R3, 0x1bf80 ;  /* 0x0001bf8000037802 */ /* 0x000fe40000000f00 */
[----:B------:R-:W-:Y:S05]  /*1bf70*/  CALL.REL.NOINC `($__internal_86_$__cuda_sm70_shflsync_up_p) ;  /* 0x0000203000007944 */ /* 0x000fea0003c00000 */
[----:B------:R-:W-:Y:S01]  /*1bf80*/  MOV R0, R5 ;  /* 0x0000000500007202 */ /* 0x000fe20000000f00 */
[----:B------:R-:W-:Y:S05]  /*1bf90*/  BRA `(.L_x_5137) ;  /* 0xfffe44d000007947 */ /* 0x000fea000383ffff */
.L_x_4929:
[----:B------:R-:W-:Y:S01]  /*1bfa0*/  IMAD.MOV.U32 R2, RZ, RZ, R4 ;  /* 0x000000ffff027224 */ /* 0x000fe200078e0004 */
[----:B------:R-:W-:Y:S02]  /*1bfb0*/  MOV R5, 0x2 ;  /* 0x0000000200057802 */ /* 0x000fe40000000f00 */
[----:B------:R-:W-:Y:S02]  /*1bfc0*/  MOV R3, 0x1bfe0 ;  /* 0x0001bfe000037802 */ /* 0x000fe40000000f00 */
[----:B------:R-:W-:Y:S05]  /*1bfd0*/  CALL.REL.NOINC `($__internal_86_$__cuda_sm70_shflsync_up_p) ;  /* 0x00001fd000007944 */ /* 0x000fea0003c00000 */
[----:B------:R-:W-:Y:S02]  /*1bfe0*/  SEL R5, R5, RZ, P4 ;  /* 0x000000ff05057207 */ /* 0x000fe40002000000 */
[----:B------:R-:W-:-:S03]  /*1bff0*/  MOV R3, 0x1c040 ;  /* 0x0001c04000037802 */ /* 0x000fc60000000f00 */
[----:B------:R-:W-:Y:S01]  /*1c000*/  IMAD.IADD R0, R4, 0x1, R5 ;  /* 0x0000000104007824 */ /* 0x000fe200078e0205 */
[----:B------:R-:W-:-:S03]  /*1c010*/  MOV R5, 0x4 ;  /* 0x0000000400057802 */ /* 0x000fc60000000f00 */
[----:B------:R-:W-:Y:S02]  /*1c020*/  IMAD.MOV.U32 R2, RZ, RZ, R0 ;  /* 0x000000ffff027224 */ /* 0x000fe400078e0000 */
        /* <DEDUP_REMOVED lines=13> */
[----:B------:R-:W-:Y:S01]  /*1c100*/  SEL R4, R5, RZ, P1 ;  /* 0x000000ff05047207 */ /* 0x000fe20000800000 */
[----:B------:R-:W-:Y:S01]  /*1c110*/  IMAD.MOV.U32 R208, RZ, RZ, 0x1f ;  /* 0x0000001fffd07424 */ /* 0x000fe200078e00ff */
[----:B------:R-:W-:Y:S02]  /*1c120*/  MOV R3, 0x1f ;  /* 0x0000001f00037802 */ /* 0x000fe40000000f00 */
[----:B------:R-:W-:Y:S01]  /*1c130*/  MOV R2, 0x1c170 ;  /* 0x0001c17000027802 */ /* 0x000fe20000000f00 */
[----:B------:R-:W-:-:S04]  /*1c140*/  IMAD.IADD R4, R0, 0x1, R4 ;  /* 0x0000000100047824 */ /* 0x000fc800078e0204 */
[----:B------:R-:W-:Y:S02]  /*1c150*/  IMAD.MOV.U32 R209, RZ, RZ, R4 ;  /* 0x000000ffffd17224 */ /* 0x000fe400078e0004 */
[----:B------:R-:W-:Y:S05]  /*1c160*/  CALL.REL.NOINC `($__internal_85_$__cuda_sm70_shflsync_idx_p) ;  /* 0x00001df000007944 */ /* 0x000fea0003c00000 */
[----:B------:R-:W-:Y:S01]  /*1c170*/  MOV R0, R208 ;  /* 0x000000d000007202 */ /* 0x000fe20000000f00 */
[----:B------:R-:W-:Y:S05]  /*1c180*/  BRA `(.L_x_5138) ;  /* 0xfffe43e000007947 */ /* 0x000fea000383ffff */
.L_x_4931:
[----:B------:R-:W-:Y:S02]  /*1c190*/  SEL R2, RZ, 0x1, P0 ;  /* 0x00000001ff027807 */ /* 0x000fe40000000000 */
[----:B------:R-:W-:Y:S02]  /*1c1a0*/  MOV R3, 0x1c1c0 ;  /* 0x0001c1c000037802 */ /* 0x000fe40000000f00 */
[----:B------:R-:W-:Y:S05]  /*1c1b0*/  CALL.REL.NOINC `($__internal_87_$__cuda_sm70_votesync_ballot) ;  /* 0x00001e6000007944 */ /* 0x000fea0003c00000 */
[----:B------:R-:W-:Y:S05]  /*1c1c0*/  BRA `(.L_x_5139) ;  /* 0xfffe443000007947 */ /* 0x000fea000383ffff */
.L_x_4932:
[----:B------:R-:W-:Y:S01]  /*1c1d0*/  IMAD.MOV.U32 R209, RZ, RZ, R8 ;  /* 0x000000ffffd17224 */ /* 0x000fe200078e0008 */
[----:B--2---:R-:W-:Y:S01]  /*1c1e0*/  MOV R208, R14 ;  /* 0x0000000e00d07202 */ /* 0x004fe20000000f00 */
[----:B------:R-:W-:Y:S01]  /*1c1f0*/  IMAD.MOV.U32 R3, RZ, RZ, 0x1f ;  /* 0x0000001fff037424 */ /* 0x000fe200078e00ff */
[----:B------:R-:W-:Y:S02]  /*1c200*/  MOV R2, 0x1c220 ;  /* 0x0001c22000027802 */ /* 0x000fe40000000f00 */
[----:B-1----:R-:W-:Y:S05]  /*1c210*/  CALL.REL.NOINC `($__internal_85_$__cuda_sm70_shflsync_idx_p) ;  /* 0x00001d4000007944 */ /* 0x002fea0003c00000 */
[----:B------:R-:W-:Y:S01]  /*1c220*/  IMAD.MOV.U32 R11, RZ, RZ, R208 ;  /* 0x000000ffff0b7224 */ /* 0x000fe200078e00d0 */
[----:B------:R-:W-:Y:S01]  /*1c230*/  MOV R209, R7 ;  /* 0x0000000700d17202 */ /* 0x000fe20000000f00 */
[----:B------:R-:W-:Y:S01]  /*1c240*/  IMAD.MOV.U32 R6, RZ, RZ, RZ ;  /* 0x000000ffff067224 */ /* 0x000fe200078e00ff */
[----:B------:R-:W-:Y:S01]  /*1c250*/  MOV R208, R14 ;  /* 0x0000000e00d07202 */ /* 0x000fe20000000f00 */
[----:B------:R-:W-:Y:S01]  /*1c260*/  IMAD.MOV.U32 R3, RZ, RZ, 0x1f ;  /* 0x0000001fff037424 */ /* 0x000fe200078e00ff */
[----:B------:R-:W-:-:S02]  /*1c270*/  MOV R2, 0x1c290 ;  /* 0x0001c29000027802 */ /* 0x000fc40000000f00 */
[----:B------:R-:W-:Y:S05]  /*1c280*/  CALL.REL.NOINC `($__internal_85_$__cuda_sm70_shflsync_idx_p) ;  /* 0x00001cd000007944 */ /* 0x000fea0003c00000 */
[----:B------:R-:W-:Y:S01]  /*1c290*/  MOV R10, R208 ;  /* 0x000000d0000a7202 */ /* 0x000fe20000000f00 */
[----:B------:R-:W-:Y:S05]  /*1c2a0*/  BRA `(.L_x_5140) ;  /* 0xfffe43a000007947 */ /* 0x000fea000383ffff */
.L_x_4935:
[----:B------:R-:W-:Y:S01]  /*1c2b0*/  IMAD.MOV.U32 R209, RZ, RZ, R4 ;  /* 0x000000ffffd17224 */ /* 0x000fe200078e0004 */
[----:B------:R-:W-:-:S02]  /*1c2c0*/  MOV R3, 0x1f ;  /* 0x0000001f00037802 */ /* 0x000fc40000000f00 */
[----:B------:R-:W-:Y:S02]  /*1c2d0*/  MOV R2, 0x1c2f0 ;  /* 0x0001c2f000027802 */ /* 0x000fe40000000f00 */
[----:B-1234-:R-:W-:Y:S05]  /*1c2e0*/  CALL.REL.NOINC `($__internal_85_$__cuda_sm70_shflsync_idx_p) ;  /* 0x00001c7000007944 */ /* 0x01efea0003c00000 */
[----:B------:R-:W-:Y:S01]  /*1c2f0*/  MOV R6, R208 ;  /* 0x000000d000067202 */ /* 0x000fe20000000f00 */
[----:B------:R-:W-:Y:S05]  /*1c300*/  BRA `(.L_x_4934) ;  /* 0xfffe43a000007947 */ /* 0x000fea000383ffff */
.L_x_4987:
[----:B------:R-:W-:Y:S01]  /*1c310*/  IMAD.MOV.U32 R209, RZ, RZ, R5 ;  /* 0x000000ffffd17224 */ /* 0x000fe200078e0005 */
[----:B------:R-:W-:Y:S01]  /*1c320*/  MOV R208, RZ ;  /* 0x000000ff00d07202 */ /* 0x000fe20000000f00 */
[----:B------:R-:W-:Y:S01]  /*1c330*/  IMAD.MOV.U32 R3, RZ, RZ, 0x181f ;  /* 0x0000181fff037424 */ /* 0x000fe200078e00ff */
[----:B------:R-:W-:Y:S02]  /*1c340*/  MOV R2, 0x1c360 ;  /* 0x0001c36000027802 */ /* 0x000fe40000000f00 */
[----:B-----5:R-:W-:Y:S05]  /*1c350*/  CALL.REL.NOINC `($__internal_85_$__cuda_sm70_shflsync_idx_p) ;  /* 0x00001c0000007944 */ /* 0x020fea0003c00000 */
[----:B------:R-:W-:Y:S01]  /*1c360*/  MOV R4, R208 ;  /* 0x000000d000047202 */ /* 0x000fe20000000f00 */
[----:B------:R-:W-:Y:S05]  /*1c370*/  BRA `(.L_x_5141) ;  /* 0xfffeda4000007947 */ /* 0x000fea000383ffff */
.L_x_4988:
[----:B------:R-:W-:Y:S01]  /*1c380*/  IMAD.MOV.U32 R209, RZ, RZ, R13 ;  /* 0x000000ffffd17224 */ /* 0x000fe200078e000d */
[----:B------:R-:W-:Y:S01]  /*1c390*/  MOV R208, RZ ;  /* 0x000000ff00d07202 */ /* 0x000fe20000000f00 */
[----:B------:R-:W-:Y:S01]  /*1c3a0*/  IMAD.MOV.U32 R3, RZ, RZ, 0x181f ;  /* 0x0000181fff037424 */ /* 0x000fe200078e00ff */
[----:B------:R-:W-:Y:S02]  /*1c3b0*/  MOV R2, 0x1c3d0 ;  /* 0x0001c3d000027802 */ /* 0x000fe40000000f00 */
[----:B-12--5:R-:W-:Y:S05]  /*1c3c0*/  CALL.REL.NOINC `($__internal_85_$__cuda_sm70_shflsync_idx_p) ;  /* 0x00001b9000007944 */ /* 0x026fea0003c00000 */
[----:B------:R-:W-:Y:S01]  /*1c3d0*/  MOV R2, R208 ;  /* 0x000000d000027202 */ /* 0x000fe20000000f00 */
[----:B------:R-:W-:Y:S05]  /*1c3e0*/  BRA `(.L_x_5142) ;  /* 0xfffed9f000007947 */ /* 0x000fea000383ffff */
.L_x_4991:
[----:B------:R-:W-:Y:S01]  /*1c3f0*/  IMAD.MOV.U32 R209, RZ, RZ, R5 ;  /* 0x000000ffffd17224 */ /* 0x000fe200078e0005 */
[----:B------:R-:W-:Y:S01]  /*1c400*/  MOV R208, 0x1 ;  /* 0x0000000100d07802 */ /* 0x000fe20000000f00 */
[----:B--2---:R-:W-:Y:S01]  /*1c410*/  IMAD.MOV.U32 R3, RZ, RZ, 0x181f ;  /* 0x0000181fff037424 */ /* 0x004fe200078e00ff */
[----:B----4-:R-:W-:-:S02]  /*1c420*/  MOV R2, 0x1c440 ;  /* 0x0001c44000027802 */ /* 0x010fc40000000f00 */
[----:B-1-3-5:R-:W-:Y:S05]  /*1c430*/  CALL.REL.NOINC `($__internal_85_$__cuda_sm70_shflsync_idx_p) ;  /* 0x00001b2000007944 */ /* 0x02afea0003c00000 */
[----:B------:R-:W-:Y:S01]  /*1c440*/  IMAD.MOV.U32 R4, RZ, RZ, R208 ;  /* 0x000000ffff047224 */ /* 0x000fe200078e00d0 */
[----:B------:R-:W-:Y:S01]  /*1c450*/  MOV R208, 0x1 ;  /* 0x0000000100d07802 */ /* 0x000fe20000000f00 */
[----:B------:R-:W-:Y:S01]  /*1c460*/  IMAD.MOV.U32 R209, RZ, RZ, R13 ;  /* 0x000000ffffd17224 */ /* 0x000fe200078e000d */
[----:B------:R-:W-:-:S02]  /*1c470*/  MOV R3, 0x181f ;  /* 0x0000181f00037802 */ /* 0x000fc40000000f00 */
[----:B------:R-:W-:Y:S02]  /*1c480*/  MOV R2, 0x1c4a0 ;  /* 0x0001c4a000027802 */ /* 0x000fe40000000f00 */
[----:B------:R-:W-:Y:S05]  /*1c490*/  CALL.REL.NOINC `($__internal_85_$__cuda_sm70_shflsync_idx_p) ;  /* 0x00001ac000007944 */ /* 0x000fea0003c00000 */
[----:B------:R-:W-:Y:S01]  /*1c4a0*/  MOV R2, R208 ;  /* 0x000000d000027202 */ /* 0x000fe20000000f00 */
[----:B------:R-:W-:Y:S05]  /*1c4b0*/  BRA `(.L_x_5143) ;  /* 0xfffedac000007947 */ /* 0x000fea000383ffff */
.L_x_4994:
[----:B------:R-:W-:Y:S01]  /*1c4c0*/  IMAD.MOV.U32 R209, RZ, RZ, R5 ;  /* 0x000000ffffd17224 */ /* 0x000fe200078e0005 */
[----:B------:R-:W-:Y:S01]  /*1c4d0*/  MOV R208, 0x2 ;  /* 0x0000000200d07802 */ /* 0x000fe20000000f00 */
[----:B-1----:R-:W-:Y:S01]  /*1c4e0*/  IMAD.MOV.U32 R3, RZ, RZ, 0x181f ;  /* 0x0000181fff037424 */ /* 0x002fe200078e00ff */
[----:B----4-:R-:W-:Y:S02]  /*1c4f0*/  MOV R2, 0x1c510 ;  /* 0x0001c51000027802 */ /* 0x010fe40000000f00 */
[----:B--23-5:R-:W-:Y:S05]  /*1c500*/  CALL.REL.NOINC `($__internal_85_$__cuda_sm70_shflsync_idx_p) ;  /* 0x00001a5000007944 */ /* 0x02cfea0003c00000 */
[----:B------:R-:W-:Y:S01]  /*1c510*/  MOV R4, R208 ;  /* 0x000000d000047202 */ /* 0x000fe20000000f00 */
[----:B------:R-:W-:Y:S05]  /*1c520*/  BRA `(.L_x_5144) ;  /* 0xfffedbc000007947 */ /* 0x000fea000383ffff */
.L_x_4995:
[----:B------:R-:W-:Y:S01]  /*1c530*/  IMAD.MOV.U32 R209, RZ, RZ, R13 ;  /* 0x000000ffffd17224 */ /* 0x000fe200078e000d */
[----:B------:R-:W-:Y:S01]  /*1c540*/  MOV R208, 0x2 ;  /* 0x0000000200d07802 */ /* 0x000fe20000000f00 */
[----:B------:R-:W-:Y:S01]  /*1c550*/  IMAD.MOV.U32 R3, RZ, RZ, 0x181f ;  /* 0x0000181fff037424 */ /* 0x000fe200078e00ff */
[----:B----4-:R-:W-:Y:S02]  /*1c560*/  MOV R2, 0x1c580 ;  /* 0x0001c58000027802 */ /* 0x010fe40000000f00 */
[----:B-123-5:R-:W-:Y:S05]  /*1c570*/  CALL.REL.NOINC `($__internal_85_$__cuda_sm70_shflsync_idx_p) ;  /* 0x000019e000007944 */ /* 0x02efea0003c00000 */
[----:B------:R-:W-:Y:S01]  /*1c580*/  MOV R2, R208 ;  /* 0x000000d000027202 */ /* 0x000fe20000000f00 */
[----:B------:R-:W-:Y:S05]  /*1c590*/  BRA `(.L_x_5145) ;  /* 0xfffedb7000007947 */ /* 0x000fea000383ffff */
.L_x_4998:
[----:B------:R-:W-:Y:S01]  /*1c5a0*/  IMAD.MOV.U32 R209, RZ, RZ, R5 ;  /* 0x000000ffffd17224 */ /* 0x000fe200078e0005 */
[----:B------:R-:W-:Y:S01]  /*1c5b0*/  MOV R208, 0x3 ;  /* 0x0000000300d07802 */ /* 0x000fe20000000f00 */
[----:B-1----:R-:W-:Y:S01]  /*1c5c0*/  IMAD.MOV.U32 R3, RZ, RZ, 0x181f ;  /* 0x0000181fff037424 */ /* 0x002fe200078e00ff */
[----:B------:R-:W-:-:S02]  /*1c5d0*/  MOV R2, 0x1c5f0 ;  /* 0x0001c5f000027802 */ /* 0x000fc40000000f00 */
[----:B--2345:R-:W-:Y:S05]  /*1c5e0*/  CALL.REL.NOINC `($__internal_85_$__cuda_sm70_shflsync_idx_p) ;  /* 0x0000197000007944 */ /* 0x03cfea0003c00000 */
        /* <DEDUP_REMOVED lines=8> */
.L_x_5055:
[----:B------:R-:W-:Y:S01]  /*1c670*/  IMAD.MOV.U32 R209, RZ, RZ, R6 ;  /* 0x000000ffffd17224 */ /* 0x000fe200078e0006 */
[----:B------:R-:W-:Y:S01]  /*1c680*/  MOV R208, 0x1 ;  /* 0x0000000100d07802 */ /* 0x000fe20000000f00 */
[----:B-1----:R-:W-:Y:S01]  /*1c690*/  IMAD.MOV.U32 R3, RZ, RZ, 0x181f ;  /* 0x0000181fff037424 */ /* 0x002fe200078e00ff */
[----:B------:R-:W-:Y:S02]  /*1c6a0*/  MOV R2, 0x1c6c0 ;  /* 0x0001c6c000027802 */ /* 0x000fe40000000f00 */
[----:B-----5:R-:W-:Y:S05]  /*1c6b0*/  CALL.REL.NOINC `($__internal_85_$__cuda_sm70_shflsync_idx_p) ;  /* 0x000018a000007944 */ /* 0x020fea0003c00000 */
[----:B------:R-:W-:Y:S01]  /*1c6c0*/  IMAD.MOV.U32 R5, RZ, RZ, R208 ;  /* 0x000000ffff057224 */ /* 0x000fe200078e00d0 */
[----:B------:R-:W-:Y:S01]  /*1c6d0*/  MOV R208, 0x1 ;  /* 0x0000000100d07802 */ /* 0x000fe20000000f00 */
[----:B------:R-:W-:Y:S01]  /*1c6e0*/  IMAD.MOV.U32 R209, RZ, RZ, R13 ;  /* 0x000000ffffd17224 */ /* 0x000fe200078e000d */
[----:B------:R-:W-:Y:S02]  /*1c6f0*/  MOV R3, 0x181f ;  /* 0x0000181f00037802 */ /* 0x000fe40000000f00 */
[----:B------:R-:W-:Y:S02]  /*1c700*/  MOV R2, 0x1c720 ;  /* 0x0001c72000027802 */ /* 0x000fe40000000f00 */
[----:B------:R-:W-:Y:S05]  /*1c710*/  CALL.REL.NOINC `($__internal_85_$__cuda_sm70_shflsync_idx_p) ;  /* 0x0000184000007944 */ /* 0x000fea0003c00000 */
[----:B------:R-:W-:Y:S01]  /*1c720*/  MOV R2, R208 ;  /* 0x000000d000027202 */ /* 0x000fe20000000f00 */
[----:B------:R-:W-:Y:S05]  /*1c730*/  BRA `(.L_x_5147) ;  /* 0xffff4e8000007947 */ /* 0x000fea000383ffff */
.L_x_5058:
[----:B------:R-:W-:Y:S01]  /*1c740*/  IMAD.MOV.U32 R209, RZ, RZ, R5 ;  /* 0x000000ffffd17224 */ /* 0x000fe200078e0005 */
[----:B------:R-:W-:Y:S01]  /*1c750*/  MOV R208, RZ ;  /* 0x000000ff00d07202 */ /* 0x000fe20000000f00 */
[----:B------:R-:W-:Y:S01]  /*1c760*/  IMAD.MOV.U32 R3, RZ, RZ, 0x181f ;  /* 0x0000181fff037424 */ /* 0x000fe200078e00ff */
[----:B------:R-:W-:-:S02]  /*1c770*/  MOV R2, 0x1c790 ;  /* 0x0001c79000027802 */ /* 0x000fc40000000f00 */
[----:B------:R-:W-:Y:S05]  /*1c780*/  CALL.REL.NOINC `($__internal_85_$__cuda_sm70_shflsync_idx_p) ;  /* 0x000017d000007944 */ /* 0x000fea0003c00000 */
[----:B------:R-:W-:Y:S01]  /*1c790*/  MOV R4, R208 ;  /* 0x000000d000047202 */ /* 0x000fe20000000f00 */
[----:B------:R-:W-:Y:S05]  /*1c7a0*/  BRA `(.L_x_5148) ;  /* 0xffff5bd000007947 */ /* 0x000fea000383ffff */
.L_x_5059:
[----:B------:R-:W-:Y:S01]  /*1c7b0*/  IMAD.MOV.U32 R209, RZ, RZ, R6 ;  /* 0x000000ffffd17224 */ /* 0x000fe200078e0006 */
[----:B------:R-:W-:Y:S01]  /*1c7c0*/  MOV R208, RZ ;  /* 0x000000ff00d07202 */ /* 0x000fe20000000f00 */
[----:B------:R-:W-:Y:S01]  /*1c7d0*/  IMAD.MOV.U32 R3, RZ, RZ, 0x181f ;  /* 0x0000181fff037424 */ /* 0x000fe200078e00ff */
[----:B------:R-:W-:-:S02]  /*1c7e0*/  MOV R2, 0x1c800 ;  /* 0x0001c80000027802 */ /* 0x000fc40000000f00 */
[----:B-12---:R-:W-:Y:S05]  /*1c7f0*/  CALL.REL.NOINC `($__internal_85_$__cuda_sm70_shflsync_idx_p) ;  /* 0x0000176000007944 */ /* 0x006fea0003c00000 */
[----:B------:R-:W-:Y:S01]  /*1c800*/  MOV R2, R208 ;  /* 0x000000d000027202 */ /* 0x000fe20000000f00 */
[----:B------:R-:W-:Y:S05]  /*1c810*/  BRA `(.L_x_5149) ;  /* 0xffff5b8000007947 */ /* 0x000fea000383ffff */
.L_x_5062:
[----:B------:R-:W-:Y:S01]  /*1c820*/  IMAD.MOV.U32 R209, RZ, RZ, R5 ;  /* 0x000000ffffd17224 */ /* 0x000fe200078e0005 */
[----:B------:R-:W-:Y:S01]  /*1c830*/  MOV R208, 0x1 ;  /* 0x0000000100d07802 */ /* 0x000fe20000000f00 */
[----:B--2---:R-:W-:Y:S01]  /*1c840*/  IMAD.MOV.U32 R3, RZ, RZ, 0x181f ;  /* 0x0000181fff037424 */ /* 0x004fe200078e00ff */
[----:B----4-:R-:W-:-:S03]  /*1c850*/  MOV R2, 0x1c870 ;  /* 0x0001c87000027802 */ /* 0x010fc60000000f00 */
[----:B-1-3--:R-:W-:Y:S05]  /*1c860*/  CALL.REL.NOINC `($__internal_85_$__cuda_sm70_shflsync_idx_p) ;  /* 0x000016f000007944 */ /* 0x00afea0003c00000 */
        /* <DEDUP_REMOVED lines=8> */
.L_x_5063:
[----:B------:R-:W-:Y:S01]  /*1c8f0*/  IMAD.MOV.U32 R4, RZ, RZ, R6 ;  /* 0x000000ffff047224 */ /* 0x000fe200078e0006 */
[----:B------:R-:W-:Y:S02]  /*1c900*/  MOV R3, 0x2 ;  /* 0x0000000200037802 */ /* 0x000fe40000000f00 */
[----:B------:R-:W-:Y:S02]  /*1c910*/  MOV R2, 0x1c930 ;  /* 0x0001c93000027802 */ /* 0x000fe40000000f00 */
[----:B------:R-:W-:Y:S05]  /*1c920*/  CALL.REL.NOINC `($__internal_84_$__cuda_sm70_shflsync_bfly_p) ;  /* 0x000015d000007944 */ /* 0x000fea0003c00000 */
[----:B------:R-:W-:Y:S01]  /*1c930*/  MOV R2, R177 ;  /* 0x000000b100027202 */ /* 0x000fe20000000f00 */
[----:B------:R-:W-:Y:S05]  /*1c940*/  BRA `(.L_x_5151) ;  /* 0xffff60d000007947 */ /* 0x000fea000383ffff */
.L_x_5064:
[----:B------:R-:W-:Y:S01]  /*1c950*/  IMAD.MOV.U32 R4, RZ, RZ, R6 ;  /* 0x000000ffff047224 */ /* 0x000fe200078e0006 */
[----:B------:R-:W-:Y:S02]  /*1c960*/  MOV R3, 0x1 ;  /* 0x0000000100037802 */ /* 0x000fe40000000f00 */
[----:B------:R-:W-:Y:S02]  /*1c970*/  MOV R2, 0x1c990 ;  /* 0x0001c99000027802 */ /* 0x000fe40000000f00 */
[----:B------:R-:W-:Y:S05]  /*1c980*/  CALL.REL.NOINC `($__internal_84_$__cuda_sm70_shflsync_bfly_p) ;  /* 0x0000157000007944 */ /* 0x000fea0003c00000 */
[----:B------:R-:W-:Y:S01]  /*1c990*/  FMNMX.FTZ R6, R6, R177, !PT ;  /* 0x000000b106067209 */ /* 0x000fe20007810000 */
[----:B------:R-:W-:Y:S01]  /*1c9a0*/  IMAD.MOV.U32 R4, RZ, RZ, R5 ;  /* 0x000000ffff047224 */ /* 0x000fe200078e0005 */
[----:B------:R-:W-:Y:S01]  /*1c9b0*/  MOV R2, 0x1c9e0 ;  /* 0x0001c9e000027802 */ /* 0x000fe20000000f00 */
[----:B------:R-:W-:-:S02]  /*1c9c0*/  IMAD.MOV.U32 R3, RZ, RZ, 0x2 ;  /* 0x00000002ff037424 */ /* 0x000fc400078e00ff */
[----:B------:R-:W-:Y:S05]  /*1c9d0*/  CALL.REL.NOINC `($__internal_84_$__cuda_sm70_shflsync_bfly_p) ;  /* 0x0000152000007944 */ /* 0x000fea0003c00000 */
[----:B------:R-:W-:Y:S01]  /*1c9e0*/  FMNMX.FTZ R5, R5, R177, !PT ;  /* 0x000000b105057209 */ /* 0x000fe20007810000 */
[----:B------:R-:W-:Y:S01]  /*1c9f0*/  IMAD.MOV.U32 R3, RZ, RZ, 0x1 ;  /* 0x00000001ff037424 */ /* 0x000fe200078e00ff */
[----:B------:R-:W-:-:S03]  /*1ca00*/  MOV R2, 0x1ca30 ;  /* 0x0001ca3000027802 */ /* 0x000fc60000000f00 */
[----:B------:R-:W-:Y:S02]  /*1ca10*/  IMAD.MOV.U32 R4, RZ, RZ, R5 ;  /* 0x000000ffff047224 */ /* 0x000fe400078e0005 */
[----:B------:R-:W-:Y:S05]  /*1ca20*/  CALL.REL.NOINC `($__internal_84_$__cuda_sm70_shflsync_bfly_p) ;  /* 0x000014d000007944 */ /* 0x000fea0003c00000 */
[----:B------:R-:W-:Y:S01]  /*1ca30*/  MOV R4, R177 ;  /* 0x000000b100047202 */ /* 0x000fe20000000f00 */
[----:B------:R-:W-:Y:S05]  /*1ca40*/  BRA `(.L_x_5152) ;  /* 0xffff604000007947 */ /* 0x000fea000383ffff */
.L_x_5066:
[----:B------:R-:W-:Y:S01]  /*1ca50*/  MOV R208, RZ ;  /* 0x000000ff00d07202 */ /* 0x000fe20000000f00 */
[----:B------:R-:W-:Y:S01]  /*1ca60*/  IMAD.MOV.U32 R209, RZ, RZ, R4 ;  /* 0x000000ffffd17224 */ /* 0x000fe200078e0004 */
[----:B-1----:R-:W-:Y:S01]  /*1ca70*/  MOV R2, 0x1caa0 ;  /* 0x0001caa000027802 */ /* 0x002fe20000000f00 */
[----:B------:R-:W-:Y:S02]  /*1ca80*/  IMAD.MOV.U32 R3, RZ, RZ, 0x181f ;  /* 0x0000181fff037424 */ /* 0x000fe400078e00ff */
[----:B--234-:R-:W-:Y:S05]  /*1ca90*/  CALL.REL.NOINC `($__internal_85_$__cuda_sm70_shflsync_idx_p) ;  /* 0x000014c000007944 */ /* 0x01cfea0003c00000 */
[----:B------:R-:W-:Y:S01]  /*1caa0*/  MOV R2, R208 ;  /* 0x000000d000027202 */ /* 0x000fe20000000f00 */
[----:B------:R-:W-:-:S05]  /*1cab0*/  BRA `(.L_x_5153) ;  /* 0xffff717000007947 */ /* 0x000fca000383ffff */
.L_x_5069:
[----:B------:R-:W-:Y:S01]  /*1cac0*/  MOV R208, 0x1 ;  /* 0x0000000100d07802 */ /* 0x000fe20000000f00 */
[----:B------:R-:W-:Y:S01]  /*1cad0*/  IMAD.MOV.U32 R209, RZ, RZ, R4 ;  /* 0x000000ffffd17224 */ /* 0x000fe200078e0004 */
[----:B------:R-:W-:Y:S01]  /*1cae0*/  MOV R2, 0x1cb10 ;  /* 0x0001cb1000027802 */ /* 0x000fe20000000f00 */
[----:B------:R-:W-:Y:S02]  /*1caf0*/  IMAD.MOV.U32 R3, RZ, RZ, 0x181f ;  /* 0x0000181fff037424 */ /* 0x000fe400078e00ff */
[----:B--23--:R-:W-:Y:S05]  /*1cb00*/  CALL.REL.NOINC `($__internal_85_$__cuda_sm70_shflsync_idx_p) ;  /* 0x0000145000007944 */ /* 0x00cfea0003c00000 */
[----:B------:R-:W-:Y:S01]  /*1cb10*/  MOV R3, 0x181f ;  /* 0x0000181f00037802 */ /* 0x000fe20000000f00 */
[----:B------:R-:W-:Y:S01]  /*1cb20*/  IMAD.MOV.U32 R4, RZ, RZ, R208 ;  /* 0x000000ffff047224 */ /* 0x000fe200078e00d0 */
[----:B------:R-:W-:Y:S01]  /*1cb30*/  MOV R208, 0x1 ;  /* 0x0000000100d07802 */ /* 0x000fe20000000f00 */
[----:B------:R-:W-:Y:S01]  /*1cb40*/  IMAD.MOV.U32 R209, RZ, RZ, R20 ;  /* 0x000000ffffd17224 */ /* 0x000fe200078e0014 */
[----:B------:R-:W-:Y:S02]  /*1cb50*/  MOV R2, 0x1cb70 ;  /* 0x0001cb7000027802 */ /* 0x000fe40000000f00 */
[----:B------:R-:W-:Y:S05]  /*1cb60*/  CALL.REL.NOINC `($__internal_85_$__cuda_sm70_shflsync_idx_p) ;  /* 0x000013f000007944 */ /* 0x000fea0003c00000 */
[----:B------:R-:W-:Y:S01]  /*1cb70*/  MOV R2, R208 ;  /* 0x000000d000027202 */ /* 0x000fe20000000f00 */
[----:B------:R-:W-:-:S05]  /*1cb80*/  BRA `(.L_x_5154) ;  /* 0xffff720000007947 */ /* 0x000fca000383ffff */
.L_x_5072:
[----:B------:R-:W-:Y:S01]  /*1cb90*/  MOV R208, RZ ;  /* 0x000000ff00d07202 */ /* 0x000fe20000000f00 */
[----:B------:R-:W-:Y:S01]  /*1cba0*/  IMAD.MOV.U32 R209, RZ, RZ, R177 ;  /* 0x000000ffffd17224 */ /* 0x000fe200078e00b1 */
[----:B------:R-:W-:Y:S01]  /*1cbb0*/  MOV R2, 0x1cbe0 ;  /* 0x0001cbe000027802 */ /* 0x000fe20000000f00 */
[----:B------:R-:W-:Y:S02]  /*1cbc0*/  IMAD.MOV.U32 R3, RZ, RZ, 0x181f ;  /* 0x0000181fff037424 */ /* 0x000fe400078e00ff */
[----:B------:R-:W-:Y:S05]  /*1cbd0*/  CALL.REL.NOINC `($__internal_85_$__cuda_sm70_shflsync_idx_p) ;  /* 0x0000138000007944 */ /* 0x000fea0003c00000 */
[----:B------:R-:W-:Y:S01]  /*1cbe0*/  MOV R4, R208 ;  /* 0x000000d000047202 */ /* 0x000fe20000000f00 */
[----:B------:R-:W-:-:S05]  /*1cbf0*/  BRA `(.L_x_5155) ;  /* 0xffff7ed000007947 */ /* 0x000fca000383ffff */
.L_x_5073:
[----:B------:R-:W-:Y:S01]  /*1cc00*/  MOV R208, RZ ;  /* 0x000000ff00d07202 */ /* 0x000fe20000000f00 */
[----:B------:R-:W-:Y:S01]  /*1cc10*/  IMAD.MOV.U32 R209, RZ, RZ, R180 ;  /* 0x000000ffffd17224 */ /* 0x000fe200078e00b4 */
[----:B------:R-:W-:Y:S01]  /*1cc20*/  MOV R2, 0x1cc50 ;  /* 0x0001cc5000027802 */ /* 0x000fe20000000f00 */
[----:B------:R-:W-:Y:S02]  /*1cc30*/  IMAD.MOV.U32 R3, RZ, RZ, 0x181f ;  /* 0x0000181fff037424 */ /* 0x000fe400078e00ff */
[----:B-12---:R-:W-:Y:S05]  /*1cc40*/  CALL.REL.NOINC `($__internal_85_$__cuda_sm70_shflsync_idx_p) ;  /* 0x0000131000007944 */ /* 0x006fea0003c00000 */
[----:B------:R-:W-:Y:S01]  /*1cc50*/  MOV R2, R208 ;  /* 0x000000d000027202 */ /* 0x000fe20000000f00 */
[----:B------:R-:W-:-:S05]  /*1cc60*/  BRA `(.L_x_5156) ;  /* 0xffff7e8000007947 */ /* 0x000fca000383ffff */
.L_x_5074:
[----:B------:R-:W-:Y:S01]  /*1cc70*/  MOV R208, 0x1 ;  /* 0x0000000100d07802 */ /* 0x000fe20000000f00 */
[----:B------:R-:W-:Y:S01]  /*1cc80*/  IMAD.MOV.U32 R209, RZ, RZ, R177 ;  /* 0x000000ffffd17224 */ /* 0x000fe200078e00b1 */
[----:B--2---:R-:W-:Y:S01]  /*1cc90*/  MOV R2, 0x1ccc0 ;  /* 0x0001ccc000027802 */ /* 0x004fe20000000f00 */
[----:B------:R-:W-:Y:S03]  /*1cca0*/  IMAD.MOV.U32 R3, RZ, RZ, 0x181f ;  /* 0x0000181fff037424 */ /* 0x000fe600078e00ff */
[----:B-1-3--:R-:W-:Y:S05]  /*1ccb0*/  CALL.REL.NOINC `($__internal_85_$__cuda_sm70_shflsync_idx_p) ;  /* 0x000012a000007944 */ /* 0x00afea0003c00000 */
        /* <DEDUP_REMOVED lines=8> */
.L_x_5075:
[----:B------:R-:W-:Y:S02]  /*1cd40*/  MOV R3, 0x2 ;  /* 0x0000000200037802 */ /* 0x000fe40000000f00 */
[----:B------:R-:W-:Y:S02]  /*1cd50*/  MOV R2, 0x1cd70 ;  /* 0x0001cd7000027802 */ /* 0x000fe40000000f00 */
[----:B---3--:R-:W-:Y:S05]  /*1cd60*/  CALL.REL.NOINC `($__internal_84_$__cuda_sm70_shflsync_bfly_p) ;  /* 0x0000119000007944 */ /* 0x008fea0003c00000 */
[----:B------:R-:W-:Y:S01]  /*1cd70*/  MOV R2, R177 ;  /* 0x000000b100027202 */ /* 0x000fe20000000f00 */
[----:B------:R-:W-:-:S05]  /*1cd80*/  BRA `(.L_x_5158) ;  /* 0xffff814000007947 */ /* 0x000fca000383ffff */
.L_x_5076:
[----:B------:R-:W-:Y:S02]  /*1cd90*/  MOV R3, 0x1 ;  /* 0x0000000100037802 */ /* 0x000fe40000000f00 */
[----:B------:R-:W-:Y:S02]  /*1cda0*/  MOV R2, 0x1cdc0 ;  /* 0x0001cdc000027802 */ /* 0x000fe40000000f00 */
[----:B---3--:R-:W-:Y:S05]  /*1cdb0*/  CALL.REL.NOINC `($__internal_84_$__cuda_sm70_shflsync_bfly_p) ;  /* 0x0000114000007944 */ /* 0x008fea0003c00000 */
[----:B------:R-:W-:Y:S01]  /*1cdc0*/  IMAD.MOV.U32 R3, RZ, RZ, 0x2 ;  /* 0x00000002ff037424 */ /* 0x000fe200078e00ff */
[----:B------:R-:W-:Y:S01]  /*1cdd0*/  FMNMX.FTZ R6, R4, R177, !PT ;  /* 0x000000b104067209 */ /* 0x000fe20007810000 */
[----:B------:R-:W-:Y:S01]  /*1cde0*/  IMAD.MOV.U32 R4, RZ, RZ, R176 ;  /* 0x000000ffff047224 */ /* 0x000fe200078e00b0 */
[----:B------:R-:W-:Y:S02]  /*1cdf0*/  MOV R2, 0x1ce10 ;  /* 0x0001ce1000027802 */ /* 0x000fe40000000f00 */
[----:B------:R-:W-:Y:S05]  /*1ce00*/  CALL.REL.NOINC `($__internal_84_$__cuda_sm70_shflsync_bfly_p) ;  /* 0x000010f000007944 */ /* 0x000fea0003c00000 */
[----:B------:R-:W-:Y:S01]  /*1ce10*/  FMNMX.FTZ R4, R176, R177, !PT ;  /* 0x000000b1b0047209 */ /* 0x000fe20007810000 */
[----:B------:R-:W-:Y:S01]  /*1ce20*/  IMAD.MOV.U32 R3, RZ, RZ, 0x1 ;  /* 0x00000001ff037424 */ /* 0x000fe200078e00ff */
[----:B------:R-:W-:Y:S02]  /*1ce30*/  MOV R2, 0x1ce50 ;  /* 0x0001ce5000027802 */ /* 0x000fe40000000f00 */
[----:B------:R-:W-:Y:S05]  /*1ce40*/  CALL.REL.NOINC `($__internal_84_$__cuda_sm70_shflsync_bfly_p) ;  /* 0x000010b000007944 */ /* 0x000fea0003c00000 */
[----:B------:R-:W-:Y:S01]  /*1ce50*/  MOV R2, R177 ;  /* 0x000000b100027202 */ /* 0x000fe20000000f00 */
[----:B------:R-:W-:-:S05]  /*1ce60*/  BRA `(.L_x_5159) ;  /* 0xffff80d000007947 */ /* 0x000fca000383ffff */
.L_x_5078:
[----:B------:R-:W-:Y:S01]  /*1ce70*/  IMAD.MOV.U32 R4, RZ, RZ, R218 ;  /* 0x000000ffff047224 */ /* 0x000fe200078e00da */
[----:B------:R-:W-:-:S02]  /*1ce80*/  MOV R3, 0x2 ;  /* 0x0000000200037802 */ /* 0x000fc40000000f00 */
[----:B------:R-:W-:Y:S02]  /*1ce90*/  MOV R2, 0x1ceb0 ;  /* 0x0001ceb000027802 */ /* 0x000fe40000000f00 */
[----:B------:R-:W-:Y:S05]  /*1cea0*/  CALL.REL.NOINC `($__internal_84_$__cuda_sm70_shflsync_bfly_p) ;  /* 0x0000105000007944 */ /* 0x000fea0003c00000 */
[----:B------:R-:W-:Y:S01]  /*1ceb0*/  FADD.FTZ R4, R218, R177 ;  /* 0x000000b1da047221 */ /* 0x000fe20000010000 */
[----:B------:R-:W-:Y:S02]  /*1cec0*/  MOV R3, 0x1 ;  /* 0x0000000100037802 */ /* 0x000fe40000000f00 */
[----:B------:R-:W-:Y:S02]  /*1ced0*/  MOV R2, 0x1cef0 ;  /* 0x0001cef000027802 */ /* 0x000fe40000000f00 */
[----:B------:R-:W-:Y:S05]  /*1cee0*/  CALL.REL.NOINC `($__internal_84_$__cuda_sm70_shflsync_bfly_p) ;  /* 0x0000101000007944 */ /* 0x000fea0003c00000 */
[----:B------:R-:W-:Y:S01]  /*1cef0*/  FADD.FTZ R8, R4, R177 ;  /* 0x000000b104087221 */ /* 0x000fe20000010000 */
[----:B------:R-:W-:Y:S02]  /*1cf00*/  MOV R4, R217 ;  /* 0x000000d900047202 */ /* 0x000fe40000000f00 */
[----:B------:R-:W-:Y:S02]  /*1cf10*/  MOV R3, 0x2 ;  /* 0x0000000200037802 */ /* 0x000fe40000000f00 */
[----:B------:R-:W-:Y:S02]  /*1cf20*/  MOV R2, 0x1cf40 ;  /* 0x0001cf4000027802 */ /* 0x000fe40000000f00 */
[----:B------:R-:W-:Y:S05]  /*1cf30*/  CALL.REL.NOINC `($__internal_84_$__cuda_sm70_shflsync_bfly_p) ;  /* 0x00000fc000007944 */ /* 0x000fea0003c00000 */
[----:B------:R-:W-:Y:S01]  /*1cf40*/  FADD.FTZ R4, R217, R177 ;  /* 0x000000b1d9047221 */ /* 0x000fe20000010000 */
[----:B------:R-:W-:Y:S02]  /*1cf50*/  MOV R3, 0x1 ;  /* 0x0000000100037802 */ /* 0x000fe40000000f00 */
[----:B------:R-:W-:-:S02]  /*1cf60*/  MOV R2, 0x1cf80 ;  /* 0x0001cf8000027802 */ /* 0x000fc40000000f00 */
[----:B------:R-:W-:Y:S05]  /*1cf70*/  CALL.REL.NOINC `($__internal_84_$__cuda_sm70_shflsync_bfly_p) ;  /* 0x00000f8000007944 */ /* 0x000fea0003c00000 */
[----:B------:R-:W-:Y:S01]  /*1cf80*/  MOV R2, R177 ;  /* 0x000000b100027202 */ /* 0x000fe20000000f00 */
[----:B------:R-:W-:Y:S05]  /*1cf90*/  BRA `(.L_x_5160) ;  /* 0xffff976000007947 */ /* 0x000fea000383ffff */
.L_x_5085:
[----:B--234-:R-:W-:Y:S01]  /*1cfa0*/  IMAD.MOV.U32 R209, RZ, RZ, R13 ;  /* 0x000000ffffd17224 */ /* 0x01cfe200078e000d */
[----:B------:R-:W-:Y:S01]  /*1cfb0*/  MOV R208, RZ ;  /* 0x000000ff00d07202 */ /* 0x000fe20000000f00 */
[----:B------:R-:W-:Y:S01]  /*1cfc0*/  IMAD.MOV.U32 R3, RZ, RZ, 0x181f ;  /* 0x0000181fff037424 */ /* 0x000fe200078e00ff */
[----:B------:R-:W-:-:S02]  /*1cfd0*/  MOV R2, 0x1cff0 ;  /* 0x0001cff000027802 */ /* 0x000fc40000000f00 */
[----:B-1----:R-:W-:Y:S05]  /*1cfe0*/  CALL.REL.NOINC `($__internal_85_$__cuda_sm70_shflsync_idx_p) ;  /* 0x00000f7000007944 */ /* 0x002fea0003c00000 */
[----:B------:R-:W-:Y:S01]  /*1cff0*/  MOV R5, R208 ;  /* 0x000000d000057202 */ /* 0x000fe20000000f00 */
[----:B------:R-:W-:Y:S05]  /*1d000*/  BRA `(.L_x_5161) ;  /* 0xffffb38000007947 */ /* 0x000fea000383ffff */
.L_x_5086:
[----:B------:R-:W-:Y:S01]  /*1d010*/  IMAD.MOV.U32 R209, RZ, RZ, R16 ;  /* 0x000000ffffd17224 */ /* 0x000fe200078e0010 */
[----:B------:R-:W-:Y:S01]  /*1d020*/  MOV R208, RZ ;  /* 0x000000ff00d07202 */ /* 0x000fe20000000f00 */
[----:B------:R-:W-:Y:S01]  /*1d030*/  IMAD.MOV.U32 R3, RZ, RZ, 0x181f ;  /* 0x0000181fff037424 */ /* 0x000fe200078e00ff */
[----:B------:R-:W-:-:S02]  /*1d040*/  MOV R2, 0x1d060 ;  /* 0x0001d06000027802 */ /* 0x000fc40000000f00 */
[----:B-123--:R-:W-:Y:S05]  /*1d050*/  CALL.REL.NOINC `($__internal_85_$__cuda_sm70_shflsync_idx_p) ;  /* 0x00000f0000007944 */ /* 0x00efea0003c00000 */
[----:B------:R-:W-:Y:S01]  /*1d060*/  MOV R2, R208 ;  /* 0x000000d000027202 */ /* 0x000fe20000000f00 */
[----:B------:R-:W-:Y:S05]  /*1d070*/  BRA `(.L_x_5162) ;  /* 0xffffb33000007947 */ /* 0x000fea000383ffff */
.L_x_5089:
[----:B------:R-:W-:Y:S01]  /*1d080*/  IMAD.MOV.U32 R209, RZ, RZ, R13 ;  /* 0x000000ffffd17224 */ /* 0x000fe200078e000d */
[----:B------:R-:W-:Y:S01]  /*1d090*/  MOV R208, 0x1 ;  /* 0x0000000100d07802 */ /* 0x000fe20000000f00 */
[----:B--2---:R-:W-:Y:S01]  /*1d0a0*/  IMAD.MOV.U32 R3, RZ, RZ, 0x181f ;  /* 0x0000181fff037424 */ /* 0x004fe200078e00ff */
[----:B------:R-:W-:-:S02]  /*1d0b0*/  MOV R2, 0x1d0d0 ;  /* 0x0001d0d000027802 */ /* 0x000fc40000000f00 */
[----:B-1-34-:R-:W-:Y:S05]  /*1d0c0*/  CALL.REL.NOINC `($__internal_85_$__cuda_sm70_shflsync_idx_p) ;  /* 0x00000e9000007944 */ /* 0x01afea0003c00000 */
        /* <DEDUP_REMOVED lines=8> */
.L_x_5092:
[----:B------:R-:W-:Y:S01]  /*1d150*/  IMAD.MOV.U32 R209, RZ, RZ, R13 ;  /* 0x000000ffffd17224 */ /* 0x000fe200078e000d */
[----:B------:R-:W-:Y:S01]  /*1d160*/  MOV R208, 0x2 ;  /* 0x0000000200d07802 */ /* 0x000fe20000000f00 */
[----:B--2---:R-:W-:Y:S01]  /*1d170*/  IMAD.MOV.U32 R3, RZ, RZ, 0x181f ;  /* 0x0000181fff037424 */ /* 0x004fe200078e00ff */
[----:B------:R-:W-:Y:S02]  /*1d180*/  MOV R2, 0x1d1a0 ;  /* 0x0001d1a000027802 */ /* 0x000fe40000000f00 */
[----:B-1-34-:R-:W-:Y:S05]  /*1d190*/  CALL.REL.NOINC `($__internal_85_$__cuda_sm70_shflsync_idx_p) ;  /* 0x00000dc000007944 */ /* 0x01afea0003c00000 */
[----:B------:R-:W-:Y:S01]  /*1d1a0*/  MOV R5, R208 ;  /* 0x000000d000057202 */ /* 0x000fe20000000f00 */
[----:B------:R-:W-:Y:S05]  /*1d1b0*/  BRA `(.L_x_5164) ;  /* 0xffffb4d000007947 */ /* 0x000fea000383ffff */
.L_x_5093:
[----:B------:R-:W-:Y:S01]  /*1d1c0*/  IMAD.MOV.U32 R209, RZ, RZ, R16 ;  /* 0x000000ffffd17224 */ /* 0x000fe200078e0010 */
[----:B------:R-:W-:Y:S01]  /*1d1d0*/  MOV R208, 0x2 ;  /* 0x0000000200d07802 */ /* 0x000fe20000000f00 */
[----:B--2---:R-:W-:Y:S01]  /*1d1e0*/  IMAD.MOV.U32 R3, RZ, RZ, 0x181f ;  /* 0x0000181fff037424 */ /* 0x004fe200078e00ff */
[----:B------:R-:W-:Y:S02]  /*1d1f0*/  MOV R2, 0x1d210 ;  /* 0x0001d21000027802 */ /* 0x000fe40000000f00 */
[----:B-1-34-:R-:W-:Y:S05]  /*1d200*/  CALL.REL.NOINC `($__internal_85_$__cuda_sm70_shflsync_idx_p) ;  /* 0x00000d5000007944 */ /* 0x01afea0003c00000 */
[----:B------:R-:W-:Y:S01]  /*1d210*/  MOV R2, R208 ;  /* 0x000000d000027202 */ /* 0x000fe20000000f00 */
[----:B------:R-:W-:Y:S05]  /*1d220*/  BRA `(.L_x_5165) ;  /* 0xffffb48000007947 */ /* 0x000fea000383ffff */
.L_x_5096:
[----:B------:R-:W-:Y:S01]  /*1d230*/  IMAD.MOV.U32 R209, RZ, RZ, R13 ;  /* 0x000000ffffd17224 */ /* 0x000fe200078e000d */
[----:B------:R-:W-:Y:S01]  /*1d240*/  MOV R208, 0x3 ;  /* 0x0000000300d07802 */ /* 0x000fe20000000f00 */
[----:B---3--:R-:W-:Y:S01]  /*1d250*/  IMAD.MOV.U32 R3, RZ, RZ, 0x181f ;  /* 0x0000181fff037424 */ /* 0x008fe200078e00ff */
[----:B----4-:R-:W-:-:S02]  /*1d260*/  MOV R2, 0x1d280 ;  /* 0x0001d28000027802 */ /* 0x010fc40000000f00 */
[----:B-12---:R-:W-:Y:S05]  /*1d270*/  CALL.REL.NOINC `($__internal_85_$__cuda_sm70_shflsync_idx_p) ;  /* 0x00000ce000007944 */ /* 0x006fea0003c00000 */
        /* <DEDUP_REMOVED lines=8> */
.L_x_5098:
[----:B------:R-:W-:Y:S01]  /*1d300*/  IMAD.MOV.U32 R209, RZ, RZ, R6 ;  /* 0x000000ffffd17224 */ /* 0x000fe200078e0006 */
[----:B------:R-:W-:Y:S01]  /*1d310*/  MOV R208, RZ ;  /* 0x000000ff00d07202 */ /* 0x000fe20000000f00 */
[----:B------:R-:W-:Y:S01]  /*1d320*/  IMAD.MOV.U32 R3, RZ, RZ, 0x1c1f ;  /* 0x00001c1fff037424 */ /* 0x000fe200078e00ff */
[----:B------:R-:W-:Y:S02]  /*1d330*/  MOV R2, 0x1d350 ;  /* 0x0001d35000027802 */ /* 0x000fe40000000f00 */
[----:B------:R-:W-:Y:S05]  /*1d340*/  CALL.REL.NOINC `($__internal_85_$__cuda_sm70_shflsync_idx_p) ;  /* 0x00000c1000007944 */ /* 0x000fea0003c00000 */
[----:B------:R-:W-:Y:S01]  /*1d350*/  MOV R4, R208 ;  /* 0x000000d000047202 */ /* 0x000fe20000000f00 */
[----:B------:R-:W-:Y:S05]  /*1d360*/  BRA `(.L_x_5167) ;  /* 0xffffb86000007947 */ /* 0x000fea000383ffff */
.L_x_5099:
[----:B------:R-:W-:Y:S01]  /*1d370*/  IMAD.MOV.U32 R209, RZ, RZ, R5 ;  /* 0x000000ffffd17224 */ /* 0x000fe200078e0005 */
[----:B------:R-:W-:Y:S01]  /*1d380*/  MOV R208, RZ ;  /* 0x000000ff00d07202 */ /* 0x000fe20000000f00 */
[----:B------:R-:W-:Y:S01]  /*1d390*/  IMAD.MOV.U32 R3, RZ, RZ, 0x1c1f ;  /* 0x00001c1fff037424 */ /* 0x000fe200078e00ff */
[----:B------:R-:W-:Y:S02]  /*1d3a0*/  MOV R2, 0x1d3c0 ;  /* 0x0001d3c000027802 */ /* 0x000fe40000000f00 */
[----:B-12---:R-:W-:Y:S05]  /*1d3b0*/  CALL.REL.NOINC `($__internal_85_$__cuda_sm70_shflsync_idx_p) ;  /* 0x00000ba000007944 */ /* 0x006fea0003c00000 */
[----:B------:R-:W-:Y:S01]  /*1d3c0*/  MOV R2, R208 ;  /* 0x000000d000027202 */ /* 0x000fe20000000f00 */
[----:B------:R-:W-:Y:S05]  /*1d3d0*/  BRA `(.L_x_5168) ;  /* 0xffffb81000007947 */ /* 0x000fea000383ffff */
.L_x_5102:
[----:B------:R-:W-:Y:S01]  /*1d3e0*/  IMAD.MOV.U32 R209, RZ, RZ, R6 ;  /* 0x000000ffffd17224 */ /* 0x000fe200078e0006 */
[----:B------:R-:W-:Y:S01]  /*1d3f0*/  MOV R208, 0x1 ;  /* 0x0000000100d07802 */ /* 0x000fe20000000f00 */
[----:B--2---:R-:W-:Y:S01]  /*1d400*/  IMAD.MOV.U32 R3, RZ, RZ, 0x1c1f ;  /* 0x00001c1fff037424 */ /* 0x004fe200078e00ff */
[----:B----4-:R-:W-:-:S02]  /*1d410*/  MOV R2, 0x1d430 ;  /* 0x0001d43000027802 */ /* 0x010fc40000000f00 */
        /* <DEDUP_REMOVED lines=9> */
.L_x_5106:
[----:B------:R-:W-:Y:S01]  /*1d4b0*/  IMAD.MOV.U32 R209, RZ, RZ, R5 ;  /* 0x000000ffffd17224 */ /* 0x000fe200078e0005 */
[----:B------:R-:W-:Y:S01]  /*1d4c0*/  MOV R208, RZ ;  /* 0x000000ff00d07202 */ /* 0x000fe20000000f00 */
[----:B------:R-:W-:Y:S01]  /*1d4d0*/  IMAD.MOV.U32 R3, RZ, RZ, 0x181f ;  /* 0x0000181fff037424 */ /* 0x000fe200078e00ff */
[----:B------:R-:W-:Y:S02]  /*1d4e0*/  MOV R2, 0x1d500 ;  /* 0x0001d50000027802 */ /* 0x000fe40000000f00 */
[----:B------:R-:W-:Y:S05]  /*1d4f0*/  CALL.REL.NOINC `($__internal_85_$__cuda_sm70_shflsync_idx_p) ;  /* 0x00000a6000007944 */ /* 0x000fea0003c00000 */
[----:B------:R-:W-:Y:S01]  /*1d500*/  MOV R4, R208 ;  /* 0x000000d000047202 */ /* 0x000fe20000000f00 */
[----:B------:R-:W-:Y:S05]  /*1d510*/  BRA `(.L_x_5170) ;  /* 0xffffd7b000007947 */ /* 0x000fea000383ffff */
.L_x_5107:
[----:B------:R-:W-:Y:S01]  /*1d520*/  IMAD.MOV.U32 R209, RZ, RZ, R16 ;  /* 0x000000ffffd17224 */ /* 0x000fe200078e0010 */
[----:B------:R-:W-:Y:S01]  /*1d530*/  MOV R208, RZ ;  /* 0x000000ff00d07202 */ /* 0x000fe20000000f00 */
[----:B------:R-:W-:Y:S01]  /*1d540*/  IMAD.MOV.U32 R3, RZ, RZ, 0x181f ;  /* 0x0000181fff037424 */ /* 0x000fe200078e00ff */
[----:B------:R-:W-:Y:S02]  /*1d550*/  MOV R2, 0x1d570 ;  /* 0x0001d57000027802 */ /* 0x000fe40000000f00 */
[----:B-12---:R-:W-:Y:S05]  /*1d560*/  CALL.REL.NOINC `($__internal_85_$__cuda_sm70_shflsync_idx_p) ;  /* 0x000009f000007944 */ /* 0x006fea0003c00000 */
[----:B------:R-:W-:Y:S01]  /*1d570*/  MOV R2, R208 ;  /* 0x000000d000027202 */ /* 0x000fe20000000f00 */
[----:B------:R-:W-:Y:S05]  /*1d580*/  BRA `(.L_x_5171) ;  /* 0xffffd76000007947 */ /* 0x000fea000383ffff */
.L_x_5110:
        /* <DEDUP_REMOVED lines=13> */
.L_x_5113:
[----:B------:R-:W-:Y:S01]  /*1d660*/  IMAD.MOV.U32 R209, RZ, RZ, R5 ;  /* 0x000000ffffd17224 */ /* 0x000fe200078e0005 */
[----:B------:R-:W-:Y:S01]  /*1d670*/  MOV R208, 0x2 ;  /* 0x0000000200d07802 */ /* 0x000fe20000000f00 */
[----:B-1----:R-:W-:Y:S01]  /*1d680*/  IMAD.MOV.U32 R3, RZ, RZ, 0x181f ;  /* 0x0000181fff037424 */ /* 0x002fe200078e00ff */
[----:B----4-:R-:W-:Y:S02]  /*1d690*/  MOV R2, 0x1d6b0 ;  /* 0x0001d6b000027802 */ /* 0x010fe40000000f00 */
[----:B--23--:R-:W-:Y:S05]  /*1d6a0*/  CALL.REL.NOINC `($__internal_85_$__cuda_sm70_shflsync_idx_p) ;  /* 0x000008b000007944 */ /* 0x00cfea0003c00000 */
[----:B------:R-:W-:Y:S01]  /*1d6b0*/  MOV R4, R208 ;  /* 0x000000d000047202 */ /* 0x000fe20000000f00 */
[----:B------:R-:W-:Y:S05]  /*1d6c0*/  BRA `(.L_x_5173) ;  /* 0xffffd91000007947 */ /* 0x000fea000383ffff */
.L_x_5114:
[----:B------:R-:W-:Y:S01]  /*1d6d0*/  IMAD.MOV.U32 R209, RZ, RZ, R16 ;  /* 0x000000ffffd17224 */ /* 0x000fe200078e0010 */
[----:B------:R-:W-:Y:S01]  /*1d6e0*/  MOV R208, 0x2 ;  /* 0x0000000200d07802 */ /* 0x000fe20000000f00 */
[----:B------:R-:W-:Y:S01]  /*1d6f0*/  IMAD.MOV.U32 R3, RZ, RZ, 0x181f ;  /* 0x0000181fff037424 */ /* 0x000fe200078e00ff */
[----:B----4-:R-:W-:Y:S02]  /*1d700*/  MOV R2, 0x1d720 ;  /* 0x0001d72000027802 */ /* 0x010fe40000000f00 */
[----:B-123--:R-:W-:Y:S05]  /*1d710*/  CALL.REL.NOINC `($__internal_85_$__cuda_sm70_shflsync_idx_p) ;  /* 0x0000084000007944 */ /* 0x00efea0003c00000 */
[----:B------:R-:W-:Y:S01]  /*1d720*/  MOV R2, R208 ;  /* 0x000000d000027202 */ /* 0x000fe20000000f00 */
[----:B------:R-:W-:Y:S05]  /*1d730*/  BRA `(.L_x_5174) ;  /* 0xffffd8c000007947 */ /* 0x000fea000383ffff */
.L_x_5117:
[----:B------:R-:W-:Y:S01]  /*1d740*/  IMAD.MOV.U32 R209, RZ, RZ, R5 ;  /* 0x000000ffffd17224 */ /* 0x000fe200078e0005 */
[----:B------:R-:W-:Y:S01]  /*1d750*/  MOV R208, 0x3 ;  /* 0x0000000300d07802 */ /* 0x000fe20000000f00 */
[----:B-1----:R-:W-:Y:S01]  /*1d760*/  IMAD.MOV.U32 R3, RZ, RZ, 0x181f ;  /* 0x0000181fff037424 */ /* 0x002fe200078e00ff */
[----:B------:R-:W-:-:S02]  /*1d770*/  MOV R2, 0x1d790 ;  /* 0x0001d79000027802 */ /* 0x000fc40000000f00 */
[----:B--234-:R-:W-:Y:S05]  /*1d780*/  CALL.REL.NOINC `($__internal_85_$__cuda_sm70_shflsync_idx_p) ;  /* 0x000007d000007944 */ /* 0x01cfea0003c00000 */
        /* <DEDUP_REMOVED lines=8> */
.L_x_5119:
[----:B------:R-:W-:Y:S01]  /*1d810*/  IMAD.MOV.U32 R209, RZ, RZ, R114 ;  /* 0x000000ffffd17224 */ /* 0x000fe200078e0072 */
[----:B------:R-:W-:Y:S01]  /*1d820*/  MOV R208, RZ ;  /* 0x000000ff00d07202 */ /* 0x000fe20000000f00 */
[----:B------:R-:W-:Y:S01]  /*1d830*/  IMAD.MOV.U32 R3, RZ, RZ, 0x1f ;  /* 0x0000001fff037424 */ /* 0x000fe200078e00ff */
[----:B------:R-:W-:Y:S02]  /*1d840*/  MOV R2, 0x1d860 ;  /* 0x0001d86000027802 */ /* 0x000fe40000000f00 */
[----:B------:R-:W-:Y:S05]  /*1d850*/  CALL.REL.NOINC `($__internal_85_$__cuda_sm70_shflsync_idx_p) ;  /* 0x0000070000007944 */ /* 0x000fea0003c00000 */
[----:B------:R-:W-:Y:S01]  /*1d860*/  MOV R10, R208 ;  /* 0x000000d0000a7202 */ /* 0x000fe20000000f00 */
[----:B------:R-:W-:Y:S05]  /*1d870*/  BRA `(.L_x_5176) ;  /* 0xffffdb3000007947 */ /* 0x000fea000383ffff */
.L_x_5120:
[----:B------:R-:W-:Y:S01]  /*1d880*/  IMAD.MOV.U32 R209, RZ, RZ, R114 ;  /* 0x000000ffffd17224 */ /* 0x000fe200078e0072 */
[----:B------:R-:W-:Y:S01]  /*1d890*/  MOV R208, 0x1 ;  /* 0x0000000100d07802 */ /* 0x000fe20000000f00 */
[----:B------:R-:W-:Y:S01]  /*1d8a0*/  IMAD.MOV.U32 R3, RZ, RZ, 0x1f ;  /* 0x0000001fff037424 */ /* 0x000fe200078e00ff */
[----:B------:R-:W-:Y:S02]  /*1d8b0*/  MOV R2, 0x1d8d0 ;  /* 0x0001d8d000027802 */ /* 0x000fe40000000f00 */
[----:B-12---:R-:W-:Y:S05]  /*1d8c0*/  CALL.REL.NOINC `($__internal_85_$__cuda_sm70_shflsync_idx_p) ;  /* 0x0000069000007944 */ /* 0x006fea0003c00000 */
[----:B------:R-:W-:Y:S01]  /*1d8d0*/  MOV R6, R208 ;  /* 0x000000d000067202 */ /* 0x000fe20000000f00 */
[----:B------:R-:W-:Y:S05]  /*1d8e0*/  BRA `(.L_x_5177) ;  /* 0xffffdae000007947 */ /* 0x000fea000383ffff */
.L_x_5121:
[----:B------:R-:W-:Y:S01]  /*1d8f0*/  IMAD.MOV.U32 R2, RZ, RZ, R4 ;  /* 0x000000ffff027224 */ /* 0x000fe200078e0004 */
[----:B------:R-:W-:-:S02]  /*1d900*/  MOV R5, 0x1 ;  /* 0x0000000100057802 */ /* 0x000fc40000000f00 */
[----:B------:R-:W-:Y:S02]  /*1d910*/  MOV R3, 0x1d930 ;  /* 0x0001d93000037802 */ /* 0x000fe40000000f00 */
[----:B-1234-:R-:W-:Y:S05]  /*1d920*/  CALL.REL.NOINC `($__internal_86_$__cuda_sm70_shflsync_up_p) ;  /* 0x0000068000007944 */ /* 0x01efea0003c00000 */
[----:B------:R-:W-:Y:S05]  /*1d930*/  BRA `(.L_x_5178) ;  /* 0xffffdbc000007947 */ /* 0x000fea000383ffff */
.L_x_5122:
[----:B------:R-:W-:Y:S01]  /*1d940*/  IMAD.MOV.U32 R2, RZ, RZ, R4 ;  /* 0x000000ffff027224 */ /* 0x000fe200078e0004 */
[----:B------:R-:W-:Y:S02]  /*1d950*/  MOV R5, 0x2 ;  /* 0x0000000200057802 */ /* 0x000fe40000000f00 */
[----:B------:R-:W-:Y:S02]  /*1d960*/  MOV R3, 0x1d980 ;  /* 0x0001d98000037802 */ /* 0x000fe40000000f00 */
[----:B--2-4-:R-:W-:Y:S05]  /*1d970*/  CALL.REL.NOINC `($__internal_86_$__cuda_sm70_shflsync_up_p) ;  /* 0x0000063000007944 */ /* 0x014fea0003c00000 */
        /* <DEDUP_REMOVED lines=27> */
.L_x_5126:
[----:B------:R-:W-:Y:S01]  /*1db30*/  IMAD.MOV.U32 R2, RZ, RZ, R4 ;  /* 0x000000ffff027224 */ /* 0x000fe200078e0004 */
[----:B------:R-:W-:Y:S02]  /*1db40*/  MOV R5, 0x1 ;  /* 0x0000000100057802 */ /* 0x000fe40000000f00 */
[----:B------:R-:W-:Y:S02]  /*1db50*/  MOV R3, 0x1db70 ;  /* 0x0001db7000037802 */ /* 0x000fe40000000f00 */
[----:B------:R-:W-:Y:S05]  /*1db60*/  CALL.REL.NOINC `($__internal_86_$__cuda_sm70_shflsync_up_p) ;  /* 0x0000044000007944 */ /* 0x000fea0003c00000 */
[----:B------:R-:W-:Y:S01]  /*1db70*/  MOV R2, R5 ;  /* 0x0000000500027202 */ /* 0x000fe20000000f00 */
[----:B------:R-:W-:Y:S05]  /*1db80*/  BRA `(.L_x_5180) ;  /* 0xffffdbd000007947 */ /* 0x000fea000383ffff */
.L_x_5127:
        /* <DEDUP_REMOVED lines=31> */
.L_x_5129:
[----:B------:R-:W-:Y:S02]  /*1dd80*/  SEL R2, RZ, 0x1, P0 ;  /* 0x00000001ff027807 */ /* 0x000fe40000000000 */
[----:B------:R-:W-:Y:S02]  /*1dd90*/  MOV R3, 0x1ddb0 ;  /* 0x0001ddb000037802 */ /* 0x000fe40000000f00 */
[----:B-1----:R-:W-:Y:S05]  /*1dda0*/  CALL.REL.NOINC `($__internal_87_$__cuda_sm70_votesync_ballot) ;  /* 0x0000027000007944 */ /* 0x002fea0003c00000 */
[----:B------:R-:W-:Y:S05]  /*1ddb0*/  BRA `(.L_x_5182) ;  /* 0xffffdb3000007947 */ /* 0x000fea000383ffff */
.L_x_5130:
[----:B------:R-:W-:Y:S01]  /*1ddc0*/  IMAD.MOV.U32 R209, RZ, RZ, R8 ;  /* 0x000000ffffd17224 */ /* 0x000fe200078e0008 */
[----:B---3--:R-:W-:Y:S01]  /*1ddd0*/  MOV R208, R11 ;  /* 0x0000000b00d07202 */ /* 0x008fe20000000f00 */
[----:B------:R-:W-:Y:S01]  /*1dde0*/  IMAD.MOV.U32 R3, RZ, RZ, 0x1f ;  /* 0x0000001fff037424 */ /* 0x000fe200078e00ff */
[----:B------:R-:W-:Y:S02]  /*1ddf0*/  MOV R2, 0x1de10 ;  /* 0x0001de1000027802 */ /* 0x000fe40000000f00 */
[----:B-12---:R-:W-:Y:S05]  /*1de00*/  CALL.REL.NOINC `($__internal_85_$__cuda_sm70_shflsync_idx_p) ;  /* 0x0000015000007944 */ /* 0x006fea0003c00000 */
[----:B------:R-:W-:Y:S01]  /*1de10*/  IMAD.MOV.U32 R6, RZ, RZ, R208 ;  /* 0x000000ffff067224 */ /* 0x000fe200078e00d0 */
[----:B------:R-:W-:Y:S01]  /*1de20*/  MOV R208, R11 ;  /* 0x0000000b00d07202 */ /* 0x000fe20000000f00 */
[----:B------:R-:W-:Y:S01]  /*1de30*/  IMAD.MOV.U32 R209, RZ, RZ, R9 ;  /* 0x000000ffffd17224 */ /* 0x000fe200078e0009 */
[----:B------:R-:W-:Y:S02]  /*1de40*/  MOV R3, 0x1f ;  /* 0x0000001f00037802 */ /* 0x000fe40000000f00 */
[----:B------:R-:W-:-:S02]  /*1de50*/  MOV R2, 0x1de70 ;  /* 0x0001de7000027802 */ /* 0x000fc40000000f00 */
[----:B------:R-:W-:Y:S05]  /*1de60*/  CALL.REL.NOINC `($__internal_85_$__cuda_sm70_shflsync_idx_p) ;  /* 0x000000f000007944 */ /* 0x000fea0003c00000 */
[----:B------:R-:W-:Y:S01]  /*1de70*/  MOV R5, R208 ;  /* 0x000000d000057202 */ /* 0x000fe20000000f00 */
[----:B------:R-:W-:Y:S05]  /*1de80*/  BRA `(.L_x_5183) ;  /* 0xffffdaa000007947 */ /* 0x000fea000383ffff */
.L_x_5133:
[----:B------:R-:W-:Y:S01]  /*1de90*/  MOV R208, R2 ;  /* 0x0000000200d07202 */ /* 0x000fe20000000f00 */
[----:B------:R-:W-:Y:S01]  /*1dea0*/  IMAD.MOV.U32 R209, RZ, RZ, R4 ;  /* 0x000000ffffd17224 */ /* 0x000fe200078e0004 */
[----:B------:R-:W-:Y:S01]  /*1deb0*/  MOV R2, 0x1dee0 ;  /* 0x0001dee000027802 */ /* 0x000fe20000000f00 */
[----:B------:R-:W-:-:S02]  /*1dec0*/  IMAD.MOV.U32 R3, RZ, RZ, 0x1f ;  /* 0x0000001fff037424 */ /* 0x000fc400078e00ff */
[----:B-1234-:R-:W-:Y:S05]  /*1ded0*/  CALL.REL.NOINC `($__internal_85_$__cuda_sm70_shflsync_idx_p) ;  /* 0x0000008000007944 */ /* 0x01efea0003c00000 */
[----:B------:R-:W-:Y:S01]  /*1dee0*/  MOV R15, R208 ;  /* 0x000000d0000f7202 */ /* 0x000fe20000000f00 */
[----:B------:R-:W-:Y:S05]  /*1def0*/  BRA `(.L_x_5132) ;  /* 0xffffda9000007947 */ /* 0x000fea000383ffff */
        .weak           $__internal_84_$__cuda_sm70_shflsync_bfly_p
        .type           $__internal_84_$__cuda_sm70_shflsync_bfly_p,@function
        .size           $__internal_84_$__cuda_sm70_shflsync_bfly_p,($__internal_85_$__cuda_sm70_shflsync_idx_p - $__internal_84_$__cuda_sm70_shflsync_bfly_p)
$__internal_84_$__cuda_sm70_shflsync_bfly_p:
[----:B------:R-:W-:Y:S02]  /*1df00*/  MOV R177, 0x1f ;  /* 0x0000001f00b17802 */ /* 0x000fe40000000f00 */
[----:B------:R-:W-:-:S04]  /*1df10*/  MOV R178, 0xffffffff ;  /* 0xffffffff00b27802 */ /* 0x000fc80000000f00 */
[----:B------:R-:W-:Y:S04]  /*1df20*/  WARPSYNC R178 ;  /* 0x000000b200007348 */ /* 0x000fe80003800000 */
[----:B------:R1:W2:Y:S02]  /*1df30*/  SHFL.BFLY PT, R177, R4, R3, R177 ;  /* 0x0c00000304b17389 */ /* 0x0002a400000e00b1 */
[----:B-1----:R-:W-:-:S04]  /*1df40*/  MOV R3, 0x0 ;  /* 0x0000000000037802 */ /* 0x002fc80000000f00 */
[----:B--2---:R-:W-:Y:S05]  /*1df50*/  RET.REL.NODEC R2 `(_ZN7cutlass13device_kernelIN5flash19enable_sm80_to_sm89INS1_16FlashAttnFwdSm80INS1_25CollectiveMainloopFwdSm80ILi8ELi1ELb0EN4cute5tupleIJNS5_1CILi128EEENS7_ILi48EEENS7_ILi256EEEEEELi256ENS_6half_tEfNS_4arch4Sm80ELb0ELb0ELb0ELb1ELb1ELb1ELb1ELb1EEENS1_21CollectiveEpilogueFwdINS6_IJS8_SA_S9_EEENS6_IJNS7_ILi1EEESI_SI_EEESC_SE_Li256ELb1ELb1ELb1ELb0EEENS1_36VarlenDynamicPersistentTileSchedulerILi128ELi48ELi256ELi256ELb1ELb1ELb0ELb0ELb1ELb1EEEEEEEEEvNT_6ParamsE) ;  /* 0xfffe20a002007950 */ /* 0x004fea0003c3ffff */
        .weak           $__internal_85_$__cuda_sm70_shflsync_idx_p
        .type           $__internal_85_$__cuda_sm70_shflsync_idx_p,@function
        .size           $__internal_85_$__cuda_sm70_shflsync_idx_p,($__internal_86_$__cuda_sm70_shflsync_up_p - $__internal_85_$__cuda_sm70_shflsync_idx_p)
$__internal_85_$__cuda_sm70_shflsync_idx_p:
[----:B------:R-:W-:-:S04]  /*1df60*/  MOV R228, 0xffffffff ;  /* 0xffffffff00e47802 */ /* 0x000fc80000000f00 */
[----:B------:R-:W-:Y:S04]  /*1df70*/  WARPSYNC R228 ;  /* 0x000000e400007348 */ /* 0x000fe80003800000 */
[----:B------:R1:W2:Y:S02]  /*1df80*/  SHFL.IDX PT, R208, R209, R208, R3 ;  /* 0x000000d0d1d07389 */ /* 0x0002a400000e0003 */
[----:B-1----:R-:W-:-:S04]  /*1df90*/  MOV R3, 0x0 ;  /* 0x0000000000037802 */ /* 0x002fc80000000f00 */
[----:B--2---:R-:W-:Y:S05]  /*1dfa0*/  RET.REL.NODEC R2 `(_ZN7cutlass13device_kernelIN5flash19enable_sm80_to_sm89INS1_16FlashAttnFwdSm80INS1_25CollectiveMainloopFwdSm80ILi8ELi1ELb0EN4cute5tupleIJNS5_1CILi128EEENS7_ILi48EEENS7_ILi256EEEEEELi256ENS_6half_tEfNS_4arch4Sm80ELb0ELb0ELb0ELb1ELb1ELb1ELb1ELb1EEENS1_21CollectiveEpilogueFwdINS6_IJS8_SA_S9_EEENS6_IJNS7_ILi1EEESI_SI_EEESC_SE_Li256ELb1ELb1ELb1ELb0EEENS1_36VarlenDynamicPersistentTileSchedulerILi128ELi48ELi256ELi256ELb1ELb1ELb0ELb0ELb1ELb1EEEEEEEEEvNT_6ParamsE) ;  /* 0xfffe205002007950 */ /* 0x004fea0003c3ffff */
        .weak           $__internal_86_$__cuda_sm70_shflsync_up_p
        .type           $__internal_86_$__cuda_sm70_shflsync_up_p,@function
        .size           $__internal_86_$__cuda_sm70_shflsync_up_p,($__internal_87_$__cuda_sm70_votesync_ballot - $__internal_86_$__cuda_sm70_shflsync_up_p)
$__internal_86_$__cuda_sm70_shflsync_up_p:
[----:B------:R-:W-:Y:S02]  /*1dfb0*/  IMAD.MOV.U32 R13, RZ, RZ, -0x1 ;  /* 0xffffffffff0d7424 */ /* 0x000fe400078e00ff */
[----:B------:R-:W-:Y:S02]  /*1dfc0*/  IMAD.MOV.U32 R11, RZ, RZ, RZ ;  /* 0x000000ffff0b7224 */ /* 0x000fe400078e00ff */
[----:B------:R-:W-:Y:S04]  /*1dfd0*/  WARPSYNC R13 ;  /* 0x0000000d00007348 */ /* 0x000fe80003800000 */
[----:B------:R1:W2:Y:S02]  /*1dfe0*/  SHFL.UP PT, R5, R2, R5, R11 ;  /* 0x0400000502057389 */ /* 0x0002a400000e000b */
[----:B-1----:R-:W-:-:S02]  /*1dff0*/  MOV R2, R3 ;  /* 0x0000000300027202 */ /* 0x002fc40000000f00 */
[----:B------:R-:W-:-:S04]  /*1e000*/  MOV R3, 0x0 ;  /* 0x0000000000037802 */ /* 0x000fc80000000f00 */
[----:B--2---:R-:W-:Y:S05]  /*1e010*/  RET.REL.NODEC R2 `(_ZN7cutlass13device_kernelIN5flash19enable_sm80_to_sm89INS1_16FlashAttnFwdSm80INS1_25CollectiveMainloopFwdSm80ILi8ELi1ELb0EN4cute5tupleIJNS5_1CILi128EEENS7_ILi48EEENS7_ILi256EEEEEELi256ENS_6half_tEfNS_4arch4Sm80ELb0ELb0ELb0ELb1ELb1ELb1ELb1ELb1EEENS1_21CollectiveEpilogueFwdINS6_IJS8_SA_S9_EEENS6_IJNS7_ILi1EEESI_SI_EEESC_SE_Li256ELb1ELb1ELb1ELb0EEENS1_36VarlenDynamicPersistentTileSchedulerILi128ELi48ELi256ELi256ELb1ELb1ELb0ELb0ELb1ELb1EEEEEEEEEvNT_6ParamsE) ;  /* 0xfffe1fe002007950 */ /* 0x004fea0003c3ffff */
        .weak           $__internal_87_$__cuda_sm70_votesync_ballot
        .type           $__internal_87_$__cuda_sm70_votesync_ballot,@function
        .size           $__internal_87_$__cuda_sm70_votesync_ballot,(.L_x_6570 - $__internal_87_$__cuda_sm70_votesync_ballot)
$__internal_87_$__cuda_sm70_votesync_ballot:
[----:B------:R-:W-:Y:S01]  /*1e020*/  ISETP.NE.U32.AND P0, PT, R2, 0x1, PT ;  /* 0x000000010200780c */ /* 0x000fe20003f05070 */
[----:B------:R-:W-:-:S04]  /*1e030*/  IMAD.MOV.U32 R5, RZ, RZ, -0x1 ;  /* 0xffffffffff057424 */ /* 0x000fc800078e00ff */
[----:B------:R-:W-:Y:S08]  /*1e040*/  WARPSYNC R5 ;  /* 0x0000000500007348 */ /* 0x000ff00003800000 */
[----:B------:R-:W-:-:S04]  /*1e050*/  VOTE.ANY R2, PT, !P0 ;  /* 0x0000000000027806 */ /* 0x000fc800040e0100 */
[----:B------:R-:W-:Y:S01]  /*1e060*/  LOP3.LUT R13, R2, R5, RZ, 0xc0, !PT ;  /* 0x00000005020d7212 */ /* 0x000fe200078ec0ff */
[----:B------:R-:W-:Y:S02]  /*1e070*/  IMAD.MOV.U32 R2, RZ, RZ, R3 ;  /* 0x000000ffff027224 */ /* 0x000fe400078e0003 */
[----:B------:R-:W-:-:S04]  /*1e080*/  IMAD.MOV.U32 R3, RZ, RZ, 0x0 ;  /* 0x00000000ff037424 */ /* 0x000fc800078e00ff */
[----:B------:R-:W-:Y:S05]  /*1e090*/  RET.REL.NODEC R2 `(_ZN7cutlass13device_kernelIN5flash19enable_sm80_to_sm89INS1_16FlashAttnFwdSm80INS1_25CollectiveMainloopFwdSm80ILi8ELi1ELb0EN4cute5tupleIJNS5_1CILi128EEENS7_ILi48EEENS7_ILi256EEEEEELi256ENS_6half_tEfNS_4arch4Sm80ELb0ELb0ELb0ELb1ELb1ELb1ELb1ELb1EEENS1_21CollectiveEpilogueFwdINS6_IJS8_SA_S9_EEENS6_IJNS7_ILi1EEESI_SI_EEESC_SE_Li256ELb1ELb1ELb1ELb0EEENS1_36VarlenDynamicPersistentTileSchedulerILi128ELi48ELi256ELi256ELb1ELb1ELb0ELb0ELb1ELb1EEEEEEEEEvNT_6ParamsE) ;  /* 0xfffe1f6002007950 */ /* 0x000fea0003c3ffff */
.L_x_5184:
        /* <DEDUP_REMOVED lines=14> */
.L_x_6570:


//--------------------- .text._ZN7cutlass13device_kernelIN5flash19enable_sm80_to_sm89INS1_16FlashAttnFwdSm80INS1_25CollectiveMainloopFwdSm80ILi8ELi1ELb0EN4cute5tupleIJNS5_1CILi128EEENS7_ILi64EEENS7_ILi256EEEEEELi256ENS_6half_tEfNS_4arch4Sm80ELb0ELb1ELb0ELb0ELb1ELb0ELb1ELb1EEENS1_21CollectiveEpilogueFwdINS6_IJS8_SA_S9_EEENS6_IJNS7_ILi1EEESI_SI_EEESC_SE_Li256ELb0ELb1ELb1ELb0EEENS1_19SingleTileSchedulerILb0ELb1ELb1ELi128EEEEEEEEEvNT_6ParamsE --------------------------
	.section	.text._ZN7cutlass13device_kernelIN5flash19enable_sm80_to_sm89INS1_16FlashAttnFwdSm80INS1_25CollectiveMainloopFwdSm80ILi8ELi1ELb0EN4cute5tupleIJNS5_1CILi128EEENS7_ILi64EEENS7_ILi256EEEEEELi256ENS_6half_tEfNS_4arch4Sm80ELb0ELb1ELb0ELb0ELb1ELb0ELb1ELb1EEENS1_21CollectiveEpilogueFwdINS6_IJS8_SA_S9_EEENS6_IJNS7_ILi1EEESI_SI_EEESC_SE_Li256ELb0ELb1ELb1ELb0EEENS1_19SingleTileSchedulerILb0ELb1ELb1ELi128EEEEEEEEEvNT_6ParamsE,"ax",@progbits
	.sectioninfo	@"SHI_REGISTERS=255"
	.align	128
.text._ZN7cutlass13device_kernelIN5flash19enable_sm80_to_sm89INS1_16FlashAttnFwdSm80INS1_25CollectiveMainloopFwdSm80ILi8ELi1ELb0EN4cute5tupleIJNS5_1CILi128EEENS7_ILi64EEENS7_ILi256EEEEEELi256ENS_6half_tEfNS_4arch4Sm80ELb0ELb1ELb0ELb0ELb1ELb0ELb1ELb1EEENS1_21CollectiveEpilogueFwdINS6_IJS8_SA_S9_EEENS6_IJNS7_ILi1EEESI_SI_EEESC_SE_Li256ELb0ELb1ELb1ELb0EEENS1_19SingleTileSchedulerILb0ELb1ELb1ELi128EEEEEEEEEvNT_6ParamsE:
        .type           _ZN7cutlass13device_kernelIN5flash19enable_sm80_to_sm89INS1_16FlashAttnFwdSm80INS1_25CollectiveMainloopFwdSm80ILi8ELi1ELb0EN4cute5tupleIJNS5_1CILi128EEENS7_ILi64EEENS7_ILi256EEEEEELi256ENS_6half_tEfNS_4arch4Sm80ELb0ELb1ELb0ELb0ELb1ELb0ELb1ELb1EEENS1_21CollectiveEpilogueFwdINS6_IJS8_SA_S9_EEENS6_IJNS7_ILi1EEESI_SI_EEESC_SE_Li256ELb0ELb1ELb1ELb0EEENS1_19SingleTileSchedulerILb0ELb1ELb1ELi128EEEEEEEEEvNT_6ParamsE,@function
        .size           _ZN7cutlass13device_kernelIN5flash19enable_sm80_to_sm89INS1_16FlashAttnFwdSm80INS1_25CollectiveMainloopFwdSm80ILi8ELi1ELb0EN4cute5tupleIJNS5_1CILi128EEENS7_ILi64EEENS7_ILi256EEEEEELi256ENS_6half_tEfNS_4arch4Sm80ELb0ELb1ELb0ELb0ELb1ELb0ELb1ELb1EEENS1_21CollectiveEpilogueFwdINS6_IJS8_SA_S9_EEENS6_IJNS7_ILi1EEESI_SI_EEESC_SE_Li256ELb0ELb1ELb1ELb0EEENS1_19SingleTileSchedulerILb0ELb1ELb1ELi128EEEEEEEEEvNT_6ParamsE,(.L_x_6575 - _ZN7cutlass13device_kernelIN5flash19enable_sm80_to_sm89INS1_16FlashAttnFwdSm80INS1_25CollectiveMainloopFwdSm80ILi8ELi1ELb0EN4cute5tupleIJNS5_1CILi128EEENS7_ILi64EEENS7_ILi256EEEEEELi256ENS_6half_tEfNS_4arch4Sm80ELb0ELb1ELb0ELb0ELb1ELb0ELb1ELb1EEENS1_21CollectiveEpilogueFwdINS6_IJS8_SA_S9_EEENS6_IJNS7_ILi1EEESI_SI_EEESC_SE_Li256ELb0ELb1ELb1ELb0EEENS1_19SingleTileSchedulerILb0ELb1ELb1ELi128EEEEEEEEEvNT_6ParamsE)
        .other          _ZN7cutlass13device_kernelIN5flash19enable_sm80_to_sm89INS1_16FlashAttnFwdSm80INS1_25CollectiveMainloopFwdSm80ILi8ELi1ELb0EN4cute5tupleIJNS5_1CILi128EEENS7_ILi64EEENS7_ILi256EEEEEELi256ENS_6half_tEfNS_4arch4Sm80ELb0ELb1ELb0ELb0ELb1ELb0ELb1ELb1EEENS1_21CollectiveEpilogueFwdINS6_IJS8_SA_S9_EEENS6_IJNS7_ILi1EEESI_SI_EEESC_SE_Li256ELb0ELb1ELb1ELb0EEENS1_19SingleTileSchedulerILb0ELb1ELb1ELi128EEEEEEEEEvNT_6ParamsE,@"STO_CUDA_ENTRY STV_DEFAULT"
_ZN7cutlass13device_kernelIN5flash19enable_sm80_to_sm89INS1_16FlashAttnFwdSm80INS1_25CollectiveMainloopFwdSm80ILi8ELi1ELb0EN4cute5tupleIJNS5_1CILi128EEENS7_ILi64EEENS7_ILi256EEEEEELi256ENS_6half_tEfNS_4arch4Sm80ELb0ELb1ELb0ELb0ELb1ELb0ELb1ELb1EEENS1_21CollectiveEpilogueFwdINS6_IJS8_SA_S9_EEENS6_IJNS7_ILi1EEESI_SI_EEESC_SE_Li256ELb0ELb1ELb1ELb0EEENS1_19SingleTileSchedulerILb0ELb1ELb1ELi128EEEEEEEEEvNT_6ParamsE:
[----:B------:R-:W-:Y:S02]  /*0000*/  MOV R1, c[0x0][0x28] ;  /* 0x00000a0000017a02 */ /* 0x000fe40000000f00 */
[----:B------:R-:W1:Y:S01]  /*0010*/  S2R R83, SR_TID.X ;  /* 0x0000000000537919 */ /* 0x000e620000002100 */
[----:B------:R-:W2:Y:S08]  /*0020*/  S2UR UR7, SR_CTAID.Y ;  /* 0x00000000000779c3 */ /* 0x000eb00000002600 */
        /* <DEDUP_REMOVED lines=14> */
.L_x_5185:
[----:B------:R-:W-:Y:S02]  /*0110*/  ULDC.64 UR4, c[0x0][0x550] ;  /* 0x0001540000047ab9 */ /* 0x000fe40000000a00 */
[----:B------:R-:W-:Y:S02]  /*0120*/  UISETP.NE.AND UP0, UPT, UR4, 0x1, UPT ;  /* 0x000000010400788c */ /* 0x000fe4000bf05270 */
[----:B------:R-:W-:-:S02]  /*0130*/  UIMAD.WIDE.U32 UR8, UR7, UR5, URZ ;  /* 0x00000005070872a5 */ /* 0x000fc4000f8e003f */
[----:B------:R-:W-:Y:S02]  /*0140*/  ULDC UR4, c[0x0][0x558] ;  /* 0x0001560000047ab9 */ /* 0x000fe40000000800 */
[----:B------:R-:W-:-:S05]  /*0150*/  UMOV UR13, UR7 ;  /* 0x00000007000d7c82 */ /* 0x000fca0008000000 */
[----:B------:R-:W-:-:S03]  /*0160*/  @UP0 USHF.R.U32.HI UR13, URZ, UR4, UR9 ;  /* 0x000000043f0d0299 */ /* 0x000fc60008011609 */
.L_x_5186:
        /* <DEDUP_REMOVED lines=52> */
.L_x_5188:
[----:B------:R-:W-:Y:S02]  /*04b0*/  ULDC UR4, c[0x0][0x32c] ;  /* 0x0000cb0000047ab9 */ /* 0x000fe40000000800 */
[----:B------:R-:W-:-:S03]  /*04c0*/  UISETP.NE.AND UP2, UPT, UR9, UR4, UPT ;  /* 0x000000040900728c */ /* 0x000fc6000bf45270 */
[----:B------:R-:W-:Y:S02]  /*04d0*/  ULDC.64 UR4, c[0x0][0x330] ;  /* 0x0000cc0000047ab9 */ /* 0x000fe40000000a00 */
[----:B------:R-:W-:-:S07]  /*04e0*/  UIMAD.WIDE.U32 UR14, UR11, UR4, URZ ;  /* 0x000000040b0e72a5 */ /* 0x000fce000f8e003f */
[----:B------:R-:W-:Y:S02]  /*04f0*/  @UP2 UMOV UR9, UR15 ;  /* 0x0000000f00092c82 */ /* 0x000fe40008000000 */
[----:B------:R-:W-:Y:S02]  /*0500*/  @UP2 USHF.R.U32.HI UR11, URZ, UR5, UR9 ;  /* 0x000000053f0b2299 */ /* 0x000fe40008011609 */
.L_x_5189:
[----:B------:R-:W-:Y:S02]  /*0510*/  ULDC UR4, c[0x0][0x32c] ;  /* 0x0000cb0000047ab9 */ /* 0x000fe40000000800 */
[----:B------:R-:W-:-:S04]  /*0520*/  UIMAD UR4, UR11, UR4, UR4 ;  /* 0x000000040b0472a4 */ /* 0x000fc8000f8e0204 */
[----:B------:R-:W-:-:S04]  /*0530*/  UISETP.LT.AND UP2, UPT, UR8, UR4, UPT ;  /* 0x000000040800728c */ /* 0x000fc8000bf41270 */
[----:B------:R-:W-:Y:S02]  /*0540*/  USEL UR8, UR8, UR4, UP2 ;  /* 0x0000000408087287 */ /* 0x000fe40009000000 */
.L_x_5187:
        /* <DEDUP_REMOVED lines=34> */
.L_x_5191:
[----:B------:R-:W-:Y:S02]  /*0770*/  ULDC UR4, c[0x0][0x32c] ;  /* 0x0000cb0000047ab9 */ /* 0x000fe40000000800 */
[----:B------:R-:W-:-:S03]  /*0780*/  UISETP.NE.AND UP2, UPT, UR4, 0x1, UPT ;  /* 0x000000010400788c */ /* 0x000fc6000bf45270 */
[----:B------:R-:W-:Y:S02]  /*0790*/  ULDC.64 UR4, c[0x0][0x330] ;  /* 0x0000cc0000047ab9 */ /* 0x000fe40000000a00 */
[----:B------:R-:W-:-:S07]  /*07a0*/  UIMAD.WIDE.U32 UR14, UR9, UR4, URZ ;  /* 0x00000004090e72a5 */ /* 0x000fce000f8e003f */
[----:B------:R-:W-:Y:S02]  /*07b0*/  @UP2 UMOV UR11, UR15 ;  /* 0x0000000f000b2c82 */ /* 0x000fe40008000000 */
[----:B------:R-:W-:Y:S02]  /*07c0*/  @UP2 USHF.R.U32.HI UR9, URZ, UR5, UR11 ;  /* 0x000000053f092299 */ /* 0x000fe4000801160b */
.L_x_5192:
[----:B------:R-:W-:Y:S02]  /*07d0*/  ULDC UR4, c[0x0][0x32c] ;  /* 0x0000cb0000047ab9 */ /* 0x000fe40000000800 */
[----:B------:R-:W-:-:S04]  /*07e0*/  UIMAD UR4, UR9, UR4, URZ ;  /* 0x00000004090472a4 */ /* 0x000fc8000f8e023f */
[----:B------:R-:W-:-:S04]  /*07f0*/  UISETP.LT.AND UP2, UPT, UR8, UR4, UPT ;  /* 0x000000040800728c */ /* 0x000fc8000bf41270 */
[----:B------:R-:W-:-:S04]  /*0800*/  USEL UR8, UR8, UR4, !UP2 ;  /* 0x0000000408087287 */ /* 0x000fc8000d000000 */
.L_x_5190:
        /* <DEDUP_REMOVED lines=46> */
.L_x_5193:
        /* <DEDUP_REMOVED lines=100> */
[----:B------:R-:W-:Y:S01]  /*1130*/  IMAD.SHL.U32 R231, R8, 0x40, RZ ;  /* 0x0000004008e77824 */ /* 0x000fe200078e00ff */
[----:B------:R-:W-:Y:S01]  /*1140*/  UIADD3 UR15, UR15, UR7, URZ ;  /* 0x000000070f0f7290 */ /* 0x000fe2000fffe03f */
[C---:B------:R-:W-:Y:S01]  /*1150*/  IMAD R235, R11.reuse, 0x20, R8 ;  /* 0x000000200beb7824 */ /* 0x040fe200078e0208 */
[----:B------:R-:W-:Y:S01]  /*1160*/  UIMAD UR8, UR8, UR4, URZ ;  /* 0x00000004080872a4 */ /* 0x000fe2000f8e023f */
[----:B------:R-:W-:Y:S01]  /*1170*/  IMAD.SHL.U32 R244, R11, 0x8, RZ ;  /* 0x000000080bf47824 */ /* 0x000fe200078e00ff */
[----:B------:R-:W-:Y:S01]  /*1180*/  UIMAD.WIDE.U32 UR14, UR6, UR4, UR14 ;  /* 0x00000004060e72a5 */ /* 0x000fe2000f8e000e */
[----:B------:R-:W-:Y:S01]  /*1190*/  LOP3.LUT R231, R231, 0x1c0, RZ, 0xc0, !PT ;  /* 0x000001c0e7e77812 */ /* 0x000fe200078ec0ff */
[----:B------:R-:W-:Y:S01]  /*11a0*/  UIMAD UR5, UR6, UR5, UR8 ;  /* 0x00000005060572a4 */ /* 0x000fe2000f8e0208 */
[----:B------:R-:W-:Y:S01]  /*11b0*/  IADD3 R0, R235, UR24, RZ ;  /* 0x00000018eb007c10 */ /* 0x000fe2000fffe0ff */
[----:B------:R-:W-:Y:S01]  /*11c0*/  ULDC UR4, c[0x0][0x168] ;  /* 0x00005a0000047ab9 */ /* 0x000fe20000000800 */
[C---:B------:R-:W-:Y:S01]  /*11d0*/  IADD3 R10, R244.reuse, 0x40, RZ ;  /* 0x00000040f40a7810 */ /* 0x040fe20007ffe0ff */
[----:B------:R-:W-:Y:S01]  /*11e0*/  UIADD3 UR5, UR15, UR5, URZ ;  /* 0x000000050f057290 */ /* 0x000fe2000fffe03f */
[----:B------:R-:W-:Y:S01]  /*11f0*/  IMAD.U32 R7, RZ, RZ, UR15 ;  /* 0x0000000fff077e24 */ /* 0x000fe2000f8e00ff */
[----:B------:R-:W-:Y:S01]  /*1200*/  ISETP.GE.AND P3, PT, R244, c[0x0][0x198], PT ;  /* 0x00006600f4007a0c */ /* 0x000fe20003f66270 */
[----:B-1----:R-:W-:Y:S01]  /*1210*/  @P1 IMAD.HI.U32 R3, R0, c[0x0][0x2c8], RZ ;  /* 0x0000b20000031a27 */ /* 0x002fe200078e00ff */
[----:B------:R-:W-:Y:S01]  /*1220*/  ISETP.GE.AND P4, PT, R10, c[0x0][0x198], PT ;  /* 0x000066000a007a0c */ /* 0x000fe20003f86270 */
[----:B------:R-:W-:Y:S02]  /*1230*/  BSSY B0, `(.L_x_5195) ;  /* 0x0000044000007945 */ /* 0x000fe40003800000 */
[----:B------:R-:W-:Y:S01]  /*1240*/  IMAD.MOV.U32 R5, RZ, RZ, R0 ;  /* 0x000000ffff057224 */ /* 0x000fe200078e0000 */
[----:B------:R-:W-:Y:S01]  /*1250*/  @P0 SHF.R.U32.HI R5, RZ, c[0x0][0x2cc], R3 ;  /* 0x0000b300ff050a19 */ /* 0x000fe20000011603 */
[----:B------:R-:W-:-:S02]  /*1260*/  IMAD.U32 R6, RZ, RZ, UR14 ;  /* 0x0000000eff067e24 */ /* 0x000fc4000f8e00ff */
[----:B------:R-:W-:Y:S01]  /*1270*/  IMAD.U32 R7, RZ, RZ, UR5 ;  /* 0x00000005ff077e24 */ /* 0x000fe2000f8e00ff */
[--C-:B------:R-:W-:Y:S01]  /*1280*/  SHF.R.S32.HI R4, RZ, 0x1f, R5.reuse ;  /* 0x0000001fff047819 */ /* 0x100fe20000011405 */
[----:B------:R-:W-:Y:S01]  /*1290*/  IMAD.MOV R3, RZ, RZ, -R5 ;  /* 0x000000ffff037224 */ /* 0x000fe200078e0a05 */
[----:B------:R-:W-:Y:S01]  /*12a0*/  ULDC UR5, c[0x0][0x2c4] ;  /* 0x0000b10000057ab9 */ /* 0x000fe20000000800 */
[----:B------:R-:W-:Y:S01]  /*12b0*/  IMAD.WIDE.U32 R6, R5, c[0x0][0x1b0], R6 ;  /* 0x00006c0005067a25 */ /* 0x000fe200078e0006 */
[----:B------:R-:W-:-:S03]  /*12c0*/  UIMAD UR4, UR5, UR4, URZ ;  /* 0x00000004050472a4 */ /* 0x000fc6000f8e023f */
[----:B------:R-:W-:Y:S02]  /*12d0*/  IMAD R4, R4, c[0x0][0x1b0], RZ ;  /* 0x00006c0004047a24 */ /* 0x000fe400078e02ff */
[----:B------:R-:W-:Y:S02]  /*12e0*/  IMAD R3, R3, c[0x0][0x2c4], R0 ;  /* 0x0000b10003037a24 */ /* 0x000fe400078e0200 */
[----:B------:R-:W-:Y:S02]  /*12f0*/  IMAD R5, R5, c[0x0][0x1b4], R4 ;  /* 0x00006d0005057a24 */ /* 0x000fe400078e0204 */
[----:B------:R-:W-:Y:S01]  /*1300*/  IMAD.SHL.U32 R16, R16, 0x8, RZ ;  /* 0x0000000810107824 */ /* 0x000fe200078e00ff */
[----:B------:R-:W-:Y:S01]  /*1310*/  SHF.R.S32.HI R0, RZ, 0x1f, R3 ;  /* 0x0000001fff007819 */ /* 0x000fe20000011403 */
[----:B------:R-:W-:-:S04]  /*1320*/  IMAD.IADD R7, R7, 0x1, R5 ;  /* 0x0000000107077824 */ /* 0x000fc800078e0205 */
[----:B------:R-:W-:Y:S02]  /*1330*/  IMAD R0, R0, c[0x0][0x1a8], RZ ;  /* 0x00006a0000007a24 */ /* 0x000fe400078e02ff */
[----:B------:R-:W-:Y:S01]  /*1340*/  IMAD.WIDE.U32 R4, R3, c[0x0][0x1a8], R6 ;  /* 0x00006a0003047a25 */ /* 0x000fe200078e0006 */
[----:B------:R-:W-:-:S03]  /*1350*/  LEA.HI R7, R84, R83, RZ, 0x4 ;  /* 0x0000005354077211 */ /* 0x000fc600078f20ff */
[----:B------:R-:W-:Y:S01]  /*1360*/  IMAD R9, R3, c[0x0][0x1ac], R0 ;  /* 0x00006b0003097a24 */ /* 0x000fe200078e0200 */
[----:B------:R-:W-:Y:S02]  /*1370*/  LOP3.LUT R0, R7, 0xfffffff0, RZ, 0xc0, !PT ;  /* 0xfffffff007007812 */ /* 0x000fe400078ec0ff */
[----:B------:R-:W-:Y:S01]  /*1380*/  LEA R12, P0, R4, c[0x0][0x160], 0x1 ;  /* 0x00005800040c7a11 */ /* 0x000fe200078008ff */
[----:B------:R-:W-:Y:S01]  /*1390*/  IMAD.IADD R5, R5, 0x1, R9 ;  /* 0x0000000105057824 */ /* 0x000fe200078e0209 */
[----:B------:R-:W-:Y:S01]  /*13a0*/  IADD3 R9, R244, 0x80, RZ ;  /* 0x00000080f4097810 */ /* 0x000fe20007ffe0ff */
[----:B------:R-:W-:Y:S01]  /*13b0*/  IMAD.IADD R3, R83, 0x1, -R0 ;  /* 0x0000000153037824 */ /* 0x000fe200078e0a00 */
[----:B------:R-:W-:Y:S01]  /*13c0*/  SHF.R.U32.HI R0, RZ, 0x3, R231 ;  /* 0x00000003ff007819 */ /* 0x000fe200000116e7 */
[----:B------:R1:W4:Y:S01]  /*13d0*/  SHFL.IDX PT, R18, R12, RZ, 0x181f ;  /* 0x00181fff0c127589 */ /* 0x00032200000e0000 */
[----:B------:R-:W-:Y:S02]  /*13e0*/  LEA.HI.X R5, R4, c[0x0][0x164], R5, 0x1, P0 ;  /* 0x0000590004057a11 */ /* 0x000fe400000f0c05 */
[----:B------:R-:W-:-:S02]  /*13f0*/  SHF.R.S32.HI R6, RZ, 0x1f, R3 ;  /* 0x0000001fff067819 */ /* 0x000fc40000011403 */
[----:B------:R-:W-:Y:S01]  /*1400*/  IADD3 R4, R8, UR24, RZ ;  /* 0x0000001808047c10 */ /* 0x000fe2000fffe0ff */
[----:B------:R1:W2:Y:S01]  /*1410*/  SHFL.IDX PT, R19, R5, RZ, 0x181f ;  /* 0x00181fff05137589 */ /* 0x0002a200000e0000 */
[----:B------:R-:W-:Y:S02]  /*1420*/  LEA.HI R6, R6, R3, RZ, 0x3 ;  /* 0x0000000306067211 */ /* 0x000fe400078f18ff */
[----:B------:R-:W-:Y:S02]  /*1430*/  LOP3.LUT R231, R231, 0x38, R244, 0xf8, !PT ;  /* 0x00000038e7e77812 */ /* 0x000fe400078ef8f4 */
[----:B------:R-:W-:Y:S02]  /*1440*/  LOP3.LUT R14, R6, 0xfffffff8, RZ, 0xc0, !PT ;  /* 0xfffffff8060e7812 */ /* 0x000fe400078ec0ff */
[----:B------:R-:W-:Y:S02]  /*1450*/  ISETP.GE.AND P0, PT, R4, UR4, PT ;  /* 0x0000000404007c0c */ /* 0x000fe4000bf06270 */
[----:B------:R-:W-:Y:S01]  /*1460*/  LOP3.LUT R231, R231, R0, RZ, 0x3c, !PT ;  /* 0x00000000e7e77212 */ /* 0x000fe200078e3cff */
[----:B------:R-:W-:Y:S01]  /*1470*/  IMAD.IADD R14, R3, 0x1, -R14 ;  /* 0x00000001030e7824 */ /* 0x000fe200078e0a0e */
[----:B------:R-:W-:Y:S01]  /*1480*/  IADD3 R0, R244, 0xc0, RZ ;  /* 0x000000c0f4007810 */ /* 0x000fe20007ffe0ff */
[----:B------:R-:W-:Y:S01]  /*1490*/  IMAD.MOV.U32 R3, RZ, RZ, 0x20 ;  /* 0x00000020ff037424 */ /* 0x000fe200078e00ff */
[----:B------:R-:W-:-:S02]  /*14a0*/  ISETP.GE.AND P6, PT, R9, c[0x0][0x198], PT ;  /* 0x0000660009007a0c */ /* 0x000fc40003fc6270 */
[----:B------:R-:W-:Y:S02]  /*14b0*/  ISETP.GE.AND P5, PT, R0, c[0x0][0x198], PT ;  /* 0x0000660000007a0c */ /* 0x000fe40003fa6270 */
[----:B------:R-:W-:Y:S01]  /*14c0*/  LOP3.LUT R231, R231, 0xfffffe00, R16, 0xf8, !PT ;  /* 0xfffffe00e7e77812 */ /* 0x000fe200078ef810 */
[----:B---3--:R3:W5:Y:S01]  /*14d0*/  @P2 R2UR UR7, R2 ;  /* 0x00000000020723c2 */ /* 0x00876200000e0000 */
[----:B------:R-:W-:Y:S01]  /*14e0*/  R2P PR, R14, 0x6 ;  /* 0x000000060e007804 */ /* 0x000fe20000000000 */
[----:B-----5:R-:W-:-:S04]  /*14f0*/  @!UP2 UMOV UR7, UR6 ;  /* 0x000000060007ac82 */ /* 0x020fc80008000000 */
[----:B------:R-:W-:Y:S01]  /*1500*/  SEL R3, R3, 0xffffffe0, !P2 ;  /* 0xffffffe003037807 */ /* 0x000fe20005000000 */
[----:B---3--:R-:W-:-:S05]  /*1510*/  IMAD.MOV.U32 R2, RZ, RZ, 0x10 ;  /* 0x00000010ff027424 */ /* 0x008fca00078e00ff */
[----:B------:R-:W-:Y:S01]  /*1520*/  SEL R2, R2, 0xfffffff0, !P1 ;  /* 0xfffffff002027807 */ /* 0x000fe20004800000 */
[----:B------:R-:W-:Y:S05]  /*1530*/  @P0 BRA `(.L_x_5196) ;  /* 0x0000013000000947 */ /* 0x000fea0003800000 */
[----:B-12-4-:R-:W-:Y:S01]  /*1540*/  SHF.R.S32.HI R15, RZ, 0x1f, R10 ;  /* 0x0000001fff0f7819 */ /* 0x016fe2000001140a */
[----:B------:R-:W-:Y:S01]  /*1550*/  IMAD.SHL.U32 R17, R231, 0x2, RZ ;  /* 0x00000002e7117824 */ /* 0x000fe200078e00ff */
[----:B------:R-:W-:Y:S02]  /*1560*/  SHF.R.S32.HI R20, RZ, 0x1f, R9 ;  /* 0x0000001fff147819 */ /* 0x000fe40000011409 */
[----:B------:R-:W-:Y:S02]  /*1570*/  SHF.R.S32.HI R13, RZ, 0x1f, R0 ;  /* 0x0000001fff0d7819 */ /* 0x000fe40000011400 */
[----:B------:R-:W-:Y:S02]  /*1580*/  LEA.HI R16, R15, R10, RZ, 0x3 ;  /* 0x0000000a0f107211 */ /* 0x000fe400078f18ff */
[----:B------:R-:W-:Y:S01]  /*1590*/  LEA.HI R15, R20, R9, RZ, 0x3 ;  /* 0x00000009140f7211 */ /* 0x000fe200078f18ff */
[----:B------:R-:W-:Y:S01]  /*15a0*/  IMAD.WIDE R20, R244, 0x2, R18 ;  /* 0x00000002f4147825 */ /* 0x000fe200078e0212 */
        /* <DEDUP_REMOVED lines=12> */
.L_x_5196:
[----:B-12-4-:R-:W-:Y:S05]  /*1670*/  BSYNC B0 ;  /* 0x0000000000007941 */ /* 0x016fea0003800000 */
.L_x_5195:
        /* <DEDUP_REMOVED lines=25> */
.L_x_5198:
[----:B------:R-:W-:Y:S05]  /*1810*/  BSYNC B0 ;  /* 0x0000000000007941 */ /* 0x000fea0003800000 */
.L_x_5197:
        /* <DEDUP_REMOVED lines=25> */
.L_x_5200:
[----:B------:R-:W-:Y:S05]  /*19b0*/  BSYNC B0 ;  /* 0x0000000000007941 */ /* 0x000fea0003800000 */
.L_x_5199:
[----:B---3--:R-:W-:Y:S01]  /*19c0*/  SHFL.IDX PT, R18, R12, 0x3, 0x181f ;  /* 0x00781f000c127f89 */ /* 0x008fe200000e0000 */
[----:B------:R-:W-:Y:S01]  /*19d0*/  IADD3 R4, R4, 0x60, RZ ;  /* 0x0000006004047810 */ /* 0x000fe20007ffe0ff */
[----:B------:R-:W-:Y:S01]  /*19e0*/  UIADD3 UR26, UR20, -0x1, URZ ;  /* 0xffffffff141a7890 */ /* 0x000fe2000fffe03f */
[----:B------:R-:W-:Y:S01]  /*19f0*/  SHF.R.S32.HI R243, RZ, 0x1f, R10 ;  /* 0x0000001ffff37819 */ /* 0x000fe2000001140a */
[----:B----4-:R-:W3:Y:S01]  /*1a00*/  SHFL.IDX PT, R19, R5, 0x3, 0x181f ;  /* 0x00781f0005137f89 */ /* 0x010ee200000e0000 */
[----:B------:R-:W-:Y:S01]  /*1a10*/  ISETP.GE.AND P0, PT, R4, UR4, PT ;  /* 0x0000000404007c0c */ /* 0x000fe2000bf06270 */
[----:B------:R-:W-:Y:S01]  /*1a20*/  IMAD.MOV.U32 R232, RZ, RZ, c[0x0][0x2b8] ;  /* 0x0000ae00ffe87624 */ /* 0x000fe200078e00ff */
[----:B------:R-:W-:Y:S01]  /*1a30*/  SHF.R.S32.HI R242, RZ, 0x1f, R9 ;  /* 0x0000001ffff27819 */ /* 0x000fe20000011409 */
[----:B------:R-:W-:Y:S01]  /*1a40*/  USHF.L.U32 UR11, UR26, 0x6, URZ ;  /* 0x000000061a0b7899 */ /* 0x000fe2000800063f */
        /* <DEDUP_REMOVED lines=17> */
[----:B---3--:R-:W-:-:S03]  /*1b60*/  @!P0 IMAD.WIDE R24, R244, 0x2, R18 ;  /* 0x00000002f4188825 */ /* 0x008fc600078e0212 */
[----:B------:R-:W-:Y:S01]  /*1b70*/  ISETP.GE.AND P1, PT, R13, UR10, PT ;  /* 0x0000000a0d007c0c */ /* 0x000fe2000bf26270 */
[--C-:B------:R-:W-:Y:S01]  /*1b80*/  @!P0 IMAD.WIDE R22, R243, 0x2, R18.reuse ;  /* 0x00000002f3168825 */ /* 0x100fe200078e0212 */
[----:B------:R-:W-:Y:S01]  /*1b90*/  @!PT LDS RZ, [RZ] ;  /* 0x00000000fffff984 */ /* 0x000fe20000000800 */
[----:B------:R3:W-:Y:S01]  /*1ba0*/  @!P0 LDGSTS.E.BYPASS.LTC128B.128 [R231+0x13100], [R24.64], !P3 ;  /* 0x1310000018e78fae */ /* 0x0007e2000d901d52 */
[----:B------:R-:W-:Y:S02]  /*1bb0*/  IADD3 R234, R13, UR12, RZ ;  /* 0x0000000c0dea7c10 */ /* 0x000fe4000fffe0ff */
[--C-:B------:R-:W-:Y:S01]  /*1bc0*/  @!P0 IMAD.WIDE R20, R242, 0x2, R18.reuse ;  /* 0x00000002f2148825 */ /* 0x100fe200078e0212 */
[----:B------:R4:W-:Y:S01]  /*1bd0*/  @!P0 LDGSTS.E.BYPASS.LTC128B.128 [R231+0x17100], [R22.64], !P4 ;  /* 0x1710000016e78fae */ /* 0x0009e2000e101d52 */
[----:B------:R-:W-:Y:S01]  /*1be0*/  ISETP.GT.OR P1, PT, R235, 0x3f, P1 ;  /* 0x0000003feb00780c */ /* 0x000fe20000f24670 */
[----:B------:R-:W-:Y:S01]  /*1bf0*/  USHF.R.S32.HI UR6, URZ, 0x1f, UR13 ;  /* 0x0000001f3f067899 */ /* 0x000fe2000801140d */
[----:B------:R-:W-:Y:S01]  /*1c00*/  @!P0 IMAD.WIDE R18, R241, 0x2, R18 ;  /* 0x00000002f1128825 */ /* 0x000fe200078e0212 */
[----:B------:R5:W-:Y:S01]  /*1c10*/  @!P0 LDGSTS.E.BYPASS.LTC128B.128 [R231+0x1b100], [R20.64], !P6 ;  /* 0x1b10000014e78fae */ /* 0x000be2000f101d52 */
[----:B------:R-:W-:-:S02]  /*1c20*/  ULDC.64 UR4, c[0x0][0x1e8] ;  /* 0x00007a0000047ab9 */ /* 0x000fc40000000a00 */
[----:B------:R-:W-:Y:S01]  /*1c30*/  @P2 IMAD.HI.U32 R15, R234, c[0x0][0x2bc], RZ ;  /* 0x0000af00ea0f2a27 */ /* 0x000fe200078e00ff */
[----:B------:R1:W-:Y:S03]  /*1c40*/  @!P0 LDGSTS.E.BYPASS.LTC128B.128 [R231+0x1f100], [R18.64], !P5 ;  /* 0x1f10000012e78fae */ /* 0x0003e6000e901d52 */
[----:B------:R-:W-:Y:S01]  /*1c50*/  IMAD.MOV.U32 R4, RZ, RZ, R234 ;  /* 0x000000ffff047224 */ /* 0x000fe200078e00ea */
[----:B------:R-:W0:Y:S01]  /*1c60*/  LDGDEPBAR ;  /* 0x00000000000079af */ /* 0x000e220000000000 */
[----:B------:R-:W-:-:S04]  /*1c70*/  @P2 SHF.R.U32.HI R4, RZ, c[0x0][0x2c0], R15 ;  /* 0x0000b000ff042a19 */ /* 0x000fc8000001160f */
[----:B------:R-:W-:-:S04]  /*1c80*/  @!P1 IADD3 R16, P2, R4, UR16, RZ ;  /* 0x0000001004109c10 */ /* 0x000fc8000ff5e0ff */
[----:B-12---:R-:W-:Y:S02]  /*1c90*/  @!P1 LEA.HI.X.SX32 R5, R4, UR8, 0x1, P2 ;  /* 0x0000000804059c11 */ /* 0x006fe400090f0eff */
[----:B------:R-:W-:-:S04]  /*1ca0*/  @!P1 LEA R12, P2, R16, c[0x0][0x2a0], 0x2 ;  /* 0x0000a800100c9a11 */ /* 0x000fc800078410ff */
[----:B------:R-:W-:Y:S01]  /*1cb0*/  @!P1 LEA.HI.X R13, R16, c[0x0][0x2a4], R5, 0x2, P2 ;  /* 0x0000a900100d9a11 */ /* 0x000fe200010f1405 */
[----:B------:R-:W-:Y:S06]  /*1cc0*/  BAR.SYNC.DEFER_BLOCKING 0x0 ;  /* 0x0000000000007b1d */ /* 0x000fec0000010000 */
[----:B------:R-:W2:Y:S01]  /*1cd0*/  @!P1 LDG.E R233, [R12.64] ;  /* 0x000000120ce99981 */ /* 0x000ea2000c1e1900 */
[----:B------:R-:W-:Y:S01]  /*1ce0*/  IMAD.MOV R5, RZ, RZ, -R4 ;  /* 0x000000ffff057224 */ /* 0x000fe200078e0a04 */
[----:B------:R-:W-:Y:S01]  /*1cf0*/  UIMAD.WIDE.U32 UR14, UR13, UR4, URZ ;  /* 0x000000040d0e72a5 */ /* 0x000fe2000f8e003f */
[----:B----4-:R-:W-:Y:S01]  /*1d00*/  SHF.R.S32.HI R22, RZ, 0x4, R7 ;  /* 0x00000004ff167819 */ /* 0x010fe20000011407 */
[----:B------:R-:W-:Y:S01]  /*1d10*/  UIMAD UR4, UR6, UR4, URZ ;  /* 0x00000004060472a4 */ /* 0x000fe2000f8e023f */
[----:B------:R-:W-:Y:S01]  /*1d20*/  IMAD R234, R5, c[0x0][0x2b8], R234 ;  /* 0x0000ae0005ea7a24 */ /* 0x000fe200078e02ea */
[----:B------:R-:W-:Y:S01]  /*1d30*/  ISETP.GE.AND P3, PT, R244, c[0x0][0x1d4], PT ;  /* 0x00007500f4007a0c */ /* 0x000fe20003f66270 */
[----:B------:R-:W-:Y:S01]  /*1d40*/  IMAD.U32 R80, RZ, RZ, UR11 ;  /* 0x0000000bff507e24 */ /* 0x000fe2000f8e00ff */
[----:B------:R-:W-:Y:S01]  /*1d50*/  UIMAD UR4, UR13, UR5, UR4 ;  /* 0x000000050d0472a4 */ /* 0x000fe2000f8e0204 */
[C---:B-----5:R-:W-:Y:S01]  /*1d60*/  IMAD.WIDE.U32 R20, R234.reuse, c[0x0][0x1e0], RZ ;  /* 0x00007800ea147a25 */ /* 0x060fe200078e00ff */
[----:B------:R-:W-:Y:S01]  /*1d70*/  SHF.R.S32.HI R5, RZ, 0x1f, R234 ;  /* 0x0000001fff057819 */ /* 0x000fe200000114ea */
[----:B------:R-:W-:Y:S01]  /*1d80*/  UISETP.GT.AND UP2, UPT, UR26, UR9, UPT ;  /* 0x000000091a00728c */ /* 0x000fe2000bf44270 */
[----:B------:R-:W-:Y:S01]  /*1d90*/  LEA.HI R7, R7, R22, RZ, 0x1 ;  /* 0x0000001607077211 */ /* 0x000fe200078f08ff */
[----:B------:R-:W-:Y:S01]  /*1da0*/  UIADD3 UR7, UR15, UR4, URZ ;  /* 0x000000040f077290 */ /* 0x000fe2000fffe03f */
[----:B------:R-:W-:Y:S01]  /*1db0*/  IMAD.WIDE.U32 R18, R234, c[0x0][0x208], RZ ;  /* 0x00008200ea127a25 */ /* 0x000fe200078e00ff */
        /* <DEDUP_REMOVED lines=15> */
[----:B------:R-:W-:Y:S01]  /*1eb0*/  IMAD.MOV.U32 R16, RZ, RZ, R18 ;  /* 0x000000ffff107224 */ /* 0x000fe200078e0012 */
[----:B------:R-:W-:Y:S01]  /*1ec0*/  LEA.HI R86, R84, R83, RZ, 0x5 ;  /* 0x0000005354567211 */ /* 0x000fe200078f28ff */
[----:B------:R-:W-:Y:S01]  /*1ed0*/  IMAD.SHL.U32 R5, R11, 0x40, RZ ;  /* 0x000000400b057824 */ /* 0x000fe200078e00ff */
[----:B------:R-:W-:Y:S01]  /*1ee0*/  ISETP.GE.AND P2, PT, R244, c[0x0][0x1d4], PT ;  /* 0x00007500f4007a0c */ /* 0x000fe20003f46270 */
[----:B------:R-:W-:Y:S01]  /*1ef0*/  IMAD.IADD R7, R22, 0x1, -R7 ;  /* 0x0000000116077824 */ /* 0x000fe200078e0a07 */
[----:B------:R-:W-:Y:S01]  /*1f00*/  SHF.R.S32.HI R85, RZ, 0x5, R86 ;  /* 0x00000005ff557819 */ /* 0x000fe20000011456 */
[----:B------:R-:W-:Y:S01]  /*1f10*/  IMAD.SHL.U32 R82, R6, 0x40, RZ ;  /* 0x0000004006527824 */ /* 0x000fe200078e00ff */
[----:B------:R-:W-:Y:S01]  /*1f20*/  LOP3.LUT R5, R5, 0x1c0, RZ, 0xc0, !PT ;  /* 0x000001c005057812 */ /* 0x000fe200078ec0ff */
[----:B------:R-:W-:Y:S01]  /*1f30*/  IMAD.SHL.U32 R81, R7, 0x8, RZ ;  /* 0x0000000807517824 */ /* 0x000fe200078e00ff */
[----:B------:R-:W-:-:S02]  /*1f40*/  SEL R247, RZ, 0x10, P6 ;  /* 0x00000010fff77807 */ /* 0x000fc40003000000 */
[----:B------:R-:W-:Y:S02]  /*1f50*/  LOP3.LUT R82, R82, 0xfffffe00, RZ, 0xc0, !PT ;  /* 0xfffffe0052527812 */ /* 0x000fe400078ec0ff */
[----:B------:R-:W-:Y:S02]  /*1f60*/  IADD3 R238, R231, 0x100, RZ ;  /* 0x00000100e7ee7810 */ /* 0x000fe40007ffe0ff */
[----:B------:R-:W-:Y:S01]  /*1f70*/  SHF.R.S32.HI R248, RZ, 0x1f, R243 ;  /* 0x0000001ffff87819 */ /* 0x000fe200000114f3 */
[----:B------:R-:W-:Y:S01]  /*1f80*/  IMAD R230, R85, 0x400, R82 ;  /* 0x0000040055e67824 */ /* 0x000fe200078e0252 */
[----:B------:R-:W-:Y:S02]  /*1f90*/  SHF.R.S32.HI R245, RZ, 0x1f, R242 ;  /* 0x0000001ffff57819 */ /* 0x000fe400000114f2 */
[----:B------:R-:W-:Y:S02]  /*1fa0*/  SHF.R.S32.HI R246, RZ, 0x1f, R241 ;  /* 0x0000001ffff67819 */ /* 0x000fe400000114f1 */
[----:B--2---:R-:W-:Y:S01]  /*1fb0*/  SHF.R.S32.HI R12, RZ, 0x1f, R233 ;  /* 0x0000001fff0c7819 */ /* 0x004fe200000114e9 */
        /* <DEDUP_REMOVED lines=15> */
[----:B------:R-:W3:Y:S01]  /*20b0*/  SHFL.IDX PT, R19, R13, RZ, 0x181f ;  /* 0x00181fff0d137589 */ /* 0x000ee200000e0000 */
[----:B------:R-:W-:Y:S02]  /*20c0*/  LEA R17, P0, R12, c[0x0][0x1f8], 0x1 ;  /* 0x00007e000c117a11 */ /* 0x000fe400078008ff */
[----:B------:R-:W-:Y:S01]  /*20d0*/  LOP3.LUT R4, R5, 0x8, R4, 0xf8, !PT ;  /* 0x0000000805047812 */ /* 0x000fe200078ef804 */
[----:B------:R-:W-:Y:S01]  /*20e0*/  SHFL.IDX PT, R13, R13, 0x1, 0x181f ;  /* 0x00381f000d0d7f89 */ /* 0x000fe200000e0000 */
[----:B------:R-:W-:-:S02]  /*20f0*/  SHF.R.U32.HI R5, RZ, 0x3, R5 ;  /* 0x00000003ff057819 */ /* 0x000fc40000011605 */
[----:B------:R-:W-:Y:S01]  /*2100*/  LEA.HI.X R15, R12, c[0x0][0x1fc], R15, 0x1, P0 ;  /* 0x00007f000c0f7a11 */ /* 0x000fe200000f0c0f */
[----:B------:R-:W1:Y:S01]  /*2110*/  SHFL.IDX PT, R20, R17, RZ, 0x181f ;  /* 0x00181fff11147589 */ /* 0x000e6200000e0000 */
[----:B------:R-:W-:Y:S02]  /*2120*/  LOP3.LUT R4, R4, R5, RZ, 0x3c, !PT ;  /* 0x0000000504047212 */ /* 0x000fe400078e3cff */
[----:B------:R-:W-:Y:S01]  /*2130*/  ISETP.GE.AND P1, PT, R8, 0x1, PT ;  /* 0x000000010800780c */ /* 0x000fe20003f26270 */
[----:B------:R-:W2:Y:S01]  /*2140*/  SHFL.IDX PT, R5, R15, RZ, 0x181f ;  /* 0x00181fff0f057589 */ /* 0x000ea200000e0000 */
[----:B------:R-:W-:Y:S01]  /*2150*/  LOP3.LUT P0, RZ, R11, 0x2, RZ, 0xc0, !PT ;  /* 0x000000020bff7812 */ /* 0x000fe2000780c0ff */
[----:B------:R-:W-:Y:S02]  /*2160*/  IMAD R229, R7, 0x200, R4 ;  /* 0x0000020007e57824 */ /* 0x000fe400078e0204 */
[----:B------:R-:W4:Y:S01]  /*2170*/  SHFL.IDX PT, R64, R17, 0x1, 0x181f ;  /* 0x00381f0011407f89 */ /* 0x000f2200000e0000 */
[----:B------:R-:W-:-:S03]  /*2180*/  IMAD.WIDE R6, R241, 0x2, RZ ;  /* 0x00000002f1067825 */ /* 0x000fc600078e02ff */
[----:B------:R-:W-:Y:S01]  /*2190*/  SHFL.IDX PT, R12, R21, 0x1, 0x181f ;  /* 0x00381f00150c7f89 */ /* 0x000fe200000e0000 */
[----:B------:R-:W-:-:S03]  /*21a0*/  IMAD.SHL.U32 R229, R229, 0x2, RZ ;  /* 0x00000002e5e57824 */ /* 0x000fc600078e00ff */
[----:B------:R-:W5:Y:S01]  /*21b0*/  SHFL.IDX PT, R4, R15, 0x1, 0x181f ;  /* 0x00381f000f047f89 */ /* 0x000f6200000e0000 */
[--C-:B---3--:R-:W-:Y:S01]  /*21c0*/  @P1 IMAD.WIDE R24, R244, 0x2, R18.reuse ;  /* 0x00000002f4181825 */ /* 0x108fe200078e0212 */
[C---:B------:R-:W-:Y:S02]  /*21d0*/  IADD3 R16, R229.reuse, 0x8100, RZ ;  /* 0x00008100e5107810 */ /* 0x040fe40007ffe0ff */
[----:B------:R-:W-:Y:S01]  /*21e0*/  IADD3 R228, R229, 0x8120, RZ ;  /* 0x00008120e5e47810 */ /* 0x000fe20007ffe0ff */
[--C-:B------:R-:W-:Y:S01]  /*21f0*/  @P1 IMAD.WIDE R22, R243, 0x2, R18.reuse ;  /* 0x00000002f3161825 */ /* 0x100fe200078e0212 */
[----:B------:R-:W-:Y:S01]  /*2200*/  @P0 IADD3 R228, R16, -0x20, RZ ;  /* 0xffffffe010e40810 */ /* 0x000fe20007ffe0ff */
[----:B------:R3:W-:Y:S01]  /*2210*/  @P1 LDGSTS.E.BYPASS.LTC128B.128 [R231+0x8100], [R24.64], !P3 ;  /* 0x0810000018e71fae */ /* 0x0007e2000d901d52 */
[----:B------:R-:W-:Y:S01]  /*2220*/  ISETP.GT.AND P0, PT, R8, 0x20, PT ;  /* 0x000000200800780c */ /* 0x000fe20003f04270 */
[--C-:B------:R-:W-:Y:S01]  /*2230*/  @P1 IMAD.WIDE R26, R242, 0x2, R18.reuse ;  /* 0x00000002f21a1825 */ /* 0x100fe200078e0212 */
[C---:B------:R-:W-:Y:S01]  /*2240*/  IADD3 R219, R228.reuse, 0x800, RZ ;  /* 0x00000800e4db7810 */ /* 0x040fe20007ffe0ff */
[----:B------:R3:W-:Y:S01]  /*2250*/  @P1 LDGSTS.E.BYPASS.LTC128B.128 [R231+0xa100], [R22.64], !P5 ;  /* 0x0a10000016e71fae */ /* 0x0007e2000e901d52 */
[C---:B------:R-:W-:Y:S01]  /*2260*/  IADD3 R218, R228.reuse, 0x1000, RZ ;  /* 0x00001000e4da7810 */ /* 0x040fe20007ffe0ff */
[----:B------:R-:W-:Y:S01]  /*2270*/  @P1 IMAD.WIDE R28, R241, 0x2, R18 ;  /* 0x00000002f11c1825 */ /* 0x000fe200078e0212 */
[C---:B------:R-:W-:Y:S01]  /*2280*/  IADD3 R217, R228.reuse, 0x1800, RZ ;  /* 0x00001800e4d97810 */ /* 0x040fe20007ffe0ff */
[----:B------:R3:W-:Y:S01]  /*2290*/  @P1 LDGSTS.E.BYPASS.LTC128B.128 [R231+0xc100], [R26.64], !P4 ;  /* 0x0c1000001ae71fae */ /* 0x0007e2000e101d52 */
[----:B------:R-:W-:Y:S01]  /*22a0*/  IADD3 R215, R228, 0x2000, RZ ;  /* 0x00002000e4d77810 */ /* 0x000fe20007ffe0ff */
[----:B------:R-:W-:Y:S01]  /*22b0*/  IMAD.WIDE R18, R244, 0x2, RZ ;  /* 0x00000002f4127825 */ /* 0x000fe200078e02ff */
[C---:B------:R-:W-:Y:S01]  /*22c0*/  IADD3 R214, R228.reuse, 0x2800, RZ ;  /* 0x00002800e4d67810 */ /* 0x040fe20007ffe0ff */
[----:B------:R3:W-:Y:S01]  /*22d0*/  @P1 LDGSTS.E.BYPASS.LTC128B.128 [R231+0xe100], [R28.64], !P6 ;  /* 0x0e1000001ce71fae */ /* 0x0007e2000f101d52 */
[----:B------:R-:W-:Y:S01]  /*22e0*/  IADD3 R213, R228, 0x3000, RZ ;  /* 0x00003000e4d57810 */ /* 0x000fe20007ffe0ff */
[----:B------:R-:W-:Y:S01]  /*22f0*/  IMAD.SHL.U32 R16, R14, 0x40, RZ ;  /* 0x000000400e107824 */ /* 0x000fe200078e00ff */
[----:B-1----:R-:W-:-:S02]  /*2300*/  IADD3 R30, P1, R20, R18, RZ ;  /* 0x00000012141e7210 */ /* 0x002fc40007f3e0ff */
[----:B------:R-:W-:Y:S02]  /*2310*/  IADD3 R212, R228, 0x3800, RZ ;  /* 0x00003800e4d47810 */ /* 0x000fe40007ffe0ff */
[----:B------:R-:W-:Y:S01]  /*2320*/  LOP3.LUT R16, R16, 0x1c0, RZ, 0xc0, !PT ;  /* 0x000001c010107812 */ /* 0x000fe200078ec0ff */
[----:B--2---:R-:W-:Y:S01]  /*2330*/  IMAD.X R31, R5, 0x1, R19, P1 ;  /* 0x00000001051f7824 */ /* 0x004fe200008e0613 */
[----:B----4-:R-:W-:Y:S02]  /*2340*/  IADD3 R14, P1, R18, R64, RZ ;  /* 0x00000040120e7210 */ /* 0x010fe40007f3e0ff */
[----:B------:R-:W-:Y:S02]  /*2350*/  LOP3.LUT R81, R16, 0x8, R81, 0xf8, !PT ;  /* 0x0000000810517812 */ /* 0x000fe400078ef851 */
[----:B------:R-:W-:Y:S01]  /*2360*/  SHF.R.U32.HI R16, RZ, 0x3, R16 ;  /* 0x00000003ff107819 */ /* 0x000fe20000011610 */
[----:B-----5:R-:W-:Y:S01]  /*2370*/  IMAD.X R15, R19, 0x1, R4, P1 ;  /* 0x00000001130f7824 */ /* 0x020fe200008e0604 */
[----:B------:R-:W-:Y:S01]  /*2380*/  IADD3 R211, R228, 0x4000, RZ ;  /* 0x00004000e4d37810 */ /* 0x000fe20007ffe0ff */
[----:B---3--:R-:W-:Y:S01]  /*2390*/  @P0 IMAD.WIDE R24, R244, 0x2, R12 ;  /* 0x00000002f4180825 */ /* 0x008fe200078e020c */
[----:B------:R-:W-:-:S02]  /*23a0*/  LOP3.LUT R81, R81, R16, RZ, 0x3c, !PT ;  /* 0x0000001051517212 */ /* 0x000fc400078e3cff */
[C---:B------:R-:W-:Y:S01]  /*23b0*/  IADD3 R210, R228.reuse, 0x4800, RZ ;  /* 0x00004800e4d27810 */ /* 0x040fe20007ffe0ff */
[--C-:B------:R-:W-:Y:S01]  /*23c0*/  @P0 IMAD.WIDE R22, R243, 0x2, R12.reuse ;  /* 0x00000002f3160825 */ /* 0x100fe200078e020c */
[----:B------:R1:W-:Y:S01]  /*23d0*/  @P0 LDGSTS.E.BYPASS.LTC128B.128 [R231+0x9100], [R24.64], !P3 ;  /* 0x0910000018e70fae */ /* 0x0003e2000d901d52 */
[----:B------:R-:W-:Y:S02]  /*23e0*/  IADD3 R209, R228, 0x5000, RZ ;  /* 0x00005000e4d17810 */ /* 0x000fe40007ffe0ff */
[--C-:B------:R-:W-:Y:S01]  /*23f0*/  @P0 IMAD.WIDE R26, R242, 0x2, R12.reuse ;  /* 0x00000002f21a0825 */ /* 0x100fe200078e020c */
[----:B------:R2:W-:Y:S01]  /*2400*/  @P0 LDGSTS.E.BYPASS.LTC128B.128 [R231+0xb100], [R22.64], !P5 ;  /* 0x0b10000016e70fae */ /* 0x0005e2000e901d52 */
[C---:B------:R-:W-:Y:S02]  /*2410*/  IADD3 R208, R228.reuse, 0x5800, RZ ;  /* 0x00005800e4d07810 */ /* 0x040fe40007ffe0ff */
[----:B------:R-:W-:Y:S01]  /*2420*/  @P0 IMAD.WIDE R18, R241, 0x2, R12 ;  /* 0x00000002f1120825 */ /* 0x000fe200078e020c */
[----:B------:R1:W-:Y:S01]  /*2430*/  @P0 LDGSTS.E.BYPASS.LTC128B.128 [R231+0xd100], [R26.64], !P4 ;  /* 0x0d1000001ae70fae */ /* 0x0003e2000e101d52 */
[----:B------:R-:W-:-:S02]  /*2440*/  IADD3 R207, R228, 0x6000, RZ ;  /* 0x00006000e4cf7810 */ /* 0x000fc40007ffe0ff */
[----:B------:R-:W-:Y:S01]  /*2450*/  IMAD.WIDE R12, R243, 0x2, RZ ;  /* 0x00000002f30c7825 */ /* 0x000fe200078e02ff */
[----:B------:R3:W-:Y:S01]  /*2460*/  @P0 LDGSTS.E.BYPASS.LTC128B.128 [R231+0xf100], [R18.64], !P6 ;  /* 0x0f10000012e70fae */ /* 0x0007e2000f101d52 */
[----:B------:R-:W-:Y:S02]  /*2470*/  IADD3 R206, R228, 0x6800, RZ ;  /* 0x00006800e4ce7810 */ /* 0x000fe40007ffe0ff */
[----:B------:R-:W-:Y:S01]  /*2480*/  IMAD.WIDE R16, R242, 0x2, RZ ;  /* 0x00000002f2107825 */ /* 0x000fe200078e02ff */
[----:B------:R-:W0:Y:S01]  /*2490*/  LDGDEPBAR ;  /* 0x00000000000079af */ /* 0x000e220000000000 */
[----:B------:R-:W-:Y:S02]  /*24a0*/  IADD3 R28, P1, R20, R12, RZ ;  /* 0x0000000c141c7210 */ /* 0x000fe40007f3e0ff */
[-C--:B------:R-:W-:Y:S01]  /*24b0*/  IADD3 R12, P0, R12, R64.reuse, RZ ;  /* 0x000000400c0c7210 */ /* 0x080fe20007f1e0ff */
[----:B------:R-:W-:Y:S01]  /*24c0*/  IMAD.IADD R230, R81, 0x1, R230 ;  /* 0x0000000151e67824 */ /* 0x000fe200078e02e6 */
[C---:B------:R-:W-:Y:S01]  /*24d0*/  IADD3 R205, R228.reuse, 0x7000, RZ ;  /* 0x00007000e4cd7810 */ /* 0x040fe20007ffe0ff */
[----:B------:R-:W-:Y:S01]  /*24e0*/  IMAD.X R29, R5, 0x1, R13, P1 ;  /* 0x00000001051d7824 */ /* 0x000fe200008e060d */
[----:B------:R-:W-:Y:S01]  /*24f0*/  IADD3 R204, R228, 0x7800, RZ ;  /* 0x00007800e4cc7810 */ /* 0x000fe20007ffe0ff */
[----:B------:R-:W-:Y:S01]  /*2500*/  IMAD.X R13, R13, 0x1, R4, P0 ;  /* 0x000000010d0d7824 */ /* 0x000fe200000e0604 */
[----:B------:R-:W-:Y:S01]  /*2510*/  IADD3 R66, P0, R16, R64, RZ ;  /* 0x0000004010427210 */ /* 0x000fe20007f1e0ff */
[----:B------:R-:W-:-:S04]  /*2520*/  IMAD.SHL.U32 R230, R230, 0x2, RZ ;  /* 0x00000002e6e67824 */ /* 0x000fc800078e00ff */
[----:B------:R-:W-:Y:S01]  /*2530*/  IMAD.X R67, R17, 0x1, R4, P0 ;  /* 0x0000000111437824 */ /* 0x000fe200000e0604 */
[----:B------:R-:W-:Y:S01]  /*2540*/  IADD3 R64, P0, R6, R64, RZ ;  /* 0x0000004006407210 */ /* 0x000fe20007f1e0ff */
[--C-:B------:R-:W-:Y:S01]  /*2550*/  IMAD R226, R2, 0x2, R230.reuse ;  /* 0x0000000202e27824 */ /* 0x100fe200078e02e6 */
[----:B--2---:R-:W-:Y:S01]  /*2560*/  IADD3 R22, P1, R20, R16, RZ ;  /* 0x0000001014167210 */ /* 0x004fe20007f3e0ff */
[----:B------:R-:W-:Y:S02]  /*2570*/  IMAD R225, R3, 0x2, R230 ;  /* 0x0000000203e17824 */ /* 0x000fe400078e02e6 */
[----:B------:R-:W-:Y:S01]  /*2580*/  IMAD.X R65, R7, 0x1, R4, P0 ;  /* 0x0000000107417824 */ /* 0x000fe200000e0604 */
[----:B------:R-:W-:Y:S01]  /*2590*/  ISETP.LT.OR P0, PT, R8, 0x1, P2 ;  /* 0x000000010800780c */ /* 0x000fe20001701670 */
[----:B------:R-:W-:Y:S01]  /*25a0*/  IMAD.X R23, R5, 0x1, R17, P1 ;  /* 0x0000000105177824 */ /* 0x000fe200008e0611 */
[----:B------:R-:W-:Y:S01]  /*25b0*/  IADD3 R20, P1, R20, R6, RZ ;  /* 0x0000000614147210 */ /* 0x000fe20007f3e0ff */
[----:B------:R-:W-:-:S04]  /*25c0*/  DEPBAR.LE SB0, 0x1 ;  /* 0x000080400000791a */ /* 0x000fc80000000000 */
[----:B------:R-:W-:-:S04]  /*25d0*/  DEPBAR.LE SB0, 0x0 ;  /* 0x000080000000791a */ /* 0x000fc80000000000 */
[----:B------:R-:W-:Y:S01]  /*25e0*/  BAR.SYNC.DEFER_BLOCKING 0x0 ;  /* 0x0000000000007b1d */ /* 0x000fe20000010000 */
[----:B------:R-:W-:Y:S01]  /*25f0*/  IMAD.X R21, R5, 0x1, R7, P1 ;  /* 0x0000000105157824 */ /* 0x000fe200008e0607 */
[----:B------:R-:W-:Y:S01]  /*2600*/  ISETP.GE.AND P1, PT, R10, c[0x0][0x1d4], PT ;  /* 0x000075000a007a0c */ /* 0x000fe20003f26270 */
[----:B------:R-:W-:Y:S01]  /*2610*/  IMAD R223, R3, 0x2, R226 ;  /* 0x0000000203df7824 */ /* 0x000fe200078e02e2 */
[----:B------:R-:W-:Y:S02]  /*2620*/  ISETP.GE.AND P2, PT, R9, c[0x0][0x1d4], PT ;  /* 0x0000750009007a0c */ /* 0x000fe40003f46270 */
[----:B------:R-:W-:Y:S04]  /*2630*/  LDSM.16.M88.4 R68, [R230+0x10100] ;  /* 0x01010000e644783b */ /* 0x000fe80000000200 */
[----:B------:R-:W-:Y:S04]  /*2640*/  LDSM.16.M88.4 R48, [R226+0x10100] ;  /* 0x01010000e230783b */ /* 0x000fe80000000200 */
[----:B------:R-:W2:Y:S04]  /*2650*/  LDSM.16.M88.4 R40, [R229+0x8100] ;  /* 0x00810000e528783b */ /* 0x000ea80000000200 */
[----:B------:R-:W4:Y:S04]  /*2660*/  LDSM.16.M88.4 R32, [R229+0x8900] ;  /* 0x00890000e520783b */ /* 0x000f280000000200 */
[----:B-1----:R-:W-:Y:S04]  /*2670*/  LDSM.16.M88.4 R24, [R229+0x9100] ;  /* 0x00910000e518783b */ /* 0x002fe80000000200 */
[----:B------:R-:W-:Y:S04]  /*2680*/  LDSM.16.M88.4 R4, [R229+0x9900] ;  /* 0x00990000e504783b */ /* 0x000fe80000000200 */
[----:B------:R-:W1:Y:S04]  /*2690*/  LDSM.16.M88.4 R56, [R228] ;  /* 0x00000000e438783b */ /* 0x000e680000000200 */
[----:B---3--:R-:W3:Y:S04]  /*26a0*/  LDSM.16.M88.4 R16, [R228+0x800] ;  /* 0x00080000e410783b */ /* 0x008ee80000000200 */
[----:B------:R-:W5:Y:S04]  /*26b0*/  LDSM.16.M88.4 R60, [R228+0x1000] ;  /* 0x00100000e43c783b */ /* 0x000f680000000200 */
[----:B------:R-:W1:Y:S04]  /*26c0*/  LDSM.16.M88.4 R52, [R228+0x1800] ;  /* 0x00180000e434783b */ /* 0x000e680000000200 */
[----:B------:R-:W-:Y:S01]  /*26d0*/  @!PT LDS RZ, [RZ] ;  /* 0x00000000fffff984 */ /* 0x000fe20000000800 */
[----:B------:R-:W-:Y:S01]  /*26e0*/  @!PT LDS RZ, [RZ] ;  /* 0x00000000fffff984 */ /* 0x000fe20000000800 */
[----:B------:R-:W-:Y:S01]  /*26f0*/  @!PT LDS RZ, [RZ] ;  /* 0x00000000fffff984 */ /* 0x000fe20000000800 */
[----:B------:R1:W-:Y:S01]  /*2700*/  LDGSTS.E.BYPASS.LTC128B.128 [R231+0x100], [R30.64], !P0 ;  /* 0x001000001ee77fae */ /* 0x0003e2000c101d52 */
[C---:B------:R-:W-:Y:S01]  /*2710*/  ISETP.LT.OR P0, PT, R8.reuse, 0x1, P1 ;  /* 0x000000010800780c */ /* 0x040fe20000f01670 */
[C---:B--2---:R-:W-:Y:S11]  /*2720*/  HMMA.16816.F32 R44, R68.reuse, R40, RZ ;  /* 0x00000028442c723c */ /* 0x044ff600000018ff */
[----:B------:R-:W-:Y:S01]  /*2730*/  @!UPT UIADD3 URZ, URZ, URZ, URZ ;  /* 0x0000003f3f3ff290 */ /* 0x000fe2000fffe03f */
[----:B------:R2:W-:Y:S01]  /*2740*/  LDGSTS.E.BYPASS.LTC128B.128 [R231+0x2100], [R28.64], !P0 ;  /* 0x021000001ce77fae */ /* 0x0005e2000c101d52 */
[----:B------:R-:W-:Y:S01]  /*2750*/  ISETP.LT.OR P0, PT, R8, 0x1, P2 ;  /* 0x000000010800780c */ /* 0x000fe20001701670 */
[----:B------:R-:W-:Y:S01]  /*2760*/  HMMA.16816.F32 R40, R68, R42, RZ ;  /* 0x0000002a4428723c */ /* 0x000fe200000018ff */
[----:B------:R-:W-:Y:S01]  /*2770*/  ISETP.GE.AND P2, PT, R0, c[0x0][0x1d4], PT ;  /* 0x0000750000007a0c */ /* 0x000fe20003f46270 */
[----:B------:R-:W-:-:S06]  /*2780*/  IMAD.MOV.U32 R0, RZ, RZ, 0x40 ;  /* 0x00000040ff007424 */ /* 0x000fcc00078e00ff */
[----:B----4-:R-:W-:Y:S04]  /*2790*/  HMMA.16816.F32 R36, R68, R32, RZ ;  /* 0x000000204424723c */ /* 0x010fe800000018ff */
[----:B------:R4:W-:Y:S01]  /*27a0*/  LDGSTS.E.BYPASS.LTC128B.128 [R231+0x4100], [R22.64], !P0 ;  /* 0x0410000016e77fae */ /* 0x0009e2000c101d52 */
[----:B------:R-:W-:-:S03]  /*27b0*/  ISETP.LT.OR P0, PT, R8, 0x1, P2 ;  /* 0x000000010800780c */ /* 0x000fc60001701670 */
[----:B------:R-:W-:Y:S08]  /*27c0*/  HMMA.16816.F32 R32, R68, R34, RZ ;  /* 0x000000224420723c */ /* 0x000ff000000018ff */
[----:B-1----:R-:W-:Y:S02]  /*27d0*/  HMMA.16816.F32 R44, R48, R56, R44 ;  /* 0x00000038302c723c */ /* 0x002fe4000000182c */
[----:B------:R4:W-:Y:S01]  /*27e0*/  LDGSTS.E.BYPASS.LTC128B.128 [R231+0x6100], [R20.64], !P0 ;  /* 0x0610000014e77fae */ /* 0x0009e2000c101d52 */
[----:B------:R-:W-:-:S04]  /*27f0*/  ISETP.GE.AND P0, PT, R244, c[0x0][0x1d4], PT ;  /* 0x00007500f4007a0c */ /* 0x000fc80003f06270 */
[C---:B------:R-:W-:Y:S01]  /*2800*/  ISETP.LT.OR P0, PT, R8.reuse, 0x21, P0 ;  /* 0x000000210800780c */ /* 0x040fe20000701670 */
[C---:B--2---:R-:W-:Y:S08]  /*2810*/  HMMA.16816.F32 R28, R68.reuse, R24, RZ ;  /* 0x00000018441c723c */ /* 0x044ff000000018ff */
[----:B------:R-:W-:Y:S04]  /*2820*/  HMMA.16816.F32 R24, R68, R26, RZ ;  /* 0x0000001a4418723c */ /* 0x000fe800000018ff */
[----:B------:R1:W-:Y:S01]  /*2830*/  LDGSTS.E.BYPASS.LTC128B.128 [R231+0x1100], [R14.64], !P0 ;  /* 0x011000000ee77fae */ /* 0x0003e2000c101d52 */
[----:B------:R-:W-:-:S02]  /*2840*/  ISETP.LT.OR P0, PT, R8, 0x21, P1 ;  /* 0x000000210800780c */ /* 0x000fc40000f01670 */
[----:B------:R-:W-:Y:S01]  /*2850*/  ISETP.GE.AND P1, PT, R9, c[0x0][0x1d4], PT ;  /* 0x0000750009007a0c */ /* 0x000fe20003f26270 */
[----:B------:R-:W-:Y:S03]  /*2860*/  HMMA.16816.F32 R40, R48, R58, R40 ;  /* 0x0000003a3028723c */ /* 0x000fe60000001828 */
[----:B------:R-:W-:-:S05]  /*2870*/  ISETP.LT.OR P1, PT, R8, 0x21, P1 ;  /* 0x000000210800780c */ /* 0x000fca0000f21670 */
[----:B----4-:R-:W-:Y:S02]  /*2880*/  HMMA.16816.F32 R20, R68, R4, RZ ;  /* 0x000000044414723c */ /* 0x010fe400000018ff */
        /* <DEDUP_REMOVED lines=9> */
[----:B---3--:R-:W-:Y:S04]  /*2920*/  HMMA.16816.F32 R36, R48, R16, R36 ;  /* 0x000000103024723c */ /* 0x008fe80000001824 */
[----:B------:R2:W-:Y:S01]  /*2930*/  LDGSTS.E.BYPASS.LTC128B.128 [R231+0x7100], [R64.64], !P0 ;  /* 0x0710000040e77fae */ /* 0x0005e2000c101d52 */
[----:B------:R-:W-:-:S03]  /*2940*/  PLOP3.LUT P0, PT, PT, PT, UP2, 0x40, 0x0 ;  /* 0x000000000000781c */ /* 0x000fc60003f0e828 */
[----:B------:R-:W-:Y:S01]  /*2950*/  LDSM.16.M88.4 R4, [R225+0x10100] ;  /* 0x01010000e104783b */ /* 0x000fe20000000200 */
[C---:B------:R-:W-:Y:S03]  /*2960*/  HMMA.16816.F32 R32, R48.reuse, R18, R32 ;  /* 0x000000123020723c */ /* 0x040fe60000001820 */
[----:B------:R-:W3:Y:S04]  /*2970*/  LDSM.16.M88.4 R8, [R224+0x8100] ;  /* 0x00810000e008783b */ /* 0x000ee80000000200 */
[----:B-1----:R-:W1:Y:S01]  /*2980*/  LDSM.16.M88.4 R12, [R224+0x8900] ;  /* 0x00890000e00c783b */ /* 0x002e620000000200 */
[C---:B-----5:R-:W-:Y:S03]  /*2990*/  HMMA.16816.F32 R28, R48.reuse, R60, R28 ;  /* 0x0000003c301c723c */ /* 0x060fe6000000181c */
[----:B------:R-:W4:Y:S04]  /*29a0*/  LDSM.16.M88.4 R56, [R224+0x9100] ;  /* 0x00910000e038783b */ /* 0x000f280000000200 */
[----:B------:R-:W5:Y:S01]  /*29b0*/  LDSM.16.M88.4 R16, [R224+0x9900] ;  /* 0x00990000e010783b */ /* 0x000f620000000200 */
[C---:B------:R-:W-:Y:S03]  /*29c0*/  HMMA.16816.F32 R24, R48.reuse, R62, R24 ;  /* 0x0000003e3018723c */ /* 0x040fe60000001818 */
[----:B------:R-:W-:Y:S04]  /*29d0*/  LDSM.16.M88.4 R60, [R224+0xb900] ;  /* 0x00b90000e03c783b */ /* 0x000fe80000000200 */
[----:B------:R-:W-:Y:S01]  /*29e0*/  LDSM.16.M88.4 R72, [R216+0x3000] ;  /* 0x00300000d848783b */ /* 0x000fe20000000200 */
[C---:B------:R-:W-:Y:S03]  /*29f0*/  HMMA.16816.F32 R20, R48.reuse, R52, R20 ;  /* 0x000000343014723c */ /* 0x040fe60000001814 */
[----:B--2---:R-:W-:Y:S04]  /*2a00*/  LDSM.16.M88.4 R64, [R229+0xd100] ;  /* 0x00d10000e540783b */ /* 0x004fe80000000200 */
[----:B------:R-:W-:Y:S01]  /*2a10*/  LDSM.16.M88.4 R76, [R224+0xd900] ;  /* 0x00d90000e04c783b */ /* 0x000fe20000000200 */
[----:B------:R-:W-:Y:S03]  /*2a20*/  HMMA.16816.F32 R68, R48, R54, R68 ;  /* 0x000000363044723c */ /* 0x000fe60000001844 */
[----:B------:R-:W-:Y:S04]  /*2a30*/  LDSM.16.M88.4 R48, [R223+0x10100] ;  /* 0x01010000df30783b */ /* 0x000fe80000000200 */
[----:B------:R-:W-:Y:S01]  /*2a40*/  LDSM.16.M88.4 R52, [R216+0x800] ;  /* 0x00080000d834783b */ /* 0x000fe20000000200 */
[C---:B---3--:R-:W-:Y:S03]  /*2a50*/  HMMA.16816.F32 R44, R4.reuse, R8, R44 ;  /* 0x00000008042c723c */ /* 0x048fe6000000182c */
[----:B------:R-:W0:Y:S05]  /*2a60*/  LDGDEPBAR ;  /* 0x00000000000079af */ /* 0x000e2a0000000000 */
[C---:B------:R-:W-:Y:S01]  /*2a70*/  HMMA.16816.F32 R40, R4.reuse, R10, R40 ;  /* 0x0000000a0428723c */ /* 0x040fe20000001828 */
[----:B------:R-:W2:Y:S07]  /*2a80*/  LDSM.16.M88.4 R8, [R216] ;  /* 0x00000000d808783b */ /* 0x000eae0000000200 */
[C---:B-1----:R-:W-:Y:S08]  /*2a90*/  HMMA.16816.F32 R36, R4.reuse, R12, R36 ;  /* 0x0000000c0424723c */ /* 0x042ff00000001824 */
[C---:B------:R-:W-:Y:S01]  /*2aa0*/  HMMA.16816.F32 R32, R4.reuse, R14, R32 ;  /* 0x0000000e0420723c */ /* 0x040fe20000001820 */
[----:B------:R-:W1:Y:S07]  /*2ab0*/  LDSM.16.M88.4 R12, [R216+0x1000] ;  /* 0x00100000d80c783b */ /* 0x000e6e0000000200 */
[C---:B----4-:R-:W-:Y:S08]  /*2ac0*/  HMMA.16816.F32 R28, R4.reuse, R56, R28 ;  /* 0x00000038041c723c */ /* 0x050ff0000000181c */
[C---:B------:R-:W-:Y:S01]  /*2ad0*/  HMMA.16816.F32 R24, R4.reuse, R58, R24 ;  /* 0x0000003a0418723c */ /* 0x040fe20000001818 */
[----:B------:R-:W3:Y:S07]  /*2ae0*/  LDSM.16.M88.4 R56, [R216+0x1800] ;  /* 0x00180000d838783b */ /* 0x000eee0000000200 */
[C---:B-----5:R-:W-:Y:S08]  /*2af0*/  HMMA.16816.F32 R20, R4.reuse, R16, R20 ;  /* 0x000000100414723c */ /* 0x060ff00000001814 */
[----:B------:R-:W-:Y:S01]  /*2b00*/  HMMA.16816.F32 R68, R4, R18, R68 ;  /* 0x000000120444723c */ /* 0x000fe20000001844 */
[----:B------:R-:W-:Y:S04]  /*2b10*/  LDSM.16.M88.4 R4, [R230+0x14100] ;  /* 0x01410000e604783b */ /* 0x000fe80000000200 */
[----:B------:R-:W4:Y:S03]  /*2b20*/  LDSM.16.M88.4 R16, [R229+0xa100] ;  /* 0x00a10000e510783b */ /* 0x000f260000000200 */
[C---:B--2---:R-:W-:Y:S08]  /*2b30*/  HMMA.16816.F32 R44, R48.reuse, R8, R44 ;  /* 0x00000008302c723c */ /* 0x044ff0000000182c */
[C---:B------:R-:W-:Y:S01]  /*2b40*/  HMMA.16816.F32 R40, R48.reuse, R10, R40 ;  /* 0x0000000a3028723c */ /* 0x040fe20000001828 */
[----:B------:R-:W2:Y:S07]  /*2b50*/  LDSM.16.M88.4 R8, [R229+0xa900] ;  /* 0x00a90000e508783b */ /* 0x000eae0000000200 */
        /* <DEDUP_REMOVED lines=8> */
[----:B------:R-:W-:Y:S04]  /*2be0*/  LDSM.16.M88.4 R48, [R228+0x2000] ;  /* 0x00200000e430783b */ /* 0x000fe80000000200 */
[----:B------:R-:W-:Y:S03]  /*2bf0*/  LDSM.16.M88.4 R56, [R228+0x3000] ;  /* 0x00300000e438783b */ /* 0x000fe60000000200 */
[C---:B----4-:R-:W-:Y:S08]  /*2c00*/  HMMA.16816.F32 R44, R4.reuse, R16, R44 ;  /* 0x00000010042c723c */ /* 0x050ff0000000182c */
[C---:B------:R-:W-:Y:S01]  /*2c10*/  HMMA.16816.F32 R40, R4.reuse, R18, R40 ;  /* 0x000000120428723c */ /* 0x040fe20000001828 */
[----:B------:R-:W3:Y:S07]  /*2c20*/  LDSM.16.M88.4 R16, [R226+0x14100] ;  /* 0x01410000e210783b */ /* 0x000eee0000000200 */
[C---:B--2---:R-:W-:Y:S08]  /*2c30*/  HMMA.16816.F32 R36, R4.reuse, R8, R36 ;  /* 0x000000080424723c */ /* 0x044ff00000001824 */
[C---:B------:R-:W-:Y:S01]  /*2c40*/  HMMA.16816.F32 R32, R4.reuse, R10, R32 ;  /* 0x0000000a0420723c */ /* 0x040fe20000001820 */
[----:B------:R-:W2:Y:S07]  /*2c50*/  LDSM.16.M88.4 R8, [R228+0x2800] ;  /* 0x00280000e408783b */ /* 0x000eae0000000200 */
[C---:B-----5:R-:W-:Y:S08]  /*2c60*/  HMMA.16816.F32 R28, R4.reuse, R52, R28 ;  /* 0x00000034041c723c */ /* 0x060ff0000000181c */
[C---:B------:R-:W-:Y:S01]  /*2c70*/  HMMA.16816.F32 R24, R4.reuse, R54, R24 ;  /* 0x000000360418723c */ /* 0x040fe20000001818 */
[----:B------:R-:W4:Y:S07]  /*2c80*/  LDSM.16.M88.4 R52, [R228+0x3800] ;  /* 0x00380000e434783b */ /* 0x000f2e0000000200 */
[C---:B-1----:R-:W-:Y:S08]  /*2c90*/  HMMA.16816.F32 R20, R4.reuse, R12, R20 ;  /* 0x0000000c0414723c */ /* 0x042ff00000001814 */
[----:B------:R-:W-:Y:S01]  /*2ca0*/  HMMA.16816.F32 R68, R4, R14, R68 ;  /* 0x0000000e0444723c */ /* 0x000fe20000001844 */
[----:B------:R-:W-:Y:S04]  /*2cb0*/  LDSM.16.M88.4 R12, [R225+0x14100] ;  /* 0x01410000e10c783b */ /* 0x000fe80000000200 */
[----:B------:R-:W1:Y:S03]  /*2cc0*/  LDSM.16.M88.4 R4, [R224+0xa100] ;  /* 0x00a10000e004783b */ /* 0x000e660000000200 */
[C---:B---3--:R-:W-:Y:S08]  /*2cd0*/  HMMA.16816.F32 R44, R16.reuse, R48, R44 ;  /* 0x00000030102c723c */ /* 0x048ff0000000182c */
[C---:B------:R-:W-:Y:S01]  /*2ce0*/  HMMA.16816.F32 R40, R16.reuse, R50, R40 ;  /* 0x000000321028723c */ /* 0x040fe20000001828 */
[----:B------:R-:W3:Y:S07]  /*2cf0*/  LDSM.16.M88.4 R48, [R224+0xa900] ;  /* 0x00a90000e030783b */ /* 0x000eee0000000200 */
[C---:B--2---:R-:W-:Y:S08]  /*2d00*/  HMMA.16816.F32 R36, R16.reuse, R8, R36 ;  /* 0x000000081024723c */ /* 0x044ff00000001824 */
[C---:B------:R-:W-:Y:S01]  /*2d10*/  HMMA.16816.F32 R32, R16.reuse, R10, R32 ;  /* 0x0000000a1020723c */ /* 0x040fe20000001820 */
[----:B------:R-:W2:Y:S07]  /*2d20*/  LDSM.16.M88.4 R8, [R224+0xb100] ;  /* 0x00b10000e008783b */ /* 0x000eae0000000200 */
[C---:B------:R-:W-:Y:S08]  /*2d30*/  HMMA.16816.F32 R28, R16.reuse, R56, R28 ;  /* 0x00000038101c723c */ /* 0x040ff0000000181c */
[C---:B------:R-:W-:Y:S01]  /*2d40*/  HMMA.16816.F32 R24, R16.reuse, R58, R24 ;  /* 0x0000003a1018723c */ /* 0x040fe20000001818 */
[----:B------:R-:W-:Y:S07]  /*2d50*/  LDSM.16.M88.4 R56, [R216+0x3800] ;  /* 0x00380000d838783b */ /* 0x000fee0000000200 */
[C---:B----4-:R-:W-:Y:S08]  /*2d60*/  HMMA.16816.F32 R20, R16.reuse, R52, R20 ;  /* 0x000000341014723c */ /* 0x050ff00000001814 */
[----:B------:R-:W-:Y:S01]  /*2d70*/  HMMA.16816.F32 R68, R16, R54, R68 ;  /* 0x000000361044723c */ /* 0x000fe20000001844 */
[----:B------:R-:W-:Y:S04]  /*2d80*/  LDSM.16.M88.4 R52, [R223+0x14100] ;  /* 0x01410000df34783b */ /* 0x000fe80000000200 */
[----:B------:R-:W4:Y:S03]  /*2d90*/  LDSM.16.M88.4 R16, [R216+0x2000] ;  /* 0x00200000d810783b */ /* 0x000f260000000200 */
[C---:B-1----:R-:W-:Y:S08]  /*2da0*/  HMMA.16816.F32 R44, R12.reuse, R4, R44 ;  /* 0x000000040c2c723c */ /* 0x042ff0000000182c */
[C---:B------:R-:W-:Y:S01]  /*2db0*/  HMMA.16816.F32 R40, R12.reuse, R6, R40 ;  /* 0x000000060c28723c */ /* 0x040fe20000001828 */
[----:B------:R-:W1:Y:S07]  /*2dc0*/  LDSM.16.M88.4 R4, [R216+0x2800] ;  /* 0x00280000d804783b */ /* 0x000e6e0000000200 */
[C---:B---3--:R-:W-:Y:S08]  /*2dd0*/  HMMA.16816.F32 R36, R12.reuse, R48, R36 ;  /* 0x000000300c24723c */ /* 0x048ff00000001824 */
[C---:B------:R-:W-:Y:S01]  /*2de0*/  HMMA.16816.F32 R32, R12.reuse, R50, R32 ;  /* 0x000000320c20723c */ /* 0x040fe20000001820 */
[----:B------:R-:W-:Y:S07]  /*2df0*/  LDSM.16.M88.4 R48, [R229+0xc100] ;  /* 0x00c10000e530783b */ /* 0x000fee0000000200 */
[C---:B--2---:R-:W-:Y:S08]  /*2e00*/  HMMA.16816.F32 R28, R12.reuse, R8, R28 ;  /* 0x000000080c1c723c */ /* 0x044ff0000000181c */
[C---:B------:R-:W-:Y:S01]  /*2e10*/  HMMA.16816.F32 R24, R12.reuse, R10, R24 ;  /* 0x0000000a0c18723c */ /* 0x040fe20000001818 */
[----:B------:R-:W2:Y:S07]  /*2e20*/  LDSM.16.M88.4 R8, [R230+0x18100] ;  /* 0x01810000e608783b */ /* 0x000eae0000000200 */
[C---:B------:R-:W-:Y:S08]  /*2e30*/  HMMA.16816.F32 R20, R12.reuse, R60, R20 ;  /* 0x0000003c0c14723c */ /* 0x040ff00000001814 */
[----:B------:R-:W-:Y:S01]  /*2e40*/  HMMA.16816.F32 R68, R12, R62, R68 ;  /* 0x0000003e0c44723c */ /* 0x000fe20000001844 */
[----:B------:R-:W3:Y:S04]  /*2e50*/  LDSM.16.M88.4 R12, [R229+0xc900] ;  /* 0x00c90000e50c783b */ /* 0x000ee80000000200 */
[----:B------:R-:W5:Y:S03]  /*2e60*/  LDSM.16.M88.4 R60, [R229+0xd900] ;  /* 0x00d90000e53c783b */ /* 0x000f660000000200 */
        /* <DEDUP_REMOVED lines=10> */
[----:B------:R-:W-:Y:S01]  /*2f10*/  HMMA.16816.F32 R68, R52, R58, R68 ;  /* 0x0000003a3444723c */ /* 0x000fe20000001844 */
[----:B------:R-:W4:Y:S04]  /*2f20*/  LDSM.16.M88.4 R56, [R228+0x4800] ;  /* 0x00480000e438783b */ /* 0x000f280000000200 */
[----:B------:R-:W1:Y:S03]  /*2f30*/  LDSM.16.M88.4 R52, [R228+0x5000] ;  /* 0x00500000e434783b */ /* 0x000e660000000200 */
[C---:B--2---:R-:W-:Y:S08]  /*2f40*/  HMMA.16816.F32 R44, R8.reuse, R48, R44 ;  /* 0x00000030082c723c */ /* 0x044ff0000000182c */
[C---:B------:R-:W-:Y:S01]  /*2f50*/  HMMA.16816.F32 R40, R8.reuse, R50, R40 ;  /* 0x000000320828723c */ /* 0x040fe20000001828 */
[----:B------:R-:W2:Y:S07]  /*2f60*/  LDSM.16.M88.4 R48, [R228+0x5800] ;  /* 0x00580000e430783b */ /* 0x000eae0000000200 */
[C---:B---3--:R-:W-:Y:S08]  /*2f70*/  HMMA.16816.F32 R36, R8.reuse, R12, R36 ;  /* 0x0000000c0824723c */ /* 0x048ff00000001824 */
[C---:B------:R-:W-:Y:S01]  /*2f80*/  HMMA.16816.F32 R32, R8.reuse, R14, R32 ;  /* 0x0000000e0820723c */ /* 0x040fe20000001820 */
[----:B------:R-:W-:Y:S07]  /*2f90*/  LDSM.16.M88.4 R12, [R224+0xc100] ;  /* 0x00c10000e00c783b */ /* 0x000fee0000000200 */
[C---:B------:R-:W-:Y:S08]  /*2fa0*/  HMMA.16816.F32 R28, R8.reuse, R64, R28 ;  /* 0x00000040081c723c */ /* 0x040ff0000000181c */
[C---:B------:R-:W-:Y:S01]  /*2fb0*/  HMMA.16816.F32 R24, R8.reuse, R66, R24 ;  /* 0x000000420818723c */ /* 0x040fe20000001818 */
[----:B------:R-:W-:Y:S07]  /*2fc0*/  LDSM.16.M88.4 R64, [R223+0x18100] ;  /* 0x01810000df40783b */ /* 0x000fee0000000200 */
[C---:B-----5:R-:W-:Y:S08]  /*2fd0*/  HMMA.16816.F32 R20, R8.reuse, R60, R20 ;  /* 0x0000003c0814723c */ /* 0x060ff00000001814 */
[----:B------:R-:W-:Y:S01]  /*2fe0*/  HMMA.16816.F32 R68, R8, R62, R68 ;  /* 0x0000003e0844723c */ /* 0x000fe20000001844 */
[----:B------:R-:W3:Y:S04]  /*2ff0*/  LDSM.16.M88.4 R8, [R224+0xc900] ;  /* 0x00c90000e008783b */ /* 0x000ee80000000200 */
[----:B------:R-:W-:Y:S03]  /*3000*/  LDSM.16.M88.4 R60, [R216+0x4000] ;  /* 0x00400000d83c783b */ /* 0x000fe60000000200 */
[C---:B-1----:R-:W-:Y:S08]  /*3010*/  HMMA.16816.F32 R44, R16.reuse, R4, R44 ;  /* 0x00000004102c723c */ /* 0x042ff0000000182c */
[C---:B------:R-:W-:Y:S01]  /*3020*/  HMMA.16816.F32 R40, R16.reuse, R6, R40 ;  /* 0x000000061028723c */ /* 0x040fe20000001828 */
[----:B------:R-:W1:Y:S07]  /*3030*/  LDSM.16.M88.4 R4, [R224+0xd100] ;  /* 0x00d10000e004783b */ /* 0x000e6e0000000200 */
[C---:B----4-:R-:W-:Y:S08]  /*3040*/  HMMA.16816.F32 R36, R16.reuse, R56, R36 ;  /* 0x000000381024723c */ /* 0x050ff00000001824 */
[C---:B------:R-:W-:Y:S01]  /*3050*/  HMMA.16816.F32 R32, R16.reuse, R58, R32 ;  /* 0x0000003a1020723c */ /* 0x040fe20000001820 */
[----:B------:R-:W4:Y:S07]  /*3060*/  LDSM.16.M88.4 R56, [R216+0x4800] ;  /* 0x00480000d838783b */ /* 0x000f2e0000000200 */
[C---:B------:R-:W-:Y:S08]  /*3070*/  HMMA.16816.F32 R28, R16.reuse, R52, R28 ;  /* 0x00000034101c723c */ /* 0x040ff0000000181c */
[C---:B------:R-:W-:Y:S01]  /*3080*/  HMMA.16816.F32 R24, R16.reuse, R54, R24 ;  /* 0x000000361018723c */ /* 0x040fe20000001818 */
[----:B------:R-:W5:Y:S07]  /*3090*/  LDSM.16.M88.4 R52, [R216+0x5000] ;  /* 0x00500000d834783b */ /* 0x000f6e0000000200 */
[C---:B--2---:R-:W-:Y:S08]  /*30a0*/  HMMA.16816.F32 R20, R16.reuse, R48, R20 ;  /* 0x000000301014723c */ /* 0x044ff00000001814 */
[----:B------:R-:W-:Y:S01]  /*30b0*/  HMMA.16816.F32 R68, R16, R50, R68 ;  /* 0x000000321044723c */ /* 0x000fe20000001844 */
[----:B------:R-:W2:Y:S04]  /*30c0*/  LDSM.16.M88.4 R48, [R216+0x5800] ;  /* 0x00580000d830783b */ /* 0x000ea80000000200 */
[----:B------:R-:W-:Y:S03]  /*30d0*/  LDSM.16.M88.4 R16, [R230+0x1c100] ;  /* 0x01c10000e610783b */ /* 0x000fe60000000200 */
        /* <DEDUP_REMOVED lines=8> */
[----:B------:R-:W1:Y:S07]  /*3160*/  LDSM.16.M88.4 R12, [R229+0xe100] ;  /* 0x00e10000e50c783b */ /* 0x000e6e0000000200 */
[C---:B------:R-:W-:Y:S08]  /*3170*/  HMMA.16816.F32 R20, R72.reuse, R76, R20 ;  /* 0x0000004c4814723c */ /* 0x040ff00000001814 */
[----:B------:R-:W-:Y:S08]  /*3180*/  HMMA.16816.F32 R68, R72, R78, R68 ;  /* 0x0000004e4844723c */ /* 0x000ff00000001844 */
[C---:B----4-:R-:W-:Y:S08]  /*3190*/  HMMA.16816.F32 R36, R64.reuse, R56, R36 ;  /* 0x000000384024723c */ /* 0x050ff00000001824 */
[C---:B------:R-:W-:Y:S01]  /*31a0*/  HMMA.16816.F32 R32, R64.reuse, R58, R32 ;  /* 0x0000003a4020723c */ /* 0x040fe20000001820 */
[----:B------:R-:W-:Y:S07]  /*31b0*/  LDSM.16.M88.4 R56, [R228+0x6000] ;  /* 0x00600000e438783b */ /* 0x000fee0000000200 */
[C---:B-----5:R-:W-:Y:S08]  /*31c0*/  HMMA.16816.F32 R28, R64.reuse, R52, R28 ;  /* 0x00000034401c723c */ /* 0x060ff0000000181c */
[C---:B------:R-:W-:Y:S01]  /*31d0*/  HMMA.16816.F32 R24, R64.reuse, R54, R24 ;  /* 0x000000364018723c */ /* 0x040fe20000001818 */
[----:B------:R-:W4:Y:S07]  /*31e0*/  LDSM.16.M88.4 R52, [R229+0xf900] ;  /* 0x00f90000e534783b */ /* 0x000f2e0000000200 */
[C---:B------:R-:W-:Y:S08]  /*31f0*/  HMMA.16816.F32 R44, R64.reuse, R60, R44 ;  /* 0x0000003c402c723c */ /* 0x040ff0000000182c */
[C---:B------:R-:W-:Y:S01]  /*3200*/  HMMA.16816.F32 R40, R64.reuse, R62, R40 ;  /* 0x0000003e4028723c */ /* 0x040fe20000001828 */
[----:B------:R-:W-:Y:S07]  /*3210*/  LDSM.16.M88.4 R60, [R226+0x1c100] ;  /* 0x01c10000e23c783b */ /* 0x000fee0000000200 */
[C---:B--2---:R-:W-:Y:S01]  /*3220*/  HMMA.16816.F32 R72, R64.reuse, R48, R20 ;  /* 0x000000304048723c */ /* 0x044fe20000001814 */
[----:B------:R-:W2:Y:S07]  /*3230*/  LDSM.16.M88.4 R20, [R228+0x6800] ;  /* 0x00680000e414783b */ /* 0x000eae0000000200 */
[----:B------:R-:W-:Y:S01]  /*3240*/  HMMA.16816.F32 R68, R64, R50, R68 ;  /* 0x000000324044723c */ /* 0x000fe20000001844 */
[----:B------:R-:W5:Y:S04]  /*3250*/  LDSM.16.M88.4 R48, [R228+0x7000] ;  /* 0x00700000e430783b */ /* 0x000f680000000200 */
[----:B------:R-:W-:Y:S03]  /*3260*/  LDSM.16.M88.4 R64, [R216+0x6800] ;  /* 0x00680000d840783b */ /* 0x000fe60000000200 */
        /* <DEDUP_REMOVED lines=9> */
[C---:B----4-:R-:W-:Y:S08]  /*3300*/  HMMA.16816.F32 R72, R16.reuse, R52, R72 ;  /* 0x000000341048723c */ /* 0x050ff00000001848 */
[----:B------:R-:W-:Y:S01]  /*3310*/  HMMA.16816.F32 R68, R16, R54, R68 ;  /* 0x000000361044723c */ /* 0x000fe20000001844 */
[----:B------:R-:W-:Y:S04]  /*3320*/  LDSM.16.M88.4 R16, [R224+0xf100] ;  /* 0x00f10000e010783b */ /* 0x000fe80000000200 */
[----:B------:R-:W-:Y:S03]  /*3330*/  LDSM.16.M88.4 R52, [R216+0x6000] ;  /* 0x00600000d834783b */ /* 0x000fe60000000200 */
[C---:B--2---:R-:W-:Y:S08]  /*3340*/  HMMA.16816.F32 R36, R60.reuse, R20, R36 ;  /* 0x000000143c24723c */ /* 0x044ff00000001824 */
[C---:B------:R-:W-:Y:S01]  /*3350*/  HMMA.16816.F32 R32, R60.reuse, R22, R32 ;  /* 0x000000163c20723c */ /* 0x040fe20000001820 */
[----:B------:R-:W2:Y:S07]  /*3360*/  LDSM.16.M88.4 R20, [R224+0xe900] ;  /* 0x00e90000e014783b */ /* 0x000eae0000000200 */
[C---:B-----5:R-:W-:Y:S08]  /*3370*/  HMMA.16816.F32 R28, R60.reuse, R48, R28 ;  /* 0x000000303c1c723c */ /* 0x060ff0000000181c */
[C---:B------:R-:W-:Y:S01]  /*3380*/  HMMA.16816.F32 R24, R60.reuse, R50, R24 ;  /* 0x000000323c18723c */ /* 0x040fe20000001818 */
[----:B------:R-:W4:Y:S07]  /*3390*/  LDSM.16.M88.4 R48, [R224+0xf900] ;  /* 0x00f90000e030783b */ /* 0x000f2e0000000200 */
[C---:B------:R-:W-:Y:S08]  /*33a0*/  HMMA.16816.F32 R44, R60.reuse, R56, R44 ;  /* 0x000000383c2c723c */ /* 0x040ff0000000182c */
[C---:B------:R-:W-:Y:S01]  /*33b0*/  HMMA.16816.F32 R40, R60.reuse, R58, R40 ;  /* 0x0000003a3c28723c */ /* 0x040fe20000001828 */
[----:B------:R-:W5:Y:S07]  /*33c0*/  LDSM.16.M88.4 R56, [R223+0x1c100] ;  /* 0x01c10000df38783b */ /* 0x000f6e0000000200 */
[C---:B---3--:R-:W-:Y:S08]  /*33d0*/  HMMA.16816.F32 R72, R60.reuse, R8, R72 ;  /* 0x000000083c48723c */ /* 0x048ff00000001848 */
[----:B------:R-:W-:Y:S01]  /*33e0*/  HMMA.16816.F32 R68, R60, R10, R68 ;  /* 0x0000000a3c44723c */ /* 0x000fe20000001844 */
[----:B------:R-:W3:Y:S04]  /*33f0*/  LDSM.16.M88.4 R60, [R216+0x7000] ;  /* 0x00700000d83c783b */ /* 0x000ee80000000200 */
[----:B------:R-:W3:Y:S01]  /*3400*/  LDSM.16.M88.4 R8, [R216+0x7800] ;  /* 0x00780000d808783b */ /* 0x000ee20000000200 */
[----:B------:R-:W-:-:S04]  /*3410*/  DEPBAR.LE SB0, 0x0 ;  /* 0x000080000000791a */ /* 0x000fc80000000000 */
[C---:B-1----:R-:W-:Y:S08]  /*3420*/  HMMA.16816.F32 R44, R12.reuse, R4, R44 ;  /* 0x000000040c2c723c */ /* 0x042ff0000000182c */
[C---:B------:R-:W-:Y:S08]  /*3430*/  HMMA.16816.F32 R40, R12.reuse, R6, R40 ;  /* 0x000000060c28723c */ /* 0x040ff00000001828 */
[C---:B--2---:R-:W-:Y:S08]  /*3440*/  HMMA.16816.F32 R36, R12.reuse, R20, R36 ;  /* 0x000000140c24723c */ /* 0x044ff00000001824 */
[C---:B------:R-:W-:Y:S08]  /*3450*/  HMMA.16816.F32 R32, R12.reuse, R22, R32 ;  /* 0x000000160c20723c */ /* 0x040ff00000001820 */
[C---:B------:R-:W-:Y:S08]  /*3460*/  HMMA.16816.F32 R28, R12.reuse, R16, R28 ;  /* 0x000000100c1c723c */ /* 0x040ff0000000181c */
[C---:B------:R-:W-:Y:S08]  /*3470*/  HMMA.16816.F32 R24, R12.reuse, R18, R24 ;  /* 0x000000120c18723c */ /* 0x040ff00000001818 */
[C---:B----4-:R-:W-:Y:S08]  /*3480*/  HMMA.16816.F32 R72, R12.reuse, R48, R72 ;  /* 0x000000300c48723c */ /* 0x050ff00000001848 */
[----:B------:R-:W-:Y:S08]  /*3490*/  HMMA.16816.F32 R68, R12, R50, R68 ;  /* 0x000000320c44723c */ /* 0x000ff00000001844 */
[C---:B-----5:R-:W-:Y:S08]  /*34a0*/  HMMA.16816.F32 R44, R56.reuse, R52, R44 ;  /* 0x00000034382c723c */ /* 0x060ff0000000182c */
[C---:B------:R-:W-:Y:S08]  /*34b0*/  HMMA.16816.F32 R40, R56.reuse, R54, R40 ;  /* 0x000000363828723c */ /* 0x040ff00000001828 */
[C---:B------:R-:W-:Y:S08]  /*34c0*/  HMMA.16816.F32 R36, R56.reuse, R64, R36 ;  /* 0x000000403824723c */ /* 0x040ff00000001824 */
[C---:B------:R-:W-:Y:S08]  /*34d0*/  HMMA.16816.F32 R32, R56.reuse, R66, R32 ;  /* 0x000000423820723c */ /* 0x040ff00000001820 */
[C---:B---3--:R-:W-:Y:S08]  /*34e0*/  HMMA.16816.F32 R28, R56.reuse, R60, R28 ;  /* 0x0000003c381c723c */ /* 0x048ff0000000181c */
[C---:B------:R-:W-:Y:S08]  /*34f0*/  HMMA.16816.F32 R24, R56.reuse, R62, R24 ;  /* 0x0000003e3818723c */ /* 0x040ff00000001818 */
[C---:B------:R-:W-:Y:S07]  /*3500*/  HMMA.16816.F32 R72, R56.reuse, R8, R72 ;  /* 0x000000083848723c */ /* 0x040fee0000001848 */
[----:B------:R-:W-:Y:S01]  /*3510*/  SHF.R.S32.HI R9, RZ, 0x1f, R244 ;  /* 0x0000001fff097819 */ /* 0x000fe200000114f4 */
[----:B------:R-:W-:Y:S01]  /*3520*/  HMMA.16816.F32 R68, R56, R10, R68 ;  /* 0x0000000a3844723c */ /* 0x000fe20000001844 */
[----:B------:R-:W-:Y:S06]  /*3530*/  BAR.SYNC.DEFER_BLOCKING 0x0 ;  /* 0x0000000000007b1d */ /* 0x000fec0000010000 */
[----:B------:R-:W-:Y:S05]  /*3540*/  @P0 BRA `(.L_x_5201) ;  /* 0x000004e000000947 */ /* 0x000fea0003800000 */
[----:B------:R-:W-:Y:S01]  /*3550*/  ISETP.NE.AND P1, PT, R232, 0x1, PT ;  /* 0x00000001e800780c */ /* 0x000fe20003f25270 */
        /* <DEDUP_REMOVED lines=19> */
[----:B------:R-:W-:Y:S01]  /*3690*/  IMAD.WIDE.U32 R6, R234, c[0x0][0x1e0], RZ ;  /* 0x00007800ea067a25 */ /* 0x000fe200078e00ff */
[----:B------:R-:W-:-:S02]  /*36a0*/  SHF.R.S32.HI R11, RZ, 0x1f, R234 ;  /* 0x0000001fff0b7819 */ /* 0x000fc400000114ea */
[----:B------:R-:W-:Y:S02]  /*36b0*/  LOP3.LUT R48, R48, 0xf, RZ, 0xc0, !PT ;  /* 0x0000000f30307812 */ /* 0x000fe400078ec0ff */
[----:B------:R-:W-:Y:S01]  /*36c0*/  SHF.L.U64.HI R14, R244, 0x1, R9 ;  /* 0x00000001f40e7819 */ /* 0x000fe20000010209 */
[----:B------:R-:W-:Y:S01]  /*36d0*/  IMAD R11, R11, c[0x0][0x1e0], RZ ;  /* 0x000078000b0b7a24 */ /* 0x000fe200078e02ff */
[----:B------:R-:W-:Y:S02]  /*36e0*/  LOP3.LUT R22, R22, 0xf, RZ, 0xc0, !PT ;  /* 0x0000000f16167812 */ /* 0x000fe400078ec0ff */
[----:B------:R-:W-:Y:S01]  /*36f0*/  IADD3 R17, -R247, 0x10, RZ ;  /* 0x00000010f7117810 */ /* 0x000fe20007ffe1ff */
[----:B------:R-:W-:-:S03]  /*3700*/  IMAD R11, R234, c[0x0][0x1e4], R11 ;  /* 0x00007900ea0b7a24 */ /* 0x000fc600078e020b */
[----:B------:R-:W-:Y:S01]  /*3710*/  LOP3.LUT R17, R17, 0xf, RZ, 0xc0, !PT ;  /* 0x0000000f11117812 */ /* 0x000fe200078ec0ff */
[----:B------:R-:W-:Y:S01]  /*3720*/  IMAD.IADD R7, R7, 0x1, R11 ;  /* 0x0000000107077824 */ /* 0x000fe200078e020b */
[----:B------:R-:W-:Y:S02]  /*3730*/  SHF.L.U64.HI R11, R243, 0x1, R248 ;  /* 0x00000001f30b7819 */ /* 0x000fe400000102f8 */
[----:B--2---:R-:W-:Y:S01]  /*3740*/  SHF.R.S32.HI R0, RZ, 0x1f, R233 ;  /* 0x0000001fff007819 */ /* 0x004fe200000114e9 */
[----:B------:R-:W-:Y:S01]  /*3750*/  IMAD.WIDE.U32 R4, R233, c[0x0][0x1f0], R6 ;  /* 0x00007c00e9047a25 */ /* 0x000fe200078e0006 */
[----:B------:R-:W-:-:S03]  /*3760*/  SHF.L.U64.HI R7, R242, 0x1, R245 ;  /* 0x00000001f2077819 */ /* 0x000fc600000102f5 */
[----:B------:R-:W-:Y:S01]  /*3770*/  IMAD R0, R0, c[0x0][0x1f0], RZ ;  /* 0x00007c0000007a24 */ /* 0x000fe200078e02ff */
[----:B------:R-:W-:Y:S01]  /*3780*/  IADD3 R15, P0, R4, UR14, RZ ;  /* 0x0000000e040f7c10 */ /* 0x000fe2000ff1e0ff */
[----:B------:R-:W-:Y:S01]  /*3790*/  IMAD.SHL.U32 R6, R242, 0x2, RZ ;  /* 0x00000002f2067824 */ /* 0x000fe200078e00ff */
[----:B------:R-:W-:Y:S01]  /*37a0*/  SHF.L.U64.HI R4, R241, 0x1, R246 ;  /* 0x00000001f1047819 */ /* 0x000fe200000102f6 */
[----:B------:R-:W-:-:S05]  /*37b0*/  IMAD R0, R233, c[0x0][0x1f4], R0 ;  /* 0x00007d00e9007a24 */ /* 0x000fca00078e0200 */
[----:B------:R-:W-:Y:S02]  /*37c0*/  IADD3.X R0, R5, UR7, R0, P0, !PT ;  /* 0x0000000705007c10 */ /* 0x000fe400087fe400 */
[C---:B------:R-:W-:Y:S02]  /*37d0*/  LEA R16, P0, R15.reuse, c[0x0][0x1c8], 0x1 ;  /* 0x000072000f107a11 */ /* 0x040fe400078008ff */
[----:B------:R-:W-:Y:S02]  /*37e0*/  SEL R5, RZ, 0x10, P4 ;  /* 0x00000010ff057807 */ /* 0x000fe40002000000 */
[----:B------:R-:W-:Y:S01]  /*37f0*/  LEA.HI.X R15, R15, c[0x0][0x1cc], R0, 0x1, P0 ;  /* 0x000073000f0f7a11 */ /* 0x000fe200000f0c00 */
[----:B------:R-:W1:Y:S01]  /*3800*/  SHFL.IDX PT, R19, R16, 0x1, 0x181f ;  /* 0x00381f0010137f89 */ /* 0x000e6200000e0000 */
[----:B------:R-:W-:Y:S01]  /*3810*/  IADD3 R20, -R5, 0x10, RZ ;  /* 0x0000001005147810 */ /* 0x000fe20007ffe1ff */
[----:B------:R-:W-:Y:S02]  /*3820*/  IMAD.SHL.U32 R0, R241, 0x2, RZ ;  /* 0x00000002f1007824 */ /* 0x000fe400078e00ff */
[----:B------:R-:W2:Y:S01]  /*3830*/  SHFL.IDX PT, R18, R15, 0x1, 0x181f ;  /* 0x00381f000f127f89 */ /* 0x000ea200000e0000 */
[----:B------:R-:W-:-:S03]  /*3840*/  LOP3.LUT R20, R20, 0xf, RZ, 0xc0, !PT ;  /* 0x0000000f14147812 */ /* 0x000fc600078ec0ff */
[----:B------:R-:W-:Y:S01]  /*3850*/  SHFL.IDX PT, R15, R15, RZ, 0x181f ;  /* 0x00181fff0f0f7589 */ /* 0x000fe200000e0000 */
[----:B-1----:R-:W-:-:S04]  /*3860*/  IADD3 R48, P1, P0, R48, R19, R13 ;  /* 0x0000001330307210 */ /* 0x002fc8000783e00d */
[----:B--2---:R-:W-:Y:S02]  /*3870*/  IADD3.X R49, RZ, R18, R14, P1, P0 ;  /* 0x00000012ff317210 */ /* 0x004fe40000fe040e */
[----:B------:R-:W-:-:S04]  /*3880*/  IADD3 R22, P1, P0, R22, R19, R10 ;  /* 0x0000001316167210 */ /* 0x000fc8000783e00a */
[----:B------:R-:W-:Y:S02]  /*3890*/  IADD3.X R23, RZ, R18, R11, P1, P0 ;  /* 0x00000012ff177210 */ /* 0x000fe40000fe040b */
[----:B------:R-:W-:-:S04]  /*38a0*/  IADD3 R20, P1, P0, R20, R19, R6 ;  /* 0x0000001314147210 */ /* 0x000fc8000783e006 */
[-C--:B------:R-:W-:Y:S02]  /*38b0*/  IADD3.X R21, RZ, R18.reuse, R7, P1, P0 ;  /* 0x00000012ff157210 */ /* 0x080fe40000fe0407 */
[----:B------:R-:W-:Y:S02]  /*38c0*/  IADD3 R50, P1, P0, R17, R19, R0 ;  /* 0x0000001311327210 */ /* 0x000fe4000783e000 */
[----:B------:R-:W1:Y:S02]  /*38d0*/  SHFL.IDX PT, R17, R16, RZ, 0x181f ;  /* 0x00181fff10117589 */ /* 0x000e6400000e0000 */
[----:B------:R-:W-:Y:S02]  /*38e0*/  IADD3.X R51, RZ, R18, R4, P1, P0 ;  /* 0x00000012ff337210 */ /* 0x000fe40000fe0404 */
        /* <DEDUP_REMOVED lines=20> */
.L_x_5201:
[----:B------:R-:W-:Y:S01]  /*3a30*/  LOP3.LUT R0, R86, 0xffffffe0, RZ, 0xc0, !PT ;  /* 0xffffffe056007812 */ /* 0x000fe200078ec0ff */
[----:B------:R-:W-:Y:S01]  /*3a40*/  UIADD3 UR4, UR10, 0x1, -UR11 ;  /* 0x000000010a047890 */ /* 0x000fe2000fffe80b */
[----:B------:R-:W-:Y:S01]  /*3a50*/  LEA.HI R4, R84, R83, RZ, 0x2 ;  /* 0x0000005354047211 */ /* 0x000fe200078f10ff */
[----:B------:R-:W-:Y:S01]  /*3a60*/  ULDC UR26, c[0x0][0x2ac] ;  /* 0x0000ab00001a7ab9 */ /* 0x000fe20000000800 */
[----:B-1----:R-:W-:Y:S01]  /*3a70*/  SHF.R.S32.HI R6, RZ, 0x1f, R85 ;  /* 0x0000001fff067819 */ /* 0x002fe20000011455 */
[C---:B------:R-:W-:Y:S01]  /*3a80*/  IMAD.IADD R0, R83.reuse, 0x1, -R0 ;  /* 0x0000000153007824 */ /* 0x040fe200078e0a00 */
[----:B------:R-:W-:Y:S01]  /*3a90*/  LOP3.LUT R4, R4, 0xfffffffc, RZ, 0xc0, !PT ;  /* 0xfffffffc04047812 */ /* 0x000fe200078ec0ff */
[----:B------:R-:W-:Y:S01]  /*3aa0*/  ULDC UR5, c[0x0][0x324] ;  /* 0x0000c90000057ab9 */ /* 0x000fe20000000800 */
[----:B------:R-:W-:Y:S01]  /*3ab0*/  LEA.HI R6, R6, R85, RZ, 0x3 ;  /* 0x0000005506067211 */ /* 0x000fe200078f18ff */
[----:B------:R-:W0:Y:S01]  /*3ac0*/  LDGDEPBAR ;  /* 0x00000000000079af */ /* 0x000e220000000000 */
[----:B------:R-:W-:Y:S01]  /*3ad0*/  SHF.R.S32.HI R5, RZ, 0x1f, R0 ;  /* 0x0000001fff057819 */ /* 0x000fe20000011400 */
[----:B------:R-:W-:Y:S01]  /*3ae0*/  IMAD.IADD R83, R83, 0x1, -R4 ;  /* 0x0000000153537824 */ /* 0x000fe200078e0a04 */
[----:B------:R-:W-:-:S02]  /*3af0*/  LOP3.LUT R6, R6, 0xffffff8, RZ, 0xc0, !PT ;  /* 0x0ffffff806067812 */ /* 0x000fc400078ec0ff */
[----:B------:R-:W-:Y:S02]  /*3b00*/  LEA.HI R4, R5, R0, RZ, 0x2 ;  /* 0x0000000005047211 */ /* 0x000fe400078f10ff */
[----:B------:R-:W-:Y:S01]  /*3b10*/  LEA.HI R5, R83, R83, RZ, 0x1 ;  /* 0x0000005353057211 */ /* 0x000fe200078f08ff */
[----:B------:R-:W-:Y:S01]  /*3b20*/  IMAD.IADD R85, R85, 0x1, -R6 ;  /* 0x0000000155557824 */ /* 0x000fe200078e0a06 */
[----:B------:R-:W-:Y:S02]  /*3b30*/  PLOP3.LUT P0, PT, PT, PT, UP1, 0x80, 0x0 ;  /* 0x000000000000781c */ /* 0x000fe40003f0f018 */
[C---:B------:R-:W-:Y:S02]  /*3b40*/  LEA.HI.SX32 R6, R4.reuse, UR24, 0x1e ;  /* 0x0000001804067c11 */ /* 0x040fe4000f8ff2ff */
[----:B------:R-:W-:Y:S02]  /*3b50*/  LOP3.LUT R8, R5, 0x1ffffffe, RZ, 0xc0, !PT ;  /* 0x1ffffffe05087812 */ /* 0x000fe400078ec0ff */
[----:B------:R-:W-:Y:S01]  /*3b60*/  LOP3.LUT R237, R4, 0x7ffffffc, RZ, 0xc0, !PT ;  /* 0x7ffffffc04ed7812 */ /* 0x000fe200078ec0ff */
[----:B------:R-:W-:-:S02]  /*3b70*/  IMAD R6, R85, 0x10, R6 ;  /* 0x0000001055067824 */ /* 0x000fc400078e0206 */
[----:B------:R-:W-:Y:S02]  /*3b80*/  IMAD.IADD R83, R83, 0x1, -R8 ;  /* 0x0000000153537824 */ /* 0x000fe400078e0a08 */
[----:B------:R-:W-:Y:S02]  /*3b90*/  IMAD.IADD R237, R0, 0x1, -R237 ;  /* 0x0000000100ed7824 */ /* 0x000fe400078e0aed */
[----:B------:R-:W-:Y:S02]  /*3ba0*/  IMAD R236, R83, 0x8, R6 ;  /* 0x0000000853ec7824 */ /* 0x000fe400078e0206 */
[----:B------:R-:W-:Y:S01]  /*3bb0*/  IMAD.U32 R0, RZ, RZ, UR4 ;  /* 0x00000004ff007e24 */ /* 0x000fe2000f8e00ff */
[----:B------:R-:W-:Y:S01]  /*3bc0*/  ULDC UR4, c[0x0][0x1d0] ;  /* 0x0000740000047ab9 */ /* 0x000fe20000000800 */
[----:B------:R-:W-:Y:S01]  /*3bd0*/  @P0 IMAD.HI.U32 R5, R236, c[0x0][0x2c8], RZ ;  /* 0x0000b200ec050a27 */ /* 0x000fe200078e00ff */
[----:B------:R-:W-:Y:S01]  /*3be0*/  PLOP3.LUT P0, PT, PT, PT, UP1, 0x80, 0x0 ;  /* 0x000000000000781c */ /* 0x000fe20003f0f018 */
[----:B------:R-:W-:-:S02]  /*3bf0*/  UIMAD UR4, UR26, UR4, -UR11 ;  /* 0x000000041a0472a4 */ /* 0x000fc4000f8e0a0b */
[----:B------:R-:W-:Y:S01]  /*3c00*/  IMAD.MOV.U32 R11, RZ, RZ, R236 ;  /* 0x000000ffff0b7224 */ /* 0x000fe200078e00ec */
[----:B------:R-:W-:Y:S01]  /*3c10*/  ULOP3.LUT UR11, URZ, UR5, URZ, 0x33, !UPT ;  /* 0x000000053f0b7292 */ /* 0x000fe2000f8e333f */
[----:B------:R-:W-:Y:S02]  /*3c20*/  IMAD.SHL.U32 R237, R237, 0x2, RZ ;  /* 0x00000002eded7824 */ /* 0x000fe400078e00ff */
[----:B------:R-:W-:-:S06]  /*3c30*/  IMAD.IADD R4, R82, 0x1, R81 ;  /* 0x0000000152047824 */ /* 0x000fcc00078e0251 */
[----:B------:R-:W-:Y:S02]  /*3c40*/  @P0 SHF.R.U32.HI R11, RZ, c[0x0][0x2cc], R5 ;  /* 0x0000b300ff0b0a19 */ /* 0x000fe40000011605 */
[----:B------:R-:W-:Y:S02]  /*3c50*/  PLOP3.LUT P0, PT, PT, PT, UP0, 0x40, 0x0 ;  /* 0x000000000000781c */ /* 0x000fe40003f0e808 */
[----:B------:R-:W-:Y:S01]  /*3c60*/  IADD3 R5, R0, -c[0x0][0x168], -R237 ;  /* 0x80005a0000057a10 */ /* 0x000fe20007ffe8ed */
[----:B------:R-:W1:Y:S01]  /*3c70*/  SHFL.IDX PT, R6, R11, RZ, 0x1c1f ;  /* 0x001c1fff0b067589 */ /* 0x000e6200000e0000 */
[----:B------:R-:W-:Y:S02]  /*3c80*/  IADD3 R0, -R237, UR4, RZ ;  /* 0x00000004ed007c10 */ /* 0x000fe4000fffe1ff */
[C---:B------:R-:W-:Y:S02]  /*3c90*/  IADD3 R7, R5.reuse, c[0x0][0x328], RZ ;  /* 0x0000ca0005077a10 */ /* 0x040fe40007ffe0ff */
[----:B------:R-:W-:-:S03]  /*3ca0*/  IADD3 R5, R5, UR11, RZ ;  /* 0x0000000b05057c10 */ /* 0x000fc6000fffe0ff */
[--C-:B-1----:R-:W-:Y:S02]  /*3cb0*/  IMAD.IADD R15, R7, 0x1, R6.reuse ;  /* 0x00000001070f7824 */ /* 0x102fe400078e0206 */
[----:B------:R-:W-:-:S03]  /*3cc0*/  IMAD.IADD R13, R5, 0x1, R6 ;  /* 0x00000001050d7824 */ /* 0x000fc600078e0206 */
[----:B------:R-:W-:Y:S01]  /*3cd0*/  IMNMX R15, R15, R0, PT ;  /* 0x000000000f0f7217 */ /* 0x000fe20003800200 */
        /* <DEDUP_REMOVED lines=13> */
.L_x_5204:
[----:B------:R-:W-:-:S04]  /*3db0*/  MOV R6, c[0x0][0x32c] ;  /* 0x0000cb0000067a02 */ /* 0x000fc80000000f00 */
[----:B------:R-:W-:-:S13]  /*3dc0*/  ISETP.NE.AND P0, PT, R6, 0x1, PT ;  /* 0x000000010600780c */ /* 0x000fda0003f05270 */
[----:B------:R-:W-:-:S05]  /*3dd0*/  @P0 IMAD.HI.U32 R6, R17, c[0x0][0x330], RZ ;  /* 0x0000cc0011060a27 */ /* 0x000fca00078e00ff */
[----:B------:R-:W-:Y:S02]  /*3de0*/  @P0 SHF.R.U32.HI R17, RZ, c[0x0][0x334], R6 ;  /* 0x0000cd00ff110a19 */ /* 0x000fe40000011606 */
.L_x_5205:
[----:B------:R-:W-:Y:S05]  /*3df0*/  BSYNC B0 ;  /* 0x0000000000007941 */ /* 0x000fea0003800000 */
.L_x_5203:
[----:B------:R-:W-:-:S04]  /*3e00*/  IMAD R8, R17, c[0x0][0x32c], -R80 ;  /* 0x0000cb0011087a24 */ /* 0x000fc800078e0a50 */
[----:B------:R-:W-:-:S05]  /*3e10*/  IMAD.IADD R8, R8, 0x1, -R237 ;  /* 0x0000000108087824 */ /* 0x000fca00078e0aed */
[----:B------:R-:W-:Y:S02]  /*3e20*/  IADD3 R6, R8, c[0x0][0x32c], RZ ;  /* 0x0000cb0008067a10 */ /* 0x000fe40007ffe0ff */
[----:B------:R-:W-:Y:S02]  /*3e30*/  IMNMX R13, R13, R8, !PT ;  /* 0x000000080d0d7217 */ /* 0x000fe40007800200 */
[----:B------:R-:W-:Y:S02]  /*3e40*/  IMNMX R15, R15, R6, PT ;  /* 0x000000060f0f7217 */ /* 0x000fe40003800200 */
.L_x_5202:
[----:B------:R-:W-:Y:S01]  /*3e50*/  ISETP.LT.AND P1, PT, RZ, UR20, PT ;  /* 0x00000014ff007c0c */ /* 0x000fe2000bf21270 */
[----:B------:R-:W1:Y:S03]  /*3e60*/  SHFL.IDX PT, R16, R11, 0x1, 0x1c1f ;  /* 0x003c1f000b107f89 */ /* 0x000e6600000e0000 */
[----:B------:R-:W-:-:S04]  /*3e70*/  ISETP.GT.AND P0, PT, R13, RZ, P1 ;  /* 0x000000ff0d00720c */ /* 0x000fc80000f04270 */
[----:B------:R-:W-:-:S04]  /*3e80*/  ISETP.LT.OR P0, PT, R15, 0x1, P0 ;  /* 0x000000010f00780c */ /* 0x000fc80000701670 */
[----:B------:R-:W-:Y:S02]  /*3e90*/  FSEL R44, R44, -INF , !P0 ;  /* 0xff8000002c2c7808 */ /* 0x000fe40004000000 */
[----:B------:R-:W-:-:S04]  /*3ea0*/  ISETP.GT.AND P0, PT, R13, 0x1, P1 ;  /* 0x000000010d00780c */ /* 0x000fc80000f04270 */
[----:B------:R-:W-:-:S04]  /*3eb0*/  ISETP.LT.OR P0, PT, R15, 0x2, P0 ;  /* 0x000000020f00780c */ /* 0x000fc80000701670 */
[----:B------:R-:W-:Y:S02]  /*3ec0*/  FSEL R8, R45, -INF , !P0 ;  /* 0xff8000002d087808 */ /* 0x000fe40004000000 */
[----:B------:R-:W-:Y:S01]  /*3ed0*/  ISETP.GT.AND P0, PT, R13, 0x8, P1 ;  /* 0x000000080d00780c */ /* 0x000fe20000f04270 */
[----:B-1----:R-:W-:-:S03]  /*3ee0*/  IMAD.IADD R7, R7, 0x1, R16 ;  /* 0x0000000107077824 */ /* 0x002fc600078e0210 */
[----:B------:R-:W-:Y:S02]  /*3ef0*/  ISETP.LT.OR P0, PT, R15, 0x9, P0 ;  /* 0x000000090f00780c */ /* 0x000fe40000701670 */
[----:B------:R-:W-:Y:S01]  /*3f00*/  IMNMX R0, R7, R0, PT ;  /* 0x0000000007007217 */ /* 0x000fe20003800200 */
[----:B------:R-:W-:Y:S01]  /*3f10*/  IMAD.IADD R7, R5, 0x1, R16 ;  /* 0x0000000105077824 */ /* 0x000fe200078e0210 */
        /* <DEDUP_REMOVED lines=40> */
[----:B------:R-:W-:-:S13]  /*41a0*/  PLOP3.LUT P0, PT, PT, PT, UP0, 0x40, 0x0 ;  /* 0x000000000000781c */ /* 0x000fda0003f0e808 */
        /* <DEDUP_REMOVED lines=13> */
.L_x_5208:
[----:B------:R-:W-:-:S04]  /*4280*/  MOV R5, c[0x0][0x32c] ;  /* 0x0000cb0000057a02 */ /* 0x000fc80000000f00 */
[----:B------:R-:W-:-:S13]  /*4290*/  ISETP.NE.AND P0, PT, R5, 0x1, PT ;  /* 0x000000010500780c */ /* 0x000fda0003f05270 */
[----:B------:R-:W-:-:S05]  /*42a0*/  @P0 IMAD.HI.U32 R5, R11, c[0x0][0x330], RZ ;  /* 0x0000cc000b050a27 */ /* 0x000fca00078e00ff */
[----:B------:R-:W-:Y:S02]  /*42b0*/  @P0 SHF.R.U32.HI R11, RZ, c[0x0][0x334], R5 ;  /* 0x0000cd00ff0b0a19 */ /* 0x000fe40000011605 */
.L_x_5209:
[----:B------:R-:W-:Y:S05]  /*42c0*/  BSYNC B0 ;  /* 0x0000000000007941 */ /* 0x000fea0003800000 */
.L_x_5207:
[----:B------:R-:W-:-:S04]  /*42d0*/  IMAD R16, R11, c[0x0][0x32c], -R80 ;  /* 0x0000cb000b107a24 */ /* 0x000fc800078e0a50 */
[----:B------:R-:W-:-:S05]  /*42e0*/  IMAD.IADD R16, R16, 0x1, -R237 ;  /* 0x0000000110107824 */ /* 0x000fca00078e0aed */
[----:B------:R-:W-:Y:S02]  /*42f0*/  IADD3 R5, R16, c[0x0][0x32c], RZ ;  /* 0x0000cb0010057a10 */ /* 0x000fe40007ffe0ff */
[----:B------:R-:W-:Y:S02]  /*4300*/  IMNMX R7, R7, R16, !PT ;  /* 0x0000001007077217 */ /* 0x000fe40007800200 */
[----:B------:R-:W-:Y:S02]  /*4310*/  IMNMX R0, R0, R5, PT ;  /* 0x0000000500007217 */ /* 0x000fe40003800200 */
.L_x_5206:
[----:B------:R-:W-:Y:S01]  /*4320*/  ISETP.GT.AND P0, PT, R7, 0x8, P1 ;  /* 0x000000080700780c */ /* 0x000fe20000f04270 */
[----:B------:R-:W-:Y:S01]  /*4330*/  IMAD.SHL.U32 R227, R4, 0x2, RZ ;  /* 0x0000000204e37824 */ /* 0x000fe200078e00ff */
[----:B------:R-:W-:Y:S01]  /*4340*/  FMNMX.FTZ R11, R44, R8, !PT ;  /* 0x000000082c0b7209 */ /* 0x000fe20007810000 */
[----:B------:R-:W-:Y:S01]  /*4350*/  @UP1 USHF.L.U32 UR25, UR25, 0x7, URZ ;  /* 0x0000000719191899 */ /* 0x000fe2000800063f */
[----:B------:R-:W-:Y:S01]  /*4360*/  ISETP.LT.OR P0, PT, R0, 0x9, P0 ;  /* 0x000000090000780c */ /* 0x000fe20000701670 */
[--C-:B------:R-:W-:Y:S01]  /*4370*/  IMAD R222, R2, 0x2, R227.reuse ;  /* 0x0000000202de7824 */ /* 0x100fe200078e02e3 */
[----:B------:R-:W-:Y:S01]  /*4380*/  FMNMX.FTZ R11, R40, R11, !PT ;  /* 0x0000000b280b7209 */ /* 0x000fe20007810000 */
[C---:B------:R-:W-:Y:S01]  /*4390*/  IMAD R221, R3.reuse, 0x2, R227 ;  /* 0x0000000203dd7824 */ /* 0x040fe200078e02e3 */
[----:B------:R-:W-:Y:S01]  /*43a0*/  FSEL R5, R42, -INF , !P0 ;  /* 0xff8000002a057808 */ /* 0x000fe20004000000 */
[----:B------:R-:W-:Y:S01]  /*43b0*/  IMAD R220, R3, 0x2, R222 ;  /* 0x0000000203dc7824 */ /* 0x000fe200078e02de */
[----:B------:R-:W-:Y:S01]  /*43c0*/  ISETP.GT.AND P0, PT, R7, 0x9, P1 ;  /* 0x000000090700780c */ /* 0x000fe20000f04270 */
[----:B------:R-:W-:Y:S01]  /*43d0*/  LDSM.16.MT88.4 R140, [R222+0x100] ;  /* 0x00010000de8c783b */ /* 0x000fe20000004200 */
[----:B------:R-:W-:Y:S01]  /*43e0*/  FMNMX.FTZ R11, R14, R11, !PT ;  /* 0x0000000b0e0b7209 */ /* 0x000fe20007810000 */
[----:B------:R-:W-:Y:S01]  /*43f0*/  ULDC.64 UR4, c[0x0][0x2c8] ;  /* 0x0000b20000047ab9 */ /* 0x000fe20000000a00 */
[----:B------:R-:W-:Y:S01]  /*4400*/  ISETP.LT.OR P0, PT, R0, 0xa, P0 ;  /* 0x0000000a0000780c */ /* 0x000fe20000701670 */
[----:B------:R-:W-:Y:S01]  /*4410*/  LDSM.16.MT88.4 R132, [R227+0x100] ;  /* 0x00010000e384783b */ /* 0x000fe20000004200 */
[----:B------:R-:W-:Y:S01]  /*4420*/  FMNMX.FTZ R11, R12, R11, !PT ;  /* 0x0000000b0c0b7209 */ /* 0x000fe20007810000 */
[----:B------:R-:W-:Y:S01]  /*4430*/  UIMAD.WIDE.U32 UR26, UR25, UR4, URZ ;  /* 0x00000004191a72a5 */ /* 0x000fe2000f8e003f */
[----:B------:R-:W-:Y:S01]  /*4440*/  FSEL R43, R43, -INF , !P0 ;  /* 0xff8000002b2b7808 */ /* 0x000fe20004000000 */
[----:B------:R-:W-:Y:S01]  /*4450*/  LDSM.16.MT88.4 R148, [R221+0x100] ;  /* 0x00010000dd94783b */ /* 0x000fe20000004200 */
[C---:B------:R-:W-:Y:S01]  /*4460*/  ISETP.GT.AND P0, PT, R7.reuse, 0x10, P1 ;  /* 0x000000100700780c */ /* 0x040fe20000f04270 */
[----:B------:R-:W-:Y:S01]  /*4470*/  UIADD3 UR20, UR20, -0x2, URZ ;  /* 0xfffffffe14147890 */ /* 0x000fe2000fffe03f */
[----:B------:R-:W-:Y:S01]  /*4480*/  FMNMX.FTZ R11, R6, R11, !PT ;  /* 0x0000000b060b7209 */ /* 0x000fe20007810000 */
[----:B------:R-:W-:Y:S01]  /*4490*/  LDSM.16.MT88.4 R156, [R220+0x100] ;  /* 0x00010000dc9c783b */ /* 0x000fe20000004200 */
[----:B------:R-:W-:Y:S01]  /*44a0*/  ISETP.LT.OR P0, PT, R0, 0x11, P0 ;  /* 0x000000110000780c */ /* 0x000fe20000701670 */
[----:B------:R-:W-:Y:S01]  /*44b0*/  @UP1 UMOV UR25, UR27 ;  /* 0x0000001b00191c82 */ /* 0x000fe20008000000 */
[----:B------:R-:W-:Y:S01]  /*44c0*/  FMNMX.FTZ R11, R32, R11, !PT ;  /* 0x0000000b200b7209 */ /* 0x000fe20007810000 */
[----:B------:R-:W-:Y:S01]  /*44d0*/  LDSM.16.MT88.4 R48, [R222+0x2100] ;  /* 0x00210000de30783b */ /* 0x000fe20000004200 */
[----:B------:R-:W-:Y:S01]  /*44e0*/  FSEL R19, R38, -INF , !P0 ;  /* 0xff80000026137808 */ /* 0x000fe20004000000 */
[----:B------:R-:W-:Y:S01]  /*44f0*/  @UP1 USHF.R.U32.HI UR24, URZ, UR5, UR25 ;  /* 0x000000053f181299 */ /* 0x000fe20008011619 */
[----:B------:R-:W-:Y:S01]  /*4500*/  ISETP.GT.AND P0, PT, R7, 0x11, P1 ;  /* 0x000000110700780c */ /* 0x000fe20000f04270 */
[----:B------:R-:W-:Y:S01]  /*4510*/  LDSM.16.MT88.4 R56, [R221+0x2100] ;  /* 0x00210000dd38783b */ /* 0x000fe20000004200 */
[----:B------:R-:W-:Y:S01]  /*4520*/  FMNMX.FTZ R11, R10, R11, !PT ;  /* 0x0000000b0a0b7209 */ /* 0x000fe20007810000 */
[----:B------:R-:W-:Y:S01]  /*4530*/  UIADD3 UR4, UR21, UR24, URZ ;  /* 0x0000001815047290 */ /* 0x000fe2000fffe03f */
[----:B------:R-:W-:Y:S01]  /*4540*/  ISETP.LT.OR P0, PT, R0, 0x12, P0 ;  /* 0x000000120000780c */ /* 0x000fe20000701670 */
[----:B------:R-:W-:Y:S01]  /*4550*/  LDSM.16.MT88.4 R64, [R220+0x2100] ;  /* 0x00210000dc40783b */ /* 0x000fe20000004200 */
[----:B------:R-:W-:Y:S01]  /*4560*/  FMNMX.FTZ R11, R180, R11, !PT ;  /* 0x0000000bb40b7209 */ /* 0x000fe20007810000 */
[----:B------:R-:W-:Y:S01]  /*4570*/  ULDC UR21, c[0x0][0x328] ;  /* 0x0000ca0000157ab9 */ /* 0x000fe20000000800 */
[----:B------:R-:W-:Y:S01]  /*4580*/  FSEL R15, R39, -INF , !P0 ;  /* 0xff800000270f7808 */ /* 0x000fe20004000000 */
[----:B------:R-:W-:Y:S01]  /*4590*/  LDSM.16.MT88.4 R80, [R222+0x4100] ;  /* 0x00410000de50783b */ /* 0x000fe20000004200 */
[----:B------:R-:W-:Y:S01]  /*45a0*/  ISETP.GT.AND P0, PT, R7, 0x18, P1 ;  /* 0x000000180700780c */ /* 0x000fe20000f04270 */
[----:B------:R-:W-:Y:S01]  /*45b0*/  UIADD3 UR21, UR4, UR21, URZ ;  /* 0x0000001504157290 */ /* 0x000fe2000fffe03f */
[----:B------:R-:W-:Y:S01]  /*45c0*/  FMNMX.FTZ R11, R190, R11, !PT ;  /* 0x0000000bbe0b7209 */ /* 0x000fe20007810000 */
[----:B------:R-:W-:Y:S01]  /*45d0*/  LDSM.16.MT88.4 R88, [R221+0x4100] ;  /* 0x00410000dd58783b */ /* 0x000fe20000004200 */
[----:B------:R-:W-:-:S02]  /*45e0*/  ISETP.LT.OR P0, PT, R0, 0x19, P0 ;  /* 0x000000190000780c */ /* 0x000fc40000701670 */
[----:B------:R-:W-:Y:S01]  /*45f0*/  FMNMX.FTZ R11, R182, R11, !PT ;  /* 0x0000000bb60b7209 */ /* 0x000fe20007810000 */
[----:B------:R-:W-:Y:S01]  /*4600*/  LDSM.16.MT88.4 R96, [R220+0x4100] ;  /* 0x00410000dc60783b */ /* 0x000fe20000004200 */
[----:B------:R-:W-:Y:S02]  /*4610*/  FSEL R13, R34, -INF , !P0 ;  /* 0xff800000220d7808 */ /* 0x000fe40004000000 */
[----:B------:R-:W-:Y:S01]  /*4620*/  ISETP.GT.AND P0, PT, R7, 0x19, P1 ;  /* 0x000000190700780c */ /* 0x000fe20000f04270 */
[----:B------:R-:W-:Y:S01]  /*4630*/  LDSM.16.MT88.4 R104, [R227+0x6100] ;  /* 0x00610000e368783b */ /* 0x000fe20000004200 */
[----:B------:R-:W-:Y:S02]  /*4640*/  FMNMX.FTZ R11, R188, R11, !PT ;  /* 0x0000000bbc0b7209 */ /* 0x000fe40007810000 */
[----:B------:R-:W-:Y:S01]  /*4650*/  ISETP.LT.OR P0, PT, R0, 0x1a, P0 ;  /* 0x0000001a0000780c */ /* 0x000fe20000701670 */
[----:B------:R-:W-:Y:S01]  /*4660*/  LDSM.16.MT88.4 R112, [R222+0x6100] ;  /* 0x00610000de70783b */ /* 0x000fe20000004200 */
[----:B------:R-:W-:-:S02]  /*4670*/  FMNMX.FTZ R11, R194, R11, !PT ;  /* 0x0000000bc20b7209 */ /* 0x000fc40007810000 */
[----:B------:R-:W-:Y:S01]  /*4680*/  FSEL R17, R35, -INF , !P0 ;  /* 0xff80000023117808 */ /* 0x000fe20004000000 */
[----:B------:R-:W-:Y:S01]  /*4690*/  LDSM.16.MT88.4 R120, [R221+0x6100] ;  /* 0x00610000dd78783b */ /* 0x000fe20000004200 */
[----:B------:R-:W-:Y:S02]  /*46a0*/  ISETP.GT.AND P0, PT, R7, 0x20, P1 ;  /* 0x000000200700780c */ /* 0x000fe40000f04270 */
[----:B------:R-:W-:Y:S02]  /*46b0*/  FMNMX.FTZ R11, R192, R11, !PT ;  /* 0x0000000bc00b7209 */ /* 0x000fe40007810000 */
[----:B------:R-:W-:Y:S02]  /*46c0*/  ISETP.LT.OR P0, PT, R0, 0x21, P0 ;  /* 0x000000210000780c */ /* 0x000fe40000701670 */
[----:B------:R-:W-:Y:S02]  /*46d0*/  FMNMX.FTZ R11, R166, R11, !PT ;  /* 0x0000000ba60b7209 */ /* 0x000fe40007810000 */
[----:B------:R-:W-:-:S02]  /*46e0*/  FSEL R187, R30, -INF , !P0 ;  /* 0xff8000001ebb7808 */ /* 0x000fc40004000000 */
[----:B------:R-:W-:Y:S02]  /*46f0*/  ISETP.GT.AND P0, PT, R7, 0x21, P1 ;  /* 0x000000210700780c */ /* 0x000fe40000f04270 */
[----:B------:R-:W-:Y:S02]  /*4700*/  FMNMX.FTZ R11, R164, R11, !PT ;  /* 0x0000000ba40b7209 */ /* 0x000fe40007810000 */
[----:B------:R-:W-:-:S03]  /*4710*/  ISETP.LT.OR P0, PT, R0, 0x22, P0 ;  /* 0x000000220000780c */ /* 0x000fc60000701670 */
[----:B------:R-:W1:Y:S01]  /*4720*/  SHFL.BFLY PT, R16, R11, 0x2, 0x1f ;  /* 0x0c401f000b107f89 */ /* 0x000e6200000e0000 */
[----:B------:R-:W-:Y:S02]  /*4730*/  FSEL R195, R31, -INF , !P0 ;  /* 0xff8000001fc37808 */ /* 0x000fe40004000000 */
[----:B------:R-:W-:Y:S01]  /*4740*/  ISETP.GT.AND P0, PT, R7, 0x28, P1 ;  /* 0x000000280700780c */ /* 0x000fe20000f04270 */
[----:B------:R-:W-:Y:S03]  /*4750*/  LDSM.16.MT88.4 R28, [R221+0x900] ;  /* 0x00090000dd1c783b */ /* 0x000fe60000004200 */
[----:B------:R-:W-:-:S04]  /*4760*/  ISETP.LT.OR P0, PT, R0, 0x29, P0 ;  /* 0x000000290000780c */ /* 0x000fc80000701670 */
[----:B------:R-:W-:Y:S02]  /*4770*/  FSEL R193, R26, -INF , !P0 ;  /* 0xff8000001ac17808 */ /* 0x000fe40004000000 */
[----:B------:R-:W-:-:S04]  /*4780*/  ISETP.GT.AND P0, PT, R7, 0x29, P1 ;  /* 0x000000290700780c */ /* 0x000fc80000f04270 */
[----:B------:R-:W-:-:S04]  /*4790*/  ISETP.LT.OR P0, PT, R0, 0x2a, P0 ;  /* 0x0000002a0000780c */ /* 0x000fc80000701670 */
[----:B------:R-:W-:Y:S02]  /*47a0*/  FSEL R191, R27, -INF , !P0 ;  /* 0xff8000001bbf7808 */ /* 0x000fe40004000000 */
[----:B------:R-:W-:Y:S01]  /*47b0*/  ISETP.GT.AND P0, PT, R7, 0x30, P1 ;  /* 0x000000300700780c */ /* 0x000fe20000f04270 */
[----:B------:R-:W-:Y:S01]  /*47c0*/  LDSM.16.MT88.4 R24, [R227+0x2900] ;  /* 0x00290000e318783b */ /* 0x000fe20000004200 */
[----:B-1----:R-:W-:Y:S02]  /*47d0*/  FMNMX.FTZ R20, R11, R16, !PT ;  /* 0x000000100b147209 */ /* 0x002fe40007810000 */
[----:B------:R-:W-:-:S04]  /*47e0*/  ISETP.LT.OR P0, PT, R0, 0x31, P0 ;  /* 0x000000310000780c */ /* 0x000fc80000701670 */
[----:B------:R-:W-:Y:S02]  /*47f0*/  FSEL R165, R74, -INF , !P0 ;  /* 0xff8000004aa57808 */ /* 0x000fe40004000000 */
[----:B------:R-:W-:-:S04]  /*4800*/  ISETP.GT.AND P0, PT, R7, 0x31, P1 ;  /* 0x000000310700780c */ /* 0x000fc80000f04270 */
[----:B------:R-:W-:-:S04]  /*4810*/  ISETP.LT.OR P0, PT, R0, 0x32, P0 ;  /* 0x000000320000780c */ /* 0x000fc80000701670 */
[----:B------:R-:W-:Y:S02]  /*4820*/  FSEL R189, R75, -INF , !P0 ;  /* 0xff8000004bbd7808 */ /* 0x000fe40004000000 */
[----:B------:R-:W-:Y:S01]  /*4830*/  ISETP.GT.AND P0, PT, R7, 0x1, P1 ;  /* 0x000000010700780c */ /* 0x000fe20000f04270 */
[----:B------:R-:W-:Y:S03]  /*4840*/  LDSM.16.MT88.4 R72, [R227+0x4100] ;  /* 0x00410000e348783b */ /* 0x000fe60000004200 */
[----:B------:R-:W-:-:S04]  /*4850*/  ISETP.LT.OR P0, PT, R0, 0x2, P0 ;  /* 0x000000020000780c */ /* 0x000fc80000701670 */
[----:B------:R-:W-:Y:S02]  /*4860*/  FSEL R47, R47, -INF , !P0 ;  /* 0xff8000002f2f7808 */ /* 0x000fe40004000000 */
[----:B------:R-:W-:-:S04]  /*4870*/  ISETP.GT.AND P0, PT, R7, RZ, P1 ;  /* 0x000000ff0700720c */ /* 0x000fc80000f04270 */
[----:B------:R-:W-:-:S04]  /*4880*/  ISETP.LT.OR P0, PT, R0, 0x1, P0 ;  /* 0x000000010000780c */ /* 0x000fc80000701670 */
[----:B------:R-:W-:Y:S02]  /*4890*/  FSEL R46, R46, -INF , !P0 ;  /* 0xff8000002e2e7808 */ /* 0x000fe40004000000 */
[----:B------:R-:W-:Y:S02]  /*48a0*/  ISETP.GT.AND P0, PT, R7, 0x38, P1 ;  /* 0x000000380700780c */ /* 0x000fe40000f04270 */
[----:B------:R-:W-:Y:S02]  /*48b0*/  FMNMX.FTZ R18, R46, R47, !PT ;  /* 0x0000002f2e127209 */ /* 0x000fe40007810000 */
[----:B------:R-:W-:Y:S02]  /*48c0*/  ISETP.LT.OR P0, PT, R0, 0x39, P0 ;  /* 0x000000390000780c */ /* 0x000fe40000701670 */
[----:B------:R-:W-:Y:S02]  /*48d0*/  FMNMX.FTZ R18, R5, R18, !PT ;  /* 0x0000001205127209 */ /* 0x000fe40007810000 */
[----:B------:R-:W-:-:S02]  /*48e0*/  FSEL R185, R70, -INF , !P0 ;  /* 0xff80000046b97808 */ /* 0x000fc40004000000 */
[----:B------:R-:W-:Y:S02]  /*48f0*/  FMNMX.FTZ R18, R43, R18, !PT ;  /* 0x000000122b127209 */ /* 0x000fe40007810000 */
[----:B------:R-:W-:Y:S02]  /*4900*/  ISETP.GT.AND P0, PT, R7, 0x39, P1 ;  /* 0x000000390700780c */ /* 0x000fe40000f04270 */
        /* <DEDUP_REMOVED lines=13> */
[----:B------:R-:W-:Y:S02]  /*49e0*/  FMNMX.FTZ R18, R184, R7, !PT ;  /* 0x00000007b8127209 */ /* 0x000fe40007810000 */
[----:B------:R-:W1:Y:S04]  /*49f0*/  SHFL.BFLY PT, R7, R20, 0x1, 0x1f ;  /* 0x0c201f0014077f89 */ /* 0x000e6800000e0000 */
[----:B------:R-:W2:Y:S01]  /*4a00*/  SHFL.BFLY PT, R21, R18, 0x2, 0x1f ;  /* 0x0c401f0012157f89 */ /* 0x000ea200000e0000 */
[----:B-1----:R-:W-:Y:S02]  /*4a10*/  FMNMX.FTZ R0, R20, R7, !PT ;  /* 0x0000000714007209 */ /* 0x002fe40007810000 */
[----:B--2---:R-:W-:-:S03]  /*4a20*/  FMNMX.FTZ R16, R18, R21, !PT ;  /* 0x0000001512107209 */ /* 0x004fc60007810000 */
[C---:B------:R-:W-:Y:S01]  /*4a30*/  FMUL.FTZ R167, R0.reuse, c[0x0][0x2d0] ;  /* 0x0000b40000a77a20 */ /* 0x040fe20000410000 */
[----:B------:R-:W-:Y:S01]  /*4a40*/  FSETP.NEU.FTZ.AND P0, PT, R0, -INF , PT ;  /* 0xff8000000000780b */ /* 0x000fe20003f1d000 */
[----:B------:R-:W-:Y:S03]  /*4a50*/  LDSM.16.MT88.4 R20, [R220+0x900] ;  /* 0x00090000dc14783b */ /* 0x000fe60000004200 */
[----:B------:R-:W-:Y:S01]  /*4a60*/  FSEL R167, R167, RZ, P0 ;  /* 0x000000ffa7a77208 */ /* 0x000fe20000000000 */
[----:B------:R-:W1:Y:S04]  /*4a70*/  SHFL.BFLY PT, R7, R16, 0x1, 0x1f ;  /* 0x0c201f0010077f89 */ /* 0x000e6800000e0000 */
[----:B------:R-:W-:-:S02]  /*4a80*/  FFMA.FTZ R178, R8, c[0x0][0x2d0], -R167 ;  /* 0x0000b40008b27a23 */ /* 0x000fc400000108a7 */
[--C-:B------:R-:W-:Y:S02]  /*4a90*/  FFMA.FTZ R179, R44, c[0x0][0x2d0], -R167.reuse ;  /* 0x0000b4002cb37a23 */ /* 0x100fe400000108a7 */
        /* <DEDUP_REMOVED lines=8> */
[----:B------:R-:W-:Y:S01]  /*4b20*/  LDSM.16.MT88.4 R32, [R227+0x900] ;  /* 0x00090000e320783b */ /* 0x000fe20000004200 */
[--C-:B------:R-:W-:Y:S02]  /*4b30*/  FFMA.FTZ R181, R190, c[0x0][0x2d0], -R167.reuse ;  /* 0x0000b400beb57a23 */ /* 0x100fe400000108a7 */
[--C-:B------:R-:W-:Y:S01]  /*4b40*/  FFMA.FTZ R183, R188, c[0x0][0x2d0], -R167.reuse ;  /* 0x0000b400bcb77a23 */ /* 0x100fe200000108a7 */
[----:B-1----:R-:W-:Y:S01]  /*4b50*/  FMNMX.FTZ R8, R7, R16, !PT ;  /* 0x0000001007087209 */ /* 0x002fe20007810000 */
[----:B------:R-:W-:Y:S02]  /*4b60*/  FFMA.FTZ R180, R180, c[0x0][0x2d0], -R167 ;  /* 0x0000b400b4b47a23 */ /* 0x000fe400000108a7 */
[----:B------:R-:W-:Y:S01]  /*4b70*/  MUFU.EX2 R176, R176 ;  /* 0x000000b000b07308 */ /* 0x000fe20000000800 */
[C---:B------:R-:W-:Y:S01]  /*4b80*/  FSETP.NEU.FTZ.AND P0, PT, R8.reuse, -INF , PT ;  /* 0xff8000000800780b */ /* 0x040fe20003f1d000 */
[----:B------:R-:W-:-:S02]  /*4b90*/  FMUL.FTZ R186, R8, c[0x0][0x2d0] ;  /* 0x0000b40008ba7a20 */ /* 0x000fc40000410000 */
[--C-:B------:R-:W-:Y:S02]  /*4ba0*/  FFMA.FTZ R182, R182, c[0x0][0x2d0], -R167.reuse ;  /* 0x0000b400b6b67a23 */ /* 0x100fe400000108a7 */
[----:B------:R-:W-:Y:S01]  /*4bb0*/  FFMA.FTZ R192, R192, c[0x0][0x2d0], -R167 ;  /* 0x0000b400c0c07a23 */ /* 0x000fe200000108a7 */
[----:B------:R-:W-:Y:S01]  /*4bc0*/  FSEL R186, R186, RZ, P0 ;  /* 0x000000ffbaba7208 */ /* 0x000fe20000000000 */
[----:B------:R-:W1:Y:S01]  /*4bd0*/  MUFU.EX2 R173, R173 ;  /* 0x000000ad00ad7308 */ /* 0x000e620000000800 */
[----:B--2---:R-:W-:Y:S01]  /*4be0*/  F2FP.PACK_AB R128, R178, R179 ;  /* 0x000000b3b280723e */ /* 0x004fe200000000ff */
[----:B------:R-:W-:Y:S01]  /*4bf0*/  FADD.FTZ R179, R179, R178 ;  /* 0x000000b2b3b37221 */ /* 0x000fe20000010000 */
[----:B------:R-:W-:Y:S01]  /*4c00*/  PLOP3.LUT P0, PT, PT, PT, UP0, 0x40, 0x0 ;  /* 0x000000000000781c */ /* 0x000fe20003f0e808 */
[--C-:B------:R-:W-:Y:S02]  /*4c10*/  FFMA.FTZ R172, R46, c[0x0][0x2d0], -R186.reuse ;  /* 0x0000b4002eac7a23 */ /* 0x100fe400000108ba */
[----:B------:R-:W-:-:S02]  /*4c20*/  FFMA.FTZ R175, R47, c[0x0][0x2d0], -R186 ;  /* 0x0000b4002faf7a23 */ /* 0x000fc400000108ba */
[--C-:B------:R-:W-:Y:S01]  /*4c30*/  FFMA.FTZ R177, R5, c[0x0][0x2d0], -R186.reuse ;  /* 0x0000b40005b17a23 */ /* 0x100fe200000108ba */
[----:B------:R-:W-:Y:S01]  /*4c40*/  MUFU.EX2 R174, R174 ;  /* 0x000000ae00ae7308 */ /* 0x000fe20000000800 */
[--C-:B------:R-:W-:Y:S01]  /*4c50*/  FFMA.FTZ R168, R43, c[0x0][0x2d0], -R186.reuse ;  /* 0x0000b4002ba87a23 */ /* 0x100fe200000108ba */
[----:B------:R-:W-:Y:S01]  /*4c60*/  LDSM.16.MT88.4 R4, [R220+0x6100] ;  /* 0x00610000dc04783b */ /* 0x000fe20000004200 */
[--C-:B------:R-:W-:Y:S02]  /*4c70*/  FFMA.FTZ R10, R15, c[0x0][0x2d0], -R186.reuse ;  /* 0x0000b4000f0a7a23 */ /* 0x100fe400000108ba */
[--C-:B------:R-:W-:Y:S01]  /*4c80*/  FFMA.FTZ R3, R13, c[0x0][0x2d0], -R186.reuse ;  /* 0x0000b4000d037a23 */ /* 0x100fe200000108ba */
[----:B------:R-:W2:Y:S01]  /*4c90*/  LDSM.16.MT88.4 R40, [R227+0x2100] ;  /* 0x00210000e328783b */ /* 0x000ea20000004200 */
[----:B-1----:R-:W-:Y:S01]  /*4ca0*/  F2FP.PACK_AB R130, R173, R176 ;  /* 0x000000b0ad82723e */ /* 0x002fe200000000ff */
[----:B------:R-:W-:Y:S01]  /*4cb0*/  MUFU.EX2 R172, R172 ;  /* 0x000000ac00ac7308 */ /* 0x000fe20000000800 */
[--C-:B------:R-:W-:Y:S01]  /*4cc0*/  FFMA.FTZ R169, R19, c[0x0][0x2d0], -R186.reuse ;  /* 0x0000b40013a97a23 */ /* 0x100fe200000108ba */
[----:B------:R-:W1:Y:S01]  /*4cd0*/  LDSM.16.MT88.4 R12, [R222+0x900] ;  /* 0x00090000de0c783b */ /* 0x000e620000004200 */
[----:B------:R-:W-:-:S02]  /*4ce0*/  FFMA.FTZ R2, R17, c[0x0][0x2d0], -R186 ;  /* 0x0000b40011027a23 */ /* 0x000fc400000108ba */
[--C-:B------:R-:W-:Y:S01]  /*4cf0*/  FFMA.FTZ R187, R187, c[0x0][0x2d0], -R186.reuse ;  /* 0x0000b400bbbb7a23 */ /* 0x100fe200000108ba */
[----:B------:R-:W3:Y:S01]  /*4d00*/  LDSM.16.MT88.4 R16, [R222+0x2900] ;  /* 0x00290000de10783b */ /* 0x000ee20000004200 */
[--C-:B------:R-:W-:Y:S01]  /*4d10*/  FFMA.FTZ R188, R195, c[0x0][0x2d0], -R186.reuse ;  /* 0x0000b400c3bc7a23 */ /* 0x100fe200000108ba */
[----:B------:R-:W4:Y:S01]  /*4d20*/  MUFU.EX2 R175, R175 ;  /* 0x000000af00af7308 */ /* 0x000f220000000800 */
[--C-:B------:R-:W-:Y:S02]  /*4d30*/  FFMA.FTZ R190, R193, c[0x0][0x2d0], -R186.reuse ;  /* 0x0000b400c1be7a23 */ /* 0x100fe400000108ba */
[----:B------:R-:W-:Y:S02]  /*4d40*/  FFMA.FTZ R191, R191, c[0x0][0x2d0], -R186 ;  /* 0x0000b400bfbf7a23 */ /* 0x000fe400000108ba */
[--C-:B------:R-:W-:Y:S02]  /*4d50*/  FFMA.FTZ R193, R194, c[0x0][0x2d0], -R167.reuse ;  /* 0x0000b400c2c17a23 */ /* 0x100fe400000108a7 */
[--C-:B------:R-:W-:Y:S01]  /*4d60*/  FFMA.FTZ R194, R166, c[0x0][0x2d0], -R167.reuse ;  /* 0x0000b400a6c27a23 */ /* 0x100fe200000108a7 */
[----:B------:R-:W-:Y:S01]  /*4d70*/  MUFU.EX2 R177, R177 ;  /* 0x000000b100b17308 */ /* 0x000fe20000000800 */
[----:B------:R-:W-:-:S02]  /*4d80*/  FFMA.FTZ R195, R164, c[0x0][0x2d0], -R167 ;  /* 0x0000b400a4c37a23 */ /* 0x000fc400000108a7 */
[--C-:B------:R-:W-:Y:S02]  /*4d90*/  FFMA.FTZ R196, R165, c[0x0][0x2d0], -R186.reuse ;  /* 0x0000b400a5c47a23 */ /* 0x100fe400000108ba */
[--C-:B------:R-:W-:Y:S01]  /*4da0*/  FFMA.FTZ R189, R189, c[0x0][0x2d0], -R186.reuse ;  /* 0x0000b400bdbd7a23 */ /* 0x100fe200000108ba */
[----:B------:R-:W-:Y:S01]  /*4db0*/  LDSM.16.MT88.4 R164, [R227+0x1900] ;  /* 0x00190000e3a4783b */ /* 0x000fe20000004200 */
[--C-:B------:R-:W-:Y:S01]  /*4dc0*/  FFMA.FTZ R185, R185, c[0x0][0x2d0], -R186.reuse ;  /* 0x0000b400b9b97a23 */ /* 0x100fe200000108ba */
[----:B------:R-:W5:Y:S01]  /*4dd0*/  MUFU.EX2 R168, R168 ;  /* 0x000000a800a87308 */ /* 0x000f620000000800 */
[----:B----4-:R-:W-:Y:S01]  /*4de0*/  F2FP.PACK_AB R129, R175, R172 ;  /* 0x000000acaf81723e */ /* 0x010fe200000000ff */
[----:B------:R-:W-:Y:S02]  /*4df0*/  FFMA.FTZ R184, R184, c[0x0][0x2d0], -R186 ;  /* 0x0000b400b8b87a23 */ /* 0x000fe400000108ba */
[----:B------:R-:W-:Y:S02]  /*4e00*/  FADD.FTZ R172, R172, R175 ;  /* 0x000000afacac7221 */ /* 0x000fe40000010000 */
[----:B------:R-:W-:-:S02]  /*4e10*/  FADD.FTZ R176, R176, R179 ;  /* 0x000000b3b0b07221 */ /* 0x000fc40000010000 */
[----:B------:R-:W4:Y:S02]  /*4e20*/  MUFU.EX2 R171, R171 ;  /* 0x000000ab00ab7308 */ /* 0x000f240000000800 */
[----:B------:R-:W-:Y:S01]  /*4e30*/  FADD.FTZ R173, R173, R176 ;  /* 0x000000b0adad7221 */ /* 0x000fe20000010000 */
[----:B-----5:R-:W-:-:S05]  /*4e40*/  F2FP.PACK_AB R131, R168, R177 ;  /* 0x000000b1a883723e */ /* 0x020fca00000000ff */
[----:B------:R-:W-:Y:S01]  /*4e50*/  MUFU.EX2 R170, R170 ;  /* 0x000000aa00aa7308 */ /* 0x000fe20000000800 */
[----:B------:R-:W-:-:S04]  /*4e60*/  FADD.FTZ R177, R177, R172 ;  /* 0x000000acb1b17221 */ /* 0x000fc80000010000 */
[----:B------:R-:W-:Y:S01]  /*4e70*/  FADD.FTZ R168, R168, R177 ;  /* 0x000000b1a8a87221 */ /* 0x000fe20000010000 */
[C---:B------:R-:W-:Y:S02]  /*4e80*/  HMMA.16816.F32 R136, R128.reuse, R140, RZ ;  /* 0x0000008c8088723c */ /* 0x040fe400000018ff */
[----:B------:R-:W-:Y:S06]  /*4e90*/  MUFU.EX2 R11, R11 ;  /* 0x0000000b000b7308 */ /* 0x000fec0000000800 */
        /* <DEDUP_REMOVED lines=8> */
[C---:B--2---:R-:W-:Y:S02]  /*4f20*/  HMMA.16816.F32 R36, R128.reuse, R40, RZ ;  /* 0x000000288024723c */ /* 0x044fe400000018ff */
[----:B------:R-:W-:Y:S06]  /*4f30*/  MUFU.EX2 R180, R180 ;  /* 0x000000b400b47308 */ /* 0x000fec0000000800 */
[C---:B------:R-:W-:Y:S02]  /*4f40*/  HMMA.16816.F32 R44, R128.reuse, R48, RZ ;  /* 0x00000030802c723c */ /* 0x040fe400000018ff */
[----:B------:R-:W2:Y:S06]  /*4f50*/  MUFU.EX2 R181, R181 ;  /* 0x000000b500b57308 */ /* 0x000eac0000000800 */
        /* <DEDUP_REMOVED lines=37> */
[C---:B------:R-:W-:Y:S07]  /*51b0*/  HMMA.16816.F32 R124, R128.reuse, R4, RZ ;  /* 0x00000004807c723c */ /* 0x040fee00000018ff */
[----:B----4-:R-:W-:Y:S01]  /*51c0*/  F2FP.PACK_AB R4, R171, R174 ;  /* 0x000000aeab04723e */ /* 0x010fe200000000ff */
[----:B------:R-:W-:Y:S01]  /*51d0*/  HMMA.16816.F32 R128, R128, R6, RZ ;  /* 0x000000068080723c */ /* 0x000fe200000018ff */
[----:B-----5:R-:W-:Y:S01]  /*51e0*/  F2FP.PACK_AB R5, R10, R169 ;  /* 0x000000a90a05723e */ /* 0x020fe200000000ff */
[----:B------:R-:W-:-:S02]  /*51f0*/  FADD.FTZ R174, R174, R173 ;  /* 0x000000adaeae7221 */ /* 0x000fc40000010000 */
[----:B------:R-:W-:Y:S02]  /*5200*/  FADD.FTZ R169, R169, R168 ;  /* 0x000000a8a9a97221 */ /* 0x000fe40000010000 */
[----:B------:R-:W-:Y:S01]  /*5210*/  FADD.FTZ R171, R171, R174 ;  /* 0x000000aeabab7221 */ /* 0x000fe20000010000 */
[----:B------:R-:W-:Y:S01]  /*5220*/  F2FP.PACK_AB R6, R11, R170 ;  /* 0x000000aa0b06723e */ /* 0x000fe200000000ff */
[----:B------:R-:W-:Y:S01]  /*5230*/  FADD.FTZ R10, R10, R169 ;  /* 0x000000a90a0a7221 */ /* 0x000fe20000010000 */
[----:B-1----:R-:W-:Y:S01]  /*5240*/  F2FP.PACK_AB R7, R2, R3 ;  /* 0x000000030207723e */ /* 0x002fe200000000ff */
[----:B------:R-:W-:Y:S02]  /*5250*/  FADD.FTZ R170, R170, R171 ;  /* 0x000000abaaaa7221 */ /* 0x000fe40000010000 */
[----:B------:R-:W-:Y:S02]  /*5260*/  FADD.FTZ R3, R3, R10 ;  /* 0x0000000a03037221 */ /* 0x000fe40000010000 */
[----:B------:R-:W-:-:S02]  /*5270*/  FADD.FTZ R11, R11, R170 ;  /* 0x000000aa0b0b7221 */ /* 0x000fc40000010000 */
[----:B------:R-:W-:Y:S01]  /*5280*/  HMMA.16816.F32 R136, R4, R12, R136 ;  /* 0x0000000c0488723c */ /* 0x000fe20000001888 */
[----:B------:R-:W-:-:S07]  /*5290*/  FADD.FTZ R2, R2, R3 ;  /* 0x0000000302027221 */ /* 0x000fce0000010000 */
[C---:B------:R-:W-:Y:S01]  /*52a0*/  HMMA.16816.F32 R140, R4.reuse, R14, R140 ;  /* 0x0000000e048c723c */ /* 0x040fe2000000188c */
[----:B------:R-:W1:Y:S07]  /*52b0*/  LDSM.16.MT88.4 R12, [R221+0x2900] ;  /* 0x00290000dd0c783b */ /* 0x000e6e0000004200 */
[C---:B---3--:R-:W-:Y:S08]  /*52c0*/  HMMA.16816.F32 R44, R4.reuse, R16, R44 ;  /* 0x00000010042c723c */ /* 0x048ff0000000182c */
[C---:B------:R-:W-:Y:S01]  /*52d0*/  HMMA.16816.F32 R48, R4.reuse, R18, R48 ;  /* 0x000000120430723c */ /* 0x040fe20000001830 */
[----:B------:R-:W3:Y:S07]  /*52e0*/  LDSM.16.MT88.4 R16, [R221+0x4900] ;  /* 0x00490000dd10783b */ /* 0x000eee0000004200 */
[C---:B------:R-:W-:Y:S08]  /*52f0*/  HMMA.16816.F32 R152, R4.reuse, R20, R152 ;  /* 0x000000140498723c */ /* 0x040ff00000001898 */
[C---:B------:R-:W-:Y:S01]  /*5300*/  HMMA.16816.F32 R156, R4.reuse, R22, R156 ;  /* 0x00000016049c723c */ /* 0x040fe2000000189c */
[----:B------:R-:W-:Y:S07]  /*5310*/  LDSM.16.MT88.4 R20, [R227+0x4900] ;  /* 0x00490000e314783b */ /* 0x000fee0000004200 */
[C---:B------:R-:W-:Y:S08]  /*5320*/  HMMA.16816.F32 R160, R4.reuse, R32, R160 ;  /* 0x0000002004a0723c */ /* 0x040ff000000018a0 */
[C---:B-1----:R-:W-:Y:S08]  /*5330*/  HMMA.16816.F32 R52, R4.reuse, R12, R52 ;  /* 0x0000000c0434723c */ /* 0x042ff00000001834 */
[C---:B------:R-:W-:Y:S01]  /*5340*/  HMMA.16816.F32 R56, R4.reuse, R14, R56 ;  /* 0x0000000e0438723c */ /* 0x040fe20000001838 */
[----:B------:R-:W1:Y:S07]  /*5350*/  LDSM.16.MT88.4 R12, [R220+0x4900] ;  /* 0x00490000dc0c783b */ /* 0x000e6e0000004200 */
[C---:B---3--:R-:W-:Y:S08]  /*5360*/  HMMA.16816.F32 R84, R4.reuse, R16, R84 ;  /* 0x000000100454723c */ /* 0x048ff00000001854 */
[C---:B------:R-:W-:Y:S01]  /*5370*/  HMMA.16816.F32 R88, R4.reuse, R18, R88 ;  /* 0x000000120458723c */ /* 0x040fe20000001858 */
[----:B------:R-:W3:Y:S07]  /*5380*/  LDSM.16.MT88.4 R16, [R221+0x6900] ;  /* 0x00690000dd10783b */ /* 0x000eee0000004200 */
        /* <DEDUP_REMOVED lines=10> */
[----:B------:R-:W4:Y:S07]  /*5430*/  LDSM.16.MT88.4 R24, [R227+0x6900] ;  /* 0x00690000e318783b */ /* 0x000f2e0000004200 */
[C---:B------:R-:W-:Y:S08]  /*5440*/  HMMA.16816.F32 R68, R4.reuse, R20, R68 ;  /* 0x000000140444723c */ /* 0x040ff00000001844 */
        /* <DEDUP_REMOVED lines=14> */
[C---:B----4-:R-:W-:Y:S08]  /*5530*/  HMMA.16816.F32 R100, R4.reuse, R24, R100 ;  /* 0x000000180464723c */ /* 0x050ff00000001864 */
[C---:B------:R-:W-:Y:S01]  /*5540*/  HMMA.16816.F32 R104, R4.reuse, R26, R104 ;  /* 0x0000001a0468723c */ /* 0x040fe20000001868 */
[----:B------:R-:W4:Y:S07]  /*5550*/  LDSM.16.MT88.4 R24, [R227+0x1100] ;  /* 0x00110000e318783b */ /* 0x000f2e0000004200 */
[C---:B-----5:R-:W-:Y:S08]  /*5560*/  HMMA.16816.F32 R108, R4.reuse, R20, R108 ;  /* 0x00000014046c723c */ /* 0x060ff0000000186c */
[----:B------:R-:W-:Y:S01]  /*5570*/  HMMA.16816.F32 R112, R4, R22, R112 ;  /* 0x000000160470723c */ /* 0x000fe20000001870 */
[----:B------:R-:W5:Y:S06]  /*5580*/  LDSM.16.MT88.4 R20, [R222+0x1100] ;  /* 0x00110000de14783b */ /* 0x000f6c0000004200 */
[----:B--2---:R-:W-:Y:S01]  /*5590*/  F2FP.PACK_AB R4, R181, R180 ;  /* 0x000000b4b504723e */ /* 0x004fe200000000ff */
        /* <DEDUP_REMOVED lines=17> */
[C---:B----4-:R-:W-:Y:S08]  /*56b0*/  HMMA.16816.F32 R160, R4.reuse, R24, R160 ;  /* 0x0000001804a0723c */ /* 0x050ff000000018a0 */
[C---:B------:R-:W-:Y:S01]  /*56c0*/  HMMA.16816.F32 R132, R4.reuse, R26, R132 ;  /* 0x0000001a0484723c */ /* 0x040fe20000001884 */
[----:B------:R-:W3:Y:S07]  /*56d0*/  LDSM.16.MT88.4 R24, [R221+0x3100] ;  /* 0x00310000dd18783b */ /* 0x000eee0000004200 */
[C---:B-----5:R-:W-:Y:S08]  /*56e0*/  HMMA.16816.F32 R136, R4.reuse, R20, R136 ;  /* 0x000000140488723c */ /* 0x060ff00000001888 */
        /* <DEDUP_REMOVED lines=105> */
.L_x_5211:
[----:B------:R-:W-:Y:S02]  /*5d80*/  UMOV UR5, 0x1 ;  /* 0x0000000100057882 */ /* 0x000fe40000000000 */
[----:B------:R-:W-:Y:S02]  /*5d90*/  ULDC UR4, c[0x0][0x32c] ;  /* 0x0000cb0000047ab9 */ /* 0x000fe40000000800 */
[----:B------:R-:W-:-:S03]  /*5da0*/  UISETP.NE.AND UP2, UPT, UR5, UR4, UPT ;  /* 0x000000040500728c */ /* 0x000fc6000bf45270 */
[----:B------:R-:W-:Y:S02]  /*5db0*/  ULDC.64 UR4, c[0x0][0x330] ;  /* 0x0000cc0000047ab9 */ /* 0x000fe40000000a00 */
[----:B------:R-:W-:-:S07]  /*5dc0*/  UIMAD.WIDE.U32 UR26, UR24, UR4, URZ ;  /* 0x00000004181a72a5 */ /* 0x000fce000f8e003f */
[----:B------:R-:W-:Y:S02]  /*5dd0*/  @UP2 UMOV UR25, UR27 ;  /* 0x0000001b00192c82 */ /* 0x000fe40008000000 */
[----:B------:R-:W-:Y:S02]  /*5de0*/  @UP2 USHF.R.U32.HI UR24, URZ, UR5, UR25 ;  /* 0x000000053f182299 */ /* 0x000fe40008011619 */
.L_x_5212:
[----:B------:R-:W-:Y:S02]  /*5df0*/  ULDC UR4, c[0x0][0x32c] ;  /* 0x0000cb0000047ab9 */ /* 0x000fe40000000800 */
[----:B------:R-:W-:-:S04]  /*5e00*/  UIMAD UR4, UR24, UR4, UR4 ;  /* 0x00000004180472a4 */ /* 0x000fc8000f8e0204 */
[----:B------:R-:W-:-:S04]  /*5e10*/  UISETP.LT.AND UP2, UPT, UR21, UR4, UPT ;  /* 0x000000041500728c */ /* 0x000fc8000bf41270 */
[----:B------:R-:W-:-:S04]  /*5e20*/  USEL UR21, UR21, UR4, UP2 ;  /* 0x0000000415157287 */ /* 0x000fc80009000000 */
.L_x_5210:
        /* <DEDUP_REMOVED lines=16> */
.L_x_5224:
        /* <DEDUP_REMOVED lines=33> */
[----:B------:R-:W-:Y:S01]  /*6140*/  IMAD.SHL.U32 R25, R244, 0x2, RZ ;  /* 0x00000002f4197824 */ /* 0x000fe200078e00ff */
[----:B------:R-:W-:Y:S02]  /*6150*/  IADD3 R0, P0, R10, UR22, RZ ;  /* 0x000000160a007c10 */ /* 0x000fe4000ff1e0ff */
[----:B------:R-:W-:Y:S02]  /*6160*/  SHF.L.U64.HI R24, R244, 0x1, R24 ;  /* 0x00000001f4187819 */ /* 0x000fe40000010218 */
[----:B------:R-:W-:Y:S02]  /*6170*/  IADD3.X R11, R11, UR6, R4, P0, !PT ;  /* 0x000000060b0b7c10 */ /* 0x000fe400087fe404 */
[C---:B------:R-:W-:Y:S02]  /*6180*/  LEA R8, P0, R0.reuse, c[0x0][0x1f8], 0x1 ;  /* 0x00007e0000087a11 */ /* 0x040fe400078008ff */
[C---:B------:R-:W-:Y:S02]  /*6190*/  SHF.L.U64.HI R4, R241.reuse, 0x1, R246 ;  /* 0x00000001f1047819 */ /* 0x040fe400000102f6 */
        /* <DEDUP_REMOVED lines=35> */
.L_x_5214:
        /* <DEDUP_REMOVED lines=11> */
[----:B------:R-:W1:Y:S07]  /*6480*/  LDSM.16.M88.4 R176, [R224+0x8900] ;  /* 0x00890000e0b0783b */ /* 0x000e6e0000000200 */
[C---:B------:R-:W-:Y:S08]  /*6490*/  HMMA.16816.F32 R28, R164.reuse, R180, RZ ;  /* 0x000000b4a41c723c */ /* 0x040ff000000018ff */
[----:B------:R-:W-:Y:S01]  /*64a0*/  HMMA.16816.F32 R32, R164, R182, RZ ;  /* 0x000000b6a420723c */ /* 0x000fe200000018ff */
[----:B------:R-:W3:Y:S06]  /*64b0*/  LDSM.16.M88.4 R164, [R224+0x9100] ;  /* 0x00910000e0a4783b */ /* 0x000eec0000000200 */
[----:B------:R-:W4:Y:S01]  /*64c0*/  LDSM.16.M88.4 R180, [R224+0x9900] ;  /* 0x00990000e0b4783b */ /* 0x000f220000000200 */
[C---:B------:R-:W-:Y:S08]  /*64d0*/  HMMA.16816.F32 R4, R184.reuse, R188, R4 ;  /* 0x000000bcb804723c */ /* 0x040ff00000001804 */
[C---:B------:R-:W-:Y:S01]  /*64e0*/  HMMA.16816.F32 R8, R184.reuse, R190, R8 ;  /* 0x000000beb808723c */ /* 0x040fe20000001808 */
[----:B------:R-:W-:Y:S07]  /*64f0*/  LDSM.16.M88.4 R188, [R223+0x10100] ;  /* 0x01010000dfbc783b */ /* 0x000fee0000000200 */
[C---:B------:R-:W-:Y:S08]  /*6500*/  HMMA.16816.F32 R12, R184.reuse, R192, R12 ;  /* 0x000000c0b80c723c */ /* 0x040ff0000000180c */
[C---:B------:R-:W-:Y:S01]  /*6510*/  HMMA.16816.F32 R16, R184.reuse, R194, R16 ;  /* 0x000000c2b810723c */ /* 0x040fe20000001810 */
[----:B------:R-:W5:Y:S07]  /*6520*/  LDSM.16.M88.4 R192, [R216] ;  /* 0x00000000d8c0783b */ /* 0x000f6e0000000200 */
        /* <DEDUP_REMOVED lines=17> */
[----:B------:R-:W4:Y:S06]  /*6640*/  LDSM.16.M88.4 R168, [R229+0xa900] ;  /* 0x00a90000e5a8783b */ /* 0x000f2c0000000200 */
[----:B------:R-:W3:Y:S01]  /*6650*/  LDSM.16.M88.4 R180, [R229+0xb100] ;  /* 0x00b10000e5b4783b */ /* 0x000ee20000000200 */
[C---:B-----5:R-:W-:Y:S08]  /*6660*/  HMMA.16816.F32 R4, R188.reuse, R192, R4 ;  /* 0x000000c0bc04723c */ /* 0x060ff00000001804 */
[C---:B------:R-:W-:Y:S01]  /*6670*/  HMMA.16816.F32 R8, R188.reuse, R194, R8 ;  /* 0x000000c2bc08723c */ /* 0x040fe20000001808 */
[----:B------:R-:W5:Y:S07]  /*6680*/  LDSM.16.M88.4 R192, [R229+0xb900] ;  /* 0x00b90000e5c0783b */ /* 0x000f6e0000000200 */
[C---:B--2---:R-:W-:Y:S08]  /*6690*/  HMMA.16816.F32 R12, R188.reuse, R172, R12 ;  /* 0x000000acbc0c723c */ /* 0x044ff0000000180c */
[C---:B------:R-:W-:Y:S01]  /*66a0*/  HMMA.16816.F32 R16, R188.reuse, R174, R16 ;  /* 0x000000aebc10723c */ /* 0x040fe20000001810 */
[----:B------:R-:W-:Y:S07]  /*66b0*/  LDSM.16.M88.4 R172, [R215] ;  /* 0x00000000d7ac783b */ /* 0x000fee0000000200 */
[C---:B-1----:R-:W-:Y:S08]  /*66c0*/  HMMA.16816.F32 R20, R188.reuse, R176, R20 ;  /* 0x000000b0bc14723c */ /* 0x042ff00000001814 */
[C---:B------:R-:W-:Y:S01]  /*66d0*/  HMMA.16816.F32 R24, R188.reuse, R178, R24 ;  /* 0x000000b2bc18723c */ /* 0x040fe20000001818 */
[----:B------:R-:W-:Y:S07]  /*66e0*/  LDSM.16.M88.4 R176, [R214] ;  /* 0x00000000d6b0783b */ /* 0x000fee0000000200 */
[C---:B---3--:R-:W-:Y:S08]  /*66f0*/  HMMA.16816.F32 R28, R188.reuse, R164, R28 ;  /* 0x000000a4bc1c723c */ /* 0x048ff0000000181c */
[----:B------:R-:W-:Y:S01]  /*6700*/  HMMA.16816.F32 R32, R188, R166, R32 ;  /* 0x000000a6bc20723c */ /* 0x000fe20000001820 */
[----:B------:R-:W1:Y:S06]  /*6710*/  LDSM.16.M88.4 R164, [R226+0x14100] ;  /* 0x01410000e2a4783b */ /* 0x000e6c0000000200 */
[----:B------:R-:W2:Y:S01]  /*6720*/  LDSM.16.M88.4 R188, [R213] ;  /* 0x00000000d5bc783b */ /* 0x000ea20000000200 */
[C---:B------:R-:W-:Y:S08]  /*6730*/  HMMA.16816.F32 R4, R184.reuse, R196, R4 ;  /* 0x000000c4b804723c */ /* 0x040ff00000001804 */
[C---:B------:R-:W-:Y:S01]  /*6740*/  HMMA.16816.F32 R8, R184.reuse, R198, R8 ;  /* 0x000000c6b808723c */ /* 0x040fe20000001808 */
[----:B------:R-:W3:Y:S07]  /*6750*/  LDSM.16.M88.4 R196, [R212] ;  /* 0x00000000d4c4783b */ /* 0x000eee0000000200 */
[C---:B----4-:R-:W-:Y:S08]  /*6760*/  HMMA.16816.F32 R12, R184.reuse, R168, R12 ;  /* 0x000000a8b80c723c */ /* 0x050ff0000000180c */
[C---:B------:R-:W-:Y:S01]  /*6770*/  HMMA.16816.F32 R16, R184.reuse, R170, R16 ;  /* 0x000000aab810723c */ /* 0x040fe20000001810 */
[----:B------:R-:W-:Y:S07]  /*6780*/  LDSM.16.M88.4 R168, [R225+0x14100] ;  /* 0x01410000e1a8783b */ /* 0x000fee0000000200 */
[C---:B------:R-:W-:Y:S08]  /*6790*/  HMMA.16816.F32 R20, R184.reuse, R180, R20 ;  /* 0x000000b4b814723c */ /* 0x040ff00000001814 */
[C---:B------:R-:W-:Y:S01]  /*67a0*/  HMMA.16816.F32 R24, R184.reuse, R182, R24 ;  /* 0x000000b6b818723c */ /* 0x040fe20000001818 */
[----:B------:R-:W4:Y:S07]  /*67b0*/  LDSM.16.M88.4 R180, [R224+0xa100] ;  /* 0x00a10000e0b4783b */ /* 0x000f2e0000000200 */
[C---:B-----5:R-:W-:Y:S08]  /*67c0*/  HMMA.16816.F32 R28, R184.reuse, R192, R28 ;  /* 0x000000c0b81c723c */ /* 0x060ff0000000181c */
[----:B------:R-:W-:Y:S01]  /*67d0*/  HMMA.16816.F32 R32, R184, R194, R32 ;  /* 0x000000c2b820723c */ /* 0x000fe20000001820 */
[----:B------:R-:W5:Y:S06]  /*67e0*/  LDSM.16.M88.4 R184, [R224+0xa900] ;  /* 0x00a90000e0b8783b */ /* 0x000f6c0000000200 */
[----:B------:R-:W3:Y:S01]  /*67f0*/  LDSM.16.M88.4 R192, [R224+0xb100] ;  /* 0x00b10000e0c0783b */ /* 0x000ee20000000200 */
[C---:B-1----:R-:W-:Y:S08]  /*6800*/  HMMA.16816.F32 R4, R164.reuse, R172, R4 ;  /* 0x000000aca404723c */ /* 0x042ff00000001804 */
[C---:B------:R-:W-:Y:S01]  /*6810*/  HMMA.16816.F32 R8, R164.reuse, R174, R8 ;  /* 0x000000aea408723c */ /* 0x040fe20000001808 */
[----:B------:R-:W1:Y:S07]  /*6820*/  LDSM.16.M88.4 R172, [R224+0xb900] ;  /* 0x00b90000e0ac783b */ /* 0x000e6e0000000200 */
[C---:B------:R-:W-:Y:S08]  /*6830*/  HMMA.16816.F32 R12, R164.reuse, R176, R12 ;  /* 0x000000b0a40c723c */ /* 0x040ff0000000180c */
[C---:B------:R-:W-:Y:S01]  /*6840*/  HMMA.16816.F32 R16, R164.reuse, R178, R16 ;  /* 0x000000b2a410723c */ /* 0x040fe20000001810 */
[----:B------:R-:W-:Y:S07]  /*6850*/  LDSM.16.M88.4 R176, [R223+0x14100] ;  /* 0x01410000dfb0783b */ /* 0x000fee0000000200 */
[C---:B--2---:R-:W-:Y:S08]  /*6860*/  HMMA.16816.F32 R20, R164.reuse, R188, R20 ;  /* 0x000000bca414723c */ /* 0x044ff00000001814 */
[C---:B------:R-:W-:Y:S01]  /*6870*/  HMMA.16816.F32 R24, R164.reuse, R190, R24 ;  /* 0x000000bea418723c */ /* 0x040fe20000001818 */
[----:B------:R-:W2:Y:S07]  /*6880*/  LDSM.16.M88.4 R188, [R216+0x2000] ;  /* 0x00200000d8bc783b */ /* 0x000eae0000000200 */
[C---:B---3--:R-:W-:Y:S08]  /*6890*/  HMMA.16816.F32 R28, R164.reuse, R196, R28 ;  /* 0x000000c4a41c723c */ /* 0x048ff0000000181c */
[----:B------:R-:W-:Y:S01]  /*68a0*/  HMMA.16816.F32 R32, R164, R198, R32 ;  /* 0x000000c6a420723c */ /* 0x000fe20000001820 */
[----:B------:R-:W3:Y:S06]  /*68b0*/  LDSM.16.M88.4 R164, [R216+0x2800] ;  /* 0x00280000d8a4783b */ /* 0x000eec0000000200 */
[----:B------:R-:W1:Y:S01]  /*68c0*/  LDSM.16.M88.4 R196, [R216+0x3000] ;  /* 0x00300000d8c4783b */ /* 0x000e620000000200 */
[C---:B----4-:R-:W-:Y:S08]  /*68d0*/  HMMA.16816.F32 R4, R168.reuse, R180, R4 ;  /* 0x000000b4a804723c */ /* 0x050ff00000001804 */
[C---:B------:R-:W-:Y:S01]  /*68e0*/  HMMA.16816.F32 R8, R168.reuse, R182, R8 ;  /* 0x000000b6a808723c */ /* 0x040fe20000001808 */
[----:B------:R-:W4:Y:S07]  /*68f0*/  LDSM.16.M88.4 R180, [R216+0x3800] ;  /* 0x00380000d8b4783b */ /* 0x000f2e0000000200 */
[C---:B-----5:R-:W-:Y:S08]  /*6900*/  HMMA.16816.F32 R12, R168.reuse, R184, R12 ;  /* 0x000000b8a80c723c */ /* 0x060ff0000000180c */
[C---:B------:R-:W-:Y:S01]  /*6910*/  HMMA.16816.F32 R16, R168.reuse, R186, R16 ;  /* 0x000000baa810723c */ /* 0x040fe20000001810 */
[----:B------:R-:W-:Y:S07]  /*6920*/  LDSM.16.M88.4 R184, [R230+0x18100] ;  /* 0x01810000e6b8783b */ /* 0x000fee0000000200 */
[C---:B------:R-:W-:Y:S08]  /*6930*/  HMMA.16816.F32 R20, R168.reuse, R192, R20 ;  /* 0x000000c0a814723c */ /* 0x040ff00000001814 */
[C---:B------:R-:W-:Y:S01]  /*6940*/  HMMA.16816.F32 R24, R168.reuse, R194, R24 ;  /* 0x000000c2a818723c */ /* 0x040fe20000001818 */
[----:B------:R-:W5:Y:S07]  /*6950*/  LDSM.16.M88.4 R192, [R229+0xc100] ;  /* 0x00c10000e5c0783b */ /* 0x000f6e0000000200 */
[C---:B-1----:R-:W-:Y:S08]  /*6960*/  HMMA.16816.F32 R28, R168.reuse, R172, R28 ;  /* 0x000000aca81c723c */ /* 0x042ff0000000181c */
[----:B------:R-:W-:Y:S01]  /*6970*/  HMMA.16816.F32 R32, R168, R174, R32 ;  /* 0x000000aea820723c */ /* 0x000fe20000001820 */
[----:B------:R-:W-:Y:S06]  /*6980*/  LDSM.16.M88.4 R168, [R229+0xd100] ;  /* 0x00d10000e5a8783b */ /* 0x000fec0000000200 */
[----:B------:R-:W-:Y:S01]  /*6990*/  LDSM.16.M88.4 R172, [R229+0xd900] ;  /* 0x00d90000e5ac783b */ /* 0x000fe20000000200 */
[C---:B--2---:R-:W-:Y:S08]  /*69a0*/  HMMA.16816.F32 R4, R176.reuse, R188, R4 ;  /* 0x000000bcb004723c */ /* 0x044ff00000001804 */
[C---:B------:R-:W-:Y:S01]  /*69b0*/  HMMA.16816.F32 R8, R176.reuse, R190, R8 ;  /* 0x000000beb008723c */ /* 0x040fe20000001808 */
[----:B------:R-:W-:Y:S07]  /*69c0*/  LDSM.16.M88.4 R188, [R226+0x18100] ;  /* 0x01810000e2bc783b */ /* 0x000fee0000000200 */
[C---:B---3--:R-:W-:Y:S08]  /*69d0*/  HMMA.16816.F32 R12, R176.reuse, R164, R12 ;  /* 0x000000a4b00c723c */ /* 0x048ff0000000180c */
[C---:B------:R-:W-:Y:S01]  /*69e0*/  HMMA.16816.F32 R16, R176.reuse, R166, R16 ;  /* 0x000000a6b010723c */ /* 0x040fe20000001810 */
[----:B------:R-:W1:Y:S07]  /*69f0*/  LDSM.16.M88.4 R164, [R229+0xc900] ;  /* 0x00c90000e5a4783b */ /* 0x000e6e0000000200 */
[C---:B------:R-:W-:Y:S08]  /*6a00*/  HMMA.16816.F32 R20, R176.reuse, R196, R20 ;  /* 0x000000c4b014723c */ /* 0x040ff00000001814 */
[C---:B------:R-:W-:Y:S01]  /*6a10*/  HMMA.16816.F32 R24, R176.reuse, R198, R24 ;  /* 0x000000c6b018723c */ /* 0x040fe20000001818 */
[----:B------:R-:W2:Y:S07]  /*6a20*/  LDSM.16.M88.4 R196, [R211] ;  /* 0x00000000d3c4783b */ /* 0x000eae0000000200 */
[C---:B----4-:R-:W-:Y:S08]  /*6a30*/  HMMA.16816.F32 R28, R176.reuse, R180, R28 ;  /* 0x000000b4b01c723c */ /* 0x050ff0000000181c */
[----:B------:R-:W-:Y:S01]  /*6a40*/  HMMA.16816.F32 R32, R176, R182, R32 ;  /* 0x000000b6b020723c */ /* 0x000fe20000001820 */
[----:B------:R-:W3:Y:S06]  /*6a50*/  LDSM.16.M88.4 R176, [R210] ;  /* 0x00000000d2b0783b */ /* 0x000eec0000000200 */
[----:B------:R-:W4:Y:S01]  /*6a60*/  LDSM.16.M88.4 R180, [R209] ;  /* 0x00000000d1b4783b */ /* 0x000f220000000200 */
[C---:B-----5:R-:W-:Y:S08]  /*6a70*/  HMMA.16816.F32 R4, R184.reuse, R192, R4 ;  /* 0x000000c0b804723c */ /* 0x060ff00000001804 */
[C---:B------:R-:W-:Y:S01]  /*6a80*/  HMMA.16816.F32 R8, R184.reuse, R194, R8 ;  /* 0x000000c2b808723c */ /* 0x040fe20000001808 */
[----:B------:R-:W5:Y:S07]  /*6a90*/  LDSM.16.M88.4 R192, [R208] ;  /* 0x00000000d0c0783b */ /* 0x000f6e0000000200 */
        /* <DEDUP_REMOVED lines=8> */
[----:B------:R-:W1:Y:S06]  /*6b20*/  LDSM.16.M88.4 R172, [R224+0xc900] ;  /* 0x00c90000e0ac783b */ /* 0x000e6c0000000200 */
[----:B------:R-:W1:Y:S01]  /*6b30*/  LDSM.16.M88.4 R184, [R224+0xd100] ;  /* 0x00d10000e0b8783b */ /* 0x000e620000000200 */
[C---:B--2---:R-:W-:Y:S08]  /*6b40*/  HMMA.16816.F32 R4, R188.reuse, R196, R4 ;  /* 0x000000c4bc04723c */ /* 0x044ff00000001804 */
[C---:B------:R-:W-:Y:S01]  /*6b50*/  HMMA.16816.F32 R8, R188.reuse, R198, R8 ;  /* 0x000000c6bc08723c */ /* 0x040fe20000001808 */
[----:B------:R-:W2:Y:S07]  /*6b60*/  LDSM.16.M88.4 R196, [R224+0xd900] ;  /* 0x00d90000e0c4783b */ /* 0x000eae0000000200 */
        /* <DEDUP_REMOVED lines=18> */
[----:B------:R-:W1:Y:S07]  /*6c90*/  LDSM.16.M88.4 R184, [R229+0xe100] ;  /* 0x00e10000e5b8783b */ /* 0x000e6e0000000200 */
[C---:B--2---:R-:W-:Y:S08]  /*6ca0*/  HMMA.16816.F32 R28, R164.reuse, R196, R28 ;  /* 0x000000c4a41c723c */ /* 0x044ff0000000181c */
[----:B------:R-:W-:Y:S01]  /*6cb0*/  HMMA.16816.F32 R32, R164, R198, R32 ;  /* 0x000000c6a420723c */ /* 0x000fe20000001820 */
[----:B------:R-:W2:Y:S06]  /*6cc0*/  LDSM.16.M88.4 R164, [R229+0xe900] ;  /* 0x00e90000e5a4783b */ /* 0x000eac0000000200 */
[----:B------:R-:W1:Y:S01]  /*6cd0*/  LDSM.16.M88.4 R196, [R229+0xf100] ;  /* 0x00f10000e5c4783b */ /* 0x000e620000000200 */
[C---:B---3--:R-:W-:Y:S08]  /*6ce0*/  HMMA.16816.F32 R4, R176.reuse, R180, R4 ;  /* 0x000000b4b004723c */ /* 0x048ff00000001804 */
[C---:B------:R-:W-:Y:S01]  /*6cf0*/  HMMA.16816.F32 R8, R176.reuse, R182, R8 ;  /* 0x000000b6b008723c */ /* 0x040fe20000001808 */
[----:B------:R-:W3:Y:S07]  /*6d00*/  LDSM.16.M88.4 R180, [R229+0xf900] ;  /* 0x00f90000e5b4783b */ /* 0x000eee0000000200 */
[C---:B----4-:R-:W-:Y:S08]  /*6d10*/  HMMA.16816.F32 R12, R176.reuse, R188, R12 ;  /* 0x000000bcb00c723c */ /* 0x050ff0000000180c */
[C---:B------:R-:W-:Y:S01]  /*6d20*/  HMMA.16816.F32 R16, R176.reuse, R190, R16 ;  /* 0x000000beb010723c */ /* 0x040fe20000001810 */
[----:B------:R-:W-:Y:S07]  /*6d30*/  LDSM.16.M88.4 R188, [R226+0x1c100] ;  /* 0x01c10000e2bc783b */ /* 0x000fee0000000200 */
[C---:B-----5:R-:W-:Y:S08]  /*6d40*/  HMMA.16816.F32 R20, R176.reuse, R192, R20 ;  /* 0x000000c0b014723c */ /* 0x060ff00000001814 */
[C---:B------:R-:W-:Y:S01]  /*6d50*/  HMMA.16816.F32 R24, R176.reuse, R194, R24 ;  /* 0x000000c2b018723c */ /* 0x040fe20000001818 */
[----:B------:R-:W4:Y:S07]  /*6d60*/  LDSM.16.M88.4 R192, [R207] ;  /* 0x00000000cfc0783b */ /* 0x000f2e0000000200 */
[C---:B-1----:R-:W-:Y:S08]  /*6d70*/  HMMA.16816.F32 R28, R176.reuse, R168, R28 ;  /* 0x000000a8b01c723c */ /* 0x042ff0000000181c */
[----:B------:R-:W-:Y:S01]  /*6d80*/  HMMA.16816.F32 R32, R176, R170, R32 ;  /* 0x000000aab020723c */ /* 0x000fe20000001820 */
[----:B------:R-:W-:Y:S06]  /*6d90*/  LDSM.16.M88.4 R168, [R205] ;  /* 0x00000000cda8783b */ /* 0x000fec0000000200 */
[----:B------:R-:W-:Y:S01]  /*6da0*/  LDSM.16.M88.4 R176, [R204] ;  /* 0x00000000ccb0783b */ /* 0x000fe20000000200 */
[C---:B------:R-:W-:Y:S08]  /*6db0*/  HMMA.16816.F32 R4, R172.reuse, R184, R4 ;  /* 0x000000b8ac04723c */ /* 0x040ff00000001804 */
        /* <DEDUP_REMOVED lines=11> */
[----:B------:R-:W5:Y:S01]  /*6e70*/  LDSM.16.M88.4 R180, [R224+0xf100] ;  /* 0x00f10000e0b4783b */ /* 0x000f620000000200 */
[C---:B----4-:R-:W-:Y:S08]  /*6e80*/  HMMA.16816.F32 R4, R188.reuse, R192, R4 ;  /* 0x000000c0bc04723c */ /* 0x050ff00000001804 */
[C---:B------:R-:W-:Y:S01]  /*6e90*/  HMMA.16816.F32 R8, R188.reuse, R194, R8 ;  /* 0x000000c2bc08723c */ /* 0x040fe20000001808 */
[----:B------:R-:W4:Y:S07]  /*6ea0*/  LDSM.16.M88.4 R192, [R224+0xf900] ;  /* 0x00f90000e0c0783b */ /* 0x000f2e0000000200 */
        /* <DEDUP_REMOVED lines=12> */
[----:B------:R-:W2:Y:S01]  /*6f70*/  LDSM.16.M88.4 R196, [R216+0x7800] ;  /* 0x00780000d8c4783b */ /* 0x000ea20000000200 */
[----:B------:R-:W-:Y:S05]  /*6f80*/  DEPBAR.LE SB0, 0x0 ;  /* 0x000080000000791a */ /* 0x000fea0000000000 */
[----:B------:R-:W-:Y:S01]  /*6f90*/  BAR.SYNC.DEFER_BLOCKING 0x0 ;  /* 0x0000000000007b1d */ /* 0x000fe20000010000 */
[C---:B---3--:R-:W-:Y:S08]  /*6fa0*/  HMMA.16816.F32 R12, R184.reuse, R172, R12 ;  /* 0x000000acb80c723c */ /* 0x048ff0000000180c */
[C---:B------:R-:W-:Y:S08]  /*6fb0*/  HMMA.16816.F32 R16, R184.reuse, R174, R16 ;  /* 0x000000aeb810723c */ /* 0x040ff00000001810 */
[C---:B-----5:R-:W-:Y:S08]  /*6fc0*/  HMMA.16816.F32 R20, R184.reuse, R180, R20 ;  /* 0x000000b4b814723c */ /* 0x060ff00000001814 */
[C---:B------:R-:W-:Y:S08]  /*6fd0*/  HMMA.16816.F32 R24, R184.reuse, R182, R24 ;  /* 0x000000b6b818723c */ /* 0x040ff00000001818 */
[C---:B----4-:R-:W-:Y:S08]  /*6fe0*/  HMMA.16816.F32 R28, R184.reuse, R192, R28 ;  /* 0x000000c0b81c723c */ /* 0x050ff0000000181c */
[----:B------:R-:W-:Y:S08]  /*6ff0*/  HMMA.16816.F32 R32, R184, R194, R32 ;  /* 0x000000c2b820723c */ /* 0x000ff00000001820 */
[C---:B-1----:R-:W-:Y:S08]  /*7000*/  HMMA.16816.F32 R4, R164.reuse, R168, R4 ;  /* 0x000000a8a404723c */ /* 0x042ff00000001804 */
[C---:B------:R-:W-:Y:S08]  /*7010*/  HMMA.16816.F32 R8, R164.reuse, R170, R8 ;  /* 0x000000aaa408723c */ /* 0x040ff00000001808 */
[C---:B------:R-:W-:Y:S08]  /*7020*/  HMMA.16816.F32 R12, R164.reuse, R176, R12 ;  /* 0x000000b0a40c723c */ /* 0x040ff0000000180c */
[C---:B------:R-:W-:Y:S08]  /*7030*/  HMMA.16816.F32 R16, R164.reuse, R178, R16 ;  /* 0x000000b2a410723c */ /* 0x040ff00000001810 */
[C---:B------:R-:W-:Y:S08]  /*7040*/  HMMA.16816.F32 R20, R164.reuse, R188, R20 ;  /* 0x000000bca414723c */ /* 0x040ff00000001814 */
[C---:B------:R-:W-:Y:S08]  /*7050*/  HMMA.16816.F32 R24, R164.reuse, R190, R24 ;  /* 0x000000bea418723c */ /* 0x040ff00000001818 */
[C---:B--2---:R-:W-:Y:S08]  /*7060*/  HMMA.16816.F32 R28, R164.reuse, R196, R28 ;  /* 0x000000c4a41c723c */ /* 0x044ff0000000181c */
[----:B------:R-:W-:Y:S01]  /*7070*/  HMMA.16816.F32 R32, R164, R198, R32 ;  /* 0x000000c6a420723c */ /* 0x000fe20000001820 */
[----:B------:R-:W-:-:S07]  /*7080*/  @P0 BRA `(.L_x_5215) ;  /* 0x000004a000000947 */ /* 0x000fce0003800000 */
[----:B------:R-:W-:Y:S01]  /*7090*/  ISETP.NE.AND P1, PT, R232, 0x1, PT ;  /* 0x00000001e800780c */ /* 0x000fe20003f25270 */
[----:B------:R-:W-:Y:S01]  /*70a0*/  ULEA UR5, UR20, UR12, 0x6 ;  /* 0x0000000c14057291 */ /* 0x000fe2000f8e303f */
[----:B------:R-:W-:Y:S01]  /*70b0*/  IADD3 R176, -R250, 0x10, RZ ;  /* 0x00000010fab07810 */ /* 0x000fe20007ffe1ff */
[----:B------:R-:W-:Y:S01]  /*70c0*/  IMAD.MOV.U32 R233, RZ, RZ, RZ ;  /* 0x000000ffffe97224 */ /* 0x000fe200078e00ff */
[----:B------:R-:W-:Y:S01]  /*70d0*/  IADD3 R174, -R249, 0x10, RZ ;  /* 0x00000010f9ae7810 */ /* 0x000fe20007ffe1ff */
[----:B------:R-:W-:Y:S01]  /*70e0*/  IMAD.SHL.U32 R200, R244, 0x2, RZ ;  /* 0x00000002f4c87824 */ /* 0x000fe200078e00ff */
        /* <DEDUP_REMOVED lines=17> */
[----:B------:R1:W2:Y:S01]  /*7200*/  @!P2 LDG.E R233, [R164.64] ;  /* 0x00000012a4e9a981 */ /* 0x0002a2000c1e1900 */
[----:B------:R-:W-:Y:S04]  /*7210*/  IMAD R234, R167, c[0x0][0x2b8], R234 ;  /* 0x0000ae00a7ea7a24 */ /* 0x000fe800078e02ea */
[C---:B------:R-:W-:Y:S01]  /*7220*/  IMAD.WIDE.U32 R170, R234.reuse, c[0x0][0x1e0], RZ ;  /* 0x00007800eaaa7a25 */ /* 0x040fe200078e00ff */
[----:B------:R-:W-:Y:S05]  /*7230*/  SHF.R.S32.HI R167, RZ, 0x1f, R234 ;  /* 0x0000001fffa77819 */ /* 0x000fea00000114ea */
[----:B------:R-:W-:Y:S04]  /*7240*/  IMAD R167, R167, c[0x0][0x1e0], RZ ;  /* 0x00007800a7a77a24 */ /* 0x000fe800078e02ff */
[----:B------:R-:W-:Y:S04]  /*7250*/  IMAD R167, R234, c[0x0][0x1e4], R167 ;  /* 0x00007900eaa77a24 */ /* 0x000fe800078e02a7 */
[----:B------:R-:W-:Y:S01]  /*7260*/  IMAD.IADD R171, R171, 0x1, R167 ;  /* 0x00000001abab7824 */ /* 0x000fe200078e02a7 */
[----:B-1----:R-:W-:Y:S02]  /*7270*/  SHF.L.U64.HI R164, R241, 0x1, R246 ;  /* 0x00000001f1a47819 */ /* 0x002fe400000102f6 */
[----:B--2---:R-:W-:Y:S01]  /*7280*/  SHF.R.S32.HI R0, RZ, 0x1f, R233 ;  /* 0x0000001fff007819 */ /* 0x004fe200000114e9 */
[C---:B------:R-:W-:Y:S04]  /*7290*/  IMAD.WIDE.U32 R170, R233.reuse, c[0x0][0x1f0], R170 ;  /* 0x00007c00e9aa7a25 */ /* 0x040fe800078e00aa */
[----:B------:R-:W-:Y:S01]  /*72a0*/  IMAD R0, R0, c[0x0][0x1f0], RZ ;  /* 0x00007c0000007a24 */ /* 0x000fe200078e02ff */
[----:B------:R-:W-:Y:S03]  /*72b0*/  IADD3 R165, P0, R170, UR14, RZ ;  /* 0x0000000eaaa57c10 */ /* 0x000fe6000ff1e0ff */
[----:B------:R-:W-:Y:S05]  /*72c0*/  IMAD R0, R233, c[0x0][0x1f4], R0 ;  /* 0x00007d00e9007a24 */ /* 0x000fea00078e0200 */
[----:B------:R-:W-:Y:S02]  /*72d0*/  IADD3.X R0, R171, UR7, R0, P0, !PT ;  /* 0x00000007ab007c10 */ /* 0x000fe400087fe400 */
[C---:B------:R-:W-:Y:S04]  /*72e0*/  LEA R168, P0, R165.reuse, c[0x0][0x1c8], 0x1 ;  /* 0x00007200a5a87a11 */ /* 0x040fe800078008ff */
[----:B------:R-:W-:Y:S01]  /*72f0*/  LEA.HI.X R167, R165, c[0x0][0x1cc], R0, 0x1, P0 ;  /* 0x00007300a5a77a11 */ /* 0x000fe200000f0c00 */
[----:B------:R-:W1:Y:S01]  /*7300*/  SHFL.IDX PT, R170, R168, 0x1, 0x181f ;  /* 0x00381f00a8aa7f89 */ /* 0x000e6200000e0000 */
[----:B------:R-:W-:Y:S02]  /*7310*/  IMAD.SHL.U32 R165, R242, 0x2, RZ ;  /* 0x00000002f2a57824 */ /* 0x000fe400078e00ff */
[----:B------:R-:W-:Y:S01]  /*7320*/  IMAD.SHL.U32 R0, R241, 0x2, RZ ;  /* 0x00000002f1007824 */ /* 0x000fe200078e00ff */
[----:B------:R-:W2:Y:S04]  /*7330*/  SHFL.IDX PT, R169, R167, 0x1, 0x181f ;  /* 0x00381f00a7a97f89 */ /* 0x000ea800000e0000 */
[----:B------:R-:W3:Y:S04]  /*7340*/  SHFL.IDX PT, R168, R168, RZ, 0x181f ;  /* 0x00181fffa8a87589 */ /* 0x000ee800000e0000 */
[----:B------:R-:W4:Y:S01]  /*7350*/  SHFL.IDX PT, R167, R167, RZ, 0x181f ;  /* 0x00181fffa7a77589 */ /* 0x000f2200000e0000 */
[-C--:B-1----:R-:W-:Y:S04]  /*7360*/  IADD3 R176, P1, P0, R176, R170.reuse, R251 ;  /* 0x000000aab0b07210 */ /* 0x082fe8000783e0fb */
[-C--:B--2---:R-:W-:Y:S02]  /*7370*/  IADD3.X R177, RZ, R169.reuse, R252, P1, P0 ;  /* 0x000000a9ffb17210 */ /* 0x084fe40000fe04fc */
[-C--:B------:R-:W-:Y:S04]  /*7380*/  IADD3 R174, P1, P0, R174, R170.reuse, R165 ;  /* 0x000000aaaeae7210 */ /* 0x080fe8000783e0a5 */
[-C--:B------:R-:W-:Y:S02]  /*7390*/  IADD3.X R175, RZ, R169.reuse, R166, P1, P0 ;  /* 0x000000a9ffaf7210 */ /* 0x080fe40000fe04a6 */
[----:B------:R-:W-:Y:S04]  /*73a0*/  IADD3 R172, P1, P0, R173, R170, R0 ;  /* 0x000000aaadac7210 */ /* 0x000fe8000783e000 */
[----:B------:R-:W-:Y:S02]  /*73b0*/  IADD3.X R173, RZ, R169, R164, P1, P0 ;  /* 0x000000a9ffad7210 */ /* 0x000fe40000fe04a4 */
[C---:B---3--:R-:W-:Y:S05]  /*73c0*/  IADD3 R178, P0, R168.reuse, R165, RZ ;  /* 0x000000a5a8b27210 */ /* 0x048fea0007f1e0ff */
[C---:B----4-:R-:W-:Y:S01]  /*73d0*/  IMAD.X R179, R167.reuse, 0x1, R166, P0 ;  /* 0x00000001a7b37824 */ /* 0x050fe200000e06a6 */
[C---:B------:R-:W-:Y:S05]  /*73e0*/  IADD3 R180, P0, R168.reuse, R0, RZ ;  /* 0x00000000a8b47210 */ /* 0x040fea0007f1e0ff */
[C---:B------:R-:W-:Y:S01]  /*73f0*/  IMAD.X R181, R167.reuse, 0x1, R164, P0 ;  /* 0x00000001a7b57824 */ /* 0x040fe200000e06a4 */
[CC--:B------:R-:W-:Y:S05]  /*7400*/  IADD3 R164, P0, R168.reuse, R200.reuse, RZ ;  /* 0x000000c8a8a47210 */ /* 0x0c0fea0007f1e0ff */
[C-C-:B------:R-:W-:Y:S01]  /*7410*/  IMAD.X R165, R167.reuse, 0x1, R201.reuse, P0 ;  /* 0x00000001a7a57824 */ /* 0x140fe200000e06c9 */
        /* <DEDUP_REMOVED lines=17> */
.L_x_5215:
[----:B-1----:R-:W-:Y:S01]  /*7530*/  IMAD.MOV.U32 R171, RZ, RZ, R236 ;  /* 0x000000ffffab7224 */ /* 0x002fe200078e00ec */
        /* <DEDUP_REMOVED lines=10> */
[----:B------:R-:W1:Y:S01]  /*75e0*/  SHFL.IDX PT, R173, R171, RZ, 0x1c1f ;  /* 0x001c1fffabad7589 */ /* 0x000e6200000e0000 */
[----:B------:R-:W-:Y:S05]  /*75f0*/  IADD3 R165, -R237, 0x1, -R0 ;  /* 0x00000001eda57810 */ /* 0x000fea0007ffe900 */
        /* <DEDUP_REMOVED lines=22> */
.L_x_5218:
[----:B------:R-:W-:Y:S04]  /*7760*/  MOV R166, c[0x0][0x32c] ;  /* 0x0000cb0000a67a02 */ /* 0x000fe80000000f00 */
[----:B------:R-:W-:Y:S11]  /*7770*/  ISETP.NE.AND P0, PT, R166, 0x1, PT ;  /* 0x00000001a600780c */ /* 0x000ff60003f05270 */
[----:B------:R-:W-:Y:S02]  /*7780*/  @!UPT UIADD3 URZ, URZ, URZ, URZ ;  /* 0x0000003f3f3ff290 */ /* 0x000fe4000fffe03f */
[----:B------:R-:W-:Y:S05]  /*7790*/  @P0 IMAD.HI.U32 R166, R173, c[0x0][0x330], RZ ;  /* 0x0000cc00ada60a27 */ /* 0x000fea00078e00ff */
[----:B------:R-:W-:Y:S02]  /*77a0*/  @P0 SHF.R.U32.HI R173, RZ, c[0x0][0x334], R166 ;  /* 0x0000cd00ffad0a19 */ /* 0x000fe400000116a6 */
.L_x_5219:
[----:B------:R-:W-:Y:S05]  /*77b0*/  BSYNC B0 ;  /* 0x0000000000007941 */ /* 0x000fea0003800000 */
.L_x_5217:
[----:B------:R-:W-:Y:S04]  /*77c0*/  IMAD R168, R173, c[0x0][0x32c], -R0 ;  /* 0x0000cb00ada87a24 */ /* 0x000fe800078e0a00 */
[----:B------:R-:W-:Y:S05]  /*77d0*/  IMAD.IADD R168, R168, 0x1, -R237 ;  /* 0x00000001a8a87824 */ /* 0x000fea00078e0aed */
[----:B------:R-:W-:Y:S02]  /*77e0*/  IADD3 R166, R168, c[0x0][0x32c], RZ ;  /* 0x0000cb00a8a67a10 */ /* 0x000fe40007ffe0ff */
[----:B------:R-:W-:Y:S02]  /*77f0*/  IMNMX R167, R167, R168, !PT ;  /* 0x000000a8a7a77217 */ /* 0x000fe40007800200 */
[----:B------:R-:W-:Y:S02]  /*7800*/  IMNMX R169, R169, R166, PT ;  /* 0x000000a6a9a97217 */ /* 0x000fe40003800200 */
.L_x_5216:
[----:B------:R-:W-:Y:S06]  /*7810*/  UISETP.GT.AND UP2, UPT, UR20, -0x1, UPT ;  /* 0xffffffff1400788c */ /* 0x000fec000bf44270 */
[----:B------:R-:W-:Y:S04]  /*7820*/  PLOP3.LUT P0, PT, PT, PT, UP2, 0x80, 0x0 ;  /* 0x000000000000781c */ /* 0x000fe80003f0f028 */
[----:B------:R-:W-:Y:S04]  /*7830*/  ISETP.GT.AND P0, PT, R167, RZ, P0 ;  /* 0x000000ffa700720c */ /* 0x000fe80000704270 */
[----:B------:R-:W-:Y:S04]  /*7840*/  ISETP.LT.OR P0, PT, R169, 0x1, P0 ;  /* 0x00000001a900780c */ /* 0x000fe80000701670 */
[----:B------:R-:W-:Y:S02]  /*7850*/  FSEL R170, R4, -INF , !P0 ;  /* 0xff80000004aa7808 */ /* 0x000fe40004000000 */
[----:B------:R-:W-:Y:S01]  /*7860*/  PLOP3.LUT P0, PT, PT, PT, UP2, 0x80, 0x0 ;  /* 0x000000000000781c */ /* 0x000fe20003f0f028 */
[----:B------:R-:W1:Y:S03]  /*7870*/  SHFL.IDX PT, R4, R171, 0x1, 0x1c1f ;  /* 0x003c1f00ab047f89 */ /* 0x000e6600000e0000 */
[----:B------:R-:W-:Y:S04]  /*7880*/  ISETP.GT.AND P0, PT, R167, 0x1, P0 ;  /* 0x00000001a700780c */ /* 0x000fe80000704270 */
[----:B------:R-:W-:Y:S04]  /*7890*/  ISETP.LT.OR P0, PT, R169, 0x2, P0 ;  /* 0x00000002a900780c */ /* 0x000fe80000701670 */
[----:B------:R-:W-:Y:S02]  /*78a0*/  FSEL R168, R5, -INF , !P0 ;  /* 0xff80000005a87808 */ /* 0x000fe40004000000 */
[----:B------:R-:W-:Y:S04]  /*78b0*/  PLOP3.LUT P0, PT, PT, PT, UP2, 0x80, 0x0 ;  /* 0x000000000000781c */ /* 0x000fe80003f0f028 */
[----:B------:R-:W-:Y:S04]  /*78c0*/  ISETP.GT.AND P0, PT, R167, 0x8, P0 ;  /* 0x00000008a700780c */ /* 0x000fe80000704270 */
[----:B------:R-:W-:Y:S01]  /*78d0*/  ISETP.LT.OR P0, PT, R169, 0x9, P0 ;  /* 0x00000009a900780c */ /* 0x000fe20000701670 */
[--C-:B-1----:R-:W-:Y:S03]  /*78e0*/  IMAD.IADD R165, R165, 0x1, R4.reuse ;  /* 0x00000001a5a57824 */ /* 0x102fe600078e0204 */
[----:B------:R-:W-:Y:S01]  /*78f0*/  FSEL R166, R8, -INF , !P0 ;  /* 0xff80000008a67808 */ /* 0x000fe20004000000 */
[----:B------:R-:W-:Y:S01]  /*7900*/  IMAD.IADD R164, R164, 0x1, R4 ;  /* 0x00000001a4a47824 */ /* 0x000fe200078e0204 */
        /* <DEDUP_REMOVED lines=70> */
.L_x_5222:
[----:B------:R-:W-:Y:S04]  /*7d70*/  MOV R4, 0x1 ;  /* 0x0000000100047802 */ /* 0x000fe80000000f00 */
[----:B------:R-:W-:Y:S11]  /*7d80*/  ISETP.NE.AND P0, PT, R4, c[0x0][0x32c], PT ;  /* 0x0000cb0004007a0c */ /* 0x000ff60003f05270 */
[----:B------:R-:W-:Y:S02]  /*7d90*/  @!UPT UIADD3 URZ, URZ, URZ, URZ ;  /* 0x0000003f3f3ff290 */ /* 0x000fe4000fffe03f */
[----:B------:R-:W-:Y:S05]  /*7da0*/  @P0 IMAD.HI.U32 R4, R5, c[0x0][0x330], RZ ;  /* 0x0000cc0005040a27 */ /* 0x000fea00078e00ff */
[----:B------:R-:W-:Y:S02]  /*7db0*/  @P0 SHF.R.U32.HI R5, RZ, c[0x0][0x334], R4 ;  /* 0x0000cd00ff050a19 */ /* 0x000fe40000011604 */
.L_x_5223:
[----:B------:R-:W-:Y:S05]  /*7dc0*/  BSYNC B0 ;  /* 0x0000000000007941 */ /* 0x000fea0003800000 */
.L_x_5221:
[----:B------:R-:W-:Y:S04]  /*7dd0*/  IMAD R0, R5, c[0x0][0x32c], -R0 ;  /* 0x0000cb0005007a24 */ /* 0x000fe800078e0a00 */
[----:B------:R-:W-:Y:S05]  /*7de0*/  IMAD.IADD R5, R0, 0x1, -R237 ;  /* 0x0000000100057824 */ /* 0x000fea00078e0aed */
[----:B------:R-:W-:Y:S02]  /*7df0*/  IADD3 R0, R5, c[0x0][0x32c], RZ ;  /* 0x0000cb0005007a10 */ /* 0x000fe40007ffe0ff */
[----:B------:R-:W-:Y:S02]  /*7e00*/  IMNMX R164, R164, R5, !PT ;  /* 0x00000005a4a47217 */ /* 0x000fe40007800200 */
[----:B------:R-:W-:Y:S02]  /*7e10*/  IMNMX R165, R165, R0, PT ;  /* 0x00000000a5a57217 */ /* 0x000fe40003800200 */
.L_x_5220:
[----:B------:R-:W-:Y:S02]  /*7e20*/  PLOP3.LUT P0, PT, PT, PT, UP2, 0x80, 0x0 ;  /* 0x000000000000781c */ /* 0x000fe40003f0f028 */
[----:B------:R-:W-:Y:S02]  /*7e30*/  FMNMX.FTZ R5, R170, R3, !PT ;  /* 0x00000003aa057209 */ /* 0x000fe40007810000 */
[----:B------:R-:W-:Y:S02]  /*7e40*/  ISETP.GT.AND P0, PT, R164, RZ, P0 ;  /* 0x000000ffa400720c */ /* 0x000fe40000704270 */
[----:B------:R-:W-:Y:S02]  /*7e50*/  FMNMX.FTZ R5, R168, R5, !PT ;  /* 0x00000005a8057209 */ /* 0x000fe40007810000 */
[C---:B------:R-:W-:Y:S02]  /*7e60*/  ISETP.LT.OR P0, PT, R165.reuse, 0x1, P0 ;  /* 0x00000001a500780c */ /* 0x040fe40000701670 */
        /* <DEDUP_REMOVED lines=46> */
[C---:B------:R-:W-:Y:S02]  /*8150*/  ISETP.GT.AND P0, PT, R164.reuse, 0x19, P0 ;  /* 0x00000019a400780c */ /* 0x040fe40000704270 */
        /* <DEDUP_REMOVED lines=13> */
[----:B------:R-:W-:Y:S03]  /*8230*/  ISETP.LT.OR P0, PT, R165, 0x22, P0 ;  /* 0x00000022a500780c */ /* 0x000fe60000701670 */
[----:B------:R-:W1:Y:S01]  /*8240*/  SHFL.BFLY PT, R15, R6, 0x1, 0x1f ;  /* 0x0c201f00060f7f89 */ /* 0x000e6200000e0000 */
[----:B------:R-:W-:Y:S02]  /*8250*/  FSEL R185, R23, -INF , !P0 ;  /* 0xff80000017b97808 */ /* 0x000fe40004000000 */
[----:B------:R-:W-:Y:S02]  /*8260*/  PLOP3.LUT P0, PT, PT, PT, UP2, 0x80, 0x0 ;  /* 0x000000000000781c */ /* 0x000fe40003f0f028 */
[----:B------:R-:W-:Y:S02]  /*8270*/  FMNMX.FTZ R4, R185, R4, !PT ;  /* 0x00000004b9047209 */ /* 0x000fe40007810000 */
[----:B------:R-:W-:Y:S01]  /*8280*/  ISETP.GT.AND P0, PT, R164, 0x28, P0 ;  /* 0x00000028a400780c */ /* 0x000fe20000704270 */
[----:B------:R-:W-:Y:S03]  /*8290*/  LDSM.16.MT88.4 R20, [R222+0x100] ;  /* 0x00010000de14783b */ /* 0x000fe60000004200 */
[----:B------:R-:W-:Y:S04]  /*82a0*/  ISETP.LT.OR P0, PT, R165, 0x29, P0 ;  /* 0x00000029a500780c */ /* 0x000fe80000701670 */
[----:B------:R-:W-:Y:S02]  /*82b0*/  FSEL R183, R26, -INF , !P0 ;  /* 0xff8000001ab77808 */ /* 0x000fe40004000000 */
[----:B------:R-:W-:Y:S02]  /*82c0*/  PLOP3.LUT P0, PT, PT, PT, UP2, 0x80, 0x0 ;  /* 0x000000000000781c */ /* 0x000fe40003f0f028 */
[----:B------:R-:W-:Y:S02]  /*82d0*/  FMNMX.FTZ R4, R183, R4, !PT ;  /* 0x00000004b7047209 */ /* 0x000fe40007810000 */
[C---:B------:R-:W-:Y:S04]  /*82e0*/  ISETP.GT.AND P0, PT, R164.reuse, 0x29, P0 ;  /* 0x00000029a400780c */ /* 0x040fe80000704270 */
        /* <DEDUP_REMOVED lines=9> */
[C---:B------:R-:W-:Y:S04]  /*8380*/  ISETP.GT.AND P0, PT, R164.reuse, 0x31, P0 ;  /* 0x00000031a400780c */ /* 0x040fe80000704270 */
[----:B------:R-:W-:Y:S04]  /*8390*/  ISETP.LT.OR P0, PT, R165, 0x32, P0 ;  /* 0x00000032a500780c */ /* 0x000fe80000701670 */
[----:B------:R-:W-:Y:S02]  /*83a0*/  FSEL R175, R31, -INF , !P0 ;  /* 0xff8000001faf7808 */ /* 0x000fe40004000000 */
[----:B------:R-:W-:Y:S01]  /*83b0*/  PLOP3.LUT P0, PT, PT, PT, UP2, 0x80, 0x0 ;  /* 0x000000000000781c */ /* 0x000fe20003f0f028 */
[----:B------:R-:W-:Y:S01]  /*83c0*/  LDSM.16.MT88.4 R28, [R221+0x100] ;  /* 0x00010000dd1c783b */ /* 0x000fe20000004200 */
[----:B------:R-:W-:Y:S02]  /*83d0*/  FMNMX.FTZ R0, R175, R10, !PT ;  /* 0x0000000aaf007209 */ /* 0x000fe40007810000 */
[----:B------:R-:W-:Y:S04]  /*83e0*/  ISETP.GT.AND P0, PT, R164, 0x38, P0 ;  /* 0x00000038a400780c */ /* 0x000fe80000704270 */
        /* <DEDUP_REMOVED lines=8> */
[----:B------:R-:W-:Y:S04]  /*8470*/  FSEL R165, R35, -INF , !P0 ;  /* 0xff80000023a57808 */ /* 0x000fe80004000000 */
[----:B------:R-:W-:Y:S02]  /*8480*/  FMNMX.FTZ R4, R165, R0, !PT ;  /* 0x00000000a5047209 */ /* 0x000fe40007810000 */
[----:B-1----:R-:W-:Y:S03]  /*8490*/  FMNMX.FTZ R0, R6, R15, !PT ;  /* 0x0000000f06007209 */ /* 0x002fe60007810000 */
[----:B------:R-:W1:Y:S01]  /*84a0*/  SHFL.BFLY PT, R7, R4, 0x2, 0x1f ;  /* 0x0c401f0004077f89 */ /* 0x000e6200000e0000 */
[C---:B------:R-:W-:Y:S01]  /*84b0*/  FSETP.NEU.FTZ.AND P0, PT, R0.reuse, -INF , PT ;  /* 0xff8000000000780b */ /* 0x040fe20003f1d000 */
[----:B------:R-:W-:Y:S05]  /*84c0*/  FMUL.FTZ R179, R0, c[0x0][0x2d0] ;  /* 0x0000b40000b37a20 */ /* 0x000fea0000410000 */
[----:B------:R-:W-:Y:S05]  /*84d0*/  FSEL R179, R179, RZ, P0 ;  /* 0x000000ffb3b37208 */ /* 0x000fea0000000000 */
[--C-:B------:R-:W-:Y:S02]  /*84e0*/  FFMA.FTZ R188, R170, c[0x0][0x2d0], -R179.reuse ;  /* 0x0000b400aabc7a23 */ /* 0x100fe400000108b3 */
[--C-:B------:R-:W-:Y:S02]  /*84f0*/  FFMA.FTZ R167, R168, c[0x0][0x2d0], -R179.reuse ;  /* 0x0000b400a8a77a23 */ /* 0x100fe400000108b3 */
[--C-:B------:R-:W-:Y:S02]  /*8500*/  FFMA.FTZ R166, R166, c[0x0][0x2d0], -R179.reuse ;  /* 0x0000b400a6a67a23 */ /* 0x100fe400000108b3 */
[--C-:B------:R-:W-:Y:S01]  /*8510*/  FFMA.FTZ R189, R8, c[0x0][0x2d0], -R179.reuse ;  /* 0x0000b40008bd7a23 */ /* 0x100fe200000108b3 */
[----:B------:R-:W-:Y:S01]  /*8520*/  MUFU.EX2 R188, R188 ;  /* 0x000000bc00bc7308 */ /* 0x000fe20000000800 */
[--C-:B------:R-:W-:Y:S02]  /*8530*/  FFMA.FTZ R176, R176, c[0x0][0x2d0], -R179.reuse ;  /* 0x0000b400b0b07a23 */ /* 0x100fe400000108b3 */
[--C-:B------:R-:W-:Y:S01]  /*8540*/  FFMA.FTZ R194, R194, c[0x0][0x2d0], -R179.reuse ;  /* 0x0000b400c2c27a23 */ /* 0x100fe200000108b3 */
[----:B-1----:R-:W-:Y:S01]  /*8550*/  FMNMX.FTZ R5, R4, R7, !PT ;  /* 0x0000000704057209 */ /* 0x002fe20007810000 */
[--C-:B------:R-:W-:Y:S01]  /*8560*/  FFMA.FTZ R195, R195, c[0x0][0x2d0], -R179.reuse ;  /* 0x0000b400c3c37a23 */ /* 0x100fe200000108b3 */
[----:B------:R-:W-:Y:S01]  /*8570*/  FSEL R4, R0, RZ, P0 ;  /* 0x000000ff00047208 */ /* 0x000fe20000000000 */
[----:B------:R-:W-:Y:S02]  /*8580*/  FFMA.FTZ R196, R196, c[0x0][0x2d0], -R179 ;  /* 0x0000b400c4c47a23 */ /* 0x000fe400000108b3 */
[----:B------:R-:W1:Y:S01]  /*8590*/  SHFL.BFLY PT, R164, R5, 0x1, 0x1f ;  /* 0x0c201f0005a47f89 */ /* 0x000e6200000e0000 */
[----:B------:R-:W2:Y:S01]  /*85a0*/  MUFU.EX2 R167, R167 ;  /* 0x000000a700a77308 */ /* 0x000ea20000000800 */
[----:B------:R-:W-:Y:S02]  /*85b0*/  FADD.FTZ R3, -R4, R3 ;  /* 0x0000000304037221 */ /* 0x000fe40000010100 */
[--C-:B------:R-:W-:Y:S02]  /*85c0*/  FFMA.FTZ R197, R198, c[0x0][0x2d0], -R179.reuse ;  /* 0x0000b400c6c57a23 */ /* 0x100fe400000108b3 */
[----:B------:R-:W-:Y:S02]  /*85d0*/  FMUL.FTZ R6, R3, c[0x0][0x2d0] ;  /* 0x0000b40003067a20 */ /* 0x000fe40000410000 */
[--C-:B------:R-:W-:Y:S02]  /*85e0*/  FFMA.FTZ R182, R182, c[0x0][0x2d0], -R179.reuse ;  /* 0x0000b400b6b67a23 */ /* 0x100fe400000108b3 */
[--C-:B------:R-:W-:Y:S01]  /*85f0*/  FFMA.FTZ R184, R184, c[0x0][0x2d0], -R179.reuse ;  /* 0x0000b400b8b87a23 */ /* 0x100fe200000108b3 */
[----:B------:R-:W3:Y:S01]  /*8600*/  MUFU.EX2 R3, R6 ;  /* 0x0000000600037308 */ /* 0x000ee20000000800 */
[--C-:B------:R-:W-:Y:S02]  /*8610*/  FFMA.FTZ R202, R202, c[0x0][0x2d0], -R179.reuse ;  /* 0x0000b400caca7a23 */ /* 0x100fe400000108b3 */
[--C-:B------:R-:W-:Y:S02]  /*8620*/  FFMA.FTZ R180, R180, c[0x0][0x2d0], -R179.reuse ;  /* 0x0000b400b4b47a23 */ /* 0x100fe400000108b3 */
[--C-:B------:R-:W-:Y:S05]  /*8630*/  FFMA.FTZ R178, R178, c[0x0][0x2d0], -R179.reuse ;  /* 0x0000b400b2b27a23 */ /* 0x100fea00000108b3 */
[----:B------:R-:W-:Y:S01]  /*8640*/  MUFU.EX2 R166, R166 ;  /* 0x000000a600a67308 */ /* 0x000fe20000000800 */
[----:B-1----:R-:W-:Y:S02]  /*8650*/  FMNMX.FTZ R164, R164, R5, !PT ;  /* 0x00000005a4a47209 */ /* 0x002fe40007810000 */
[----:B--2---:R-:W-:Y:S02]  /*8660*/  F2FP.PACK_AB R168, R167, R188 ;  /* 0x000000bca7a8723e */ /* 0x004fe400000000ff */
[C---:B------:R-:W-:Y:S01]  /*8670*/  FSETP.NEU.FTZ.AND P0, PT, R164.reuse, -INF , PT ;  /* 0xff800000a400780b */ /* 0x040fe20003f1d000 */
[C---:B------:R-:W-:Y:S04]  /*8680*/  FMUL.FTZ R172, R164.reuse, c[0x0][0x2d0] ;  /* 0x0000b400a4ac7a20 */ /* 0x040fe80000410000 */
[----:B------:R-:W1:Y:S01]  /*8690*/  MUFU.EX2 R189, R189 ;  /* 0x000000bd00bd7308 */ /* 0x000e620000000800 */
[----:B------:R-:W-:Y:S02]  /*86a0*/  FSEL R5, R164, RZ, P0 ;  /* 0x000000ffa4057208 */ /* 0x000fe40000000000 */
[----:B------:R-:W-:Y:S01]  /*86b0*/  FSEL R172, R172, RZ, P0 ;  /* 0x000000ffacac7208 */ /* 0x000fe20000000000 */
[----:B---3--:R-:W-:Y:S01]  /*86c0*/  FMUL.FTZ R4, R3, R160 ;  /* 0x000000a003047220 */ /* 0x008fe20000410000 */
[----:B------:R-:W-:Y:S01]  /*86d0*/  PLOP3.LUT P0, PT, PT, PT, UP2, 0x80, 0x0 ;  /* 0x000000000000781c */ /* 0x000fe20003f0f028 */
[----:B------:R-:W-:Y:S02]  /*86e0*/  FADD.FTZ R5, -R5, R2 ;  /* 0x0000000205057221 */ /* 0x000fe40000010100 */
[--C-:B------:R-:W-:Y:S02]  /*86f0*/  FFMA.FTZ R192, R13, c[0x0][0x2d0], -R172.reuse ;  /* 0x0000b4000dc07a23 */ /* 0x100fe400000108ac */
[----:B------:R-:W2:Y:S01]  /*8700*/  LDSM.16.MT88.4 R12, [R227+0x100] ;  /* 0x00010000e30c783b */ /* 0x000ea20000004200 */
[--C-:B------:R-:W-:Y:S01]  /*8710*/  FFMA.FTZ R193, R17, c[0x0][0x2d0], -R172.reuse ;  /* 0x0000b40011c17a23 */ /* 0x100fe200000108ac */
[----:B------:R-:W-:Y:S01]  /*8720*/  MUFU.EX2 R194, R194 ;  /* 0x000000c200c27308 */ /* 0x000fe20000000800 */
[--C-:B------:R-:W-:Y:S02]  /*8730*/  FFMA.FTZ R191, R9, c[0x0][0x2d0], -R172.reuse ;  /* 0x0000b40009bf7a23 */ /* 0x100fe400000108ac */
[--C-:B------:R-:W-:Y:S02]  /*8740*/  FFMA.FTZ R190, R11, c[0x0][0x2d0], -R172.reuse ;  /* 0x0000b4000bbe7a23 */ /* 0x100fe400000108ac */
[----:B------:R-:W-:Y:S02]  /*8750*/  FMUL.FTZ R2, R5, c[0x0][0x2d0] ;  /* 0x0000b40005027a20 */ /* 0x000fe40000410000 */
[C---:B------:R-:W-:Y:S02]  /*8760*/  FMUL.FTZ R5, R3.reuse, R161 ;  /* 0x000000a103057220 */ /* 0x040fe40000410000 */
        /* <DEDUP_REMOVED lines=8> */
[----:B------:R-:W1:Y:S01]  /*87f0*/  MUFU.EX2 R2, R2 ;  /* 0x0000000200027308 */ /* 0x000e620000000800 */
[C---:B------:R-:W-:Y:S02]  /*8800*/  FMUL.FTZ R32, R3.reuse, R156 ;  /* 0x0000009c03207220 */ /* 0x040fe40000410000 */
[----:B------:R-:W-:Y:S02]  /*8810*/  FMUL.FTZ R33, R3, R157 ;  /* 0x0000009d03217220 */ /* 0x000fe40000410000 */
[--C-:B------:R-:W-:Y:S02]  /*8820*/  FFMA.FTZ R177, R177, c[0x0][0x2d0], -R172.reuse ;  /* 0x0000b400b1b17a23 */ /* 0x100fe400000108ac */
        /* <DEDUP_REMOVED lines=22> */
[----:B------:R-:W3:Y:S01]  /*8990*/  LDSM.16.MT88.4 R132, [R220+0x100] ;  /* 0x00010000dc84783b */ /* 0x000ee20000004200 */
[C---:B------:R-:W-:Y:S01]  /*89a0*/  FMUL.FTZ R34, R2.reuse, R158 ;  /* 0x0000009e02227220 */ /* 0x040fe20000410000 */
[----:B------:R-:W4:Y:S01]  /*89b0*/  MUFU.EX2 R195, R195 ;  /* 0x000000c300c37308 */ /* 0x000f220000000800 */
        /* <DEDUP_REMOVED lines=36> */
[----:B------:R-:W-:Y:S01]  /*8c00*/  LDSM.16.MT88.4 R144, [R221+0x900] ;  /* 0x00090000dd90783b */ /* 0x000fe20000004200 */
        /* <DEDUP_REMOVED lines=14> */
[C---:B---3--:R-:W-:Y:S03]  /*8cf0*/  HMMA.16816.F32 R28, R168.reuse, R132, R28 ;  /* 0x00000084a81c723c */ /* 0x048fe6000000181c */
[C---:B------:R-:W-:Y:S02]  /*8d00*/  FMUL.FTZ R67, R2.reuse, R67 ;  /* 0x0000004302437220 */ /* 0x040fe40000410000 */
[C---:B------:R-:W-:Y:S02]  /*8d10*/  FMUL.FTZ R68, R3.reuse, R68 ;  /* 0x0000004403447220 */ /* 0x040fe40000410000 */
[C---:B------:R-:W-:Y:S01]  /*8d20*/  FMUL.FTZ R69, R3.reuse, R69 ;  /* 0x0000004503457220 */ /* 0x040fe20000410000 */
[C---:B------:R-:W-:Y:S01]  /*8d30*/  HMMA.16816.F32 R32, R168.reuse, R134, R32 ;  /* 0x00000086a820723c */ /* 0x040fe20000001820 */
[----:B------:R-:W2:Y:S03]  /*8d40*/  LDSM.16.MT88.4 R132, [R221+0x2100] ;  /* 0x00210000dd84783b */ /* 0x000ea60000004200 */
        /* <DEDUP_REMOVED lines=74> */
[C---:B------:R-:W-:Y:S04]  /*91f0*/  FMUL.FTZ R116, R3.reuse, R116 ;  /* 0x0000007403747220 */ /* 0x040fe80000410000 */
[----:B------:R-:W-:Y:S01]  /*9200*/  FMUL.FTZ R117, R3, R117 ;  /* 0x0000007503757220 */ /* 0x000fe20000410000 */
[C---:B------:R-:W-:Y:S01]  /*9210*/  HMMA.16816.F32 R112, R168.reuse, R138, R112 ;  /* 0x0000008aa870723c */ /* 0x040fe20000001870 */
[----:B------:R-:W1:Y:S02]  /*9220*/  LDSM.16.MT88.4 R136, [R227+0x900] ;  /* 0x00090000e388783b */ /* 0x000e640000004200 */
[C---:B------:R-:W-:Y:S02]  /*9230*/  FMUL.FTZ R118, R2.reuse, R118 ;  /* 0x0000007602767220 */ /* 0x040fe40000410000 */
[----:B------:R-:W-:Y:S02]  /*9240*/  FMUL.FTZ R119, R2, R119 ;  /* 0x0000007702777220 */ /* 0x000fe40000410000 */
[--C-:B------:R-:W-:Y:S02]  /*9250*/  FFMA.FTZ R198, R200, c[0x0][0x2d0], -R172.reuse ;  /* 0x0000b400c8c67a23 */ /* 0x100fe400000108ac */
[--C-:B------:R-:W-:Y:S03]  /*9260*/  FFMA.FTZ R199, R199, c[0x0][0x2d0], -R172.reuse ;  /* 0x0000b400c7c77a23 */ /* 0x100fe600000108ac */
[C---:B---3--:R-:W-:Y:S01]  /*9270*/  HMMA.16816.F32 R116, R168.reuse, R140, R116 ;  /* 0x0000008ca874723c */ /* 0x048fe20000001874 */
[----:B------:R-:W-:Y:S02]  /*9280*/  MUFU.EX2 R198, R198 ;  /* 0x000000c600c67308 */ /* 0x000fe40000000800 */
[C---:B------:R-:W-:Y:S02]  /*9290*/  FMUL.FTZ R120, R3.reuse, R120 ;  /* 0x0000007803787220 */ /* 0x040fe40000410000 */
[----:B------:R-:W-:Y:S02]  /*92a0*/  FMUL.FTZ R121, R3, R121 ;  /* 0x0000007903797220 */ /* 0x000fe40000410000 */
[--C-:B------:R-:W-:Y:S02]  /*92b0*/  FFMA.FTZ R200, R203, c[0x0][0x2d0], -R172.reuse ;  /* 0x0000b400cbc87a23 */ /* 0x100fe400000108ac */
[C---:B------:R-:W-:Y:S02]  /*92c0*/  FMUL.FTZ R122, R2.reuse, R122 ;  /* 0x0000007a027a7220 */ /* 0x040fe40000410000 */
[----:B------:R-:W3:Y:S01]  /*92d0*/  MUFU.EX2 R199, R199 ;  /* 0x000000c700c77308 */ /* 0x000ee20000000800 */
[C---:B------:R-:W-:Y:S02]  /*92e0*/  FMUL.FTZ R123, R2.reuse, R123 ;  /* 0x0000007b027b7220 */ /* 0x040fe40000410000 */
        /* <DEDUP_REMOVED lines=10> */
[----:B------:R-:W1:Y:S01]  /*9390*/  MUFU.EX2 R201, R201 ;  /* 0x000000c900c97308 */ /* 0x000e620000000800 */
[--C-:B------:R-:W-:Y:S02]  /*93a0*/  FFMA.FTZ R181, R181, c[0x0][0x2d0], -R172.reuse ;  /* 0x0000b400b5b57a23 */ /* 0x100fe400000108ac */
[--C-:B------:R-:W-:Y:S01]  /*93b0*/  FFMA.FTZ R203, R186, c[0x0][0x2d0], -R179.reuse ;  /* 0x0000b400bacb7a23 */ /* 0x100fe200000108b3 */
[C---:B--2---:R-:W-:Y:S03]  /*93c0*/  HMMA.16816.F32 R124, R168.reuse, R132, R124 ;  /* 0x00000084a87c723c */ /* 0x044fe6000000187c */
[C---:B------:R-:W-:Y:S02]  /*93d0*/  FMUL.FTZ R128, R3.reuse, R128 ;  /* 0x0000008003807220 */ /* 0x040fe40000410000 */
[----:B------:R-:W-:Y:S01]  /*93e0*/  FMUL.FTZ R129, R3, R129 ;  /* 0x0000008103817220 */ /* 0x000fe20000410000 */
[----:B------:R-:W-:Y:S01]  /*93f0*/  MUFU.EX2 R186, R176 ;  /* 0x000000b000ba7308 */ /* 0x000fe20000000800 */
[C---:B------:R-:W-:Y:S01]  /*9400*/  FMUL.FTZ R130, R2.reuse, R130 ;  /* 0x0000008202827220 */ /* 0x040fe20000410000 */
[----:B----4-:R-:W-:Y:S01]  /*9410*/  F2FP.PACK_AB R132, R195, R194 ;  /* 0x000000c2c384723e */ /* 0x010fe200000000ff */
[----:B------:R-:W-:Y:S03]  /*9420*/  FMUL.FTZ R131, R2, R131 ;  /* 0x0000008302837220 */ /* 0x000fe60000410000 */
[----:B------:R-:W-:Y:S01]  /*9430*/  FFMA.FTZ R179, R174, c[0x0][0x2d0], -R179 ;  /* 0x0000b400aeb37a23 */ /* 0x000fe200000108b3 */
[----:B---3--:R-:W-:Y:S01]  /*9440*/  F2FP.PACK_AB R133, R199, R198 ;  /* 0x000000c6c785723e */ /* 0x008fe200000000ff */
[----:B------:R-:W-:Y:S02]  /*9450*/  FFMA.FTZ R187, R187, c[0x0][0x2d0], -R172 ;  /* 0x0000b400bbbb7a23 */ /* 0x000fe400000108ac */
[----:B------:R-:W-:Y:S01]  /*9460*/  HMMA.16816.F32 R128, R168, R134, R128 ;  /* 0x00000086a880723c */ /* 0x000fe20000001880 */
[----:B------:R-:W2:Y:S02]  /*9470*/  MUFU.EX2 R171, R184 ;  /* 0x000000b800ab7308 */ /* 0x000ea40000000800 */
[----:B------:R-:W-:Y:S02]  /*9480*/  FFMA.FTZ R188, R3, R240, R188 ;  /* 0x000000f003bc7223 */ /* 0x000fe400000100bc */
[----:B------:R-:W-:Y:S02]  /*9490*/  FFMA.FTZ R193, R2, R239, R193 ;  /* 0x000000ef02c17223 */ /* 0x000fe400000100c1 */
[----:B------:R-:W-:Y:S01]  /*94a0*/  F2FP.PACK_AB R134, R197, R196 ;  /* 0x000000c4c586723e */ /* 0x000fe200000000ff */
[----:B------:R-:W-:Y:S01]  /*94b0*/  FADD.FTZ R167, R167, R188 ;  /* 0x000000bca7a77221 */ /* 0x000fe20000010000 */
[----:B-1----:R-:W-:Y:S02]  /*94c0*/  F2FP.PACK_AB R135, R201, R200 ;  /* 0x000000c8c987723e */ /* 0x002fe400000000ff */
[----:B------:R-:W-:Y:S01]  /*94d0*/  MUFU.EX2 R184, R187 ;  /* 0x000000bb00b87308 */ /* 0x000fe20000000800 */
[----:B------:R-:W-:Y:S02]  /*94e0*/  FADD.FTZ R192, R192, R193 ;  /* 0x000000c1c0c07221 */ /* 0x000fe40000010000 */
[----:B------:R-:W-:Y:S02]  /*94f0*/  FADD.FTZ R166, R166, R167 ;  /* 0x000000a7a6a67221 */ /* 0x000fe40000010000 */
[C---:B------:R-:W-:Y:S05]  /*9500*/  HMMA.16816.F32 R4, R132.reuse, R136, R4 ;  /* 0x000000888404723c */ /* 0x040fea0000001804 */
[----:B------:R-:W-:Y:S01]  /*9510*/  MUFU.EX2 R187, R177 ;  /* 0x000000b100bb7308 */ /* 0x000fe20000000800 */
[----:B------:R-:W-:Y:S02]  /*9520*/  FADD.FTZ R3, R191, R192 ;  /* 0x000000c0bf037221 */ /* 0x000fe40000010000 */
[C---:B------:R-:W-:Y:S01]  /*9530*/  HMMA.16816.F32 R8, R132.reuse, R138, R8 ;  /* 0x0000008a8408723c */ /* 0x040fe20000001808 */
[----:B------:R-:W1:Y:S03]  /*9540*/  LDSM.16.MT88.4 R136, [R222+0x2900] ;  /* 0x00290000de88783b */ /* 0x000e660000004200 */
[----:B------:R-:W-:Y:S02]  /*9550*/  FADD.FTZ R189, R189, R166 ;  /* 0x000000a6bdbd7221 */ /* 0x000fe40000010000 */
[----:B------:R-:W-:Y:S01]  /*9560*/  FADD.FTZ R3, R190, R3 ;  /* 0x00000003be037221 */ /* 0x000fe20000010000 */
[----:B------:R-:W-:Y:S01]  /*9570*/  MUFU.EX2 R169, R182 ;  /* 0x000000b600a97308 */ /* 0x000fe20000000800 */
[C---:B-----5:R-:W-:Y:S04]  /*9580*/  HMMA.16816.F32 R12, R132.reuse, R140, R12 ;  /* 0x0000008c840c723c */ /* 0x060fe8000000180c */
[----:B------:R-:W-:Y:S02]  /*9590*/  FADD.FTZ R194, R194, R189 ;  /* 0x000000bdc2c27221 */ /* 0x000fe40000010000 */
[----:B------:R-:W-:Y:S02]  /*95a0*/  FADD.FTZ R198, R198, R3 ;  /* 0x00000003c6c67221 */ /* 0x000fe40000010000 */
[C---:B------:R-:W-:Y:S01]  /*95b0*/  HMMA.16816.F32 R16, R132.reuse, R142, R16 ;  /* 0x0000008e8410723c */ /* 0x040fe20000001810 */
[----:B------:R-:W3:Y:S01]  /*95c0*/  LDSM.16.MT88.4 R140, [R227+0x4900] ;  /* 0x00490000e38c783b */ /* 0x000ee20000004200 */
[----:B------:R2:W-:Y:S02]  /*95d0*/  MUFU.EX2 R182, R181 ;  /* 0x000000b500b67308 */ /* 0x0005e40000000800 */
[----:B------:R-:W-:Y:S02]  /*95e0*/  FADD.FTZ R195, R195, R194 ;  /* 0x000000c2c3c37221 */ /* 0x000fe40000010000 */
[----:B------:R-:W-:Y:S02]  /*95f0*/  FADD.FTZ R199, R199, R198 ;  /* 0x000000c6c7c77221 */ /* 0x000fe40000010000 */
[C---:B------:R-:W-:Y:S04]  /*9600*/  HMMA.16816.F32 R20, R132.reuse, R144, R20 ;  /* 0x000000908414723c */ /* 0x040fe80000001814 */
[----:B------:R-:W4:Y:S01]  /*9610*/  MUFU.EX2 R168, R185 ;  /* 0x000000b900a87308 */ /* 0x000f220000000800 */
[----:B------:R-:W-:Y:S02]  /*9620*/  FADD.FTZ R196, R196, R195 ;  /* 0x000000c3c4c47221 */ /* 0x000fe40000010000 */
[----:B------:R-:W-:Y:S01]  /*9630*/  FADD.FTZ R200, R200, R199 ;  /* 0x000000c7c8c87221 */ /* 0x000fe20000010000 */
[C---:B------:R-:W-:Y:S01]  /*9640*/  HMMA.16816.F32 R24, R132.reuse, R146, R24 ;  /* 0x000000928418723c */ /* 0x040fe20000001818 */
[----:B------:R-:W5:Y:S03]  /*9650*/  LDSM.16.MT88.4 R144, [R222+0x4900] ;  /* 0x00490000de90783b */ /* 0x000f660000004200 */
[----:B------:R-:W-:Y:S02]  /*9660*/  FADD.FTZ R197, R197, R196 ;  /* 0x000000c4c5c57221 */ /* 0x000fe40000010000 */
[----:B------:R-:W-:Y:S01]  /*9670*/  MUFU.EX2 R185, R178 ;  /* 0x000000b200b97308 */ /* 0x000fe20000000800 */
[----:B------:R-:W-:Y:S01]  /*9680*/  FADD.FTZ R201, R201, R200 ;  /* 0x000000c8c9c97221 */ /* 0x000fe20000010000 */
[C---:B------:R-:W-:Y:S04]  /*9690*/  HMMA.16816.F32 R28, R132.reuse, R148, R28 ;  /* 0x00000094841c723c */ /* 0x040fe8000000181c */
[----:B--2---:R-:W-:Y:S04]  /*96a0*/  MOV R181, R171 ;  /* 0x000000ab00b57202 */ /* 0x004fe80000000f00 */
[C---:B------:R-:W-:Y:S01]  /*96b0*/  HMMA.16816.F32 R32, R132.reuse, R150, R32 ;  /* 0x000000968420723c */ /* 0x040fe20000001820 */
[----:B------:R-:W2:Y:S01]  /*96c0*/  LDSM.16.MT88.4 R148, [R221+0x4900] ;  /* 0x00490000dd94783b */ /* 0x000ea20000004200 */
[----:B------:R-:W-:Y:S06]  /*96d0*/  MUFU.EX2 R178, R179 ;  /* 0x000000b300b27308 */ /* 0x000fec0000000800 */
[C---:B------:R-:W-:Y:S04]  /*96e0*/  HMMA.16816.F32 R36, R132.reuse, R152, R36 ;  /* 0x000000988424723c */ /* 0x040fe80000001824 */
[----:B------:R4:W2:Y:S04]  /*96f0*/  MUFU.EX2 R170, R183 ;  /* 0x000000b700aa7308 */ /* 0x0008a80000000800 */
[C---:B------:R-:W-:Y:S01]  /*9700*/  HMMA.16816.F32 R40, R132.reuse, R154, R40 ;  /* 0x0000009a8428723c */ /* 0x040fe20000001828 */
[----:B------:R-:W-:Y:S05]  /*9710*/  LDSM.16.MT88.4 R152, [R227+0x3100] ;  /* 0x00310000e398783b */ /* 0x000fea0000004200 */
[----:B------:R-:W-:Y:S02]  /*9720*/  MUFU.EX2 R171, R180 ;  /* 0x000000b400ab7308 */ /* 0x000fe40000000800 */
[C---:B-1----:R-:W-:Y:S08]  /*9730*/  HMMA.16816.F32 R44, R132.reuse, R136, R44 ;  /* 0x00000088842c723c */ /* 0x042ff0000000182c */
[C---:B------:R-:W-:Y:S01]  /*9740*/  HMMA.16816.F32 R48, R132.reuse, R138, R48 ;  /* 0x0000008a8430723c */ /* 0x040fe20000001830 */
[----:B------:R-:W1:Y:S01]  /*9750*/  LDSM.16.MT88.4 R136, [R220+0x4900] ;  /* 0x00490000dc88783b */ /* 0x000e620000004200 */
[----:B------:R-:W1:Y:S02]  /*9760*/  MUFU.EX2 R203, R203 ;  /* 0x000000cb00cb7308 */ /* 0x000e640000000800 */
[----:B----4-:R-:W-:Y:S04]  /*9770*/  MOV R183, R168 ;  /* 0x000000a800b77202 */ /* 0x010fe80000000f00 */
        /* <DEDUP_REMOVED lines=28> */
[----:B------:R-:W-:Y:S01]  /*9940*/  HMMA.16816.F32 R128, R132, R138, R128 ;  /* 0x0000008a8480723c */ /* 0x000fe20000001880 */
[----:B------:R-:W1:Y:S06]  /*9950*/  LDSM.16.MT88.4 R136, [R220+0x1100] ;  /* 0x00110000dc88783b */ /* 0x000e6c0000004200 */
[-C--:B------:R-:W-:Y:S02]  /*9960*/  F2FP.PACK_AB R134, R169, R181.reuse ;  /* 0x000000b5a986723e */ /* 0x080fe400000000ff */
        /* <DEDUP_REMOVED lines=25> */
[----:B------:R-:W2:Y:S07]  /*9b00*/  LDSM.16.MT88.4 R140, [R221+0x5100] ;  /* 0x00510000dd8c783b */ /* 0x000eae0000004200 */
[C---:B----4-:R-:W-:Y:S08]  /*9b10*/  HMMA.16816.F32 R60, R132.reuse, R144, R60 ;  /* 0x00000090843c723c */ /* 0x050ff0000000183c */
[C---:B------:R-:W-:Y:S01]  /*9b20*/  HMMA.16816.F32 R64, R132.reuse, R146, R64 ;  /* 0x000000928440723c */ /* 0x040fe20000001840 */
[----:B------:R-:W3:Y:S07]  /*9b30*/  LDSM.16.MT88.4 R144, [R220+0x5100] ;  /* 0x00510000dc90783b */ /* 0x000eee0000004200 */
[C---:B------:R-:W-:Y:S07]  /*9b40*/  HMMA.16816.F32 R68, R132.reuse, R160, R68 ;  /* 0x000000a08444723c */ /* 0x040fee0000001844 */
[--C-:B------:R-:W-:Y:S01]  /*9b50*/  FFMA.FTZ R161, R175, c[0x0][0x2d0], -R172.reuse ;  /* 0x0000b400afa17a23 */ /* 0x100fe200000108ac */
[C---:B------:R-:W-:Y:S03]  /*9b60*/  HMMA.16816.F32 R72, R132.reuse, R162, R72 ;  /* 0x000000a28448723c */ /* 0x040fe60000001848 */
[----:B------:R-:W-:Y:S01]  /*9b70*/  MUFU.EX2 R168, R161 ;  /* 0x000000a100a87308 */ /* 0x000fe20000000800 */
[--C-:B------:R-:W-:Y:S02]  /*9b80*/  FFMA.FTZ R160, R173, c[0x0][0x2d0], -R172.reuse ;  /* 0x0000b400ada07a23 */ /* 0x100fe400000108ac */
[----:B------:R-:W-:Y:S02]  /*9b90*/  FFMA.FTZ R172, R165, c[0x0][0x2d0], -R172 ;  /* 0x0000b400a5ac7a23 */ /* 0x000fe400000108ac */
[C---:B-1----:R-:W-:Y:S05]  /*9ba0*/  HMMA.16816.F32 R76, R132.reuse, R136, R76 ;  /* 0x00000088844c723c */ /* 0x042fea000000184c */
[----:B------:R-:W1:Y:S03]  /*9bb0*/  MUFU.EX2 R180, R160 ;  /* 0x000000a000b47308 */ /* 0x000e660000000800 */
[C---:B------:R-:W-:Y:S01]  /*9bc0*/  HMMA.16816.F32 R80, R132.reuse, R138, R80 ;  /* 0x0000008a8450723c */ /* 0x040fe20000001850 */
[----:B------:R-:W4:Y:S06]  /*9bd0*/  LDSM.16.MT88.4 R136, [R222+0x7100] ;  /* 0x00710000de88783b */ /* 0x000f2c0000004200 */
[----:B------:R5:W1:Y:S01]  /*9be0*/  MUFU.EX2 R165, R172 ;  /* 0x000000ac00a57308 */ /* 0x000a620000000800 */
[C---:B--2---:R-:W-:Y:S08]  /*9bf0*/  HMMA.16816.F32 R84, R132.reuse, R140, R84 ;  /* 0x0000008c8454723c */ /* 0x044ff00000001854 */
[C---:B------:R-:W-:Y:S01]  /*9c00*/  HMMA.16816.F32 R88, R132.reuse, R142, R88 ;  /* 0x0000008e8458723c */ /* 0x040fe20000001858 */
[----:B------:R-:W2:Y:S07]  /*9c10*/  LDSM.16.MT88.4 R140, [R220+0x7100] ;  /* 0x00710000dc8c783b */ /* 0x000eae0000004200 */
[C---:B---3--:R-:W-:Y:S01]  /*9c20*/  HMMA.16816.F32 R92, R132.reuse, R144, R92 ;  /* 0x00000090845c723c */ /* 0x048fe2000000185c */
[----:B-----5:R-:W-:Y:S07]  /*9c30*/  LDSM.16.MT88.4 R172, [R221+0x1900] ;  /* 0x00190000ddac783b */ /* 0x020fee0000004200 */
[C---:B------:R-:W-:Y:S01]  /*9c40*/  HMMA.16816.F32 R96, R132.reuse, R146, R96 ;  /* 0x000000928460723c */ /* 0x040fe20000001860 */
[----:B------:R-:W3:Y:S07]  /*9c50*/  LDSM.16.MT88.4 R144, [R227+0x1900] ;  /* 0x00190000e390783b */ /* 0x000eee0000004200 */
[C---:B------:R-:W-:Y:S07]  /*9c60*/  HMMA.16816.F32 R100, R132.reuse, R148, R100 ;  /* 0x000000948464723c */ /* 0x040fee0000001864 */
[----:B------:R-:W-:Y:S01]  /*9c70*/  MOV R148, R178 ;  /* 0x000000b200947202 */ /* 0x000fe20000000f00 */
[C---:B------:R-:W-:Y:S01]  /*9c80*/  HMMA.16816.F32 R104, R132.reuse, R150, R104 ;  /* 0x000000968468723c */ /* 0x040fe20000001868 */
[----:B------:R-:W5:Y:S03]  /*9c90*/  LDSM.16.MT88.4 R176, [R220+0x1900] ;  /* 0x00190000dcb0783b */ /* 0x000f660000004200 */
[----:B-1----:R-:W-:Y:S03]  /*9ca0*/  MOV R149, R180 ;  /* 0x000000b400957202 */ /* 0x002fe60000000f00 */
[----:B------:R-:W-:Y:S01]  /*9cb0*/  MOV R150, R181 ;  /* 0x000000b500967202 */ /* 0x000fe20000000f00 */
[C---:B----4-:R-:W-:Y:S04]  /*9cc0*/  HMMA.16816.F32 R108, R132.reuse, R136, R108 ;  /* 0x00000088846c723c */ /* 0x050fe8000000186c */
[----:B------:R-:W-:Y:S03]  /*9cd0*/  MOV R151, R183 ;  /* 0x000000b700977202 */ /* 0x000fe60000000f00 */
[----:B------:R-:W-:Y:S01]  /*9ce0*/  MOV R136, R185 ;  /* 0x000000b900887202 */ /* 0x000fe20000000f00 */
[C---:B------:R-:W-:Y:S04]  /*9cf0*/  HMMA.16816.F32 R112, R132.reuse, R138, R112 ;  /* 0x0000008a8470723c */ /* 0x040fe80000001870 */
[----:B------:R-:W-:Y:S03]  /*9d00*/  MOV R137, R187 ;  /* 0x000000bb00897202 */ /* 0x000fe60000000f00 */
[----:B------:R-:W-:Y:S01]  /*9d10*/  MOV R138, R182 ;  /* 0x000000b6008a7202 */ /* 0x000fe20000000f00 */
[C---:B------:R-:W-:Y:S01]  /*9d20*/  HMMA.16816.F32 R116, R132.reuse, R152, R116 ;  /* 0x000000988474723c */ /* 0x040fe20000001874 */
[----:B------:R-:W1:Y:S03]  /*9d30*/  LDSM.16.MT88.4 R180, [R227+0x3900] ;  /* 0x00390000e3b4783b */ /* 0x000e660000004200 */
[----:B------:R-:W-:Y:S03]  /*9d40*/  MOV R139, R184 ;  /* 0x000000b8008b7202 */ /* 0x000fe60000000f00 */
[----:B------:R-:W-:Y:S01]  /*9d50*/  MOV R152, R186 ;  /* 0x000000ba00987202 */ /* 0x000fe20000000f00 */
[C---:B------:R-:W-:Y:S01]  /*9d60*/  HMMA.16816.F32 R120, R132.reuse, R154, R120 ;  /* 0x0000009a8478723c */ /* 0x040fe20000001878 */
[----:B------:R-:W4:Y:S03]  /*9d70*/  LDSM.16.MT88.4 R184, [R222+0x3900] ;  /* 0x00390000deb8783b */ /* 0x000f260000004200 */
[----:B------:R-:W-:Y:S03]  /*9d80*/  MOV R153, R168 ;  /* 0x000000a800997202 */ /* 0x000fe60000000f00 */
[----:B------:R-:W-:Y:S01]  /*9d90*/  MOV R154, R169 ;  /* 0x000000a9009a7202 */ /* 0x000fe20000000f00 */
[C---:B--2---:R-:W-:Y:S04]  /*9da0*/  HMMA.16816.F32 R124, R132.reuse, R140, R124 ;  /* 0x0000008c847c723c */ /* 0x044fe8000000187c */
[----:B------:R-:W-:Y:S02]  /*9db0*/  MOV R155, R170 ;  /* 0x000000aa009b7202 */ /* 0x000fe40000000f00 */
[----:B------:R-:W-:Y:S02]  /*9dc0*/  F2FP.PACK_AB R170, R148, R152 ;  /* 0x0000009894aa723e */ /* 0x000fe400000000ff */
[----:B------:R-:W-:Y:S04]  /*9dd0*/  HMMA.16816.F32 R128, R132, R142, R128 ;  /* 0x0000008e8480723c */ /* 0x000fe80000001880 */
[----:B------:R-:W-:Y:S02]  /*9de0*/  MOV R141, R171 ;  /* 0x000000ab008d7202 */ /* 0x000fe40000000f00 */
[----:B------:R-:W-:Y:S02]  /*9df0*/  F2FP.PACK_AB R169, R153, R137 ;  /* 0x0000008999a9723e */ /* 0x000fe400000000ff */
[----:B------:R-:W-:Y:S04]  /*9e00*/  F2FP.PACK_AB R168, R136, R141 ;  /* 0x0000008d88a8723e */ /* 0x000fe800000000ff */
[----:B------:R-:W-:Y:S07]  /*9e10*/  F2FP.PACK_AB R171, R165, R149 ;  /* 0x00000095a5ab723e */ /* 0x000fee00000000ff */
[C---:B---3--:R-:W-:Y:S01]  /*9e20*/  HMMA.16816.F32 R160, R168.reuse, R144, R4 ;  /* 0x00000090a8a0723c */ /* 0x048fe20000001804 */
[----:B------:R-:W2:Y:S06]  /*9e30*/  LDSM.16.MT88.4 R4, [R221+0x3900] ;  /* 0x00390000dd04783b */ /* 0x000eac0000004200 */
[----:B------:R-:W-:Y:S01]  /*9e40*/  MOV R145, R138 ;  /* 0x0000008a00917202 */ /* 0x000fe20000000f00 */
[C---:B------:R-:W-:Y:S04]  /*9e50*/  HMMA.16816.F32 R132, R168.reuse, R146, R8 ;  /* 0x00000092a884723c */ /* 0x040fe80000001808 */
[----:B------:R-:W-:Y:S03]  /*9e60*/  MOV R144, R141 ;  /* 0x0000008d00907202 */ /* 0x000fe60000000f00 */
[----:B------:R-:W-:Y:S02]  /*9e70*/  MOV R9, R139 ;  /* 0x0000008b00097202 */ /* 0x000fe40000000f00 */
[----:B------:R-:W-:Y:S03]  /*9e80*/  MOV R10, R136 ;  /* 0x00000088000a7202 */ /* 0x000fe60000000f00 */
[----:B------:R-:W-:Y:S02]  /*9e90*/  MOV R11, R137 ;  /* 0x00000089000b7202 */ /* 0x000fe40000000f00 */
[C---:B------:R-:W-:Y:S01]  /*9ea0*/  HMMA.16816.F32 R136, R168.reuse, R156, R12 ;  /* 0x0000009ca888723c */ /* 0x040fe2000000180c */
[----:B------:R-:W-:Y:S07]  /*9eb0*/  LDSM.16.MT88.4 R12, [R227+0x5900] ;  /* 0x00590000e30c783b */ /* 0x000fee0000004200 */
[C---:B------:R-:W-:Y:S07]  /*9ec0*/  HMMA.16816.F32 R140, R168.reuse, R158, R16 ;  /* 0x0000009ea88c723c */ /* 0x040fee0000001810 */
[----:B------:R-:W-:Y:S02]  /*9ed0*/  MOV R18, R144 ;  /* 0x0000009000127202 */ /* 0x000fe40000000f00 */
[----:B------:R-:W-:Y:S02]  /*9ee0*/  MOV R19, R145 ;  /* 0x0000009100137202 */ /* 0x000fe40000000f00 */
[C---:B------:R-:W-:Y:S07]  /*9ef0*/  HMMA.16816.F32 R144, R168.reuse, R172, R20 ;  /* 0x000000aca890723c */ /* 0x040fee0000001814 */
        /* <DEDUP_REMOVED lines=11> */
[----:B------:R-:W-:Y:S01]  /*9fb0*/  MOV R31, R9 ;  /* 0x00000009001f7202 */ /* 0x000fe20000000f00 */
[C---:B------:R-:W-:Y:S01]  /*9fc0*/  HMMA.16816.F32 R156, R168.reuse, R178, R32 ;  /* 0x000000b2a89c723c */ /* 0x040fe20000001820 */
[----:B------:R-:W-:Y:S03]  /*9fd0*/  LDSM.16.MT88.4 R32, [R222+0x7900] ;  /* 0x00790000de20783b */ /* 0x000fe60000004200 */
[----:B------:R-:W-:Y:S02]  /*9fe0*/  MOV R177, R10 ;  /* 0x0000000a00b17202 */ /* 0x000fe40000000f00 */
[----:B------:R-:W-:Y:S02]  /*9ff0*/  MOV R176, R11 ;  /* 0x0000000b00b07202 */ /* 0x000fe40000000f00 */
[C---:B-1----:R-:W-:Y:S01]  /*a000*/  HMMA.16816.F32 R36, R168.reuse, R180, R36 ;  /* 0x000000b4a824723c */ /* 0x042fe20000001824 */
[----:B------:R-:W1:Y:S03]  /*a010*/  LDSM.16.MT88.4 R8, [R220+0x3900] ;  /* 0x00390000dc08783b */ /* 0x000e660000004200 */
[----:B------:R-:W-:Y:S02]  /*a020*/  MOV R179, R18 ;  /* 0x0000001200b37202 */ /* 0x000fe40000000f00 */
[----:B------:R-:W-:Y:S02]  /*a030*/  MOV R178, R19 ;  /* 0x0000001300b27202 */ /* 0x000fe40000000f00 */
[C---:B------:R-:W-:Y:S01]  /*a040*/  HMMA.16816.F32 R40, R168.reuse, R182, R40 ;  /* 0x000000b6a828723c */ /* 0x040fe20000001828 */
[----:B------:R-:W3:Y:S03]  /*a050*/  LDSM.16.MT88.4 R16, [R222+0x5900] ;  /* 0x00590000de10783b */ /* 0x000ee60000004200 */
[----:B------:R-:W-:Y:S02]  /*a060*/  MOV R181, R20 ;  /* 0x0000001400b57202 */ /* 0x000fe40000000f00 */
[----:B------:R-:W-:Y:S02]  /*a070*/  MOV R180, R21 ;  /* 0x0000001500b47202 */ /* 0x000fe40000000f00 */
[C---:B----4-:R-:W-:Y:S04]  /*a080*/  HMMA.16816.F32 R44, R168.reuse, R184, R44 ;  /* 0x000000b8a82c723c */ /* 0x050fe8000000182c */
[----:B------:R-:W-:Y:S02]  /*a090*/  MOV R183, R22 ;  /* 0x0000001600b77202 */ /* 0x000fe40000000f00 */
[----:B------:R-:W-:Y:S02]  /*a0a0*/  MOV R182, R23 ;  /* 0x0000001700b67202 */ /* 0x000fe40000000f00 */
[C---:B------:R-:W-:Y:S01]  /*a0b0*/  HMMA.16816.F32 R48, R168.reuse, R186, R48 ;  /* 0x000000baa830723c */ /* 0x040fe20000001830 */
[----:B------:R-:W4:Y:S03]  /*a0c0*/  LDSM.16.MT88.4 R20, [R221+0x5900] ;  /* 0x00590000dd14783b */ /* 0x000f260000004200 */
[----:B------:R-:W-:Y:S01]  /*a0d0*/  MOV R185, R31 ;  /* 0x0000001f00b97202 */ /* 0x000fe20000000f00 */
[----:B------:R-:W-:Y:S03]  /*a0e0*/  FADD.FTZ R3, R183, R3 ;  /* 0x00000003b7037221 */ /* 0x000fe60000010000 */
[C---:B--2---:R-:W-:Y:S01]  /*a0f0*/  HMMA.16816.F32 R52, R168.reuse, R4, R52 ;  /* 0x00000004a834723c */ /* 0x044fe20000001834 */
[----:B------:R-:W2:Y:S03]  /*a100*/  LDSM.16.MT88.4 R28, [R227+0x7900] ;  /* 0x00790000e31c783b */ /* 0x000ea60000004200 */
[----:B------:R-:W-:Y:S02]  /*a110*/  FADD.FTZ R2, R185, R201 ;  /* 0x000000c9b9027221 */ /* 0x000fe40000010000 */
[----:B------:R-:W-:Y:S02]  /*a120*/  FADD.FTZ R3, R181, R3 ;  /* 0x00000003b5037221 */ /* 0x000fe40000010000 */
[C---:B------:R-:W-:Y:S01]  /*a130*/  HMMA.16816.F32 R56, R168.reuse, R6, R56 ;  /* 0x00000006a838723c */ /* 0x040fe20000001838 */
[----:B------:R-:W5:Y:S03]  /*a140*/  LDSM.16.MT88.4 R4, [R221+0x7900] ;  /* 0x00790000dd04783b */ /* 0x000f660000004200 */
        /* <DEDUP_REMOVED lines=8> */
[----:B------:R-:W-:Y:S02]  /*a1d0*/  FADD.FTZ R3, R175, R3 ;  /* 0x00000003af037221 */ /* 0x000fe40000010000 */
[C---:B------:R-:W-:Y:S04]  /*a1e0*/  HMMA.16816.F32 R68, R168.reuse, R12, R68 ;  /* 0x0000000ca844723c */ /* 0x040fe80000001844 */
[----:B------:R-:W-:Y:S02]  /*a1f0*/  FADD.FTZ R2, R176, R2 ;  /* 0x00000002b0027221 */ /* 0x000fe40000010000 */
[----:B------:R-:W-:Y:S01]  /*a200*/  FADD.FTZ R240, R173, R3 ;  /* 0x00000003adf07221 */ /* 0x000fe20000010000 */
[----:B------:R-:W-:Y:S01]  /*a210*/  MOV R3, R0 ;  /* 0x0000000000037202 */ /* 0x000fe20000000f00 */
[C---:B------:R-:W-:Y:S04]  /*a220*/  HMMA.16816.F32 R72, R168.reuse, R14, R72 ;  /* 0x0000000ea848723c */ /* 0x040fe80000001848 */
[----:B------:R-:W-:Y:S04]  /*a230*/  FADD.FTZ R2, R174, R2 ;  /* 0x00000002ae027221 */ /* 0x000fe80000010000 */
[C---:B---3--:R-:W-:Y:S04]  /*a240*/  HMMA.16816.F32 R76, R168.reuse, R16, R76 ;  /* 0x00000010a84c723c */ /* 0x048fe8000000184c */
[----:B------:R-:W-:Y:S04]  /*a250*/  FADD.FTZ R2, R172, R2 ;  /* 0x00000002ac027221 */ /* 0x000fe80000010000 */
[C---:B------:R-:W-:Y:S04]  /*a260*/  HMMA.16816.F32 R80, R168.reuse, R18, R80 ;  /* 0x00000012a850723c */ /* 0x040fe80000001850 */
[----:B------:R-:W-:Y:S01]  /*a270*/  FADD.FTZ R239, R165, R2 ;  /* 0x00000002a5ef7221 */ /* 0x000fe20000010000 */
[-C--:B------:R-:W-:Y:S03]  /*a280*/  MOV R2, R164.reuse ;  /* 0x000000a400027202 */ /* 0x080fe60000000f00 */
[C---:B----4-:R-:W-:Y:S08]  /*a290*/  HMMA.16816.F32 R84, R168.reuse, R20, R84 ;  /* 0x00000014a854723c */ /* 0x050ff00000001854 */
[C---:B------:R-:W-:Y:S08]  /*a2a0*/  HMMA.16816.F32 R88, R168.reuse, R22, R88 ;  /* 0x00000016a858723c */ /* 0x040ff00000001858 */
[C---:B------:R-:W-:Y:S08]  /*a2b0*/  HMMA.16816.F32 R92, R168.reuse, R24, R92 ;  /* 0x00000018a85c723c */ /* 0x040ff0000000185c */
[C---:B------:R-:W-:Y:S08]  /*a2c0*/  HMMA.16816.F32 R96, R168.reuse, R26, R96 ;  /* 0x0000001aa860723c */ /* 0x040ff00000001860 */
[C---:B--2---:R-:W-:Y:S08]  /*a2d0*/  HMMA.16816.F32 R100, R168.reuse, R28, R100 ;  /* 0x0000001ca864723c */ /* 0x044ff00000001864 */
[C---:B------:R-:W-:Y:S08]  /*a2e0*/  HMMA.16816.F32 R104, R168.reuse, R30, R104 ;  /* 0x0000001ea868723c */ /* 0x040ff00000001868 */
[C---:B------:R-:W-:Y:S08]  /*a2f0*/  HMMA.16816.F32 R108, R168.reuse, R32, R108 ;  /* 0x00000020a86c723c */ /* 0x040ff0000000186c */
[C---:B------:R-:W-:Y:S08]  /*a300*/  HMMA.16816.F32 R112, R168.reuse, R34, R112 ;  /* 0x00000022a870723c */ /* 0x040ff00000001870 */
[C---:B-----5:R-:W-:Y:S08]  /*a310*/  HMMA.16816.F32 R116, R168.reuse, R4, R116 ;  /* 0x00000004a874723c */ /* 0x060ff00000001874 */
[C---:B------:R-:W-:Y:S08]  /*a320*/  HMMA.16816.F32 R120, R168.reuse, R6, R120 ;  /* 0x00000006a878723c */ /* 0x040ff00000001878 */
[C---:B-1----:R-:W-:Y:S07]  /*a330*/  HMMA.16816.F32 R124, R168.reuse, R8, R124 ;  /* 0x00000008a87c723c */ /* 0x042fee000000187c */
[----:B------:R-:W-:Y:S01]  /*a340*/  MOV R8, R164 ;  /* 0x000000a400087202 */ /* 0x000fe20000000f00 */
[----:B------:R-:W-:Y:S01]  /*a350*/  HMMA.16816.F32 R128, R168, R10, R128 ;  /* 0x0000000aa880723c */ /* 0x000fe20000001880 */
[----:B------:R-:W-:-:S07]  /*a360*/  @P0 BRA `(.L_x_5224) ;  /* 0xffffbbc000000947 */ /* 0x000fce000383ffff */
.L_x_5213:
        /* <DEDUP_REMOVED lines=28> */
.L_x_5226:
[----:B------:R-:W-:Y:S02]  /*a530*/  ULDC UR4, c[0x0][0x32c] ;  /* 0x0000cb0000047ab9 */ /* 0x000fe40000000800 */
[----:B------:R-:W-:-:S03]  /*a540*/  UISETP.NE.AND UP2, UPT, UR25, UR4, UPT ;  /* 0x000000041900728c */ /* 0x000fc6000bf45270 */
[----:B------:R-:W-:Y:S02]  /*a550*/  ULDC.64 UR4, c[0x0][0x330] ;  /* 0x0000cc0000047ab9 */ /* 0x000fe40000000a00 */
[----:B------:R-:W-:-:S07]  /*a560*/  UIMAD.WIDE.U32 UR26, UR24, UR4, URZ ;  /* 0x00000004181a72a5 */ /* 0x000fce000f8e003f */
[----:B------:R-:W-:Y:S02]  /*a570*/  @UP2 UMOV UR25, UR27 ;  /* 0x0000001b00192c82 */ /* 0x000fe40008000000 */
[----:B------:R-:W-:Y:S02]  /*a580*/  @UP2 USHF.R.U32.HI UR24, URZ, UR5, UR25 ;  /* 0x000000053f182299 */ /* 0x000fe40008011619 */
.L_x_5227:
[----:B------:R-:W-:Y:S02]  /*a590*/  ULDC UR4, c[0x0][0x32c] ;  /* 0x0000cb0000047ab9 */ /* 0x000fe40000000800 */
[----:B------:R-:W-:-:S04]  /*a5a0*/  UIMAD UR4, UR24, UR4, URZ ;  /* 0x00000004180472a4 */ /* 0x000fc8000f8e023f */
[----:B------:R-:W-:-:S04]  /*a5b0*/  UISETP.LT.AND UP2, UPT, UR21, UR4, UPT ;  /* 0x000000041500728c */ /* 0x000fc8000bf41270 */
[----:B------:R-:W-:-:S04]  /*a5c0*/  USEL UR21, UR21, UR4, !UP2 ;  /* 0x0000000415157287 */ /* 0x000fc8000d000000 */
.L_x_5225:
        /* <DEDUP_REMOVED lines=9> */
[----:B------:R-:W-:Y:S01]  /*a660*/  SHF.R.S32.HI R5, RZ, 0x1f, R244 ;  /* 0x0000001fff057819 */ /* 0x000fe200000114f4 */
[----:B------:R-:W-:Y:S01]  /*a670*/  IMAD.MOV.U32 R3, RZ, RZ, R0 ;  /* 0x000000ffff037224 */ /* 0x000fe200078e0000 */
[C---:B------:R-:W-:Y:S01]  /*a680*/  SHF.L.U64.HI R252, R243.reuse, 0x1, R248 ;  /* 0x00000001f3fc7819 */ /* 0x040fe200000102f8 */
[C---:B------:R-:W-:Y:S01]  /*a690*/  IMAD.SHL.U32 R0, R244.reuse, 0x2, RZ ;  /* 0x00000002f4007824 */ /* 0x040fe200078e00ff */
[----:B------:R-:W-:Y:S01]  /*a6a0*/  SEL R250, RZ, 0x10, P5 ;  /* 0x00000010fffa7807 */ /* 0x000fe20002800000 */
[----:B------:R-:W-:Y:S01]  /*a6b0*/  IMAD.MOV.U32 R165, RZ, RZ, R8 ;  /* 0x000000ffffa57224 */ /* 0x000fe200078e0008 */
[----:B------:R-:W-:Y:S01]  /*a6c0*/  SEL R249, RZ, 0x10, P4 ;  /* 0x00000010fff97807 */ /* 0x000fe20002000000 */
[----:B------:R-:W-:Y:S01]  /*a6d0*/  IMAD.SHL.U32 R251, R243, 0x2, RZ ;  /* 0x00000002f3fb7824 */ /* 0x000fe200078e00ff */
[----:B------:R-:W-:Y:S02]  /*a6e0*/  SHF.L.U64.HI R0, R244, 0x1, R5 ;  /* 0x00000001f4007819 */ /* 0x000fe40000010205 */
.L_x_5231:
        /* <DEDUP_REMOVED lines=36> */
[C---:B------:R-:W-:Y:S02]  /*a930*/  LEA R7, P0, R0.reuse, c[0x0][0x1f8], 0x1 ;  /* 0x00007e0000077a11 */ /* 0x040fe400078008ff */
[C---:B------:R-:W-:Y:S02]  /*a940*/  SHF.L.U64.HI R2, R241.reuse, 0x1, R246 ;  /* 0x00000001f1027819 */ /* 0x040fe400000102f6 */
        /* <DEDUP_REMOVED lines=36> */
.L_x_5229:
[C---:B--23--:R-:W-:Y:S01]  /*ab90*/  HMMA.16816.F32 R4, R168.reuse, R172, RZ ;  /* 0x000000aca804723c */ /* 0x04cfe200000018ff */
[----:B------:R-:W-:Y:S01]  /*aba0*/  LDSM.16.M88.4 R196, [R224+0x8100] ;  /* 0x00810000e0c4783b */ /* 0x000fe20000000200 */
[----:B------:R-:W-:Y:S05]  /*abb0*/  UISETP.GT.AND UP2, UPT, UR20, UR9, UPT ;  /* 0x000000091400728c */ /* 0x000fea000bf44270 */
[----:B------:R-:W0:Y:S01]  /*abc0*/  LDGDEPBAR ;  /* 0x00000000000079af */ /* 0x000e220000000000 */
[C---:B------:R-:W-:Y:S01]  /*abd0*/  HMMA.16816.F32 R8, R168.reuse, R174, RZ ;  /* 0x000000aea808723c */ /* 0x040fe200000018ff */
[----:B------:R-:W-:Y:S04]  /*abe0*/  PLOP3.LUT P0, PT, PT, PT, UP2, 0x40, 0x0 ;  /* 0x000000000000781c */ /* 0x000fe80003f0e828 */
[----:B------:R-:W2:Y:S03]  /*abf0*/  LDSM.16.M88.4 R172, [R225+0x10100] ;  /* 0x01010000e1ac783b */ /* 0x000ea60000000200 */
[C---:B----4-:R-:W-:Y:S03]  /*ac00*/  HMMA.16816.F32 R12, R168.reuse, R16, RZ ;  /* 0x00000010a80c723c */ /* 0x050fe600000018ff */
[----:B------:R-:W3:Y:S05]  /*ac10*/  LDSM.16.M88.4 R200, [R224+0x8900] ;  /* 0x00890000e0c8783b */ /* 0x000eea0000000200 */
[C---:B------:R-:W-:Y:S08]  /*ac20*/  HMMA.16816.F32 R16, R168.reuse, R18, RZ ;  /* 0x00000012a810723c */ /* 0x040ff000000018ff */
[C---:B-1----:R-:W-:Y:S08]  /*ac30*/  HMMA.16816.F32 R20, R168.reuse, R24, RZ ;  /* 0x00000018a814723c */ /* 0x042ff000000018ff */
[C---:B------:R-:W-:Y:S08]  /*ac40*/  HMMA.16816.F32 R24, R168.reuse, R26, RZ ;  /* 0x0000001aa818723c */ /* 0x040ff000000018ff */
[C---:B------:R-:W-:Y:S08]  /*ac50*/  HMMA.16816.F32 R28, R168.reuse, R32, RZ ;  /* 0x00000020a81c723c */ /* 0x040ff000000018ff */
[----:B------:R-:W-:Y:S01]  /*ac60*/  HMMA.16816.F32 R32, R168, R34, RZ ;  /* 0x00000022a820723c */ /* 0x000fe200000018ff */
        /* <DEDUP_REMOVED lines=8> */
[C---:B------:R-:W-:Y:S01]  /*acf0*/  HMMA.16816.F32 R24, R176.reuse, R190, R24 ;  /* 0x000000beb018723c */ /* 0x040fe20000001818 */
[----:B------:R-:W5:Y:S07]  /*ad00*/  LDSM.16.M88.4 R188, [R216] ;  /* 0x00000000d8bc783b */ /* 0x000f6e0000000200 */
[C---:B------:R-:W-:Y:S08]  /*ad10*/  HMMA.16816.F32 R28, R176.reuse, R192, R28 ;  /* 0x000000c0b01c723c */ /* 0x040ff0000000181c */
[----:B------:R-:W-:Y:S01]  /*ad20*/  HMMA.16816.F32 R32, R176, R194, R32 ;  /* 0x000000c2b020723c */ /* 0x000fe20000001820 */
[----:B------:R-:W4:Y:S06]  /*ad30*/  LDSM.16.M88.4 R176, [R216+0x800] ;  /* 0x00080000d8b0783b */ /* 0x000f2c0000000200 */
[----:B------:R-:W4:Y:S01]  /*ad40*/  LDSM.16.M88.4 R192, [R216+0x1000] ;  /* 0x00100000d8c0783b */ /* 0x000f220000000200 */
[C---:B--2---:R-:W-:Y:S08]  /*ad50*/  HMMA.16816.F32 R4, R172.reuse, R196, R4 ;  /* 0x000000c4ac04723c */ /* 0x044ff00000001804 */
[C---:B------:R-:W-:Y:S01]  /*ad60*/  HMMA.16816.F32 R8, R172.reuse, R198, R8 ;  /* 0x000000c6ac08723c */ /* 0x040fe20000001808 */
[----:B------:R-:W-:Y:S07]  /*ad70*/  LDSM.16.M88.4 R196, [R230+0x14100] ;  /* 0x01410000e6c4783b */ /* 0x000fee0000000200 */
        /* <DEDUP_REMOVED lines=8> */
[----:B------:R-:W2:Y:S06]  /*ae00*/  LDSM.16.M88.4 R172, [R229+0xa900] ;  /* 0x00a90000e5ac783b */ /* 0x000eac0000000200 */
[----:B------:R-:W3:Y:S01]  /*ae10*/  LDSM.16.M88.4 R180, [R229+0xb100] ;  /* 0x00b10000e5b4783b */ /* 0x000ee20000000200 */
[C---:B-----5:R-:W-:Y:S08]  /*ae20*/  HMMA.16816.F32 R4, R184.reuse, R188, R4 ;  /* 0x000000bcb804723c */ /* 0x060ff00000001804 */
[C---:B------:R-:W-:Y:S01]  /*ae30*/  HMMA.16816.F32 R8, R184.reuse, R190, R8 ;  /* 0x000000beb808723c */ /* 0x040fe20000001808 */
[----:B------:R-:W4:Y:S07]  /*ae40*/  LDSM.16.M88.4 R188, [R229+0xb900] ;  /* 0x00b90000e5bc783b */ /* 0x000f2e0000000200 */
[C---:B------:R-:W-:Y:S08]  /*ae50*/  HMMA.16816.F32 R12, R184.reuse, R176, R12 ;  /* 0x000000b0b80c723c */ /* 0x040ff0000000180c */
[C---:B------:R-:W-:Y:S01]  /*ae60*/  HMMA.16816.F32 R16, R184.reuse, R178, R16 ;  /* 0x000000b2b810723c */ /* 0x040fe20000001810 */
[----:B------:R-:W-:Y:S07]  /*ae70*/  LDSM.16.M88.4 R176, [R215] ;  /* 0x00000000d7b0783b */ /* 0x000fee0000000200 */
[C---:B------:R-:W-:Y:S08]  /*ae80*/  HMMA.16816.F32 R20, R184.reuse, R192, R20 ;  /* 0x000000c0b814723c */ /* 0x040ff00000001814 */
[C---:B------:R-:W-:Y:S01]  /*ae90*/  HMMA.16816.F32 R24, R184.reuse, R194, R24 ;  /* 0x000000c2b818723c */ /* 0x040fe20000001818 */
[----:B------:R-:W-:Y:S07]  /*aea0*/  LDSM.16.M88.4 R192, [R213] ;  /* 0x00000000d5c0783b */ /* 0x000fee0000000200 */
[C---:B-1----:R-:W-:Y:S08]  /*aeb0*/  HMMA.16816.F32 R28, R184.reuse, R168, R28 ;  /* 0x000000a8b81c723c */ /* 0x042ff0000000181c */
[----:B------:R-:W-:Y:S01]  /*aec0*/  HMMA.16816.F32 R32, R184, R170, R32 ;  /* 0x000000aab820723c */ /* 0x000fe20000001820 */
[----:B------:R-:W1:Y:S06]  /*aed0*/  LDSM.16.M88.4 R168, [R226+0x14100] ;  /* 0x01410000e2a8783b */ /* 0x000e6c0000000200 */
[----:B------:R-:W5:Y:S01]  /*aee0*/  LDSM.16.M88.4 R184, [R214] ;  /* 0x00000000d6b8783b */ /* 0x000f620000000200 */
[C---:B------:R-:W-:Y:S08]  /*aef0*/  HMMA.16816.F32 R4, R196.reuse, R200, R4 ;  /* 0x000000c8c404723c */ /* 0x040ff00000001804 */
[C---:B------:R-:W-:Y:S01]  /*af00*/  HMMA.16816.F32 R8, R196.reuse, R202, R8 ;  /* 0x000000cac408723c */ /* 0x040fe20000001808 */
[----:B------:R-:W1:Y:S07]  /*af10*/  LDSM.16.M88.4 R200, [R212] ;  /* 0x00000000d4c8783b */ /* 0x000e6e0000000200 */
[C---:B--2---:R-:W-:Y:S08]  /*af20*/  HMMA.16816.F32 R12, R196.reuse, R172, R12 ;  /* 0x000000acc40c723c */ /* 0x044ff0000000180c */
[C---:B------:R-:W-:Y:S01]  /*af30*/  HMMA.16816.F32 R16, R196.reuse, R174, R16 ;  /* 0x000000aec410723c */ /* 0x040fe20000001810 */
[----:B------:R-:W-:Y:S07]  /*af40*/  LDSM.16.M88.4 R172, [R225+0x14100] ;  /* 0x01410000e1ac783b */ /* 0x000fee0000000200 */
[C---:B---3--:R-:W-:Y:S08]  /*af50*/  HMMA.16816.F32 R20, R196.reuse, R180, R20 ;  /* 0x000000b4c414723c */ /* 0x048ff00000001814 */
[C---:B------:R-:W-:Y:S01]  /*af60*/  HMMA.16816.F32 R24, R196.reuse, R182, R24 ;  /* 0x000000b6c418723c */ /* 0x040fe20000001818 */
[----:B------:R-:W2:Y:S07]  /*af70*/  LDSM.16.M88.4 R180, [R224+0xa100] ;  /* 0x00a10000e0b4783b */ /* 0x000eae0000000200 */
[C---:B----4-:R-:W-:Y:S08]  /*af80*/  HMMA.16816.F32 R28, R196.reuse, R188, R28 ;  /* 0x000000bcc41c723c */ /* 0x050ff0000000181c */
[----:B------:R-:W-:Y:S01]  /*af90*/  HMMA.16816.F32 R32, R196, R190, R32 ;  /* 0x000000bec420723c */ /* 0x000fe20000001820 */
[----:B------:R-:W3:Y:S06]  /*afa0*/  LDSM.16.M88.4 R188, [R224+0xa900] ;  /* 0x00a90000e0bc783b */ /* 0x000eec0000000200 */
[----:B------:R-:W4:Y:S01]  /*afb0*/  LDSM.16.M88.4 R196, [R224+0xb100] ;  /* 0x00b10000e0c4783b */ /* 0x000f220000000200 */
[C---:B-1----:R-:W-:Y:S08]  /*afc0*/  HMMA.16816.F32 R4, R168.reuse, R176, R4 ;  /* 0x000000b0a804723c */ /* 0x042ff00000001804 */
[C---:B------:R-:W-:Y:S01]  /*afd0*/  HMMA.16816.F32 R8, R168.reuse, R178, R8 ;  /* 0x000000b2a808723c */ /* 0x040fe20000001808 */
[----:B------:R-:W1:Y:S07]  /*afe0*/  LDSM.16.M88.4 R176, [R224+0xb900] ;  /* 0x00b90000e0b0783b */ /* 0x000e6e0000000200 */
[C---:B-----5:R-:W-:Y:S08]  /*aff0*/  HMMA.16816.F32 R12, R168.reuse, R184, R12 ;  /* 0x000000b8a80c723c */ /* 0x060ff0000000180c */
[C---:B------:R-:W-:Y:S01]  /*b000*/  HMMA.16816.F32 R16, R168.reuse, R186, R16 ;  /* 0x000000baa810723c */ /* 0x040fe20000001810 */
[----:B------:R-:W-:Y:S07]  /*b010*/  LDSM.16.M88.4 R184, [R223+0x14100] ;  /* 0x01410000dfb8783b */ /* 0x000fee0000000200 */
[C---:B------:R-:W-:Y:S08]  /*b020*/  HMMA.16816.F32 R20, R168.reuse, R192, R20 ;  /* 0x000000c0a814723c */ /* 0x040ff00000001814 */
[C---:B------:R-:W-:Y:S01]  /*b030*/  HMMA.16816.F32 R24, R168.reuse, R194, R24 ;  /* 0x000000c2a818723c */ /* 0x040fe20000001818 */
[----:B------:R-:W5:Y:S07]  /*b040*/  LDSM.16.M88.4 R192, [R216+0x2000] ;  /* 0x00200000d8c0783b */ /* 0x000f6e0000000200 */
        /* <DEDUP_REMOVED lines=13> */
[C---:B-1----:R-:W-:Y:S08]  /*b120*/  HMMA.16816.F32 R28, R172.reuse, R176, R28 ;  /* 0x000000b0ac1c723c */ /* 0x042ff0000000181c */
[----:B------:R-:W-:Y:S01]  /*b130*/  HMMA.16816.F32 R32, R172, R178, R32 ;  /* 0x000000b2ac20723c */ /* 0x000fe20000001820 */
[----:B------:R-:W-:Y:S06]  /*b140*/  LDSM.16.M88.4 R172, [R229+0xd100] ;  /* 0x00d10000e5ac783b */ /* 0x000fec0000000200 */
[----:B------:R-:W-:Y:S01]  /*b150*/  LDSM.16.M88.4 R176, [R229+0xd900] ;  /* 0x00d90000e5b0783b */ /* 0x000fe20000000200 */
[C---:B-----5:R-:W-:Y:S08]  /*b160*/  HMMA.16816.F32 R4, R184.reuse, R192, R4 ;  /* 0x000000c0b804723c */ /* 0x060ff00000001804 */
[C---:B------:R-:W-:Y:S01]  /*b170*/  HMMA.16816.F32 R8, R184.reuse, R194, R8 ;  /* 0x000000c2b808723c */ /* 0x040fe20000001808 */
[----:B------:R-:W-:Y:S07]  /*b180*/  LDSM.16.M88.4 R192, [R226+0x18100] ;  /* 0x01810000e2c0783b */ /* 0x000fee0000000200 */
[C---:B------:R-:W-:Y:S08]  /*b190*/  HMMA.16816.F32 R12, R184.reuse, R168, R12 ;  /* 0x000000a8b80c723c */ /* 0x040ff0000000180c */
[C---:B------:R-:W-:Y:S01]  /*b1a0*/  HMMA.16816.F32 R16, R184.reuse, R170, R16 ;  /* 0x000000aab810723c */ /* 0x040fe20000001810 */
[----:B------:R-:W1:Y:S07]  /*b1b0*/  LDSM.16.M88.4 R168, [R229+0xc900] ;  /* 0x00c90000e5a8783b */ /* 0x000e6e0000000200 */
[C---:B------:R-:W-:Y:S08]  /*b1c0*/  HMMA.16816.F32 R20, R184.reuse, R200, R20 ;  /* 0x000000c8b814723c */ /* 0x040ff00000001814 */
[C---:B------:R-:W-:Y:S01]  /*b1d0*/  HMMA.16816.F32 R24, R184.reuse, R202, R24 ;  /* 0x000000cab818723c */ /* 0x040fe20000001818 */
[----:B------:R-:W4:Y:S07]  /*b1e0*/  LDSM.16.M88.4 R200, [R211] ;  /* 0x00000000d3c8783b */ /* 0x000f2e0000000200 */
[C---:B--2---:R-:W-:Y:S08]  /*b1f0*/  HMMA.16816.F32 R28, R184.reuse, R180, R28 ;  /* 0x000000b4b81c723c */ /* 0x044ff0000000181c */
[----:B------:R-:W-:Y:S01]  /*b200*/  HMMA.16816.F32 R32, R184, R182, R32 ;  /* 0x000000b6b820723c */ /* 0x000fe20000001820 */
[----:B------:R-:W2:Y:S06]  /*b210*/  LDSM.16.M88.4 R180, [R210] ;  /* 0x00000000d2b4783b */ /* 0x000eac0000000200 */
[----:B------:R-:W5:Y:S01]  /*b220*/  LDSM.16.M88.4 R184, [R209] ;  /* 0x00000000d1b8783b */ /* 0x000f620000000200 */
[C---:B---3--:R-:W-:Y:S08]  /*b230*/  HMMA.16816.F32 R4, R188.reuse, R196, R4 ;  /* 0x000000c4bc04723c */ /* 0x048ff00000001804 */
[C---:B------:R-:W-:Y:S01]  /*b240*/  HMMA.16816.F32 R8, R188.reuse, R198, R8 ;  /* 0x000000c6bc08723c */ /* 0x040fe20000001808 */
[----:B------:R-:W3:Y:S07]  /*b250*/  LDSM.16.M88.4 R196, [R208] ;  /* 0x00000000d0c4783b */ /* 0x000eee0000000200 */
        /* <DEDUP_REMOVED lines=10> */
[C---:B----4-:R-:W-:Y:S08]  /*b300*/  HMMA.16816.F32 R4, R192.reuse, R200, R4 ;  /* 0x000000c8c004723c */ /* 0x050ff00000001804 */
[C---:B------:R-:W-:Y:S01]  /*b310*/  HMMA.16816.F32 R8, R192.reuse, R202, R8 ;  /* 0x000000cac008723c */ /* 0x040fe20000001808 */
[----:B------:R-:W4:Y:S07]  /*b320*/  LDSM.16.M88.4 R200, [R224+0xd900] ;  /* 0x00d90000e0c8783b */ /* 0x000f2e0000000200 */
[C---:B--2---:R-:W-:Y:S08]  /*b330*/  HMMA.16816.F32 R12, R192.reuse, R180, R12 ;  /* 0x000000b4c00c723c */ /* 0x044ff0000000180c */
[C---:B------:R-:W-:Y:S01]  /*b340*/  HMMA.16816.F32 R16, R192.reuse, R182, R16 ;  /* 0x000000b6c010723c */ /* 0x040fe20000001810 */
[----:B------:R-:W-:Y:S07]  /*b350*/  LDSM.16.M88.4 R180, [R223+0x18100] ;  /* 0x01810000dfb4783b */ /* 0x000fee0000000200 */
[C---:B-----5:R-:W-:Y:S08]  /*b360*/  HMMA.16816.F32 R20, R192.reuse, R184, R20 ;  /* 0x000000b8c014723c */ /* 0x060ff00000001814 */
[C---:B------:R-:W-:Y:S01]  /*b370*/  HMMA.16816.F32 R24, R192.reuse, R186, R24 ;  /* 0x000000bac018723c */ /* 0x040fe20000001818 */
[----:B------:R-:W2:Y:S07]  /*b380*/  LDSM.16.M88.4 R184, [R216+0x4000] ;  /* 0x00400000d8b8783b */ /* 0x000eae0000000200 */
[C---:B---3--:R-:W-:Y:S08]  /*b390*/  HMMA.16816.F32 R28, R192.reuse, R196, R28 ;  /* 0x000000c4c01c723c */ /* 0x048ff0000000181c */
[----:B------:R-:W-:Y:S01]  /*b3a0*/  HMMA.16816.F32 R32, R192, R198, R32 ;  /* 0x000000c6c020723c */ /* 0x000fe20000001820 */
[----:B------:R-:W3:Y:S06]  /*b3b0*/  LDSM.16.M88.4 R192, [R216+0x4800] ;  /* 0x00480000d8c0783b */ /* 0x000eec0000000200 */
        /* <DEDUP_REMOVED lines=10> */
[C---:B----4-:R-:W-:Y:S08]  /*b460*/  HMMA.16816.F32 R28, R168.reuse, R200, R28 ;  /* 0x000000c8a81c723c */ /* 0x050ff0000000181c */
[----:B------:R-:W-:Y:S01]  /*b470*/  HMMA.16816.F32 R32, R168, R202, R32 ;  /* 0x000000caa820723c */ /* 0x000fe20000001820 */
[----:B------:R-:W4:Y:S06]  /*b480*/  LDSM.16.M88.4 R168, [R229+0xe900] ;  /* 0x00e90000e5a8783b */ /* 0x000f2c0000000200 */
[----:B------:R-:W1:Y:S01]  /*b490*/  LDSM.16.M88.4 R200, [R229+0xf100] ;  /* 0x00f10000e5c8783b */ /* 0x000e620000000200 */
[C---:B--2---:R-:W-:Y:S08]  /*b4a0*/  HMMA.16816.F32 R4, R180.reuse, R184, R4 ;  /* 0x000000b8b404723c */ /* 0x044ff00000001804 */
[C---:B------:R-:W-:Y:S01]  /*b4b0*/  HMMA.16816.F32 R8, R180.reuse, R186, R8 ;  /* 0x000000bab408723c */ /* 0x040fe20000001808 */
[----:B------:R-:W2:Y:S07]  /*b4c0*/  LDSM.16.M88.4 R184, [R229+0xf900] ;  /* 0x00f90000e5b8783b */ /* 0x000eae0000000200 */
[C---:B---3--:R-:W-:Y:S08]  /*b4d0*/  HMMA.16816.F32 R12, R180.reuse, R192, R12 ;  /* 0x000000c0b40c723c */ /* 0x048ff0000000180c */
[C---:B------:R-:W-:Y:S01]  /*b4e0*/  HMMA.16816.F32 R16, R180.reuse, R194, R16 ;  /* 0x000000c2b410723c */ /* 0x040fe20000001810 */
[----:B------:R-:W-:Y:S07]  /*b4f0*/  LDSM.16.M88.4 R192, [R226+0x1c100] ;  /* 0x01c10000e2c0783b */ /* 0x000fee0000000200 */
[C---:B-----5:R-:W-:Y:S08]  /*b500*/  HMMA.16816.F32 R20, R180.reuse, R196, R20 ;  /* 0x000000c4b414723c */ /* 0x060ff00000001814 */
[C---:B------:R-:W-:Y:S01]  /*b510*/  HMMA.16816.F32 R24, R180.reuse, R198, R24 ;  /* 0x000000c6b418723c */ /* 0x040fe20000001818 */
[----:B------:R-:W3:Y:S07]  /*b520*/  LDSM.16.M88.4 R196, [R207] ;  /* 0x00000000cfc4783b */ /* 0x000eee0000000200 */
[C---:B-1----:R-:W-:Y:S08]  /*b530*/  HMMA.16816.F32 R28, R180.reuse, R172, R28 ;  /* 0x000000acb41c723c */ /* 0x042ff0000000181c */
[----:B------:R-:W-:Y:S01]  /*b540*/  HMMA.16816.F32 R32, R180, R174, R32 ;  /* 0x000000aeb420723c */ /* 0x000fe20000001820 */
[----:B------:R-:W-:Y:S06]  /*b550*/  LDSM.16.M88.4 R172, [R205] ;  /* 0x00000000cdac783b */ /* 0x000fec0000000200 */
[----:B------:R-:W-:Y:S01]  /*b560*/  LDSM.16.M88.4 R180, [R204] ;  /* 0x00000000ccb4783b */ /* 0x000fe20000000200 */
[C---:B------:R-:W-:Y:S08]  /*b570*/  HMMA.16816.F32 R4, R176.reuse, R188, R4 ;  /* 0x000000bcb004723c */ /* 0x040ff00000001804 */
[C---:B------:R-:W-:Y:S01]  /*b580*/  HMMA.16816.F32 R8, R176.reuse, R190, R8 ;  /* 0x000000beb008723c */ /* 0x040fe20000001808 */
[----:B------:R-:W-:Y:S07]  /*b590*/  LDSM.16.M88.4 R188, [R225+0x1c100] ;  /* 0x01c10000e1bc783b */ /* 0x000fee0000000200 */
[C---:B----4-:R-:W-:Y:S08]  /*b5a0*/  HMMA.16816.F32 R12, R176.reuse, R168, R12 ;  /* 0x000000a8b00c723c */ /* 0x050ff0000000180c */
[C---:B------:R-:W-:Y:S01]  /*b5b0*/  HMMA.16816.F32 R16, R176.reuse, R170, R16 ;  /* 0x000000aab010723c */ /* 0x040fe20000001810 */
[----:B------:R-:W1:Y:S07]  /*b5c0*/  LDSM.16.M88.4 R168, [R206] ;  /* 0x00000000cea8783b */ /* 0x000e6e0000000200 */
[C---:B------:R-:W-:Y:S08]  /*b5d0*/  HMMA.16816.F32 R20, R176.reuse, R200, R20 ;  /* 0x000000c8b014723c */ /* 0x040ff00000001814 */
[C---:B------:R-:W-:Y:S01]  /*b5e0*/  HMMA.16816.F32 R24, R176.reuse, R202, R24 ;  /* 0x000000cab018723c */ /* 0x040fe20000001818 */
[----:B------:R-:W4:Y:S07]  /*b5f0*/  LDSM.16.M88.4 R200, [R224+0xe100] ;  /* 0x00e10000e0c8783b */ /* 0x000f2e0000000200 */
[C---:B--2---:R-:W-:Y:S08]  /*b600*/  HMMA.16816.F32 R28, R176.reuse, R184, R28 ;  /* 0x000000b8b01c723c */ /* 0x044ff0000000181c */
[----:B------:R-:W-:Y:S01]  /*b610*/  HMMA.16816.F32 R32, R176, R186, R32 ;  /* 0x000000bab020723c */ /* 0x000fe20000001820 */
[----:B------:R-:W2:Y:S06]  /*b620*/  LDSM.16.M88.4 R176, [R224+0xe900] ;  /* 0x00e90000e0b0783b */ /* 0x000eac0000000200 */
[----:B------:R-:W5:Y:S01]  /*b630*/  LDSM.16.M88.4 R184, [R224+0xf100] ;  /* 0x00f10000e0b8783b */ /* 0x000f620000000200 */
        /* <DEDUP_REMOVED lines=15> */
[----:B------:R-:W4:Y:S01]  /*b730*/  LDSM.16.M88.4 R200, [R216+0x7800] ;  /* 0x00780000d8c8783b */ /* 0x000f220000000200 */
[----:B------:R-:W-:Y:S05]  /*b740*/  DEPBAR.LE SB0, 0x0 ;  /* 0x000080000000791a */ /* 0x000fea0000000000 */
[----:B------:R-:W-:Y:S01]  /*b750*/  BAR.SYNC.DEFER_BLOCKING 0x0 ;  /* 0x0000000000007b1d */ /* 0x000fe20000010000 */
[C---:B--2---:R-:W-:Y:S08]  /*b760*/  HMMA.16816.F32 R12, R188.reuse, R176, R12 ;  /* 0x000000b0bc0c723c */ /* 0x044ff0000000180c */
[C---:B------:R-:W-:Y:S08]  /*b770*/  HMMA.16816.F32 R16, R188.reuse, R178, R16 ;  /* 0x000000b2bc10723c */ /* 0x040ff00000001810 */
[C---:B-----5:R-:W-:Y:S08]  /*b780*/  HMMA.16816.F32 R20, R188.reuse, R184, R20 ;  /* 0x000000b8bc14723c */ /* 0x060ff00000001814 */
[C---:B------:R-:W-:Y:S08]  /*b790*/  HMMA.16816.F32 R24, R188.reuse, R186, R24 ;  /* 0x000000babc18723c */ /* 0x040ff00000001818 */
[C---:B---3--:R-:W-:Y:S08]  /*b7a0*/  HMMA.16816.F32 R28, R188.reuse, R196, R28 ;  /* 0x000000c4bc1c723c */ /* 0x048ff0000000181c */
[----:B------:R-:W-:Y:S08]  /*b7b0*/  HMMA.16816.F32 R32, R188, R198, R32 ;  /* 0x000000c6bc20723c */ /* 0x000ff00000001820 */
[C---:B-1----:R-:W-:Y:S08]  /*b7c0*/  HMMA.16816.F32 R4, R168.reuse, R172, R4 ;  /* 0x000000aca804723c */ /* 0x042ff00000001804 */
[C---:B------:R-:W-:Y:S08]  /*b7d0*/  HMMA.16816.F32 R8, R168.reuse, R174, R8 ;  /* 0x000000aea808723c */ /* 0x040ff00000001808 */
[C---:B------:R-:W-:Y:S08]  /*b7e0*/  HMMA.16816.F32 R12, R168.reuse, R180, R12 ;  /* 0x000000b4a80c723c */ /* 0x040ff0000000180c */
[C---:B------:R-:W-:Y:S08]  /*b7f0*/  HMMA.16816.F32 R16, R168.reuse, R182, R16 ;  /* 0x000000b6a810723c */ /* 0x040ff00000001810 */
[C---:B------:R-:W-:Y:S08]  /*b800*/  HMMA.16816.F32 R20, R168.reuse, R192, R20 ;  /* 0x000000c0a814723c */ /* 0x040ff00000001814 */
[C---:B------:R-:W-:Y:S08]  /*b810*/  HMMA.16816.F32 R24, R168.reuse, R194, R24 ;  /* 0x000000c2a818723c */ /* 0x040ff00000001818 */
[C---:B----4-:R-:W-:Y:S08]  /*b820*/  HMMA.16816.F32 R28, R168.reuse, R200, R28 ;  /* 0x000000c8a81c723c */ /* 0x050ff0000000181c */
        /* <DEDUP_REMOVED lines=10> */
[----:B------:R-:W-:Y:S01]  /*b8d0*/  LOP3.LUT R176, R176, 0xf, RZ, 0xc0, !PT ;  /* 0x0000000fb0b07812 */ /* 0x000fe200078ec0ff */
[----:B------:R-:W-:Y:S01]  /*b8e0*/  IMAD.SHL.U32 R186, R244, 0x2, RZ ;  /* 0x00000002f4ba7824 */ /* 0x000fe200078e00ff */
        /* <DEDUP_REMOVED lines=30> */
[----:B------:R-:W-:Y:S01]  /*bad0*/  SHFL.IDX PT, R175, R168, RZ, 0x181f ;  /* 0x00181fffa8af7589 */ /* 0x000fe200000e0000 */
[----:B------:R-:W-:Y:S03]  /*bae0*/  IMAD.SHL.U32 R0, R241, 0x2, RZ ;  /* 0x00000002f1007824 */ /* 0x000fe600078e00ff */
[----:B------:R-:W1:Y:S04]  /*baf0*/  SHFL.IDX PT, R169, R168, 0x1, 0x181f ;  /* 0x00381f00a8a97f89 */ /* 0x000e6800000e0000 */
[----:B------:R-:W2:Y:S04]  /*bb00*/  SHFL.IDX PT, R171, R167, 0x1, 0x181f ;  /* 0x00381f00a7ab7f89 */ /* 0x000ea800000e0000 */
[----:B------:R-:W3:Y:S01]  /*bb10*/  SHFL.IDX PT, R167, R167, RZ, 0x181f ;  /* 0x00181fffa7a77589 */ /* 0x000ee200000e0000 */
[----:B-1----:R-:W-:Y:S04]  /*bb20*/  IADD3 R178, P1, P0, R178, R169, R251 ;  /* 0x000000a9b2b27210 */ /* 0x002fe8000783e0fb */
[----:B--2---:R-:W-:Y:S02]  /*bb30*/  IADD3.X R179, RZ, R171, R252, P1, P0 ;  /* 0x000000abffb37210 */ /* 0x004fe40000fe04fc */
[----:B------:R-:W-:Y:S04]  /*bb40*/  IADD3 R176, P1, P0, R176, R169, R164 ;  /* 0x000000a9b0b07210 */ /* 0x000fe8000783e0a4 */
[----:B------:R-:W-:Y:S02]  /*bb50*/  IADD3.X R177, RZ, R171, R166, P1, P0 ;  /* 0x000000abffb17210 */ /* 0x000fe40000fe04a6 */
[----:B------:R-:W-:Y:S04]  /*bb60*/  IADD3 R172, P1, P0, R172, R169, R0 ;  /* 0x000000a9acac7210 */ /* 0x000fe8000783e000 */
[----:B------:R-:W-:Y:S02]  /*bb70*/  IADD3.X R173, RZ, R171, R2, P1, P0 ;  /* 0x000000abffad7210 */ /* 0x000fe40000fe0402 */
[----:B------:R-:W-:Y:S05]  /*bb80*/  IADD3 R180, P0, R175, R164, RZ ;  /* 0x000000a4afb47210 */ /* 0x000fea0007f1e0ff */
[----:B---3--:R-:W-:Y:S01]  /*bb90*/  IMAD.X R181, R167, 0x1, R166, P0 ;  /* 0x00000001a7b57824 */ /* 0x008fe200000e06a6 */
[----:B------:R-:W-:Y:S05]  /*bba0*/  IADD3 R182, P0, R175, R0, RZ ;  /* 0x00000000afb67210 */ /* 0x000fea0007f1e0ff */
[----:B------:R-:W-:Y:S01]  /*bbb0*/  IMAD.X R183, R167, 0x1, R2, P0 ;  /* 0x00000001a7b77824 */ /* 0x000fe200000e0602 */
[-C--:B------:R-:W-:Y:S05]  /*bbc0*/  IADD3 R184, P0, R175, R186.reuse, RZ ;  /* 0x000000baafb87210 */ /* 0x080fea0007f1e0ff */
        /* <DEDUP_REMOVED lines=18> */
.L_x_5230:
[----:B------:R-:W-:Y:S01]  /*bcf0*/  FMNMX.FTZ R0, R4, R3, !PT ;  /* 0x0000000304007209 */ /* 0x000fe20007810000 */
[----:B-1----:R-:W-:Y:S01]  /*bd00*/  LDSM.16.MT88.4 R172, [R222+0x100] ;  /* 0x00010000deac783b */ /* 0x002fe20000004200 */
        /* <DEDUP_REMOVED lines=34> */
[----:B------:R-:W-:Y:S02]  /*bf30*/  PLOP3.LUT P0, PT, PT, PT, UP2, 0x80, 0x0 ;  /* 0x000000000000781c */ /* 0x000fe40003f0f028 */
[----:B------:R-:W-:Y:S02]  /*bf40*/  FMNMX.FTZ R170, R33, R0, !PT ;  /* 0x0000000021aa7209 */ /* 0x000fe40007810000 */
[----:B------:R-:W-:Y:S03]  /*bf50*/  FMNMX.FTZ R0, R34, R169, !PT ;  /* 0x000000a922007209 */ /* 0x000fe60007810000 */
[----:B------:R-:W-:Y:S01]  /*bf60*/  SHFL.BFLY PT, R171, R170, 0x2, 0x1f ;  /* 0x0c401f00aaab7f89 */ /* 0x000fe200000e0000 */
[----:B------:R-:W-:Y:S07]  /*bf70*/  FMNMX.FTZ R166, R35, R0, !PT ;  /* 0x0000000023a67209 */ /* 0x000fee0007810000 */
[----:B------:R-:W1:Y:S02]  /*bf80*/  SHFL.BFLY PT, R169, R166, 0x2, 0x1f ;  /* 0x0c401f00a6a97f89 */ /* 0x000e6400000e0000 */
[----:B-1----:R-:W-:Y:S02]  /*bf90*/  FMNMX.FTZ R167, R166, R169, !PT ;  /* 0x000000a9a6a77209 */ /* 0x002fe40007810000 */
[----:B------:R-:W-:Y:S04]  /*bfa0*/  FMNMX.FTZ R168, R170, R171, !PT ;  /* 0x000000abaaa87209 */ /* 0x000fe80007810000 */
[----:B------:R-:W1:Y:S08]  /*bfb0*/  SHFL.BFLY PT, R164, R167, 0x1, 0x1f ;  /* 0x0c201f00a7a47f89 */ /* 0x000e7000000e0000 */
[----:B------:R-:W2:Y:S01]  /*bfc0*/  SHFL.BFLY PT, R171, R168, 0x1, 0x1f ;  /* 0x0c201f00a8ab7f89 */ /* 0x000ea200000e0000 */
[----:B-1----:R-:W-:Y:S05]  /*bfd0*/  FMNMX.FTZ R164, R164, R167, !PT ;  /* 0x000000a7a4a47209 */ /* 0x002fea0007810000 */
[----:B------:R-:W-:Y:S01]  /*bfe0*/  FMUL.FTZ R189, R164, c[0x0][0x2d0] ;  /* 0x0000b400a4bd7a20 */ /* 0x000fe20000410000 */
[----:B--2---:R-:W-:Y:S03]  /*bff0*/  FMNMX.FTZ R0, R168, R171, !PT ;  /* 0x000000aba8007209 */ /* 0x004fe60007810000 */
[--C-:B------:R-:W-:Y:S01]  /*c000*/  FFMA.FTZ R6, R6, c[0x0][0x2d0], -R189.reuse ;  /* 0x0000b40006067a23 */ /* 0x100fe200000108bd */
[----:B------:R-:W1:Y:S01]  /*c010*/  LDSM.16.MT88.4 R168, [R227+0x100] ;  /* 0x00010000e3a8783b */ /* 0x000e620000004200 */
[----:B------:R-:W-:Y:S02]  /*c020*/  FFMA.FTZ R7, R7, c[0x0][0x2d0], -R189 ;  /* 0x0000b40007077a23 */ /* 0x000fe400000108bd */
[C---:B------:R-:W-:Y:S02]  /*c030*/  FADD.FTZ R2, -R0.reuse, R3 ;  /* 0x0000000300027221 */ /* 0x040fe40000010100 */
[----:B------:R-:W-:Y:S01]  /*c040*/  FMUL.FTZ R191, R0, c[0x0][0x2d0] ;  /* 0x0000b40000bf7a20 */ /* 0x000fe20000410000 */
[----:B------:R-:W-:Y:S01]  /*c050*/  MUFU.EX2 R6, R6 ;  /* 0x0000000600067308 */ /* 0x000fe20000000800 */
[----:B------:R-:W-:Y:S02]  /*c060*/  FMUL.FTZ R3, R2, c[0x0][0x2d0] ;  /* 0x0000b40002037a20 */ /* 0x000fe40000410000 */
[----:B------:R-:W-:Y:S02]  /*c070*/  FADD.FTZ R2, -R164, R165 ;  /* 0x000000a5a4027221 */ /* 0x000fe40000010100 */
[--C-:B------:R-:W-:Y:S02]  /*c080*/  FFMA.FTZ R188, R4, c[0x0][0x2d0], -R191.reuse ;  /* 0x0000b40004bc7a23 */ /* 0x100fe400000108bf */
[----:B------:R-:W-:Y:S02]  /*c090*/  FMUL.FTZ R165, R2, c[0x0][0x2d0] ;  /* 0x0000b40002a57a20 */ /* 0x000fe40000410000 */
[--C-:B------:R-:W-:Y:S01]  /*c0a0*/  FFMA.FTZ R5, R5, c[0x0][0x2d0], -R191.reuse ;  /* 0x0000b40005057a23 */ /* 0x100fe200000108bf */
[----:B------:R-:W-:Y:S01]  /*c0b0*/  MUFU.EX2 R7, R7 ;  /* 0x0000000700077308 */ /* 0x000fe20000000800 */
[--C-:B------:R-:W-:Y:S02]  /*c0c0*/  FFMA.FTZ R166, R8, c[0x0][0x2d0], -R191.reuse ;  /* 0x0000b40008a67a23 */ /* 0x100fe400000108bf */
[----:B------:R-:W-:Y:S02]  /*c0d0*/  FFMA.FTZ R167, R9, c[0x0][0x2d0], -R191 ;  /* 0x0000b40009a77a23 */ /* 0x000fe400000108bf */
[----:B------:R-:W-:Y:S02]  /*c0e0*/  FFMA.FTZ R190, R11, c[0x0][0x2d0], -R189 ;  /* 0x0000b4000bbe7a23 */ /* 0x000fe400000108bd */
[--C-:B------:R-:W-:Y:S02]  /*c0f0*/  FFMA.FTZ R192, R12, c[0x0][0x2d0], -R191.reuse ;  /* 0x0000b4000cc07a23 */ /* 0x100fe400000108bf */
[----:B------:R-:W-:Y:S01]  /*c100*/  FFMA.FTZ R193, R13, c[0x0][0x2d0], -R191 ;  /* 0x0000b4000dc17a23 */ /* 0x000fe200000108bf */
[----:B------:R2:W3:Y:S01]  /*c110*/  MUFU.EX2 R2, R165 ;  /* 0x000000a500027308 */ /* 0x0004e20000000800 */
[--C-:B------:R-:W-:Y:S02]  /*c120*/  FFMA.FTZ R194, R14, c[0x0][0x2d0], -R189.reuse ;  /* 0x0000b4000ec27a23 */ /* 0x100fe400000108bd */
[----:B------:R-:W-:Y:S02]  /*c130*/  FFMA.FTZ R195, R15, c[0x0][0x2d0], -R189 ;  /* 0x0000b4000fc37a23 */ /* 0x000fe400000108bd */
[----:B------:R-:W-:Y:S01]  /*c140*/  LDSM.16.MT88.4 R12, [R220+0x6100] ;  /* 0x00610000dc0c783b */ /* 0x000fe20000004200 */
[--C-:B------:R-:W-:Y:S02]  /*c150*/  FFMA.FTZ R196, R16, c[0x0][0x2d0], -R191.reuse ;  /* 0x0000b40010c47a23 */ /* 0x100fe400000108bf */
[----:B------:R-:W-:Y:S02]  /*c160*/  FFMA.FTZ R197, R17, c[0x0][0x2d0], -R191 ;  /* 0x0000b40011c57a23 */ /* 0x000fe400000108bf */
[----:B------:R-:W-:Y:S01]  /*c170*/  MUFU.EX2 R188, R188 ;  /* 0x000000bc00bc7308 */ /* 0x000fe20000000800 */
[--C-:B------:R-:W-:Y:S02]  /*c180*/  FFMA.FTZ R198, R18, c[0x0][0x2d0], -R189.reuse ;  /* 0x0000b40012c67a23 */ /* 0x100fe400000108bd */
[----:B------:R-:W-:Y:S02]  /*c190*/  FFMA.FTZ R199, R19, c[0x0][0x2d0], -R189 ;  /* 0x0000b40013c77a23 */ /* 0x000fe400000108bd */
[----:B------:R-:W-:Y:S01]  /*c1a0*/  LDSM.16.MT88.4 R16, [R222+0x900] ;  /* 0x00090000de10783b */ /* 0x000fe20000004200 */
[----:B------:R-:W-:Y:S02]  /*c1b0*/  FFMA.FTZ R200, R28, c[0x0][0x2d0], -R191 ;  /* 0x0000b4001cc87a23 */ /* 0x000fe400000108bf */
[--C-:B------:R-:W-:Y:S02]  /*c1c0*/  FFMA.FTZ R201, R34, c[0x0][0x2d0], -R189.reuse ;  /* 0x0000b40022c97a23 */ /* 0x100fe400000108bd */
[----:B------:R-:W-:Y:S01]  /*c1d0*/  MUFU.EX2 R5, R5 ;  /* 0x0000000500057308 */ /* 0x000fe20000000800 */
[----:B--2---:R-:W-:Y:S02]  /*c1e0*/  FFMA.FTZ R165, R10, c[0x0][0x2d0], -R189 ;  /* 0x0000b4000aa57a23 */ /* 0x004fe400000108bd */
[C---:B---3--:R-:W-:Y:S02]  /*c1f0*/  FMUL.FTZ R10, R2.reuse, R162 ;  /* 0x000000a2020a7220 */ /* 0x048fe40000410000 */
[C---:B------:R-:W-:Y:S05]  /*c200*/  FMUL.FTZ R11, R2.reuse, R163 ;  /* 0x000000a3020b7220 */ /* 0x040fea0000410000 */
        /* <DEDUP_REMOVED lines=41> */
[----:B--2---:R-:W-:Y:S01]  /*c4a0*/  FMUL.FTZ R8, R3, R160 ;  /* 0x000000a003087220 */ /* 0x004fe20000410000 */
[----:B------:R-:W-:Y:S01]  /*c4b0*/  F2FP.PACK_AB R160, R5, R188 ;  /* 0x000000bc05a0723e */ /* 0x000fe200000000ff */
[----:B------:R-:W-:Y:S01]  /*c4c0*/  FMUL.FTZ R9, R3, R161 ;  /* 0x000000a103097220 */ /* 0x000fe20000410000 */
[----:B------:R-:W-:Y:S01]  /*c4d0*/  F2FP.PACK_AB R161, R7, R6 ;  /* 0x0000000607a1723e */ /* 0x000fe200000000ff */
[C---:B------:R-:W-:Y:S01]  /*c4e0*/  FMUL.FTZ R132, R3.reuse, R132 ;  /* 0x0000008403847220 */ /* 0x040fe20000410000 */
[----:B------:R-:W-:Y:S01]  /*c4f0*/  MUFU.EX2 R194, R194 ;  /* 0x000000c200c27308 */ /* 0x000fe20000000800 */
[C---:B------:R-:W-:Y:S02]  /*c500*/  FMUL.FTZ R133, R3.reuse, R133 ;  /* 0x0000008503857220 */ /* 0x040fe40000410000 */
[C---:B------:R-:W-:Y:S02]  /*c510*/  FMUL.FTZ R136, R3.reuse, R136 ;  /* 0x0000008803887220 */ /* 0x040fe40000410000 */
[C---:B-1----:R-:W-:Y:S05]  /*c520*/  HMMA.16816.F32 R8, R160.reuse, R168, R8 ;  /* 0x000000a8a008723c */ /* 0x042fea0000001808 */
[C---:B------:R-:W-:Y:S01]  /*c530*/  FMUL.FTZ R137, R3.reuse, R137 ;  /* 0x0000008903897220 */ /* 0x040fe20000410000 */
[----:B------:R-:W1:Y:S01]  /*c540*/  MUFU.EX2 R195, R195 ;  /* 0x000000c300c37308 */ /* 0x000e620000000800 */
[C---:B------:R-:W-:Y:S01]  /*c550*/  FMUL.FTZ R140, R3.reuse, R140 ;  /* 0x0000008c038c7220 */ /* 0x040fe20000410000 */
[C---:B------:R-:W-:Y:S01]  /*c560*/  HMMA.16816.F32 R132, R160.reuse, R170, R132 ;  /* 0x000000aaa084723c */ /* 0x040fe20000001884 */
[----:B------:R-:W2:Y:S03]  /*c570*/  LDSM.16.MT88.4 R168, [R220+0x100] ;  /* 0x00010000dca8783b */ /* 0x000ea60000004200 */
[C---:B------:R-:W-:Y:S02]  /*c580*/  FMUL.FTZ R141, R3.reuse, R141 ;  /* 0x0000008d038d7220 */ /* 0x040fe40000410000 */
[C---:B------:R-:W-:Y:S02]  /*c590*/  FMUL.FTZ R144, R3.reuse, R144 ;  /* 0x0000009003907220 */ /* 0x040fe40000410000 */
[C---:B------:R-:W-:Y:S01]  /*c5a0*/  HMMA.16816.F32 R136, R160.reuse, R172, R136 ;  /* 0x000000aca088723c */ /* 0x040fe20000001888 */
[----:B------:R-:W-:Y:S03]  /*c5b0*/  MUFU.EX2 R196, R196 ;  /* 0x000000c400c47308 */ /* 0x000fe60000000800 */
[C---:B------:R-:W-:Y:S02]  /*c5c0*/  FMUL.FTZ R145, R3.reuse, R145 ;  /* 0x0000009103917220 */ /* 0x040fe40000410000 */
[C---:B------:R-:W-:Y:S02]  /*c5d0*/  FMUL.FTZ R148, R3.reuse, R148 ;  /* 0x0000009403947220 */ /* 0x040fe40000410000 */
[C---:B------:R-:W-:Y:S01]  /*c5e0*/  HMMA.16816.F32 R140, R160.reuse, R174, R140 ;  /* 0x000000aea08c723c */ /* 0x040fe2000000188c */
[----:B------:R-:W4:Y:S02]  /*c5f0*/  LDSM.16.MT88.4 R172, [R227+0x2100] ;  /* 0x00210000e3ac783b */ /* 0x000f240000004200 */
[----:B------:R-:W5:Y:S01]  /*c600*/  MUFU.EX2 R197, R197 ;  /* 0x000000c500c57308 */ /* 0x000f620000000800 */
[C---:B------:R-:W-:Y:S02]  /*c610*/  FMUL.FTZ R149, R3.reuse, R149 ;  /* 0x0000009503957220 */ /* 0x040fe40000410000 */
[C---:B------:R-:W-:Y:S02]  /*c620*/  FMUL.FTZ R152, R3.reuse, R152 ;  /* 0x0000009803987220 */ /* 0x040fe40000410000 */
[C---:B------:R-:W-:Y:S04]  /*c630*/  HMMA.16816.F32 R144, R160.reuse, R176, R144 ;  /* 0x000000b0a090723c */ /* 0x040fe80000001890 */
[C---:B------:R-:W-:Y:S01]  /*c640*/  FMUL.FTZ R153, R3.reuse, R153 ;  /* 0x0000009903997220 */ /* 0x040fe20000410000 */
[----:B------:R-:W-:Y:S01]  /*c650*/  MUFU.EX2 R198, R198 ;  /* 0x000000c600c67308 */ /* 0x000fe20000000800 */
[C---:B------:R-:W-:Y:S02]  /*c660*/  FMUL.FTZ R156, R3.reuse, R156 ;  /* 0x0000009c039c7220 */ /* 0x040fe40000410000 */
[C---:B------:R-:W-:Y:S01]  /*c670*/  HMMA.16816.F32 R148, R160.reuse, R178, R148 ;  /* 0x000000b2a094723c */ /* 0x040fe20000001894 */
[----:B------:R-:W1:Y:S03]  /*c680*/  LDSM.16.MT88.4 R176, [R222+0x2100] ;  /* 0x00210000deb0783b */ /* 0x000e660000004200 */
[C---:B------:R-:W-:Y:S02]  /*c690*/  FMUL.FTZ R157, R3.reuse, R157 ;  /* 0x0000009d039d7220 */ /* 0x040fe40000410000 */
[C---:B------:R-:W-:Y:S01]  /*c6a0*/  FMUL.FTZ R36, R3.reuse, R36 ;  /* 0x0000002403247220 */ /* 0x040fe20000410000 */
[----:B------:R-:W1:Y:S01]  /*c6b0*/  MUFU.EX2 R199, R199 ;  /* 0x000000c700c77308 */ /* 0x000e620000000800 */
[C---:B------:R-:W-:Y:S01]  /*c6c0*/  FMUL.FTZ R37, R3.reuse, R37 ;  /* 0x0000002503257220 */ /* 0x040fe20000410000 */
[C---:B--2---:R-:W-:Y:S03]  /*c6d0*/  HMMA.16816.F32 R152, R160.reuse, R168, R152 ;  /* 0x000000a8a098723c */ /* 0x044fe60000001898 */
[C---:B------:R-:W-:Y:S02]  /*c6e0*/  FMUL.FTZ R40, R3.reuse, R40 ;  /* 0x0000002803287220 */ /* 0x040fe40000410000 */
[C---:B------:R-:W-:Y:S02]  /*c6f0*/  FMUL.FTZ R41, R3.reuse, R41 ;  /* 0x0000002903297220 */ /* 0x040fe40000410000 */
[C---:B------:R-:W-:Y:S01]  /*c700*/  FMUL.FTZ R44, R3.reuse, R44 ;  /* 0x0000002c032c7220 */ /* 0x040fe20000410000 */
[C---:B------:R-:W-:Y:S01]  /*c710*/  HMMA.16816.F32 R156, R160.reuse, R170, R156 ;  /* 0x000000aaa09c723c */ /* 0x040fe2000000189c */
[----:B------:R-:W2:Y:S01]  /*c720*/  LDSM.16.MT88.4 R168, [R221+0x2100] ;  /* 0x00210000dda8783b */ /* 0x000ea20000004200 */
[----:B------:R-:W-:Y:S02]  /*c730*/  MUFU.EX2 R200, R200 ;  /* 0x000000c800c87308 */ /* 0x000fe40000000800 */
[C---:B------:R-:W-:Y:S02]  /*c740*/  FMUL.FTZ R45, R3.reuse, R45 ;  /* 0x0000002d032d7220 */ /* 0x040fe40000410000 */
[C---:B------:R-:W-:Y:S02]  /*c750*/  FMUL.FTZ R48, R3.reuse, R48 ;  /* 0x0000003003307220 */ /* 0x040fe40000410000 */
[C---:B----4-:R-:W-:Y:S04]  /*c760*/  HMMA.16816.F32 R36, R160.reuse, R172, R36 ;  /* 0x000000aca024723c */ /* 0x050fe80000001824 */
[C---:B------:R-:W-:Y:S01]  /*c770*/  FMUL.FTZ R49, R3.reuse, R49 ;  /* 0x0000003103317220 */ /* 0x040fe20000410000 */
[----:B------:R-:W-:Y:S01]  /*c780*/  MUFU.EX2 R201, R201 ;  /* 0x000000c900c97308 */ /* 0x000fe20000000800 */
[C---:B------:R-:W-:Y:S02]  /*c790*/  FMUL.FTZ R52, R3.reuse, R52 ;  /* 0x0000003403347220 */ /* 0x040fe40000410000 */
[C---:B------:R-:W-:Y:S01]  /*c7a0*/  HMMA.16816.F32 R40, R160.reuse, R174, R40 ;  /* 0x000000aea028723c */ /* 0x040fe20000001828 */
[----:B------:R-:W4:Y:S03]  /*c7b0*/  LDSM.16.MT88.4 R172, [R220+0x2100] ;  /* 0x00210000dcac783b */ /* 0x000f260000004200 */
        /* <DEDUP_REMOVED lines=48> */
[----:B------:R-:W4:Y:S02]  /*cac0*/  LDSM.16.MT88.4 R172, [R222+0x6100] ;  /* 0x00610000deac783b */ /* 0x000f240000004200 */
        /* <DEDUP_REMOVED lines=47> */
[----:B------:R-:W-:Y:S03]  /*cdc0*/  FMUL.FTZ R129, R3, R129 ;  /* 0x0000008103817220 */ /* 0x000fe60000410000 */
[C---:B------:R-:W-:Y:S03]  /*cdd0*/  HMMA.16816.F32 R124, R160.reuse, R12, R124 ;  /* 0x0000000ca07c723c */ /* 0x040fe6000000187c */
[C---:B------:R-:W-:Y:S02]  /*cde0*/  FMUL.FTZ R130, R2.reuse, R130 ;  /* 0x0000008202827220 */ /* 0x040fe40000410000 */
[C---:B------:R-:W-:Y:S02]  /*cdf0*/  FMUL.FTZ R131, R2.reuse, R131 ;  /* 0x0000008302837220 */ /* 0x040fe40000410000 */
[----:B---3--:R-:W-:Y:S01]  /*ce00*/  F2FP.PACK_AB R12, R193, R192 ;  /* 0x000000c0c10c723e */ /* 0x008fe200000000ff */
[----:B------:R-:W-:Y:S01]  /*ce10*/  FFMA.FTZ R188, R3, R240, R188 ;  /* 0x000000f003bc7223 */ /* 0x000fe200000100bc */
[----:B------:R-:W-:Y:S03]  /*ce20*/  F2FP.PACK_AB R13, R195, R194 ;  /* 0x000000c2c30d723e */ /* 0x000fe600000000ff */
[----:B------:R-:W-:Y:S01]  /*ce30*/  HMMA.16816.F32 R128, R160, R14, R128 ;  /* 0x0000000ea080723c */ /* 0x000fe20000001880 */
[----:B------:R-:W1:Y:S02]  /*ce40*/  LDSM.16.MT88.4 R160, [R220+0x900] ;  /* 0x00090000dca0783b */ /* 0x000e640000004200 */
[----:B------:R-:W-:Y:S01]  /*ce50*/  MOV R3, R0 ;  /* 0x0000000000037202 */ /* 0x000fe20000000f00 */
[----:B------:R-:W-:Y:S02]  /*ce60*/  FFMA.FTZ R6, R2, R239, R6 ;  /* 0x000000ef02067223 */ /* 0x000fe40000010006 */
[----:B------:R-:W-:Y:S01]  /*ce70*/  FADD.FTZ R5, R5, R188 ;  /* 0x000000bc05057221 */ /* 0x000fe20000010000 */
[----:B-----5:R-:W-:Y:S01]  /*ce80*/  F2FP.PACK_AB R14, R197, R196 ;  /* 0x000000c4c50e723e */ /* 0x020fe200000000ff */
[----:B------:R-:W-:Y:S01]  /*ce90*/  FADD.FTZ R6, R7, R6 ;  /* 0x0000000607067221 */ /* 0x000fe20000010000 */
[----:B------:R-:W-:Y:S03]  /*cea0*/  F2FP.PACK_AB R15, R199, R198 ;  /* 0x000000c6c70f723e */ /* 0x000fe600000000ff */
[----:B------:R-:W-:Y:S02]  /*ceb0*/  FADD.FTZ R166, R166, R5 ;  /* 0x00000005a6a67221 */ /* 0x000fe40000010000 */
[----:B------:R-:W-:Y:S01]  /*cec0*/  FADD.FTZ R5, R165, R6 ;  /* 0x00000006a5057221 */ /* 0x000fe20000010000 */
[----:B------:R-:W-:Y:S01]  /*ced0*/  MOV R165, R164 ;  /* 0x000000a400a57202 */ /* 0x000fe20000000f00 */
[C---:B--2---:R-:W-:Y:S05]  /*cee0*/  HMMA.16816.F32 R8, R12.reuse, R168, R8 ;  /* 0x000000a80c08723c */ /* 0x044fea0000001808 */
[----:B------:R-:W-:Y:S02]  /*cef0*/  FADD.FTZ R167, R167, R166 ;  /* 0x000000a6a7a77221 */ /* 0x000fe40000010000 */
[----:B------:R-:W-:Y:S01]  /*cf00*/  FADD.FTZ R5, R190, R5 ;  /* 0x00000005be057221 */ /* 0x000fe20000010000 */
        /* <DEDUP_REMOVED lines=11> */
[C---:B----4-:R-:W-:Y:S04]  /*cfc0*/  HMMA.16816.F32 R144, R12.reuse, R172, R144 ;  /* 0x000000ac0c90723c */ /* 0x050fe80000001890 */
[----:B------:R-:W-:Y:S02]  /*cfd0*/  FADD.FTZ R197, R197, R196 ;  /* 0x000000c4c5c57221 */ /* 0x000fe40000010000 */
[----:B------:R-:W-:Y:S02]  /*cfe0*/  FADD.FTZ R199, R199, R198 ;  /* 0x000000c6c7c77221 */ /* 0x000fe40000010000 */
[C---:B------:R-:W-:Y:S01]  /*cff0*/  HMMA.16816.F32 R148, R12.reuse, R174, R148 ;  /* 0x000000ae0c94723c */ /* 0x040fe20000001894 */
[----:B------:R-:W4:Y:S07]  /*d000*/  LDSM.16.MT88.4 R172, [R222+0x4900] ;  /* 0x00490000deac783b */ /* 0x000f2e0000004200 */
[C---:B-1----:R-:W-:Y:S08]  /*d010*/  HMMA.16816.F32 R152, R12.reuse, R160, R152 ;  /* 0x000000a00c98723c */ /* 0x042ff00000001898 */
[C---:B------:R-:W-:Y:S01]  /*d020*/  HMMA.16816.F32 R156, R12.reuse, R162, R156 ;  /* 0x000000a20c9c723c */ /* 0x040fe2000000189c */
[----:B------:R-:W1:Y:S07]  /*d030*/  LDSM.16.MT88.4 R160, [R221+0x4900] ;  /* 0x00490000dda0783b */ /* 0x000e6e0000004200 */
[C---:B------:R-:W-:Y:S08]  /*d040*/  HMMA.16816.F32 R36, R12.reuse, R176, R36 ;  /* 0x000000b00c24723c */ /* 0x040ff00000001824 */
[C---:B------:R-:W-:Y:S01]  /*d050*/  HMMA.16816.F32 R40, R12.reuse, R178, R40 ;  /* 0x000000b20c28723c */ /* 0x040fe20000001828 */
[----:B------:R-:W-:Y:S07]  /*d060*/  LDSM.16.MT88.4 R176, [R227+0x5100] ;  /* 0x00510000e3b0783b */ /* 0x000fee0000004200 */
[C---:B--2---:R-:W-:Y:S08]  /*d070*/  HMMA.16816.F32 R44, R12.reuse, R168, R44 ;  /* 0x000000a80c2c723c */ /* 0x044ff0000000182c */
[C---:B------:R-:W-:Y:S01]  /*d080*/  HMMA.16816.F32 R48, R12.reuse, R170, R48 ;  /* 0x000000aa0c30723c */ /* 0x040fe20000001830 */
[----:B------:R-:W2:Y:S07]  /*d090*/  LDSM.16.MT88.4 R168, [R220+0x4900] ;  /* 0x00490000dca8783b */ /* 0x000eae0000004200 */
[C---:B------:R-:W-:Y:S07]  /*d0a0*/  HMMA.16816.F32 R52, R12.reuse, R180, R52 ;  /* 0x000000b40c34723c */ /* 0x040fee0000001834 */
[--C-:B------:R-:W-:Y:S01]  /*d0b0*/  FFMA.FTZ R180, R20, c[0x0][0x2d0], -R191.reuse ;  /* 0x0000b40014b47a23 */ /* 0x100fe200000108bf */
[C---:B------:R-:W-:Y:S04]  /*d0c0*/  HMMA.16816.F32 R56, R12.reuse, R182, R56 ;  /* 0x000000b60c38723c */ /* 0x040fe80000001838 */
[----:B------:R-:W-:Y:S01]  /*d0d0*/  FFMA.FTZ R181, R21, c[0x0][0x2d0], -R191 ;  /* 0x0000b40015b57a23 */ /* 0x000fe200000108bf */
[----:B------:R-:W-:Y:S02]  /*d0e0*/  MUFU.EX2 R180, R180 ;  /* 0x000000b400b47308 */ /* 0x000fe40000000800 */
[--C-:B------:R-:W-:Y:S01]  /*d0f0*/  FFMA.FTZ R182, R22, c[0x0][0x2d0], -R189.reuse ;  /* 0x0000b40016b67a23 */ /* 0x100fe200000108bd */
[C---:B------:R-:W-:Y:S04]  /*d100*/  HMMA.16816.F32 R60, R12.reuse, R184, R60 ;  /* 0x000000b80c3c723c */ /* 0x040fe8000000183c */
[----:B------:R-:W-:Y:S02]  /*d110*/  FFMA.FTZ R183, R23, c[0x0][0x2d0], -R189 ;  /* 0x0000b40017b77a23 */ /* 0x000fe400000108bd */
[----:B------:R-:W-:Y:S01]  /*d120*/  LDSM.16.MT88.4 R20, [R220+0x6900] ;  /* 0x00690000dc14783b */ /* 0x000fe20000004200 */
[--C-:B------:R-:W-:Y:S01]  /*d130*/  FFMA.FTZ R184, R24, c[0x0][0x2d0], -R191.reuse ;  /* 0x0000b40018b87a23 */ /* 0x100fe200000108bf */
[C---:B------:R-:W-:Y:S01]  /*d140*/  HMMA.16816.F32 R64, R12.reuse, R186, R64 ;  /* 0x000000ba0c40723c */ /* 0x040fe20000001840 */
[----:B------:R-:W5:Y:S03]  /*d150*/  MUFU.EX2 R181, R181 ;  /* 0x000000b500b57308 */ /* 0x000f660000000800 */
[----:B------:R-:W-:Y:S03]  /*d160*/  FFMA.FTZ R185, R25, c[0x0][0x2d0], -R191 ;  /* 0x0000b40019b97a23 */ /* 0x000fe600000108bf */
[--C-:B------:R-:W-:Y:S01]  /*d170*/  FFMA.FTZ R186, R26, c[0x0][0x2d0], -R189.reuse ;  /* 0x0000b4001aba7a23 */ /* 0x100fe200000108bd */
[C---:B---3--:R-:W-:Y:S03]  /*d180*/  HMMA.16816.F32 R68, R12.reuse, R16, R68 ;  /* 0x000000100c44723c */ /* 0x048fe60000001844 */
[----:B------:R-:W-:Y:S01]  /*d190*/  MUFU.EX2 R182, R182 ;  /* 0x000000b600b67308 */ /* 0x000fe20000000800 */
[----:B------:R-:W-:Y:S02]  /*d1a0*/  FFMA.FTZ R187, R27, c[0x0][0x2d0], -R189 ;  /* 0x0000b4001bbb7a23 */ /* 0x000fe400000108bd */
[----:B------:R-:W-:Y:S02]  /*d1b0*/  LDSM.16.MT88.4 R24, [R222+0x1100] ;  /* 0x00110000de18783b */ /* 0x000fe40000004200 */
[C---:B------:R-:W-:Y:S05]  /*d1c0*/  HMMA.16816.F32 R72, R12.reuse, R18, R72 ;  /* 0x000000120c48723c */ /* 0x040fea0000001848 */
[----:B------:R-:W3:Y:S01]  /*d1d0*/  MUFU.EX2 R183, R183 ;  /* 0x000000b700b77308 */ /* 0x000ee20000000800 */
[----:B------:R-:W3:Y:S02]  /*d1e0*/  LDSM.16.MT88.4 R16, [R227+0x6900] ;  /* 0x00690000e310783b */ /* 0x000ee40000004200 */
[C---:B----4-:R-:W-:Y:S07]  /*d1f0*/  HMMA.16816.F32 R76, R12.reuse, R172, R76 ;  /* 0x000000ac0c4c723c */ /* 0x050fee000000184c */
[----:B------:R-:W-:Y:S01]  /*d200*/  MUFU.EX2 R184, R184 ;  /* 0x000000b800b87308 */ /* 0x000fe20000000800 */
[C---:B------:R-:W-:Y:S01]  /*d210*/  HMMA.16816.F32 R80, R12.reuse, R174, R80 ;  /* 0x000000ae0c50723c */ /* 0x040fe20000001850 */
[----:B------:R-:W4:Y:S07]  /*d220*/  LDSM.16.MT88.4 R172, [R222+0x6900] ;  /* 0x00690000deac783b */ /* 0x000f2e0000004200 */
[C---:B-1----:R-:W-:Y:S01]  /*d230*/  HMMA.16816.F32 R84, R12.reuse, R160, R84 ;  /* 0x000000a00c54723c */ /* 0x042fe20000001854 */
[----:B------:R-:W1:Y:S07]  /*d240*/  MUFU.EX2 R185, R185 ;  /* 0x000000b900b97308 */ /* 0x000e6e0000000800 */
[C---:B------:R-:W-:Y:S01]  /*d250*/  HMMA.16816.F32 R88, R12.reuse, R162, R88 ;  /* 0x000000a20c58723c */ /* 0x040fe20000001858 */
[----:B------:R-:W1:Y:S02]  /*d260*/  LDSM.16.MT88.4 R160, [R221+0x6900] ;  /* 0x00690000dda0783b */ /* 0x000e640000004200 */
[----:B------:R-:W-:Y:S05]  /*d270*/  MUFU.EX2 R186, R186 ;  /* 0x000000ba00ba7308 */ /* 0x000fea0000000800 */
[C---:B--2---:R-:W-:Y:S05]  /*d280*/  HMMA.16816.F32 R92, R12.reuse, R168, R92 ;  /* 0x000000a80c5c723c */ /* 0x044fea000000185c */
[----:B------:R-:W2:Y:S03]  /*d290*/  MUFU.EX2 R187, R187 ;  /* 0x000000bb00bb7308 */ /* 0x000ea60000000800 */
[C---:B------:R-:W-:Y:S01]  /*d2a0*/  HMMA.16816.F32 R96, R12.reuse, R170, R96 ;  /* 0x000000aa0c60723c */ /* 0x040fe20000001860 */
[----:B------:R-:W-:Y:S07]  /*d2b0*/  LDSM.16.MT88.4 R168, [R227+0x3100] ;  /* 0x00310000e3a8783b */ /* 0x000fee0000004200 */
[C---:B---3--:R-:W-:Y:S08]  /*d2c0*/  HMMA.16816.F32 R100, R12.reuse, R16, R100 ;  /* 0x000000100c64723c */ /* 0x048ff00000001864 */
[C---:B------:R-:W-:Y:S01]  /*d2d0*/  HMMA.16816.F32 R104, R12.reuse, R18, R104 ;  /* 0x000000120c68723c */ /* 0x040fe20000001868 */
[----:B------:R-:W3:Y:S07]  /*d2e0*/  LDSM.16.MT88.4 R16, [R227+0x1100] ;  /* 0x00110000e310783b */ /* 0x000eee0000004200 */
[C---:B----4-:R-:W-:Y:S08]  /*d2f0*/  HMMA.16816.F32 R108, R12.reuse, R172, R108 ;  /* 0x000000ac0c6c723c */ /* 0x050ff0000000186c */
[C---:B------:R-:W-:Y:S01]  /*d300*/  HMMA.16816.F32 R112, R12.reuse, R174, R112 ;  /* 0x000000ae0c70723c */ /* 0x040fe20000001870 */
[----:B------:R-:W-:Y:S07]  /*d310*/  LDSM.16.MT88.4 R172, [R222+0x3100] ;  /* 0x00310000deac783b */ /* 0x000fee0000004200 */
[C---:B-1----:R-:W-:Y:S08]  /*d320*/  HMMA.16816.F32 R116, R12.reuse, R160, R116 ;  /* 0x000000a00c74723c */ /* 0x042ff00000001874 */
[C---:B------:R-:W-:Y:S01]  /*d330*/  HMMA.16816.F32 R120, R12.reuse, R162, R120 ;  /* 0x000000a20c78723c */ /* 0x040fe20000001878 */
[----:B------:R-:W1:Y:S07]  /*d340*/  LDSM.16.MT88.4 R160, [R221+0x1100] ;  /* 0x00110000dda0783b */ /* 0x000e6e0000004200 */
[C---:B------:R-:W-:Y:S08]  /*d350*/  HMMA.16816.F32 R124, R12.reuse, R20, R124 ;  /* 0x000000140c7c723c */ /* 0x040ff0000000187c */
[----:B------:R-:W-:Y:S01]  /*d360*/  HMMA.16816.F32 R128, R12, R22, R128 ;  /* 0x000000160c80723c */ /* 0x000fe20000001880 */
[----:B------:R-:W4:Y:S06]  /*d370*/  LDSM.16.MT88.4 R20, [R220+0x1100] ;  /* 0x00110000dc14783b */ /* 0x000f2c0000004200 */
[----:B-----5:R-:W-:Y:S01]  /*d380*/  F2FP.PACK_AB R12, R181, R180 ;  /* 0x000000b4b50c723e */ /* 0x020fe200000000ff */
[----:B------:R-:W-:Y:S01]  /*d390*/  FADD.FTZ R180, R180, R197 ;  /* 0x000000c5b4b47221 */ /* 0x000fe20000010000 */
[----:B------:R-:W-:Y:S03]  /*d3a0*/  F2FP.PACK_AB R13, R183, R182 ;  /* 0x000000b6b70d723e */ /* 0x000fe600000000ff */
[----:B------:R-:W-:Y:S01]  /*d3b0*/  F2FP.PACK_AB R14, R185, R184 ;  /* 0x000000b8b90e723e */ /* 0x000fe200000000ff */
[----:B------:R-:W-:Y:S01]  /*d3c0*/  FADD.FTZ R182, R182, R199 ;  /* 0x000000c7b6b67221 */ /* 0x000fe20000010000 */
[----:B--2---:R-:W-:Y:S01]  /*d3d0*/  F2FP.PACK_AB R15, R187, R186 ;  /* 0x000000babb0f723e */ /* 0x004fe200000000ff */
[----:B------:R-:W-:Y:S02]  /*d3e0*/  FADD.FTZ R181, R181, R180 ;  /* 0x000000b4b5b57221 */ /* 0x000fe40000010000 */
[----:B------:R-:W-:Y:S02]  /*d3f0*/  FADD.FTZ R183, R183, R182 ;  /* 0x000000b6b7b77221 */ /* 0x000fe40000010000 */
[----:B------:R-:W-:Y:S02]  /*d400*/  FADD.FTZ R184, R184, R181 ;  /* 0x000000b5b8b87221 */ /* 0x000fe40000010000 */
[C---:B---3--:R-:W-:Y:S03]  /*d410*/  HMMA.16816.F32 R8, R12.reuse, R16, R8 ;  /* 0x000000100c08723c */ /* 0x048fe60000001808 */
[----:B------:R-:W-:Y:S02]  /*d420*/  FADD.FTZ R186, R186, R183 ;  /* 0x000000b7baba7221 */ /* 0x000fe40000010000 */
[----:B------:R-:W-:Y:S02]  /*d430*/  FADD.FTZ R185, R185, R184 ;  /* 0x000000b8b9b97221 */ /* 0x000fe40000010000 */
[----:B------:R-:W-:Y:S01]  /*d440*/  FADD.FTZ R187, R187, R186 ;  /* 0x000000babbbb7221 */ /* 0x000fe20000010000 */
[C---:B------:R-:W-:Y:S01]  /*d450*/  HMMA.16816.F32 R132, R12.reuse, R18, R132 ;  /* 0x000000120c84723c */ /* 0x040fe20000001884 */
[----:B------:R-:W2:Y:S07]  /*d460*/  LDSM.16.MT88.4 R16, [R221+0x3100] ;  /* 0x00310000dd10783b */ /* 0x000eae0000004200 */
[C---:B------:R-:W-:Y:S08]  /*d470*/  HMMA.16816.F32 R136, R12.reuse, R24, R136 ;  /* 0x000000180c88723c */ /* 0x040ff00000001888 */
[C---:B------:R-:W-:Y:S01]  /*d480*/  HMMA.16816.F32 R140, R12.reuse, R26, R140 ;  /* 0x0000001a0c8c723c */ /* 0x040fe2000000188c */
[----:B------:R-:W3:Y:S07]  /*d490*/  LDSM.16.MT88.4 R24, [R220+0x3100] ;  /* 0x00310000dc18783b */ /* 0x000eee0000004200 */
[C---:B-1----:R-:W-:Y:S08]  /*d4a0*/  HMMA.16816.F32 R144, R12.reuse, R160, R144 ;  /* 0x000000a00c90723c */ /* 0x042ff00000001890 */
[C---:B------:R-:W-:Y:S01]  /*d4b0*/  HMMA.16816.F32 R148, R12.reuse, R162, R148 ;  /* 0x000000a20c94723c */ /* 0x040fe20000001894 */
[----:B------:R-:W-:Y:S07]  /*d4c0*/  LDSM.16.MT88.4 R160, [R227+0x7100] ;  /* 0x00710000e3a0783b */ /* 0x000fee0000004200 */
[C---:B----4-:R-:W-:Y:S08]  /*d4d0*/  HMMA.16816.F32 R152, R12.reuse, R20, R152 ;  /* 0x000000140c98723c */ /* 0x050ff00000001898 */
        /* <DEDUP_REMOVED lines=8> */
[C---:B--2---:R-:W-:Y:S08]  /*d560*/  HMMA.16816.F32 R52, R12.reuse, R16, R52 ;  /* 0x000000100c34723c */ /* 0x044ff00000001834 */
[C---:B------:R-:W-:Y:S01]  /*d570*/  HMMA.16816.F32 R56, R12.reuse, R18, R56 ;  /* 0x000000120c38723c */ /* 0x040fe20000001838 */
[----:B------:R-:W2:Y:S07]  /*d580*/  LDSM.16.MT88.4 R16, [R221+0x5100] ;  /* 0x00510000dd10783b */ /* 0x000eae0000004200 */
[C---:B---3--:R-:W-:Y:S08]  /*d590*/  HMMA.16816.F32 R60, R12.reuse, R24, R60 ;  /* 0x000000180c3c723c */ /* 0x048ff0000000183c */
[C---:B------:R-:W-:Y:S01]  /*d5a0*/  HMMA.16816.F32 R64, R12.reuse, R26, R64 ;  /* 0x0000001a0c40723c */ /* 0x040fe20000001840 */
[----:B------:R-:W3:Y:S07]  /*d5b0*/  LDSM.16.MT88.4 R24, [R220+0x5100] ;  /* 0x00510000dc18783b */ /* 0x000eee0000004200 */
[C---:B------:R-:W-:Y:S07]  /*d5c0*/  HMMA.16816.F32 R68, R12.reuse, R176, R68 ;  /* 0x000000b00c44723c */ /* 0x040fee0000001844 */
[----:B------:R-:W-:Y:S01]  /*d5d0*/  FFMA.FTZ R177, R29, c[0x0][0x2d0], -R191 ;  /* 0x0000b4001db17a23 */ /* 0x000fe200000108bf */
[C---:B------:R-:W-:Y:S04]  /*d5e0*/  HMMA.16816.F32 R72, R12.reuse, R178, R72 ;  /* 0x000000b20c48723c */ /* 0x040fe80000001848 */
[--C-:B------:R-:W-:Y:S01]  /*d5f0*/  FFMA.FTZ R176, R30, c[0x0][0x2d0], -R189.reuse ;  /* 0x0000b4001eb07a23 */ /* 0x100fe200000108bd */
[----:B------:R-:W4:Y:S02]  /*d600*/  MUFU.EX2 R177, R177 ;  /* 0x000000b100b17308 */ /* 0x000f240000000800 */
[----:B------:R-:W-:Y:S01]  /*d610*/  FFMA.FTZ R179, R31, c[0x0][0x2d0], -R189 ;  /* 0x0000b4001fb37a23 */ /* 0x000fe200000108bd */
[C---:B-1----:R-:W-:Y:S01]  /*d620*/  HMMA.16816.F32 R76, R12.reuse, R20, R76 ;  /* 0x000000140c4c723c */ /* 0x042fe2000000184c */
[----:B------:R-:W-:Y:S03]  /*d630*/  LDSM.16.MT88.4 R28, [R221+0x7100] ;  /* 0x00710000dd1c783b */ /* 0x000fe60000004200 */
[--C-:B------:R-:W-:Y:S02]  /*d640*/  FFMA.FTZ R178, R32, c[0x0][0x2d0], -R191.reuse ;  /* 0x0000b40020b27a23 */ /* 0x100fe400000108bf */
[----:B------:R-:W-:Y:S01]  /*d650*/  FFMA.FTZ R191, R33, c[0x0][0x2d0], -R191 ;  /* 0x0000b40021bf7a23 */ /* 0x000fe200000108bf */
[----:B------:R-:W-:Y:S01]  /*d660*/  MUFU.EX2 R176, R176 ;  /* 0x000000b000b07308 */ /* 0x000fe20000000800 */
[C---:B------:R-:W-:Y:S01]  /*d670*/  HMMA.16816.F32 R80, R12.reuse, R22, R80 ;  /* 0x000000160c50723c */ /* 0x040fe20000001850 */
[----:B------:R-:W1:Y:S03]  /*d680*/  LDSM.16.MT88.4 R20, [R222+0x7100] ;  /* 0x00710000de14783b */ /* 0x000e660000004200 */
[----:B------:R-:W-:Y:S04]  /*d690*/  FFMA.FTZ R189, R35, c[0x0][0x2d0], -R189 ;  /* 0x0000b40023bd7a23 */ /* 0x000fe800000108bd */
[C---:B--2---:R-:W-:Y:S01]  /*d6a0*/  HMMA.16816.F32 R84, R12.reuse, R16, R84 ;  /* 0x000000100c54723c */ /* 0x044fe20000001854 */
[----:B------:R-:W-:Y:S01]  /*d6b0*/  LDSM.16.MT88.4 R32, [R221+0x1900] ;  /* 0x00190000dd20783b */ /* 0x000fe20000004200 */
[----:B------:R-:W2:Y:S06]  /*d6c0*/  MUFU.EX2 R179, R179 ;  /* 0x000000b300b37308 */ /* 0x000eac0000000800 */
[C---:B------:R-:W-:Y:S01]  /*d6d0*/  HMMA.16816.F32 R88, R12.reuse, R18, R88 ;  /* 0x000000120c58723c */ /* 0x040fe20000001858 */
[----:B------:R-:W5:Y:S03]  /*d6e0*/  LDSM.16.MT88.4 R16, [R220+0x7100] ;  /* 0x00710000dc10783b */ /* 0x000f660000004200 */
[----:B------:R-:W-:Y:S04]  /*d6f0*/  MUFU.EX2 R178, R178 ;  /* 0x000000b200b27308 */ /* 0x000fe80000000800 */
[C---:B---3--:R-:W-:Y:S06]  /*d700*/  HMMA.16816.F32 R92, R12.reuse, R24, R92 ;  /* 0x000000180c5c723c */ /* 0x048fec000000185c */
[----:B------:R-:W3:Y:S02]  /*d710*/  MUFU.EX2 R191, R191 ;  /* 0x000000bf00bf7308 */ /* 0x000ee40000000800 */
[C---:B------:R-:W-:Y:S01]  /*d720*/  HMMA.16816.F32 R96, R12.reuse, R26, R96 ;  /* 0x0000001a0c60723c */ /* 0x040fe20000001860 */
[----:B------:R-:W2:Y:S07]  /*d730*/  LDSM.16.MT88.4 R24, [R227+0x1900] ;  /* 0x00190000e318783b */ /* 0x000eae0000004200 */
[C---:B------:R-:W-:Y:S01]  /*d740*/  HMMA.16816.F32 R100, R12.reuse, R160, R100 ;  /* 0x000000a00c64723c */ /* 0x040fe20000001864 */
[----:B------:R-:W2:Y:S07]  /*d750*/  MUFU.EX2 R202, R189 ;  /* 0x000000bd00ca7308 */ /* 0x000eae0000000800 */
[C---:B------:R-:W-:Y:S08]  /*d760*/  HMMA.16816.F32 R104, R12.reuse, R162, R104 ;  /* 0x000000a20c68723c */ /* 0x040ff00000001868 */
[C---:B-1----:R-:W-:Y:S08]  /*d770*/  HMMA.16816.F32 R108, R12.reuse, R20, R108 ;  /* 0x000000140c6c723c */ /* 0x042ff0000000186c */
[C---:B------:R-:W-:Y:S01]  /*d780*/  HMMA.16816.F32 R112, R12.reuse, R22, R112 ;  /* 0x000000160c70723c */ /* 0x040fe20000001870 */
[----:B------:R-:W1:Y:S07]  /*d790*/  LDSM.16.MT88.4 R20, [R227+0x3900] ;  /* 0x00390000e314783b */ /* 0x000e6e0000004200 */
[C---:B------:R-:W-:Y:S08]  /*d7a0*/  HMMA.16816.F32 R116, R12.reuse, R28, R116 ;  /* 0x0000001c0c74723c */ /* 0x040ff00000001874 */
[C---:B------:R-:W-:Y:S01]  /*d7b0*/  HMMA.16816.F32 R120, R12.reuse, R30, R120 ;  /* 0x0000001e0c78723c */ /* 0x040fe20000001878 */
[----:B------:R-:W-:Y:S07]  /*d7c0*/  LDSM.16.MT88.4 R28, [R227+0x5900] ;  /* 0x00590000e31c783b */ /* 0x000fee0000004200 */
[C---:B-----5:R-:W-:Y:S08]  /*d7d0*/  HMMA.16816.F32 R124, R12.reuse, R16, R124 ;  /* 0x000000100c7c723c */ /* 0x060ff0000000187c */
[----:B------:R-:W-:Y:S01]  /*d7e0*/  HMMA.16816.F32 R128, R12, R18, R128 ;  /* 0x000000120c80723c */ /* 0x000fe20000001880 */
[----:B------:R-:W5:Y:S06]  /*d7f0*/  LDSM.16.MT88.4 R16, [R222+0x3900] ;  /* 0x00390000de10783b */ /* 0x000f6c0000004200 */
[----:B----4-:R-:W-:Y:S01]  /*d800*/  F2FP.PACK_AB R12, R177, R200 ;  /* 0x000000c8b10c723e */ /* 0x010fe200000000ff */
[----:B------:R-:W-:Y:S01]  /*d810*/  FADD.FTZ R200, R200, R185 ;  /* 0x000000b9c8c87221 */ /* 0x000fe20000010000 */
[----:B--2---:R-:W-:Y:S03]  /*d820*/  F2FP.PACK_AB R13, R179, R176 ;  /* 0x000000b0b30d723e */ /* 0x004fe600000000ff */
[----:B---3--:R-:W-:Y:S01]  /*d830*/  F2FP.PACK_AB R14, R191, R178 ;  /* 0x000000b2bf0e723e */ /* 0x008fe200000000ff */
[----:B------:R-:W-:Y:S01]  /*d840*/  FADD.FTZ R176, R176, R187 ;  /* 0x000000bbb0b07221 */ /* 0x000fe20000010000 */
[----:B------:R-:W-:Y:S01]  /*d850*/  F2FP.PACK_AB R15, R202, R201 ;  /* 0x000000c9ca0f723e */ /* 0x000fe200000000ff */
[----:B------:R-:W-:Y:S02]  /*d860*/  FADD.FTZ R177, R177, R200 ;  /* 0x000000c8b1b17221 */ /* 0x000fe40000010000 */
[----:B------:R-:W-:Y:S02]  /*d870*/  FADD.FTZ R176, R179, R176 ;  /* 0x000000b0b3b07221 */ /* 0x000fe40000010000 */
[----:B------:R-:W-:Y:S02]  /*d880*/  FADD.FTZ R178, R178, R177 ;  /* 0x000000b1b2b27221 */ /* 0x000fe40000010000 */
[C---:B------:R-:W-:Y:S01]  /*d890*/  HMMA.16816.F32 R160, R12.reuse, R24, R8 ;  /* 0x000000180ca0723c */ /* 0x040fe20000001808 */
[----:B------:R-:W2:Y:S02]  /*d8a0*/  LDSM.16.MT88.4 R8, [R221+0x3900] ;  /* 0x00390000dd08783b */ /* 0x000ea40000004200 */
[----:B------:R-:W-:Y:S02]  /*d8b0*/  FADD.FTZ R201, R201, R176 ;  /* 0x000000b0c9c97221 */ /* 0x000fe40000010000 */
[----:B------:R-:W-:Y:S02]  /*d8c0*/  FADD.FTZ R240, R191, R178 ;  /* 0x000000b2bff07221 */ /* 0x000fe40000010000 */
[----:B------:R-:W-:Y:S01]  /*d8d0*/  FADD.FTZ R239, R202, R201 ;  /* 0x000000c9caef7221 */ /* 0x000fe20000010000 */
[C---:B------:R-:W-:Y:S01]  /*d8e0*/  HMMA.16816.F32 R132, R12.reuse, R26, R132 ;  /* 0x0000001a0c84723c */ /* 0x040fe20000001884 */
[----:B------:R-:W3:Y:S07]  /*d8f0*/  LDSM.16.MT88.4 R24, [R220+0x3900] ;  /* 0x00390000dc18783b */ /* 0x000eee0000004200 */
[C---:B------:R-:W-:Y:S08]  /*d900*/  HMMA.16816.F32 R136, R12.reuse, R168, R136 ;  /* 0x000000a80c88723c */ /* 0x040ff00000001888 */
[C---:B------:R-:W-:Y:S01]  /*d910*/  HMMA.16816.F32 R140, R12.reuse, R170, R140 ;  /* 0x000000aa0c8c723c */ /* 0x040fe2000000188c */
[----:B------:R-:W-:Y:S07]  /*d920*/  LDSM.16.MT88.4 R168, [R220+0x5900] ;  /* 0x00590000dca8783b */ /* 0x000fee0000004200 */
[C---:B------:R-:W-:Y:S08]  /*d930*/  HMMA.16816.F32 R144, R12.reuse, R32, R144 ;  /* 0x000000200c90723c */ /* 0x040ff00000001890 */
[C---:B------:R-:W-:Y:S01]  /*d940*/  HMMA.16816.F32 R148, R12.reuse, R34, R148 ;  /* 0x000000220c94723c */ /* 0x040fe20000001894 */
[----:B------:R-:W4:Y:S07]  /*d950*/  LDSM.16.MT88.4 R32, [R222+0x5900] ;  /* 0x00590000de20783b */ /* 0x000f2e0000004200 */
[C---:B------:R-:W-:Y:S08]  /*d960*/  HMMA.16816.F32 R152, R12.reuse, R172, R152 ;  /* 0x000000ac0c98723c */ /* 0x040ff00000001898 */
[C---:B------:R-:W-:Y:S01]  /*d970*/  HMMA.16816.F32 R156, R12.reuse, R174, R156 ;  /* 0x000000ae0c9c723c */ /* 0x040fe2000000189c */
[----:B------:R-:W-:Y:S07]  /*d980*/  LDSM.16.MT88.4 R172, [R227+0x7900] ;  /* 0x00790000e3ac783b */ /* 0x000fee0000004200 */
[C---:B-1----:R-:W-:Y:S08]  /*d990*/  HMMA.16816.F32 R36, R12.reuse, R20, R36 ;  /* 0x000000140c24723c */ /* 0x042ff00000001824 */
[C---:B------:R-:W-:Y:S01]  /*d9a0*/  HMMA.16816.F32 R40, R12.reuse, R22, R40 ;  /* 0x000000160c28723c */ /* 0x040fe20000001828 */
[----:B------:R-:W1:Y:S07]  /*d9b0*/  LDSM.16.MT88.4 R20, [R221+0x5900] ;  /* 0x00590000dd14783b */ /* 0x000e6e0000004200 */
[C---:B-----5:R-:W-:Y:S08]  /*d9c0*/  HMMA.16816.F32 R44, R12.reuse, R16, R44 ;  /* 0x000000100c2c723c */ /* 0x060ff0000000182c */
[C---:B------:R-:W-:Y:S01]  /*d9d0*/  HMMA.16816.F32 R48, R12.reuse, R18, R48 ;  /* 0x000000120c30723c */ /* 0x040fe20000001830 */
[----:B------:R-:W5:Y:S07]  /*d9e0*/  LDSM.16.MT88.4 R16, [R222+0x7900] ;  /* 0x00790000de10783b */ /* 0x000f6e0000004200 */
[C---:B--2---:R-:W-:Y:S08]  /*d9f0*/  HMMA.16816.F32 R52, R12.reuse, R8, R52 ;  /* 0x000000080c34723c */ /* 0x044ff00000001834 */
[C---:B------:R-:W-:Y:S01]  /*da00*/  HMMA.16816.F32 R56, R12.reuse, R10, R56 ;  /* 0x0000000a0c38723c */ /* 0x040fe20000001838 */
[----:B------:R-:W2:Y:S07]  /*da10*/  LDSM.16.MT88.4 R8, [R221+0x7900] ;  /* 0x00790000dd08783b */ /* 0x000eae0000004200 */
[C---:B---3--:R-:W-:Y:S08]  /*da20*/  HMMA.16816.F32 R60, R12.reuse, R24, R60 ;  /* 0x000000180c3c723c */ /* 0x048ff0000000183c */
[C---:B------:R-:W-:Y:S08]  /*da30*/  HMMA.16816.F32 R64, R12.reuse, R26, R64 ;  /* 0x0000001a0c40723c */ /* 0x040ff00000001840 */
[C---:B------:R-:W-:Y:S08]  /*da40*/  HMMA.16816.F32 R68, R12.reuse, R28, R68 ;  /* 0x0000001c0c44723c */ /* 0x040ff00000001844 */
[C---:B------:R-:W-:Y:S08]  /*da50*/  HMMA.16816.F32 R72, R12.reuse, R30, R72 ;  /* 0x0000001e0c48723c */ /* 0x040ff00000001848 */
[C---:B----4-:R-:W-:Y:S08]  /*da60*/  HMMA.16816.F32 R76, R12.reuse, R32, R76 ;  /* 0x000000200c4c723c */ /* 0x050ff0000000184c */
[C---:B------:R-:W-:Y:S08]  /*da70*/  HMMA.16816.F32 R80, R12.reuse, R34, R80 ;  /* 0x000000220c50723c */ /* 0x040ff00000001850 */
[C---:B-1----:R-:W-:Y:S08]  /*da80*/  HMMA.16816.F32 R84, R12.reuse, R20, R84 ;  /* 0x000000140c54723c */ /* 0x042ff00000001854 */
[C---:B------:R-:W-:Y:S01]  /*da90*/  HMMA.16816.F32 R88, R12.reuse, R22, R88 ;  /* 0x000000160c58723c */ /* 0x040fe20000001858 */
[----:B------:R-:W1:Y:S07]  /*daa0*/  LDSM.16.MT88.4 R20, [R220+0x7900] ;  /* 0x00790000dc14783b */ /* 0x000e6e0000004200 */
[C---:B------:R-:W-:Y:S08]  /*dab0*/  HMMA.16816.F32 R92, R12.reuse, R168, R92 ;  /* 0x000000a80c5c723c */ /* 0x040ff0000000185c */
[C---:B------:R-:W-:Y:S08]  /*dac0*/  HMMA.16816.F32 R96, R12.reuse, R170, R96 ;  /* 0x000000aa0c60723c */ /* 0x040ff00000001860 */
[C---:B------:R-:W-:Y:S08]  /*dad0*/  HMMA.16816.F32 R100, R12.reuse, R172, R100 ;  /* 0x000000ac0c64723c */ /* 0x040ff00000001864 */
[C---:B------:R-:W-:Y:S08]  /*dae0*/  HMMA.16816.F32 R104, R12.reuse, R174, R104 ;  /* 0x000000ae0c68723c */ /* 0x040ff00000001868 */
[C---:B-----5:R-:W-:Y:S08]  /*daf0*/  HMMA.16816.F32 R108, R12.reuse, R16, R108 ;  /* 0x000000100c6c723c */ /* 0x060ff0000000186c */
[C---:B------:R-:W-:Y:S08]  /*db00*/  HMMA.16816.F32 R112, R12.reuse, R18, R112 ;  /* 0x000000120c70723c */ /* 0x040ff00000001870 */
[C---:B--2---:R-:W-:Y:S07]  /*db10*/  HMMA.16816.F32 R116, R12.reuse, R8, R116 ;  /* 0x000000080c74723c */ /* 0x044fee0000001874 */
[----:B------:R-:W-:Y:S01]  /*db20*/  MOV R8, R164 ;  /* 0x000000a400087202 */ /* 0x000fe20000000f00 */
[C---:B------:R-:W-:Y:S08]  /*db30*/  HMMA.16816.F32 R120, R12.reuse, R10, R120 ;  /* 0x0000000a0c78723c */ /* 0x040ff00000001878 */
[C---:B-1----:R-:W-:Y:S08]  /*db40*/  HMMA.16816.F32 R124, R12.reuse, R20, R124 ;  /* 0x000000140c7c723c */ /* 0x042ff0000000187c */
[----:B------:R-:W-:Y:S01]  /*db50*/  HMMA.16816.F32 R128, R12, R22, R128 ;  /* 0x000000160c80723c */ /* 0x000fe20000001880 */
[----:B------:R-:W-:-:S07]  /*db60*/  @P0 BRA `(.L_x_5231) ;  /* 0xffffcb8000000947 */ /* 0x000fce000383ffff */
.L_x_5228:
[----:B------:R-:W-:-:S06]  /*db70*/  UISETP.GE.AND UP2, UPT, UR20, UR9, UPT ;  /* 0x000000091400728c */ /* 0x000fcc000bf46270 */
[----:B------:R-:W-:-:S13]  /*db80*/  PLOP3.LUT P0, PT, PT, PT, UP2, 0x40, 0x0 ;  /* 0x000000000000781c */ /* 0x000fda0003f0e828 */
[----:B------:R-:W-:Y:S05]  /*db90*/  @P0 BRA `(.L_x_5232) ;  /* 0x0000401000000947 */ /* 0x000fea0003800000 */
[----:B------:R-:W-:Y:S01]  /*dba0*/  SHF.R.S32.HI R247, RZ, 0x1f, R244 ;  /* 0x0000001ffff77819 */ /* 0x000fe200000114f4 */
[----:B------:R-:W-:Y:S01]  /*dbb0*/  IMAD.MOV.U32 R2, RZ, RZ, R8 ;  /* 0x000000ffff027224 */ /* 0x000fe200078e0008 */
[----:B------:R-:W-:Y:S01]  /*dbc0*/  SHF.L.U64.HI R248, R243, 0x1, R248 ;  /* 0x00000001f3f87819 */ /* 0x000fe200000102f8 */
[----:B------:R-:W-:Y:S01]  /*dbd0*/  IMAD.MOV.U32 R3, RZ, RZ, R0 ;  /* 0x000000ffff037224 */ /* 0x000fe200078e0000 */
[C---:B------:R-:W-:Y:S01]  /*dbe0*/  SHF.L.U64.HI R247, R244.reuse, 0x1, R247 ;  /* 0x00000001f4f77819 */ /* 0x040fe200000102f7 */
[----:B------:R-:W-:Y:S01]  /*dbf0*/  IMAD.SHL.U32 R244, R244, 0x2, RZ ;  /* 0x00000002f4f47824 */ /* 0x000fe200078e00ff */
[C---:B------:R-:W-:Y:S01]  /*dc00*/  SHF.L.U64.HI R245, R242.reuse, 0x1, R245 ;  /* 0x00000001f2f57819 */ /* 0x040fe200000102f5 */
[----:B------:R-:W-:Y:S01]  /*dc10*/  IMAD.SHL.U32 R242, R242, 0x2, RZ ;  /* 0x00000002f2f27824 */ /* 0x000fe200078e00ff */
[----:B------:R-:W-:Y:S02]  /*dc20*/  SHF.L.U64.HI R246, R241, 0x1, R246 ;  /* 0x00000001f1f67819 */ /* 0x000fe400000102f6 */
[----:B------:R-:W-:-:S02]  /*dc30*/  SHF.L.U32 R243, R243, 0x1, RZ ;  /* 0x00000001f3f37819 */ /* 0x000fc400000006ff */
[----:B------:R-:W-:Y:S02]  /*dc40*/  SHF.L.U32 R241, R241, 0x1, RZ ;  /* 0x00000001f1f17819 */ /* 0x000fe400000006ff */
.L_x_5242:
[----:B------:R-:W-:Y:S01]  /*dc50*/  SHF.R.S32.HI R5, RZ, 0x1f, R234 ;  /* 0x0000001fff057819 */ /* 0x000fe200000114ea */
[----:B------:R-:W-:Y:S04]  /*dc60*/  DEPBAR.LE SB0, 0x0 ;  /* 0x000080000000791a */ /* 0x000fe80000000000 */
[----:B------:R-:W-:Y:S01]  /*dc70*/  BAR.SYNC.DEFER_BLOCKING 0x0 ;  /* 0x0000000000007b1d */ /* 0x000fe20000010000 */
[----:B------:R-:W-:Y:S01]  /*dc80*/  IMAD R5, R5, c[0x0][0x208], RZ ;  /* 0x0000820005057a24 */ /* 0x000fe200078e02ff */
[----:B------:R-:W-:Y:S01]  /*dc90*/  SHF.R.S32.HI R0, RZ, 0x1f, R233 ;  /* 0x0000001fff007819 */ /* 0x000fe200000114e9 */
[C---:B------:R-:W-:Y:S01]  /*dca0*/  IMAD.WIDE.U32 R6, R234.reuse, c[0x0][0x208], RZ ;  /* 0x00008200ea067a25 */ /* 0x040fe200078e00ff */
[----:B------:R-:W-:Y:S03]  /*dcb0*/  UISETP.GT.AND UP2, UPT, UR20, UR9, UPT ;  /* 0x000000091400728c */ /* 0x000fe6000bf44270 */
[----:B------:R-:W-:Y:S02]  /*dcc0*/  IMAD R5, R234, c[0x0][0x20c], R5 ;  /* 0x00008300ea057a24 */ /* 0x000fe400078e0205 */
[----:B------:R-:W-:Y:S02]  /*dcd0*/  IMAD R0, R0, c[0x0][0x218], RZ ;  /* 0x0000860000007a24 */ /* 0x000fe400078e02ff */
[----:B------:R-:W-:Y:S02]  /*dce0*/  IMAD.IADD R7, R7, 0x1, R5 ;  /* 0x0000000107077824 */ /* 0x000fe400078e0205 */
[C---:B------:R-:W-:Y:S02]  /*dcf0*/  IMAD R0, R233.reuse, c[0x0][0x21c], R0 ;  /* 0x00008700e9007a24 */ /* 0x040fe400078e0200 */
[----:B------:R-:W-:Y:S05]  /*dd00*/  IMAD.WIDE.U32 R6, R233, c[0x0][0x218], R6 ;  /* 0x00008600e9067a25 */ /* 0x000fea00078e0006 */
[----:B------:R-:W-:Y:S04]  /*dd10*/  IADD3 R5, P0, R6, UR22, RZ ;  /* 0x0000001606057c10 */ /* 0x000fe8000ff1e0ff */
[----:B------:R-:W-:Y:S01]  /*dd20*/  IADD3.X R0, R7, UR6, R0, P0, !PT ;  /* 0x0000000607007c10 */ /* 0x000fe200087fe400 */
[----:B------:R-:W-:Y:S01]  /*dd30*/  LDSM.16.M88.4 R32, [R230+0x10100] ;  /* 0x01010000e620783b */ /* 0x000fe20000000200 */
[C---:B------:R-:W-:Y:S03]  /*dd40*/  LEA R22, P0, R5.reuse, c[0x0][0x1f8], 0x1 ;  /* 0x00007e0005167a11 */ /* 0x040fe600078008ff */
[----:B------:R-:W1:Y:S01]  /*dd50*/  LDSM.16.M88.4 R8, [R229+0x8100] ;  /* 0x00810000e508783b */ /* 0x000e620000000200 */
[----:B------:R-:W-:Y:S03]  /*dd60*/  LEA.HI.X R21, R5, c[0x0][0x1fc], R0, 0x1, P0 ;  /* 0x00007f0005157a11 */ /* 0x000fe600000f0c00 */
[----:B------:R-:W2:Y:S04]  /*dd70*/  SHFL.IDX PT, R202, R22, RZ, 0x181f ;  /* 0x00181fff16ca7589 */ /* 0x000ea800000e0000 */
[----:B------:R-:W3:Y:S04]  /*dd80*/  SHFL.IDX PT, R20, R21, RZ, 0x181f ;  /* 0x00181fff15147589 */ /* 0x000ee800000e0000 */
[----:B------:R-:W4:Y:S04]  /*dd90*/  LDSM.16.M88.4 R16, [R229+0x8900] ;  /* 0x00890000e510783b */ /* 0x000f280000000200 */
[----:B------:R-:W-:Y:S04]  /*dda0*/  SHFL.IDX PT, R0, R22, 0x1, 0x181f ;  /* 0x00381f0016007f89 */ /* 0x000fe800000e0000 */
[----:B------:R-:W-:Y:S04]  /*ddb0*/  SHFL.IDX PT, R28, R21, 0x1, 0x181f ;  /* 0x00381f00151c7f89 */ /* 0x000fe800000e0000 */
[----:B------:R-:W5:Y:S04]  /*ddc0*/  LDSM.16.M88.4 R24, [R229+0x9100] ;  /* 0x00910000e518783b */ /* 0x000f680000000200 */
[----:B------:R-:W5:Y:S04]  /*ddd0*/  LDSM.16.M88.4 R164, [R229+0x9900] ;  /* 0x00990000e5a4783b */ /* 0x000f680000000200 */
[----:B------:R-:W-:Y:S04]  /*dde0*/  LDSM.16.M88.4 R168, [R226+0x10100] ;  /* 0x01010000e2a8783b */ /* 0x000fe80000000200 */
[----:B------:R-:W5:Y:S01]  /*ddf0*/  LDSM.16.M88.4 R172, [R228] ;  /* 0x00000000e4ac783b */ /* 0x000f620000000200 */
[C---:B-1----:R-:W-:Y:S03]  /*de00*/  HMMA.16816.F32 R4, R32.reuse, R8, RZ ;  /* 0x000000082004723c */ /* 0x042fe600000018ff */
[----:B------:R-:W1:Y:S01]  /*de10*/  LDSM.16.M88.4 R176, [R219] ;  /* 0x00000000dbb0783b */ /* 0x000e620000000200 */
[----:B--2---:R-:W-:Y:S03]  /*de20*/  IADD3 R190, P0, R202, R244, RZ ;  /* 0x000000f4cabe7210 */ /* 0x004fe60007f1e0ff */
[----:B------:R-:W2:Y:S01]  /*de30*/  LDSM.16.M88.4 R180, [R218] ;  /* 0x00000000dab4783b */ /* 0x000ea20000000200 */
[C---:B------:R-:W-:Y:S01]  /*de40*/  HMMA.16816.F32 R8, R32.reuse, R10, RZ ;  /* 0x0000000a2008723c */ /* 0x040fe200000018ff */
[----:B---3--:R-:W-:Y:S02]  /*de50*/  IMAD.X R191, R20, 0x1, R247, P0 ;  /* 0x0000000114bf7824 */ /* 0x008fe400000e06f7 */
[----:B------:R-:W3:Y:S01]  /*de60*/  LDSM.16.M88.4 R184, [R217] ;  /* 0x00000000d9b8783b */ /* 0x000ee20000000200 */
[----:B------:R-:W-:Y:S03]  /*de70*/  IADD3 R194, P0, R202, R243, RZ ;  /* 0x000000f3cac27210 */ /* 0x000fe60007f1e0ff */
[----:B------:R-:W-:Y:S01]  /*de80*/  @!PT LDS RZ, [RZ] ;  /* 0x00000000fffff984 */ /* 0x000fe20000000800 */
[----:B------:R-:W-:Y:S01]  /*de90*/  @!PT LDS RZ, [RZ] ;  /* 0x00000000fffff984 */ /* 0x000fe20000000800 */
[----:B------:R-:W-:Y:S01]  /*dea0*/  @!PT LDS RZ, [RZ] ;  /* 0x00000000fffff984 */ /* 0x000fe20000000800 */
[----:B------:R1:W-:Y:S01]  /*deb0*/  LDGSTS.E.BYPASS.LTC128B.128 [R238], [R190.64], !P3 ;  /* 0x00000000beee7fae */ /* 0x0003e2000d901d52 */
[C---:B----4-:R-:W-:Y:S01]  /*dec0*/  HMMA.16816.F32 R12, R32.reuse, R16, RZ ;  /* 0x00000010200c723c */ /* 0x050fe200000018ff */
[----:B------:R-:W-:Y:S03]  /*ded0*/  IMAD.X R195, R20, 0x1, R248, P0 ;  /* 0x0000000114c37824 */ /* 0x000fe600000e06f8 */
[----:B------:R-:W-:Y:S02]  /*dee0*/  IADD3 R192, P0, R202, R242, RZ ;  /* 0x000000f2cac07210 */ /* 0x000fe40007f1e0ff */
[----:B------:R4:W-:Y:S02]  /*def0*/  LDGSTS.E.BYPASS.LTC128B.128 [R238+0x2000], [R194.64], !P5 ;  /* 0x02000000c2ee7fae */ /* 0x0009e4000e901d52 */
[C---:B------:R-:W-:Y:S01]  /*df00*/  HMMA.16816.F32 R16, R32.reuse, R18, RZ ;  /* 0x000000122010723c */ /* 0x040fe200000018ff */
[----:B------:R-:W-:Y:S03]  /*df10*/  IMAD.X R193, R20, 0x1, R245, P0 ;  /* 0x0000000114c17824 */ /* 0x000fe600000e06f5 */
[----:B------:R-:W-:Y:S02]  /*df20*/  IADD3 R202, P0, R202, R241, RZ ;  /* 0x000000f1caca7210 */ /* 0x000fe40007f1e0ff */
[----:B------:R4:W-:Y:S03]  /*df30*/  LDGSTS.E.BYPASS.LTC128B.128 [R238+0x4000], [R192.64], !P4 ;  /* 0x04000000c0ee7fae */ /* 0x0009e6000e101d52 */
[----:B------:R-:W-:Y:S02]  /*df40*/  IMAD.X R203, R20, 0x1, R246, P0 ;  /* 0x0000000114cb7824 */ /* 0x000fe400000e06f6 */
[C---:B-----5:R-:W-:Y:S01]  /*df50*/  HMMA.16816.F32 R20, R32.reuse, R24, RZ ;  /* 0x000000182014723c */ /* 0x060fe200000018ff */
[----:B------:R-:W-:Y:S02]  /*df60*/  IADD3 R200, P0, R0, R244, RZ ;  /* 0x000000f400c87210 */ /* 0x000fe40007f1e0ff */
[----:B------:R5:W-:Y:S03]  /*df70*/  LDGSTS.E.BYPASS.LTC128B.128 [R238+0x6000], [R202.64], !P6 ;  /* 0x06000000caee7fae */ /* 0x000be6000f101d52 */
[----:B------:R-:W-:Y:S01]  /*df80*/  IMAD.X R201, R28, 0x1, R247, P0 ;  /* 0x000000011cc97824 */ /* 0x000fe200000e06f7 */
[----:B------:R-:W-:Y:S01]  /*df90*/  IADD3 R30, P0, R0, R243, RZ ;  /* 0x000000f3001e7210 */ /* 0x000fe20007f1e0ff */
[C---:B------:R-:W-:Y:S03]  /*dfa0*/  HMMA.16816.F32 R24, R32.reuse, R26, RZ ;  /* 0x0000001a2018723c */ /* 0x040fe600000018ff */
[----:B------:R5:W-:Y:S01]  /*dfb0*/  LDGSTS.E.BYPASS.LTC128B.128 [R238+0x1000], [R200.64], !P3 ;  /* 0x01000000c8ee7fae */ /* 0x000be2000d901d52 */
[----:B------:R-:W-:Y:S01]  /*dfc0*/  IMAD.X R31, R28, 0x1, R248, P0 ;  /* 0x000000011c1f7824 */ /* 0x000fe200000e06f8 */
[----:B------:R-:W-:Y:S04]  /*dfd0*/  IADD3 R250, P0, R0, R242, RZ ;  /* 0x000000f200fa7210 */ /* 0x000fe80007f1e0ff */
[----:B------:R1:W-:Y:S03]  /*dfe0*/  LDGSTS.E.BYPASS.LTC128B.128 [R238+0x3000], [R30.64], !P5 ;  /* 0x030000001eee7fae */ /* 0x0003e6000e901d52 */
[----:B------:R-:W-:Y:S01]  /*dff0*/  IMAD.X R251, R28, 0x1, R245, P0 ;  /* 0x000000011cfb7824 */ /* 0x000fe200000e06f5 */
[----:B------:R-:W-:Y:S04]  /*e000*/  IADD3 R188, P0, R0, R241, RZ ;  /* 0x000000f100bc7210 */ /* 0x000fe80007f1e0ff */
[----:B------:R2:W-:Y:S01]  /*e010*/  LDGSTS.E.BYPASS.LTC128B.128 [R238+0x5000], [R250.64], !P4 ;  /* 0x05000000faee7fae */ /* 0x0005e2000e101d52 */
[----:B------:R-:W-:Y:S01]  /*e020*/  IMAD.X R189, R28, 0x1, R246, P0 ;  /* 0x000000011cbd7824 */ /* 0x000fe200000e06f6 */
[----:B------:R-:W-:Y:S04]  /*e030*/  PLOP3.LUT P0, PT, PT, PT, UP2, 0x40, 0x0 ;  /* 0x000000000000781c */ /* 0x000fe80003f0e828 */
[----:B------:R2:W-:Y:S04]  /*e040*/  LDGSTS.E.BYPASS.LTC128B.128 [R238+0x7000], [R188.64], !P6 ;  /* 0x07000000bcee7fae */ /* 0x0005e8000f101d52 */
[----:B----4-:R-:W-:Y:S04]  /*e050*/  LDSM.16.M88.4 R192, [R224+0x8100] ;  /* 0x00810000e0c0783b */ /* 0x010fe80000000200 */
[----:B------:R-:W0:Y:S04]  /*e060*/  LDGDEPBAR ;  /* 0x00000000000079af */ /* 0x000e280000000000 */
[----:B------:R-:W-:Y:S01]  /*e070*/  LDSM.16.M88.4 R196, [R224+0x8900] ;  /* 0x00890000e0c4783b */ /* 0x000fe20000000200 */
[C---:B-1----:R-:W-:Y:S03]  /*e080*/  HMMA.16816.F32 R28, R32.reuse, R164, RZ ;  /* 0x000000a4201c723c */ /* 0x042fe600000018ff */
[----:B-----5:R-:W-:Y:S05]  /*e090*/  LDSM.16.M88.4 R200, [R224+0x9900] ;  /* 0x00990000e0c8783b */ /* 0x020fea0000000200 */
[----:B------:R-:W-:Y:S01]  /*e0a0*/  HMMA.16816.F32 R32, R32, R166, RZ ;  /* 0x000000a62020723c */ /* 0x000fe200000018ff */
[----:B------:R-:W-:Y:S04]  /*e0b0*/  LDSM.16.M88.4 R164, [R224+0x9100] ;  /* 0x00910000e0a4783b */ /* 0x000fe80000000200 */
[----:B--2---:R-:W1:Y:S03]  /*e0c0*/  LDSM.16.M88.4 R188, [R225+0x10100] ;  /* 0x01010000e1bc783b */ /* 0x004e660000000200 */
[C---:B------:R-:W-:Y:S08]  /*e0d0*/  HMMA.16816.F32 R4, R168.reuse, R172, R4 ;  /* 0x000000aca804723c */ /* 0x040ff00000001804 */
[C---:B------:R-:W-:Y:S01]  /*e0e0*/  HMMA.16816.F32 R8, R168.reuse, R174, R8 ;  /* 0x000000aea808723c */ /* 0x040fe20000001808 */
[----:B------:R-:W-:Y:S07]  /*e0f0*/  LDSM.16.M88.4 R172, [R223+0x10100] ;  /* 0x01010000dfac783b */ /* 0x000fee0000000200 */
[C---:B------:R-:W-:Y:S08]  /*e100*/  HMMA.16816.F32 R12, R168.reuse, R176, R12 ;  /* 0x000000b0a80c723c */ /* 0x040ff0000000180c */
[C---:B------:R-:W-:Y:S01]  /*e110*/  HMMA.16816.F32 R16, R168.reuse, R178, R16 ;  /* 0x000000b2a810723c */ /* 0x040fe20000001810 */
[----:B------:R-:W2:Y:S07]  /*e120*/  LDSM.16.M88.4 R176, [R216] ;  /* 0x00000000d8b0783b */ /* 0x000eae0000000200 */
[C---:B------:R-:W-:Y:S08]  /*e130*/  HMMA.16816.F32 R20, R168.reuse, R180, R20 ;  /* 0x000000b4a814723c */ /* 0x040ff00000001814 */
[C---:B------:R-:W-:Y:S01]  /*e140*/  HMMA.16816.F32 R24, R168.reuse, R182, R24 ;  /* 0x000000b6a818723c */ /* 0x040fe20000001818 */
[----:B------:R-:W4:Y:S07]  /*e150*/  LDSM.16.M88.4 R180, [R216+0x800] ;  /* 0x00080000d8b4783b */ /* 0x000f2e0000000200 */
[C---:B---3--:R-:W-:Y:S08]  /*e160*/  HMMA.16816.F32 R28, R168.reuse, R184, R28 ;  /* 0x000000b8a81c723c */ /* 0x048ff0000000181c */
[----:B------:R-:W-:Y:S01]  /*e170*/  HMMA.16816.F32 R32, R168, R186, R32 ;  /* 0x000000baa820723c */ /* 0x000fe20000001820 */
[----:B------:R-:W3:Y:S04]  /*e180*/  LDSM.16.M88.4 R168, [R216+0x1000] ;  /* 0x00100000d8a8783b */ /* 0x000ee80000000200 */
[----:B------:R-:W5:Y:S03]  /*e190*/  LDSM.16.M88.4 R184, [R216+0x1800] ;  /* 0x00180000d8b8783b */ /* 0x000f660000000200 */
        /* <DEDUP_REMOVED lines=8> */
[----:B------:R-:W1:Y:S07]  /*e220*/  LDSM.16.M88.4 R164, [R230+0x14100] ;  /* 0x01410000e6a4783b */ /* 0x000e6e0000000200 */
[C---:B------:R-:W-:Y:S08]  /*e230*/  HMMA.16816.F32 R28, R188.reuse, R200, R28 ;  /* 0x000000c8bc1c723c */ /* 0x040ff0000000181c */
[----:B------:R-:W-:Y:S01]  /*e240*/  HMMA.16816.F32 R32, R188, R202, R32 ;  /* 0x000000cabc20723c */ /* 0x000fe20000001820 */
[----:B------:R-:W1:Y:S04]  /*e250*/  LDSM.16.M88.4 R188, [R229+0xb100] ;  /* 0x00b10000e5bc783b */ /* 0x000e680000000200 */
[----:B------:R-:W1:Y:S03]  /*e260*/  LDSM.16.M88.4 R200, [R229+0xb900] ;  /* 0x00b90000e5c8783b */ /* 0x000e660000000200 */
[C---:B--2---:R-:W-:Y:S08]  /*e270*/  HMMA.16816.F32 R4, R172.reuse, R176, R4 ;  /* 0x000000b0ac04723c */ /* 0x044ff00000001804 */
[C---:B------:R-:W-:Y:S01]  /*e280*/  HMMA.16816.F32 R8, R172.reuse, R178, R8 ;  /* 0x000000b2ac08723c */ /* 0x040fe20000001808 */
[----:B------:R-:W-:Y:S07]  /*e290*/  LDSM.16.M88.4 R176, [R215] ;  /* 0x00000000d7b0783b */ /* 0x000fee0000000200 */
[C---:B----4-:R-:W-:Y:S08]  /*e2a0*/  HMMA.16816.F32 R12, R172.reuse, R180, R12 ;  /* 0x000000b4ac0c723c */ /* 0x050ff0000000180c */
[C---:B------:R-:W-:Y:S01]  /*e2b0*/  HMMA.16816.F32 R16, R172.reuse, R182, R16 ;  /* 0x000000b6ac10723c */ /* 0x040fe20000001810 */
[----:B------:R-:W-:Y:S07]  /*e2c0*/  LDSM.16.M88.4 R180, [R214] ;  /* 0x00000000d6b4783b */ /* 0x000fee0000000200 */
[C---:B---3--:R-:W-:Y:S08]  /*e2d0*/  HMMA.16816.F32 R20, R172.reuse, R168, R20 ;  /* 0x000000a8ac14723c */ /* 0x048ff00000001814 */
[C---:B------:R-:W-:Y:S01]  /*e2e0*/  HMMA.16816.F32 R24, R172.reuse, R170, R24 ;  /* 0x000000aaac18723c */ /* 0x040fe20000001818 */
[----:B------:R-:W2:Y:S07]  /*e2f0*/  LDSM.16.M88.4 R168, [R226+0x14100] ;  /* 0x01410000e2a8783b */ /* 0x000eae0000000200 */
[C---:B-----5:R-:W-:Y:S08]  /*e300*/  HMMA.16816.F32 R28, R172.reuse, R184, R28 ;  /* 0x000000b8ac1c723c */ /* 0x060ff0000000181c */
[----:B------:R-:W-:Y:S01]  /*e310*/  HMMA.16816.F32 R32, R172, R186, R32 ;  /* 0x000000baac20723c */ /* 0x000fe20000001820 */
[----:B------:R-:W3:Y:S04]  /*e320*/  LDSM.16.M88.4 R172, [R213] ;  /* 0x00000000d5ac783b */ /* 0x000ee80000000200 */
[----:B------:R-:W4:Y:S03]  /*e330*/  LDSM.16.M88.4 R184, [R212] ;  /* 0x00000000d4b8783b */ /* 0x000f260000000200 */
        /* <DEDUP_REMOVED lines=11> */
[----:B------:R-:W5:Y:S04]  /*e3f0*/  LDSM.16.M88.4 R164, [R224+0xb100] ;  /* 0x00b10000e0a4783b */ /* 0x000f680000000200 */
[----:B------:R-:W1:Y:S03]  /*e400*/  LDSM.16.M88.4 R200, [R224+0xb900] ;  /* 0x00b90000e0c8783b */ /* 0x000e660000000200 */
[C---:B--2---:R-:W-:Y:S08]  /*e410*/  HMMA.16816.F32 R4, R168.reuse, R176, R4 ;  /* 0x000000b0a804723c */ /* 0x044ff00000001804 */
[C---:B------:R-:W-:Y:S01]  /*e420*/  HMMA.16816.F32 R8, R168.reuse, R178, R8 ;  /* 0x000000b2a808723c */ /* 0x040fe20000001808 */
[----:B------:R-:W-:Y:S07]  /*e430*/  LDSM.16.M88.4 R176, [R216+0x2000] ;  /* 0x00200000d8b0783b */ /* 0x000fee0000000200 */
[C---:B------:R-:W-:Y:S08]  /*e440*/  HMMA.16816.F32 R12, R168.reuse, R180, R12 ;  /* 0x000000b4a80c723c */ /* 0x040ff0000000180c */
[C---:B------:R-:W-:Y:S01]  /*e450*/  HMMA.16816.F32 R16, R168.reuse, R182, R16 ;  /* 0x000000b6a810723c */ /* 0x040fe20000001810 */
[----:B------:R-:W-:Y:S07]  /*e460*/  LDSM.16.M88.4 R180, [R216+0x2800] ;  /* 0x00280000d8b4783b */ /* 0x000fee0000000200 */
[C---:B---3--:R-:W-:Y:S08]  /*e470*/  HMMA.16816.F32 R20, R168.reuse, R172, R20 ;  /* 0x000000aca814723c */ /* 0x048ff00000001814 */
[C---:B------:R-:W-:Y:S01]  /*e480*/  HMMA.16816.F32 R24, R168.reuse, R174, R24 ;  /* 0x000000aea818723c */ /* 0x040fe20000001818 */
[----:B------:R-:W2:Y:S07]  /*e490*/  LDSM.16.M88.4 R172, [R223+0x14100] ;  /* 0x01410000dfac783b */ /* 0x000eae0000000200 */
        /* <DEDUP_REMOVED lines=8> */
[C---:B------:R-:W-:Y:S01]  /*e520*/  HMMA.16816.F32 R16, R188.reuse, R198, R16 ;  /* 0x000000c6bc10723c */ /* 0x040fe20000001810 */
[----:B------:R-:W-:Y:S07]  /*e530*/  LDSM.16.M88.4 R196, [R229+0xc900] ;  /* 0x00c90000e5c4783b */ /* 0x000fee0000000200 */
[C---:B-----5:R-:W-:Y:S08]  /*e540*/  HMMA.16816.F32 R20, R188.reuse, R164, R20 ;  /* 0x000000a4bc14723c */ /* 0x060ff00000001814 */
        /* <DEDUP_REMOVED lines=8> */
[----:B------:R-:W-:Y:S07]  /*e5d0*/  LDSM.16.M88.4 R176, [R211] ;  /* 0x00000000d3b0783b */ /* 0x000fee0000000200 */
[C---:B------:R-:W-:Y:S08]  /*e5e0*/  HMMA.16816.F32 R12, R172.reuse, R180, R12 ;  /* 0x000000b4ac0c723c */ /* 0x040ff0000000180c */
[C---:B------:R-:W-:Y:S01]  /*e5f0*/  HMMA.16816.F32 R16, R172.reuse, R182, R16 ;  /* 0x000000b6ac10723c */ /* 0x040fe20000001810 */
[----:B------:R-:W-:Y:S07]  /*e600*/  LDSM.16.M88.4 R180, [R210] ;  /* 0x00000000d2b4783b */ /* 0x000fee0000000200 */
[C---:B---3--:R-:W-:Y:S08]  /*e610*/  HMMA.16816.F32 R20, R172.reuse, R168, R20 ;  /* 0x000000a8ac14723c */ /* 0x048ff00000001814 */
[C---:B------:R-:W-:Y:S01]  /*e620*/  HMMA.16816.F32 R24, R172.reuse, R170, R24 ;  /* 0x000000aaac18723c */ /* 0x040fe20000001818 */
[----:B------:R-:W2:Y:S07]  /*e630*/  LDSM.16.M88.4 R168, [R226+0x18100] ;  /* 0x01810000e2a8783b */ /* 0x000eae0000000200 */
[C---:B----4-:R-:W-:Y:S08]  /*e640*/  HMMA.16816.F32 R28, R172.reuse, R184, R28 ;  /* 0x000000b8ac1c723c */ /* 0x050ff0000000181c */
        /* <DEDUP_REMOVED lines=81> */
[C---:B-1----:R-:W-:Y:S01]  /*eb60*/  HMMA.16816.F32 R4, R188.reuse, R192, R4 ;  /* 0x000000c0bc04723c */ /* 0x042fe20000001804 */
[----:B------:R-:W-:Y:S04]  /*eb70*/  DEPBAR.LE SB0, 0x0 ;  /* 0x000080000000791a */ /* 0x000fe80000000000 */
[----:B------:R-:W-:Y:S03]  /*eb80*/  BAR.SYNC.DEFER_BLOCKING 0x0 ;  /* 0x0000000000007b1d */ /* 0x000fe60000010000 */
[C---:B------:R-:W-:Y:S08]  /*eb90*/  HMMA.16816.F32 R8, R188.reuse, R194, R8 ;  /* 0x000000c2bc08723c */ /* 0x040ff00000001808 */
[C---:B------:R-:W-:Y:S08]  /*eba0*/  HMMA.16816.F32 R12, R188.reuse, R196, R12 ;  /* 0x000000c4bc0c723c */ /* 0x040ff0000000180c */
[C---:B------:R-:W-:Y:S08]  /*ebb0*/  HMMA.16816.F32 R16, R188.reuse, R198, R16 ;  /* 0x000000c6bc10723c */ /* 0x040ff00000001810 */
[C---:B-----5:R-:W-:Y:S08]  /*ebc0*/  HMMA.16816.F32 R20, R188.reuse, R164, R20 ;  /* 0x000000a4bc14723c */ /* 0x060ff00000001814 */
[C---:B------:R-:W-:Y:S08]  /*ebd0*/  HMMA.16816.F32 R24, R188.reuse, R166, R24 ;  /* 0x000000a6bc18723c */ /* 0x040ff00000001818 */
[C---:B------:R-:W-:Y:S08]  /*ebe0*/  HMMA.16816.F32 R28, R188.reuse, R200, R28 ;  /* 0x000000c8bc1c723c */ /* 0x040ff0000000181c */
[----:B------:R-:W-:Y:S08]  /*ebf0*/  HMMA.16816.F32 R32, R188, R202, R32 ;  /* 0x000000cabc20723c */ /* 0x000ff00000001820 */
[C---:B--2---:R-:W-:Y:S08]  /*ec00*/  HMMA.16816.F32 R4, R172.reuse, R176, R4 ;  /* 0x000000b0ac04723c */ /* 0x044ff00000001804 */
[C---:B------:R-:W-:Y:S08]  /*ec10*/  HMMA.16816.F32 R8, R172.reuse, R178, R8 ;  /* 0x000000b2ac08723c */ /* 0x040ff00000001808 */
[C---:B------:R-:W-:Y:S08]  /*ec20*/  HMMA.16816.F32 R12, R172.reuse, R180, R12 ;  /* 0x000000b4ac0c723c */ /* 0x040ff0000000180c */
[C---:B------:R-:W-:Y:S08]  /*ec30*/  HMMA.16816.F32 R16, R172.reuse, R182, R16 ;  /* 0x000000b6ac10723c */ /* 0x040ff00000001810 */
[C---:B---3--:R-:W-:Y:S08]  /*ec40*/  HMMA.16816.F32 R20, R172.reuse, R168, R20 ;  /* 0x000000a8ac14723c */ /* 0x048ff00000001814 */
[C---:B------:R-:W-:Y:S08]  /*ec50*/  HMMA.16816.F32 R24, R172.reuse, R170, R24 ;  /* 0x000000aaac18723c */ /* 0x040ff00000001818 */
[C---:B----4-:R-:W-:Y:S08]  /*ec60*/  HMMA.16816.F32 R28, R172.reuse, R184, R28 ;  /* 0x000000b8ac1c723c */ /* 0x050ff0000000181c */
[----:B------:R-:W-:Y:S01]  /*ec70*/  HMMA.16816.F32 R32, R172, R186, R32 ;  /* 0x000000baac20723c */ /* 0x000fe20000001820 */
[----:B------:R-:W-:-:S07]  /*ec80*/  @P0 BRA `(.L_x_5233) ;  /* 0x0000038000000947 */ /* 0x000fce0003800000 */
[----:B------:R-:W-:Y:S01]  /*ec90*/  ULEA UR4, UR20, UR12, 0x6 ;  /* 0x0000000c14047291 */ /* 0x000fe2000f8e303f */
        /* <DEDUP_REMOVED lines=55> */
.L_x_5233:
[----:B------:R-:W-:Y:S01]  /*f010*/  PLOP3.LUT P0, PT, PT, PT, UP1, 0x80, 0x0 ;  /* 0x000000000000781c */ /* 0x000fe20003f0f018 */
        /* <DEDUP_REMOVED lines=33> */
.L_x_5236:
[----:B------:R-:W-:Y:S04]  /*f230*/  MOV R165, c[0x0][0x32c] ;  /* 0x0000cb0000a57a02 */ /* 0x000fe80000000f00 */
[----:B------:R-:W-:Y:S11]  /*f240*/  ISETP.NE.AND P0, PT, R165, 0x1, PT ;  /* 0x00000001a500780c */ /* 0x000ff60003f05270 */
[----:B------:R-:W-:Y:S02]  /*f250*/  @!UPT UIADD3 URZ, URZ, URZ, URZ ;  /* 0x0000003f3f3ff290 */ /* 0x000fe4000fffe03f */
[----:B------:R-:W-:Y:S05]  /*f260*/  @P0 IMAD.HI.U32 R165, R167, c[0x0][0x330], RZ ;  /* 0x0000cc00a7a50a27 */ /* 0x000fea00078e00ff */
[----:B------:R-:W-:Y:S02]  /*f270*/  @P0 SHF.R.U32.HI R167, RZ, c[0x0][0x334], R165 ;  /* 0x0000cd00ffa70a19 */ /* 0x000fe400000116a5 */
.L_x_5237:
[----:B------:R-:W-:Y:S05]  /*f280*/  BSYNC B0 ;  /* 0x0000000000007941 */ /* 0x000fea0003800000 */
.L_x_5235:
[----:B------:R-:W-:Y:S04]  /*f290*/  IMAD R168, R167, c[0x0][0x32c], -R0 ;  /* 0x0000cb00a7a87a24 */ /* 0x000fe800078e0a00 */
[----:B------:R-:W-:Y:S05]  /*f2a0*/  IMAD.IADD R167, R168, 0x1, -R237 ;  /* 0x00000001a8a77824 */ /* 0x000fea00078e0aed */
[----:B------:R-:W-:Y:S02]  /*f2b0*/  IADD3 R165, R167, c[0x0][0x32c], RZ ;  /* 0x0000cb00a7a57a10 */ /* 0x000fe40007ffe0ff */
[----:B------:R-:W-:Y:S02]  /*f2c0*/  IMNMX R170, R170, R167, !PT ;  /* 0x000000a7aaaa7217 */ /* 0x000fe40007800200 */
[----:B------:R-:W-:Y:S02]  /*f2d0*/  IMNMX R172, R172, R165, PT ;  /* 0x000000a5acac7217 */ /* 0x000fe40003800200 */
.L_x_5234:
[----:B------:R-:W-:Y:S06]  /*f2e0*/  UISETP.GT.AND UP2, UPT, UR20, -0x1, UPT ;  /* 0xffffffff1400788c */ /* 0x000fec000bf44270 */
[----:B------:R-:W-:Y:S04]  /*f2f0*/  PLOP3.LUT P0, PT, PT, PT, UP2, 0x80, 0x0 ;  /* 0x000000000000781c */ /* 0x000fe80003f0f028 */
[----:B------:R-:W-:Y:S04]  /*f300*/  ISETP.GT.AND P0, PT, R170, RZ, P0 ;  /* 0x000000ffaa00720c */ /* 0x000fe80000704270 */
        /* <DEDUP_REMOVED lines=83> */
.L_x_5240:
[----:B------:R-:W-:Y:S04]  /*f840*/  MOV R8, 0x1 ;  /* 0x0000000100087802 */ /* 0x000fe80000000f00 */
[----:B------:R-:W-:Y:S11]  /*f850*/  ISETP.NE.AND P0, PT, R8, c[0x0][0x32c], PT ;  /* 0x0000cb0008007a0c */ /* 0x000ff60003f05270 */
[----:B------:R-:W-:Y:S02]  /*f860*/  @!UPT UIADD3 URZ, URZ, URZ, URZ ;  /* 0x0000003f3f3ff290 */ /* 0x000fe4000fffe03f */
[----:B------:R-:W-:Y:S05]  /*f870*/  @P0 IMAD.HI.U32 R8, R9, c[0x0][0x330], RZ ;  /* 0x0000cc0009080a27 */ /* 0x000fea00078e00ff */
[----:B------:R-:W-:Y:S02]  /*f880*/  @P0 SHF.R.U32.HI R9, RZ, c[0x0][0x334], R8 ;  /* 0x0000cd00ff090a19 */ /* 0x000fe40000011608 */
.L_x_5241:
[----:B------:R-:W-:Y:S05]  /*f890*/  BSYNC B0 ;  /* 0x0000000000007941 */ /* 0x000fea0003800000 */
.L_x_5239:
[----:B------:R-:W-:Y:S04]  /*f8a0*/  IMAD R0, R9, c[0x0][0x32c], -R0 ;  /* 0x0000cb0009007a24 */ /* 0x000fe800078e0a00 */
[----:B------:R-:W-:Y:S05]  /*f8b0*/  IMAD.IADD R0, R0, 0x1, -R237 ;  /* 0x0000000100007824 */ /* 0x000fea00078e0aed */
[----:B------:R-:W-:Y:S02]  /*f8c0*/  IADD3 R9, R0, c[0x0][0x32c], RZ ;  /* 0x0000cb0000097a10 */ /* 0x000fe40007ffe0ff */
[----:B------:R-:W-:Y:S02]  /*f8d0*/  IMNMX R5, R5, R0, !PT ;  /* 0x0000000005057217 */ /* 0x000fe40007800200 */
[----:B------:R-:W-:Y:S02]  /*f8e0*/  IMNMX R4, R4, R9, PT ;  /* 0x0000000904047217 */ /* 0x000fe40003800200 */
.L_x_5238:
[----:B------:R-:W-:Y:S02]  /*f8f0*/  PLOP3.LUT P0, PT, PT, PT, UP2, 0x80, 0x0 ;  /* 0x000000000000781c */ /* 0x000fe40003f0f028 */
        /* <DEDUP_REMOVED lines=52> */
[----:B------:R-:W-:Y:S03]  /*fc40*/  ISETP.LT.OR P0, PT, R4, 0x1a, P0 ;  /* 0x0000001a0400780c */ /* 0x000fe60000701670 */
[----:B------:R-:W1:Y:S01]  /*fc50*/  SHFL.BFLY PT, R7, R0, 0x2, 0x1f ;  /* 0x0c401f0000077f89 */ /* 0x000e6200000e0000 */
        /* <DEDUP_REMOVED lines=15> */
[C---:B------:R-:W-:Y:S01]  /*fd50*/  ISETP.GT.AND P0, PT, R5.reuse, 0x28, P0 ;  /* 0x000000280500780c */ /* 0x040fe20000704270 */
[----:B------:R-:W-:Y:S03]  /*fd60*/  LDSM.16.MT88.4 R20, [R222+0x100] ;  /* 0x00010000de14783b */ /* 0x000fe60000004200 */
[----:B------:R-:W-:Y:S04]  /*fd70*/  ISETP.LT.OR P0, PT, R4, 0x29, P0 ;  /* 0x000000290400780c */ /* 0x000fe80000701670 */
[----:B------:R-:W-:Y:S02]  /*fd80*/  FSEL R202, R26, -INF , !P0 ;  /* 0xff8000001aca7808 */ /* 0x000fe40004000000 */
[----:B------:R-:W-:Y:S02]  /*fd90*/  PLOP3.LUT P0, PT, PT, PT, UP2, 0x80, 0x0 ;  /* 0x000000000000781c */ /* 0x000fe40003f0f028 */
[----:B------:R-:W-:Y:S02]  /*fda0*/  FMNMX.FTZ R9, R202, R9, !PT ;  /* 0x00000009ca097209 */ /* 0x000fe40007810000 */
[----:B------:R-:W-:Y:S04]  /*fdb0*/  ISETP.GT.AND P0, PT, R5, 0x29, P0 ;  /* 0x000000290500780c */ /* 0x000fe80000704270 */
[----:B------:R-:W-:Y:S04]  /*fdc0*/  ISETP.LT.OR P0, PT, R4, 0x2a, P0 ;  /* 0x0000002a0400780c */ /* 0x000fe80000701670 */
[----:B------:R-:W-:Y:S02]  /*fdd0*/  FSEL R200, R27, -INF , !P0 ;  /* 0xff8000001bc87808 */ /* 0x000fe40004000000 */
[----:B------:R-:W-:Y:S01]  /*fde0*/  PLOP3.LUT P0, PT, PT, PT, UP2, 0x80, 0x0 ;  /* 0x000000000000781c */ /* 0x000fe20003f0f028 */
[----:B------:R-:W-:Y:S01]  /*fdf0*/  LDSM.16.MT88.4 R24, [R221+0x100] ;  /* 0x00010000dd18783b */ /* 0x000fe20000004200 */
[----:B------:R-:W-:Y:S02]  /*fe00*/  FMNMX.FTZ R9, R200, R9, !PT ;  /* 0x00000009c8097209 */ /* 0x000fe40007810000 */
        /* <DEDUP_REMOVED lines=11> */
[----:B------:R-:W-:Y:S01]  /*fec0*/  PLOP3.LUT P0, PT, PT, PT, UP2, 0x80, 0x0 ;  /* 0x000000000000781c */ /* 0x000fe20003f0f028 */
[----:B------:R-:W-:Y:S02]  /*fed0*/  UISETP.GT.AND UP2, UPT, UR20, UR9, UPT ;  /* 0x000000091400728c */ /* 0x000fe4000bf44270 */
[----:B------:R-:W-:Y:S01]  /*fee0*/  UIADD3 UR20, UR20, -0x1, URZ ;  /* 0xffffffff14147890 */ /* 0x000fe2000fffe03f */
[----:B------:R-:W-:Y:S02]  /*fef0*/  ISETP.GT.AND P0, PT, R5, 0x39, P0 ;  /* 0x000000390500780c */ /* 0x000fe40000704270 */
[----:B------:R-:W-:Y:S02]  /*ff00*/  FMNMX.FTZ R5, R186, R9, !PT ;  /* 0x00000009ba057209 */ /* 0x000fe40007810000 */
[----:B------:R-:W-:Y:S02]  /*ff10*/  ISETP.LT.OR P0, PT, R4, 0x3a, P0 ;  /* 0x0000003a0400780c */ /* 0x000fe40000701670 */
[----:B------:R-:W-:Y:S02]  /*ff20*/  FMNMX.FTZ R5, R184, R5, !PT ;  /* 0x00000005b8057209 */ /* 0x000fe40007810000 */
[----:B------:R-:W-:Y:S02]  /*ff30*/  FSEL R9, R35, -INF , !P0 ;  /* 0xff80000023097808 */ /* 0x000fe40004000000 */
[----:B------:R-:W-:Y:S04]  /*ff40*/  FMNMX.FTZ R0, R182, R5, !PT ;  /* 0x00000005b6007209 */ /* 0x000fe80007810000 */
        /* <DEDUP_REMOVED lines=11> */
[----:B------:R-:W-:Y:S01]  /*10000*/  LDSM.16.MT88.4 R172, [R222+0x4900] ;  /* 0x00490000deac783b */ /* 0x000fe20000004200 */
[--C-:B------:R-:W-:Y:S02]  /*10010*/  FFMA.FTZ R191, R171, c[0x0][0x2d0], -R190.reuse ;  /* 0x0000b400abbf7a23 */ /* 0x100fe400000108be */
[--C-:B------:R-:W-:Y:S01]  /*10020*/  FFMA.FTZ R192, R169, c[0x0][0x2d0], -R190.reuse ;  /* 0x0000b400a9c07a23 */ /* 0x100fe200000108be */
[----:B-1----:R-:W-:Y:S01]  /*10030*/  FMNMX.FTZ R5, R4, R7, !PT ;  /* 0x0000000704057209 */ /* 0x002fe20007810000 */
[--C-:B------:R-:W-:Y:S01]  /*10040*/  FFMA.FTZ R193, R167, c[0x0][0x2d0], -R190.reuse ;  /* 0x0000b400a7c17a23 */ /* 0x100fe200000108be */
[----:B------:R-:W-:Y:S01]  /*10050*/  FSEL R4, R0, RZ, P0 ;  /* 0x000000ff00047208 */ /* 0x000fe20000000000 */
[--C-:B------:R-:W-:Y:S01]  /*10060*/  FFMA.FTZ R194, R165, c[0x0][0x2d0], -R190.reuse ;  /* 0x0000b400a5c27a23 */ /* 0x100fe200000108be */
[----:B------:R-:W-:Y:S01]  /*10070*/  LDSM.16.MT88.4 R168, [R227+0x4900] ;  /* 0x00490000e3a8783b */ /* 0x000fe20000004200 */
[----:B------:R-:W-:Y:S01]  /*10080*/  MUFU.EX2 R11, R11 ;  /* 0x0000000b000b7308 */ /* 0x000fe20000000800 */
[--C-:B------:R-:W-:Y:S02]  /*10090*/  FFMA.FTZ R249, R249, c[0x0][0x2d0], -R190.reuse ;  /* 0x0000b400f9f97a23 */ /* 0x100fe400000108be */
[----:B------:R-:W-:Y:S02]  /*100a0*/  FADD.FTZ R4, -R4, R3 ;  /* 0x0000000304047221 */ /* 0x000fe40000010100 */
[--C-:B------:R-:W-:Y:S02]  /*100b0*/  FFMA.FTZ R203, R203, c[0x0][0x2d0], -R190.reuse ;  /* 0x0000b400cbcb7a23 */ /* 0x100fe400000108be */
[----:B------:R-:W1:Y:S01]  /*100c0*/  SHFL.BFLY PT, R8, R5, 0x1, 0x1f ;  /* 0x0c201f0005087f89 */ /* 0x000e6200000e0000 */
[----:B------:R-:W-:Y:S02]  /*100d0*/  FMUL.FTZ R3, R4, c[0x0][0x2d0] ;  /* 0x0000b40004037a20 */ /* 0x000fe40000410000 */
        /* <DEDUP_REMOVED lines=8> */
[----:B------:R-:W2:Y:S01]  /*10160*/  MUFU.EX2 R177, R177 ;  /* 0x000000b100b17308 */ /* 0x000ea20000000800 */
[----:B-1----:R-:W-:Y:S04]  /*10170*/  FMNMX.FTZ R8, R8, R5, !PT ;  /* 0x0000000508087209 */ /* 0x002fe80007810000 */
[C---:B------:R-:W-:Y:S01]  /*10180*/  FSETP.NEU.FTZ.AND P0, PT, R8.reuse, -INF , PT ;  /* 0xff8000000800780b */ /* 0x040fe20003f1d000 */
[C---:B------:R-:W-:Y:S03]  /*10190*/  FMUL.FTZ R183, R8.reuse, c[0x0][0x2d0] ;  /* 0x0000b40008b77a20 */ /* 0x040fe60000410000 */
[----:B------:R-:W-:Y:S01]  /*101a0*/  FSEL R5, R8, RZ, P0 ;  /* 0x000000ff08057208 */ /* 0x000fe20000000000 */
[----:B------:R-:W-:Y:S01]  /*101b0*/  MUFU.EX2 R191, R191 ;  /* 0x000000bf00bf7308 */ /* 0x000fe20000000800 */
[----:B------:R-:W-:Y:S02]  /*101c0*/  FSEL R183, R183, RZ, P0 ;  /* 0x000000ffb7b77208 */ /* 0x000fe40000000000 */
[----:B------:R-:W-:Y:S01]  /*101d0*/  PLOP3.LUT P0, PT, PT, PT, UP2, 0x80, 0x0 ;  /* 0x000000000000781c */ /* 0x000fe20003f0f028 */
[----:B------:R-:W-:Y:S02]  /*101e0*/  FADD.FTZ R5, -R5, R2 ;  /* 0x0000000205057221 */ /* 0x000fe40000010100 */
[--C-:B------:R-:W-:Y:S02]  /*101f0*/  FFMA.FTZ R180, R16, c[0x0][0x2d0], -R183.reuse ;  /* 0x0000b40010b47a23 */ /* 0x100fe400000108b7 */
[----:B------:R-:W1:Y:S01]  /*10200*/  LDSM.16.MT88.4 R16, [R227+0x100] ;  /* 0x00010000e310783b */ /* 0x000e620000004200 */
[--C-:B------:R-:W-:Y:S01]  /*10210*/  FFMA.FTZ R178, R6, c[0x0][0x2d0], -R183.reuse ;  /* 0x0000b40006b27a23 */ /* 0x100fe200000108b7 */
[----:B------:R-:W-:Y:S01]  /*10220*/  MUFU.EX2 R192, R192 ;  /* 0x000000c000c07308 */ /* 0x000fe20000000800 */
[----:B------:R-:W-:Y:S02]  /*10230*/  FMUL.FTZ R2, R5, c[0x0][0x2d0] ;  /* 0x0000b40005027a20 */ /* 0x000fe40000410000 */
[--C-:B------:R-:W-:Y:S01]  /*10240*/  FFMA.FTZ R181, R13, c[0x0][0x2d0], -R183.reuse ;  /* 0x0000b4000db57a23 */ /* 0x100fe200000108b7 */
[----:B--2---:R-:W-:Y:S01]  /*10250*/  F2FP.PACK_AB R14, R177, R10 ;  /* 0x0000000ab10e723e */ /* 0x004fe200000000ff */
[--C-:B------:R-:W-:Y:S01]  /*10260*/  FFMA.FTZ R179, R12, c[0x0][0x2d0], -R183.reuse ;  /* 0x0000b4000cb37a23 */ /* 0x100fe200000108b7 */
[----:B------:R-:W-:Y:S01]  /*10270*/  F2FP.PACK_AB R12, R11, R176 ;  /* 0x000000b00b0c723e */ /* 0x000fe200000000ff */
        /* <DEDUP_REMOVED lines=12> */
[--C-:B------:R-:W-:Y:S02]  /*10340*/  FFMA.FTZ R195, R166, c[0x0][0x2d0], -R183.reuse ;  /* 0x0000b400a6c37a23 */ /* 0x100fe400000108b7 */
[--C-:B------:R-:W-:Y:S01]  /*10350*/  FFMA.FTZ R196, R164, c[0x0][0x2d0], -R183.reuse ;  /* 0x0000b400a4c47a23 */ /* 0x100fe200000108b7 */
[----:B------:R-:W3:Y:S01]  /*10360*/  MUFU.EX2 R180, R180 ;  /* 0x000000b400b47308 */ /* 0x000ee20000000800 */
[----:B------:R-:W-:Y:S01]  /*10370*/  LDSM.16.MT88.4 R164, [R221+0x2900] ;  /* 0x00290000dda4783b */ /* 0x000fe20000004200 */
[--C-:B------:R-:W-:Y:S02]  /*10380*/  FFMA.FTZ R197, R32, c[0x0][0x2d0], -R183.reuse ;  /* 0x0000b40020c57a23 */ /* 0x100fe400000108b7 */
[C---:B--2---:R-:W-:Y:S02]  /*10390*/  FMUL.FTZ R6, R2.reuse, R162 ;  /* 0x000000a202067220 */ /* 0x044fe40000410000 */
[C---:B------:R-:W-:Y:S02]  /*103a0*/  FMUL.FTZ R7, R2.reuse, R163 ;  /* 0x000000a302077220 */ /* 0x040fe40000410000 */
[C---:B------:R-:W-:Y:S01]  /*103b0*/  FMUL.FTZ R134, R2.reuse, R134 ;  /* 0x0000008602867220 */ /* 0x040fe20000410000 */
[----:B------:R-:W-:Y:S01]  /*103c0*/  LDSM.16.MT88.4 R32, [R227+0x2900] ;  /* 0x00290000e320783b */ /* 0x000fe20000004200 */
[----:B------:R-:W-:Y:S01]  /*103d0*/  MUFU.EX2 R179, R179 ;  /* 0x000000b300b37308 */ /* 0x000fe20000000800 */
[C---:B------:R-:W-:Y:S02]  /*103e0*/  FMUL.FTZ R135, R2.reuse, R135 ;  /* 0x0000008702877220 */ /* 0x040fe40000410000 */
[C---:B------:R-:W-:Y:S02]  /*103f0*/  FMUL.FTZ R138, R2.reuse, R138 ;  /* 0x0000008a028a7220 */ /* 0x040fe40000410000 */
[C---:B------:R-:W-:Y:S02]  /*10400*/  FMUL.FTZ R139, R2.reuse, R139 ;  /* 0x0000008b028b7220 */ /* 0x040fe40000410000 */
[C---:B------:R-:W-:Y:S01]  /*10410*/  FMUL.FTZ R142, R2.reuse, R142 ;  /* 0x0000008e028e7220 */ /* 0x040fe20000410000 */
[----:B------:R-:W-:Y:S01]  /*10420*/  LDSM.16.MT88.4 R160, [R222+0x2900] ;  /* 0x00290000dea0783b */ /* 0x000fe20000004200 */
[C---:B------:R-:W-:Y:S01]  /*10430*/  FMUL.FTZ R143, R2.reuse, R143 ;  /* 0x0000008f028f7220 */ /* 0x040fe20000410000 */
[----:B------:R-:W2:Y:S01]  /*10440*/  MUFU.EX2 R178, R178 ;  /* 0x000000b200b27308 */ /* 0x000ea20000000800 */
[C---:B------:R-:W-:Y:S02]  /*10450*/  FMUL.FTZ R146, R2.reuse, R146 ;  /* 0x0000009202927220 */ /* 0x040fe40000410000 */
[----:B------:R-:W-:Y:S01]  /*10460*/  FMUL.FTZ R147, R2, R147 ;  /* 0x0000009302937220 */ /* 0x000fe20000410000 */
[----:B---3--:R-:W-:Y:S01]  /*10470*/  F2FP.PACK_AB R13, R180, R181 ;  /* 0x000000b5b40d723e */ /* 0x008fe200000000ff */
[--C-:B------:R-:W-:Y:S02]  /*10480*/  FFMA.FTZ R198, R28, c[0x0][0x2d0], -R183.reuse ;  /* 0x0000b4001cc67a23 */ /* 0x100fe400000108b7 */
        /* <DEDUP_REMOVED lines=10> */
[----:B------:R-:W-:Y:S01]  /*10530*/  FMUL.FTZ R155, R2, R155 ;  /* 0x0000009b029b7220 */ /* 0x000fe20000410000 */
[----:B--2---:R-:W-:Y:S01]  /*10540*/  F2FP.PACK_AB R15, R178, R179 ;  /* 0x000000b3b20f723e */ /* 0x004fe200000000ff */
[C---:B------:R-:W-:Y:S02]  /*10550*/  FMUL.FTZ R156, R3.reuse, R156 ;  /* 0x0000009c039c7220 */ /* 0x040fe40000410000 */
[C---:B------:R-:W-:Y:S02]  /*10560*/  FMUL.FTZ R157, R3.reuse, R157 ;  /* 0x0000009d039d7220 */ /* 0x040fe40000410000 */
[C---:B------:R-:W-:Y:S02]  /*10570*/  FMUL.FTZ R158, R2.reuse, R158 ;  /* 0x0000009e029e7220 */ /* 0x040fe40000410000 */
[C---:B-1----:R-:W-:Y:S01]  /*10580*/  HMMA.16816.F32 R4, R12.reuse, R16, R4 ;  /* 0x000000100c04723c */ /* 0x042fe20000001804 */
[----:B------:R-:W-:Y:S04]  /*10590*/  MUFU.EX2 R195, R195 ;  /* 0x000000c300c37308 */ /* 0x000fe80000000800 */
[C---:B------:R-:W-:Y:S02]  /*105a0*/  FMUL.FTZ R159, R2.reuse, R159 ;  /* 0x0000009f029f7220 */ /* 0x040fe40000410000 */
[C---:B------:R-:W-:Y:S01]  /*105b0*/  FMUL.FTZ R36, R3.reuse, R36 ;  /* 0x0000002403247220 */ /* 0x040fe20000410000 */
[C---:B------:R-:W-:Y:S01]  /*105c0*/  HMMA.16816.F32 R132, R12.reuse, R18, R132 ;  /* 0x000000120c84723c */ /* 0x040fe20000001884 */
[----:B------:R-:W1:Y:S02]  /*105d0*/  LDSM.16.MT88.4 R16, [R220+0x100] ;  /* 0x00010000dc10783b */ /* 0x000e640000004200 */
[----:B------:R-:W2:Y:S01]  /*105e0*/  MUFU.EX2 R196, R196 ;  /* 0x000000c400c47308 */ /* 0x000ea20000000800 */
[C---:B------:R-:W-:Y:S02]  /*105f0*/  FMUL.FTZ R37, R3.reuse, R37 ;  /* 0x0000002503257220 */ /* 0x040fe40000410000 */
[C---:B------:R-:W-:Y:S02]  /*10600*/  FMUL.FTZ R38, R2.reuse, R38 ;  /* 0x0000002602267220 */ /* 0x040fe40000410000 */
[C---:B------:R-:W-:Y:S04]  /*10610*/  HMMA.16816.F32 R136, R12.reuse, R20, R136 ;  /* 0x000000140c88723c */ /* 0x040fe80000001888 */
[C---:B------:R-:W-:Y:S01]  /*10620*/  FMUL.FTZ R39, R2.reuse, R39 ;  /* 0x0000002702277220 */ /* 0x040fe20000410000 */
[----:B------:R-:W-:Y:S01]  /*10630*/  MUFU.EX2 R197, R197 ;  /* 0x000000c500c57308 */ /* 0x000fe20000000800 */
[C---:B------:R-:W-:Y:S02]  /*10640*/  FMUL.FTZ R40, R3.reuse, R40 ;  /* 0x0000002803287220 */ /* 0x040fe40000410000 */
[C---:B------:R-:W-:Y:S01]  /*10650*/  HMMA.16816.F32 R140, R12.reuse, R22, R140 ;  /* 0x000000160c8c723c */ /* 0x040fe2000000188c */
[----:B------:R-:W4:Y:S03]  /*10660*/  LDSM.16.MT88.4 R20, [R227+0x2100] ;  /* 0x00210000e314783b */ /* 0x000f260000004200 */
[C---:B------:R-:W-:Y:S02]  /*10670*/  FMUL.FTZ R41, R3.reuse, R41 ;  /* 0x0000002903297220 */ /* 0x040fe40000410000 */
[C---:B------:R-:W-:Y:S01]  /*10680*/  FMUL.FTZ R42, R2.reuse, R42 ;  /* 0x0000002a022a7220 */ /* 0x040fe20000410000 */
[----:B------:R-:W5:Y:S01]  /*10690*/  MUFU.EX2 R198, R198 ;  /* 0x000000c600c67308 */ /* 0x000f620000000800 */
[C---:B------:R-:W-:Y:S04]  /*106a0*/  HMMA.16816.F32 R144, R12.reuse, R24, R144 ;  /* 0x000000180c90723c */ /* 0x040fe80000001890 */
[C---:B------:R-:W-:Y:S02]  /*106b0*/  FMUL.FTZ R43, R2.reuse, R43 ;  /* 0x0000002b022b7220 */ /* 0x040fe40000410000 */
[C---:B------:R-:W-:Y:S02]  /*106c0*/  FMUL.FTZ R44, R3.reuse, R44 ;  /* 0x0000002c032c7220 */ /* 0x040fe40000410000 */
[C---:B------:R-:W-:Y:S01]  /*106d0*/  HMMA.16816.F32 R148, R12.reuse, R26, R148 ;  /* 0x0000001a0c94723c */ /* 0x040fe20000001894 */
[----:B------:R-:W2:Y:S01]  /*106e0*/  LDSM.16.MT88.4 R24, [R222+0x2100] ;  /* 0x00210000de18783b */ /* 0x000ea20000004200 */
[----:B------:R-:W2:Y:S02]  /*106f0*/  MUFU.EX2 R249, R249 ;  /* 0x000000f900f97308 */ /* 0x000ea40000000800 */
        /* <DEDUP_REMOVED lines=12> */
[----:B------:R-:W-:Y:S01]  /*107c0*/  MUFU.EX2 R201, R201 ;  /* 0x000000c900c97308 */ /* 0x000fe20000000800 */
[C---:B----4-:R-:W-:Y:S04]  /*107d0*/  HMMA.16816.F32 R36, R12.reuse, R20, R36 ;  /* 0x000000140c24723c */ /* 0x050fe80000001824 */
[C---:B------:R-:W-:Y:S02]  /*107e0*/  FMUL.FTZ R53, R3.reuse, R53 ;  /* 0x0000003503357220 */ /* 0x040fe40000410000 */
[C---:B------:R-:W-:Y:S02]  /*107f0*/  FMUL.FTZ R54, R2.reuse, R54 ;  /* 0x0000003602367220 */ /* 0x040fe40000410000 */
[C---:B------:R-:W-:Y:S01]  /*10800*/  HMMA.16816.F32 R40, R12.reuse, R22, R40 ;  /* 0x000000160c28723c */ /* 0x040fe20000001828 */
[----:B------:R-:W4:Y:S01]  /*10810*/  LDSM.16.MT88.4 R20, [R220+0x2100] ;  /* 0x00210000dc14783b */ /* 0x000f220000004200 */
[----:B------:R-:W-:Y:S02]  /*10820*/  MUFU.EX2 R199, R199 ;  /* 0x000000c700c77308 */ /* 0x000fe40000000800 */
[C---:B------:R-:W-:Y:S02]  /*10830*/  FMUL.FTZ R55, R2.reuse, R55 ;  /* 0x0000003702377220 */ /* 0x040fe40000410000 */
[C---:B------:R-:W-:Y:S02]  /*10840*/  FMUL.FTZ R56, R3.reuse, R56 ;  /* 0x0000003803387220 */ /* 0x040fe40000410000 */
[C---:B--2---:R-:W-:Y:S04]  /*10850*/  HMMA.16816.F32 R44, R12.reuse, R24, R44 ;  /* 0x000000180c2c723c */ /* 0x044fe8000000182c */
        /* <DEDUP_REMOVED lines=8> */
[C---:B------:R-:W-:Y:S01]  /*108e0*/  FMUL.FTZ R61, R3.reuse, R61 ;  /* 0x0000003d033d7220 */ /* 0x040fe20000410000 */
[C---:B-1----:R-:W-:Y:S03]  /*108f0*/  HMMA.16816.F32 R52, R12.reuse, R16, R52 ;  /* 0x000000100c34723c */ /* 0x042fe60000001834 */
        /* <DEDUP_REMOVED lines=8> */
[C---:B----4-:R-:W-:Y:S04]  /*10980*/  HMMA.16816.F32 R60, R12.reuse, R20, R60 ;  /* 0x000000140c3c723c */ /* 0x050fe8000000183c */
[C---:B------:R-:W-:Y:S01]  /*10990*/  FMUL.FTZ R67, R2.reuse, R67 ;  /* 0x0000004302437220 */ /* 0x040fe20000410000 */
[----:B------:R-:W-:Y:S01]  /*109a0*/  MUFU.EX2 R190, R190 ;  /* 0x000000be00be7308 */ /* 0x000fe20000000800 */
        /* <DEDUP_REMOVED lines=84> */
[----:B------:R-:W-:Y:S03]  /*10ef0*/  FMUL.FTZ R129, R3, R129 ;  /* 0x0000008103817220 */ /* 0x000fe60000410000 */
[C---:B-1----:R-:W-:Y:S03]  /*10f00*/  HMMA.16816.F32 R124, R12.reuse, R16, R124 ;  /* 0x000000100c7c723c */ /* 0x042fe6000000187c */
[C---:B------:R-:W-:Y:S02]  /*10f10*/  FMUL.FTZ R130, R2.reuse, R130 ;  /* 0x0000008202827220 */ /* 0x040fe40000410000 */
[----:B------:R-:W-:Y:S02]  /*10f20*/  FMUL.FTZ R131, R2, R131 ;  /* 0x0000008302837220 */ /* 0x000fe40000410000 */
[--C-:B------:R-:W-:Y:S02]  /*10f30*/  FFMA.FTZ R251, R252, c[0x0][0x2d0], -R183.reuse ;  /* 0x0000b400fcfb7a23 */ /* 0x100fe400000108b7 */
[--C-:B------:R-:W-:Y:S03]  /*10f40*/  FFMA.FTZ R250, R250, c[0x0][0x2d0], -R183.reuse ;  /* 0x0000b400fafa7a23 */ /* 0x100fe600000108b7 */
[----:B------:R-:W-:Y:S01]  /*10f50*/  HMMA.16816.F32 R128, R12, R18, R128 ;  /* 0x000000120c80723c */ /* 0x000fe20000001880 */
[----:B------:R-:W1:Y:S01]  /*10f60*/  LDSM.16.MT88.4 R16, [R220+0x900] ;  /* 0x00090000dc10783b */ /* 0x000e620000004200 */
[----:B------:R-:W1:Y:S01]  /*10f70*/  MUFU.EX2 R251, R251 ;  /* 0x000000fb00fb7308 */ /* 0x000e620000000800 */
[--C-:B------:R-:W-:Y:S02]  /*10f80*/  FFMA.FTZ R202, R202, c[0x0][0x2d0], -R183.reuse ;  /* 0x0000b400caca7a23 */ /* 0x100fe400000108b7 */
[--C-:B------:R-:W-:Y:S02]  /*10f90*/  FFMA.FTZ R200, R200, c[0x0][0x2d0], -R183.reuse ;  /* 0x0000b400c8c87a23 */ /* 0x100fe400000108b7 */
[----:B------:R-:W-:Y:S01]  /*10fa0*/  F2FP.PACK_AB R12, R192, R191 ;  /* 0x000000bfc00c723e */ /* 0x000fe200000000ff */
[--C-:B------:R-:W-:Y:S01]  /*10fb0*/  FFMA.FTZ R185, R186, c[0x0][0x2d0], -R183.reuse ;  /* 0x0000b400bab97a23 */ /* 0x100fe200000108b7 */
[----:B---3--:R-:W-:Y:S03]  /*10fc0*/  F2FP.PACK_AB R14, R194, R193 ;  /* 0x000000c1c20e723e */ /* 0x008fe600000000ff */
[----:B------:R-:W-:Y:S01]  /*10fd0*/  F2FP.PACK_AB R13, R196, R195 ;  /* 0x000000c3c40d723e */ /* 0x000fe200000000ff */
[----:B------:R-:W3:Y:S01]  /*10fe0*/  MUFU.EX2 R250, R250 ;  /* 0x000000fa00fa7308 */ /* 0x000ee20000000800 */
[----:B-----5:R-:W-:Y:S01]  /*10ff0*/  F2FP.PACK_AB R15, R198, R197 ;  /* 0x000000c5c60f723e */ /* 0x020fe200000000ff */
[--C-:B------:R-:W-:Y:S02]  /*11000*/  FFMA.FTZ R184, R184, c[0x0][0x2d0], -R183.reuse ;  /* 0x0000b400b8b87a23 */ /* 0x100fe400000108b7 */
[--C-:B------:R-:W-:Y:S02]  /*11010*/  FFMA.FTZ R182, R182, c[0x0][0x2d0], -R183.reuse ;  /* 0x0000b400b6b67a23 */ /* 0x100fe400000108b7 */
[----:B------:R-:W-:Y:S02]  /*11020*/  FFMA.FTZ R183, R9, c[0x0][0x2d0], -R183 ;  /* 0x0000b40009b77a23 */ /* 0x000fe400000108b7 */
[C---:B----4-:R-:W-:Y:S02]  /*11030*/  HMMA.16816.F32 R4, R12.reuse, R20, R4 ;  /* 0x000000140c04723c */ /* 0x050fe40000001804 */
[----:B------:R-:W4:Y:S01]  /*11040*/  MUFU.EX2 R202, R202 ;  /* 0x000000ca00ca7308 */ /* 0x000f220000000800 */
[----:B------:R-:W-:Y:S02]  /*11050*/  FFMA.FTZ R176, R3, R240, R176 ;  /* 0x000000f003b07223 */ /* 0x000fe400000100b0 */
[----:B------:R-:W-:Y:S02]  /*11060*/  FFMA.FTZ R181, R2, R239, R181 ;  /* 0x000000ef02b57223 */ /* 0x000fe400000100b5 */
[----:B------:R-:W-:Y:S01]  /*11070*/  FADD.FTZ R11, R11, R176 ;  /* 0x000000b00b0b7221 */ /* 0x000fe20000010000 */
[C---:B------:R-:W-:Y:S01]  /*11080*/  HMMA.16816.F32 R132, R12.reuse, R22, R132 ;  /* 0x000000160c84723c */ /* 0x040fe20000001884 */
[----:B------:R-:W5:Y:S03]  /*11090*/  LDSM.16.MT88.4 R20, [R220+0x2900] ;  /* 0x00290000dc14783b */ /* 0x000f660000004200 */
[----:B------:R-:W1:Y:S01]  /*110a0*/  MUFU.EX2 R200, R200 ;  /* 0x000000c800c87308 */ /* 0x000e620000000800 */
[----:B------:R-:W-:Y:S02]  /*110b0*/  FADD.FTZ R180, R180, R181 ;  /* 0x000000b5b4b47221 */ /* 0x000fe40000010000 */
[----:B------:R-:W-:Y:S01]  /*110c0*/  FADD.FTZ R10, R10, R11 ;  /* 0x0000000b0a0a7221 */ /* 0x000fe20000010000 */
[C---:B--2---:R-:W-:Y:S04]  /*110d0*/  HMMA.16816.F32 R136, R12.reuse, R24, R136 ;  /* 0x000000180c88723c */ /* 0x044fe80000001888 */
[----:B------:R-:W-:Y:S02]  /*110e0*/  FADD.FTZ R179, R179, R180 ;  /* 0x000000b4b3b37221 */ /* 0x000fe40000010000 */
[----:B------:R-:W-:Y:S01]  /*110f0*/  MUFU.EX2 R185, R185 ;  /* 0x000000b900b97308 */ /* 0x000fe20000000800 */
[----:B------:R-:W-:Y:S01]  /*11100*/  FADD.FTZ R10, R177, R10 ;  /* 0x0000000ab10a7221 */ /* 0x000fe20000010000 */
[C---:B------:R-:W-:Y:S01]  /*11110*/  HMMA.16816.F32 R140, R12.reuse, R26, R140 ;  /* 0x0000001a0c8c723c */ /* 0x040fe2000000188c */
[----:B------:R-:W2:Y:S03]  /*11120*/  LDSM.16.MT88.4 R24, [R221+0x4900] ;  /* 0x00490000dd18783b */ /* 0x000ea60000004200 */
[----:B------:R-:W-:Y:S02]  /*11130*/  FADD.FTZ R178, R178, R179 ;  /* 0x000000b3b2b27221 */ /* 0x000fe40000010000 */
[----:B------:R-:W-:Y:S02]  /*11140*/  FADD.FTZ R191, R191, R10 ;  /* 0x0000000abfbf7221 */ /* 0x000fe40000010000 */
[C---:B------:R-:W-:Y:S01]  /*11150*/  HMMA.16816.F32 R144, R12.reuse, R28, R144 ;  /* 0x0000001c0c90723c */ /* 0x040fe20000001890 */
[----:B------:R-:W2:Y:S03]  /*11160*/  MUFU.EX2 R184, R184 ;  /* 0x000000b800b87308 */ /* 0x000ea60000000800 */
[----:B------:R-:W-:Y:S02]  /*11170*/  FADD.FTZ R195, R195, R178 ;  /* 0x000000b2c3c37221 */ /* 0x000fe40000010000 */
[----:B------:R-:W-:Y:S02]  /*11180*/  FADD.FTZ R192, R192, R191 ;  /* 0x000000bfc0c07221 */ /* 0x000fe40000010000 */
[C---:B------:R-:W-:Y:S01]  /*11190*/  HMMA.16816.F32 R148, R12.reuse, R30, R148 ;  /* 0x0000001e0c94723c */ /* 0x040fe20000001894 */
[----:B------:R-:W-:Y:S02]  /*111a0*/  LDSM.16.MT88.4 R28, [R222+0x6900] ;  /* 0x00690000de1c783b */ /* 0x000fe40000004200 */
[----:B------:R-:W-:Y:S01]  /*111b0*/  MUFU.EX2 R182, R182 ;  /* 0x000000b600b67308 */ /* 0x000fe20000000800 */
[----:B------:R-:W-:Y:S02]  /*111c0*/  FADD.FTZ R196, R196, R195 ;  /* 0x000000c3c4c47221 */ /* 0x000fe40000010000 */
[----:B------:R-:W-:Y:S02]  /*111d0*/  FADD.FTZ R193, R193, R192 ;  /* 0x000000c0c1c17221 */ /* 0x000fe40000010000 */
[C---:B-1----:R-:W-:Y:S04]  /*111e0*/  HMMA.16816.F32 R152, R12.reuse, R16, R152 ;  /* 0x000000100c98723c */ /* 0x042fe80000001898 */
[----:B------:R-:W-:Y:S01]  /*111f0*/  FADD.FTZ R197, R197, R196 ;  /* 0x000000c4c5c57221 */ /* 0x000fe20000010000 */
[----:B------:R-:W1:Y:S01]  /*11200*/  MUFU.EX2 R183, R183 ;  /* 0x000000b700b77308 */ /* 0x000e620000000800 */
[----:B------:R-:W-:Y:S02]  /*11210*/  FADD.FTZ R2, R194, R193 ;  /* 0x000000c1c2027221 */ /* 0x000fe40000010000 */
        /* <DEDUP_REMOVED lines=8> */
[----:B------:R-:W-:Y:S03]  /*112a0*/  LDSM.16.MT88.4 R32, [R227+0x3100] ;  /* 0x00310000e320783b */ /* 0x000fe60000004200 */
[----:B---3--:R-:W-:Y:S02]  /*112b0*/  FADD.FTZ R3, R250, R3 ;  /* 0x00000003fa037221 */ /* 0x008fe40000010000 */
[----:B------:R-:W-:Y:S02]  /*112c0*/  FADD.FTZ R2, R201, R2 ;  /* 0x00000002c9027221 */ /* 0x000fe40000010000 */
[C---:B------:R-:W-:Y:S04]  /*112d0*/  HMMA.16816.F32 R44, R12.reuse, R160, R44 ;  /* 0x000000a00c2c723c */ /* 0x040fe8000000182c */
[----:B----4-:R-:W-:Y:S02]  /*112e0*/  FADD.FTZ R3, R202, R3 ;  /* 0x00000003ca037221 */ /* 0x010fe40000010000 */
[----:B------:R-:W-:Y:S02]  /*112f0*/  FADD.FTZ R2, R199, R2 ;  /* 0x00000002c7027221 */ /* 0x000fe40000010000 */
[C---:B------:R-:W-:Y:S01]  /*11300*/  HMMA.16816.F32 R48, R12.reuse, R162, R48 ;  /* 0x000000a20c30723c */ /* 0x040fe20000001830 */
[----:B------:R-:W-:Y:S07]  /*11310*/  LDSM.16.MT88.4 R160, [R222+0x3100] ;  /* 0x00310000dea0783b */ /* 0x000fee0000004200 */
[C---:B------:R-:W-:Y:S08]  /*11320*/  HMMA.16816.F32 R52, R12.reuse, R164, R52 ;  /* 0x000000a40c34723c */ /* 0x040ff00000001834 */
[C---:B------:R-:W-:Y:S01]  /*11330*/  HMMA.16816.F32 R56, R12.reuse, R166, R56 ;  /* 0x000000a60c38723c */ /* 0x040fe20000001838 */
[----:B------:R-:W-:Y:S07]  /*11340*/  LDSM.16.MT88.4 R164, [R222+0x5100] ;  /* 0x00510000dea4783b */ /* 0x000fee0000004200 */
[C---:B-----5:R-:W-:Y:S08]  /*11350*/  HMMA.16816.F32 R60, R12.reuse, R20, R60 ;  /* 0x000000140c3c723c */ /* 0x060ff0000000183c */
        /* <DEDUP_REMOVED lines=26> */
[----:B------:R-:W-:Y:S02]  /*11500*/  F2FP.PACK_AB R12, R203, R249 ;  /* 0x000000f9cb0c723e */ /* 0x000fe400000000ff */
[----:B------:R-:W-:Y:S03]  /*11510*/  F2FP.PACK_AB R14, R199, R201 ;  /* 0x000000c9c70e723e */ /* 0x000fe600000000ff */
[----:B------:R-:W-:Y:S02]  /*11520*/  F2FP.PACK_AB R13, R250, R251 ;  /* 0x000000fbfa0d723e */ /* 0x000fe400000000ff */
[C---:B------:R-:W-:Y:S01]  /*11530*/  F2FP.PACK_AB R15, R200.reuse, R202 ;  /* 0x000000cac80f723e */ /* 0x040fe200000000ff */
[----:B------:R-:W-:Y:S01]  /*11540*/  FADD.FTZ R200, R200, R3 ;  /* 0x00000003c8c87221 */ /* 0x000fe20000010000 */
[----:B------:R-:W-:Y:S05]  /*11550*/  MOV R3, R0 ;  /* 0x0000000000037202 */ /* 0x000fea0000000f00 */
        /* <DEDUP_REMOVED lines=16> */
[C---:B------:R-:W-:Y:S08]  /*11660*/  HMMA.16816.F32 R48, R12.reuse, R162, R48 ;  /* 0x000000a20c30723c */ /* 0x040ff00000001830 */
[C---:B---3--:R-:W-:Y:S08]  /*11670*/  HMMA.16816.F32 R52, R12.reuse, R20, R52 ;  /* 0x000000140c34723c */ /* 0x048ff00000001834 */
[C---:B------:R-:W-:Y:S01]  /*11680*/  HMMA.16816.F32 R56, R12.reuse, R22, R56 ;  /* 0x000000160c38723c */ /* 0x040fe20000001838 */
[----:B------:R-:W3:Y:S07]  /*11690*/  LDSM.16.MT88.4 R20, [R220+0x5100] ;  /* 0x00510000dc14783b */ /* 0x000eee0000004200 */
        /* <DEDUP_REMOVED lines=18> */
[C---:B------:R-:W-:Y:S08]  /*117c0*/  HMMA.16816.F32 R108, R12.reuse, R28, R108 ;  /* 0x0000001c0c6c723c */ /* 0x040ff0000000186c */
[C---:B------:R-:W-:Y:S01]  /*117d0*/  HMMA.16816.F32 R112, R12.reuse, R30, R112 ;  /* 0x0000001e0c70723c */ /* 0x040fe20000001870 */
[----:B------:R-:W4:Y:S07]  /*117e0*/  LDSM.16.MT88.4 R28, [R222+0x1900] ;  /* 0x00190000de1c783b */ /* 0x000f2e0000004200 */
[C---:B-1----:R-:W-:Y:S08]  /*117f0*/  HMMA.16816.F32 R116, R12.reuse, R16, R116 ;  /* 0x000000100c74723c */ /* 0x042ff00000001874 */
[C---:B------:R-:W-:Y:S01]  /*11800*/  HMMA.16816.F32 R120, R12.reuse, R18, R120 ;  /* 0x000000120c78723c */ /* 0x040fe20000001878 */
[----:B------:R-:W1:Y:S07]  /*11810*/  LDSM.16.MT88.4 R16, [R220+0x1900] ;  /* 0x00190000dc10783b */ /* 0x000e6e0000004200 */
[C---:B---3--:R-:W-:Y:S08]  /*11820*/  HMMA.16816.F32 R124, R12.reuse, R20, R124 ;  /* 0x000000140c7c723c */ /* 0x048ff0000000187c */
[----:B------:R-:W-:Y:S01]  /*11830*/  HMMA.16816.F32 R128, R12, R22, R128 ;  /* 0x000000160c80723c */ /* 0x000fe20000001880 */
[----:B------:R-:W-:Y:S06]  /*11840*/  LDSM.16.MT88.4 R20, [R222+0x3900] ;  /* 0x00390000de14783b */ /* 0x000fec0000004200 */
[----:B------:R-:W-:Y:S01]  /*11850*/  F2FP.PACK_AB R12, R188, R189 ;  /* 0x000000bdbc0c723e */ /* 0x000fe200000000ff */
[----:B------:R-:W-:Y:S01]  /*11860*/  FADD.FTZ R189, R189, R2 ;  /* 0x00000002bdbd7221 */ /* 0x000fe20000010000 */
[----:B------:R-:W-:Y:S03]  /*11870*/  F2FP.PACK_AB R14, R190, R187 ;  /* 0x000000bbbe0e723e */ /* 0x000fe600000000ff */
[----:B------:R-:W-:Y:S01]  /*11880*/  F2FP.PACK_AB R13, R184, R185 ;  /* 0x000000b9b80d723e */ /* 0x000fe200000000ff */
[----:B------:R-:W-:Y:S01]  /*11890*/  FADD.FTZ R185, R185, R200 ;  /* 0x000000c8b9b97221 */ /* 0x000fe20000010000 */
[----:B------:R-:W-:Y:S01]  /*118a0*/  F2FP.PACK_AB R15, R183, R182 ;  /* 0x000000b6b70f723e */ /* 0x000fe200000000ff */
[----:B------:R-:W-:Y:S01]  /*118b0*/  FADD.FTZ R188, R188, R189 ;  /* 0x000000bdbcbc7221 */ /* 0x000fe20000010000 */
[----:B------:R-:W-:Y:S01]  /*118c0*/  MOV R2, R8 ;  /* 0x0000000800027202 */ /* 0x000fe20000000f00 */
[----:B------:R-:W-:Y:S02]  /*118d0*/  FADD.FTZ R185, R184, R185 ;  /* 0x000000b9b8b97221 */ /* 0x000fe40000010000 */
[----:B------:R-:W-:Y:S02]  /*118e0*/  FADD.FTZ R187, R187, R188 ;  /* 0x000000bcbbbb7221 */ /* 0x000fe40000010000 */
[C---:B--2---:R-:W-:Y:S01]  /*118f0*/  HMMA.16816.F32 R160, R12.reuse, R24, R4 ;  /* 0x000000180ca0723c */ /* 0x044fe20000001804 */
[----:B------:R-:W2:Y:S02]  /*11900*/  LDSM.16.MT88.4 R4, [R227+0x3900] ;  /* 0x00390000e304783b */ /* 0x000ea40000004200 */
[----:B------:R-:W-:Y:S02]  /*11910*/  FADD.FTZ R182, R182, R185 ;  /* 0x000000b9b6b67221 */ /* 0x000fe40000010000 */
[----:B------:R-:W-:Y:S02]  /*11920*/  FADD.FTZ R240, R190, R187 ;  /* 0x000000bbbef07221 */ /* 0x000fe40000010000 */
[----:B------:R-:W-:Y:S01]  /*11930*/  FADD.FTZ R239, R183, R182 ;  /* 0x000000b6b7ef7221 */ /* 0x000fe20000010000 */
[C---:B------:R-:W-:Y:S01]  /*11940*/  HMMA.16816.F32 R132, R12.reuse, R26, R132 ;  /* 0x0000001a0c84723c */ /* 0x040fe20000001884 */
[----:B------:R-:W3:Y:S07]  /*11950*/  LDSM.16.MT88.4 R24, [R221+0x3900] ;  /* 0x00390000dd18783b */ /* 0x000eee0000004200 */
[C---:B----4-:R-:W-:Y:S08]  /*11960*/  HMMA.16816.F32 R136, R12.reuse, R28, R136 ;  /* 0x0000001c0c88723c */ /* 0x050ff00000001888 */
        /* <DEDUP_REMOVED lines=11> */
[C---:B------:R-:W-:Y:S08]  /*11a20*/  HMMA.16816.F32 R44, R12.reuse, R20, R44 ;  /* 0x000000140c2c723c */ /* 0x040ff0000000182c */
[C---:B------:R-:W-:Y:S01]  /*11a30*/  HMMA.16816.F32 R48, R12.reuse, R22, R48 ;  /* 0x000000160c30723c */ /* 0x040fe20000001830 */
[----:B------:R-:W1:Y:S07]  /*11a40*/  LDSM.16.MT88.4 R20, [R221+0x7900] ;  /* 0x00790000dd14783b */ /* 0x000e6e0000004200 */
[C---:B---3--:R-:W-:Y:S08]  /*11a50*/  HMMA.16816.F32 R52, R12.reuse, R24, R52 ;  /* 0x000000180c34723c */ /* 0x048ff00000001834 */
[C---:B------:R-:W-:Y:S08]  /*11a60*/  HMMA.16816.F32 R56, R12.reuse, R26, R56 ;  /* 0x0000001a0c38723c */ /* 0x040ff00000001838 */
[C---:B----4-:R-:W-:Y:S08]  /*11a70*/  HMMA.16816.F32 R60, R12.reuse, R28, R60 ;  /* 0x0000001c0c3c723c */ /* 0x050ff0000000183c */
[C---:B------:R-:W-:Y:S08]  /*11a80*/  HMMA.16816.F32 R64, R12.reuse, R30, R64 ;  /* 0x0000001e0c40723c */ /* 0x040ff00000001840 */
[C---:B------:R-:W-:Y:S08]  /*11a90*/  HMMA.16816.F32 R68, R12.reuse, R164, R68 ;  /* 0x000000a40c44723c */ /* 0x040ff00000001844 */
[C---:B------:R-:W-:Y:S08]  /*11aa0*/  HMMA.16816.F32 R72, R12.reuse, R166, R72 ;  /* 0x000000a60c48723c */ /* 0x040ff00000001848 */
[C---:B------:R-:W-:Y:S08]  /*11ab0*/  HMMA.16816.F32 R76, R12.reuse, R168, R76 ;  /* 0x000000a80c4c723c */ /* 0x040ff0000000184c */
[C---:B------:R-:W-:Y:S08]  /*11ac0*/  HMMA.16816.F32 R80, R12.reuse, R170, R80 ;  /* 0x000000aa0c50723c */ /* 0x040ff00000001850 */
[C---:B-----5:R-:W-:Y:S08]  /*11ad0*/  HMMA.16816.F32 R84, R12.reuse, R32, R84 ;  /* 0x000000200c54723c */ /* 0x060ff00000001854 */
[C---:B------:R-:W-:Y:S08]  /*11ae0*/  HMMA.16816.F32 R88, R12.reuse, R34, R88 ;  /* 0x000000220c58723c */ /* 0x040ff00000001858 */
[C---:B------:R-:W-:Y:S08]  /*11af0*/  HMMA.16816.F32 R92, R12.reuse, R172, R92 ;  /* 0x000000ac0c5c723c */ /* 0x040ff0000000185c */
[C---:B------:R-:W-:Y:S08]  /*11b00*/  HMMA.16816.F32 R96, R12.reuse, R174, R96 ;  /* 0x000000ae0c60723c */ /* 0x040ff00000001860 */
[C---:B-1----:R-:W-:Y:S08]  /*11b10*/  HMMA.16816.F32 R100, R12.reuse, R16, R100 ;  /* 0x000000100c64723c */ /* 0x042ff00000001864 */
[C---:B------:R-:W-:Y:S01]  /*11b20*/  HMMA.16816.F32 R104, R12.reuse, R18, R104 ;  /* 0x000000120c68723c */ /* 0x040fe20000001868 */
[----:B------:R-:W1:Y:S07]  /*11b30*/  LDSM.16.MT88.4 R16, [R220+0x7900] ;  /* 0x00790000dc10783b */ /* 0x000e6e0000004200 */
[C---:B--2---:R-:W-:Y:S08]  /*11b40*/  HMMA.16816.F32 R108, R12.reuse, R4, R108 ;  /* 0x000000040c6c723c */ /* 0x044ff0000000186c */
[C---:B------:R-:W-:Y:S08]  /*11b50*/  HMMA.16816.F32 R112, R12.reuse, R6, R112 ;  /* 0x000000060c70723c */ /* 0x040ff00000001870 */
[C---:B------:R-:W-:Y:S08]  /*11b60*/  HMMA.16816.F32 R116, R12.reuse, R20, R116 ;  /* 0x000000140c74723c */ /* 0x040ff00000001874 */
[C---:B------:R-:W-:Y:S08]  /*11b70*/  HMMA.16816.F32 R120, R12.reuse, R22, R120 ;  /* 0x000000160c78723c */ /* 0x040ff00000001878 */
[C---:B-1----:R-:W-:Y:S08]  /*11b80*/  HMMA.16816.F32 R124, R12.reuse, R16, R124 ;  /* 0x000000100c7c723c */ /* 0x042ff0000000187c */
[----:B------:R-:W-:Y:S01]  /*11b90*/  HMMA.16816.F32 R128, R12, R18, R128 ;  /* 0x000000120c80723c */ /* 0x000fe20000001880 */
[----:B------:R-:W-:-:S07]  /*11ba0*/  @P0 BRA `(.L_x_5242) ;  /* 0xffffc0a000000947 */ /* 0x000fce000383ffff */
.L_x_5232:
        /* <DEDUP_REMOVED lines=17> */
[----:B------:R-:W2:Y:S08]  /*11cc0*/  @P1 MUFU.LG2 R6, R6 ;  /* 0x0000000600061308 */ /* 0x000eb00000000c00 */
[----:B------:R-:W3:Y:S01]  /*11cd0*/  @P0 MUFU.LG2 R9, R5 ;  /* 0x0000000500090308 */ /* 0x000ee20000000c00 */
[C---:B-1----:R-:W-:Y:S02]  /*11ce0*/  FMUL.FTZ R160, R2.reuse, R160 ;  /* 0x000000a002a07220 */ /* 0x042fe40000410000 */
[----:B------:R-:W-:-:S02]  /*11cf0*/  FMUL.FTZ R161, R2, R161 ;  /* 0x000000a102a17220 */ /* 0x000fc40000410000 */
[C---:B------:R-:W-:Y:S02]  /*11d00*/  FMUL.FTZ R132, R2.reuse, R132 ;  /* 0x0000008402847220 */ /* 0x040fe40000410000 */
[----:B------:R-:W-:Y:S01]  /*11d10*/  FMUL.FTZ R133, R2, R133 ;  /* 0x0000008502857220 */ /* 0x000fe20000410000 */
[----:B------:R1:W4:Y:S01]  /*11d20*/  @P0 MUFU.RCP R4, R5 ;  /* 0x0000000500040308 */ /* 0x0003220000001000 */
[----:B--2---:R-:W-:Y:S02]  /*11d30*/  @P1 FMUL.FTZ R11, R6, 0.69314718246459960938 ;  /* 0x3f317218060b1820 */ /* 0x004fe40000410000 */
[----:B------:R-:W-:Y:S02]  /*11d40*/  @P1 FMUL.FTZ R6, R10, c[0x0][0x2d0] ;  /* 0x0000b4000a061a20 */ /* 0x000fe40000410000 */
[C---:B------:R-:W-:Y:S02]  /*11d50*/  FMUL.FTZ R136, R2.reuse, R136 ;  /* 0x0000008802887220 */ /* 0x040fe40000410000 */
[----:B------:R-:W-:-:S02]  /*11d60*/  FMUL.FTZ R137, R2, R137 ;  /* 0x0000008902897220 */ /* 0x000fc40000410000 */
[----:B---3--:R-:W-:Y:S02]  /*11d70*/  @P0 FMUL.FTZ R10, R9, 0.69314718246459960938 ;  /* 0x3f317218090a0820 */ /* 0x008fe40000410000 */
[----:B------:R-:W-:Y:S02]  /*11d80*/  @P0 FMUL.FTZ R9, R12, c[0x0][0x2d0] ;  /* 0x0000b4000c090a20 */ /* 0x000fe40000410000 */
[C---:B------:R-:W-:Y:S02]  /*11d90*/  FMUL.FTZ R140, R2.reuse, R140 ;  /* 0x0000008c028c7220 */ /* 0x040fe40000410000 */
[C---:B------:R-:W-:Y:S01]  /*11da0*/  FMUL.FTZ R141, R2.reuse, R141 ;  /* 0x0000008d028d7220 */ /* 0x040fe20000410000 */
[----:B-1----:R-:W-:Y:S01]  /*11db0*/  MOV R5, 0xff800000 ;  /* 0xff80000000057802 */ /* 0x002fe20000000f00 */
        /* <DEDUP_REMOVED lines=122> */
.L_x_5194:
        /* <DEDUP_REMOVED lines=310> */
.L_x_5245:
[----:B------:R-:W-:Y:S05]  /*138c0*/  BSYNC B0 ;  /* 0x0000000000007941 */ /* 0x000fea0003800000 */
.L_x_5244:
        /* <DEDUP_REMOVED lines=195> */
.L_x_5243:
        /* <DEDUP_REMOVED lines=50> */
.L_x_5246:
        /* <DEDUP_REMOVED lines=14> */
.L_x_6575:


//--------------------- .text._ZN7cutlass13device_kernelIN5flash19enable_sm80_to_sm89INS1_16FlashAttnFwdSm80INS1_25CollectiveMainloopFwdSm80ILi8ELi1ELb0EN4cute5tupleIJNS5_1CILi128EEENS7_ILi64EEENS7_ILi256EEEEEELi256ENS_6half_tEfNS_4arch4Sm80ELb0ELb1ELb0ELb1ELb1ELb0ELb1ELb1EEENS1_21CollectiveEpilogueFwdINS6_IJS8_SA_S9_EEENS6_IJNS7_ILi1EEESI_SI_EEESC_SE_Li256ELb1ELb1ELb1ELb0EEENS1_36VarlenDynamicPersistentTileSchedulerILi128ELi64ELi256ELi256ELb1ELb1ELb0ELb1ELb0ELb1EEEEEEEEEvNT_6ParamsE --------------------------
	.section	.text._ZN7cutlass13device_kernelIN5flash19enable_sm80_to_sm89INS1_16FlashAttnFwdSm80INS1_25CollectiveMainloopFwdSm80ILi8ELi1ELb0EN4cute5tupleIJNS5_1CILi128EEENS7_ILi64EEENS7_ILi256EEEEEELi256ENS_6half_tEfNS_4arch4Sm80ELb0ELb1ELb0ELb1ELb1ELb0ELb1ELb1EEENS1_21CollectiveEpilogueFwdINS6_IJS8_SA_S9_EEENS6_IJNS7_ILi1EEESI_SI_EEESC_SE_Li256ELb1ELb1ELb1ELb0EEENS1_36VarlenDynamicPersistentTileSchedulerILi128ELi64ELi256ELi256ELb1ELb1ELb0ELb1ELb0ELb1EEEEEEEEEvNT_6ParamsE,"ax",@progbits
	.sectioninfo	@"SHI_REGISTERS=255"
	.align	128
.text._ZN7cutlass13device_kernelIN5flash19enable_sm80_to_sm89INS1_16FlashAttnFwdSm80INS1_25CollectiveMainloopFwdSm80ILi8ELi1ELb0EN4cute5tupleIJNS5_1CILi128EEENS7_ILi64EEENS7_ILi256EEEEEELi256ENS_6half_tEfNS_4arch4Sm80ELb0ELb1ELb0ELb1ELb1ELb0ELb1ELb1EEENS1_21CollectiveEpilogueFwdINS6_IJS8_SA_S9_EEENS6_IJNS7_ILi1EEESI_SI_EEESC_SE_Li256ELb1ELb1ELb1ELb0EEENS1_36VarlenDynamicPersistentTileSchedulerILi128ELi64ELi256ELi256ELb1ELb1ELb0ELb1ELb0ELb1EEEEEEEEEvNT_6ParamsE:
        .type           _ZN7cutlass13device_kernelIN5flash19enable_sm80_to_sm89INS1_16FlashAttnFwdSm80INS1_25CollectiveMainloopFwdSm80ILi8ELi1ELb0EN4cute5tupleIJNS5_1CILi128EEENS7_ILi64EEENS7_ILi256EEEEEELi256ENS_6half_tEfNS_4arch4Sm80ELb0ELb1ELb0ELb1ELb1ELb0ELb1ELb1EEENS1_21CollectiveEpilogueFwdINS6_IJS8_SA_S9_EEENS6_IJNS7_ILi1EEESI_SI_EEESC_SE_Li256ELb1ELb1ELb1ELb0EEENS1_36VarlenDynamicPersistentTileSchedulerILi128ELi64ELi256ELi256ELb1ELb1ELb0ELb1ELb0ELb1EEEEEEEEEvNT_6ParamsE,@function
        .size           _ZN7cutlass13device_kernelIN5flash19enable_sm80_to_sm89INS1_16FlashAttnFwdSm80INS1_25CollectiveMainloopFwdSm80ILi8ELi1ELb0EN4cute5tupleIJNS5_1CILi128EEENS7_ILi64EEENS7_ILi256EEEEEELi256ENS_6half_tEfNS_4arch4Sm80ELb0ELb1ELb0ELb1ELb1ELb0ELb1ELb1EEENS1_21CollectiveEpilogueFwdINS6_IJS8_SA_S9_EEENS6_IJNS7_ILi1EEESI_SI_EEESC_SE_Li256ELb1ELb1ELb1ELb0EEENS1_36VarlenDynamicPersistentTileSchedulerILi128ELi64ELi256ELi256ELb1ELb1ELb0ELb1ELb0ELb1EEEEEEEEEvNT_6ParamsE,(.L_x_6576 - _ZN7cutlass13device_kernelIN5flash19enable_sm80_to_sm89INS1_16FlashAttnFwdSm80INS1_25CollectiveMainloopFwdSm80ILi8ELi1ELb0EN4cute5tupleIJNS5_1CILi128EEENS7_ILi64EEENS7_ILi256EEEEEELi256ENS_6half_tEfNS_4arch4Sm80ELb0ELb1ELb0ELb1ELb1ELb0ELb1ELb1EEENS1_21CollectiveEpilogueFwdINS6_IJS8_SA_S9_EEENS6_IJNS7_ILi1EEESI_SI_EEESC_SE_Li256ELb1ELb1ELb1ELb0EEENS1_36VarlenDynamicPersistentTileSchedulerILi128ELi64ELi256ELi256ELb1ELb1ELb0ELb1ELb0ELb1EEEEEEEEEvNT_6ParamsE)
        .other          _ZN7cutlass13device_kernelIN5flash19enable_sm80_to_sm89INS1_16FlashAttnFwdSm80INS1_25CollectiveMainloopFwdSm80ILi8ELi1ELb0EN4cute5tupleIJNS5_1CILi128EEENS7_ILi64EEENS7_ILi256EEEEEELi256ENS_6half_tEfNS_4arch4Sm80ELb0ELb1ELb0ELb1ELb1ELb0ELb1ELb1EEENS1_21CollectiveEpilogueFwdINS6_IJS8_SA_S9_EEENS6_IJNS7_ILi1EEESI_SI_EEESC_SE_Li256ELb1ELb1ELb1ELb0EEENS1_36VarlenDynamicPersistentTileSchedulerILi128ELi64ELi256ELi256ELb1ELb1ELb0ELb1ELb0ELb1EEEEEEEEEvNT_6ParamsE,@"STO_CUDA_ENTRY STV_DEFAULT"
_ZN7cutlass13device_kernelIN5flash19enable_sm80_to_sm89INS1_16FlashAttnFwdSm80INS1_25CollectiveMainloopFwdSm80ILi8ELi1ELb0EN4cute5tupleIJNS5_1CILi128EEENS7_ILi64EEENS7_ILi256EEEEEELi256ENS_6half_tEfNS_4arch4Sm80ELb0ELb1ELb0ELb1ELb1ELb0ELb1ELb1EEENS1_21CollectiveEpilogueFwdINS6_IJS8_SA_S9_EEENS6_IJNS7_ILi1EEESI_SI_EEESC_SE_Li256ELb1ELb1ELb1ELb0EEENS1_36VarlenDynamicPersistentTileSchedulerILi128ELi64ELi256ELi256ELb1ELb1ELb0ELb1ELb0ELb1EEEEEEEEEvNT_6ParamsE:
        /* <DEDUP_REMOVED lines=52> */
.L_x_5252:
        /* <DEDUP_REMOVED lines=16> */
.L_x_5428:
        /* <DEDUP_REMOVED lines=16> */
.L_x_5429:
[----:B---3--:R-:W-:-:S05]  /*0540*/  IMAD R0, R0, c[0x0][0x538], RZ ;  /* 0x00014e0000007a24 */ /* 0x008fca00078e02ff */
[----:B------:R-:W-:-:S04]  /*0550*/  IADD3 R6, R0, R6, RZ ;  /* 0x0000000600067210 */ /* 0x000fc80007ffe0ff */
[----:B------:R-:W-:-:S13]  /*0560*/  ISETP.GT.AND P0, PT, R6, UR4, PT ;  /* 0x0000000406007c0c */ /* 0x000fda000bf04270 */
[----:B-12---:R-:W-:Y:S05]  /*0570*/  @!P0 BRA `(.L_x_5252) ;  /* 0xfffffdc000008947 */ /* 0x006fea000383ffff */
.L_x_5248:
[----:B------:R-:W-:-:S05]  /*0580*/  IADD3 R10, -R0, R6, RZ ;  /* 0x00000006000a7210 */ /* 0x000fca0007ffe1ff */
[----:B------:R-:W-:-:S05]  /*0590*/  IMAD R0, R4, c[0x0][0x538], R10 ;  /* 0x00014e0004007a24 */ /* 0x000fca00078e020a */
[----:B------:R-:W-:Y:S01]  /*05a0*/  ISETP.GT.AND P0, PT, R0, UR4, PT ;  /* 0x0000000400007c0c */ /* 0x000fe2000bf04270 */
[----:B------:R-:W-:-:S12]  /*05b0*/  BRA.DIV ~URZ, `(.L_x_5253) ;  /* 0x00018f727f007947 */ /* 0x000fd8000b800000 */
[----:B------:R-:W-:-:S04]  /*05c0*/  VOTE.ANY R6, PT, !P0 ;  /* 0x0000000000067806 */ /* 0x000fc800040e0100 */
.L_x_5430:
[----:B------:R-:W1:Y:S02]  /*05d0*/  POPC R0, R6 ;  /* 0x0000000600007309 */ /* 0x000e640000000000 */
[----:B-12---:R-:W-:Y:S01]  /*05e0*/  IADD3 R251, R0, R7, RZ ;  /* 0x0000000700fb7210 */ /* 0x006fe20007ffe0ff */
[----:B------:R-:W-:Y:S05]  /*05f0*/  BRA.DIV ~URZ, `(.L_x_5254) ;  /* 0x00018f827f007947 */ /* 0x000fea000b800000 */
[----:B------:R1:W2:Y:S01]  /*0600*/  SHFL.IDX PT, R12, R9, R0, 0x1f ;  /* 0x00001f00090c7589 */ /* 0x0002a200000e0000 */
[----:B------:R-:W-:-:S03]  /*0610*/  MOV R5, RZ ;  /* 0x000000ff00057202 */ /* 0x000fc60000000f00 */
[----:B------:R1:W3:Y:S04]  /*0620*/  SHFL.IDX PT, R9, R8, R0, 0x1f ;  /* 0x00001f0008097589 */ /* 0x0002e800000e0000 */
.L_x_5431:
[----:B------:R-:W-:Y:S01]  /*0630*/  ISETP.NE.AND P0, PT, R6, RZ, PT ;  /* 0x000000ff0600720c */ /* 0x000fe20003f05270 */
[----:B------:R-:W-:-:S12]  /*0640*/  BSSY B0, `(.L_x_5255) ;  /* 0x0000005000007945 */ /* 0x000fd80003800000 */
[----:B------:R-:W-:Y:S05]  /*0650*/  @!P0 BRA `(.L_x_5256) ;  /* 0x0000003000008947 */ /* 0x000fea0003800000 */
[----:B-1----:R-:W-:Y:S01]  /*0660*/  IADD3 R0, R0, -0x1, RZ ;  /* 0xffffffff00007810 */ /* 0x002fe20007ffe0ff */
[----:B------:R-:W-:Y:S05]  /*0670*/  BRA.DIV ~URZ, `(.L_x_5257) ;  /* 0x00018fe27f007947 */ /* 0x000fea000b800000 */
[----:B------:R1:W4:Y:S02]  /*0680*/  SHFL.IDX PT, R5, R4, R0, 0x1f ;  /* 0x00001f0004057589 */ /* 0x00032400000e0000 */
.L_x_5256:
[----:B------:R-:W-:Y:S05]  /*0690*/  BSYNC B0 ;  /* 0x0000000000007941 */ /* 0x000fea0003800000 */
.L_x_5255:
        /* <DEDUP_REMOVED lines=67> */
.L_x_5259:
        /* <DEDUP_REMOVED lines=68> */
.L_x_5260:
[----:B------:R-:W-:Y:S05]  /*0f10*/  BSYNC B0 ;  /* 0x0000000000007941 */ /* 0x000fea0003800000 */
.L_x_5258:
[----:B------:R-:W-:-:S04]  /*0f20*/  LOP3.LUT R0, RZ, R0, RZ, 0x33, !PT ;  /* 0x00000000ff007212 */ /* 0x000fc800078e33ff */
[----:B------:R-:W-:Y:S01]  /*0f30*/  IADD3 R249, R0, R12, RZ ;  /* 0x0000000c00f97210 */ /* 0x000fe20007ffe0ff */
[----:B------:R-:W-:Y:S05]  /*0f40*/  BRA `(.L_x_5261) ;  /* 0x0000004000007947 */ /* 0x000fea0003800000 */
.L_x_5249:
[----:B--2---:R-:W-:Y:S01]  /*0f50*/  IMAD.MOV.U32 R249, RZ, RZ, RZ ;  /* 0x000000fffff97224 */ /* 0x004fe200078e00ff */
[----:B------:R-:W-:Y:S01]  /*0f60*/  MOV R250, RZ ;  /* 0x000000ff00fa7202 */ /* 0x000fe20000000f00 */
[----:B------:R-:W-:Y:S01]  /*0f70*/  IMAD.U32 R248, RZ, RZ, UR4 ;  /* 0x00000004fff87e24 */ /* 0x000fe2000f8e00ff */
[----:B------:R-:W-:Y:S02]  /*0f80*/  MOV R251, c[0x0][0x53c] ;  /* 0x00014f0000fb7a02 */ /* 0x000fe40000000f00 */
.L_x_5261:
[----:B------:R-:W-:Y:S01]  /*0f90*/  ISETP.NE.AND P0, PT, R13, RZ, PT ;  /* 0x000000ff0d00720c */ /* 0x000fe20003f05270 */
[----:B------:R-:W-:-:S12]  /*0fa0*/  WARPSYNC 0xffffffff ;  /* 0xffffffff00007948 */ /* 0x000fd80003800000 */
[----:B------:R1:W-:Y:S04]  /*0fb0*/  @!P0 STS.128 [0x20100], R248 ;  /* 0x020100f8ff008388 */ /* 0x0003e80000000c00 */
[----:B------:R-:W-:Y:S06]  /*0fc0*/  BAR.ARV 0x5, 0x100 ;  /* 0x0144000000007b1d */ /* 0x000fec0000002000 */
.L_x_5247:
        /* <DEDUP_REMOVED lines=143> */
[----:B------:R-:W-:Y:S01]  /*18c0*/  IMAD.IADD R205, R2, 0x1, R204 ;  /* 0x0000000102cd7824 */ /* 0x000fe200078e02cc */
[----:B------:R-:W-:Y:S01]  /*18d0*/  IADD3 R37, R231, 0x18, RZ ;  /* 0x00000018e7257810 */ /* 0x000fe20007ffe0ff */
[----:B------:R-:W-:Y:S01]  /*18e0*/  IMAD.IADD R2, R5, 0x1, R6 ;  /* 0x0000000105027824 */ /* 0x000fe200078e0206 */
[C---:B------:R-:W-:Y:S01]  /*18f0*/  IADD3 R35, R231.reuse, 0x28, RZ ;  /* 0x00000028e7237810 */ /* 0x040fe20007ffe0ff */
[----:B------:R-:W-:Y:S01]  /*1900*/  IMAD.IADD R211, R208, 0x1, R0 ;  /* 0x00000001d0d37824 */ /* 0x000fe200078e0200 */
        /* <DEDUP_REMOVED lines=42> */
.L_x_5427:
        /* <DEDUP_REMOVED lines=22> */
.L_x_5262:
[----:B------:R-:W-:-:S04]  /*1d10*/  ISETP.NE.U32.AND P0, PT, RZ, c[0x0][0x368], PT ;  /* 0x0000da00ff007a0c */ /* 0x000fc80003f05070 */
[----:B------:R-:W-:-:S13]  /*1d20*/  ISETP.NE.AND.EX P0, PT, RZ, c[0x0][0x36c], PT, P0 ;  /* 0x0000db00ff007a0c */ /* 0x000fda0003f05300 */
[----:B------:R-:W-:Y:S05]  /*1d30*/  @!P0 BRA `(.L_x_5263) ;  /* 0x0000003000008947 */ /* 0x000fea0003800000 */
[----:B-1----:R-:W-:-:S05]  /*1d40*/  IMAD.WIDE R2, R251, R13, c[0x0][0x368] ;  /* 0x0000da00fb027625 */ /* 0x002fca00078e020d */
[----:B------:R1:W5:Y:S01]  /*1d50*/  LDG.E R0, [R2.64] ;  /* 0x0000000602007981 */ /* 0x000362000c1e1900 */
[----:B------:R-:W-:Y:S05]  /*1d60*/  BRA `(.L_x_5264) ;  /* 0x0000008000007947 */ /* 0x000fea0003800000 */
.L_x_5263:
        /* <DEDUP_REMOVED lines=8> */
.L_x_5264:
        /* <DEDUP_REMOVED lines=30> */
.L_x_5267:
[----:B------:R-:W-:-:S13]  /*1fd0*/  ISETP.NE.AND P0, PT, R7, 0x1, PT ;  /* 0x000000010700780c */ /* 0x000fda0003f05270 */
[----:B------:R-:W-:-:S05]  /*1fe0*/  @P0 IMAD.HI.U32 R0, R2, c[0x0][0x330], RZ ;  /* 0x0000cc0002000a27 */ /* 0x000fca00078e00ff */
[----:B------:R-:W-:Y:S02]  /*1ff0*/  @P0 SHF.R.U32.HI R2, RZ, c[0x0][0x334], R0 ;  /* 0x0000cd00ff020a19 */ /* 0x000fe40000011600 */
.L_x_5268:
[----:B------:R-:W-:Y:S05]  /*2000*/  BSYNC B0 ;  /* 0x0000000000007941 */ /* 0x000fea0003800000 */
.L_x_5266:
[----:B------:R-:W-:-:S05]  /*2010*/  IMAD R2, R2, R7, c[0x0][0x32c] ;  /* 0x0000cb0002027624 */ /* 0x000fca00078e0207 */
[----:B------:R-:W-:-:S04]  /*2020*/  IMNMX R3, R3, R2, PT ;  /* 0x0000000203037217 */ /* 0x000fc80003800200 */
.L_x_5265:
        /* <DEDUP_REMOVED lines=25> */
.L_x_5271:
[----:B------:R-:W-:-:S13]  /*21c0*/  ISETP.NE.AND P0, PT, R7, 0x1, PT ;  /* 0x000000010700780c */ /* 0x000fda0003f05270 */
[----:B------:R-:W-:-:S05]  /*21d0*/  @P0 IMAD.HI.U32 R3, R0, c[0x0][0x330], RZ ;  /* 0x0000cc0000030a27 */ /* 0x000fca00078e00ff */
[----:B------:R-:W-:Y:S02]  /*21e0*/  @P0 SHF.R.U32.HI R0, RZ, c[0x0][0x334], R3 ;  /* 0x0000cd00ff000a19 */ /* 0x000fe40000011603 */
.L_x_5272:
[----:B------:R-:W-:Y:S05]  /*21f0*/  BSYNC B0 ;  /* 0x0000000000007941 */ /* 0x000fea0003800000 */
.L_x_5270:
[----:B------:R-:W-:-:S05]  /*2200*/  IMAD R0, R0, c[0x0][0x32c], RZ ;  /* 0x0000cb0000007a24 */ /* 0x000fca00078e02ff */
[----:B------:R-:W-:-:S04]  /*2210*/  IMNMX R2, R2, R0, !PT ;  /* 0x0000000002027217 */ /* 0x000fc80007800200 */
.L_x_5269:
        /* <DEDUP_REMOVED lines=46> */
.L_x_5274:
[----:B------:R-:W-:Y:S05]  /*2500*/  BSYNC B0 ;  /* 0x0000000000007941 */ /* 0x000fea0003800000 */
.L_x_5273:
        /* <DEDUP_REMOVED lines=95> */
[C---:B------:R-:W-:Y:S01]  /*2b00*/  IMAD.WIDE.U32 R2, R4.reuse, c[0x0][0x1c0], R2 ;  /* 0x0000700004027a25 */ /* 0x040fe200078e0002 */
        /* <DEDUP_REMOVED lines=20> */
.L_x_5432:
[----:B------:R-:W-:Y:S05]  /*2c50*/  BRA.DIV ~URZ, `(.L_x_5277) ;  /* 0x00016ae27f007947 */ /* 0x000fea000b800000 */
[----:B------:R3:W4:Y:S02]  /*2c60*/  SHFL.IDX PT, R0, R14, RZ, 0x181f ;  /* 0x00181fff0e007589 */ /* 0x00072400000e0000 */
.L_x_5433:
        /* <DEDUP_REMOVED lines=24> */
.L_x_5279:
[----:B------:R-:W-:Y:S05]  /*2df0*/  BSYNC B0 ;  /* 0x0000000000007941 */ /* 0x000fea0003800000 */
.L_x_5278:
[----:B------:R-:W-:Y:S05]  /*2e00*/  BRA.DIV ~URZ, `(.L_x_5280) ;  /* 0x000169a27f007947 */ /* 0x000fea000b800000 */
[----:B--2---:R2:W1:Y:S04]  /*2e10*/  SHFL.IDX PT, R4, R5, 0x1, 0x181f ;  /* 0x00381f0005047f89 */ /* 0x00446800000e0000 */
[----:B----4-:R2:W4:Y:S02]  /*2e20*/  SHFL.IDX PT, R0, R14, 0x1, 0x181f ;  /* 0x00381f000e007f89 */ /* 0x01052400000e0000 */
.L_x_5434:
        /* <DEDUP_REMOVED lines=23> */
.L_x_5282:
[----:B------:R-:W-:Y:S05]  /*2fa0*/  BSYNC B0 ;  /* 0x0000000000007941 */ /* 0x000fea0003800000 */
.L_x_5281:
[----:B------:R-:W-:Y:S05]  /*2fb0*/  BRA.DIV ~URZ, `(.L_x_5283) ;  /* 0x000168c27f007947 */ /* 0x000fea000b800000 */
[----:B-1----:R1:W2:Y:S02]  /*2fc0*/  SHFL.IDX PT, R4, R5, 0x2, 0x181f ;  /* 0x00581f0005047f89 */ /* 0x0022a400000e0000 */
.L_x_5435:
[----:B------:R-:W-:Y:S05]  /*2fd0*/  BRA.DIV ~URZ, `(.L_x_5284) ;  /* 0x000169127f007947 */ /* 0x000fea000b800000 */
[----:B----4-:R4:W1:Y:S02]  /*2fe0*/  SHFL.IDX PT, R0, R14, 0x2, 0x181f ;  /* 0x00581f000e007f89 */ /* 0x01086400000e0000 */
.L_x_5436:
        /* <DEDUP_REMOVED lines=23> */
.L_x_5286:
[----:B------:R-:W-:Y:S05]  /*3160*/  BSYNC B0 ;  /* 0x0000000000007941 */ /* 0x000fea0003800000 */
.L_x_5285:
[----:B------:R-:W-:Y:S05]  /*3170*/  BRA.DIV ~URZ, `(.L_x_5287) ;  /* 0x000167e27f007947 */ /* 0x000fea000b800000 */
[----:B--2---:R2:W3:Y:S04]  /*3180*/  SHFL.IDX PT, R4, R5, 0x3, 0x181f ;  /* 0x00781f0005047f89 */ /* 0x0044e800000e0000 */
[----:B-1----:R2:W1:Y:S02]  /*3190*/  SHFL.IDX PT, R0, R14, 0x3, 0x181f ;  /* 0x00781f000e007f89 */ /* 0x00246400000e0000 */
.L_x_5437:
        /* <DEDUP_REMOVED lines=102> */
[C---:B------:R-:W-:Y:S01]  /*3800*/  @P0 ISETP.GE.AND P2, PT, R225.reuse, c[0x0][0x1d4], PT ;  /* 0x00007500e1000a0c */ /* 0x040fe20003f46270 */
        /* <DEDUP_REMOVED lines=11> */
[----:B---3--:R-:W-:Y:S02]  /*38c0*/  @P3 LEA R6, P1, R218, R8, 0x1 ;  /* 0x00000008da063211 */ /* 0x008fe400078208ff */
        /* <DEDUP_REMOVED lines=45> */
[----:B------:R-:W1:Y:S04]  /*3ba0*/  LDSM.16.M88.4 R28, [R201] ;  /* 0x00000000c91c783b */ /* 0x000e680000000200 */
[----:B------:R-:W2:Y:S04]  /*3bb0*/  LDSM.16.M88.4 R32, [R201+0x800] ;  /* 0x00080000c920783b */ /* 0x000ea80000000200 */
[----:B------:R-:W-:Y:S04]  /*3bc0*/  LDSM.16.M88.4 R40, [R201+0x1000] ;  /* 0x00100000c928783b */ /* 0x000fe80000000200 */
[----:B------:R-:W3:Y:S04]  /*3bd0*/  LDSM.16.M88.4 R48, [R201+0x1800] ;  /* 0x00180000c930783b */ /* 0x000ee80000000200 */
[----:B------:R-:W-:Y:S04]  /*3be0*/  LDSM.16.M88.4 R8, [R209] ;  /* 0x00000000d108783b */ /* 0x000fe80000000200 */
[----:B------:R-:W-:Y:S04]  /*3bf0*/  LDSM.16.M88.4 R44, [R200] ;  /* 0x00000000c82c783b */ /* 0x000fe80000000200 */
[----:B------:R-:W4:Y:S04]  /*3c00*/  LDSM.16.M88.4 R52, [R200+0x800] ;  /* 0x00080000c834783b */ /* 0x000f280000000200 */
[----:B------:R-:W-:Y:S04]  /*3c10*/  LDSM.16.M88.4 R72, [R200+0x1000] ;  /* 0x00100000c848783b */ /* 0x000fe80000000200 */
[----:B------:R-:W5:Y:S04]  /*3c20*/  LDSM.16.M88.4 R76, [R200+0x1800] ;  /* 0x00180000c84c783b */ /* 0x000f680000000200 */
[----:B------:R-:W-:Y:S01]  /*3c30*/  @!PT LDS RZ, [RZ] ;  /* 0x00000000fffff984 */ /* 0x000fe20000000800 */
[----:B------:R-:W-:Y:S01]  /*3c40*/  @!PT LDS RZ, [RZ] ;  /* 0x00000000fffff984 */ /* 0x000fe20000000800 */
[----:B------:R-:W-:Y:S01]  /*3c50*/  @!PT LDS RZ, [RZ] ;  /* 0x00000000fffff984 */ /* 0x000fe20000000800 */
[----:B------:R3:W-:Y:S01]  /*3c60*/  LDGSTS.E.BYPASS.LTC128B.128 [R215+0x100], [R20.64], !P0 ;  /* 0x0010000014d77fae */ /* 0x0007e2000c101d46 */
[C---:B------:R-:W-:Y:S01]  /*3c70*/  ISETP.LT.OR P0, PT, R13.reuse, 0x1, P5 ;  /* 0x000000010d00780c */ /* 0x040fe20002f01670 */
[C---:B-1----:R-:W-:Y:S08]  /*3c80*/  HMMA.16816.F32 R36, R4.reuse, R28, RZ ;  /* 0x0000001c0424723c */ /* 0x042ff000000018ff */
[----:B--2---:R-:W-:Y:S04]  /*3c90*/  HMMA.16816.F32 R24, R4, R32, RZ ;  /* 0x000000200418723c */ /* 0x004fe800000018ff */
[----:B------:R1:W-:Y:S01]  /*3ca0*/  LDGSTS.E.BYPASS.LTC128B.128 [R215+0x2100], [R18.64], !P0 ;  /* 0x0210000012d77fae */ /* 0x0003e2000c101d46 */
[----:B------:R-:W-:-:S02]  /*3cb0*/  ISETP.LT.OR P0, PT, R13, 0x1, P1 ;  /* 0x000000010d00780c */ /* 0x000fc40000f01670 */
[----:B------:R-:W-:Y:S01]  /*3cc0*/  ISETP.LT.OR P1, PT, R13, 0x21, P1 ;  /* 0x000000210d00780c */ /* 0x000fe20000f21670 */
[C---:B------:R-:W-:Y:S10]  /*3cd0*/  HMMA.16816.F32 R28, R4.reuse, R30, RZ ;  /* 0x0000001e041c723c */ /* 0x040ff400000018ff */
[----:B------:R2:W-:Y:S01]  /*3ce0*/  LDGSTS.E.BYPASS.LTC128B.128 [R215+0x4100], [R16.64], !P0 ;  /* 0x0410000010d77fae */ /* 0x0005e2000c101d46 */
[C---:B---3--:R-:W-:Y:S08]  /*3cf0*/  HMMA.16816.F32 R64, R4.reuse, R48, RZ ;  /* 0x000000300440723c */ /* 0x048ff000000018ff */
[----:B------:R-:W-:Y:S08]  /*3d00*/  HMMA.16816.F32 R60, R4, R50, RZ ;  /* 0x00000032043c723c */ /* 0x000ff000000018ff */
[C---:B----4-:R-:W-:Y:S08]  /*3d10*/  HMMA.16816.F32 R48, R8.reuse, R52, R24 ;  /* 0x000000340830723c */ /* 0x050ff00000001818 */
[----:B------:R-:W-:Y:S01]  /*3d20*/  HMMA.16816.F32 R68, R8, R44, R36 ;  /* 0x0000002c0844723c */ /* 0x000fe20000001824 */
[----:B--2---:R-:W-:-:S05]  /*3d30*/  IADD3 R16, P0, R12, R99, RZ ;  /* 0x000000630c107210 */ /* 0x004fca0007f1e0ff */
[----:B------:R-:W-:Y:S01]  /*3d40*/  IMAD.X R17, R3, 0x1, R93, P0 ;  /* 0x0000000103117824 */ /* 0x000fe200000e065d */
[----:B------:R-:W-:Y:S01]  /*3d50*/  ISETP.LT.OR P0, PT, R13, 0x1, P4 ;  /* 0x000000010d00780c */ /* 0x000fe20002701670 */
[C---:B------:R-:W-:Y:S08]  /*3d60*/  HMMA.16816.F32 R56, R8.reuse, R46, R28 ;  /* 0x0000002e0838723c */ /* 0x040ff0000000181c */
[----:B-----5:R-:W-:Y:S04]  /*3d70*/  HMMA.16816.F32 R28, R8, R78, R60 ;  /* 0x0000004e081c723c */ /* 0x020fe8000000183c */
        /* <DEDUP_REMOVED lines=14> */
[----:B------:R-:W-:Y:S01]  /*3e60*/  LDSM.16.M88.4 R24, [R203] ;  /* 0x00000000cb18783b */ /* 0x000fe20000000200 */
[C---:B--2---:R-:W-:Y:S03]  /*3e70*/  HMMA.16816.F32 R20, R4.reuse, R34, RZ ;  /* 0x000000220414723c */ /* 0x044fe600000018ff */
[----:B------:R-:W-:Y:S04]  /*3e80*/  LDSM.16.M88.4 R80, [R201+0x3800] ;  /* 0x00380000c950783b */ /* 0x000fe80000000200 */
[----:B-1----:R-:W-:Y:S01]  /*3e90*/  LDSM.16.M88.4 R16, [R203+0x1000] ;  /* 0x00100000cb10783b */ /* 0x002fe20000000200 */
[C---:B------:R-:W-:Y:S03]  /*3ea0*/  HMMA.16816.F32 R32, R4.reuse, R40, RZ ;  /* 0x000000280420723c */ /* 0x040fe600000018ff */
[----:B------:R-:W-:Y:S04]  /*3eb0*/  LDSM.16.M88.4 R88, [R200+0x7800] ;  /* 0x00780000c858783b */ /* 0x000fe80000000200 */
[----:B------:R-:W0:Y:S01]  /*3ec0*/  LDGDEPBAR ;  /* 0x00000000000079af */ /* 0x000e220000000000 */
[----:B------:R-:W-:Y:S03]  /*3ed0*/  HMMA.16816.F32 R40, R4, R42, RZ ;  /* 0x0000002a0428723c */ /* 0x000fe600000018ff */
[----:B------:R-:W1:Y:S01]  /*3ee0*/  LDSM.16.M88.4 R4, [R211] ;  /* 0x00000000d304783b */ /* 0x000e620000000200 */
[----:B----4-:R-:W-:-:S04]  /*3ef0*/  IADD3 R2, R200, 0x6000, RZ ;  /* 0x00006000c8027810 */ /* 0x010fc80007ffe0ff */
[----:B------:R-:W-:Y:S01]  /*3f00*/  HMMA.16816.F32 R44, R8, R54, R20 ;  /* 0x00000036082c723c */ /* 0x000fe20000001814 */
[----:B------:R-:W2:Y:S01]  /*3f10*/  LDSM.16.M88.4 R20, [R203+0x800] ;  /* 0x00080000cb14783b */ /* 0x000ea20000000200 */
[----:B------:R-:W-:-:S05]  /*3f20*/  IMAD.IADD R202, R2, 0x1, R0 ;  /* 0x0000000102ca7824 */ /* 0x000fca00078e0200 */
[----:B------:R-:W-:Y:S01]  /*3f30*/  LDSM.16.M88.4 R84, [R202+-0x4800] ;  /* 0xffb80000ca54783b */ /* 0x000fe20000000200 */
[C---:B------:R-:W-:Y:S08]  /*3f40*/  HMMA.16816.F32 R36, R8.reuse, R72, R32 ;  /* 0x000000480824723c */ /* 0x040ff00000001820 */
[C---:B---3--:R-:W-:Y:S01]  /*3f50*/  HMMA.16816.F32 R12, R8.reuse, R74, R40 ;  /* 0x0000004a080c723c */ /* 0x048fe20000001828 */
[----:B------:R-:W3:Y:S04]  /*3f60*/  LDSM.16.M88.4 R40, [R203+0x1800] ;  /* 0x00180000cb28783b */ /* 0x000ee80000000200 */
[----:B------:R-:W-:Y:S03]  /*3f70*/  LDSM.16.M88.4 R72, [R202+-0x5800] ;  /* 0xffa80000ca48783b */ /* 0x000fe60000000200 */
[----:B------:R-:W-:Y:S01]  /*3f80*/  HMMA.16816.F32 R32, R8, R76, R64 ;  /* 0x0000004c0820723c */ /* 0x000fe20000001840 */
[----:B------:R-:W-:Y:S04]  /*3f90*/  LDSM.16.M88.4 R8, [R210] ;  /* 0x00000000d208783b */ /* 0x000fe80000000200 */
[----:B------:R-:W4:Y:S04]  /*3fa0*/  LDSM.16.M88.4 R64, [R202+-0x6000] ;  /* 0xffa00000ca40783b */ /* 0x000f280000000200 */
[----:B------:R-:W5:Y:S01]  /*3fb0*/  LDSM.16.M88.4 R76, [R202+-0x5000] ;  /* 0xffb00000ca4c783b */ /* 0x000f620000000200 */
[C---:B-1----:R-:W-:Y:S03]  /*3fc0*/  HMMA.16816.F32 R60, R4.reuse, R24, R68 ;  /* 0x00000018043c723c */ /* 0x042fe60000001844 */
[----:B------:R-:W-:Y:S05]  /*3fd0*/  LDSM.16.M88.4 R68, [R201+0x3000] ;  /* 0x00300000c944783b */ /* 0x000fea0000000200 */
[C---:B------:R-:W-:Y:S01]  /*3fe0*/  HMMA.16816.F32 R52, R4.reuse, R26, R56 ;  /* 0x0000001a0434723c */ /* 0x040fe20000001838 */
[----:B------:R-:W-:Y:S07]  /*3ff0*/  LDSM.16.M88.4 R56, [R201+0x2800] ;  /* 0x00280000c938783b */ /* 0x000fee0000000200 */
[C---:B--2---:R-:W-:Y:S08]  /*4000*/  HMMA.16816.F32 R48, R4.reuse, R20, R48 ;  /* 0x000000140430723c */ /* 0x044ff00000001830 */
[C---:B------:R-:W-:Y:S08]  /*4010*/  HMMA.16816.F32 R44, R4.reuse, R22, R44 ;  /* 0x00000016042c723c */ /* 0x040ff0000000182c */
[C---:B------:R-:W-:Y:S08]  /*4020*/  HMMA.16816.F32 R36, R4.reuse, R16, R36 ;  /* 0x000000100424723c */ /* 0x040ff00000001824 */
[C---:B------:R-:W-:Y:S08]  /*4030*/  HMMA.16816.F32 R20, R4.reuse, R18, R12 ;  /* 0x000000120414723c */ /* 0x040ff0000000180c */
[C---:B---3--:R-:W-:Y:S08]  /*4040*/  HMMA.16816.F32 R16, R4.reuse, R40, R32 ;  /* 0x000000280410723c */ /* 0x048ff00000001820 */
[----:B------:R-:W-:Y:S01]  /*4050*/  HMMA.16816.F32 R12, R4, R42, R28 ;  /* 0x0000002a040c723c */ /* 0x000fe2000000181c */
[----:B------:R-:W-:Y:S04]  /*4060*/  LDSM.16.M88.4 R4, [R208+0x4000] ;  /* 0x00400000d004783b */ /* 0x000fe80000000200 */
[----:B------:R-:W1:Y:S03]  /*4070*/  LDSM.16.M88.4 R28, [R201+0x2000] ;  /* 0x00200000c91c783b */ /* 0x000e660000000200 */
[C---:B----4-:R-:W-:Y:S01]  /*4080*/  HMMA.16816.F32 R24, R8.reuse, R64, R60 ;  /* 0x000000400818723c */ /* 0x050fe2000000183c */
[----:B------:R-:W-:Y:S07]  /*4090*/  LDSM.16.M88.4 R60, [R200+0x2800] ;  /* 0x00280000c83c783b */ /* 0x000fee0000000200 */
[C---:B------:R-:W-:Y:S01]  /*40a0*/  HMMA.16816.F32 R32, R8.reuse, R66, R52 ;  /* 0x000000420820723c */ /* 0x040fe20000001834 */
[----:B------:R-:W-:Y:S04]  /*40b0*/  LDSM.16.M88.4 R52, [R203+0x2800] ;  /* 0x00280000cb34783b */ /* 0x000fe80000000200 */
[----:B------:R-:W-:Y:S03]  /*40c0*/  LDSM.16.M88.4 R64, [R203+0x3000] ;  /* 0x00300000cb40783b */ /* 0x000fe60000000200 */
[C---:B------:R-:W-:Y:S01]  /*40d0*/  HMMA.16816.F32 R40, R8.reuse, R72, R48 ;  /* 0x000000480828723c */ /* 0x040fe20000001830 */
[----:B------:R-:W-:Y:S07]  /*40e0*/  LDSM.16.M88.4 R48, [R200+0x2000] ;  /* 0x00200000c830783b */ /* 0x000fee0000000200 */
[C---:B------:R-:W-:Y:S01]  /*40f0*/  HMMA.16816.F32 R44, R8.reuse, R74, R44 ;  /* 0x0000004a082c723c */ /* 0x040fe2000000182c */
[----:B------:R-:W-:Y:S07]  /*4100*/  LDSM.16.M88.4 R72, [R200+0x3000] ;  /* 0x00300000c848783b */ /* 0x000fee0000000200 */
[C---:B-----5:R-:W-:Y:S08]  /*4110*/  HMMA.16816.F32 R36, R8.reuse, R76, R36 ;  /* 0x0000004c0824723c */ /* 0x060ff00000001824 */
[C---:B------:R-:W-:Y:S01]  /*4120*/  HMMA.16816.F32 R20, R8.reuse, R78, R20 ;  /* 0x0000004e0814723c */ /* 0x040fe20000001814 */
[----:B------:R-:W-:Y:S07]  /*4130*/  LDSM.16.M88.4 R76, [R200+0x3800] ;  /* 0x00380000c84c783b */ /* 0x000fee0000000200 */
[C---:B------:R-:W-:Y:S08]  /*4140*/  HMMA.16816.F32 R16, R8.reuse, R84, R16 ;  /* 0x000000540810723c */ /* 0x040ff00000001810 */
[----:B------:R-:W-:Y:S01]  /*4150*/  HMMA.16816.F32 R12, R8, R86, R12 ;  /* 0x00000056080c723c */ /* 0x000fe2000000180c */
[----:B------:R-:W2:Y:S04]  /*4160*/  LDSM.16.M88.4 R8, [R209+0x4000] ;  /* 0x00400000d108783b */ /* 0x000ea80000000200 */
[----:B------:R-:W-:Y:S03]  /*4170*/  LDSM.16.M88.4 R84, [R201+0x7800] ;  /* 0x00780000c954783b */ /* 0x000fe60000000200 */
[C---:B-1----:R-:W-:Y:S08]  /*4180*/  HMMA.16816.F32 R24, R4.reuse, R28, R24 ;  /* 0x0000001c0418723c */ /* 0x042ff00000001818 */
[C---:B------:R-:W-:Y:S08]  /*4190*/  HMMA.16816.F32 R28, R4.reuse, R30, R32 ;  /* 0x0000001e041c723c */ /* 0x040ff00000001820 */
[C---:B------:R-:W-:Y:S08]  /*41a0*/  HMMA.16816.F32 R32, R4.reuse, R56, R40 ;  /* 0x000000380420723c */ /* 0x040ff00000001828 */
[C---:B------:R-:W-:Y:S01]  /*41b0*/  HMMA.16816.F32 R56, R4.reuse, R58, R44 ;  /* 0x0000003a0438723c */ /* 0x040fe2000000182c */
[----:B------:R-:W-:Y:S07]  /*41c0*/  LDSM.16.M88.4 R44, [R202+-0x4000] ;  /* 0xffc00000ca2c783b */ /* 0x000fee0000000200 */
[C---:B------:R-:W-:Y:S08]  /*41d0*/  HMMA.16816.F32 R40, R4.reuse, R68, R36 ;  /* 0x000000440428723c */ /* 0x040ff00000001824 */
[C---:B------:R-:W-:Y:S01]  /*41e0*/  HMMA.16816.F32 R36, R4.reuse, R70, R20 ;  /* 0x000000460424723c */ /* 0x040fe20000001814 */
[----:B------:R-:W-:Y:S04]  /*41f0*/  LDSM.16.M88.4 R20, [R203+0x2000] ;  /* 0x00200000cb14783b */ /* 0x000fe80000000200 */
[----:B------:R-:W-:Y:S03]  /*4200*/  LDSM.16.M88.4 R68, [R203+0x3800] ;  /* 0x00380000cb44783b */ /* 0x000fe60000000200 */
[C---:B------:R-:W-:Y:S08]  /*4210*/  HMMA.16816.F32 R16, R4.reuse, R80, R16 ;  /* 0x000000500410723c */ /* 0x040ff00000001810 */
[----:B------:R-:W-:Y:S01]  /*4220*/  HMMA.16816.F32 R12, R4, R82, R12 ;  /* 0x00000052040c723c */ /* 0x000fe2000000180c */
[----:B------:R-:W1:Y:S04]  /*4230*/  LDSM.16.M88.4 R4, [R211+0x4000] ;  /* 0x00400000d304783b */ /* 0x000e680000000200 */
[----:B------:R-:W-:Y:S03]  /*4240*/  LDSM.16.M88.4 R80, [R201+0x7000] ;  /* 0x00700000c950783b */ /* 0x000fe60000000200 */
[C---:B--2---:R-:W-:Y:S08]  /*4250*/  HMMA.16816.F32 R24, R8.reuse, R48, R24 ;  /* 0x000000300818723c */ /* 0x044ff00000001818 */
[C---:B------:R-:W-:Y:S08]  /*4260*/  HMMA.16816.F32 R32, R8.reuse, R60, R32 ;  /* 0x0000003c0820723c */ /* 0x040ff00000001820 */
[C---:B------:R-:W-:Y:S01]  /*4270*/  HMMA.16816.F32 R56, R8.reuse, R62, R56 ;  /* 0x0000003e0838723c */ /* 0x040fe20000001838 */
[----:B------:R-:W-:Y:S07]  /*4280*/  LDSM.16.M88.4 R60, [R202+-0x3000] ;  /* 0xffd00000ca3c783b */ /* 0x000fee0000000200 */
[C---:B------:R-:W-:Y:S01]  /*4290*/  HMMA.16816.F32 R28, R8.reuse, R50, R28 ;  /* 0x00000032081c723c */ /* 0x040fe2000000181c */
[----:B------:R-:W-:Y:S07]  /*42a0*/  LDSM.16.M88.4 R48, [R202+-0x3800] ;  /* 0xffc80000ca30783b */ /* 0x000fee0000000200 */
[C---:B------:R-:W-:Y:S08]  /*42b0*/  HMMA.16816.F32 R40, R8.reuse, R72, R40 ;  /* 0x000000480828723c */ /* 0x040ff00000001828 */
[C---:B------:R-:W-:Y:S01]  /*42c0*/  HMMA.16816.F32 R36, R8.reuse, R74, R36 ;  /* 0x0000004a0824723c */ /* 0x040fe20000001824 */
[----:B------:R-:W-:Y:S07]  /*42d0*/  LDSM.16.M88.4 R72, [R201+0x5800] ;  /* 0x00580000c948783b */ /* 0x000fee0000000200 */
[C---:B------:R-:W-:Y:S08]  /*42e0*/  HMMA.16816.F32 R16, R8.reuse, R76, R16 ;  /* 0x0000004c0810723c */ /* 0x040ff00000001810 */
[----:B------:R-:W-:Y:S01]  /*42f0*/  HMMA.16816.F32 R12, R8, R78, R12 ;  /* 0x0000004e080c723c */ /* 0x000fe2000000180c */
[----:B------:R-:W2:Y:S04]  /*4300*/  LDSM.16.M88.4 R8, [R210+0x4000] ;  /* 0x00400000d208783b */ /* 0x000ea80000000200 */
[----:B------:R-:W3:Y:S03]  /*4310*/  LDSM.16.M88.4 R76, [R202+-0x2800] ;  /* 0xffd80000ca4c783b */ /* 0x000ee60000000200 */
[C---:B-1----:R-:W-:Y:S08]  /*4320*/  HMMA.16816.F32 R24, R4.reuse, R20, R24 ;  /* 0x000000140418723c */ /* 0x042ff00000001818 */
[C---:B------:R-:W-:Y:S08]  /*4330*/  HMMA.16816.F32 R32, R4.reuse, R52, R32 ;  /* 0x000000340420723c */ /* 0x040ff00000001820 */
[C---:B------:R-:W-:Y:S01]  /*4340*/  HMMA.16816.F32 R56, R4.reuse, R54, R56 ;  /* 0x000000360438723c */ /* 0x040fe20000001838 */
        /* <DEDUP_REMOVED lines=25> */
[C---:B------:R-:W-:Y:S01]  /*44e0*/  HMMA.16816.F32 R56, R4.reuse, R54, R56 ;  /* 0x000000360438723c */ /* 0x040fe20000001838 */
[----:B------:R-:W-:Y:S07]  /*44f0*/  LDSM.16.M88.4 R52, [R203+0x4800] ;  /* 0x00480000cb34783b */ /* 0x000fee0000000200 */
[C---:B------:R-:W-:Y:S08]  /*4500*/  HMMA.16816.F32 R28, R4.reuse, R22, R28 ;  /* 0x00000016041c723c */ /* 0x040ff0000000181c */
        /* <DEDUP_REMOVED lines=15> */
[----:B------:R-:W-:Y:S07]  /*4600*/  LDSM.16.M88.4 R68, [R202+-0x1000] ;  /* 0xfff00000ca44783b */ /* 0x000fee0000000200 */
[C---:B---3--:R-:W-:Y:S08]  /*4610*/  HMMA.16816.F32 R24, R8.reuse, R76, R20 ;  /* 0x0000004c0818723c */ /* 0x048ff00000001814 */
[----:B------:R-:W-:Y:S01]  /*4620*/  HMMA.16816.F32 R12, R8, R78, R12 ;  /* 0x0000004e080c723c */ /* 0x000fe2000000180c */
[----:B------:R-:W2:Y:S04]  /*4630*/  LDSM.16.M88.4 R8, [R210+0x8000] ;  /* 0x00800000d208783b */ /* 0x000ea80000000200 */
[----:B------:R-:W3:Y:S03]  /*4640*/  LDSM.16.M88.4 R76, [R202+-0x800] ;  /* 0xfff80000ca4c783b */ /* 0x000ee60000000200 */
[C---:B-1----:R-:W-:Y:S08]  /*4650*/  HMMA.16816.F32 R16, R4.reuse, R44, R16 ;  /* 0x0000002c0410723c */ /* 0x042ff00000001810 */
[C---:B------:R-:W-:Y:S08]  /*4660*/  HMMA.16816.F32 R32, R4.reuse, R52, R32 ;  /* 0x000000340420723c */ /* 0x040ff00000001820 */
[C---:B------:R-:W-:Y:S08]  /*4670*/  HMMA.16816.F32 R56, R4.reuse, R54, R56 ;  /* 0x000000360438723c */ /* 0x040ff00000001838 */
[C---:B------:R-:W-:Y:S08]  /*4680*/  HMMA.16816.F32 R20, R4.reuse, R46, R28 ;  /* 0x0000002e0414723c */ /* 0x040ff0000000181c */
[C---:B------:R-:W-:Y:S08]  /*4690*/  HMMA.16816.F32 R40, R4.reuse, R64, R40 ;  /* 0x000000400428723c */ /* 0x040ff00000001828 */
[C---:B------:R-:W-:Y:S01]  /*46a0*/  HMMA.16816.F32 R36, R4.reuse, R66, R36 ;  /* 0x000000420424723c */ /* 0x040fe20000001824 */
[----:B------:R-:W-:Y:S07]  /*46b0*/  LDSM.16.M88.4 R64, [R201+0x6000] ;  /* 0x00600000c940783b */ /* 0x000fee0000000200 */
[C---:B----4-:R-:W-:Y:S08]  /*46c0*/  HMMA.16816.F32 R28, R4.reuse, R72, R24 ;  /* 0x00000048041c723c */ /* 0x050ff00000001818 */
[----:B------:R-:W-:Y:S01]  /*46d0*/  HMMA.16816.F32 R12, R4, R74, R12 ;  /* 0x0000004a040c723c */ /* 0x000fe2000000180c */
[----:B------:R-:W-:Y:S04]  /*46e0*/  LDSM.16.M88.4 R4, [R208+0xc000] ;  /* 0x00c00000d004783b */ /* 0x000fe80000000200 */
[----:B------:R-:W1:Y:S03]  /*46f0*/  LDSM.16.M88.4 R72, [R201+0x6800] ;  /* 0x00680000c948783b */ /* 0x000e660000000200 */
[C---:B--2---:R-:W-:Y:S08]  /*4700*/  HMMA.16816.F32 R24, R8.reuse, R48, R16 ;  /* 0x000000300818723c */ /* 0x044ff00000001810 */
[C---:B------:R-:W-:Y:S08]  /*4710*/  HMMA.16816.F32 R16, R8.reuse, R60, R32 ;  /* 0x0000003c0810723c */ /* 0x040ff00000001820 */
[C---:B------:R-:W-:Y:S01]  /*4720*/  HMMA.16816.F32 R56, R8.reuse, R62, R56 ;  /* 0x0000003e0838723c */ /* 0x040fe20000001838 */
[----:B------:R-:W-:Y:S07]  /*4730*/  LDSM.16.M88.4 R60, [R200+0x6000] ;  /* 0x00600000c83c783b */ /* 0x000fee0000000200 */
        /* <DEDUP_REMOVED lines=11> */
[----:B------:R-:W-:Y:S04]  /*47f0*/  LDSM.16.M88.4 R72, [R203+0x6800] ;  /* 0x00680000cb48783b */ /* 0x000fe80000000200 */
[----:B------:R-:W-:Y:S03]  /*4800*/  LDSM.16.M88.4 R56, [R202] ;  /* 0x00000000ca38783b */ /* 0x000fe60000000200 */
[C---:B------:R-:W-:Y:S01]  /*4810*/  HMMA.16816.F32 R36, R4.reuse, R66, R20 ;  /* 0x000000420424723c */ /* 0x040fe20000001814 */
[----:B------:R-:W-:Y:S07]  /*4820*/  LDSM.16.M88.4 R64, [R203+0x6000] ;  /* 0x00600000cb40783b */ /* 0x000fee0000000200 */
[C---:B------:R-:W-:Y:S01]  /*4830*/  HMMA.16816.F32 R24, R4.reuse, R80, R52 ;  /* 0x000000500418723c */ /* 0x040fe20000001834 */
[----:B------:R-:W-:Y:S07]  /*4840*/  LDSM.16.M88.4 R52, [R202+0x800] ;  /* 0x00080000ca34783b */ /* 0x000fee0000000200 */
[C---:B------:R-:W-:Y:S01]  /*4850*/  HMMA.16816.F32 R20, R4.reuse, R82, R48 ;  /* 0x000000520414723c */ /* 0x040fe20000001830 */
[----:B------:R-:W-:Y:S04]  /*4860*/  LDSM.16.M88.4 R80, [R203+0x7000] ;  /* 0x00700000cb50783b */ /* 0x000fe80000000200 */
[----:B------:R-:W-:Y:S03]  /*4870*/  LDSM.16.M88.4 R48, [R202+0x1000] ;  /* 0x00100000ca30783b */ /* 0x000fe60000000200 */
[C---:B------:R-:W-:Y:S01]  /*4880*/  HMMA.16816.F32 R16, R4.reuse, R84, R44 ;  /* 0x000000540410723c */ /* 0x040fe2000000182c */
[----:B------:R-:W-:Y:S07]  /*4890*/  LDSM.16.M88.4 R44, [R202+0x1800] ;  /* 0x00180000ca2c783b */ /* 0x000fee0000000200 */
[----:B------:R-:W-:Y:S01]  /*48a0*/  HMMA.16816.F32 R4, R4, R86, R8 ;  /* 0x000000560404723c */ /* 0x000fe20000001808 */
[----:B------:R-:W1:Y:S04]  /*48b0*/  LDSM.16.M88.4 R8, [R211+0xc000] ;  /* 0x00c00000d308783b */ /* 0x000e680000000200 */
[----:B------:R-:W4:Y:S03]  /*48c0*/  LDSM.16.M88.4 R84, [R203+0x7800] ;  /* 0x00780000cb54783b */ /* 0x000f260000000200 */
[C---:B--2---:R-:W-:Y:S08]  /*48d0*/  HMMA.16816.F32 R32, R12.reuse, R68, R32 ;  /* 0x000000440c20723c */ /* 0x044ff00000001820 */
[C---:B------:R-:W-:Y:S08]  /*48e0*/  HMMA.16816.F32 R28, R12.reuse, R70, R28 ;  /* 0x000000460c1c723c */ /* 0x040ff0000000181c */
[C---:B---3--:R-:W-:Y:S08]  /*48f0*/  HMMA.16816.F32 R24, R12.reuse, R76, R24 ;  /* 0x0000004c0c18723c */ /* 0x048ff00000001818 */
[C---:B------:R-:W-:Y:S08]  /*4900*/  HMMA.16816.F32 R40, R12.reuse, R60, R40 ;  /* 0x0000003c0c28723c */ /* 0x040ff00000001828 */
[C---:B------:R-:W-:Y:S08]  /*4910*/  HMMA.16816.F32 R36, R12.reuse, R62, R36 ;  /* 0x0000003e0c24723c */ /* 0x040ff00000001824 */
[C---:B------:R-:W-:Y:S08]  /*4920*/  HMMA.16816.F32 R20, R12.reuse, R78, R20 ;  /* 0x0000004e0c14723c */ /* 0x040ff00000001814 */
[C---:B------:R-:W-:Y:S08]  /*4930*/  HMMA.16816.F32 R16, R12.reuse, R88, R16 ;  /* 0x000000580c10723c */ /* 0x040ff00000001810 */
[----:B------:R-:W-:Y:S01]  /*4940*/  HMMA.16816.F32 R12, R12, R90, R4 ;  /* 0x0000005a0c0c723c */ /* 0x000fe20000001804 */
[----:B------:R-:W2:Y:S01]  /*4950*/  LDSM.16.M88.4 R4, [R210+0xc000] ;  /* 0x00c00000d204783b */ /* 0x000ea20000000200 */
[----:B------:R-:W-:-:S06]  /*4960*/  DEPBAR.LE SB0, 0x0 ;  /* 0x000080000000791a */ /* 0x000fcc0000000000 */
[C---:B-1----:R-:W-:Y:S08]  /*4970*/  HMMA.16816.F32 R32, R8.reuse, R72, R32 ;  /* 0x000000480820723c */ /* 0x042ff00000001820 */
[C---:B------:R-:W-:Y:S08]  /*4980*/  HMMA.16816.F32 R28, R8.reuse, R74, R28 ;  /* 0x0000004a081c723c */ /* 0x040ff0000000181c */
[C---:B------:R-:W-:Y:S08]  /*4990*/  HMMA.16816.F32 R24, R8.reuse, R80, R24 ;  /* 0x000000500818723c */ /* 0x040ff00000001818 */
        /* <DEDUP_REMOVED lines=45> */
.L_x_5438:
        /* <DEDUP_REMOVED lines=26> */
.L_x_5439:
        /* <DEDUP_REMOVED lines=27> */
.L_x_5289:
[----:B------:R-:W-:Y:S05]  /*4fc0*/  BSYNC B0 ;  /* 0x0000000000007941 */ /* 0x000fea0003800000 */
.L_x_5288:
[----:B------:R-:W-:Y:S01]  /*4fd0*/  IMAD.MOV.U32 R0, RZ, RZ, c[0x0][0x2c4] ;  /* 0x0000b100ff007624 */ /* 0x000fe200078e00ff */
[----:B------:R-:W-:Y:S01]  /*4fe0*/  ULDC UR4, c[0x0][0x324] ;  /* 0x0000c90000047ab9 */ /* 0x000fe20000000800 */
[----:B-1----:R-:W-:Y:S01]  /*4ff0*/  IADD3 R2, R227, 0x1, -R100 ;  /* 0x00000001e3027810 */ /* 0x002fe20007ffe864 */
        /* <DEDUP_REMOVED lines=13> */
.L_x_5440:
        /* <DEDUP_REMOVED lines=17> */
.L_x_5295:
[----:B------:R-:W-:-:S04]  /*51e0*/  MOV R5, 0x1 ;  /* 0x0000000100057802 */ /* 0x000fc80000000f00 */
[----:B------:R-:W-:-:S13]  /*51f0*/  ISETP.NE.AND P0, PT, R5, c[0x0][0x32c], PT ;  /* 0x0000cb0005007a0c */ /* 0x000fda0003f05270 */
[----:B------:R-:W-:-:S05]  /*5200*/  @P0 IMAD.HI.U32 R5, R3, c[0x0][0x330], RZ ;  /* 0x0000cc0003050a27 */ /* 0x000fca00078e00ff */
[----:B------:R-:W-:Y:S02]  /*5210*/  @P0 SHF.R.U32.HI R3, RZ, c[0x0][0x334], R5 ;  /* 0x0000cd00ff030a19 */ /* 0x000fe40000011605 */
.L_x_5296:
[----:B------:R-:W-:Y:S05]  /*5220*/  BSYNC B0 ;  /* 0x0000000000007941 */ /* 0x000fea0003800000 */
.L_x_5294:
[----:B------:R-:W-:-:S04]  /*5230*/  IMAD R3, R3, c[0x0][0x32c], -R100 ;  /* 0x0000cb0003037a24 */ /* 0x000fc800078e0a64 */
[----:B------:R-:W-:-:S05]  /*5240*/  IMAD.IADD R3, R3, 0x1, -R231 ;  /* 0x0000000103037824 */ /* 0x000fca00078e0ae7 */
[----:B------:R-:W-:Y:S02]  /*5250*/  IADD3 R5, R3, c[0x0][0x32c], RZ ;  /* 0x0000cb0003057a10 */ /* 0x000fe40007ffe0ff */
[----:B------:R-:W-:Y:S02]  /*5260*/  IMNMX R0, R0, R3, !PT ;  /* 0x0000000300007217 */ /* 0x000fe40007800200 */
[----:B------:R-:W-:Y:S02]  /*5270*/  IMNMX R2, R2, R5, PT ;  /* 0x0000000502027217 */ /* 0x000fe40003800200 */
.L_x_5293:
        /* <DEDUP_REMOVED lines=51> */
.L_x_5441:
        /* <DEDUP_REMOVED lines=17> */
.L_x_5300:
[----:B-12---:R-:W-:-:S04]  /*56c0*/  MOV R4, 0x1 ;  /* 0x0000000100047802 */ /* 0x006fc80000000f00 */
[----:B------:R-:W-:-:S13]  /*56d0*/  ISETP.NE.AND P0, PT, R4, c[0x0][0x32c], PT ;  /* 0x0000cb0004007a0c */ /* 0x000fda0003f05270 */
[----:B------:R-:W-:-:S05]  /*56e0*/  @P0 IMAD.HI.U32 R4, R3, c[0x0][0x330], RZ ;  /* 0x0000cc0003040a27 */ /* 0x000fca00078e00ff */
[----:B------:R-:W-:Y:S02]  /*56f0*/  @P0 SHF.R.U32.HI R3, RZ, c[0x0][0x334], R4 ;  /* 0x0000cd00ff030a19 */ /* 0x000fe40000011604 */
.L_x_5301:
[----:B------:R-:W-:Y:S05]  /*5700*/  BSYNC B0 ;  /* 0x0000000000007941 */ /* 0x000fea0003800000 */
.L_x_5299:
[----:B------:R-:W-:-:S04]  /*5710*/  IMAD R3, R3, c[0x0][0x32c], -R100 ;  /* 0x0000cb0003037a24 */ /* 0x000fc800078e0a64 */
[----:B------:R-:W-:-:S05]  /*5720*/  IMAD.IADD R3, R3, 0x1, -R231 ;  /* 0x0000000103037824 */ /* 0x000fca00078e0ae7 */
[----:B------:R-:W-:Y:S02]  /*5730*/  IADD3 R4, R3, c[0x0][0x32c], RZ ;  /* 0x0000cb0003047a10 */ /* 0x000fe40007ffe0ff */
[----:B------:R-:W-:Y:S02]  /*5740*/  IMNMX R0, R0, R3, !PT ;  /* 0x0000000300007217 */ /* 0x000fe40007800200 */
[----:B------:R-:W-:Y:S02]  /*5750*/  IMNMX R2, R2, R4, PT ;  /* 0x0000000402027217 */ /* 0x000fe40003800200 */
.L_x_5298:
        /* <DEDUP_REMOVED lines=16> */
[C---:B------:R-:W-:Y:S02]  /*5860*/  ISETP.LT.OR P0, PT, R2.reuse, 0x19, P0 ;  /* 0x000000190200780c */ /* 0x040fe40000701670 */
[----:B------:R-:W-:Y:S02]  /*5870*/  ISETP.LT.OR P2, PT, R2, 0x1, P2 ;  /* 0x000000010200780c */ /* 0x000fe40001741670 */
[----:B------:R-:W-:Y:S02]  /*5880*/  FMNMX.FTZ R3, R11, R3, !PT ;  /* 0x000000030b037209 */ /* 0x000fe40007810000 */
[----:B------:R-:W-:Y:S02]  /*5890*/  FSEL R6, R42, -INF , !P2 ;  /* 0xff8000002a067808 */ /* 0x000fe40005000000 */
[----:B------:R-:W-:Y:S02]  /*58a0*/  ISETP.LT.OR P3, PT, R2, 0x11, P3 ;  /* 0x000000110200780c */ /* 0x000fe40001f61670 */
[----:B-12---:R-:W-:-:S02]  /*58b0*/  FMNMX.FTZ R4, R6, R7, !PT ;  /* 0x0000000706047209 */ /* 0x006fc40007810000 */
[----:B------:R-:W-:Y:S02]  /*58c0*/  FSEL R24, R54, -INF , !P0 ;  /* 0xff80000036187808 */ /* 0x000fe40004000000 */
[----:B------:R-:W-:Y:S02]  /*58d0*/  FMNMX.FTZ R4, R12, R4, !PT ;  /* 0x000000040c047209 */ /* 0x000fe40007810000 */
[----:B------:R-:W-:Y:S02]  /*58e0*/  ISETP.GT.AND P0, PT, R0, 0x19, P1 ;  /* 0x000000190000780c */ /* 0x000fe40000f04270 */
[----:B------:R-:W-:Y:S02]  /*58f0*/  FMNMX.FTZ R3, R15, R3, !PT ;  /* 0x000000030f037209 */ /* 0x000fe40007810000 */
[----:B------:R-:W-:Y:S02]  /*5900*/  FSEL R14, R34, -INF , !P3 ;  /* 0xff800000220e7808 */ /* 0x000fe40005800000 */
[----:B------:R-:W-:-:S02]  /*5910*/  FMNMX.FTZ R4, R13, R4, !PT ;  /* 0x000000040d047209 */ /* 0x000fc40007810000 */
[----:B------:R-:W-:Y:S02]  /*5920*/  ISETP.LT.OR P0, PT, R2, 0x1a, P0 ;  /* 0x0000001a0200780c */ /* 0x000fe40000701670 */
[----:B------:R-:W-:Y:S02]  /*5930*/  FMNMX.FTZ R3, R16, R3, !PT ;  /* 0x0000000310037209 */ /* 0x000fe40007810000 */
[----:B------:R-:W-:Y:S02]  /*5940*/  FMNMX.FTZ R4, R14, R4, !PT ;  /* 0x000000040e047209 */ /* 0x000fe40007810000 */
[----:B------:R-:W-:Y:S02]  /*5950*/  FSEL R25, R55, -INF , !P0 ;  /* 0xff80000037197808 */ /* 0x000fe40004000000 */
[C---:B------:R-:W-:Y:S02]  /*5960*/  ISETP.GT.AND P2, PT, R0.reuse, 0x20, P1 ;  /* 0x000000200000780c */ /* 0x040fe40000f44270 */
[----:B------:R-:W-:-:S02]  /*5970*/  ISETP.GT.AND P0, PT, R0, 0x21, P1 ;  /* 0x000000210000780c */ /* 0x000fc40000f04270 */
[----:B------:R-:W-:Y:S02]  /*5980*/  FMNMX.FTZ R3, R18, R3, !PT ;  /* 0x0000000312037209 */ /* 0x000fe40007810000 */
[----:B------:R-:W-:Y:S02]  /*5990*/  FMNMX.FTZ R4, R17, R4, !PT ;  /* 0x0000000411047209 */ /* 0x000fe40007810000 */
[C---:B------:R-:W-:Y:S02]  /*59a0*/  ISETP.LT.OR P2, PT, R2.reuse, 0x21, P2 ;  /* 0x000000210200780c */ /* 0x040fe40001741670 */
[----:B------:R-:W-:Y:S02]  /*59b0*/  ISETP.LT.OR P0, PT, R2, 0x22, P0 ;  /* 0x000000220200780c */ /* 0x000fe40000701670 */
[----:B------:R-:W-:Y:S02]  /*59c0*/  FMNMX.FTZ R3, R19, R3, !PT ;  /* 0x0000000313037209 */ /* 0x000fe40007810000 */
[----:B------:R-:W-:-:S02]  /*59d0*/  FMNMX.FTZ R4, R24, R4, !PT ;  /* 0x0000000418047209 */ /* 0x000fc40007810000 */
[----:B------:R-:W-:Y:S02]  /*59e0*/  FSEL R91, R30, -INF , !P2 ;  /* 0xff8000001e5b7808 */ /* 0x000fe40005000000 */
[----:B------:R-:W-:Y:S02]  /*59f0*/  FSEL R90, R31, -INF , !P0 ;  /* 0xff8000001f5a7808 */ /* 0x000fe40004000000 */
[C---:B------:R-:W-:Y:S02]  /*5a00*/  ISETP.GT.AND P2, PT, R0.reuse, 0x28, P1 ;  /* 0x000000280000780c */ /* 0x040fe40000f44270 */
[----:B------:R-:W-:Y:S02]  /*5a10*/  ISETP.GT.AND P0, PT, R0, 0x29, P1 ;  /* 0x000000290000780c */ /* 0x000fe40000f04270 */
[----:B------:R-:W-:Y:S02]  /*5a20*/  FMNMX.FTZ R3, R20, R3, !PT ;  /* 0x0000000314037209 */ /* 0x000fe40007810000 */
[----:B------:R-:W-:-:S02]  /*5a30*/  FMNMX.FTZ R4, R25, R4, !PT ;  /* 0x0000000419047209 */ /* 0x000fc40007810000 */
[C---:B------:R-:W-:Y:S02]  /*5a40*/  ISETP.LT.OR P3, PT, R2.reuse, 0x29, P2 ;  /* 0x000000290200780c */ /* 0x040fe40001761670 */
[----:B------:R-:W-:Y:S02]  /*5a50*/  ISETP.LT.OR P2, PT, R2, 0x2a, P0 ;  /* 0x0000002a0200780c */ /* 0x000fe40000741670 */
[----:B------:R-:W-:Y:S02]  /*5a60*/  FMNMX.FTZ R3, R99, R3, !PT ;  /* 0x0000000363037209 */ /* 0x000fe40007810000 */
[----:B------:R-:W-:Y:S02]  /*5a70*/  ISETP.GT.AND P0, PT, R0, 0x30, P1 ;  /* 0x000000300000780c */ /* 0x000fe40000f04270 */
[----:B------:R-:W-:Y:S02]  /*5a80*/  FMNMX.FTZ R4, R91, R4, !PT ;  /* 0x000000045b047209 */ /* 0x000fe40007810000 */
[----:B------:R-:W-:-:S02]  /*5a90*/  FSEL R88, R51, -INF , !P2 ;  /* 0xff80000033587808 */ /* 0x000fc40005000000 */
[----:B------:R-:W-:Y:S02]  /*5aa0*/  FMNMX.FTZ R3, R98, R3, !PT ;  /* 0x0000000362037209 */ /* 0x000fe40007810000 */
[----:B------:R-:W-:Y:S02]  /*5ab0*/  FSEL R89, R50, -INF , !P3 ;  /* 0xff80000032597808 */ /* 0x000fe40005800000 */
[----:B------:R-:W-:Y:S02]  /*5ac0*/  ISETP.LT.OR P2, PT, R2, 0x31, P0 ;  /* 0x000000310200780c */ /* 0x000fe40000741670 */
[----:B------:R-:W-:Y:S02]  /*5ad0*/  FMNMX.FTZ R4, R90, R4, !PT ;  /* 0x000000045a047209 */ /* 0x000fe40007810000 */
[----:B------:R-:W-:Y:S02]  /*5ae0*/  ISETP.GT.AND P0, PT, R0, 0x31, P1 ;  /* 0x000000310000780c */ /* 0x000fe40000f04270 */
[----:B------:R-:W-:-:S02]  /*5af0*/  FMNMX.FTZ R3, R97, R3, !PT ;  /* 0x0000000361037209 */ /* 0x000fc40007810000 */
[----:B------:R-:W-:Y:S02]  /*5b00*/  FSEL R87, R26, -INF , !P2 ;  /* 0xff8000001a577808 */ /* 0x000fe40005000000 */
[----:B------:R-:W-:Y:S02]  /*5b10*/  FMNMX.FTZ R4, R89, R4, !PT ;  /* 0x0000000459047209 */ /* 0x000fe40007810000 */
[----:B------:R-:W-:Y:S02]  /*5b20*/  ISETP.LT.OR P2, PT, R2, 0x32, P0 ;  /* 0x000000320200780c */ /* 0x000fe40000741670 */
[C---:B------:R-:W-:Y:S02]  /*5b30*/  ISETP.GT.AND P3, PT, R0.reuse, 0x38, P1 ;  /* 0x000000380000780c */ /* 0x040fe40000f64270 */
[----:B------:R-:W-:Y:S02]  /*5b40*/  ISETP.GT.AND P0, PT, R0, 0x39, P1 ;  /* 0x000000390000780c */ /* 0x000fe40000f04270 */
[----:B------:R-:W-:-:S02]  /*5b50*/  FMNMX.FTZ R0, R96, R3, !PT ;  /* 0x0000000360007209 */ /* 0x000fc40007810000 */
[----:B------:R-:W-:Y:S02]  /*5b60*/  FMNMX.FTZ R3, R88, R4, !PT ;  /* 0x0000000458037209 */ /* 0x000fe40007810000 */
[----:B------:R-:W-:Y:S02]  /*5b70*/  FSEL R86, R27, -INF , !P2 ;  /* 0xff8000001b567808 */ /* 0x000fe40005000000 */
[C---:B------:R-:W-:Y:S02]  /*5b80*/  ISETP.LT.OR P1, PT, R2.reuse, 0x39, P3 ;  /* 0x000000390200780c */ /* 0x040fe40001f21670 */
        /* <DEDUP_REMOVED lines=13> */
.L_x_5442:
[----:B-12---:R-:W-:Y:S01]  /*5c60*/  FMNMX.FTZ R4, R4, R0, !PT ;  /* 0x0000000004047209 */ /* 0x006fe20007810000 */
[----:B------:R-:W-:Y:S05]  /*5c70*/  BRA.DIV ~URZ, `(.L_x_5303) ;  /* 0x000141e27f007947 */ /* 0x000fea000b800000 */
[----:B------:R-:W1:Y:S04]  /*5c80*/  SHFL.BFLY PT, R0, R5, 0x2, 0x1f ;  /* 0x0c401f0005007f89 */ /* 0x000e6800000e0000 */
[----:B------:R-:W2:Y:S01]  /*5c90*/  SHFL.BFLY PT, R2, R4, 0x1, 0x1f ;  /* 0x0c201f0004027f89 */ /* 0x000ea200000e0000 */
[----:B-1----:R-:W-:Y:S02]  /*5ca0*/  FMNMX.FTZ R5, R5, R0, !PT ;  /* 0x0000000005057209 */ /* 0x002fe40007810000 */
[----:B--2---:R-:W-:-:S03]  /*5cb0*/  FMNMX.FTZ R133, R4, R2, !PT ;  /* 0x0000000204857209 */ /* 0x004fc60007810000 */
[----:B------:R1:W2:Y:S04]  /*5cc0*/  SHFL.BFLY PT, R3, R5, 0x1, 0x1f ;  /* 0x0c201f0005037f89 */ /* 0x0002a800000e0000 */
.L_x_5443:
        /* <DEDUP_REMOVED lines=337> */
.L_x_5306:
[----:B------:R-:W-:-:S04]  /*71e0*/  MOV R2, 0x1 ;  /* 0x0000000100027802 */ /* 0x000fc80000000f00 */
[----:B------:R-:W-:-:S13]  /*71f0*/  ISETP.NE.AND P0, PT, R2, c[0x0][0x32c], PT ;  /* 0x0000cb0002007a0c */ /* 0x000fda0003f05270 */
[----:B------:R-:W-:-:S05]  /*7200*/  @P0 IMAD.HI.U32 R2, R3, c[0x0][0x330], RZ ;  /* 0x0000cc0003020a27 */ /* 0x000fca00078e00ff */
[----:B------:R-:W-:Y:S02]  /*7210*/  @P0 SHF.R.U32.HI R3, RZ, c[0x0][0x334], R2 ;  /* 0x0000cd00ff030a19 */ /* 0x000fe40000011602 */
.L_x_5307:
[----:B------:R-:W-:Y:S05]  /*7220*/  BSYNC B0 ;  /* 0x0000000000007941 */ /* 0x000fea0003800000 */
.L_x_5305:
[----:B------:R-:W-:-:S05]  /*7230*/  MOV R2, c[0x0][0x32c] ;  /* 0x0000cb0000027a02 */ /* 0x000fca0000000f00 */
[----:B------:R-:W-:-:S05]  /*7240*/  IMAD R3, R3, R2, c[0x0][0x32c] ;  /* 0x0000cb0003037624 */ /* 0x000fca00078e0202 */
[----:B------:R-:W-:-:S04]  /*7250*/  IMNMX R0, R0, R3, PT ;  /* 0x0000000300007217 */ /* 0x000fc80003800200 */
.L_x_5304:
        /* <DEDUP_REMOVED lines=8> */
.L_x_5329:
        /* <DEDUP_REMOVED lines=17> */
[C---:B------:R-:W-:Y:S01]  /*73f0*/  IMAD.WIDE.U32 R2, R219.reuse, c[0x0][0x208], RZ ;  /* 0x00008200db027a25 */ /* 0x040fe200078e00ff */
        /* <DEDUP_REMOVED lines=25> */
.L_x_5444:
        /* <DEDUP_REMOVED lines=26> */
.L_x_5445:
        /* <DEDUP_REMOVED lines=27> */
.L_x_5310:
[----:B------:R-:W-:Y:S05]  /*78e0*/  BSYNC B0 ;  /* 0x0000000000007941 */ /* 0x000fea0003800000 */
.L_x_5309:
        /* <DEDUP_REMOVED lines=194> */
[----:B------:R-:W-:Y:S05]  /*8510*/  DEPBAR.LE SB0, 0x0 ;  /* 0x000080000000791a */ /* 0x000fea0000000000 */
[----:B------:R-:W-:Y:S01]  /*8520*/  BAR.SYNC.DEFER_BLOCKING 0x0 ;  /* 0x0000000000007b1d */ /* 0x000fe20000010000 */
[C---:B-1----:R-:W-:Y:S08]  /*8530*/  HMMA.16816.F32 R4, R172.reuse, R176, R4 ;  /* 0x000000b0ac04723c */ /* 0x042ff00000001804 */
[C---:B------:R-:W-:Y:S08]  /*8540*/  HMMA.16816.F32 R8, R172.reuse, R178, R8 ;  /* 0x000000b2ac08723c */ /* 0x040ff00000001808 */
[C---:B------:R-:W-:Y:S08]  /*8550*/  HMMA.16816.F32 R12, R172.reuse, R180, R12 ;  /* 0x000000b4ac0c723c */ /* 0x040ff0000000180c */
[C---:B------:R-:W-:Y:S08]  /*8560*/  HMMA.16816.F32 R16, R172.reuse, R182, R16 ;  /* 0x000000b6ac10723c */ /* 0x040ff00000001810 */
[C---:B--2---:R-:W-:Y:S08]  /*8570*/  HMMA.16816.F32 R20, R172.reuse, R168, R20 ;  /* 0x000000a8ac14723c */ /* 0x044ff00000001814 */
[C---:B------:R-:W-:Y:S08]  /*8580*/  HMMA.16816.F32 R24, R172.reuse, R170, R24 ;  /* 0x000000aaac18723c */ /* 0x040ff00000001818 */
[C---:B---3--:R-:W-:Y:S08]  /*8590*/  HMMA.16816.F32 R28, R172.reuse, R184, R28 ;  /* 0x000000b8ac1c723c */ /* 0x048ff0000000181c */
[----:B------:R-:W-:Y:S01]  /*85a0*/  HMMA.16816.F32 R32, R172, R186, R32 ;  /* 0x000000baac20723c */ /* 0x000fe20000001820 */
[----:B------:R-:W-:Y:S07]  /*85b0*/  @!UPT UIADD3 URZ, URZ, URZ, URZ ;  /* 0x0000003f3f3ff290 */ /* 0x000fee000fffe03f */
[----:B------:R-:W-:-:S11]  /*85c0*/  @!P0 BRA `(.L_x_5314) ;  /* 0x000005f000008947 */ /* 0x000fd60003800000 */
[----:B------:R-:W-:Y:S01]  /*85d0*/  SHF.R.S32.HI R168, RZ, 0x1f, R223 ;  /* 0x0000001fffa87819 */ /* 0x000fe200000114df */
[----:B------:R-:W-:Y:S01]  /*85e0*/  IMAD.MOV.U32 R0, RZ, RZ, c[0x0][0x2b8] ;  /* 0x0000ae00ff007624 */ /* 0x000fe200078e00ff */
[----:B------:R-:W-:Y:S01]  /*85f0*/  SHF.R.S32.HI R192, RZ, 0x1f, R225 ;  /* 0x0000001fffc07819 */ /* 0x000fe200000114e1 */
[----:B------:R-:W-:Y:S01]  /*8600*/  IMAD R2, R216, 0x40, R232 ;  /* 0x00000040d8027824 */ /* 0x000fe200078e02e8 */
[----:B------:R-:W-:Y:S01]  /*8610*/  SHF.R.S32.HI R169, RZ, 0x1f, R224 ;  /* 0x0000001fffa97819 */ /* 0x000fe200000114e0 */
[----:B------:R-:W-:Y:S01]  /*8620*/  IMAD.MOV.U32 R217, RZ, RZ, RZ ;  /* 0x000000ffffd97224 */ /* 0x000fe200078e00ff */
[----:B------:R-:W-:Y:S01]  /*8630*/  ISETP.NE.AND P1, PT, R0, 0x1, PT ;  /* 0x000000010000780c */ /* 0x000fe20003f25270 */
[----:B------:R-:W-:Y:S01]  /*8640*/  IMAD.SHL.U32 R180, R225, 0x2, RZ ;  /* 0x00000002e1b47824 */ /* 0x000fe200078e00ff */
[----:B------:R-:W-:Y:S01]  /*8650*/  IADD3 R2, R2, -0x40, R229 ;  /* 0xffffffc002027810 */ /* 0x000fe20007ffe0e5 */
[C---:B------:R-:W-:Y:S01]  /*8660*/  IMAD.SHL.U32 R179, R223.reuse, 0x2, RZ ;  /* 0x00000002dfb37824 */ /* 0x040fe200078e00ff */
[----:B------:R-:W-:Y:S01]  /*8670*/  SHF.L.U64.HI R175, R223, 0x1, R168 ;  /* 0x00000001dfaf7819 */ /* 0x000fe200000102a8 */
[----:B------:R-:W-:Y:S01]  /*8680*/  IMAD.SHL.U32 R178, R224, 0x2, RZ ;  /* 0x00000002e0b27824 */ /* 0x000fe200078e00ff */
[----:B------:R-:W-:Y:S01]  /*8690*/  SHF.R.S32.HI R168, RZ, 0x1f, R218 ;  /* 0x0000001fffa87819 */ /* 0x000fe200000114da */
[----:B------:R-:W-:Y:S01]  /*86a0*/  IMAD.MOV.U32 R0, RZ, RZ, R2 ;  /* 0x000000ffff007224 */ /* 0x000fe200078e0002 */
        /* <DEDUP_REMOVED lines=28> */
.L_x_5446:
        /* <DEDUP_REMOVED lines=26> */
.L_x_5447:
        /* <DEDUP_REMOVED lines=27> */
.L_x_5314:
[----:B------:R-:W-:Y:S05]  /*8bc0*/  BSYNC B0 ;  /* 0x0000000000007941 */ /* 0x000fea0003800000 */
.L_x_5313:
[----:B------:R-:W-:Y:S01]  /*8bd0*/  IMAD.MOV.U32 R0, RZ, RZ, c[0x0][0x2c4] ;  /* 0x0000b100ff007624 */ /* 0x000fe200078e00ff */
        /* <DEDUP_REMOVED lines=15> */
.L_x_5448:
        /* <DEDUP_REMOVED lines=19> */
.L_x_5320:
[----:B------:R-:W-:Y:S04]  /*8e00*/  MOV R170, 0x1 ;  /* 0x0000000100aa7802 */ /* 0x000fe80000000f00 */
[----:B------:R-:W-:Y:S11]  /*8e10*/  ISETP.NE.AND P0, PT, R170, c[0x0][0x32c], PT ;  /* 0x0000cb00aa007a0c */ /* 0x000ff60003f05270 */
[----:B------:R-:W-:Y:S02]  /*8e20*/  @!UPT UIADD3 URZ, URZ, URZ, URZ ;  /* 0x0000003f3f3ff290 */ /* 0x000fe4000fffe03f */
[----:B------:R-:W-:Y:S05]  /*8e30*/  @P0 IMAD.HI.U32 R170, R3, c[0x0][0x330], RZ ;  /* 0x0000cc0003aa0a27 */ /* 0x000fea00078e00ff */
[----:B------:R-:W-:Y:S02]  /*8e40*/  @P0 SHF.R.U32.HI R3, RZ, c[0x0][0x334], R170 ;  /* 0x0000cd00ff030a19 */ /* 0x000fe400000116aa */
.L_x_5321:
[----:B------:R-:W-:Y:S05]  /*8e50*/  BSYNC B0 ;  /* 0x0000000000007941 */ /* 0x000fea0003800000 */
.L_x_5319:
[----:B------:R-:W-:Y:S04]  /*8e60*/  IMAD R3, R3, c[0x0][0x32c], -R133 ;  /* 0x0000cb0003037a24 */ /* 0x000fe800078e0a85 */
[----:B------:R-:W-:Y:S05]  /*8e70*/  IMAD.IADD R3, R3, 0x1, -R231 ;  /* 0x0000000103037824 */ /* 0x000fea00078e0ae7 */
[----:B------:R-:W-:Y:S02]  /*8e80*/  IMNMX R0, R0, R3, !PT ;  /* 0x0000000300007217 */ /* 0x000fe40007800200 */
[----:B------:R-:W-:Y:S04]  /*8e90*/  IADD3 R3, R3, c[0x0][0x32c], RZ ;  /* 0x0000cb0003037a10 */ /* 0x000fe80007ffe0ff */
[----:B------:R-:W-:Y:S02]  /*8ea0*/  IMNMX R2, R2, R3, PT ;  /* 0x0000000302027217 */ /* 0x000fe40003800200 */
.L_x_5318:
        /* <DEDUP_REMOVED lines=51> */
.L_x_5449:
        /* <DEDUP_REMOVED lines=19> */
.L_x_5325:
[----:B------:R-:W-:Y:S04]  /*9310*/  MOV R4, 0x1 ;  /* 0x0000000100047802 */ /* 0x000fe80000000f00 */
[----:B------:R-:W-:Y:S11]  /*9320*/  ISETP.NE.AND P0, PT, R4, c[0x0][0x32c], PT ;  /* 0x0000cb0004007a0c */ /* 0x000ff60003f05270 */
[----:B------:R-:W-:Y:S02]  /*9330*/  @!UPT UIADD3 URZ, URZ, URZ, URZ ;  /* 0x0000003f3f3ff290 */ /* 0x000fe4000fffe03f */
[----:B------:R-:W-:Y:S05]  /*9340*/  @P0 IMAD.HI.U32 R4, R3, c[0x0][0x330], RZ ;  /* 0x0000cc0003040a27 */ /* 0x000fea00078e00ff */
[----:B------:R-:W-:Y:S02]  /*9350*/  @P0 SHF.R.U32.HI R3, RZ, c[0x0][0x334], R4 ;  /* 0x0000cd00ff030a19 */ /* 0x000fe40000011604 */
.L_x_5326:
[----:B------:R-:W-:Y:S05]  /*9360*/  BSYNC B0 ;  /* 0x0000000000007941 */ /* 0x000fea0003800000 */
.L_x_5324:
[----:B------:R-:W-:Y:S04]  /*9370*/  IMAD R133, R3, c[0x0][0x32c], -R133 ;  /* 0x0000cb0003857a24 */ /* 0x000fe800078e0a85 */
[----:B------:R-:W-:Y:S05]  /*9380*/  IMAD.IADD R3, R133, 0x1, -R231 ;  /* 0x0000000185037824 */ /* 0x000fea00078e0ae7 */
[----:B------:R-:W-:Y:S02]  /*9390*/  IMNMX R0, R0, R3, !PT ;  /* 0x0000000300007217 */ /* 0x000fe40007800200 */
[----:B------:R-:W-:Y:S04]  /*93a0*/  IADD3 R3, R3, c[0x0][0x32c], RZ ;  /* 0x0000cb0003037a10 */ /* 0x000fe80007ffe0ff */
[----:B------:R-:W-:Y:S02]  /*93b0*/  IMNMX R2, R2, R3, PT ;  /* 0x0000000302027217 */ /* 0x000fe40003800200 */
.L_x_5323:
        /* <DEDUP_REMOVED lines=82> */
.L_x_5450:
[----:B-12---:R-:W-:Y:S01]  /*98e0*/  FMNMX.FTZ R132, R132, R0, !PT ;  /* 0x0000000084847209 */ /* 0x006fe20007810000 */
[----:B------:R-:W-:-:S05]  /*98f0*/  BRA.DIV ~URZ, `(.L_x_5328) ;  /* 0x00010d827f007947 */ /* 0x000fca000b800000 */
[----:B------:R-:W1:Y:S02]  /*9900*/  SHFL.BFLY PT, R0, R132, 0x1, 0x1f ;  /* 0x0c201f0084007f89 */ /* 0x000e6400000e0000 */
[----:B-1----:R-:W-:Y:S02]  /*9910*/  FMNMX.FTZ R133, R132, R0, !PT ;  /* 0x0000000084857209 */ /* 0x002fe40007810000 */
[----:B------:R-:W1:Y:S02]  /*9920*/  SHFL.BFLY PT, R0, R4, 0x2, 0x1f ;  /* 0x0c401f0004007f89 */ /* 0x000e6400000e0000 */
[----:B-1----:R-:W-:Y:S05]  /*9930*/  FMNMX.FTZ R132, R4, R0, !PT ;  /* 0x0000000004847209 */ /* 0x002fea0007810000 */
[----:B------:R1:W2:Y:S02]  /*9940*/  SHFL.BFLY PT, R0, R132, 0x1, 0x1f ;  /* 0x0c201f0084007f89 */ /* 0x0002a400000e0000 */
.L_x_5451:
        /* <DEDUP_REMOVED lines=41> */
[----:B------:R-:W-:Y:S01]  /*9be0*/  MUFU.EX2 R135, R178 ;  /* 0x000000b200877308 */ /* 0x000fe20000000800 */
[----:B------:R-:W-:Y:S01]  /*9bf0*/  FMUL.FTZ R2, R2, c[0x0][0x2d0] ;  /* 0x0000b40002027a20 */ /* 0x000fe20000410000 */
[----:B------:R-:W-:Y:S01]  /*9c00*/  ISETP.GT.AND P0, PT, R216, R212, PT ;  /* 0x000000d4d800720c */ /* 0x000fe20003f04270 */
[--C-:B------:R-:W-:Y:S01]  /*9c10*/  FFMA.FTZ R16, R16, c[0x0][0x2d0], -R4.reuse ;  /* 0x0000b40010107a23 */ /* 0x100fe20000010804 */
[----:B------:R-:W-:Y:S01]  /*9c20*/  IADD3 R216, R216, -0x1, RZ ;  /* 0xffffffffd8d87810 */ /* 0x000fe20007ffe0ff */
[--C-:B------:R-:W-:Y:S02]  /*9c30*/  FFMA.FTZ R190, R7, c[0x0][0x2d0], -R4.reuse ;  /* 0x0000b40007be7a23 */ /* 0x100fe40000010804 */
[--C-:B------:R-:W-:Y:S02]  /*9c40*/  FFMA.FTZ R18, R24, c[0x0][0x2d0], -R4.reuse ;  /* 0x0000b40018127a23 */ /* 0x100fe40000010804 */
[--C-:B-1----:R-:W-:Y:S01]  /*9c50*/  FFMA.FTZ R132, R21, c[0x0][0x2d0], -R4.reuse ;  /* 0x0000b40015847a23 */ /* 0x102fe20000010804 */
[----:B------:R-:W1:Y:S01]  /*9c60*/  MUFU.EX2 R2, R2 ;  /* 0x0000000200027308 */ /* 0x000e620000000800 */
[--C-:B------:R-:W-:Y:S02]  /*9c70*/  FFMA.FTZ R134, R20, c[0x0][0x2d0], -R4.reuse ;  /* 0x0000b40014867a23 */ /* 0x100fe40000010804 */
[--C-:B------:R-:W-:Y:S02]  /*9c80*/  FFMA.FTZ R182, R12, c[0x0][0x2d0], -R4.reuse ;  /* 0x0000b4000cb67a23 */ /* 0x100fe40000010804 */
[----:B------:R-:W-:Y:S02]  /*9c90*/  FMUL.FTZ R12, R0, R156 ;  /* 0x0000009c000c7220 */ /* 0x000fe40000410000 */
[--C-:B------:R-:W-:Y:S02]  /*9ca0*/  FFMA.FTZ R191, R6, c[0x0][0x2d0], -R4.reuse ;  /* 0x0000b40006bf7a23 */ /* 0x100fe40000010804 */
[--C-:B------:R-:W-:Y:S01]  /*9cb0*/  FFMA.FTZ R174, R17, c[0x0][0x2d0], -R4.reuse ;  /* 0x0000b40011ae7a23 */ /* 0x100fe20000010804 */
[----:B------:R2:W3:Y:S01]  /*9cc0*/  MUFU.EX2 R7, R16 ;  /* 0x0000001000077308 */ /* 0x0004e20000000800 */
[--C-:B------:R-:W-:Y:S02]  /*9cd0*/  FFMA.FTZ R181, R11, c[0x0][0x2d0], -R4.reuse ;  /* 0x0000b4000bb57a23 */ /* 0x100fe40000010804 */
[--C-:B------:R-:W-:Y:S02]  /*9ce0*/  FFMA.FTZ R183, R10, c[0x0][0x2d0], -R4.reuse ;  /* 0x0000b4000ab77a23 */ /* 0x100fe40000010804 */
[--C-:B------:R-:W-:Y:S02]  /*9cf0*/  FFMA.FTZ R184, R9, c[0x0][0x2d0], -R4.reuse ;  /* 0x0000b40009b87a23 */ /* 0x100fe40000010804 */
[--C-:B------:R-:W-:Y:S02]  /*9d00*/  FFMA.FTZ R189, R8, c[0x0][0x2d0], -R4.reuse ;  /* 0x0000b40008bd7a23 */ /* 0x100fe40000010804 */
[--C-:B------:R-:W-:Y:S01]  /*9d10*/  FFMA.FTZ R173, R15, c[0x0][0x2d0], -R4.reuse ;  /* 0x0000b4000fad7a23 */ /* 0x100fe20000010804 */
[----:B------:R-:W4:Y:S01]  /*9d20*/  MUFU.EX2 R6, R18 ;  /* 0x0000001200067308 */ /* 0x000f220000000800 */
[--C-:B------:R-:W-:Y:S02]  /*9d30*/  FFMA.FTZ R175, R14, c[0x0][0x2d0], -R4.reuse ;  /* 0x0000b4000eaf7a23 */ /* 0x100fe40000010804 */
[--C-:B------:R-:W-:Y:S02]  /*9d40*/  FFMA.FTZ R176, R13, c[0x0][0x2d0], -R4.reuse ;  /* 0x0000b4000db07a23 */ /* 0x100fe40000010804 */
[C---:B-1----:R-:W-:Y:S02]  /*9d50*/  FMUL.FTZ R34, R2.reuse, R138 ;  /* 0x0000008a02227220 */ /* 0x042fe40000410000 */
[----:B------:R-:W-:Y:S02]  /*9d60*/  FMUL.FTZ R35, R2, R139 ;  /* 0x0000008b02237220 */ /* 0x000fe40000410000 */
[----:B------:R-:W1:Y:S01]  /*9d70*/  LDSM.16.MT88.4 R136, [R204] ;  /* 0x00000000cc88783b */ /* 0x000e620000004200 */
[----:B------:R-:W-:Y:S01]  /*9d80*/  MUFU.EX2 R156, R134 ;  /* 0x00000086009c7308 */ /* 0x000fe20000000800 */
[----:B------:R-:W-:Y:S02]  /*9d90*/  FFMA.FTZ R195, R5, c[0x0][0x2d0], -R4 ;  /* 0x0000b40005c37a23 */ /* 0x000fe40000010804 */
[----:B------:R-:W-:Y:S02]  /*9da0*/  FADD.FTZ R4, R22, R19 ;  /* 0x0000001316047221 */ /* 0x000fe40000010000 */
[----:B--2---:R-:W-:Y:S02]  /*9db0*/  FMUL.FTZ R16, R0, R152 ;  /* 0x0000009800107220 */ /* 0x004fe40000410000 */
[----:B---3--:R-:W-:Y:S02]  /*9dc0*/  FFMA.FTZ R5, R2, R220, R7 ;  /* 0x000000dc02057223 */ /* 0x008fe40000010007 */
[----:B------:R-:W-:Y:S01]  /*9dd0*/  FADD.FTZ R172, R23, R4 ;  /* 0x0000000417ac7221 */ /* 0x000fe20000010000 */
[----:B------:R-:W2:Y:S01]  /*9de0*/  MUFU.EX2 R152, R132 ;  /* 0x0000008400987308 */ /* 0x000ea20000000800 */
[C---:B------:R-:W-:Y:S02]  /*9df0*/  FMUL.FTZ R4, R0.reuse, R164 ;  /* 0x000000a400047220 */ /* 0x040fe40000410000 */
[----:B------:R-:W-:Y:S01]  /*9e00*/  FMUL.FTZ R8, R0, R160 ;  /* 0x000000a000087220 */ /* 0x000fe20000410000 */
[C---:B----4-:R-:W-:Y:S01]  /*9e10*/  F2FP.PACK_AB R169, R6.reuse, R7 ;  /* 0x0000000706a9723e */ /* 0x050fe200000000ff */
[----:B------:R-:W-:Y:S02]  /*9e20*/  FADD.FTZ R197, R6, R5 ;  /* 0x0000000506c57221 */ /* 0x000fe40000010000 */
[----:B------:R-:W-:Y:S02]  /*9e30*/  FMUL.FTZ R5, R0, R165 ;  /* 0x000000a500057220 */ /* 0x000fe40000410000 */
[C---:B------:R-:W-:Y:S01]  /*9e40*/  FMUL.FTZ R6, R2.reuse, R166 ;  /* 0x000000a602067220 */ /* 0x040fe20000410000 */
[----:B------:R-:W-:Y:S01]  /*9e50*/  MUFU.EX2 R178, R182 ;  /* 0x000000b600b27308 */ /* 0x000fe20000000800 */
[----:B------:R-:W-:Y:S02]  /*9e60*/  FMUL.FTZ R7, R2, R167 ;  /* 0x000000a702077220 */ /* 0x000fe40000410000 */
[----:B------:R-:W-:Y:S02]  /*9e70*/  FMUL.FTZ R9, R0, R161 ;  /* 0x000000a100097220 */ /* 0x000fe40000410000 */
[C---:B------:R-:W-:Y:S02]  /*9e80*/  FMUL.FTZ R10, R2.reuse, R162 ;  /* 0x000000a2020a7220 */ /* 0x040fe40000410000 */
[----:B------:R-:W-:Y:S02]  /*9e90*/  FMUL.FTZ R11, R2, R163 ;  /* 0x000000a3020b7220 */ /* 0x000fe40000410000 */
[----:B------:R-:W-:Y:S01]  /*9ea0*/  FMUL.FTZ R13, R0, R157 ;  /* 0x0000009d000d7220 */ /* 0x000fe20000410000 */
[----:B------:R-:W-:Y:S01]  /*9eb0*/  LDSM.16.MT88.4 R160, [R204+0x1800] ;  /* 0x00180000cca0783b */ /* 0x000fe20000004200 */
[C---:B------:R-:W-:Y:S01]  /*9ec0*/  FMUL.FTZ R14, R2.reuse, R158 ;  /* 0x0000009e020e7220 */ /* 0x040fe20000410000 */
[----:B------:R-:W3:Y:S01]  /*9ed0*/  MUFU.EX2 R132, R180 ;  /* 0x000000b400847308 */ /* 0x000ee20000000800 */
        /* <DEDUP_REMOVED lines=14> */
[----:B------:R-:W-:Y:S01]  /*9fc0*/  FMUL.FTZ R24, R0, R144 ;  /* 0x0000009000187220 */ /* 0x000fe20000410000 */
[----:B------:R-:W-:Y:S03]  /*9fd0*/  LDSM.16.MT88.4 R148, [R207+0x1000] ;  /* 0x00100000cf94783b */ /* 0x000fe60000004200 */
[C---:B------:R-:W-:Y:S01]  /*9fe0*/  FMUL.FTZ R26, R2.reuse, R146 ;  /* 0x00000092021a7220 */ /* 0x040fe20000410000 */
[----:B------:R-:W-:Y:S01]  /*9ff0*/  MUFU.EX2 R199, R174 ;  /* 0x000000ae00c77308 */ /* 0x000fe20000000800 */
[----:B------:R-:W-:Y:S02]  /*a000*/  FMUL.FTZ R27, R2, R147 ;  /* 0x00000093021b7220 */ /* 0x000fe40000410000 */
[C---:B------:R-:W-:Y:S01]  /*a010*/  FMUL.FTZ R28, R0.reuse, R140 ;  /* 0x0000008c001c7220 */ /* 0x040fe20000410000 */
[----:B------:R-:W-:Y:S01]  /*a020*/  LDSM.16.MT88.4 R144, [R205+0x800] ;  /* 0x00080000cd90783b */ /* 0x000fe20000004200 */
        /* <DEDUP_REMOVED lines=113> */
[----:B------:R-:W2:Y:S01]  /*a740*/  MUFU.EX2 R2, R179 ;  /* 0x000000b300027308 */ /* 0x000ea20000000800 */
[C---:B-1----:R-:W-:Y:S03]  /*a750*/  HMMA.16816.F32 R44, R168.reuse, R136, R44 ;  /* 0x00000088a82c723c */ /* 0x042fe6000000182c */
[C---:B------:R-:W-:Y:S02]  /*a760*/  FMUL.FTZ R124, R0.reuse, R124 ;  /* 0x0000007c007c7220 */ /* 0x040fe40000410000 */
[C---:B------:R-:W-:Y:S02]  /*a770*/  FMUL.FTZ R125, R0.reuse, R125 ;  /* 0x0000007d007d7220 */ /* 0x040fe40000410000 */
[C---:B------:R-:W-:Y:S01]  /*a780*/  FMUL.FTZ R128, R0.reuse, R128 ;  /* 0x0000008000807220 */ /* 0x040fe20000410000 */
[C---:B------:R-:W-:Y:S01]  /*a790*/  HMMA.16816.F32 R48, R168.reuse, R138, R48 ;  /* 0x0000008aa830723c */ /* 0x040fe20000001830 */
[----:B------:R-:W1:Y:S01]  /*a7a0*/  LDSM.16.MT88.4 R136, [R207+0x2000] ;  /* 0x00200000cf88783b */ /* 0x000e620000004200 */
[----:B------:R-:W4:Y:S02]  /*a7b0*/  MUFU.EX2 R179, R176 ;  /* 0x000000b000b37308 */ /* 0x000f240000000800 */
[----:B------:R-:W-:Y:S02]  /*a7c0*/  FMUL.FTZ R129, R0, R129 ;  /* 0x0000008100817220 */ /* 0x000fe40000410000 */
[----:B---3--:R-:W-:Y:S06]  /*a7d0*/  FADD.FTZ R0, R132, R172 ;  /* 0x000000ac84007221 */ /* 0x008fec0000010000 */
[----:B------:R-:W-:Y:S01]  /*a7e0*/  MUFU.EX2 R176, R183 ;  /* 0x000000b700b07308 */ /* 0x000fe20000000800 */
[----:B--2---:R-:W-:Y:S04]  /*a7f0*/  FADD.FTZ R0, R2, R0 ;  /* 0x0000000002007221 */ /* 0x004fe80000010000 */
[----:B------:R-:W-:Y:S05]  /*a800*/  FADD.FTZ R0, R135, R0 ;  /* 0x0000000087007221 */ /* 0x000fea0000010000 */
        /* <DEDUP_REMOVED lines=35> */
[----:B----4-:R-:W-:Y:S02]  /*aa40*/  F2FP.PACK_AB R139, R179, R180 ;  /* 0x000000b4b38b723e */ /* 0x010fe400000000ff */
[----:B------:R-:W2:Y:S01]  /*aa50*/  MUFU.EX2 R2, R187 ;  /* 0x000000bb00027308 */ /* 0x000ea20000000800 */
[----:B------:R-:W-:Y:S04]  /*aa60*/  F2FP.PACK_AB R169, R173, R174 ;  /* 0x000000aeada9723e */ /* 0x000fe800000000ff */
[C---:B------:R-:W-:Y:S05]  /*aa70*/  HMMA.16816.F32 R4, R136.reuse, R140, R4 ;  /* 0x0000008c8804723c */ /* 0x040fea0000001804 */
[----:B------:R-:W3:Y:S03]  /*aa80*/  MUFU.EX2 R135, R186 ;  /* 0x000000ba00877308 */ /* 0x000ee60000000800 */
[C---:B------:R-:W-:Y:S01]  /*aa90*/  HMMA.16816.F32 R8, R136.reuse, R142, R8 ;  /* 0x0000008e8808723c */ /* 0x040fe20000001808 */
[----:B------:R-:W4:Y:S03]  /*aaa0*/  LDSM.16.MT88.4 R140, [R207+0x800] ;  /* 0x00080000cf8c783b */ /* 0x000f260000004200 */
[----:B-1----:R-:W-:Y:S03]  /*aab0*/  FADD.FTZ R0, R132, R0 ;  /* 0x0000000084007221 */ /* 0x002fe60000010000 */
[----:B------:R-:W1:Y:S01]  /*aac0*/  MUFU.EX2 R134, R185 ;  /* 0x000000b900867308 */ /* 0x000e620000000800 */
[C---:B------:R-:W-:Y:S04]  /*aad0*/  HMMA.16816.F32 R12, R136.reuse, R144, R12 ;  /* 0x00000090880c723c */ /* 0x040fe8000000180c */
[----:B--2---:R-:W-:Y:S04]  /*aae0*/  FADD.FTZ R0, R2, R0 ;  /* 0x0000000002007221 */ /* 0x004fe80000010000 */
[C---:B------:R-:W-:Y:S01]  /*aaf0*/  HMMA.16816.F32 R16, R136.reuse, R146, R16 ;  /* 0x000000928810723c */ /* 0x040fe20000001810 */
[----:B------:R-:W2:Y:S03]  /*ab00*/  LDSM.16.MT88.4 R144, [R206+0x800] ;  /* 0x00080000ce90783b */ /* 0x000ea60000004200 */
[----:B---3--:R-:W-:Y:S04]  /*ab10*/  FADD.FTZ R0, R135, R0 ;  /* 0x0000000087007221 */ /* 0x008fe80000010000 */
[----:B-1----:R-:W-:Y:S01]  /*ab20*/  FADD.FTZ R0, R134, R0 ;  /* 0x0000000086007221 */ /* 0x002fe20000010000 */
        /* <DEDUP_REMOVED lines=47> */
[----:B------:R-:W3:Y:S01]  /*ae20*/  MUFU.EX2 R132, R192 ;  /* 0x000000c000847308 */ /* 0x000ee20000000800 */
[C---:B-1----:R-:W-:Y:S09]  /*ae30*/  HMMA.16816.F32 R4, R136.reuse, R140, R4 ;  /* 0x0000008c8804723c */ /* 0x042ff20000001804 */
[----:B------:R-:W1:Y:S01]  /*ae40*/  MUFU.EX2 R135, R196 ;  /* 0x000000c400877308 */ /* 0x000e620000000800 */
[C---:B------:R-:W-:Y:S01]  /*ae50*/  HMMA.16816.F32 R8, R136.reuse, R142, R8 ;  /* 0x0000008e8808723c */ /* 0x040fe20000001808 */
[----:B------:R-:W4:Y:S08]  /*ae60*/  LDSM.16.MT88.4 R140, [R206+0x1000] ;  /* 0x00100000ce8c783b */ /* 0x000f300000004200 */
[----:B------:R-:W5:Y:S01]  /*ae70*/  MUFU.EX2 R134, R194 ;  /* 0x000000c200867308 */ /* 0x000f620000000800 */
[C---:B--2---:R-:W-:Y:S03]  /*ae80*/  HMMA.16816.F32 R12, R136.reuse, R144, R12 ;  /* 0x00000090880c723c */ /* 0x044fe6000000180c */
[----:B---3--:R-:W-:Y:S01]  /*ae90*/  F2FP.PACK_AB R168, R2, R132 ;  /* 0x0000008402a8723e */ /* 0x008fe200000000ff */
[----:B------:R-:W-:Y:S04]  /*aea0*/  FADD.FTZ R0, R132, R0 ;  /* 0x0000000084007221 */ /* 0x000fe80000010000 */
[C---:B------:R-:W-:Y:S01]  /*aeb0*/  HMMA.16816.F32 R16, R136.reuse, R146, R16 ;  /* 0x000000928810723c */ /* 0x040fe20000001810 */
[----:B------:R-:W2:Y:S01]  /*aec0*/  LDSM.16.MT88.4 R144, [R204+0x3000] ;  /* 0x00300000cc90783b */ /* 0x000ea20000004200 */
[----:B------:R-:W3:Y:S02]  /*aed0*/  MUFU.EX2 R132, R195 ;  /* 0x000000c300847308 */ /* 0x000ee40000000800 */
[----:B------:R-:W-:Y:S02]  /*aee0*/  FADD.FTZ R0, R2, R0 ;  /* 0x0000000002007221 */ /* 0x000fe40000010000 */
[----:B------:R-:W-:Y:S02]  /*aef0*/  FADD.FTZ R2, R152, R197 ;  /* 0x000000c598027221 */ /* 0x000fe40000010000 */
[C---:B------:R-:W-:Y:S01]  /*af00*/  HMMA.16816.F32 R20, R136.reuse, R148, R20 ;  /* 0x000000948814723c */ /* 0x040fe20000001814 */
[----:B------:R-:W-:Y:S03]  /*af10*/  LDSM.16.MT88.4 R152, [R205+0x1800] ;  /* 0x00180000cd98783b */ /* 0x000fe60000004200 */
[----:B-1----:R-:W-:Y:S01]  /*af20*/  FADD.FTZ R0, R135, R0 ;  /* 0x0000000087007221 */ /* 0x002fe20000010000 */
[C---:B-----5:R-:W-:Y:S03]  /*af30*/  F2FP.PACK_AB R170, R134.reuse, R135 ;  /* 0x0000008786aa723e */ /* 0x060fe600000000ff */
[C---:B------:R-:W-:Y:S01]  /*af40*/  HMMA.16816.F32 R24, R136.reuse, R150, R24 ;  /* 0x000000968818723c */ /* 0x040fe20000001818 */
[----:B------:R-:W1:Y:S03]  /*af50*/  LDSM.16.MT88.4 R148, [R205+0x3000] ;  /* 0x00300000cd94783b */ /* 0x000e660000004200 */
[----:B------:R-:W-:Y:S01]  /*af60*/  FADD.FTZ R222, R134, R0 ;  /* 0x0000000086de7221 */ /* 0x000fe20000010000 */
[----:B------:R-:W-:Y:S01]  /*af70*/  MOV R134, R133 ;  /* 0x0000008500867202 */ /* 0x000fe20000000f00 */
[----:B------:R-:W-:Y:S01]  /*af80*/  FADD.FTZ R0, R156, R2 ;  /* 0x000000029c007221 */ /* 0x000fe20000010000 */
[-C--:B------:R-:W-:Y:S01]  /*af90*/  MOV R135, R3.reuse ;  /* 0x0000000300877202 */ /* 0x080fe20000000f00 */
[C---:B----4-:R-:W-:Y:S04]  /*afa0*/  HMMA.16816.F32 R28, R136.reuse, R140, R28 ;  /* 0x0000008c881c723c */ /* 0x050fe8000000181c */
[----:B---3--:R-:W-:Y:S01]  /*afb0*/  F2FP.PACK_AB R171, R132, R172 ;  /* 0x000000ac84ab723e */ /* 0x008fe200000000ff */
[----:B------:R-:W-:Y:S03]  /*afc0*/  FADD.FTZ R0, R199, R0 ;  /* 0x00000000c7007221 */ /* 0x000fe60000010000 */
[C---:B------:R-:W-:Y:S01]  /*afd0*/  HMMA.16816.F32 R32, R136.reuse, R142, R32 ;  /* 0x0000008e8820723c */ /* 0x040fe20000001820 */
[----:B------:R-:W3:Y:S03]  /*afe0*/  LDSM.16.MT88.4 R140, [R207+0x3000] ;  /* 0x00300000cf8c783b */ /* 0x000ee60000004200 */
[----:B------:R-:W-:Y:S04]  /*aff0*/  FADD.FTZ R0, R198, R0 ;  /* 0x00000000c6007221 */ /* 0x000fe80000010000 */
[C---:B--2---:R-:W-:Y:S04]  /*b000*/  HMMA.16816.F32 R36, R136.reuse, R144, R36 ;  /* 0x000000908824723c */ /* 0x044fe80000001824 */
[----:B------:R-:W-:Y:S04]  /*b010*/  FADD.FTZ R0, R180, R0 ;  /* 0x00000000b4007221 */ /* 0x000fe80000010000 */
        /* <DEDUP_REMOVED lines=89> */
.L_x_5308:
        /* <DEDUP_REMOVED lines=21> */
.L_x_5332:
[----:B------:R-:W-:-:S04]  /*b700*/  MOV R3, 0x1 ;  /* 0x0000000100037802 */ /* 0x000fc80000000f00 */
[----:B------:R-:W-:-:S13]  /*b710*/  ISETP.NE.AND P0, PT, R3, c[0x0][0x32c], PT ;  /* 0x0000cb0003007a0c */ /* 0x000fda0003f05270 */
[----:B------:R-:W-:-:S05]  /*b720*/  @P0 IMAD.HI.U32 R3, R0, c[0x0][0x330], RZ ;  /* 0x0000cc0000030a27 */ /* 0x000fca00078e00ff */
[----:B------:R-:W-:Y:S02]  /*b730*/  @P0 SHF.R.U32.HI R0, RZ, c[0x0][0x334], R3 ;  /* 0x0000cd00ff000a19 */ /* 0x000fe40000011603 */
.L_x_5333:
[----:B------:R-:W-:Y:S05]  /*b740*/  BSYNC B0 ;  /* 0x0000000000007941 */ /* 0x000fea0003800000 */
.L_x_5331:
[----:B------:R-:W-:-:S05]  /*b750*/  IMAD R0, R0, c[0x0][0x32c], RZ ;  /* 0x0000cb0000007a24 */ /* 0x000fca00078e02ff */
[----:B------:R-:W-:-:S04]  /*b760*/  IMNMX R2, R2, R0, !PT ;  /* 0x0000000002027217 */ /* 0x000fc80007800200 */
.L_x_5330:
        /* <DEDUP_REMOVED lines=9> */
.L_x_5345:
        /* <DEDUP_REMOVED lines=43> */
.L_x_5452:
        /* <DEDUP_REMOVED lines=26> */
.L_x_5453:
        /* <DEDUP_REMOVED lines=27> */
.L_x_5336:
[----:B------:R-:W-:Y:S05]  /*be00*/  BSYNC B0 ;  /* 0x0000000000007941 */ /* 0x000fea0003800000 */
.L_x_5335:
        /* <DEDUP_REMOVED lines=248> */
.L_x_5454:
        /* <DEDUP_REMOVED lines=26> */
.L_x_5455:
        /* <DEDUP_REMOVED lines=27> */
.L_x_5340:
[----:B------:R-:W-:Y:S05]  /*d0e0*/  BSYNC B0 ;  /* 0x0000000000007941 */ /* 0x000fea0003800000 */
.L_x_5339:
        /* <DEDUP_REMOVED lines=35> */
.L_x_5456:
[----:B-12---:R-:W-:Y:S01]  /*d320*/  FMNMX.FTZ R132, R132, R0, !PT ;  /* 0x0000000084847209 */ /* 0x006fe20007810000 */
[----:B------:R-:W-:-:S05]  /*d330*/  BRA.DIV ~URZ, `(.L_x_5344) ;  /* 0x0000da527f007947 */ /* 0x000fca000b800000 */
[----:B------:R-:W1:Y:S02]  /*d340*/  SHFL.BFLY PT, R0, R132, 0x1, 0x1f ;  /* 0x0c201f0084007f89 */ /* 0x000e6400000e0000 */
[----:B-1----:R-:W-:Y:S02]  /*d350*/  FMNMX.FTZ R133, R132, R0, !PT ;  /* 0x0000000084857209 */ /* 0x002fe40007810000 */
[----:B------:R-:W1:Y:S02]  /*d360*/  SHFL.BFLY PT, R0, R168, 0x2, 0x1f ;  /* 0x0c401f00a8007f89 */ /* 0x000e6400000e0000 */
[----:B-1----:R-:W-:Y:S05]  /*d370*/  FMNMX.FTZ R132, R168, R0, !PT ;  /* 0x00000000a8847209 */ /* 0x002fea0007810000 */
[----:B------:R1:W2:Y:S02]  /*d380*/  SHFL.BFLY PT, R0, R132, 0x1, 0x1f ;  /* 0x0c201f0084007f89 */ /* 0x0002a400000e0000 */
.L_x_5457:
[----:B--2---:R-:W-:Y:S01]  /*d390*/  FMNMX.FTZ R3, R0, R132, !PT ;  /* 0x0000008400037209 */ /* 0x004fe20007810000 */
[C---:B-1----:R-:W-:Y:S01]  /*d3a0*/  FMUL.FTZ R132, R133.reuse, c[0x0][0x2d0] ;  /* 0x0000b40085847a20 */ /* 0x042fe20000410000 */
[----:B------:R-:W-:Y:S01]  /*d3b0*/  WARPSYNC 0xffffffff ;  /* 0xffffffff00007948 */ /* 0x000fe20003800000 */
[----:B------:R-:W-:Y:S01]  /*d3c0*/  FADD.FTZ R0, -R133, R134 ;  /* 0x0000008685007221 */ /* 0x000fe20000010100 */
[----:B------:R-:W-:Y:S01]  /*d3d0*/  ISETP.GT.AND P0, PT, R216, R198, PT ;  /* 0x000000c6d800720c */ /* 0x000fe20003f04270 */
[--C-:B------:R-:W-:Y:S01]  /*d3e0*/  FFMA.FTZ R134, R4, c[0x0][0x2d0], -R132.reuse ;  /* 0x0000b40004867a23 */ /* 0x100fe20000010884 */
[----:B------:R-:W-:Y:S01]  /*d3f0*/  IADD3 R216, R216, -0x1, RZ ;  /* 0xffffffffd8d87810 */ /* 0x000fe20007ffe0ff */
        /* <DEDUP_REMOVED lines=441> */
.L_x_5334:
[----:B------:R-:W-:-:S13]  /*ef90*/  ISETP.GE.AND P0, PT, R216, R226, PT ;  /* 0x000000e2d800720c */ /* 0x000fda0003f06270 */
[----:B------:R-:W-:Y:S05]  /*efa0*/  @!P0 BRA `(.L_x_5346) ;  /* 0x0000426000008947 */ /* 0x000fea0003800000 */
[----:B------:R-:W-:Y:S02]  /*efb0*/  MOV R135, R16 ;  /* 0x0000001000877202 */ /* 0x000fe40000000f00 */
[----:B------:R-:W-:Y:S02]  /*efc0*/  MOV R134, R133 ;  /* 0x0000008500867202 */ /* 0x000fe40000000f00 */
.L_x_5364:
        /* <DEDUP_REMOVED lines=15> */
[C---:B------:R-:W-:Y:S01]  /*f0c0*/  IADD3 R213, R200.reuse, 0x7800, RZ ;  /* 0x00007800c8d57810 */ /* 0x040fe20007ffe0ff */
        /* <DEDUP_REMOVED lines=14> */
[----:B------:R-:W-:Y:S01]  /*f1b0*/  LEA R13, P0, R0, c[0x0][0x1f8], 0x1 ;  /* 0x00007e00000d7a11 */ /* 0x000fe200078008ff */
        /* <DEDUP_REMOVED lines=21> */
.L_x_5458:
[----:B------:R-:W5:Y:S01]  /*f310*/  SHFL.IDX PT, R5, R13, RZ, 0x181f ;  /* 0x00181fff0d057589 */ /* 0x000f6200000e0000 */
[----:B------:R-:W-:Y:S01]  /*f320*/  ISETP.GE.AND P1, PT, R218, c[0x0][0x1d4], PT ;  /* 0x00007500da007a0c */ /* 0x000fe20003f26270 */
[----:B------:R-:W-:Y:S01]  /*f330*/  BSSY B0, `(.L_x_5348) ;  /* 0x000014f000007945 */ /* 0x000fe20003800000 */
[----:B------:R-:W-:Y:S02]  /*f340*/  ISETP.GE.AND P5, PT, R224, c[0x0][0x1d4], PT ;  /* 0x00007500e0007a0c */ /* 0x000fe40003fa6270 */
[----:B------:R4:W3:Y:S01]  /*f350*/  SHFL.IDX PT, R3, R13, 0x1, 0x181f ;  /* 0x00381f000d037f89 */ /* 0x0008e200000e0000 */
[----:B------:R-:W-:Y:S02]  /*f360*/  SEL R214, RZ, 0x10, P1 ;  /* 0x00000010ffd67807 */ /* 0x000fe40000800000 */
[----:B------:R-:W-:Y:S02]  /*f370*/  ISETP.GE.AND P4, PT, R223, c[0x0][0x1d4], PT ;  /* 0x00007500df007a0c */ /* 0x000fe40003f86270 */
[----:B----4-:R-:W4:Y:S01]  /*f380*/  SHFL.IDX PT, R4, R4, 0x1, 0x181f ;  /* 0x00381f0004047f89 */ /* 0x010f2200000e0000 */
[----:B------:R-:W-:Y:S02]  /*f390*/  ISETP.GE.AND P3, PT, R225, c[0x0][0x1d4], PT ;  /* 0x00007500e1007a0c */ /* 0x000fe40003f66270 */
[C---:B-----5:R-:W-:Y:S05]  /*f3a0*/  IADD3 R6, P0, R5.reuse, R22, RZ ;  /* 0x0000001605067210 */ /* 0x060fea0007f1e0ff */
[C---:B---3--:R-:W-:Y:S05]  /*f3b0*/  IMAD.X R7, R2.reuse, 0x1, R14, P0 ;  /* 0x0000000102077824 */ /* 0x048fea00000e060e */
[----:B------:R3:W-:Y:S02]  /*f3c0*/  LDGSTS.E.BYPASS.LTC128B.128 [R215+0x100], [R6.64], !P1 ;  /* 0x0010000006d77fae */ /* 0x0007e4000c901d46 */
[C---:B---3--:R-:W-:Y:S05]  /*f3d0*/  IADD3 R6, P0, R5.reuse, R20, RZ ;  /* 0x0000001405067210 */ /* 0x048fea0007f1e0ff */
[C---:B------:R-:W-:Y:S01]  /*f3e0*/  IMAD.X R7, R2.reuse, 0x1, R15, P0 ;  /* 0x0000000102077824 */ /* 0x040fe200000e060f */
[C---:B------:R-:W-:Y:S04]  /*f3f0*/  IADD3 R12, P0, R5.reuse, R30, RZ ;  /* 0x0000001e050c7210 */ /* 0x040fe80007f1e0ff */
[----:B------:R3:W-:Y:S01]  /*f400*/  LDGSTS.E.BYPASS.LTC128B.128 [R215+0x2100], [R6.64], !P5 ;  /* 0x0210000006d77fae */ /* 0x0007e2000e901d46 */
[----:B------:R-:W-:Y:S05]  /*f410*/  IMAD.X R13, R2, 0x1, R28, P0 ;  /* 0x00000001020d7824 */ /* 0x000fea00000e061c */
[----:B------:R5:W-:Y:S01]  /*f420*/  LDGSTS.E.BYPASS.LTC128B.128 [R215+0x4100], [R12.64], !P4 ;  /* 0x041000000cd77fae */ /* 0x000be2000e101d46 */
[----:B---3--:R-:W-:Y:S04]  /*f430*/  IADD3 R6, -R214, 0x10, RZ ;  /* 0x00000010d6067810 */ /* 0x008fe80007ffe1ff */
[----:B------:R-:W-:Y:S04]  /*f440*/  LOP3.LUT R6, R6, 0xf, RZ, 0xc0, !PT ;  /* 0x0000000f06067812 */ /* 0x000fe800078ec0ff */
[----:B------:R-:W-:Y:S04]  /*f450*/  IADD3 R22, P1, P0, R6, R3, R22 ;  /* 0x0000000306167210 */ /* 0x000fe8000783e016 */
[-C--:B----4-:R-:W-:Y:S02]  /*f460*/  IADD3.X R23, RZ, R4.reuse, R14, P1, P0 ;  /* 0x00000004ff177210 */ /* 0x090fe40000fe040e */
[----:B------:R-:W-:Y:S02]  /*f470*/  IADD3 R6, P0, R5, R31, RZ ;  /* 0x0000001f05067210 */ /* 0x000fe40007f1e0ff */
[----:B------:R-:W-:Y:S03]  /*f480*/  SEL R5, RZ, 0x10, P4 ;  /* 0x00000010ff057807 */ /* 0x000fe60002000000 */
[----:B------:R-:W-:Y:S05]  /*f490*/  IMAD.X R7, R2, 0x1, R29, P0 ;  /* 0x0000000102077824 */ /* 0x000fea00000e061d */
        /* <DEDUP_REMOVED lines=28> */
[----:B------:R-:W-:Y:S04]  /*f660*/  ISETP.GT.AND P0, PT, R216, R226, PT ;  /* 0x000000e2d800720c */ /* 0x000fe80003f04270 */
        /* <DEDUP_REMOVED lines=19> */
[----:B------:R-:W3:Y:S05]  /*f7a0*/  LDSM.16.M88.4 R172, [R203+0x1000] ;  /* 0x00100000cbac783b */ /* 0x000eea0000000200 */
[----:B------:R-:W-:Y:S02]  /*f7b0*/  LDSM.16.M88.4 R188, [R133] ;  /* 0x0000000085bc783b */ /* 0x000fe40000000200 */
[C---:B-1----:R-:W-:Y:S08]  /*f7c0*/  HMMA.16816.F32 R4, R168.reuse, R176, R4 ;  /* 0x000000b0a804723c */ /* 0x042ff00000001804 */
[C---:B------:R-:W-:Y:S01]  /*f7d0*/  HMMA.16816.F32 R8, R168.reuse, R178, R8 ;  /* 0x000000b2a808723c */ /* 0x040fe20000001808 */
[----:B------:R-:W-:Y:S07]  /*f7e0*/  LDSM.16.M88.4 R176, [R210] ;  /* 0x00000000d2b0783b */ /* 0x000fee0000000200 */
[C---:B--2---:R-:W-:Y:S08]  /*f7f0*/  HMMA.16816.F32 R12, R168.reuse, R180, R12 ;  /* 0x000000b4a80c723c */ /* 0x044ff0000000180c */
[C---:B------:R-:W-:Y:S01]  /*f800*/  HMMA.16816.F32 R16, R168.reuse, R182, R16 ;  /* 0x000000b6a810723c */ /* 0x040fe20000001810 */
[----:B------:R-:W1:Y:S07]  /*f810*/  LDSM.16.M88.4 R180, [R202+-0x6000] ;  /* 0xffa00000cab4783b */ /* 0x000e6e0000000200 */
[C---:B---3--:R-:W-:Y:S08]  /*f820*/  HMMA.16816.F32 R20, R168.reuse, R172, R20 ;  /* 0x000000aca814723c */ /* 0x048ff00000001814 */
[C---:B------:R-:W-:Y:S01]  /*f830*/  HMMA.16816.F32 R24, R168.reuse, R174, R24 ;  /* 0x000000aea818723c */ /* 0x040fe20000001818 */
[----:B------:R-:W2:Y:S07]  /*f840*/  LDSM.16.M88.4 R172, [R202+-0x5800] ;  /* 0xffa80000caac783b */ /* 0x000eae0000000200 */
[C---:B------:R-:W-:Y:S08]  /*f850*/  HMMA.16816.F32 R28, R168.reuse, R184, R28 ;  /* 0x000000b8a81c723c */ /* 0x040ff0000000181c */
[----:B------:R-:W-:Y:S01]  /*f860*/  HMMA.16816.F32 R32, R168, R186, R32 ;  /* 0x000000baa820723c */ /* 0x000fe20000001820 */
[----:B------:R-:W3:Y:S05]  /*f870*/  LDSM.16.M88.4 R168, [R202+-0x5000] ;  /* 0xffb00000caa8783b */ /* 0x000eea0000000200 */
[----:B------:R-:W-:Y:S02]  /*f880*/  LDSM.16.M88.4 R184, [R201+0x2000] ;  /* 0x00200000c9b8783b */ /* 0x000fe40000000200 */
[C---:B-1----:R-:W-:Y:S08]  /*f890*/  HMMA.16816.F32 R4, R176.reuse, R180, R4 ;  /* 0x000000b4b004723c */ /* 0x042ff00000001804 */
[C---:B------:R-:W-:Y:S01]  /*f8a0*/  HMMA.16816.F32 R8, R176.reuse, R182, R8 ;  /* 0x000000b6b008723c */ /* 0x040fe20000001808 */
[----:B------:R-:W1:Y:S07]  /*f8b0*/  LDSM.16.M88.4 R180, [R202+-0x4800] ;  /* 0xffb80000cab4783b */ /* 0x000e6e0000000200 */
[C---:B--2---:R-:W-:Y:S08]  /*f8c0*/  HMMA.16816.F32 R12, R176.reuse, R172, R12 ;  /* 0x000000acb00c723c */ /* 0x044ff0000000180c */
[C---:B------:R-:W-:Y:S01]  /*f8d0*/  HMMA.16816.F32 R16, R176.reuse, R174, R16 ;  /* 0x000000aeb010723c */ /* 0x040fe20000001810 */
[----:B------:R-:W2:Y:S07]  /*f8e0*/  LDSM.16.M88.4 R172, [R208+0x4000] ;  /* 0x00400000d0ac783b */ /* 0x000eae0000000200 */
[C---:B---3--:R-:W-:Y:S08]  /*f8f0*/  HMMA.16816.F32 R20, R176.reuse, R168, R20 ;  /* 0x000000a8b014723c */ /* 0x048ff00000001814 */
[C---:B------:R-:W-:Y:S01]  /*f900*/  HMMA.16816.F32 R24, R176.reuse, R170, R24 ;  /* 0x000000aab018723c */ /* 0x040fe20000001818 */
[----:B------:R-:W3:Y:S07]  /*f910*/  LDSM.16.M88.4 R168, [R201+0x2800] ;  /* 0x00280000c9a8783b */ /* 0x000eee0000000200 */
[C---:B-1----:R-:W-:Y:S08]  /*f920*/  HMMA.16816.F32 R28, R176.reuse, R180, R28 ;  /* 0x000000b4b01c723c */ /* 0x042ff0000000181c */
[----:B------:R-:W-:Y:S01]  /*f930*/  HMMA.16816.F32 R32, R176, R182, R32 ;  /* 0x000000b6b020723c */ /* 0x000fe20000001820 */
[----:B------:R-:W1:Y:S05]  /*f940*/  LDSM.16.M88.4 R176, [R201+0x3000] ;  /* 0x00300000c9b0783b */ /* 0x000e6a0000000200 */
[----:B------:R-:W4:Y:S02]  /*f950*/  LDSM.16.M88.4 R180, [R201+0x3800] ;  /* 0x00380000c9b4783b */ /* 0x000f240000000200 */
[C---:B--2---:R-:W-:Y:S08]  /*f960*/  HMMA.16816.F32 R4, R172.reuse, R184, R4 ;  /* 0x000000b8ac04723c */ /* 0x044ff00000001804 */
[C---:B------:R-:W-:Y:S01]  /*f970*/  HMMA.16816.F32 R8, R172.reuse, R186, R8 ;  /* 0x000000baac08723c */ /* 0x040fe20000001808 */
[----:B------:R-:W-:Y:S07]  /*f980*/  LDSM.16.M88.4 R184, [R0] ;  /* 0x0000000000b8783b */ /* 0x000fee0000000200 */
[C---:B---3--:R-:W-:Y:S08]  /*f990*/  HMMA.16816.F32 R12, R172.reuse, R168, R12 ;  /* 0x000000a8ac0c723c */ /* 0x048ff0000000180c */
[C---:B------:R-:W-:Y:S01]  /*f9a0*/  HMMA.16816.F32 R16, R172.reuse, R170, R16 ;  /* 0x000000aaac10723c */ /* 0x040fe20000001810 */
[----:B------:R-:W2:Y:S07]  /*f9b0*/  LDSM.16.M88.4 R168, [R209+0x4000] ;  /* 0x00400000d1a8783b */ /* 0x000eae0000000200 */
[C---:B-1----:R-:W-:Y:S08]  /*f9c0*/  HMMA.16816.F32 R20, R172.reuse, R176, R20 ;  /* 0x000000b0ac14723c */ /* 0x042ff00000001814 */
[C---:B------:R-:W-:Y:S01]  /*f9d0*/  HMMA.16816.F32 R24, R172.reuse, R178, R24 ;  /* 0x000000b2ac18723c */ /* 0x040fe20000001818 */
[----:B------:R-:W1:Y:S07]  /*f9e0*/  LDSM.16.M88.4 R176, [R132] ;  /* 0x0000000084b0783b */ /* 0x000e6e0000000200 */
[C---:B----4-:R-:W-:Y:S08]  /*f9f0*/  HMMA.16816.F32 R28, R172.reuse, R180, R28 ;  /* 0x000000b4ac1c723c */ /* 0x050ff0000000181c */
[----:B------:R-:W-:Y:S01]  /*fa00*/  HMMA.16816.F32 R32, R172, R182, R32 ;  /* 0x000000b6ac20723c */ /* 0x000fe20000001820 */
[----:B------:R-:W3:Y:S05]  /*fa10*/  LDSM.16.M88.4 R172, [R192] ;  /* 0x00000000c0ac783b */ /* 0x000eea0000000200 */
[----:B------:R-:W-:Y:S02]  /*fa20*/  LDSM.16.M88.4 R180, [R211+0x4000] ;  /* 0x00400000d3b4783b */ /* 0x000fe40000000200 */
        /* <DEDUP_REMOVED lines=8> */
[----:B------:R-:W-:Y:S07]  /*fab0*/  LDSM.16.M88.4 R188, [R202+-0x4000] ;  /* 0xffc00000cabc783b */ /* 0x000fee0000000200 */
[C---:B---3--:R-:W-:Y:S08]  /*fac0*/  HMMA.16816.F32 R28, R168.reuse, R172, R28 ;  /* 0x000000aca81c723c */ /* 0x048ff0000000181c */
[----:B------:R-:W-:Y:S01]  /*fad0*/  HMMA.16816.F32 R32, R168, R174, R32 ;  /* 0x000000aea820723c */ /* 0x000fe20000001820 */
[----:B------:R-:W3:Y:S05]  /*fae0*/  LDSM.16.M88.4 R168, [R203+0x3000] ;  /* 0x00300000cba8783b */ /* 0x000eea0000000200 */
[----:B------:R-:W4:Y:S02]  /*faf0*/  LDSM.16.M88.4 R172, [R203+0x3800] ;  /* 0x00380000cbac783b */ /* 0x000f240000000200 */
[C---:B--2---:R-:W-:Y:S08]  /*fb00*/  HMMA.16816.F32 R4, R180.reuse, R184, R4 ;  /* 0x000000b8b404723c */ /* 0x044ff00000001804 */
[C---:B------:R-:W-:Y:S01]  /*fb10*/  HMMA.16816.F32 R8, R180.reuse, R186, R8 ;  /* 0x000000bab408723c */ /* 0x040fe20000001808 */
[----:B------:R-:W2:Y:S07]  /*fb20*/  LDSM.16.M88.4 R184, [R210+0x4000] ;  /* 0x00400000d2b8783b */ /* 0x000eae0000000200 */
[C---:B-1----:R-:W-:Y:S08]  /*fb30*/  HMMA.16816.F32 R12, R180.reuse, R176, R12 ;  /* 0x000000b0b40c723c */ /* 0x042ff0000000180c */
[C---:B------:R-:W-:Y:S01]  /*fb40*/  HMMA.16816.F32 R16, R180.reuse, R178, R16 ;  /* 0x000000b2b410723c */ /* 0x040fe20000001810 */
[----:B------:R-:W-:Y:S07]  /*fb50*/  LDSM.16.M88.4 R176, [R202+-0x2800] ;  /* 0xffd80000cab0783b */ /* 0x000fee0000000200 */
[C---:B---3--:R-:W-:Y:S08]  /*fb60*/  HMMA.16816.F32 R20, R180.reuse, R168, R20 ;  /* 0x000000a8b414723c */ /* 0x048ff00000001814 */
[C---:B------:R-:W-:Y:S01]  /*fb70*/  HMMA.16816.F32 R24, R180.reuse, R170, R24 ;  /* 0x000000aab418723c */ /* 0x040fe20000001818 */
[----:B------:R-:W1:Y:S07]  /*fb80*/  LDSM.16.M88.4 R168, [R202+-0x3800] ;  /* 0xffc80000caa8783b */ /* 0x000e6e0000000200 */
[C---:B----4-:R-:W-:Y:S08]  /*fb90*/  HMMA.16816.F32 R28, R180.reuse, R172, R28 ;  /* 0x000000acb41c723c */ /* 0x050ff0000000181c */
[----:B------:R-:W-:Y:S01]  /*fba0*/  HMMA.16816.F32 R32, R180, R174, R32 ;  /* 0x000000aeb420723c */ /* 0x000fe20000001820 */
[----:B------:R-:W3:Y:S05]  /*fbb0*/  LDSM.16.M88.4 R172, [R202+-0x3000] ;  /* 0xffd00000caac783b */ /* 0x000eea0000000200 */
[----:B------:R-:W-:Y:S02]  /*fbc0*/  LDSM.16.M88.4 R180, [R208+0x8000] ;  /* 0x00800000d0b4783b */ /* 0x000fe40000000200 */
        /* <DEDUP_REMOVED lines=11> */
[----:B------:R-:W4:Y:S05]  /*fc80*/  LDSM.16.M88.4 R176, [R201+0x5800] ;  /* 0x00580000c9b0783b */ /* 0x000f2a0000000200 */
[----:B------:R-:W-:Y:S02]  /*fc90*/  LDSM.16.M88.4 R184, [R209+0x8000] ;  /* 0x00800000d1b8783b */ /* 0x000fe40000000200 */
[C---:B--2---:R-:W-:Y:S08]  /*fca0*/  HMMA.16816.F32 R4, R180.reuse, R188, R4 ;  /* 0x000000bcb404723c */ /* 0x044ff00000001804 */
[C---:B------:R-:W-:Y:S01]  /*fcb0*/  HMMA.16816.F32 R8, R180.reuse, R190, R8 ;  /* 0x000000beb408723c */ /* 0x040fe20000001808 */
[----:B------:R-:W2:Y:S05]  /*fcc0*/  LDSM.16.M88.4 R188, [R193] ;  /* 0x00000000c1bc783b */ /* 0x000eaa0000000200 */
[----:B------:R-:W5:Y:S02]  /*fcd0*/  LDSM.16.M88.4 R192, [R194] ;  /* 0x00000000c2c0783b */ /* 0x000f640000000200 */
[C---:B-1----:R-:W-:Y:S08]  /*fce0*/  HMMA.16816.F32 R12, R180.reuse, R168, R12 ;  /* 0x000000a8b40c723c */ /* 0x042ff0000000180c */
[C---:B------:R-:W-:Y:S01]  /*fcf0*/  HMMA.16816.F32 R16, R180.reuse, R170, R16 ;  /* 0x000000aab410723c */ /* 0x040fe20000001810 */
[----:B------:R-:W1:Y:S07]  /*fd00*/  LDSM.16.M88.4 R168, [R196] ;  /* 0x00000000c4a8783b */ /* 0x000e6e0000000200 */
[C---:B---3--:R-:W-:Y:S08]  /*fd10*/  HMMA.16816.F32 R20, R180.reuse, R172, R20 ;  /* 0x000000acb414723c */ /* 0x048ff00000001814 */
[C---:B------:R-:W-:Y:S01]  /*fd20*/  HMMA.16816.F32 R24, R180.reuse, R174, R24 ;  /* 0x000000aeb418723c */ /* 0x040fe20000001818 */
[----:B------:R-:W3:Y:S07]  /*fd30*/  LDSM.16.M88.4 R172, [R197] ;  /* 0x00000000c5ac783b */ /* 0x000eee0000000200 */
[C---:B----4-:R-:W-:Y:S08]  /*fd40*/  HMMA.16816.F32 R28, R180.reuse, R176, R28 ;  /* 0x000000b0b41c723c */ /* 0x050ff0000000181c */
[----:B------:R-:W-:Y:S01]  /*fd50*/  HMMA.16816.F32 R32, R180, R178, R32 ;  /* 0x000000b2b420723c */ /* 0x000fe20000001820 */
[----:B------:R-:W-:Y:S05]  /*fd60*/  LDSM.16.M88.4 R176, [R211+0x8000] ;  /* 0x00800000d3b0783b */ /* 0x000fea0000000200 */
[----:B------:R-:W4:Y:S02]  /*fd70*/  LDSM.16.M88.4 R180, [R203+0x4000] ;  /* 0x00400000cbb4783b */ /* 0x000f240000000200 */
[C---:B--2---:R-:W-:Y:S08]  /*fd80*/  HMMA.16816.F32 R4, R184.reuse, R188, R4 ;  /* 0x000000bcb804723c */ /* 0x044ff00000001804 */
[C---:B------:R-:W-:Y:S01]  /*fd90*/  HMMA.16816.F32 R8, R184.reuse, R190, R8 ;  /* 0x000000beb808723c */ /* 0x040fe20000001808 */
[----:B------:R-:W2:Y:S07]  /*fda0*/  LDSM.16.M88.4 R188, [R203+0x4800] ;  /* 0x00480000cbbc783b */ /* 0x000eae0000000200 */
        /* <DEDUP_REMOVED lines=8> */
[----:B------:R-:W-:Y:S05]  /*fe30*/  LDSM.16.M88.4 R172, [R210+0x8000] ;  /* 0x00800000d2ac783b */ /* 0x000fea0000000200 */
[----:B------:R-:W-:Y:S02]  /*fe40*/  LDSM.16.M88.4 R184, [R202+-0x1800] ;  /* 0xffe80000cab8783b */ /* 0x000fe40000000200 */
[C---:B----4-:R-:W-:Y:S08]  /*fe50*/  HMMA.16816.F32 R4, R176.reuse, R180, R4 ;  /* 0x000000b4b004723c */ /* 0x050ff00000001804 */
[C---:B------:R-:W-:Y:S01]  /*fe60*/  HMMA.16816.F32 R8, R176.reuse, R182, R8 ;  /* 0x000000b6b008723c */ /* 0x040fe20000001808 */
[----:B------:R-:W3:Y:S07]  /*fe70*/  LDSM.16.M88.4 R180, [R202+-0x2000] ;  /* 0xffe00000cab4783b */ /* 0x000eee0000000200 */
[C---:B--2---:R-:W-:Y:S08]  /*fe80*/  HMMA.16816.F32 R12, R176.reuse, R188, R12 ;  /* 0x000000bcb00c723c */ /* 0x044ff0000000180c */
[C---:B------:R-:W-:Y:S01]  /*fe90*/  HMMA.16816.F32 R16, R176.reuse, R190, R16 ;  /* 0x000000beb010723c */ /* 0x040fe20000001810 */
[----:B------:R-:W2:Y:S07]  /*fea0*/  LDSM.16.M88.4 R188, [R202+-0x1000] ;  /* 0xfff00000cabc783b */ /* 0x000eae0000000200 */
[C---:B-----5:R-:W-:Y:S08]  /*feb0*/  HMMA.16816.F32 R20, R176.reuse, R192, R20 ;  /* 0x000000c0b014723c */ /* 0x060ff00000001814 */
[C---:B------:R-:W-:Y:S01]  /*fec0*/  HMMA.16816.F32 R24, R176.reuse, R194, R24 ;  /* 0x000000c2b018723c */ /* 0x040fe20000001818 */
[----:B------:R-:W4:Y:S07]  /*fed0*/  LDSM.16.M88.4 R192, [R202+-0x800] ;  /* 0xfff80000cac0783b */ /* 0x000f2e0000000200 */
[C---:B-1----:R-:W-:Y:S08]  /*fee0*/  HMMA.16816.F32 R28, R176.reuse, R168, R28 ;  /* 0x000000a8b01c723c */ /* 0x042ff0000000181c */
[----:B------:R-:W-:Y:S01]  /*fef0*/  HMMA.16816.F32 R32, R176, R170, R32 ;  /* 0x000000aab020723c */ /* 0x000fe20000001820 */
[----:B------:R-:W-:Y:S05]  /*ff00*/  LDSM.16.M88.4 R168, [R208+0xc000] ;  /* 0x00c00000d0a8783b */ /* 0x000fea0000000200 */
[----:B------:R-:W1:Y:S02]  /*ff10*/  LDSM.16.M88.4 R176, [R201+0x6000] ;  /* 0x00600000c9b0783b */ /* 0x000e640000000200 */
[C---:B---3--:R-:W-:Y:S08]  /*ff20*/  HMMA.16816.F32 R4, R172.reuse, R180, R4 ;  /* 0x000000b4ac04723c */ /* 0x048ff00000001804 */
[C---:B------:R-:W-:Y:S01]  /*ff30*/  HMMA.16816.F32 R8, R172.reuse, R182, R8 ;  /* 0x000000b6ac08723c */ /* 0x040fe20000001808 */
[----:B------:R-:W3:Y:S07]  /*ff40*/  LDSM.16.M88.4 R180, [R201+0x6800] ;  /* 0x00680000c9b4783b */ /* 0x000eee0000000200 */
        /* <DEDUP_REMOVED lines=8> */
[----:B------:R-:W-:Y:S05]  /*ffd0*/  LDSM.16.M88.4 R192, [R198] ;  /* 0x00000000c6c0783b */ /* 0x000fea0000000200 */
[----:B------:R-:W4:Y:S02]  /*ffe0*/  LDSM.16.M88.4 R172, [R209+0xc000] ;  /* 0x00c00000d1ac783b */ /* 0x000f240000000200 */
[C---:B-1----:R-:W-:Y:S03]  /*fff0*/  HMMA.16816.F32 R4, R168.reuse, R176, R4 ;  /* 0x000000b0a804723c */ /* 0x042fe60000001804 */
[----:B------:R-:W1:Y:S05]  /*10000*/  LDSM.16.M88.4 R196, [R199] ;  /* 0x00000000c7c4783b */ /* 0x000e6a0000000200 */
[C---:B------:R-:W-:Y:S01]  /*10010*/  HMMA.16816.F32 R8, R168.reuse, R178, R8 ;  /* 0x000000b2a808723c */ /* 0x040fe20000001808 */
[----:B------:R-:W1:Y:S07]  /*10020*/  LDSM.16.M88.4 R176, [R212] ;  /* 0x00000000d4b0783b */ /* 0x000e6e0000000200 */
[C---:B---3--:R-:W-:Y:S08]  /*10030*/  HMMA.16816.F32 R12, R168.reuse, R180, R12 ;  /* 0x000000b4a80c723c */ /* 0x048ff0000000180c */
[C---:B------:R-:W-:Y:S01]  /*10040*/  HMMA.16816.F32 R16, R168.reuse, R182, R16 ;  /* 0x000000b6a810723c */ /* 0x040fe20000001810 */
[----:B------:R-:W-:Y:S07]  /*10050*/  LDSM.16.M88.4 R180, [R211+0xc000] ;  /* 0x00c00000d3b4783b */ /* 0x000fee0000000200 */
[C---:B-----5:R-:W-:Y:S08]  /*10060*/  HMMA.16816.F32 R20, R168.reuse, R184, R20 ;  /* 0x000000b8a814723c */ /* 0x060ff00000001814 */
[C---:B------:R-:W-:Y:S01]  /*10070*/  HMMA.16816.F32 R24, R168.reuse, R186, R24 ;  /* 0x000000baa818723c */ /* 0x040fe20000001818 */
[----:B------:R-:W-:Y:S07]  /*10080*/  LDSM.16.M88.4 R184, [R203+0x6000] ;  /* 0x00600000cbb8783b */ /* 0x000fee0000000200 */
[C---:B--2---:R-:W-:Y:S08]  /*10090*/  HMMA.16816.F32 R28, R168.reuse, R188, R28 ;  /* 0x000000bca81c723c */ /* 0x044ff0000000181c */
[----:B------:R-:W-:Y:S01]  /*100a0*/  HMMA.16816.F32 R32, R168, R190, R32 ;  /* 0x000000bea820723c */ /* 0x000fe20000001820 */
[----:B------:R-:W2:Y:S05]  /*100b0*/  LDSM.16.M88.4 R168, [R213] ;  /* 0x00000000d5a8783b */ /* 0x000eaa0000000200 */
[----:B------:R-:W3:Y:S02]  /*100c0*/  LDSM.16.M88.4 R188, [R203+0x6800] ;  /* 0x00680000cbbc783b */ /* 0x000ee40000000200 */
[C---:B----4-:R-:W-:Y:S08]  /*100d0*/  HMMA.16816.F32 R4, R172.reuse, R192, R4 ;  /* 0x000000c0ac04723c */ /* 0x050ff00000001804 */
[C---:B------:R-:W-:Y:S01]  /*100e0*/  HMMA.16816.F32 R8, R172.reuse, R194, R8 ;  /* 0x000000c2ac08723c */ /* 0x040fe20000001808 */
[----:B------:R-:W4:Y:S07]  /*100f0*/  LDSM.16.M88.4 R192, [R203+0x7000] ;  /* 0x00700000cbc0783b */ /* 0x000f2e0000000200 */
        /* <DEDUP_REMOVED lines=8> */
[----:B------:R-:W-:Y:S05]  /*10180*/  LDSM.16.M88.4 R168, [R210+0xc000] ;  /* 0x00c00000d2a8783b */ /* 0x000fea0000000200 */
[----:B------:R-:W2:Y:S02]  /*10190*/  LDSM.16.M88.4 R172, [R202] ;  /* 0x00000000caac783b */ /* 0x000ea40000000200 */
[C---:B------:R-:W-:Y:S08]  /*101a0*/  HMMA.16816.F32 R4, R180.reuse, R184, R4 ;  /* 0x000000b8b404723c */ /* 0x040ff00000001804 */
[C---:B------:R-:W-:Y:S01]  /*101b0*/  HMMA.16816.F32 R8, R180.reuse, R186, R8 ;  /* 0x000000bab408723c */ /* 0x040fe20000001808 */
[----:B------:R-:W5:Y:S07]  /*101c0*/  LDSM.16.M88.4 R184, [R202+0x1000] ;  /* 0x00100000cab8783b */ /* 0x000f6e0000000200 */
[C---:B---3--:R-:W-:Y:S08]  /*101d0*/  HMMA.16816.F32 R12, R180.reuse, R188, R12 ;  /* 0x000000bcb40c723c */ /* 0x048ff0000000180c */
[C---:B------:R-:W-:Y:S01]  /*101e0*/  HMMA.16816.F32 R16, R180.reuse, R190, R16 ;  /* 0x000000beb410723c */ /* 0x040fe20000001810 */
[----:B------:R-:W3:Y:S01]  /*101f0*/  LDSM.16.M88.4 R188, [R202+0x1800] ;  /* 0x00180000cabc783b */ /* 0x000ee20000000200 */
[----:B------:R-:W-:Y:S04]  /*10200*/  DEPBAR.LE SB0, 0x0 ;  /* 0x000080000000791a */ /* 0x000fe80000000000 */
[----:B------:R-:W-:Y:S02]  /*10210*/  BAR.SYNC.DEFER_BLOCKING 0x0 ;  /* 0x0000000000007b1d */ /* 0x000fe40000010000 */
[C---:B----4-:R-:W-:Y:S08]  /*10220*/  HMMA.16816.F32 R20, R180.reuse, R192, R20 ;  /* 0x000000c0b414723c */ /* 0x050ff00000001814 */
[C---:B------:R-:W-:Y:S08]  /*10230*/  HMMA.16816.F32 R24, R180.reuse, R194, R24 ;  /* 0x000000c2b418723c */ /* 0x040ff00000001818 */
[C---:B-1----:R-:W-:Y:S08]  /*10240*/  HMMA.16816.F32 R28, R180.reuse, R196, R28 ;  /* 0x000000c4b41c723c */ /* 0x042ff0000000181c */
[----:B------:R-:W-:Y:S08]  /*10250*/  HMMA.16816.F32 R32, R180, R198, R32 ;  /* 0x000000c6b420723c */ /* 0x000ff00000001820 */
[C---:B--2---:R-:W-:Y:S08]  /*10260*/  HMMA.16816.F32 R4, R168.reuse, R172, R4 ;  /* 0x000000aca804723c */ /* 0x044ff00000001804 */
[C---:B------:R-:W-:Y:S08]  /*10270*/  HMMA.16816.F32 R8, R168.reuse, R174, R8 ;  /* 0x000000aea808723c */ /* 0x040ff00000001808 */
[C---:B------:R-:W-:Y:S08]  /*10280*/  HMMA.16816.F32 R12, R168.reuse, R176, R12 ;  /* 0x000000b0a80c723c */ /* 0x040ff0000000180c */
[C---:B------:R-:W-:Y:S08]  /*10290*/  HMMA.16816.F32 R16, R168.reuse, R178, R16 ;  /* 0x000000b2a810723c */ /* 0x040ff00000001810 */
[C---:B-----5:R-:W-:Y:S08]  /*102a0*/  HMMA.16816.F32 R20, R168.reuse, R184, R20 ;  /* 0x000000b8a814723c */ /* 0x060ff00000001814 */
        /* <DEDUP_REMOVED lines=47> */
.L_x_5459:
[----:B------:R-:W-:-:S05]  /*105a0*/  BRA.DIV ~URZ, `(.L_x_5351) ;  /* 0x0000a9927f007947 */ /* 0x000fca000b800000 */
[----:B------:R-:W3:Y:S01]  /*105b0*/  SHFL.IDX PT, R0, R170, RZ, 0x181f ;  /* 0x00181fffaa007589 */ /* 0x000ee200000e0000 */
[----:B------:R-:W-:Y:S04]  /*105c0*/  IADD3 R2, -R214, 0x10, RZ ;  /* 0x00000010d6027810 */ /* 0x000fe80007ffe1ff */
[----:B------:R-:W-:Y:S04]  /*105d0*/  LOP3.LUT R2, R2, 0xf, RZ, 0xc0, !PT ;  /* 0x0000000f02027812 */ /* 0x000fe800078ec0ff */
[----:B---3--:R-:W-:Y:S04]  /*105e0*/  IADD3 R168, P1, P0, R2, R0, R175 ;  /* 0x0000000002a87210 */ /* 0x008fe8000783e0af */
[----:B--2---:R-:W-:Y:S02]  /*105f0*/  IADD3.X R169, RZ, R132, R171, P1, P0 ;  /* 0x00000084ffa97210 */ /* 0x004fe40000fe04ab */
        /* <DEDUP_REMOVED lines=8> */
[----:B---3--:R-:W-:Y:S05]  /*10680*/  IADD3 R2, P0, R0, R177, RZ ;  /* 0x000000b100027210 */ /* 0x008fea0007f1e0ff */
[----:B------:R-:W-:Y:S05]  /*10690*/  IMAD.X R3, R132, 0x1, R173, P0 ;  /* 0x0000000184037824 */ /* 0x000fea00000e06ad */
[----:B------:R3:W-:Y:S02]  /*106a0*/  LDGSTS.E.BYPASS.LTC128B.128 [R215+0xc100], [R2.64], !P4 ;  /* 0x0c10000002d77fae */ /* 0x0007e4000e101d46 */
[----:B---3--:R-:W-:Y:S02]  /*106b0*/  IADD3 R2, P0, R0, R178, RZ ;  /* 0x000000b200027210 */ /* 0x008fe40007f1e0ff */
[----:B------:R2:W3:Y:S03]  /*106c0*/  SHFL.IDX PT, R0, R170, 0x1, 0x181f ;  /* 0x00381f00aa007f89 */ /* 0x0004e600000e0000 */
[----:B------:R-:W-:Y:S02]  /*106d0*/  IMAD.X R3, R132, 0x1, R174, P0 ;  /* 0x0000000184037824 */ /* 0x000fe400000e06ae */
[----:B------:R2:W4:Y:S04]  /*106e0*/  SHFL.IDX PT, R132, R133, 0x1, 0x181f ;  /* 0x00381f0085847f89 */ /* 0x00052800000e0000 */
[----:B------:R2:W-:Y:S02]  /*106f0*/  LDGSTS.E.BYPASS.LTC128B.128 [R215+0xe100], [R2.64], !P3 ;  /* 0x0e10000002d77fae */ /* 0x0005e4000d901d46 */
.L_x_5460:
[C---:B--2---:R-:W-:Y:S02]  /*10700*/  IADD3 R2, -R214.reuse, 0x10, RZ ;  /* 0x00000010d6027810 */ /* 0x044fe40007ffe1ff */
[----:B------:R-:W-:Y:S02]  /*10710*/  ISETP.NE.U32.AND P0, PT, R214, RZ, PT ;  /* 0x000000ffd600720c */ /* 0x000fe40003f05070 */
[----:B------:R-:W-:Y:S04]  /*10720*/  LOP3.LUT R2, R2, 0xf, RZ, 0xc0, !PT ;  /* 0x0000000f02027812 */ /* 0x000fe800078ec0ff */
[----:B---3--:R-:W-:Y:S04]  /*10730*/  IADD3 R2, P2, P1, R2, R0, R175 ;  /* 0x0000000002027210 */ /* 0x008fe8000795e0af */
[----:B----4-:R-:W-:Y:S05]  /*10740*/  IADD3.X R3, RZ, R132, R171, P2, P1 ;  /* 0x00000084ff037210 */ /* 0x010fea00017e24ab */
        /* <DEDUP_REMOVED lines=13> */
.L_x_5349:
[----:B------:R-:W-:Y:S05]  /*10820*/  BSYNC B0 ;  /* 0x0000000000007941 */ /* 0x000fea0003800000 */
.L_x_5348:
[----:B---3--:R-:W-:Y:S01]  /*10830*/  LOP3.LUT R168, RZ, c[0x0][0x324], RZ, 0x33, !PT ;  /* 0x0000c900ffa87a12 */ /* 0x008fe200078e33ff */
[----:B------:R-:W-:Y:S01]  /*10840*/  IMAD.MOV.U32 R0, RZ, RZ, c[0x0][0x2c4] ;  /* 0x0000b100ff007624 */ /* 0x000fe200078e00ff */
[----:B------:R-:W0:Y:S01]  /*10850*/  LDGDEPBAR ;  /* 0x00000000000079af */ /* 0x000e220000000000 */
[----:B------:R-:W-:Y:S02]  /*10860*/  IMAD.IADD R132, R243, 0x1, R242 ;  /* 0x00000001f3847824 */ /* 0x000fe400078e02f2 */
[----:B-1----:R-:W-:Y:S01]  /*10870*/  IMAD.SHL.U32 R133, R216, 0x40, RZ ;  /* 0x00000040d8857824 */ /* 0x002fe200078e00ff */
        /* <DEDUP_REMOVED lines=8> */
[----:B------:R1:W2:Y:S02]  /*10900*/  SHFL.IDX PT, R3, R132, RZ, 0x1c1f ;  /* 0x001c1fff84037589 */ /* 0x0002a400000e0000 */
.L_x_5461:
[----:B------:R-:W-:Y:S02]  /*10910*/  IMAD.MOV.U32 R2, RZ, RZ, c[0x0][0x32c] ;  /* 0x0000cb00ff027624 */ /* 0x000fe400078e00ff */
[----:B------:R-:W-:Y:S03]  /*10920*/  IMAD.IADD R168, R168, 0x1, R0 ;  /* 0x00000001a8a87824 */ /* 0x000fe600078e0200 */
[----:B------:R-:W-:Y:S02]  /*10930*/  ISETP.GE.AND P0, PT, R2, 0x1, PT ;  /* 0x000000010200780c */ /* 0x000fe40003f06270 */
[-C--:B--2---:R-:W-:Y:S02]  /*10940*/  IADD3 R2, R169, R3.reuse, RZ ;  /* 0x00000003a9027210 */ /* 0x084fe40007ffe0ff */
        /* <DEDUP_REMOVED lines=15> */
.L_x_5355:
[----:B------:R-:W-:Y:S04]  /*10a40*/  MOV R170, 0x1 ;  /* 0x0000000100aa7802 */ /* 0x000fe80000000f00 */
[----:B------:R-:W-:Y:S11]  /*10a50*/  ISETP.NE.AND P0, PT, R170, c[0x0][0x32c], PT ;  /* 0x0000cb00aa007a0c */ /* 0x000ff60003f05270 */
[----:B------:R-:W-:Y:S02]  /*10a60*/  @!UPT UIADD3 URZ, URZ, URZ, URZ ;  /* 0x0000003f3f3ff290 */ /* 0x000fe4000fffe03f */
[----:B------:R-:W-:Y:S05]  /*10a70*/  @P0 IMAD.HI.U32 R170, R3, c[0x0][0x330], RZ ;  /* 0x0000cc0003aa0a27 */ /* 0x000fea00078e00ff */
[----:B------:R-:W-:Y:S02]  /*10a80*/  @P0 SHF.R.U32.HI R3, RZ, c[0x0][0x334], R170 ;  /* 0x0000cd00ff030a19 */ /* 0x000fe400000116aa */
.L_x_5356:
[----:B------:R-:W-:Y:S05]  /*10a90*/  BSYNC B0 ;  /* 0x0000000000007941 */ /* 0x000fea0003800000 */
.L_x_5354:
[----:B------:R-:W-:Y:S04]  /*10aa0*/  IMAD R3, R3, c[0x0][0x32c], -R133 ;  /* 0x0000cb0003037a24 */ /* 0x000fe800078e0a85 */
[----:B------:R-:W-:Y:S05]  /*10ab0*/  IMAD.IADD R3, R3, 0x1, -R231 ;  /* 0x0000000103037824 */ /* 0x000fea00078e0ae7 */
[----:B------:R-:W-:Y:S02]  /*10ac0*/  IMNMX R0, R0, R3, !PT ;  /* 0x0000000300007217 */ /* 0x000fe40007800200 */
[----:B------:R-:W-:Y:S04]  /*10ad0*/  IADD3 R3, R3, c[0x0][0x32c], RZ ;  /* 0x0000cb0003037a10 */ /* 0x000fe80007ffe0ff */
[----:B------:R-:W-:Y:S02]  /*10ae0*/  IMNMX R2, R2, R3, PT ;  /* 0x0000000302027217 */ /* 0x000fe40003800200 */
.L_x_5353:
        /* <DEDUP_REMOVED lines=51> */
.L_x_5462:
        /* <DEDUP_REMOVED lines=19> */
.L_x_5360:
[----:B------:R-:W-:Y:S04]  /*10f50*/  MOV R4, 0x1 ;  /* 0x0000000100047802 */ /* 0x000fe80000000f00 */
[----:B------:R-:W-:Y:S11]  /*10f60*/  ISETP.NE.AND P0, PT, R4, c[0x0][0x32c], PT ;  /* 0x0000cb0004007a0c */ /* 0x000ff60003f05270 */
[----:B------:R-:W-:Y:S02]  /*10f70*/  @!UPT UIADD3 URZ, URZ, URZ, URZ ;  /* 0x0000003f3f3ff290 */ /* 0x000fe4000fffe03f */
[----:B------:R-:W-:Y:S05]  /*10f80*/  @P0 IMAD.HI.U32 R4, R3, c[0x0][0x330], RZ ;  /* 0x0000cc0003040a27 */ /* 0x000fea00078e00ff */
[----:B------:R-:W-:Y:S02]  /*10f90*/  @P0 SHF.R.U32.HI R3, RZ, c[0x0][0x334], R4 ;  /* 0x0000cd00ff030a19 */ /* 0x000fe40000011604 */
.L_x_5361:
[----:B------:R-:W-:Y:S05]  /*10fa0*/  BSYNC B0 ;  /* 0x0000000000007941 */ /* 0x000fea0003800000 */
.L_x_5359:
[----:B------:R-:W-:Y:S04]  /*10fb0*/  IMAD R133, R3, c[0x0][0x32c], -R133 ;  /* 0x0000cb0003857a24 */ /* 0x000fe800078e0a85 */
[----:B------:R-:W-:Y:S05]  /*10fc0*/  IMAD.IADD R3, R133, 0x1, -R231 ;  /* 0x0000000185037824 */ /* 0x000fea00078e0ae7 */
[----:B------:R-:W-:Y:S02]  /*10fd0*/  IMNMX R0, R0, R3, !PT ;  /* 0x0000000300007217 */ /* 0x000fe40007800200 */
[----:B------:R-:W-:Y:S04]  /*10fe0*/  IADD3 R3, R3, c[0x0][0x32c], RZ ;  /* 0x0000cb0003037a10 */ /* 0x000fe80007ffe0ff */
[----:B------:R-:W-:Y:S02]  /*10ff0*/  IMNMX R2, R2, R3, PT ;  /* 0x0000000302027217 */ /* 0x000fe40003800200 */
.L_x_5358:
        /* <DEDUP_REMOVED lines=82> */
.L_x_5463:
[----:B-12---:R-:W-:Y:S01]  /*11520*/  FMNMX.FTZ R132, R132, R0, !PT ;  /* 0x0000000084847209 */ /* 0x006fe20007810000 */
[----:B------:R-:W-:-:S05]  /*11530*/  BRA.DIV ~URZ, `(.L_x_5363) ;  /* 0x00009d727f007947 */ /* 0x000fca000b800000 */
[----:B------:R-:W1:Y:S02]  /*11540*/  SHFL.BFLY PT, R0, R132, 0x1, 0x1f ;  /* 0x0c201f0084007f89 */ /* 0x000e6400000e0000 */
[----:B-1----:R-:W-:Y:S02]  /*11550*/  FMNMX.FTZ R133, R132, R0, !PT ;  /* 0x0000000084857209 */ /* 0x002fe40007810000 */
[----:B------:R-:W1:Y:S02]  /*11560*/  SHFL.BFLY PT, R0, R4, 0x2, 0x1f ;  /* 0x0c401f0004007f89 */ /* 0x000e6400000e0000 */
[----:B-1----:R-:W-:Y:S05]  /*11570*/  FMNMX.FTZ R4, R4, R0, !PT ;  /* 0x0000000004047209 */ /* 0x002fea0007810000 */
[----:B------:R1:W2:Y:S02]  /*11580*/  SHFL.BFLY PT, R0, R4, 0x1, 0x1f ;  /* 0x0c201f0004007f89 */ /* 0x0002a400000e0000 */
.L_x_5464:
        /* <DEDUP_REMOVED lines=44> */
[--C-:B------:R-:W-:Y:S02]  /*11850*/  FFMA.FTZ R16, R16, c[0x0][0x2d0], -R4.reuse ;  /* 0x0000b40010107a23 */ /* 0x100fe40000010804 */
[--C-:B------:R-:W-:Y:S02]  /*11860*/  FFMA.FTZ R190, R7, c[0x0][0x2d0], -R4.reuse ;  /* 0x0000b40007be7a23 */ /* 0x100fe40000010804 */
[--C-:B------:R-:W-:Y:S02]  /*11870*/  FFMA.FTZ R18, R24, c[0x0][0x2d0], -R4.reuse ;  /* 0x0000b40018127a23 */ /* 0x100fe40000010804 */
[--C-:B------:R-:W-:Y:S01]  /*11880*/  FFMA.FTZ R132, R21, c[0x0][0x2d0], -R4.reuse ;  /* 0x0000b40015847a23 */ /* 0x100fe20000010804 */
        /* <DEDUP_REMOVED lines=332> */
[----:B------:R-:W-:Y:S01]  /*12d50*/  FADD.FTZ R2, R172, R0 ;  /* 0x00000000ac027221 */ /* 0x000fe20000010000 */
[----:B------:R-:W-:Y:S03]  /*12d60*/  IADD3 R0, R216, -0x1, RZ ;  /* 0xffffffffd8007810 */ /* 0x000fe60007ffe0ff */
[C---:B------:R-:W-:Y:S01]  /*12d70*/  HMMA.16816.F32 R64, R136.reuse, R146, R64 ;  /* 0x000000928840723c */ /* 0x040fe20000001840 */
[----:B------:R-:W2:Y:S03]  /*12d80*/  LDSM.16.MT88.4 R144, [R207+0x5000] ;  /* 0x00500000cf90783b */ /* 0x000ea60000004200 */
[----:B------:R-:W-:Y:S01]  /*12d90*/  FADD.FTZ R220, R132, R2 ;  /* 0x0000000284dc7221 */ /* 0x000fe20000010000 */
[----:B------:R-:W-:Y:S03]  /*12da0*/  MOV R216, R0 ;  /* 0x0000000000d87202 */ /* 0x000fe60000000f00 */
        /* <DEDUP_REMOVED lines=70> */
.L_x_5346:
[----:B------:R-:W-:Y:S05]  /*13210*/  BRA.DIV ~URZ, `(.L_x_5365) ;  /* 0x000081727f007947 */ /* 0x000fea000b800000 */
[----:B------:R1:W2:Y:S02]  /*13220*/  SHFL.BFLY PT, R0, R222, 0x2, 0x1f ;  /* 0x0c401f00de007f89 */ /* 0x0002a400000e0000 */
.L_x_5465:
[----:B--2---:R-:W-:Y:S01]  /*13230*/  FADD.FTZ R4, R0, R222 ;  /* 0x000000de00047221 */ /* 0x004fe20000010000 */
[----:B------:R-:W-:Y:S05]  /*13240*/  BRA.DIV ~URZ, `(.L_x_5366) ;  /* 0x000081927f007947 */ /* 0x000fea000b800000 */
[----:B------:R-:W2:Y:S02]  /*13250*/  SHFL.BFLY PT, R0, R220, 0x2, 0x1f ;  /* 0x0c401f00dc007f89 */ /* 0x000ea400000e0000 */
[----:B--2---:R-:W-:-:S02]  /*13260*/  FADD.FTZ R5, R0, R220 ;  /* 0x000000dc00057221 */ /* 0x004fc40000010000 */
[----:B------:R-:W2:Y:S04]  /*13270*/  SHFL.BFLY PT, R0, R4, 0x1, 0x1f ;  /* 0x0c201f0004007f89 */ /* 0x000ea800000e0000 */
[----:B------:R3:W4:Y:S01]  /*13280*/  SHFL.BFLY PT, R3, R5, 0x1, 0x1f ;  /* 0x0c201f0005037f89 */ /* 0x00072200000e0000 */
[----:B--2---:R-:W-:-:S05]  /*13290*/  FADD.FTZ R4, R4, R0 ;  /* 0x0000000004047221 */ /* 0x004fca0000010000 */
.L_x_5466:
        /* <DEDUP_REMOVED lines=148> */
.L_x_5275:
        /* <DEDUP_REMOVED lines=17> */
.L_x_5368:
[----:B------:R-:W-:Y:S05]  /*13cf0*/  BSYNC B0 ;  /* 0x0000000000007941 */ /* 0x000fea0003800000 */
.L_x_5367:
[----:B------:R-:W-:Y:S01]  /*13d00*/  PRMT R0, R0, 0x9910, RZ ;  /* 0x0000991000007816 */ /* 0x000fe200000000ff */
[----:B------:R-:W-:Y:S01]  /*13d10*/  BSSY B1, `(.L_x_5369) ;  /* 0x000045e000017945 */ /* 0x000fe20003800000 */
[----:B------:R-:W-:Y:S02]  /*13d20*/  IMAD.MOV.U32 R110, RZ, RZ, R248 ;  /* 0x000000ffff6e7224 */ /* 0x000fe400078e00f8 */
        /* <DEDUP_REMOVED lines=23> */
[----:B----4-:R1:W-:Y:S04]  /*13ea0*/  STS [R9], R2 ;  /* 0x0000000209007388 */ /* 0x0103e80000000800 */
[----:B------:R2:W-:Y:S01]  /*13eb0*/  STS [R9+0x400], R0 ;  /* 0x0004000009007388 */ /* 0x0005e20000000800 */
[----:B-1----:R-:W-:Y:S02]  /*13ec0*/  F2FP.PACK_AB R2, R27, R26 ;  /* 0x0000001a1b02723e */ /* 0x002fe400000000ff */
[----:B--2---:R-:W-:-:S03]  /*13ed0*/  F2FP.PACK_AB R0, R117, R116 ;  /* 0x000000747500723e */ /* 0x004fc600000000ff */
[----:B---3--:R1:W-:Y:S04]  /*13ee0*/  STS [R8], R2 ;  /* 0x0000000208007388 */ /* 0x0083e80000000800 */
        /* <DEDUP_REMOVED lines=131> */
.L_x_5371:
        /* <DEDUP_REMOVED lines=119> */
.L_x_5467:
[----:B------:R-:W-:Y:S05]  /*14e90*/  BRA.DIV ~URZ, `(.L_x_5374) ;  /* 0x000066b27f007947 */ /* 0x000fea000b800000 */
[----:B------:R4:W2:Y:S02]  /*14ea0*/  SHFL.IDX PT, R0, R14, RZ, 0x181f ;  /* 0x00181fff0e007589 */ /* 0x0008a400000e0000 */
.L_x_5468:
        /* <DEDUP_REMOVED lines=24> */
.L_x_5376:
[----:B------:R-:W-:Y:S05]  /*15030*/  BSYNC B0 ;  /* 0x0000000000007941 */ /* 0x000fea0003800000 */
.L_x_5375:
[----:B------:R-:W-:Y:S05]  /*15040*/  BRA.DIV ~URZ, `(.L_x_5377) ;  /* 0x000065727f007947 */ /* 0x000fea000b800000 */
[----:B---3--:R3:W4:Y:S04]  /*15050*/  SHFL.IDX PT, R4, R5, 0x1, 0x181f ;  /* 0x00381f0005047f89 */ /* 0x00872800000e0000 */
[----:B--2---:R3:W2:Y:S02]  /*15060*/  SHFL.IDX PT, R0, R14, 0x1, 0x181f ;  /* 0x00381f000e007f89 */ /* 0x0046a400000e0000 */
.L_x_5469:
        /* <DEDUP_REMOVED lines=24> */
.L_x_5379:
[----:B------:R-:W-:Y:S05]  /*151f0*/  BSYNC B0 ;  /* 0x0000000000007941 */ /* 0x000fea0003800000 */
.L_x_5378:
[----:B------:R-:W-:Y:S05]  /*15200*/  BRA.DIV ~URZ, `(.L_x_5380) ;  /* 0x000064827f007947 */ /* 0x000fea000b800000 */
[----:B----4-:R4:W3:Y:S02]  /*15210*/  SHFL.IDX PT, R4, R5, 0x2, 0x181f ;  /* 0x00581f0005047f89 */ /* 0x0108e400000e0000 */
.L_x_5470:
[----:B------:R-:W-:Y:S05]  /*15220*/  BRA.DIV ~URZ, `(.L_x_5381) ;  /* 0x000064d27f007947 */ /* 0x000fea000b800000 */
[----:B--2---:R2:W4:Y:S02]  /*15230*/  SHFL.IDX PT, R0, R14, 0x2, 0x181f ;  /* 0x00581f000e007f89 */ /* 0x00452400000e0000 */
.L_x_5471:
        /* <DEDUP_REMOVED lines=24> */
.L_x_5383:
[----:B------:R-:W-:Y:S05]  /*153c0*/  BSYNC B0 ;  /* 0x0000000000007941 */ /* 0x000fea0003800000 */
.L_x_5382:
[----:B------:R-:W-:Y:S05]  /*153d0*/  BRA.DIV ~URZ, `(.L_x_5384) ;  /* 0x000063927f007947 */ /* 0x000fea000b800000 */
[----:B---3--:R3:W1:Y:S04]  /*153e0*/  SHFL.IDX PT, R4, R5, 0x3, 0x181f ;  /* 0x00781f0005047f89 */ /* 0x00866800000e0000 */
[----:B----4-:R3:W4:Y:S02]  /*153f0*/  SHFL.IDX PT, R0, R14, 0x3, 0x181f ;  /* 0x00781f000e007f89 */ /* 0x01072400000e0000 */
.L_x_5472:
        /* <DEDUP_REMOVED lines=25> */
.L_x_5372:
        /* <DEDUP_REMOVED lines=33> */
.L_x_5473:
[----:B------:R-:W-:Y:S05]  /*157a0*/  BRA.DIV ~URZ, `(.L_x_5387) ;  /* 0x000061027f007947 */ /* 0x000fea000b800000 */
[----:B------:R3:W4:Y:S02]  /*157b0*/  SHFL.IDX PT, R0, R12, RZ, 0x1c1f ;  /* 0x001c1fff0c007589 */ /* 0x00072400000e0000 */
.L_x_5474:
        /* <DEDUP_REMOVED lines=224> */
.L_x_5389:
[----:B------:R-:W-:Y:S05]  /*165c0*/  BSYNC B0 ;  /* 0x0000000000007941 */ /* 0x000fea0003800000 */
.L_x_5388:
[----:B------:R-:W-:Y:S05]  /*165d0*/  BRA.DIV ~URZ, `(.L_x_5390) ;  /* 0x000053427f007947 */ /* 0x000fea000b800000 */
[----:B--2---:R2:W1:Y:S04]  /*165e0*/  SHFL.IDX PT, R4, R5, 0x1, 0x1c1f ;  /* 0x003c1f0005047f89 */ /* 0x00446800000e0000 */
[----:B----4-:R2:W4:Y:S02]  /*165f0*/  SHFL.IDX PT, R0, R12, 0x1, 0x1c1f ;  /* 0x003c1f000c007f89 */ /* 0x01052400000e0000 */
.L_x_5475:
        /* <DEDUP_REMOVED lines=242> */
.L_x_5370:
        /* <DEDUP_REMOVED lines=8> */
[----:B---3--:R-:W-:Y:S02]  /*175a0*/  @P0 IMAD.WIDE R4, R251, R4, c[0x0][0x508] ;  /* 0x00014200fb040625 */ /* 0x008fe400078e0204 */
        /* <DEDUP_REMOVED lines=9> */
.L_x_5391:
        /* <DEDUP_REMOVED lines=57> */
.L_x_5393:
[----:B------:R-:W-:Y:S05]  /*179d0*/  BSYNC B0 ;  /* 0x0000000000007941 */ /* 0x000fea0003800000 */
.L_x_5392:
        /* <DEDUP_REMOVED lines=34> */
.L_x_5476:
[----:B------:R-:W-:Y:S05]  /*17c00*/  BRA.DIV ~URZ, `(.L_x_5395) ;  /* 0x00003e527f007947 */ /* 0x000fea000b800000 */
[----:B------:R3:W4:Y:S02]  /*17c10*/  SHFL.IDX PT, R0, R14, RZ, 0x181f ;  /* 0x00181fff0e007589 */ /* 0x00072400000e0000 */
.L_x_5477:
        /* <DEDUP_REMOVED lines=25> */
.L_x_5397:
[----:B------:R-:W-:Y:S05]  /*17db0*/  BSYNC B0 ;  /* 0x0000000000007941 */ /* 0x000fea0003800000 */
.L_x_5396:
[----:B------:R-:W-:Y:S05]  /*17dc0*/  BRA.DIV ~URZ, `(.L_x_5398) ;  /* 0x00003d027f007947 */ /* 0x000fea000b800000 */
[----:B--2---:R2:W1:Y:S04]  /*17dd0*/  SHFL.IDX PT, R4, R5, 0x1, 0x181f ;  /* 0x00381f0005047f89 */ /* 0x00446800000e0000 */
[----:B----4-:R2:W4:Y:S02]  /*17de0*/  SHFL.IDX PT, R0, R14, 0x1, 0x181f ;  /* 0x00381f000e007f89 */ /* 0x01052400000e0000 */
.L_x_5478:
        /* <DEDUP_REMOVED lines=24> */
.L_x_5400:
[----:B------:R-:W-:Y:S05]  /*17f70*/  BSYNC B0 ;  /* 0x0000000000007941 */ /* 0x000fea0003800000 */
.L_x_5399:
[----:B------:R-:W-:Y:S05]  /*17f80*/  BRA.DIV ~URZ, `(.L_x_5401) ;  /* 0x00003c127f007947 */ /* 0x000fea000b800000 */
[----:B-1----:R1:W2:Y:S02]  /*17f90*/  SHFL.IDX PT, R4, R5, 0x2, 0x181f ;  /* 0x00581f0005047f89 */ /* 0x0022a400000e0000 */
.L_x_5479:
[----:B------:R-:W-:Y:S05]  /*17fa0*/  BRA.DIV ~URZ, `(.L_x_5402) ;  /* 0x00003c627f007947 */ /* 0x000fea000b800000 */
[----:B----4-:R4:W1:Y:S02]  /*17fb0*/  SHFL.IDX PT, R0, R14, 0x2, 0x181f ;  /* 0x00581f000e007f89 */ /* 0x01086400000e0000 */
.L_x_5480:
        /* <DEDUP_REMOVED lines=24> */
.L_x_5404:
[----:B------:R-:W-:Y:S05]  /*18140*/  BSYNC B0 ;  /* 0x0000000000007941 */ /* 0x000fea0003800000 */
.L_x_5403:
[----:B------:R-:W-:Y:S05]  /*18150*/  BRA.DIV ~URZ, `(.L_x_5405) ;  /* 0x00003b227f007947 */ /* 0x000fea000b800000 */
[----:B--2---:R2:W3:Y:S04]  /*18160*/  SHFL.IDX PT, R4, R5, 0x3, 0x181f ;  /* 0x00781f0005047f89 */ /* 0x0044e800000e0000 */
[----:B-1----:R2:W1:Y:S02]  /*18170*/  SHFL.IDX PT, R0, R14, 0x3, 0x181f ;  /* 0x00781f000e007f89 */ /* 0x00246400000e0000 */
.L_x_5481:
        /* <DEDUP_REMOVED lines=23> */
.L_x_5385:
[----:B------:R-:W-:Y:S05]  /*182f0*/  BSYNC B1 ;  /* 0x0000000000017941 */ /* 0x000fea0003800000 */
.L_x_5369:
        /* <DEDUP_REMOVED lines=13> */
.L_x_5482:
[----:B------:R-:W-:Y:S05]  /*183d0*/  BRA.DIV ~URZ, `(.L_x_5408) ;  /* 0x000039e27f007947 */ /* 0x000fea000b800000 */
[----:B------:R4:W2:Y:S02]  /*183e0*/  SHFL.IDX PT, R8, R110, 0x1, 0x1f ;  /* 0x00201f006e087f89 */ /* 0x0008a400000e0000 */
.L_x_5483:
        /* <DEDUP_REMOVED lines=18> */
.L_x_5484:
        /* <DEDUP_REMOVED lines=16> */
.L_x_5485:
[----:B----4-:R-:W-:Y:S01]  /*18610*/  IMAD R0, R0, c[0x0][0x538], RZ ;  /* 0x00014e0000007a24 */ /* 0x010fe200078e02ff */
[----:B------:R-:W-:Y:S04]  /*18620*/  BSSY B1, `(.L_x_5411) ;  /* 0x00000c5000017945 */ /* 0x000fe80003800000 */
[----:B--2---:R-:W-:-:S04]  /*18630*/  IADD3 R8, R0, R8, RZ ;  /* 0x0000000800087210 */ /* 0x004fc80007ffe0ff */
[----:B---3--:R-:W-:-:S13]  /*18640*/  ISETP.GT.AND P0, PT, R8, R9, PT ;  /* 0x000000090800720c */ /* 0x008fda0003f04270 */
[----:B------:R-:W-:Y:S05]  /*18650*/  @P0 BRA `(.L_x_5412) ;  /* 0x0000024000000947 */ /* 0x000fea0003800000 */
.L_x_5416:
        /* <DEDUP_REMOVED lines=16> */
.L_x_5486:
        /* <DEDUP_REMOVED lines=16> */
.L_x_5487:
[----:B--2---:R-:W-:-:S05]  /*18860*/  IMAD R0, R0, c[0x0][0x538], RZ ;  /* 0x00014e0000007a24 */ /* 0x004fca00078e02ff */
[----:B------:R-:W-:-:S04]  /*18870*/  IADD3 R8, R0, R8, RZ ;  /* 0x0000000800087210 */ /* 0x000fc80007ffe0ff */
[----:B------:R-:W-:-:S13]  /*18880*/  ISETP.GT.AND P0, PT, R8, R9, PT ;  /* 0x000000090800720c */ /* 0x000fda0003f04270 */
[----:B-1----:R-:W-:Y:S05]  /*18890*/  @!P0 BRA `(.L_x_5416) ;  /* 0xfffffdc000008947 */ /* 0x002fea000383ffff */
.L_x_5412:
[----:B------:R-:W-:-:S05]  /*188a0*/  IADD3 R8, -R0, R8, RZ ;  /* 0x0000000800087210 */ /* 0x000fca0007ffe1ff */
[----:B------:R-:W-:-:S05]  /*188b0*/  IMAD R0, R4, c[0x0][0x538], R8 ;  /* 0x00014e0004007a24 */ /* 0x000fca00078e0208 */
[----:B------:R-:W-:Y:S01]  /*188c0*/  ISETP.GT.AND P0, PT, R0, R9, PT ;  /* 0x000000090000720c */ /* 0x000fe20003f04270 */
[----:B------:R-:W-:-:S12]  /*188d0*/  BRA.DIV ~URZ, `(.L_x_5417) ;  /* 0x000039427f007947 */ /* 0x000fd8000b800000 */
[----:B------:R-:W-:-:S04]  /*188e0*/  VOTE.ANY R5, PT, !P0 ;  /* 0x0000000000057806 */ /* 0x000fc800040e0100 */
.L_x_5488:
[----:B------:R-:W2:Y:S02]  /*188f0*/  POPC R0, R5 ;  /* 0x0000000500007309 */ /* 0x000ea40000000000 */
[----:B--2---:R-:W-:Y:S01]  /*18900*/  IADD3 R251, R0, R251, RZ ;  /* 0x000000fb00fb7210 */ /* 0x004fe20007ffe0ff */
[----:B------:R-:W-:Y:S05]  /*18910*/  BRA.DIV ~URZ, `(.L_x_5418) ;  /* 0x000039527f007947 */ /* 0x000fea000b800000 */
[----:B------:R2:W3:Y:S04]  /*18920*/  SHFL.IDX PT, R10, R6, R0, 0x1f ;  /* 0x00001f00060a7589 */ /* 0x0004e800000e0000 */
[----:B------:R2:W4:Y:S02]  /*18930*/  SHFL.IDX PT, R7, R7, R0, 0x1f ;  /* 0x00001f0007077589 */ /* 0x00052400000e0000 */
.L_x_5489:
[----:B------:R-:W-:Y:S01]  /*18940*/  ISETP.NE.AND P0, PT, R5, RZ, PT ;  /* 0x000000ff0500720c */ /* 0x000fe20003f05270 */
[----:B------:R-:W-:-:S12]  /*18950*/  BSSY B0, `(.L_x_5419) ;  /* 0x0000005000007945 */ /* 0x000fd80003800000 */
[----:B------:R-:W-:Y:S05]  /*18960*/  @!P0 BRA `(.L_x_5420) ;  /* 0x0000003000008947 */ /* 0x000fea0003800000 */
[----:B--2---:R-:W-:Y:S01]  /*18970*/  IADD3 R0, R0, -0x1, RZ ;  /* 0xffffffff00007810 */ /* 0x004fe20007ffe0ff */
[----:B------:R-:W-:Y:S05]  /*18980*/  BRA.DIV ~URZ, `(.L_x_5421) ;  /* 0x000039b27f007947 */ /* 0x000fea000b800000 */
[----:B------:R2:W1:Y:S02]  /*18990*/  SHFL.IDX PT, R11, R4, R0, 0x1f ;  /* 0x00001f00040b7589 */ /* 0x00046400000e0000 */
.L_x_5420:
[----:B------:R-:W-:Y:S05]  /*189a0*/  BSYNC B0 ;  /* 0x0000000000007941 */ /* 0x000fea0003800000 */
.L_x_5419:
        /* <DEDUP_REMOVED lines=66> */
.L_x_5423:
        /* <DEDUP_REMOVED lines=66> */
.L_x_5424:
[----:B------:R-:W-:Y:S05]  /*191f0*/  BSYNC B0 ;  /* 0x0000000000007941 */ /* 0x000fea0003800000 */
.L_x_5422:
[----:B------:R-:W-:-:S04]  /*19200*/  LOP3.LUT R0, RZ, R0, RZ, 0x33, !PT ;  /* 0x00000000ff007212 */ /* 0x000fc800078e33ff */
[----:B------:R-:W-:Y:S01]  /*19210*/  IADD3 R249, R0, R10, RZ ;  /* 0x0000000a00f97210 */ /* 0x000fe20007ffe0ff */
[----:B------:R-:W-:Y:S05]  /*19220*/  BRA `(.L_x_5425) ;  /* 0x0000004000007947 */ /* 0x000fea0003800000 */
.L_x_5413:
[----:B------:R-:W-:Y:S01]  /*19230*/  IMAD.MOV.U32 R248, RZ, RZ, R9 ;  /* 0x000000fffff87224 */ /* 0x000fe200078e0009 */
[----:B------:R-:W-:Y:S01]  /*19240*/  MOV R250, RZ ;  /* 0x000000ff00fa7202 */ /* 0x000fe20000000f00 */
[----:B------:R-:W-:Y:S01]  /*19250*/  IMAD.MOV.U32 R249, RZ, RZ, RZ ;  /* 0x000000fffff97224 */ /* 0x000fe200078e00ff */
[----:B------:R-:W-:Y:S02]  /*19260*/  MOV R251, c[0x0][0x53c] ;  /* 0x00014f0000fb7a02 */ /* 0x000fe40000000f00 */
.L_x_5425:
[----:B------:R-:W-:Y:S05]  /*19270*/  BSYNC B1 ;  /* 0x0000000000017941 */ /* 0x000fea0003800000 */
.L_x_5411:
[----:B------:R-:W-:Y:S01]  /*19280*/  WARPSYNC 0xffffffff ;  /* 0xffffffff00007948 */ /* 0x000fe20003800000 */
[----:B------:R-:W-:Y:S01]  /*19290*/  BAR.SYNC.DEFER_BLOCKING 0x4, 0x100 ;  /* 0x0104000000007b1d */ /* 0x000fe20000010000 */
[----:B------:R-:W-:-:S13]  /*192a0*/  ISETP.NE.AND P0, PT, R12, RZ, PT ;  /* 0x000000ff0c00720c */ /* 0x000fda0003f05270 */
[----:B------:R2:W-:Y:S04]  /*192b0*/  @!P0 STS.128 [0x20100], R248 ;  /* 0x020100f8ff008388 */ /* 0x0005e80000000c00 */
[----:B------:R-:W-:Y:S06]  /*192c0*/  BAR.ARV 0x5, 0x100 ;  /* 0x0144000000007b1d */ /* 0x000fec0000002000 */
.L_x_5406:
[----:B-1----:R-:W-:-:S13]  /*192d0*/  ISETP.GE.AND P0, PT, R251, c[0x0][0x53c], PT ;  /* 0x00014f00fb007a0c */ /* 0x002fda0003f06270 */
[----:B--23--:R-:W-:Y:S01]  /*192e0*/  @P0 CALL.REL.NOINC `(.L_x_5426) ;  /* 0x0000001000000944 */ /* 0x00cfe20003c00000 */
[----:B------:R-:W-:Y:S05]  /*192f0*/  BRA `(.L_x_5427) ;  /* 0xfffe88b000007947 */ /* 0x000fea000383ffff */
.L_x_5426:
[----:B------:R-:W-:Y:S05]  /*19300*/  EXIT ;  /* 0x000000000000794d */ /* 0x000fea0003800000 */
.L_x_5250:
[----:B------:R-:W-:Y:S01]  /*19310*/  IMAD.MOV.U32 R0, RZ, RZ, R5 ;  /* 0x000000ffff007224 */ /* 0x000fe200078e0005 */
[----:B------:R-:W-:Y:S02]  /*19320*/  MOV R3, 0x1 ;  /* 0x0000000100037802 */ /* 0x000fe40000000f00 */
[----:B------:R-:W-:Y:S02]  /*19330*/  MOV R2, 0x19350 ;  /* 0x0001935000027802 */ /* 0x000fe40000000f00 */
[----:B--2---:R-:W-:Y:S05]  /*19340*/  CALL.REL.NOINC `($__internal_90_$__cuda_sm70_shflsync_up_p) ;  /* 0x0000312000007944 */ /* 0x004fea0003c00000 */
[----:B------:R-:W-:Y:S01]  /*19350*/  MOV R0, R4 ;  /* 0x0000000400007202 */ /* 0x000fe20000000f00 */
[----:B------:R-:W-:Y:S05]  /*19360*/  BRA `(.L_x_5428) ;  /* 0xfffe70d000007947 */ /* 0x000fea000383ffff */
.L_x_5251:
[----:B------:R-:W-:Y:S01]  /*19370*/  IMAD.MOV.U32 R0, RZ, RZ, R5 ;  /* 0x000000ffff007224 */ /* 0x000fe200078e0005 */
[----:B------:R-:W-:Y:S02]  /*19380*/  MOV R3, 0x2 ;  /* 0x0000000200037802 */ /* 0x000fe40000000f00 */
[----:B------:R-:W-:Y:S02]  /*19390*/  MOV R2, 0x193b0 ;  /* 0x000193b000027802 */ /* 0x000fe40000000f00 */
[----:B--2---:R-:W-:Y:S05]  /*193a0*/  CALL.REL.NOINC `($__internal_90_$__cuda_sm70_shflsync_up_p) ;  /* 0x000030c000007944 */ /* 0x004fea0003c00000 */
[----:B------:R-:W-:Y:S01]  /*193b0*/  SEL R4, R4, RZ, P4 ;  /* 0x000000ff04047207 */ /* 0x000fe20002000000 */
[----:B------:R-:W-:Y:S01]  /*193c0*/  IMAD.MOV.U32 R3, RZ, RZ, 0x4 ;  /* 0x00000004ff037424 */ /* 0x000fe200078e00ff */
[----:B------:R-:W-:-:S03]  /*193d0*/  MOV R2, 0x19400 ;  /* 0x0001940000027802 */ /* 0x000fc60000000f00 */
[----:B------:R-:W-:Y:S02]  /*193e0*/  IMAD.IADD R0, R5, 0x1, R4 ;  /* 0x0000000105007824 */ /* 0x000fe400078e0204 */
[----:B------:R-:W-:Y:S05]  /*193f0*/  CALL.REL.NOINC `($__internal_90_$__cuda_sm70_shflsync_up_p) ;  /* 0x0000307000007944 */ /* 0x000fea0003c00000 */
        /* <DEDUP_REMOVED lines=12> */
[----:B------:R-:W-:Y:S02]  /*194c0*/  MOV R221, 0x1f ;  /* 0x0000001f00dd7802 */ /* 0x000fe40000000f00 */
[----:B------:R-:W-:Y:S01]  /*194d0*/  MOV R3, 0x19510 ;  /* 0x0001951000037802 */ /* 0x000fe20000000f00 */
[----:B------:R-:W-:-:S04]  /*194e0*/  IMAD.IADD R4, R0, 0x1, R4 ;  /* 0x0000000100047824 */ /* 0x000fc800078e0204 */
[----:B------:R-:W-:Y:S02]  /*194f0*/  IMAD.MOV.U32 R195, RZ, RZ, R4 ;  /* 0x000000ffffc37224 */ /* 0x000fe400078e0004 */
[----:B------:R-:W-:Y:S05]  /*19500*/  CALL.REL.NOINC `($__internal_89_$__cuda_sm70_shflsync_idx_p) ;  /* 0x00002f0000007944 */ /* 0x000fea0003c00000 */
[----:B------:R-:W-:Y:S01]  /*19510*/  MOV R0, R195 ;  /* 0x000000c300007202 */ /* 0x000fe20000000f00 */
[----:B------:R-:W-:Y:S05]  /*19520*/  BRA `(.L_x_5429) ;  /* 0xfffe701000007947 */ /* 0x000fea000383ffff */
.L_x_5253:
[----:B------:R-:W-:Y:S02]  /*19530*/  SEL R0, RZ, 0x1, P0 ;  /* 0x00000001ff007807 */ /* 0x000fe40000000000 */
[----:B------:R-:W-:Y:S02]  /*19540*/  MOV R2, 0x19560 ;  /* 0x0001956000027802 */ /* 0x000fe40000000f00 */
[----:B--2---:R-:W-:Y:S05]  /*19550*/  CALL.REL.NOINC `($__internal_91_$__cuda_sm70_votesync_ballot) ;  /* 0x00002f7000007944 */ /* 0x004fea0003c00000 */
[----:B------:R-:W-:Y:S01]  /*19560*/  MOV R6, R0 ;  /* 0x0000000000067202 */ /* 0x000fe20000000f00 */
[----:B------:R-:W-:Y:S05]  /*19570*/  BRA `(.L_x_5430) ;  /* 0xfffe705000007947 */ /* 0x000fea000383ffff */
.L_x_5254:
[----:B------:R-:W-:Y:S01]  /*19580*/  IMAD.MOV.U32 R195, RZ, RZ, R9 ;  /* 0x000000ffffc37224 */ /* 0x000fe200078e0009 */
[----:B------:R-:W-:Y:S01]  /*19590*/  MOV R2, R0 ;  /* 0x0000000000027202 */ /* 0x000fe20000000f00 */
[----:B------:R-:W-:Y:S01]  /*195a0*/  IMAD.MOV.U32 R221, RZ, RZ, 0x1f ;  /* 0x0000001fffdd7424 */ /* 0x000fe200078e00ff */
[----:B------:R-:W-:Y:S02]  /*195b0*/  MOV R3, 0x195d0 ;  /* 0x000195d000037802 */ /* 0x000fe40000000f00 */
[----:B------:R-:W-:Y:S05]  /*195c0*/  CALL.REL.NOINC `($__internal_89_$__cuda_sm70_shflsync_idx_p) ;  /* 0x00002e4000007944 */ /* 0x000fea0003c00000 */
[----:B------:R-:W-:Y:S01]  /*195d0*/  IMAD.MOV.U32 R12, RZ, RZ, R195 ;  /* 0x000000ffff0c7224 */ /* 0x000fe200078e00c3 */
[----:B------:R-:W-:Y:S01]  /*195e0*/  MOV R195, R8 ;  /* 0x0000000800c37202 */ /* 0x000fe20000000f00 */
[----:B------:R-:W-:Y:S01]  /*195f0*/  IMAD.MOV.U32 R5, RZ, RZ, RZ ;  /* 0x000000ffff057224 */ /* 0x000fe200078e00ff */
[----:B------:R-:W-:Y:S01]  /*19600*/  MOV R2, R0 ;  /* 0x0000000000027202 */ /* 0x000fe20000000f00 */
[----:B------:R-:W-:Y:S01]  /*19610*/  IMAD.MOV.U32 R221, RZ, RZ, 0x1f ;  /* 0x0000001fffdd7424 */ /* 0x000fe200078e00ff */
[----:B------:R-:W-:-:S02]  /*19620*/  MOV R3, 0x19640 ;  /* 0x0001964000037802 */ /* 0x000fc40000000f00 */
[----:B------:R-:W-:Y:S05]  /*19630*/  CALL.REL.NOINC `($__internal_89_$__cuda_sm70_shflsync_idx_p) ;  /* 0x00002dd000007944 */ /* 0x000fea0003c00000 */
[----:B------:R-:W-:Y:S01]  /*19640*/  MOV R9, R195 ;  /* 0x000000c300097202 */ /* 0x000fe20000000f00 */
[----:B------:R-:W-:Y:S05]  /*19650*/  BRA `(.L_x_5431) ;  /* 0xfffe6fd000007947 */ /* 0x000fea000383ffff */
.L_x_5257:
[----:B------:R-:W-:Y:S01]  /*19660*/  IMAD.MOV.U32 R195, RZ, RZ, R4 ;  /* 0x000000ffffc37224 */ /* 0x000fe200078e0004 */
[----:B------:R-:W-:Y:S01]  /*19670*/  MOV R2, R0 ;  /* 0x0000000000027202 */ /* 0x000fe20000000f00 */
[----:B------:R-:W-:Y:S01]  /*19680*/  IMAD.MOV.U32 R221, RZ, RZ, 0x1f ;  /* 0x0000001fffdd7424 */ /* 0x000fe200078e00ff */
[----:B------:R-:W-:-:S02]  /*19690*/  MOV R3, 0x196b0 ;  /* 0x000196b000037802 */ /* 0x000fc40000000f00 */
[----:B--23--:R-:W-:Y:S05]  /*196a0*/  CALL.REL.NOINC `($__internal_89_$__cuda_sm70_shflsync_idx_p) ;  /* 0x00002d6000007944 */ /* 0x00cfea0003c00000 */
[----:B------:R-:W-:Y:S01]  /*196b0*/  MOV R5, R195 ;  /* 0x000000c300057202 */ /* 0x000fe20000000f00 */
[----:B------:R-:W-:Y:S05]  /*196c0*/  BRA `(.L_x_5256) ;  /* 0xfffe6fc000007947 */ /* 0x000fea000383ffff */
.L_x_5276:
[----:B------:R-:W-:Y:S01]  /*196d0*/  IMAD.MOV.U32 R195, RZ, RZ, R5 ;  /* 0x000000ffffc37224 */ /* 0x000fe200078e0005 */
[----:B------:R-:W-:Y:S01]  /*196e0*/  MOV R2, RZ ;  /* 0x000000ff00027202 */ /* 0x000fe20000000f00 */
[----:B------:R-:W-:Y:S01]  /*196f0*/  IMAD.MOV.U32 R221, RZ, RZ, 0x181f ;  /* 0x0000181fffdd7424 */ /* 0x000fe200078e00ff */
[----:B------:R-:W-:-:S02]  /*19700*/  MOV R3, 0x19720 ;  /* 0x0001972000037802 */ /* 0x000fc40000000f00 */
[----:B-----5:R-:W-:Y:S05]  /*19710*/  CALL.REL.NOINC `($__internal_89_$__cuda_sm70_shflsync_idx_p) ;  /* 0x00002cf000007944 */ /* 0x020fea0003c00000 */
[----:B------:R-:W-:Y:S01]  /*19720*/  MOV R4, R195 ;  /* 0x000000c300047202 */ /* 0x000fe20000000f00 */
[----:B------:R-:W-:Y:S05]  /*19730*/  BRA `(.L_x_5432) ;  /* 0xfffe951000007947 */ /* 0x000fea000383ffff */
.L_x_5277:
[----:B------:R-:W-:Y:S01]  /*19740*/  IMAD.MOV.U32 R195, RZ, RZ, R14 ;  /* 0x000000ffffc37224 */ /* 0x000fe200078e000e */
[----:B------:R-:W-:Y:S01]  /*19750*/  MOV R2, RZ ;  /* 0x000000ff00027202 */ /* 0x000fe20000000f00 */
[----:B------:R-:W-:Y:S01]  /*19760*/  IMAD.MOV.U32 R221, RZ, RZ, 0x181f ;  /* 0x0000181fffdd7424 */ /* 0x000fe200078e00ff */
[----:B------:R-:W-:-:S02]  /*19770*/  MOV R3, 0x19790 ;  /* 0x0001979000037802 */ /* 0x000fc40000000f00 */
[----:B-12--5:R-:W-:Y:S05]  /*19780*/  CALL.REL.NOINC `($__internal_89_$__cuda_sm70_shflsync_idx_p) ;  /* 0x00002c8000007944 */ /* 0x026fea0003c00000 */
[----:B------:R-:W-:Y:S01]  /*19790*/  MOV R0, R195 ;  /* 0x000000c300007202 */ /* 0x000fe20000000f00 */
[----:B------:R-:W-:Y:S05]  /*197a0*/  BRA `(.L_x_5433) ;  /* 0xfffe94c000007947 */ /* 0x000fea000383ffff */
.L_x_5280:
[----:B------:R-:W-:Y:S01]  /*197b0*/  IMAD.MOV.U32 R195, RZ, RZ, R5 ;  /* 0x000000ffffc37224 */ /* 0x000fe200078e0005 */
[----:B--2---:R-:W-:Y:S01]  /*197c0*/  MOV R2, 0x1 ;  /* 0x0000000100027802 */ /* 0x004fe20000000f00 */
[----:B------:R-:W-:Y:S01]  /*197d0*/  IMAD.MOV.U32 R221, RZ, RZ, 0x181f ;  /* 0x0000181fffdd7424 */ /* 0x000fe200078e00ff */
[----:B------:R-:W-:-:S02]  /*197e0*/  MOV R3, 0x19800 ;  /* 0x0001980000037802 */ /* 0x000fc40000000f00 */
[----:B-1-345:R-:W-:Y:S05]  /*197f0*/  CALL.REL.NOINC `($__internal_89_$__cuda_sm70_shflsync_idx_p) ;  /* 0x00002c1000007944 */ /* 0x03afea0003c00000 */
[----:B------:R-:W-:Y:S01]  /*19800*/  IMAD.MOV.U32 R4, RZ, RZ, R195 ;  /* 0x000000ffff047224 */ /* 0x000fe200078e00c3 */
[----:B------:R-:W-:Y:S01]  /*19810*/  MOV R2, 0x1 ;  /* 0x0000000100027802 */ /* 0x000fe20000000f00 */
[----:B------:R-:W-:Y:S01]  /*19820*/  IMAD.MOV.U32 R195, RZ, RZ, R14 ;  /* 0x000000ffffc37224 */ /* 0x000fe200078e000e */
[----:B------:R-:W-:-:S02]  /*19830*/  MOV R221, 0x181f ;  /* 0x0000181f00dd7802 */ /* 0x000fc40000000f00 */
[----:B------:R-:W-:Y:S02]  /*19840*/  MOV R3, 0x19860 ;  /* 0x0001986000037802 */ /* 0x000fe40000000f00 */
[----:B------:R-:W-:Y:S05]  /*19850*/  CALL.REL.NOINC `($__internal_89_$__cuda_sm70_shflsync_idx_p) ;  /* 0x00002bb000007944 */ /* 0x000fea0003c00000 */
[----:B------:R-:W-:Y:S01]  /*19860*/  MOV R0, R195 ;  /* 0x000000c300007202 */ /* 0x000fe20000000f00 */
[----:B------:R-:W-:Y:S05]  /*19870*/  BRA `(.L_x_5434) ;  /* 0xfffe95b000007947 */ /* 0x000fea000383ffff */
.L_x_5283:
[----:B------:R-:W-:Y:S01]  /*19880*/  IMAD.MOV.U32 R195, RZ, RZ, R5 ;  /* 0x000000ffffc37224 */ /* 0x000fe200078e0005 */
[----:B-1----:R-:W-:Y:S01]  /*19890*/  MOV R2, 0x2 ;  /* 0x0000000200027802 */ /* 0x002fe20000000f00 */
[----:B------:R-:W-:Y:S01]  /*198a0*/  IMAD.MOV.U32 R221, RZ, RZ, 0x181f ;  /* 0x0000181fffdd7424 */ /* 0x000fe200078e00ff */
[----:B------:R-:W-:Y:S02]  /*198b0*/  MOV R3, 0x198d0 ;  /* 0x000198d000037802 */ /* 0x000fe40000000f00 */
[----:B--2345:R-:W-:Y:S05]  /*198c0*/  CALL.REL.NOINC `($__internal_89_$__cuda_sm70_shflsync_idx_p) ;  /* 0x00002b4000007944 */ /* 0x03cfea0003c00000 */
[----:B------:R-:W-:Y:S01]  /*198d0*/  MOV R4, R195 ;  /* 0x000000c300047202 */ /* 0x000fe20000000f00 */
[----:B------:R-:W-:Y:S05]  /*198e0*/  BRA `(.L_x_5435) ;  /* 0xfffe96e000007947 */ /* 0x000fea000383ffff */
.L_x_5284:
[----:B------:R-:W-:Y:S01]  /*198f0*/  IMAD.MOV.U32 R195, RZ, RZ, R14 ;  /* 0x000000ffffc37224 */ /* 0x000fe200078e000e */
[----:B------:R-:W-:Y:S01]  /*19900*/  MOV R2, 0x2 ;  /* 0x0000000200027802 */ /* 0x000fe20000000f00 */
[----:B------:R-:W-:Y:S01]  /*19910*/  IMAD.MOV.U32 R221, RZ, RZ, 0x181f ;  /* 0x0000181fffdd7424 */ /* 0x000fe200078e00ff */
[----:B------:R-:W-:Y:S02]  /*19920*/  MOV R3, 0x19940 ;  /* 0x0001994000037802 */ /* 0x000fe40000000f00 */
[----:B-12345:R-:W-:Y:S05]  /*19930*/  CALL.REL.NOINC `($__internal_89_$__cuda_sm70_shflsync_idx_p) ;  /* 0x00002ad000007944 */ /* 0x03efea0003c00000 */
[----:B------:R-:W-:Y:S01]  /*19940*/  MOV R0, R195 ;  /* 0x000000c300007202 */ /* 0x000fe20000000f00 */
[----:B------:R-:W-:Y:S05]  /*19950*/  BRA `(.L_x_5436) ;  /* 0xfffe969000007947 */ /* 0x000fea000383ffff */
.L_x_5287:
[----:B------:R-:W-:Y:S01]  /*19960*/  IMAD.MOV.U32 R195, RZ, RZ, R5 ;  /* 0x000000ffffc37224 */ /* 0x000fe200078e0005 */
[----:B-1----:R-:W-:Y:S01]  /*19970*/  MOV R2, 0x3 ;  /* 0x0000000300027802 */ /* 0x002fe20000000f00 */
[----:B------:R-:W-:Y:S01]  /*19980*/  IMAD.MOV.U32 R221, RZ, RZ, 0x181f ;  /* 0x0000181fffdd7424 */ /* 0x000fe200078e00ff */
[----:B------:R-:W-:-:S02]  /*19990*/  MOV R3, 0x199b0 ;  /* 0x000199b000037802 */ /* 0x000fc40000000f00 */
[----:B--2345:R-:W-:Y:S05]  /*199a0*/  CALL.REL.NOINC `($__internal_89_$__cuda_sm70_shflsync_idx_p) ;  /* 0x00002a6000007944 */ /* 0x03cfea0003c00000 */
        /* <DEDUP_REMOVED lines=8> */
.L_x_5290:
[----:B------:R-:W-:Y:S01]  /*19a30*/  IMAD.MOV.U32 R195, RZ, RZ, R5 ;  /* 0x000000ffffc37224 */ /* 0x000fe200078e0005 */
[----:B------:R-:W-:Y:S01]  /*19a40*/  MOV R2, RZ ;  /* 0x000000ff00027202 */ /* 0x000fe20000000f00 */
[----:B------:R-:W-:Y:S01]  /*19a50*/  IMAD.MOV.U32 R221, RZ, RZ, 0x181f ;  /* 0x0000181fffdd7424 */ /* 0x000fe200078e00ff */
[----:B------:R-:W-:Y:S02]  /*19a60*/  MOV R3, 0x19a80 ;  /* 0x00019a8000037802 */ /* 0x000fe40000000f00 */
[----:B------:R-:W-:Y:S05]  /*19a70*/  CALL.REL.NOINC `($__internal_89_$__cuda_sm70_shflsync_idx_p) ;  /* 0x0000299000007944 */ /* 0x000fea0003c00000 */
[----:B------:R-:W-:Y:S01]  /*19a80*/  MOV R4, R195 ;  /* 0x000000c300047202 */ /* 0x000fe20000000f00 */
[----:B------:R-:W-:Y:S05]  /*19a90*/  BRA `(.L_x_5438) ;  /* 0xfffeb1d000007947 */ /* 0x000fea000383ffff */
.L_x_5291:
[----:B------:R-:W-:Y:S01]  /*19aa0*/  IMAD.MOV.U32 R195, RZ, RZ, R10 ;  /* 0x000000ffffc37224 */ /* 0x000fe200078e000a */
[----:B------:R-:W-:Y:S01]  /*19ab0*/  MOV R2, RZ ;  /* 0x000000ff00027202 */ /* 0x000fe20000000f00 */
[----:B------:R-:W-:Y:S01]  /*19ac0*/  IMAD.MOV.U32 R221, RZ, RZ, 0x181f ;  /* 0x0000181fffdd7424 */ /* 0x000fe200078e00ff */
[----:B------:R-:W-:Y:S02]  /*19ad0*/  MOV R3, 0x19af0 ;  /* 0x00019af000037802 */ /* 0x000fe40000000f00 */
[----:B-12---:R-:W-:Y:S05]  /*19ae0*/  CALL.REL.NOINC `($__internal_89_$__cuda_sm70_shflsync_idx_p) ;  /* 0x0000292000007944 */ /* 0x006fea0003c00000 */
        /* <DEDUP_REMOVED lines=27> */
[----:B--2---:R-:W-:Y:S05]  /*19ca0*/  CALL.REL.NOINC `($__internal_89_$__cuda_sm70_shflsync_idx_p) ;  /* 0x0000276000007944 */ /* 0x004fea0003c00000 */
[----:B------:R-:W-:Y:S01]  /*19cb0*/  IMAD.MOV.U32 R4, RZ, RZ, R195 ;  /* 0x000000ffff047224 */ /* 0x000fe200078e00c3 */
[----:B------:R-:W-:Y:S01]  /*19cc0*/  MOV R2, 0x1 ;  /* 0x0000000100027802 */ /* 0x000fe20000000f00 */
[----:B------:R-:W-:Y:S01]  /*19cd0*/  IMAD.MOV.U32 R195, RZ, RZ, R10 ;  /* 0x000000ffffc37224 */ /* 0x000fe200078e000a */
[----:B------:R-:W-:Y:S02]  /*19ce0*/  MOV R221, 0x181f ;  /* 0x0000181f00dd7802 */ /* 0x000fe40000000f00 */
[----:B------:R-:W-:Y:S02]  /*19cf0*/  MOV R3, 0x19d10 ;  /* 0x00019d1000037802 */ /* 0x000fe40000000f00 */
[----:B------:R-:W-:Y:S05]  /*19d00*/  CALL.REL.NOINC `($__internal_89_$__cuda_sm70_shflsync_idx_p) ;  /* 0x0000270000007944 */ /* 0x000fea0003c00000 */
[----:B------:R-:W-:Y:S01]  /*19d10*/  MOV R0, R195 ;  /* 0x000000c300007202 */ /* 0x000fe20000000f00 */
[----:B------:R-:W-:Y:S05]  /*19d20*/  BRA `(.L_x_5439) ;  /* 0xfffeb0e000007947 */ /* 0x000fea000383ffff */
.L_x_5292:
[----:B------:R-:W-:Y:S01]  /*19d30*/  IMAD.MOV.U32 R195, RZ, RZ, R4 ;  /* 0x000000ffffc37224 */ /* 0x000fe200078e0004 */
[----:B------:R-:W-:Y:S01]  /*19d40*/  MOV R2, RZ ;  /* 0x000000ff00027202 */ /* 0x000fe20000000f00 */
[----:B------:R-:W-:Y:S01]  /*19d50*/  IMAD.MOV.U32 R221, RZ, RZ, 0x1c1f ;  /* 0x00001c1fffdd7424 */ /* 0x000fe200078e00ff */
[----:B------:R-:W-:-:S02]  /*19d60*/  MOV R3, 0x19d80 ;  /* 0x00019d8000037802 */ /* 0x000fc40000000f00 */
[----:B------:R-:W-:Y:S05]  /*19d70*/  CALL.REL.NOINC `($__internal_89_$__cuda_sm70_shflsync_idx_p) ;  /* 0x0000269000007944 */ /* 0x000fea0003c00000 */
[----:B------:R-:W-:Y:S01]  /*19d80*/  MOV R3, R195 ;  /* 0x000000c300037202 */ /* 0x000fe20000000f00 */
[----:B------:R-:W-:Y:S05]  /*19d90*/  BRA `(.L_x_5440) ;  /* 0xfffeb33000007947 */ /* 0x000fea000383ffff */
.L_x_5297:
[----:B------:R-:W-:Y:S01]  /*19da0*/  IMAD.MOV.U32 R195, RZ, RZ, R4 ;  /* 0x000000ffffc37224 */ /* 0x000fe200078e0004 */
[----:B------:R-:W-:Y:S01]  /*19db0*/  MOV R2, 0x1 ;  /* 0x0000000100027802 */ /* 0x000fe20000000f00 */
[----:B------:R-:W-:Y:S01]  /*19dc0*/  IMAD.MOV.U32 R221, RZ, RZ, 0x1c1f ;  /* 0x00001c1fffdd7424 */ /* 0x000fe200078e00ff */
[----:B------:R-:W-:-:S02]  /*19dd0*/  MOV R3, 0x19df0 ;  /* 0x00019df000037802 */ /* 0x000fc40000000f00 */
[----:B-1----:R-:W-:Y:S05]  /*19de0*/  CALL.REL.NOINC `($__internal_89_$__cuda_sm70_shflsync_idx_p) ;  /* 0x0000262000007944 */ /* 0x002fea0003c00000 */
[----:B------:R-:W-:Y:S01]  /*19df0*/  MOV R3, R195 ;  /* 0x000000c300037202 */ /* 0x000fe20000000f00 */
[----:B------:R-:W-:Y:S05]  /*19e00*/  BRA `(.L_x_5441) ;  /* 0xfffeb7a000007947 */ /* 0x000fea000383ffff */
.L_x_5302:
[----:B------:R-:W-:Y:S01]  /*19e10*/  IMAD.MOV.U32 R132, RZ, RZ, R4 ;  /* 0x000000ffff847224 */ /* 0x000fe200078e0004 */
[----:B------:R-:W-:-:S02]  /*19e20*/  MOV R0, 0x2 ;  /* 0x0000000200007802 */ /* 0x000fc40000000f00 */
[----:B------:R-:W-:Y:S02]  /*19e30*/  MOV R2, 0x19e50 ;  /* 0x00019e5000027802 */ /* 0x000fe40000000f00 */
[----:B------:R-:W-:Y:S05]  /*19e40*/  CALL.REL.NOINC `($__internal_88_$__cuda_sm70_shflsync_bfly_p) ;  /* 0x0000256000007944 */ /* 0x000fea0003c00000 */
[----:B------:R-:W-:Y:S05]  /*19e50*/  BRA `(.L_x_5442) ;  /* 0xfffebe0000007947 */ /* 0x000fea000383ffff */
.L_x_5303:
[----:B------:R-:W-:Y:S01]  /*19e60*/  IMAD.MOV.U32 R132, RZ, RZ, R4 ;  /* 0x000000ffff847224 */ /* 0x000fe200078e0004 */
[----:B------:R-:W-:Y:S02]  /*19e70*/  MOV R0, 0x1 ;  /* 0x0000000100007802 */ /* 0x000fe40000000f00 */
[----:B------:R-:W-:Y:S02]  /*19e80*/  MOV R2, 0x19ea0 ;  /* 0x00019ea000027802 */ /* 0x000fe40000000f00 */
[----:B------:R-:W-:Y:S05]  /*19e90*/  CALL.REL.NOINC `($__internal_88_$__cuda_sm70_shflsync_bfly_p) ;  /* 0x0000251000007944 */ /* 0x000fea0003c00000 */
[----:B------:R-:W-:Y:S01]  /*19ea0*/  FMNMX.FTZ R133, R4, R0, !PT ;  /* 0x0000000004857209 */ /* 0x000fe20007810000 */
[----:B------:R-:W-:Y:S01]  /*19eb0*/  IMAD.MOV.U32 R132, RZ, RZ, R5 ;  /* 0x000000ffff847224 */ /* 0x000fe200078e0005 */
[----:B------:R-:W-:Y:S01]  /*19ec0*/  MOV R2, 0x19ef0 ;  /* 0x00019ef000027802 */ /* 0x000fe20000000f00 */
[----:B------:R-:W-:Y:S02]  /*19ed0*/  IMAD.MOV.U32 R0, RZ, RZ, 0x2 ;  /* 0x00000002ff007424 */ /* 0x000fe400078e00ff */
[----:B------:R-:W-:Y:S05]  /*19ee0*/  CALL.REL.NOINC `($__internal_88_$__cuda_sm70_shflsync_bfly_p) ;  /* 0x000024c000007944 */ /* 0x000fea0003c00000 */
[----:B------:R-:W-:Y:S01]  /*19ef0*/  FMNMX.FTZ R5, R5, R0, !PT ;  /* 0x0000000005057209 */ /* 0x000fe20007810000 */
[----:B------:R-:W-:Y:S01]  /*19f00*/  IMAD.MOV.U32 R0, RZ, RZ, 0x1 ;  /* 0x00000001ff007424 */ /* 0x000fe200078e00ff */
[----:B------:R-:W-:-:S03]  /*19f10*/  MOV R2, 0x19f40 ;  /* 0x00019f4000027802 */ /* 0x000fc60000000f00 */
[----:B------:R-:W-:Y:S02]  /*19f20*/  IMAD.MOV.U32 R132, RZ, RZ, R5 ;  /* 0x000000ffff847224 */ /* 0x000fe400078e0005 */
[----:B------:R-:W-:Y:S05]  /*19f30*/  CALL.REL.NOINC `($__internal_88_$__cuda_sm70_shflsync_bfly_p) ;  /* 0x0000247000007944 */ /* 0x000fea0003c00000 */
[----:B------:R-:W-:Y:S01]  /*19f40*/  MOV R3, R0 ;  /* 0x0000000000037202 */ /* 0x000fe20000000f00 */
[----:B------:R-:W-:Y:S05]  /*19f50*/  BRA `(.L_x_5443) ;  /* 0xfffebd7000007947 */ /* 0x000fea000383ffff */
.L_x_5311:
[----:B------:R-:W-:Y:S01]  /*19f60*/  MOV R2, RZ ;  /* 0x000000ff00027202 */ /* 0x000fe20000000f00 */
[----:B------:R-:W-:Y:S01]  /*19f70*/  IMAD.MOV.U32 R195, RZ, RZ, R5 ;  /* 0x000000ffffc37224 */ /* 0x000fe200078e0005 */
[----:B------:R-:W-:Y:S01]  /*19f80*/  MOV R3, 0x19fb0 ;  /* 0x00019fb000037802 */ /* 0x000fe20000000f00 */
[----:B------:R-:W-:Y:S02]  /*19f90*/  IMAD.MOV.U32 R221, RZ, RZ, 0x181f ;  /* 0x0000181fffdd7424 */ /* 0x000fe400078e00ff */
[----:B-1234-:R-:W-:Y:S05]  /*19fa0*/  CALL.REL.NOINC `($__internal_89_$__cuda_sm70_shflsync_idx_p) ;  /* 0x0000246000007944 */ /* 0x01efea0003c00000 */
[----:B------:R-:W-:Y:S01]  /*19fb0*/  MOV R4, R195 ;  /* 0x000000c300047202 */ /* 0x000fe20000000f00 */
[----:B------:R-:W-:-:S05]  /*19fc0*/  BRA `(.L_x_5444) ;  /* 0xfffed5c000007947 */ /* 0x000fca000383ffff */
.L_x_5312:
[----:B------:R-:W-:Y:S01]  /*19fd0*/  MOV R2, RZ ;  /* 0x000000ff00027202 */ /* 0x000fe20000000f00 */
[----:B------:R-:W-:Y:S01]  /*19fe0*/  IMAD.MOV.U32 R195, RZ, RZ, R20 ;  /* 0x000000ffffc37224 */ /* 0x000fe200078e0014 */
[----:B------:R-:W-:Y:S01]  /*19ff0*/  MOV R3, 0x1a020 ;  /* 0x0001a02000037802 */ /* 0x000fe20000000f00 */
[----:B------:R-:W-:Y:S02]  /*1a000*/  IMAD.MOV.U32 R221, RZ, RZ, 0x181f ;  /* 0x0000181fffdd7424 */ /* 0x000fe400078e00ff */
[----:B-1234-:R-:W-:Y:S05]  /*1a010*/  CALL.REL.NOINC `($__internal_89_$__cuda_sm70_shflsync_idx_p) ;  /* 0x000023f000007944 */ /* 0x01efea0003c00000 */
        /* <DEDUP_REMOVED lines=27> */
[----:B-1----:R-:W-:Y:S05]  /*1a1d0*/  CALL.REL.NOINC `($__internal_89_$__cuda_sm70_shflsync_idx_p) ;  /* 0x0000223000007944 */ /* 0x002fea0003c00000 */
[----:B------:R-:W-:Y:S01]  /*1a1e0*/  MOV R2, 0x1 ;  /* 0x0000000100027802 */ /* 0x000fe20000000f00 */
[----:B------:R-:W-:Y:S01]  /*1a1f0*/  IMAD.MOV.U32 R4, RZ, RZ, R195 ;  /* 0x000000ffff047224 */ /* 0x000fe200078e00c3 */
[----:B------:R-:W-:Y:S01]  /*1a200*/  MOV R221, 0x181f ;  /* 0x0000181f00dd7802 */ /* 0x000fe20000000f00 */
[----:B------:R-:W-:Y:S01]  /*1a210*/  IMAD.MOV.U32 R195, RZ, RZ, R20 ;  /* 0x000000ffffc37224 */ /* 0x000fe200078e0014 */
[----:B------:R-:W-:Y:S02]  /*1a220*/  MOV R3, 0x1a240 ;  /* 0x0001a24000037802 */ /* 0x000fe40000000f00 */
[----:B------:R-:W-:Y:S05]  /*1a230*/  CALL.REL.NOINC `($__internal_89_$__cuda_sm70_shflsync_idx_p) ;  /* 0x000021d000007944 */ /* 0x000fea0003c00000 */
[----:B------:R-:W-:Y:S01]  /*1a240*/  MOV R0, R195 ;  /* 0x000000c300007202 */ /* 0x000fe20000000f00 */
[----:B------:R-:W-:-:S05]  /*1a250*/  BRA `(.L_x_5445) ;  /* 0xfffed4d000007947 */ /* 0x000fca000383ffff */
.L_x_5315:
[----:B------:R-:W-:Y:S01]  /*1a260*/  MOV R2, RZ ;  /* 0x000000ff00027202 */ /* 0x000fe20000000f00 */
[----:B------:R-:W-:Y:S01]  /*1a270*/  IMAD.MOV.U32 R195, RZ, RZ, R133 ;  /* 0x000000ffffc37224 */ /* 0x000fe200078e0085 */
[----:B------:R-:W-:Y:S01]  /*1a280*/  MOV R3, 0x1a2b0 ;  /* 0x0001a2b000037802 */ /* 0x000fe20000000f00 */
[----:B------:R-:W-:Y:S02]  /*1a290*/  IMAD.MOV.U32 R221, RZ, RZ, 0x181f ;  /* 0x0000181fffdd7424 */ /* 0x000fe400078e00ff */
[----:B------:R-:W-:Y:S05]  /*1a2a0*/  CALL.REL.NOINC `($__internal_89_$__cuda_sm70_shflsync_idx_p) ;  /* 0x0000216000007944 */ /* 0x000fea0003c00000 */
[----:B------:R-:W-:Y:S01]  /*1a2b0*/  MOV R132, R195 ;  /* 0x000000c300847202 */ /* 0x000fe20000000f00 */
[----:B------:R-:W-:-:S05]  /*1a2c0*/  BRA `(.L_x_5446) ;  /* 0xfffee5a000007947 */ /* 0x000fca000383ffff */
.L_x_5316:
[----:B------:R-:W-:Y:S01]  /*1a2d0*/  MOV R2, RZ ;  /* 0x000000ff00027202 */ /* 0x000fe20000000f00 */
[----:B------:R-:W-:Y:S01]  /*1a2e0*/  IMAD.MOV.U32 R195, RZ, RZ, R170 ;  /* 0x000000ffffc37224 */ /* 0x000fe200078e00aa */
[----:B------:R-:W-:Y:S01]  /*1a2f0*/  MOV R3, 0x1a320 ;  /* 0x0001a32000037802 */ /* 0x000fe20000000f00 */
[----:B------:R-:W-:Y:S02]  /*1a300*/  IMAD.MOV.U32 R221, RZ, RZ, 0x181f ;  /* 0x0000181fffdd7424 */ /* 0x000fe400078e00ff */
[----:B-12---:R-:W-:Y:S05]  /*1a310*/  CALL.REL.NOINC `($__internal_89_$__cuda_sm70_shflsync_idx_p) ;  /* 0x000020f000007944 */ /* 0x006fea0003c00000 */
        /* <DEDUP_REMOVED lines=27> */
[----:B------:R-:W-:Y:S05]  /*1a4d0*/  CALL.REL.NOINC `($__internal_89_$__cuda_sm70_shflsync_idx_p) ;  /* 0x00001f3000007944 */ /* 0x000fea0003c00000 */
        /* <DEDUP_REMOVED lines=8> */
.L_x_5317:
[----:B------:R-:W-:Y:S01]  /*1a560*/  MOV R2, RZ ;  /* 0x000000ff00027202 */ /* 0x000fe20000000f00 */
[----:B------:R-:W-:Y:S01]  /*1a570*/  IMAD.MOV.U32 R195, RZ, RZ, R132 ;  /* 0x000000ffffc37224 */ /* 0x000fe200078e0084 */
[----:B------:R-:W-:Y:S01]  /*1a580*/  MOV R3, 0x1a5b0 ;  /* 0x0001a5b000037802 */ /* 0x000fe20000000f00 */
[----:B------:R-:W-:Y:S02]  /*1a590*/  IMAD.MOV.U32 R221, RZ, RZ, 0x1c1f ;  /* 0x00001c1fffdd7424 */ /* 0x000fe400078e00ff */
[----:B------:R-:W-:Y:S05]  /*1a5a0*/  CALL.REL.NOINC `($__internal_89_$__cuda_sm70_shflsync_idx_p) ;  /* 0x00001e6000007944 */ /* 0x000fea0003c00000 */
[----:B------:R-:W-:Y:S01]  /*1a5b0*/  MOV R3, R195 ;  /* 0x000000c300037202 */ /* 0x000fe20000000f00 */
[----:B------:R-:W-:-:S05]  /*1a5c0*/  BRA `(.L_x_5448) ;  /* 0xfffee70000007947 */ /* 0x000fca000383ffff */
.L_x_5322:
[----:B------:R-:W-:Y:S01]  /*1a5d0*/  MOV R2, 0x1 ;  /* 0x0000000100027802 */ /* 0x000fe20000000f00 */
[----:B------:R-:W-:Y:S01]  /*1a5e0*/  IMAD.MOV.U32 R195, RZ, RZ, R132 ;  /* 0x000000ffffc37224 */ /* 0x000fe200078e0084 */
[----:B------:R-:W-:Y:S01]  /*1a5f0*/  MOV R3, 0x1a620 ;  /* 0x0001a62000037802 */ /* 0x000fe20000000f00 */
[----:B------:R-:W-:Y:S02]  /*1a600*/  IMAD.MOV.U32 R221, RZ, RZ, 0x1c1f ;  /* 0x00001c1fffdd7424 */ /* 0x000fe400078e00ff */
[----:B-1----:R-:W-:Y:S05]  /*1a610*/  CALL.REL.NOINC `($__internal_89_$__cuda_sm70_shflsync_idx_p) ;  /* 0x00001df000007944 */ /* 0x002fea0003c00000 */
[----:B------:R-:W-:Y:S01]  /*1a620*/  MOV R3, R195 ;  /* 0x000000c300037202 */ /* 0x000fe20000000f00 */
[----:B------:R-:W-:-:S05]  /*1a630*/  BRA `(.L_x_5449) ;  /* 0xfffeeba000007947 */ /* 0x000fca000383ffff */
.L_x_5327:
[----:B------:R-:W-:Y:S02]  /*1a640*/  MOV R0, 0x2 ;  /* 0x0000000200007802 */ /* 0x000fe40000000f00 */
[----:B------:R-:W-:Y:S02]  /*1a650*/  MOV R2, 0x1a670 ;  /* 0x0001a67000027802 */ /* 0x000fe40000000f00 */
[----:B------:R-:W-:Y:S05]  /*1a660*/  CALL.REL.NOINC `($__internal_88_$__cuda_sm70_shflsync_bfly_p) ;  /* 0x00001d4000007944 */ /* 0x000fea0003c00000 */
[----:B------:R-:W-:-:S05]  /*1a670*/  BRA `(.L_x_5450) ;  /* 0xfffef26000007947 */ /* 0x000fca000383ffff */
.L_x_5328:
        /* <DEDUP_REMOVED lines=10> */
[----:B------:R-:W-:Y:S02]  /*1a720*/  MOV R2, 0x1a740 ;  /* 0x0001a74000027802 */ /* 0x000fe40000000f00 */
[----:B------:R-:W-:Y:S05]  /*1a730*/  CALL.REL.NOINC `($__internal_88_$__cuda_sm70_shflsync_bfly_p) ;  /* 0x00001c7000007944 */ /* 0x000fea0003c00000 */
[----:B------:R-:W-:-:S05]  /*1a740*/  BRA `(.L_x_5451) ;  /* 0xfffef20000007947 */ /* 0x000fca000383ffff */
.L_x_5337:
[----:B------:R-:W-:Y:S01]  /*1a750*/  MOV R2, RZ ;  /* 0x000000ff00027202 */ /* 0x000fe20000000f00 */
[----:B------:R-:W-:Y:S01]  /*1a760*/  IMAD.MOV.U32 R195, RZ, RZ, R5 ;  /* 0x000000ffffc37224 */ /* 0x000fe200078e0005 */
[----:B------:R-:W-:Y:S01]  /*1a770*/  MOV R3, 0x1a7a0 ;  /* 0x0001a7a000037802 */ /* 0x000fe20000000f00 */
[----:B------:R-:W-:Y:S02]  /*1a780*/  IMAD.MOV.U32 R221, RZ, RZ, 0x181f ;  /* 0x0000181fffdd7424 */ /* 0x000fe400078e00ff */
[----:B-1234-:R-:W-:Y:S05]  /*1a790*/  CALL.REL.NOINC `($__internal_89_$__cuda_sm70_shflsync_idx_p) ;  /* 0x00001c7000007944 */ /* 0x01efea0003c00000 */
[----:B------:R-:W-:Y:S01]  /*1a7a0*/  MOV R4, R195 ;  /* 0x000000c300047202 */ /* 0x000fe20000000f00 */
[----:B------:R-:W-:-:S05]  /*1a7b0*/  BRA `(.L_x_5452) ;  /* 0xffff12f000007947 */ /* 0x000fca000383ffff */
.L_x_5338:
        /* <DEDUP_REMOVED lines=41> */
.L_x_5341:
[----:B------:R-:W-:Y:S01]  /*1aa50*/  MOV R2, RZ ;  /* 0x000000ff00027202 */ /* 0x000fe20000000f00 */
[----:B------:R-:W-:Y:S01]  /*1aa60*/  IMAD.MOV.U32 R195, RZ, RZ, R133 ;  /* 0x000000ffffc37224 */ /* 0x000fe200078e0085 */
[----:B------:R-:W-:Y:S01]  /*1aa70*/  MOV R3, 0x1aaa0 ;  /* 0x0001aaa000037802 */ /* 0x000fe20000000f00 */
[----:B------:R-:W-:Y:S02]  /*1aa80*/  IMAD.MOV.U32 R221, RZ, RZ, 0x181f ;  /* 0x0000181fffdd7424 */ /* 0x000fe400078e00ff */
[----:B------:R-:W-:Y:S05]  /*1aa90*/  CALL.REL.NOINC `($__internal_89_$__cuda_sm70_shflsync_idx_p) ;  /* 0x0000197000007944 */ /* 0x000fea0003c00000 */
[----:B------:R-:W-:Y:S01]  /*1aaa0*/  MOV R132, R195 ;  /* 0x000000c300847202 */ /* 0x000fe20000000f00 */
[----:B------:R-:W-:-:S05]  /*1aab0*/  BRA `(.L_x_5454) ;  /* 0xffff22d000007947 */ /* 0x000fca000383ffff */
.L_x_5342:
        /* <DEDUP_REMOVED lines=41> */
.L_x_5343:
[----:B------:R-:W-:Y:S02]  /*1ad50*/  MOV R0, 0x2 ;  /* 0x0000000200007802 */ /* 0x000fe40000000f00 */
[----:B------:R-:W-:Y:S02]  /*1ad60*/  MOV R2, 0x1ad80 ;  /* 0x0001ad8000027802 */ /* 0x000fe40000000f00 */
[----:B------:R-:W-:Y:S05]  /*1ad70*/  CALL.REL.NOINC `($__internal_88_$__cuda_sm70_shflsync_bfly_p) ;  /* 0x0000163000007944 */ /* 0x000fea0003c00000 */
[----:B------:R-:W-:-:S05]  /*1ad80*/  BRA `(.L_x_5456) ;  /* 0xffff259000007947 */ /* 0x000fca000383ffff */
.L_x_5344:
        /* <DEDUP_REMOVED lines=13> */
.L_x_5347:
[----:B------:R-:W-:Y:S01]  /*1ae60*/  MOV R2, RZ ;  /* 0x000000ff00027202 */ /* 0x000fe20000000f00 */
[----:B------:R-:W-:Y:S01]  /*1ae70*/  IMAD.MOV.U32 R195, RZ, RZ, R4 ;  /* 0x000000ffffc37224 */ /* 0x000fe200078e0004 */
[----:B------:R-:W-:Y:S01]  /*1ae80*/  MOV R3, 0x1aeb0 ;  /* 0x0001aeb000037802 */ /* 0x000fe20000000f00 */
[----:B------:R-:W-:Y:S02]  /*1ae90*/  IMAD.MOV.U32 R221, RZ, RZ, 0x181f ;  /* 0x0000181fffdd7424 */ /* 0x000fe400078e00ff */
[----:B-1234-:R-:W-:Y:S05]  /*1aea0*/  CALL.REL.NOINC `($__internal_89_$__cuda_sm70_shflsync_idx_p) ;  /* 0x0000156000007944 */ /* 0x01efea0003c00000 */
[----:B------:R-:W-:Y:S01]  /*1aeb0*/  MOV R2, R195 ;  /* 0x000000c300027202 */ /* 0x000fe20000000f00 */
[----:B------:R-:W-:-:S05]  /*1aec0*/  BRA `(.L_x_5458) ;  /* 0xffff444000007947 */ /* 0x000fca000383ffff */
.L_x_5350:
[----:B------:R-:W-:Y:S01]  /*1aed0*/  MOV R2, RZ ;  /* 0x000000ff00027202 */ /* 0x000fe20000000f00 */
[----:B------:R-:W-:Y:S01]  /*1aee0*/  IMAD.MOV.U32 R195, RZ, RZ, R133 ;  /* 0x000000ffffc37224 */ /* 0x000fe200078e0085 */
[----:B------:R-:W-:Y:S01]  /*1aef0*/  MOV R3, 0x1af20 ;  /* 0x0001af2000037802 */ /* 0x000fe20000000f00 */
[----:B------:R-:W-:Y:S02]  /*1af00*/  IMAD.MOV.U32 R221, RZ, RZ, 0x181f ;  /* 0x0000181fffdd7424 */ /* 0x000fe400078e00ff */
[----:B------:R-:W-:Y:S05]  /*1af10*/  CALL.REL.NOINC `($__internal_89_$__cuda_sm70_shflsync_idx_p) ;  /* 0x000014f000007944 */ /* 0x000fea0003c00000 */
[----:B------:R-:W-:Y:S01]  /*1af20*/  MOV R132, R195 ;  /* 0x000000c300847202 */ /* 0x000fe20000000f00 */
[----:B------:R-:W-:-:S05]  /*1af30*/  BRA `(.L_x_5459) ;  /* 0xffff566000007947 */ /* 0x000fca000383ffff */
.L_x_5351:
[----:B------:R-:W-:Y:S01]  /*1af40*/  MOV R2, RZ ;  /* 0x000000ff00027202 */ /* 0x000fe20000000f00 */
[----:B------:R-:W-:Y:S01]  /*1af50*/  IMAD.MOV.U32 R195, RZ, RZ, R170 ;  /* 0x000000ffffc37224 */ /* 0x000fe200078e00aa */
[----:B------:R-:W-:Y:S01]  /*1af60*/  MOV R3, 0x1af90 ;  /* 0x0001af9000037802 */ /* 0x000fe20000000f00 */
[----:B------:R-:W-:Y:S02]  /*1af70*/  IMAD.MOV.U32 R221, RZ, RZ, 0x181f ;  /* 0x0000181fffdd7424 */ /* 0x000fe400078e00ff */
[----:B-12---:R-:W-:Y:S05]  /*1af80*/  CALL.REL.NOINC `($__internal_89_$__cuda_sm70_shflsync_idx_p) ;  /* 0x0000148000007944 */ /* 0x006fea0003c00000 */
[----:B------:R-:W-:Y:S01]  /*1af90*/  IADD3 R2, -R214, 0x10, RZ ;  /* 0x00000010d6027810 */ /* 0x000fe20007ffe1ff */
        /* <DEDUP_REMOVED lines=22> */
[----:B--2---:R-:W-:Y:S05]  /*1b100*/  CALL.REL.NOINC `($__internal_89_$__cuda_sm70_shflsync_idx_p) ;  /* 0x0000130000007944 */ /* 0x004fea0003c00000 */
        /* <DEDUP_REMOVED lines=8> */
.L_x_5352:
[----:B------:R-:W-:Y:S01]  /*1b190*/  MOV R2, RZ ;  /* 0x000000ff00027202 */ /* 0x000fe20000000f00 */
[----:B------:R-:W-:Y:S01]  /*1b1a0*/  IMAD.MOV.U32 R195, RZ, RZ, R132 ;  /* 0x000000ffffc37224 */ /* 0x000fe200078e0084 */
[----:B------:R-:W-:Y:S01]  /*1b1b0*/  MOV R3, 0x1b1e0 ;  /* 0x0001b1e000037802 */ /* 0x000fe20000000f00 */
[----:B------:R-:W-:Y:S02]  /*1b1c0*/  IMAD.MOV.U32 R221, RZ, RZ, 0x1c1f ;  /* 0x00001c1fffdd7424 */ /* 0x000fe400078e00ff */
[----:B------:R-:W-:Y:S05]  /*1b1d0*/  CALL.REL.NOINC `($__internal_89_$__cuda_sm70_shflsync_idx_p) ;  /* 0x0000123000007944 */ /* 0x000fea0003c00000 */
[----:B------:R-:W-:Y:S01]  /*1b1e0*/  MOV R3, R195 ;  /* 0x000000c300037202 */ /* 0x000fe20000000f00 */
[----:B------:R-:W-:-:S05]  /*1b1f0*/  BRA `(.L_x_5461) ;  /* 0xffff571000007947 */ /* 0x000fca000383ffff */
.L_x_5357:
[----:B------:R-:W-:Y:S01]  /*1b200*/  MOV R2, 0x1 ;  /* 0x0000000100027802 */ /* 0x000fe20000000f00 */
[----:B------:R-:W-:Y:S01]  /*1b210*/  IMAD.MOV.U32 R195, RZ, RZ, R132 ;  /* 0x000000ffffc37224 */ /* 0x000fe200078e0084 */
[----:B------:R-:W-:Y:S01]  /*1b220*/  MOV R3, 0x1b250 ;  /* 0x0001b25000037802 */ /* 0x000fe20000000f00 */
[----:B------:R-:W-:Y:S02]  /*1b230*/  IMAD.MOV.U32 R221, RZ, RZ, 0x1c1f ;  /* 0x00001c1fffdd7424 */ /* 0x000fe400078e00ff */
[----:B-1----:R-:W-:Y:S05]  /*1b240*/  CALL.REL.NOINC `($__internal_89_$__cuda_sm70_shflsync_idx_p) ;  /* 0x000011c000007944 */ /* 0x002fea0003c00000 */
[----:B------:R-:W-:Y:S01]  /*1b250*/  MOV R3, R195 ;  /* 0x000000c300037202 */ /* 0x000fe20000000f00 */
[----:B------:R-:W-:-:S05]  /*1b260*/  BRA `(.L_x_5462) ;  /* 0xffff5bb000007947 */ /* 0x000fca000383ffff */
.L_x_5362:
[----:B------:R-:W-:Y:S02]  /*1b270*/  MOV R0, 0x2 ;  /* 0x0000000200007802 */ /* 0x000fe40000000f00 */
[----:B------:R-:W-:Y:S02]  /*1b280*/  MOV R2, 0x1b2a0 ;  /* 0x0001b2a000027802 */ /* 0x000fe40000000f00 */
[----:B------:R-:W-:Y:S05]  /*1b290*/  CALL.REL.NOINC `($__internal_88_$__cuda_sm70_shflsync_bfly_p) ;  /* 0x0000111000007944 */ /* 0x000fea0003c00000 */
[----:B------:R-:W-:-:S05]  /*1b2a0*/  BRA `(.L_x_5463) ;  /* 0xffff627000007947 */ /* 0x000fca000383ffff */
.L_x_5363:
        /* <DEDUP_REMOVED lines=10> */
[----:B------:R-:W-:Y:S03]  /*1b350*/  MOV R2, 0x1b380 ;  /* 0x0001b38000027802 */ /* 0x000fe60000000f00 */
[----:B------:R-:W-:Y:S02]  /*1b360*/  IMAD.MOV.U32 R132, RZ, RZ, R4 ;  /* 0x000000ffff847224 */ /* 0x000fe400078e0004 */
[----:B------:R-:W-:Y:S05]  /*1b370*/  CALL.REL.NOINC `($__internal_88_$__cuda_sm70_shflsync_bfly_p) ;  /* 0x0000103000007944 */ /* 0x000fea0003c00000 */
[----:B------:R-:W-:-:S05]  /*1b380*/  BRA `(.L_x_5464) ;  /* 0xffff620000007947 */ /* 0x000fca000383ffff */
.L_x_5365:
[----:B------:R-:W-:Y:S01]  /*1b390*/  IMAD.MOV.U32 R132, RZ, RZ, R222 ;  /* 0x000000ffff847224 */ /* 0x000fe200078e00de */
[----:B------:R-:W-:-:S02]  /*1b3a0*/  MOV R0, 0x2 ;  /* 0x0000000200007802 */ /* 0x000fc40000000f00 */
[----:B------:R-:W-:Y:S02]  /*1b3b0*/  MOV R2, 0x1b3d0 ;  /* 0x0001b3d000027802 */ /* 0x000fe40000000f00 */
[----:B------:R-:W-:Y:S05]  /*1b3c0*/  CALL.REL.NOINC `($__internal_88_$__cuda_sm70_shflsync_bfly_p) ;  /* 0x00000fe000007944 */ /* 0x000fea0003c00000 */
[----:B------:R-:W-:Y:S05]  /*1b3d0*/  BRA `(.L_x_5465) ;  /* 0xffff7e5000007947 */ /* 0x000fea000383ffff */
.L_x_5366:
[----:B------:R-:W-:Y:S01]  /*1b3e0*/  IMAD.MOV.U32 R132, RZ, RZ, R4 ;  /* 0x000000ffff847224 */ /* 0x000fe200078e0004 */
[----:B------:R-:W-:Y:S02]  /*1b3f0*/  MOV R0, 0x1 ;  /* 0x0000000100007802 */ /* 0x000fe40000000f00 */
[----:B------:R-:W-:Y:S02]  /*1b400*/  MOV R2, 0x1b420 ;  /* 0x0001b42000027802 */ /* 0x000fe40000000f00 */
[----:B-1----:R-:W-:Y:S05]  /*1b410*/  CALL.REL.NOINC `($__internal_88_$__cuda_sm70_shflsync_bfly_p) ;  /* 0x00000f9000007944 */ /* 0x002fea0003c00000 */
[----:B------:R-:W-:Y:S01]  /*1b420*/  FADD.FTZ R4, R4, R0 ;  /* 0x0000000004047221 */ /* 0x000fe20000010000 */
[----:B------:R-:W-:Y:S02]  /*1b430*/  MOV R132, R220 ;  /* 0x000000dc00847202 */ /* 0x000fe40000000f00 */
[----:B------:R-:W-:Y:S02]  /*1b440*/  MOV R0, 0x2 ;  /* 0x0000000200007802 */ /* 0x000fe40000000f00 */
[----:B------:R-:W-:Y:S02]  /*1b450*/  MOV R2, 0x1b470 ;  /* 0x0001b47000027802 */ /* 0x000fe40000000f00 */
[----:B------:R-:W-:Y:S05]  /*1b460*/  CALL.REL.NOINC `($__internal_88_$__cuda_sm70_shflsync_bfly_p) ;  /* 0x00000f4000007944 */ /* 0x000fea0003c00000 */
[----:B------:R-:W-:Y:S01]  /*1b470*/  FADD.FTZ R5, R220, R0 ;  /* 0x00000000dc057221 */ /* 0x000fe20000010000 */
[----:B------:R-:W-:Y:S02]  /*1b480*/  MOV R0, 0x1 ;  /* 0x0000000100007802 */ /* 0x000fe40000000f00 */
[----:B------:R-:W-:-:S02]  /*1b490*/  MOV R2, 0x1b4c0 ;  /* 0x0001b4c000027802 */ /* 0x000fc40000000f00 */
[----:B------:R-:W-:Y:S02]  /*1b4a0*/  MOV R132, R5 ;  /* 0x0000000500847202 */ /* 0x000fe40000000f00 */
[----:B------:R-:W-:Y:S05]  /*1b4b0*/  CALL.REL.NOINC `($__internal_88_$__cuda_sm70_shflsync_bfly_p) ;  /* 0x00000ef000007944 */ /* 0x000fea0003c00000 */
[----:B------:R-:W-:Y:S01]  /*1b4c0*/  MOV R3, R0 ;  /* 0x0000000000037202 */ /* 0x000fe20000000f00 */
[----:B------:R-:W-:Y:S05]  /*1b4d0*/  BRA `(.L_x_5466) ;  /* 0xffff7dc000007947 */ /* 0x000fea000383ffff */
.L_x_5373:
[----:B--234-:R-:W-:Y:S01]  /*1b4e0*/  IMAD.MOV.U32 R195, RZ, RZ, R5 ;  /* 0x000000ffffc37224 */ /* 0x01cfe200078e0005 */
[----:B------:R-:W-:Y:S01]  /*1b4f0*/  MOV R2, RZ ;  /* 0x000000ff00027202 */ /* 0x000fe20000000f00 */
[----:B------:R-:W-:Y:S01]  /*1b500*/  IMAD.MOV.U32 R221, RZ, RZ, 0x181f ;  /* 0x0000181fffdd7424 */ /* 0x000fe200078e00ff */
[----:B------:R-:W-:Y:S02]  /*1b510*/  MOV R3, 0x1b530 ;  /* 0x0001b53000037802 */ /* 0x000fe40000000f00 */
[----:B-1----:R-:W-:Y:S05]  /*1b520*/  CALL.REL.NOINC `($__internal_89_$__cuda_sm70_shflsync_idx_p) ;  /* 0x00000ee000007944 */ /* 0x002fea0003c00000 */
[----:B------:R-:W-:Y:S01]  /*1b530*/  MOV R4, R195 ;  /* 0x000000c300047202 */ /* 0x000fe20000000f00 */
[----:B------:R-:W-:Y:S05]  /*1b540*/  BRA `(.L_x_5467) ;  /* 0xffff994000007947 */ /* 0x000fea000383ffff */
.L_x_5374:
[----:B------:R-:W-:Y:S01]  /*1b550*/  IMAD.MOV.U32 R195, RZ, RZ, R14 ;  /* 0x000000ffffc37224 */ /* 0x000fe200078e000e */
[----:B------:R-:W-:Y:S01]  /*1b560*/  MOV R2, RZ ;  /* 0x000000ff00027202 */ /* 0x000fe20000000f00 */
[----:B------:R-:W-:Y:S01]  /*1b570*/  IMAD.MOV.U32 R221, RZ, RZ, 0x181f ;  /* 0x0000181fffdd7424 */ /* 0x000fe200078e00ff */
[----:B------:R-:W-:Y:S02]  /*1b580*/  MOV R3, 0x1b5a0 ;  /* 0x0001b5a000037802 */ /* 0x000fe40000000f00 */
[----:B-123--:R-:W-:Y:S05]  /*1b590*/  CALL.REL.NOINC `($__internal_89_$__cuda_sm70_shflsync_idx_p) ;  /* 0x00000e7000007944 */ /* 0x00efea0003c00000 */
[----:B------:R-:W-:Y:S01]  /*1b5a0*/  MOV R0, R195 ;  /* 0x000000c300007202 */ /* 0x000fe20000000f00 */
[----:B------:R-:W-:Y:S05]  /*1b5b0*/  BRA `(.L_x_5468) ;  /* 0xffff98f000007947 */ /* 0x000fea000383ffff */
.L_x_5377:
[----:B------:R-:W-:Y:S01]  /*1b5c0*/  IMAD.MOV.U32 R195, RZ, RZ, R5 ;  /* 0x000000ffffc37224 */ /* 0x000fe200078e0005 */
[----:B--2---:R-:W-:Y:S01]  /*1b5d0*/  MOV R2, 0x1 ;  /* 0x0000000100027802 */ /* 0x004fe20000000f00 */
[----:B------:R-:W-:Y:S01]  /*1b5e0*/  IMAD.MOV.U32 R221, RZ, RZ, 0x181f ;  /* 0x0000181fffdd7424 */ /* 0x000fe200078e00ff */
[----:B------:R-:W-:-:S02]  /*1b5f0*/  MOV R3, 0x1b610 ;  /* 0x0001b61000037802 */ /* 0x000fc40000000f00 */
[----:B-1-34-:R-:W-:Y:S05]  /*1b600*/  CALL.REL.NOINC `($__internal_89_$__cuda_sm70_shflsync_idx_p) ;  /* 0x00000e0000007944 */ /* 0x01afea0003c00000 */
        /* <DEDUP_REMOVED lines=8> */
.L_x_5380:
[----:B------:R-:W-:Y:S01]  /*1b690*/  IMAD.MOV.U32 R195, RZ, RZ, R5 ;  /* 0x000000ffffc37224 */ /* 0x000fe200078e0005 */
[----:B-1----:R-:W-:Y:S01]  /*1b6a0*/  MOV R2, 0x2 ;  /* 0x0000000200027802 */ /* 0x002fe20000000f00 */
[----:B------:R-:W-:Y:S01]  /*1b6b0*/  IMAD.MOV.U32 R221, RZ, RZ, 0x181f ;  /* 0x0000181fffdd7424 */ /* 0x000fe200078e00ff */
[----:B------:R-:W-:Y:S02]  /*1b6c0*/  MOV R3, 0x1b6e0 ;  /* 0x0001b6e000037802 */ /* 0x000fe40000000f00 */
[----:B--234-:R-:W-:Y:S05]  /*1b6d0*/  CALL.REL.NOINC `($__internal_89_$__cuda_sm70_shflsync_idx_p) ;  /* 0x00000d3000007944 */ /* 0x01cfea0003c00000 */
[----:B------:R-:W-:Y:S01]  /*1b6e0*/  MOV R4, R195 ;  /* 0x000000c300047202 */ /* 0x000fe20000000f00 */
[----:B------:R-:W-:Y:S05]  /*1b6f0*/  BRA `(.L_x_5470) ;  /* 0xffff9b2000007947 */ /* 0x000fea000383ffff */
.L_x_5381:
[----:B------:R-:W-:Y:S01]  /*1b700*/  IMAD.MOV.U32 R195, RZ, RZ, R14 ;  /* 0x000000ffffc37224 */ /* 0x000fe200078e000e */
[----:B-1----:R-:W-:Y:S01]  /*1b710*/  MOV R2, 0x2 ;  /* 0x0000000200027802 */ /* 0x002fe20000000f00 */
[----:B------:R-:W-:Y:S01]  /*1b720*/  IMAD.MOV.U32 R221, RZ, RZ, 0x181f ;  /* 0x0000181fffdd7424 */ /* 0x000fe200078e00ff */
[----:B------:R-:W-:Y:S02]  /*1b730*/  MOV R3, 0x1b750 ;  /* 0x0001b75000037802 */ /* 0x000fe40000000f00 */
[----:B--234-:R-:W-:Y:S05]  /*1b740*/  CALL.REL.NOINC `($__internal_89_$__cuda_sm70_shflsync_idx_p) ;  /* 0x00000cc000007944 */ /* 0x01cfea0003c00000 */
[----:B------:R-:W-:Y:S01]  /*1b750*/  MOV R0, R195 ;  /* 0x000000c300007202 */ /* 0x000fe20000000f00 */
[----:B------:R-:W-:Y:S05]  /*1b760*/  BRA `(.L_x_5471) ;  /* 0xffff9ad000007947 */ /* 0x000fea000383ffff */
.L_x_5384:
[----:B------:R-:W-:Y:S01]  /*1b770*/  IMAD.MOV.U32 R195, RZ, RZ, R5 ;  /* 0x000000ffffc37224 */ /* 0x000fe200078e0005 */
[----:B-1----:R-:W-:Y:S01]  /*1b780*/  MOV R2, 0x3 ;  /* 0x0000000300027802 */ /* 0x002fe20000000f00 */
[----:B------:R-:W-:Y:S01]  /*1b790*/  IMAD.MOV.U32 R221, RZ, RZ, 0x181f ;  /* 0x0000181fffdd7424 */ /* 0x000fe200078e00ff */
[----:B------:R-:W-:-:S02]  /*1b7a0*/  MOV R3, 0x1b7c0 ;  /* 0x0001b7c000037802 */ /* 0x000fc40000000f00 */
[----:B--234-:R-:W-:Y:S05]  /*1b7b0*/  CALL.REL.NOINC `($__internal_89_$__cuda_sm70_shflsync_idx_p) ;  /* 0x00000c5000007944 */ /* 0x01cfea0003c00000 */
        /* <DEDUP_REMOVED lines=8> */
.L_x_5386:
[----:B------:R-:W-:Y:S01]  /*1b840*/  IMAD.MOV.U32 R195, RZ, RZ, R5 ;  /* 0x000000ffffc37224 */ /* 0x000fe200078e0005 */
[----:B------:R-:W-:Y:S01]  /*1b850*/  MOV R2, RZ ;  /* 0x000000ff00027202 */ /* 0x000fe20000000f00 */
[----:B------:R-:W-:Y:S01]  /*1b860*/  IMAD.MOV.U32 R221, RZ, RZ, 0x1c1f ;  /* 0x00001c1fffdd7424 */ /* 0x000fe200078e00ff */
[----:B------:R-:W-:Y:S02]  /*1b870*/  MOV R3, 0x1b890 ;  /* 0x0001b89000037802 */ /* 0x000fe40000000f00 */
[----:B------:R-:W-:Y:S05]  /*1b880*/  CALL.REL.NOINC `($__internal_89_$__cuda_sm70_shflsync_idx_p) ;  /* 0x00000b8000007944 */ /* 0x000fea0003c00000 */
[----:B------:R-:W-:Y:S01]  /*1b890*/  MOV R4, R195 ;  /* 0x000000c300047202 */ /* 0x000fe20000000f00 */
[----:B------:R-:W-:Y:S05]  /*1b8a0*/  BRA `(.L_x_5473) ;  /* 0xffff9ef000007947 */ /* 0x000fea000383ffff */
.L_x_5387:
[----:B------:R-:W-:Y:S01]  /*1b8b0*/  IMAD.MOV.U32 R195, RZ, RZ, R12 ;  /* 0x000000ffffc37224 */ /* 0x000fe200078e000c */
[----:B------:R-:W-:Y:S01]  /*1b8c0*/  MOV R2, RZ ;  /* 0x000000ff00027202 */ /* 0x000fe20000000f00 */
[----:B------:R-:W-:Y:S01]  /*1b8d0*/  IMAD.MOV.U32 R221, RZ, RZ, 0x1c1f ;  /* 0x00001c1fffdd7424 */ /* 0x000fe200078e00ff */
[----:B------:R-:W-:Y:S02]  /*1b8e0*/  MOV R3, 0x1b900 ;  /* 0x0001b90000037802 */ /* 0x000fe40000000f00 */
[----:B-12---:R-:W-:Y:S05]  /*1b8f0*/  CALL.REL.NOINC `($__internal_89_$__cuda_sm70_shflsync_idx_p) ;  /* 0x00000b1000007944 */ /* 0x006fea0003c00000 */
[----:B------:R-:W-:Y:S01]  /*1b900*/  MOV R0, R195 ;  /* 0x000000c300007202 */ /* 0x000fe20000000f00 */
[----:B------:R-:W-:Y:S05]  /*1b910*/  BRA `(.L_x_5474) ;  /* 0xffff9ea000007947 */ /* 0x000fea000383ffff */
.L_x_5390:
        /* <DEDUP_REMOVED lines=13> */
.L_x_5394:
[----:B------:R-:W-:Y:S01]  /*1b9f0*/  IMAD.MOV.U32 R195, RZ, RZ, R5 ;  /* 0x000000ffffc37224 */ /* 0x000fe200078e0005 */
[----:B------:R-:W-:Y:S01]  /*1ba00*/  MOV R2, RZ ;  /* 0x000000ff00027202 */ /* 0x000fe20000000f00 */
[----:B------:R-:W-:Y:S01]  /*1ba10*/  IMAD.MOV.U32 R221, RZ, RZ, 0x181f ;  /* 0x0000181fffdd7424 */ /* 0x000fe200078e00ff */
[----:B------:R-:W-:Y:S02]  /*1ba20*/  MOV R3, 0x1ba40 ;  /* 0x0001ba4000037802 */ /* 0x000fe40000000f00 */
[----:B------:R-:W-:Y:S05]  /*1ba30*/  CALL.REL.NOINC `($__internal_89_$__cuda_sm70_shflsync_idx_p) ;  /* 0x000009d000007944 */ /* 0x000fea0003c00000 */
[----:B------:R-:W-:Y:S01]  /*1ba40*/  MOV R4, R195 ;  /* 0x000000c300047202 */ /* 0x000fe20000000f00 */
[----:B------:R-:W-:Y:S05]  /*1ba50*/  BRA `(.L_x_5476) ;  /* 0xffffc1a000007947 */ /* 0x000fea000383ffff */
.L_x_5395:
[----:B------:R-:W-:Y:S01]  /*1ba60*/  IMAD.MOV.U32 R195, RZ, RZ, R14 ;  /* 0x000000ffffc37224 */ /* 0x000fe200078e000e */
[----:B------:R-:W-:Y:S01]  /*1ba70*/  MOV R2, RZ ;  /* 0x000000ff00027202 */ /* 0x000fe20000000f00 */
[----:B------:R-:W-:Y:S01]  /*1ba80*/  IMAD.MOV.U32 R221, RZ, RZ, 0x181f ;  /* 0x0000181fffdd7424 */ /* 0x000fe200078e00ff */
[----:B------:R-:W-:Y:S02]  /*1ba90*/  MOV R3, 0x1bab0 ;  /* 0x0001bab000037802 */ /* 0x000fe40000000f00 */
[----:B-12---:R-:W-:Y:S05]  /*1baa0*/  CALL.REL.NOINC `($__internal_89_$__cuda_sm70_shflsync_idx_p) ;  /* 0x0000096000007944 */ /* 0x006fea0003c00000 */
[----:B------:R-:W-:Y:S01]  /*1bab0*/  MOV R0, R195 ;  /* 0x000000c300007202 */ /* 0x000fe20000000f00 */
[----:B------:R-:W-:Y:S05]  /*1bac0*/  BRA `(.L_x_5477) ;  /* 0xffffc15000007947 */ /* 0x000fea000383ffff */
.L_x_5398:
        /* <DEDUP_REMOVED lines=13> */
.L_x_5401:
[----:B------:R-:W-:Y:S01]  /*1bba0*/  IMAD.MOV.U32 R195, RZ, RZ, R5 ;  /* 0x000000ffffc37224 */ /* 0x000fe200078e0005 */
[----:B-1----:R-:W-:Y:S01]  /*1bbb0*/  MOV R2, 0x2 ;  /* 0x0000000200027802 */ /* 0x002fe20000000f00 */
[----:B------:R-:W-:Y:S01]  /*1bbc0*/  IMAD.MOV.U32 R221, RZ, RZ, 0x181f ;  /* 0x0000181fffdd7424 */ /* 0x000fe200078e00ff */
[----:B------:R-:W-:Y:S02]  /*1bbd0*/  MOV R3, 0x1bbf0 ;  /* 0x0001bbf000037802 */ /* 0x000fe40000000f00 */
[----:B--234-:R-:W-:Y:S05]  /*1bbe0*/  CALL.REL.NOINC `($__internal_89_$__cuda_sm70_shflsync_idx_p) ;  /* 0x0000082000007944 */ /* 0x01cfea0003c00000 */
[----:B------:R-:W-:Y:S01]  /*1bbf0*/  MOV R4, R195 ;  /* 0x000000c300047202 */ /* 0x000fe20000000f00 */
[----:B------:R-:W-:Y:S05]  /*1bc00*/  BRA `(.L_x_5479) ;  /* 0xffffc39000007947 */ /* 0x000fea000383ffff */
.L_x_5402:
[----:B------:R-:W-:Y:S01]  /*1bc10*/  IMAD.MOV.U32 R195, RZ, RZ, R14 ;  /* 0x000000ffffc37224 */ /* 0x000fe200078e000e */
[----:B------:R-:W-:Y:S01]  /*1bc20*/  MOV R2, 0x2 ;  /* 0x0000000200027802 */ /* 0x000fe20000000f00 */
[----:B------:R-:W-:Y:S01]  /*1bc30*/  IMAD.MOV.U32 R221, RZ, RZ, 0x181f ;  /* 0x0000181fffdd7424 */ /* 0x000fe200078e00ff */
[----:B------:R-:W-:Y:S02]  /*1bc40*/  MOV R3, 0x1bc60 ;  /* 0x0001bc6000037802 */ /* 0x000fe40000000f00 */
[----:B-1234-:R-:W-:Y:S05]  /*1bc50*/  CALL.REL.NOINC `($__internal_89_$__cuda_sm70_shflsync_idx_p) ;  /* 0x000007b000007944 */ /* 0x01efea0003c00000 */
[----:B------:R-:W-:Y:S01]  /*1bc60*/  MOV R0, R195 ;  /* 0x000000c300007202 */ /* 0x000fe20000000f00 */
[----:B------:R-:W-:Y:S05]  /*1bc70*/  BRA `(.L_x_5480) ;  /* 0xffffc34000007947 */ /* 0x000fea000383ffff */
.L_x_5405:
        /* <DEDUP_REMOVED lines=13> */
.L_x_5407:
[----:B------:R-:W-:Y:S01]  /*1bd50*/  IMAD.MOV.U32 R195, RZ, RZ, R110 ;  /* 0x000000ffffc37224 */ /* 0x000fe200078e006e */
[----:B------:R-:W-:Y:S01]  /*1bd60*/  MOV R2, RZ ;  /* 0x000000ff00027202 */ /* 0x000fe20000000f00 */
[----:B------:R-:W-:Y:S01]  /*1bd70*/  IMAD.MOV.U32 R221, RZ, RZ, 0x1f ;  /* 0x0000001fffdd7424 */ /* 0x000fe200078e00ff */
[----:B------:R-:W-:Y:S02]  /*1bd80*/  MOV R3, 0x1bda0 ;  /* 0x0001bda000037802 */ /* 0x000fe40000000f00 */
[----:B-1----:R-:W-:Y:S05]  /*1bd90*/  CALL.REL.NOINC `($__internal_89_$__cuda_sm70_shflsync_idx_p) ;  /* 0x0000067000007944 */ /* 0x002fea0003c00000 */
[----:B------:R-:W-:Y:S01]  /*1bda0*/  MOV R9, R195 ;  /* 0x000000c300097202 */ /* 0x000fe20000000f00 */
[----:B------:R-:W-:Y:S05]  /*1bdb0*/  BRA `(.L_x_5482) ;  /* 0xffffc61000007947 */ /* 0x000fea000383ffff */
.L_x_5408:
[----:B------:R-:W-:Y:S01]  /*1bdc0*/  IMAD.MOV.U32 R195, RZ, RZ, R110 ;  /* 0x000000ffffc37224 */ /* 0x000fe200078e006e */
[----:B------:R-:W-:Y:S01]  /*1bdd0*/  MOV R2, 0x1 ;  /* 0x0000000100027802 */ /* 0x000fe20000000f00 */
[----:B------:R-:W-:Y:S01]  /*1bde0*/  IMAD.MOV.U32 R221, RZ, RZ, 0x1f ;  /* 0x0000001fffdd7424 */ /* 0x000fe200078e00ff */
[----:B------:R-:W-:Y:S02]  /*1bdf0*/  MOV R3, 0x1be10 ;  /* 0x0001be1000037802 */ /* 0x000fe40000000f00 */
[----:B-123--:R-:W-:Y:S05]  /*1be00*/  CALL.REL.NOINC `($__internal_89_$__cuda_sm70_shflsync_idx_p) ;  /* 0x0000060000007944 */ /* 0x00efea0003c00000 */
[----:B------:R-:W-:Y:S01]  /*1be10*/  MOV R8, R195 ;  /* 0x000000c300087202 */ /* 0x000fe20000000f00 */
[----:B------:R-:W-:Y:S05]  /*1be20*/  BRA `(.L_x_5483) ;  /* 0xffffc5c000007947 */ /* 0x000fea000383ffff */
.L_x_5409:
[----:B------:R-:W-:Y:S02]  /*1be30*/  MOV R3, 0x1 ;  /* 0x0000000100037802 */ /* 0x000fe40000000f00 */
[----:B------:R-:W-:-:S02]  /*1be40*/  MOV R2, 0x1be60 ;  /* 0x0001be6000027802 */ /* 0x000fc40000000f00 */
[----:B--234-:R-:W-:Y:S05]  /*1be50*/  CALL.REL.NOINC `($__internal_90_$__cuda_sm70_shflsync_up_p) ;  /* 0x0000061000007944 */ /* 0x01cfea0003c00000 */
[----:B------:R-:W-:Y:S05]  /*1be60*/  BRA `(.L_x_5484) ;  /* 0xffffc6a000007947 */ /* 0x000fea000383ffff */
.L_x_5410:
[----:B------:R-:W-:Y:S02]  /*1be70*/  MOV R3, 0x2 ;  /* 0x0000000200037802 */ /* 0x000fe40000000f00 */
[----:B------:R-:W-:-:S02]  /*1be80*/  MOV R2, 0x1bea0 ;  /* 0x0001bea000027802 */ /* 0x000fc40000000f00 */
[----:B--23--:R-:W-:Y:S05]  /*1be90*/  CALL.REL.NOINC `($__internal_90_$__cuda_sm70_shflsync_up_p) ;  /* 0x000005d000007944 */ /* 0x00cfea0003c00000 */
        /* <DEDUP_REMOVED lines=24> */
.L_x_5414:
[----:B------:R-:W-:Y:S02]  /*1c020*/  MOV R3, 0x1 ;  /* 0x0000000100037802 */ /* 0x000fe40000000f00 */
[----:B------:R-:W-:Y:S02]  /*1c030*/  MOV R2, 0x1c050 ;  /* 0x0001c05000027802 */ /* 0x000fe40000000f00 */
[----:B------:R-:W-:Y:S05]  /*1c040*/  CALL.REL.NOINC `($__internal_90_$__cuda_sm70_shflsync_up_p) ;  /* 0x0000042000007944 */ /* 0x000fea0003c00000 */
[----:B------:R-:W-:Y:S01]  /*1c050*/  MOV R2, R4 ;  /* 0x0000000400027202 */ /* 0x000fe20000000f00 */
[----:B------:R-:W-:Y:S05]  /*1c060*/  BRA `(.L_x_5486) ;  /* 0xffffc6f000007947 */ /* 0x000fea000383ffff */
.L_x_5415:
[----:B------:R-:W-:Y:S02]  /*1c070*/  MOV R3, 0x2 ;  /* 0x0000000200037802 */ /* 0x000fe40000000f00 */
[----:B------:R-:W-:Y:S02]  /*1c080*/  MOV R2, 0x1c0a0 ;  /* 0x0001c0a000027802 */ /* 0x000fe40000000f00 */
        /* <DEDUP_REMOVED lines=25> */
.L_x_5417:
[----:B------:R-:W-:Y:S02]  /*1c220*/  SEL R0, RZ, 0x1, P0 ;  /* 0x00000001ff007807 */ /* 0x000fe40000000000 */
[----:B------:R-:W-:Y:S02]  /*1c230*/  MOV R2, 0x1c250 ;  /* 0x0001c25000027802 */ /* 0x000fe40000000f00 */
[----:B-1----:R-:W-:Y:S05]  /*1c240*/  CALL.REL.NOINC `($__internal_91_$__cuda_sm70_votesync_ballot) ;  /* 0x0000028000007944 */ /* 0x002fea0003c00000 */
[----:B------:R-:W-:Y:S01]  /*1c250*/  MOV R5, R0 ;  /* 0x0000000000057202 */ /* 0x000fe20000000f00 */
[----:B------:R-:W-:Y:S05]  /*1c260*/  BRA `(.L_x_5488) ;  /* 0xffffc68000007947 */ /* 0x000fea000383ffff */
.L_x_5418:
[----:B------:R-:W-:Y:S01]  /*1c270*/  IMAD.MOV.U32 R195, RZ, RZ, R6 ;  /* 0x000000ffffc37224 */ /* 0x000fe200078e0006 */
[----:B------:R-:W-:Y:S01]  /*1c280*/  MOV R2, R0 ;  /* 0x0000000000027202 */ /* 0x000fe20000000f00 */
[----:B------:R-:W-:Y:S01]  /*1c290*/  IMAD.MOV.U32 R221, RZ, RZ, 0x1f ;  /* 0x0000001fffdd7424 */ /* 0x000fe200078e00ff */
[----:B------:R-:W-:Y:S02]  /*1c2a0*/  MOV R3, 0x1c2c0 ;  /* 0x0001c2c000037802 */ /* 0x000fe40000000f00 */
[----:B-1----:R-:W-:Y:S05]  /*1c2b0*/  CALL.REL.NOINC `($__internal_89_$__cuda_sm70_shflsync_idx_p) ;  /* 0x0000015000007944 */ /* 0x002fea0003c00000 */
[----:B------:R-:W-:Y:S01]  /*1c2c0*/  IMAD.MOV.U32 R10, RZ, RZ, R195 ;  /* 0x000000ffff0a7224 */ /* 0x000fe200078e00c3 */
[----:B------:R-:W-:Y:S01]  /*1c2d0*/  MOV R2, R0 ;  /* 0x0000000000027202 */ /* 0x000fe20000000f00 */
[----:B------:R-:W-:Y:S01]  /*1c2e0*/  IMAD.MOV.U32 R195, RZ, RZ, R7 ;  /* 0x000000ffffc37224 */ /* 0x000fe200078e0007 */
[----:B------:R-:W-:-:S02]  /*1c2f0*/  MOV R221, 0x1f ;  /* 0x0000001f00dd7802 */ /* 0x000fc40000000f00 */
[----:B------:R-:W-:Y:S02]  /*1c300*/  MOV R3, 0x1c320 ;  /* 0x0001c32000037802 */ /* 0x000fe40000000f00 */
[----:B------:R-:W-:Y:S05]  /*1c310*/  CALL.REL.NOINC `($__internal_89_$__cuda_sm70_shflsync_idx_p) ;  /* 0x000000f000007944 */ /* 0x000fea0003c00000 */
[----:B------:R-:W-:Y:S01]  /*1c320*/  MOV R7, R195 ;  /* 0x000000c300077202 */ /* 0x000fe20000000f00 */
[----:B------:R-:W-:Y:S05]  /*1c330*/  BRA `(.L_x_5489) ;  /* 0xffffc60000007947 */ /* 0x000fea000383ffff */
.L_x_5421:
[----:B------:R-:W-:Y:S01]  /*1c340*/  IMAD.MOV.U32 R195, RZ, RZ, R4 ;  /* 0x000000ffffc37224 */ /* 0x000fe200078e0004 */
[----:B------:R-:W-:Y:S01]  /*1c350*/  MOV R2, R0 ;  /* 0x0000000000027202 */ /* 0x000fe20000000f00 */
[----:B------:R-:W-:Y:S01]  /*1c360*/  IMAD.MOV.U32 R221, RZ, RZ, 0x1f ;  /* 0x0000001fffdd7424 */ /* 0x000fe200078e00ff */
[----:B------:R-:W-:Y:S02]  /*1c370*/  MOV R3, 0x1c390 ;  /* 0x0001c39000037802 */ /* 0x000fe40000000f00 */
[----:B-1-34-:R-:W-:Y:S05]  /*1c380*/  CALL.REL.NOINC `($__internal_89_$__cuda_sm70_shflsync_idx_p) ;  /* 0x0000008000007944 */ /* 0x01afea0003c00000 */
[----:B------:R-:W-:Y:S01]  /*1c390*/  MOV R11, R195 ;  /* 0x000000c3000b7202 */ /* 0x000fe20000000f00 */
[----:B------:R-:W-:Y:S05]  /*1c3a0*/  BRA `(.L_x_5420) ;  /* 0xffffc5f000007947 */ /* 0x000fea000383ffff */
        .weak           $__internal_88_$__cuda_sm70_shflsync_bfly_p
        .type           $__internal_88_$__cuda_sm70_shflsync_bfly_p,@function
        .size           $__internal_88_$__cuda_sm70_shflsync_bfly_p,($__internal_89_$__cuda_sm70_shflsync_idx_p - $__internal_88_$__cuda_sm70_shflsync_bfly_p)
$__internal_88_$__cuda_sm70_shflsync_bfly_p:
[----:B------:R-:W-:Y:S02]  /*1c3b0*/  MOV R169, 0xffffffff ;  /* 0xffffffff00a97802 */ /* 0x000fe40000000f00 */
[----:B------:R-:W-:Y:S02]  /*1c3c0*/  MOV R3, 0x1f ;  /* 0x0000001f00037802 */ /* 0x000fe40000000f00 */
[----:B------:R-:W-:Y:S04]  /*1c3d0*/  WARPSYNC R169 ;  /* 0x000000a900007348 */ /* 0x000fe80003800000 */
[----:B------:R1:W2:Y:S02]  /*1c3e0*/  SHFL.BFLY PT, R0, R132, R0, R3 ;  /* 0x0c00000084007389 */ /* 0x0002a400000e0003 */
[----:B-1----:R-:W-:-:S04]  /*1c3f0*/  MOV R3, 0x0 ;  /* 0x0000000000037802 */ /* 0x002fc80000000f00 */
[----:B--2---:R-:W-:Y:S05]  /*1c400*/  RET.REL.NODEC R2 `(_ZN7cutlass13device_kernelIN5flash19enable_sm80_to_sm89INS1_16FlashAttnFwdSm80INS1_25CollectiveMainloopFwdSm80ILi8ELi1ELb0EN4cute5tupleIJNS5_1CILi128EEENS7_ILi64EEENS7_ILi256EEEEEELi256ENS_6half_tEfNS_4arch4Sm80ELb0ELb1ELb0ELb1ELb1ELb0ELb1ELb1EEENS1_21CollectiveEpilogueFwdINS6_IJS8_SA_S9_EEENS6_IJNS7_ILi1EEESI_SI_EEESC_SE_Li256ELb1ELb1ELb1ELb0EEENS1_36VarlenDynamicPersistentTileSchedulerILi128ELi64ELi256ELi256ELb1ELb1ELb0ELb1ELb0ELb1EEEEEEEEEvNT_6ParamsE) ;  /* 0xfffe3bf002007950 */ /* 0x004fea0003c3ffff */
        .weak           $__internal_89_$__cuda_sm70_shflsync_idx_p
        .type           $__internal_89_$__cuda_sm70_shflsync_idx_p,@function
        .size           $__internal_89_$__cuda_sm70_shflsync_idx_p,($__internal_90_$__cuda_sm70_shflsync_up_p - $__internal_89_$__cuda_sm70_shflsync_idx_p)
$__internal_89_$__cuda_sm70_shflsync_idx_p:
[----:B------:R-:W-:-:S04]  /*1c410*/  MOV R244, 0xffffffff ;  /* 0xffffffff00f47802 */ /* 0x000fc80000000f00 */
[----:B------:R-:W-:Y:S04]  /*1c420*/  WARPSYNC R244 ;  /* 0x000000f400007348 */ /* 0x000fe80003800000 */
[----:B------:R1:W2:Y:S02]  /*1c430*/  SHFL.IDX PT, R195, R195, R2, R221 ;  /* 0x00000002c3c37389 */ /* 0x0002a400000e00dd */
[----:B-1----:R-:W-:Y:S02]  /*1c440*/  MOV R2, R3 ;  /* 0x0000000300027202 */ /* 0x002fe40000000f00 */
[----:B------:R-:W-:-:S04]  /*1c450*/  MOV R3, 0x0 ;  /* 0x0000000000037802 */ /* 0x000fc80000000f00 */
[----:B--2---:R-:W-:Y:S05]  /*1c460*/  RET.REL.NODEC R2 `(_ZN7cutlass13device_kernelIN5flash19enable_sm80_to_sm89INS1_16FlashAttnFwdSm80INS1_25CollectiveMainloopFwdSm80ILi8ELi1ELb0EN4cute5tupleIJNS5_1CILi128EEENS7_ILi64EEENS7_ILi256EEEEEELi256ENS_6half_tEfNS_4arch4Sm80ELb0ELb1ELb0ELb1ELb1ELb0ELb1ELb1EEENS1_21CollectiveEpilogueFwdINS6_IJS8_SA_S9_EEENS6_IJNS7_ILi1EEESI_SI_EEESC_SE_Li256ELb1ELb1ELb1ELb0EEENS1_36VarlenDynamicPersistentTileSchedulerILi128ELi64ELi256ELi256ELb1ELb1ELb0ELb1ELb0ELb1EEEEEEEEEvNT_6ParamsE) ;  /* 0xfffe3b9002007950 */ /* 0x004fea0003c3ffff */
        .weak           $__internal_90_$__cuda_sm70_shflsync_up_p
        .type           $__internal_90_$__cuda_sm70_shflsync_up_p,@function
        .size           $__internal_90_$__cuda_sm70_shflsync_up_p,($__internal_91_$__cuda_sm70_votesync_ballot - $__internal_90_$__cuda_sm70_shflsync_up_p)
$__internal_90_$__cuda_sm70_shflsync_up_p:
[----:B------:R-:W-:Y:S02]  /*1c470*/  MOV R4, RZ ;  /* 0x000000ff00047202 */ /* 0x000fe40000000f00 */
[----:B------:R-:W-:-:S04]  /*1c480*/  MOV R10, 0xffffffff ;  /* 0xffffffff000a7802 */ /* 0x000fc80000000f00 */
[----:B------:R-:W-:Y:S04]  /*1c490*/  WARPSYNC R10 ;  /* 0x0000000a00007348 */ /* 0x000fe80003800000 */
[----:B------:R1:W2:Y:S02]  /*1c4a0*/  SHFL.UP PT, R4, R0, R3, R4 ;  /* 0x0400000300047389 */ /* 0x0002a400000e0004 */
[----:B-1----:R-:W-:-:S04]  /*1c4b0*/  MOV R3, 0x0 ;  /* 0x0000000000037802 */ /* 0x002fc80000000f00 */
[----:B--2---:R-:W-:Y:S05]  /*1c4c0*/  RET.REL.NODEC R2 `(_ZN7cutlass13device_kernelIN5flash19enable_sm80_to_sm89INS1_16FlashAttnFwdSm80INS1_25CollectiveMainloopFwdSm80ILi8ELi1ELb0EN4cute5tupleIJNS5_1CILi128EEENS7_ILi64EEENS7_ILi256EEEEEELi256ENS_6half_tEfNS_4arch4Sm80ELb0ELb1ELb0ELb1ELb1ELb0ELb1ELb1EEENS1_21CollectiveEpilogueFwdINS6_IJS8_SA_S9_EEENS6_IJNS7_ILi1EEESI_SI_EEESC_SE_Li256ELb1ELb1ELb1ELb0EEENS1_36VarlenDynamicPersistentTileSchedulerILi128ELi64ELi256ELi256ELb1ELb1ELb0ELb1ELb0ELb1EEEEEEEEEvNT_6ParamsE) ;  /* 0xfffe3b3002007950 */ /* 0x004fea0003c3ffff */
        .weak           $__internal_91_$__cuda_sm70_votesync_ballot
        .type           $__internal_91_$__cuda_sm70_votesync_ballot,@function
        .size           $__internal_91_$__cuda_sm70_votesync_ballot,(.L_x_6576 - $__internal_91_$__cuda_sm70_votesync_ballot)
$__internal_91_$__cuda_sm70_votesync_ballot:
[----:B------:R-:W-:Y:S01]  /*1c4d0*/  ISETP.NE.U32.AND P0, PT, R0, 0x1, PT ;  /* 0x000000010000780c */ /* 0x000fe20003f05070 */
[----:B------:R-:W-:-:S04]  /*1c4e0*/  IMAD.MOV.U32 R3, RZ, RZ, -0x1 ;  /* 0xffffffffff037424 */ /* 0x000fc800078e00ff */
[----:B------:R-:W-:Y:S08]  /*1c4f0*/  WARPSYNC R3 ;  /* 0x0000000300007348 */ /* 0x000ff00003800000 */
[----:B------:R-:W-:-:S04]  /*1c500*/  VOTE.ANY R0, PT, !P0 ;  /* 0x0000000000007806 */ /* 0x000fc800040e0100 */
[----:B------:R-:W-:Y:S01]  /*1c510*/  LOP3.LUT R0, R0, R3, RZ, 0xc0, !PT ;  /* 0x0000000300007212 */ /* 0x000fe200078ec0ff */
[----:B------:R-:W-:-:S04]  /*1c520*/  IMAD.MOV.U32 R3, RZ, RZ, 0x0 ;  /* 0x00000000ff037424 */ /* 0x000fc800078e00ff */
[----:B------:R-:W-:Y:S05]  /*1c530*/  RET.REL.NODEC R2 `(_ZN7cutlass13device_kernelIN5flash19enable_sm80_to_sm89INS1_16FlashAttnFwdSm80INS1_25CollectiveMainloopFwdSm80ILi8ELi1ELb0EN4cute5tupleIJNS5_1CILi128EEENS7_ILi64EEENS7_ILi256EEEEEELi256ENS_6half_tEfNS_4arch4Sm80ELb0ELb1ELb0ELb1ELb1ELb0ELb1ELb1EEENS1_21CollectiveEpilogueFwdINS6_IJS8_SA_S9_EEENS6_IJNS7_ILi1EEESI_SI_EEESC_SE_Li256ELb1ELb1ELb1ELb0EEENS1_36VarlenDynamicPersistentTileSchedulerILi128ELi64ELi256ELi256ELb1ELb1ELb0ELb1ELb0ELb1EEEEEEEEEvNT_6ParamsE) ;  /* 0xfffe3ac002007950 */ /* 0x000fea0003c3ffff */
.L_x_5490:
        /* <DEDUP_REMOVED lines=12> */
.L_x_6576:


//--------------------- .text._ZN7cutlass13device_kernelIN5flash19enable_sm80_to_sm89INS1_16FlashAttnFwdSm80INS1_25CollectiveMainloopFwdSm80ILi8ELi1ELb0EN4cute5tupleIJNS5_1CILi128EEENS7_ILi48EEENS7_ILi256EEEEEELi256ENS_6half_tEfNS_4arch4Sm80ELb0ELb1ELb0ELb1ELb1ELb1ELb1ELb1EEENS1_21CollectiveEpilogueFwdINS6_IJS8_SA_S9_EEENS6_IJNS7_ILi1EEESI_SI_EEESC_SE_Li256ELb1ELb1ELb1ELb0EEENS1_36VarlenDynamicPersistentTileSchedulerILi128ELi48ELi256ELi256ELb1ELb1ELb0ELb1ELb0ELb1EEEEEEEEEvNT_6ParamsE --------------------------
	.section	.text._ZN7cutlass13device_kernelIN5flash19enable_sm80_to_sm89INS1_16FlashAttnFwdSm80INS1_25CollectiveMainloopFwdSm80ILi8ELi1ELb0EN4cute5tupleIJNS5_1CILi128EEENS7_ILi48EEENS7_ILi256EEEEEELi256ENS_6half_tEfNS_4arch4Sm80ELb0ELb1ELb0ELb1ELb1ELb1ELb1ELb1EEENS1_21CollectiveEpilogueFwdINS6_IJS8_SA_S9_EEENS6_IJNS7_ILi1EEESI_SI_EEESC_SE_Li256ELb1ELb1ELb1ELb0EEENS1_36VarlenDynamicPersistentTileSchedulerILi128ELi48ELi256ELi256ELb1ELb1ELb0ELb1ELb0ELb1EEEEEEEEEvNT_6ParamsE,"ax",@progbits
	.sectioninfo	@"SHI_REGISTERS=255"
	.align	128
.text._ZN7cutlass13device_kernelIN5flash19enable_sm80_to_sm89INS1_16FlashAttnFwdSm80INS1_25CollectiveMainloopFwdSm80ILi8ELi1ELb0EN4cute5tupleIJNS5_1CILi128EEENS7_ILi48EEENS7_ILi256EEEEEELi256ENS_6half_tEfNS_4arch4Sm80ELb0ELb1ELb0ELb1ELb1ELb1ELb1ELb1EEENS1_21CollectiveEpilogueFwdINS6_IJS8_SA_S9_EEENS6_IJNS7_ILi1EEESI_SI_EEESC_SE_Li256ELb1ELb1ELb1ELb0EEENS1_36VarlenDynamicPersistentTileSchedulerILi128ELi48ELi256ELi256ELb1ELb1ELb0ELb1ELb0ELb1EEEEEEEEEvNT_6ParamsE:
        .type           _ZN7cutlass13device_kernelIN5flash19enable_sm80_to_sm89INS1_16FlashAttnFwdSm80INS1_25CollectiveMainloopFwdSm80ILi8ELi1ELb0EN4cute5tupleIJNS5_1CILi128EEENS7_ILi48EEENS7_ILi256EEEEEELi256ENS_6half_tEfNS_4arch4Sm80ELb0ELb1ELb0ELb1ELb1ELb1ELb1ELb1EEENS1_21CollectiveEpilogueFwdINS6_IJS8_SA_S9_EEENS6_IJNS7_ILi1EEESI_SI_EEESC_SE_Li256ELb1ELb1ELb1ELb0EEENS1_36VarlenDynamicPersistentTileSchedulerILi128ELi48ELi256ELi256ELb1ELb1ELb0ELb1ELb0ELb1EEEEEEEEEvNT_6ParamsE,@function
        .size           _ZN7cutlass13device_kernelIN5flash19enable_sm80_to_sm89INS1_16FlashAttnFwdSm80INS1_25CollectiveMainloopFwdSm80ILi8ELi1ELb0EN4cute5tupleIJNS5_1CILi128EEENS7_ILi48EEENS7_ILi256EEEEEELi256ENS_6half_tEfNS_4arch4Sm80ELb0ELb1ELb0ELb1ELb1ELb1ELb1ELb1EEENS1_21CollectiveEpilogueFwdINS6_IJS8_SA_S9_EEENS6_IJNS7_ILi1EEESI_SI_EEESC_SE_Li256ELb1ELb1ELb1ELb0EEENS1_36VarlenDynamicPersistentTileSchedulerILi128ELi48ELi256ELi256ELb1ELb1ELb0ELb1ELb0ELb1EEEEEEEEEvNT_6ParamsE,(.L_x_6581 - _ZN7cutlass13device_kernelIN5flash19enable_sm80_to_sm89INS1_16FlashAttnFwdSm80INS1_25CollectiveMainloopFwdSm80ILi8ELi1ELb0EN4cute5tupleIJNS5_1CILi128EEENS7_ILi48EEENS7_ILi256EEEEEELi256ENS_6half_tEfNS_4arch4Sm80ELb0ELb1ELb0ELb1ELb1ELb1ELb1ELb1EEENS1_21CollectiveEpilogueFwdINS6_IJS8_SA_S9_EEENS6_IJNS7_ILi1EEESI_SI_EEESC_SE_Li256ELb1ELb1ELb1ELb0EEENS1_36VarlenDynamicPersistentTileSchedulerILi128ELi48ELi256ELi256ELb1ELb1ELb0ELb1ELb0ELb1EEEEEEEEEvNT_6ParamsE)
        .other          _ZN7cutlass13device_kernelIN5flash19enable_sm80_to_sm89INS1_16FlashAttnFwdSm80INS1_25CollectiveMainloopFwdSm80ILi8ELi1ELb0EN4cute5tupleIJNS5_1CILi128EEENS7_ILi48EEENS7_ILi256EEEEEELi256ENS_6half_tEfNS_4arch4Sm80ELb0ELb1ELb0ELb1ELb1ELb1ELb1ELb1EEENS1_21CollectiveEpilogueFwdINS6_IJS8_SA_S9_EEENS6_IJNS7_ILi1EEESI_SI_EEESC_SE_Li256ELb1ELb1ELb1ELb0EEENS1_36VarlenDynamicPersistentTileSchedulerILi128ELi48ELi256ELi256ELb1ELb1ELb0ELb1ELb0ELb1EEEEEEEEEvNT_6ParamsE,@"STO_CUDA_ENTRY STV_DEFAULT"
_ZN7cutlass13device_kernelIN5flash19enable_sm80_to_sm89INS1_16FlashAttnFwdSm80INS1_25CollectiveMainloopFwdSm80ILi8ELi1ELb0EN4cute5tupleIJNS5_1CILi128EEENS7_ILi48EEENS7_ILi256EEEEEELi256ENS_6half_tEfNS_4arch4Sm80ELb0ELb1ELb0ELb1ELb1ELb1ELb1ELb1EEENS1_21CollectiveEpilogueFwdINS6_IJS8_SA_S9_EEENS6_IJNS7_ILi1EEESI_SI_EEESC_SE_Li256ELb1ELb1ELb1ELb0EEENS1_36VarlenDynamicPersistentTileSchedulerILi128ELi48ELi256ELi256ELb1ELb1ELb0ELb1ELb0ELb1EEEEEEEEEvNT_6ParamsE:
        /* <DEDUP_REMOVED lines=60> */
.L_x_5496:
        /* <DEDUP_REMOVED lines=18> */
.L_x_5740:
        /* <DEDUP_REMOVED lines=16> */
.L_x_5741:
[----:B--2---:R-:W-:-:S05]  /*05e0*/  IMAD R0, R0, c[0x0][0x538], RZ ;  /* 0x00014e0000007a24 */ /* 0x004fca00078e02ff */
[----:B------:R-:W-:-:S04]  /*05f0*/  IADD3 R7, R0, R7, RZ ;  /* 0x0000000700077210 */ /* 0x000fc80007ffe0ff */
[----:B------:R-:W-:-:S13]  /*0600*/  ISETP.GT.AND P0, PT, R7, UR5, PT ;  /* 0x0000000507007c0c */ /* 0x000fda000bf04270 */
[----:B-1----:R-:W-:Y:S05]  /*0610*/  @!P0 BRA `(.L_x_5496) ;  /* 0xfffffda000008947 */ /* 0x002fea000383ffff */
.L_x_5492:
[----:B------:R-:W-:-:S05]  /*0620*/  IADD3 R10, -R0, R7, RZ ;  /* 0x00000007000a7210 */ /* 0x000fca0007ffe1ff */
[----:B------:R-:W-:-:S05]  /*0630*/  IMAD R0, R4, c[0x0][0x538], R10 ;  /* 0x00014e0004007a24 */ /* 0x000fca00078e020a */
[----:B------:R-:W-:Y:S01]  /*0640*/  ISETP.GT.AND P0, PT, R0, UR5, PT ;  /* 0x0000000500007c0c */ /* 0x000fe2000bf04270 */
[----:B------:R-:W-:-:S12]  /*0650*/  BRA.DIV ~URZ, `(.L_x_5497) ;  /* 0x0001f0e27f007947 */ /* 0x000fd8000b800000 */
[----:B------:R-:W-:-:S04]  /*0660*/  VOTE.ANY R7, PT, !P0 ;  /* 0x0000000000077806 */ /* 0x000fc800040e0100 */
.L_x_5742:
[----:B------:R-:W1:Y:S02]  /*0670*/  POPC R0, R7 ;  /* 0x0000000700007309 */ /* 0x000e640000000000 */
[----:B-1----:R-:W-:-:S05]  /*0680*/  IADD3 R2, R0, R6, RZ ;  /* 0x0000000600027210 */ /* 0x002fca0007ffe0ff */
[----:B------:R1:W-:Y:S01]  /*0690*/  STL [R1+0xac], R2 ;  /* 0x0000ac0201007387 */ /* 0x0003e20000100800 */
[----:B------:R-:W-:Y:S05]  /*06a0*/  BRA.DIV ~URZ, `(.L_x_5498) ;  /* 0x0001f0e27f007947 */ /* 0x000fea000b800000 */
[----:B------:R2:W3:Y:S01]  /*06b0*/  SHFL.IDX PT, R12, R9, R0, 0x1f ;  /* 0x00001f00090c7589 */ /* 0x0004e200000e0000 */
[----:B------:R-:W-:-:S03]  /*06c0*/  MOV R5, RZ ;  /* 0x000000ff00057202 */ /* 0x000fc60000000f00 */
[----:B------:R2:W4:Y:S04]  /*06d0*/  SHFL.IDX PT, R9, R8, R0, 0x1f ;  /* 0x00001f0008097589 */ /* 0x00052800000e0000 */
.L_x_5743:
[----:B------:R-:W-:Y:S01]  /*06e0*/  ISETP.NE.AND P0, PT, R7, RZ, PT ;  /* 0x000000ff0700720c */ /* 0x000fe20003f05270 */
[----:B------:R-:W-:-:S12]  /*06f0*/  BSSY B0, `(.L_x_5499) ;  /* 0x0000005000007945 */ /* 0x000fd80003800000 */
[----:B------:R-:W-:Y:S05]  /*0700*/  @!P0 BRA `(.L_x_5500) ;  /* 0x0000003000008947 */ /* 0x000fea0003800000 */
[----:B--2---:R-:W-:Y:S01]  /*0710*/  IADD3 R0, R0, -0x1, RZ ;  /* 0xffffffff00007810 */ /* 0x004fe20007ffe0ff */
[----:B------:R-:W-:Y:S05]  /*0720*/  BRA.DIV ~URZ, `(.L_x_5501) ;  /* 0x0001f1427f007947 */ /* 0x000fea000b800000 */
[----:B------:R2:W1:Y:S02]  /*0730*/  SHFL.IDX PT, R5, R4, R0, 0x1f ;  /* 0x00001f0004057589 */ /* 0x00046400000e0000 */
.L_x_5500:
[----:B------:R-:W-:Y:S05]  /*0740*/  BSYNC B0 ;  /* 0x0000000000007941 */ /* 0x000fea0003800000 */
.L_x_5499:
        /* <DEDUP_REMOVED lines=69> */
.L_x_5503:
        /* <DEDUP_REMOVED lines=70> */
.L_x_5504:
[----:B------:R-:W-:Y:S05]  /*1000*/  BSYNC B0 ;  /* 0x0000000000007941 */ /* 0x000fea0003800000 */
.L_x_5502:
[----:B------:R-:W-:-:S04]  /*1010*/  LOP3.LUT R0, RZ, R0, RZ, 0x33, !PT ;  /* 0x00000000ff007212 */ /* 0x000fc800078e33ff */
[----:B------:R-:W-:-:S05]  /*1020*/  IADD3 R0, R0, R12, RZ ;  /* 0x0000000c00007210 */ /* 0x000fca0007ffe0ff */
[----:B------:R2:W-:Y:S01]  /*1030*/  STL [R1+0x15c], R0 ;  /* 0x00015c0001007387 */ /* 0x0005e20000100800 */
[----:B------:R-:W-:Y:S05]  /*1040*/  BRA `(.L_x_5505) ;  /* 0x0000004000007947 */ /* 0x000fea0003800000 */
.L_x_5493:
[----:B------:R-:W-:Y:S01]  /*1050*/  MOV R0, UR5 ;  /* 0x0000000500007c02 */ /* 0x000fe20008000f00 */
[----:B------:R2:W-:Y:S04]  /*1060*/  STL [R1+0x15c], RZ ;  /* 0x00015cff01007387 */ /* 0x0005e80000100800 */
[----:B------:R2:W-:Y:S04]  /*1070*/  STL [R1+0xd4], R0 ;  /* 0x0000d40001007387 */ /* 0x0005e80000100800 */
[----:B------:R2:W-:Y:S02]  /*1080*/  STL [R1+0xa8], RZ ;  /* 0x0000a8ff01007387 */ /* 0x0005e40000100800 */
.L_x_5505:
        /* <DEDUP_REMOVED lines=12> */
.L_x_5491:
        /* <DEDUP_REMOVED lines=57> */
[C---:B------:R-:W-:Y:S01]  /*14e0*/  IMAD.SHL.U32 R140, R146.reuse, 0x8, RZ ;  /* 0x00000008928c7824 */ /* 0x040fe200078e00ff */
        /* <DEDUP_REMOVED lines=210> */
.L_x_5739:
        /* <DEDUP_REMOVED lines=51> */
.L_x_5506:
[----:B-----5:R1:W-:Y:S01]  /*2540*/  STL [R1+0x58], R19 ;  /* 0x0000581301007387 */ /* 0x0203e20000100800 */
[----:B------:R-:W-:-:S04]  /*2550*/  ISETP.NE.U32.AND P0, PT, RZ, c[0x0][0x368], PT ;  /* 0x0000da00ff007a0c */ /* 0x000fc80003f05070 */
[----:B------:R-:W-:-:S13]  /*2560*/  ISETP.NE.AND.EX P0, PT, RZ, c[0x0][0x36c], PT, P0 ;  /* 0x0000db00ff007a0c */ /* 0x000fda0003f05300 */
[----:B------:R-:W-:Y:S05]  /*2570*/  @!P0 BRA `(.L_x_5507) ;  /* 0x0000003000008947 */ /* 0x000fea0003800000 */
[----:B------:R-:W-:-:S05]  /*2580*/  IMAD.WIDE R8, R24, R23, c[0x0][0x368] ;  /* 0x0000da0018087625 */ /* 0x000fca00078e0217 */
[----:B------:R2:W5:Y:S01]  /*2590*/  LDG.E R18, [R8.64] ;  /* 0x0000000a08127981 */ /* 0x000562000c1e1900 */
[----:B------:R-:W-:Y:S05]  /*25a0*/  BRA `(.L_x_5508) ;  /* 0x0000004000007947 */ /* 0x000fea0003800000 */
.L_x_5507:
[----:B------:R-:W-:Y:S05]  /*25b0*/  @!P3 BRA `(.L_x_5508) ;  /* 0x000000300000b947 */ /* 0x000fea0003800000 */
[----:B------:R2:W3:Y:S04]  /*25c0*/  LDG.E R5, [R8.64] ;  /* 0x0000000a08057981 */ /* 0x0004e8000c1e1900 */
[----:B--2---:R-:W3:Y:S02]  /*25d0*/  LDG.E R8, [R8.64+0x4] ;  /* 0x0000040a08087981 */ /* 0x004ee4000c1e1900 */
[----:B---3--:R-:W-:Y:S02]  /*25e0*/  IADD3 R18, -R5, R8, RZ ;  /* 0x0000000805127210 */ /* 0x008fe40007ffe1ff */
.L_x_5508:
        /* <DEDUP_REMOVED lines=41> */
.L_x_5511:
[----:B------:R-:W-:-:S13]  /*2880*/  ISETP.NE.AND P0, PT, R8, 0x1, PT ;  /* 0x000000010800780c */ /* 0x000fda0003f05270 */
[----:B------:R-:W-:-:S05]  /*2890*/  @P0 IMAD.HI.U32 R3, R0, c[0x0][0x330], RZ ;  /* 0x0000cc0000030a27 */ /* 0x000fca00078e00ff */
[----:B------:R-:W-:Y:S02]  /*28a0*/  @P0 SHF.R.U32.HI R0, RZ, c[0x0][0x334], R3 ;  /* 0x0000cd00ff000a19 */ /* 0x000fe40000011603 */
.L_x_5512:
[----:B------:R-:W-:Y:S05]  /*28b0*/  BSYNC B0 ;  /* 0x0000000000007941 */ /* 0x000fea0003800000 */
.L_x_5510:
[----:B------:R-:W-:-:S05]  /*28c0*/  IMAD R0, R0, R8, c[0x0][0x32c] ;  /* 0x0000cb0000007624 */ /* 0x000fca00078e0208 */
[----:B------:R-:W-:-:S04]  /*28d0*/  IMNMX R2, R2, R0, PT ;  /* 0x0000000002027217 */ /* 0x000fc80003800200 */
.L_x_5509:
        /* <DEDUP_REMOVED lines=20> */
.L_x_5515:
[----:B------:R-:W-:-:S13]  /*2a20*/  ISETP.NE.AND P0, PT, R8, 0x1, PT ;  /* 0x000000010800780c */ /* 0x000fda0003f05270 */
[----:B------:R-:W-:-:S05]  /*2a30*/  @P0 IMAD.HI.U32 R3, R0, c[0x0][0x330], RZ ;  /* 0x0000cc0000030a27 */ /* 0x000fca00078e00ff */
[----:B------:R-:W-:Y:S02]  /*2a40*/  @P0 SHF.R.U32.HI R0, RZ, c[0x0][0x334], R3 ;  /* 0x0000cd00ff000a19 */ /* 0x000fe40000011603 */
.L_x_5516:
[----:B------:R-:W-:Y:S05]  /*2a50*/  BSYNC B0 ;  /* 0x0000000000007941 */ /* 0x000fea0003800000 */
.L_x_5514:
[----:B------:R-:W-:-:S05]  /*2a60*/  IMAD R0, R0, c[0x0][0x32c], RZ ;  /* 0x0000cb0000007a24 */ /* 0x000fca00078e02ff */
[----:B------:R-:W-:-:S05]  /*2a70*/  IMNMX R2, R2, R0, !PT ;  /* 0x0000000002027217 */ /* 0x000fca0007800200 */
.L_x_5513:
        /* <DEDUP_REMOVED lines=43> */
.L_x_5518:
[----:B------:R-:W-:Y:S05]  /*2d30*/  BSYNC B0 ;  /* 0x0000000000007941 */ /* 0x000fea0003800000 */
.L_x_5517:
        /* <DEDUP_REMOVED lines=204> */
.L_x_5560:
        /* <DEDUP_REMOVED lines=98> */
.L_x_5524:
[----:B------:R-:W-:Y:S05]  /*4020*/  BSYNC B0 ;  /* 0x0000000000007941 */ /* 0x000fea0003800000 */
.L_x_5523:
        /* <DEDUP_REMOVED lines=71> */
.L_x_5526:
[----:B------:R-:W-:Y:S05]  /*44a0*/  BSYNC B0 ;  /* 0x0000000000007941 */ /* 0x000fea0003800000 */
.L_x_5525:
        /* <DEDUP_REMOVED lines=88> */
.L_x_5530:
[----:B------:R-:W-:Y:S05]  /*4a30*/  BSYNC B0 ;  /* 0x0000000000007941 */ /* 0x000fea0003800000 */
.L_x_5529:
        /* <DEDUP_REMOVED lines=59> */
.L_x_5532:
[----:B------:R-:W-:Y:S05]  /*4df0*/  BSYNC B0 ;  /* 0x0000000000007941 */ /* 0x000fea0003800000 */
.L_x_5531:
        /* <DEDUP_REMOVED lines=59> */
.L_x_5534:
[----:B------:R-:W-:Y:S05]  /*51b0*/  BSYNC B0 ;  /* 0x0000000000007941 */ /* 0x000fea0003800000 */
.L_x_5533:
        /* <DEDUP_REMOVED lines=58> */
.L_x_5528:
[----:B-123--:R-:W-:Y:S05]  /*5560*/  BSYNC B1 ;  /* 0x0000000000017941 */ /* 0x00efea0003800000 */
.L_x_5527:
        /* <DEDUP_REMOVED lines=61> */
.L_x_5537:
[----:B------:R-:W-:Y:S05]  /*5940*/  BSYNC B0 ;  /* 0x0000000000007941 */ /* 0x000fea0003800000 */
.L_x_5536:
        /* <DEDUP_REMOVED lines=59> */
.L_x_5539:
[----:B------:R-:W-:Y:S05]  /*5d00*/  BSYNC B0 ;  /* 0x0000000000007941 */ /* 0x000fea0003800000 */
.L_x_5538:
        /* <DEDUP_REMOVED lines=59> */
.L_x_5541:
[----:B------:R-:W-:Y:S05]  /*60c0*/  BSYNC B0 ;  /* 0x0000000000007941 */ /* 0x000fea0003800000 */
.L_x_5540:
        /* <DEDUP_REMOVED lines=59> */
.L_x_5522:
        /* <DEDUP_REMOVED lines=36> */
.L_x_5543:
[----:B------:R-:W-:Y:S05]  /*66c0*/  BSYNC B0 ;  /* 0x0000000000007941 */ /* 0x000fea0003800000 */
.L_x_5542:
        /* <DEDUP_REMOVED lines=64> */
.L_x_5545:
[----:B------:R-:W-:Y:S05]  /*6ad0*/  BSYNC B0 ;  /* 0x0000000000007941 */ /* 0x000fea0003800000 */
.L_x_5544:
        /* <DEDUP_REMOVED lines=159> */
.L_x_5549:
[----:B------:R-:W-:Y:S05]  /*74d0*/  BSYNC B0 ;  /* 0x0000000000007941 */ /* 0x000fea0003800000 */
.L_x_5548:
        /* <DEDUP_REMOVED lines=121> */
.L_x_5547:
[----:B-123--:R-:W-:Y:S05]  /*7c70*/  BSYNC B1 ;  /* 0x0000000000017941 */ /* 0x00efea0003800000 */
.L_x_5546:
        /* <DEDUP_REMOVED lines=127> */
.L_x_5551:
[----:B------:R-:W-:Y:S05]  /*8470*/  BSYNC B0 ;  /* 0x0000000000007941 */ /* 0x000fea0003800000 */
.L_x_5550:
        /* <DEDUP_REMOVED lines=125> */
.L_x_5521:
        /* <DEDUP_REMOVED lines=30> */
.L_x_5553:
[----:B-12---:R-:W-:Y:S05]  /*8e30*/  BSYNC B0 ;  /* 0x0000000000007941 */ /* 0x006fea0003800000 */
.L_x_5552:
        /* <DEDUP_REMOVED lines=25> */
.L_x_5535:
[----:B------:R-:W-:Y:S05]  /*8fd0*/  BSYNC B2 ;  /* 0x0000000000027941 */ /* 0x000fea0003800000 */
.L_x_5520:
        /* <DEDUP_REMOVED lines=80> */
.L_x_5555:
[----:B------:R-:W-:Y:S05]  /*94e0*/  BSYNC B0 ;  /* 0x0000000000007941 */ /* 0x000fea0003800000 */
.L_x_5554:
        /* <DEDUP_REMOVED lines=25> */
.L_x_5557:
[----:B------:R-:W-:Y:S05]  /*9680*/  BSYNC B0 ;  /* 0x0000000000007941 */ /* 0x000fea0003800000 */
.L_x_5556:
        /* <DEDUP_REMOVED lines=44> */
.L_x_5559:
[----:B------:R-:W-:Y:S05]  /*9950*/  BSYNC B0 ;  /* 0x0000000000007941 */ /* 0x000fea0003800000 */
.L_x_5558:
        /* <DEDUP_REMOVED lines=11> */
.L_x_5519:
        /* <DEDUP_REMOVED lines=28> */
.L_x_5563:
[----:B------:R-:W-:-:S13]  /*9bd0*/  ISETP.NE.AND P0, PT, R4, 0x1, PT ;  /* 0x000000010400780c */ /* 0x000fda0003f05270 */
[----:B------:R-:W-:-:S05]  /*9be0*/  @P0 IMAD.HI.U32 R3, R0, c[0x0][0x330], RZ ;  /* 0x0000cc0000030a27 */ /* 0x000fca00078e00ff */
[----:B------:R-:W-:Y:S02]  /*9bf0*/  @P0 SHF.R.U32.HI R0, RZ, c[0x0][0x334], R3 ;  /* 0x0000cd00ff000a19 */ /* 0x000fe40000011603 */
.L_x_5564:
[----:B------:R-:W-:Y:S05]  /*9c00*/  BSYNC B0 ;  /* 0x0000000000007941 */ /* 0x000fea0003800000 */
.L_x_5562:
[----:B------:R-:W-:-:S05]  /*9c10*/  IMAD R0, R0, R4, c[0x0][0x32c] ;  /* 0x0000cb0000007624 */ /* 0x000fca00078e0204 */
[----:B------:R-:W-:-:S04]  /*9c20*/  IMNMX R2, R2, R0, PT ;  /* 0x0000000002027217 */ /* 0x000fc80003800200 */
.L_x_5561:
        /* <DEDUP_REMOVED lines=20> */
.L_x_5567:
[----:B------:R-:W-:-:S13]  /*9d70*/  ISETP.NE.AND P0, PT, R4, 0x1, PT ;  /* 0x000000010400780c */ /* 0x000fda0003f05270 */
[----:B------:R-:W-:-:S05]  /*9d80*/  @P0 IMAD.HI.U32 R3, R0, c[0x0][0x330], RZ ;  /* 0x0000cc0000030a27 */ /* 0x000fca00078e00ff */
[----:B------:R-:W-:Y:S02]  /*9d90*/  @P0 SHF.R.U32.HI R0, RZ, c[0x0][0x334], R3 ;  /* 0x0000cd00ff000a19 */ /* 0x000fe40000011603 */
.L_x_5568:
[----:B------:R-:W-:Y:S05]  /*9da0*/  BSYNC B0 ;  /* 0x0000000000007941 */ /* 0x000fea0003800000 */
.L_x_5566:
[----:B------:R-:W-:-:S05]  /*9db0*/  IMAD R0, R0, c[0x0][0x32c], RZ ;  /* 0x0000cb0000007a24 */ /* 0x000fca00078e02ff */
[----:B------:R-:W-:-:S05]  /*9dc0*/  IMNMX R2, R2, R0, !PT ;  /* 0x0000000002027217 */ /* 0x000fca0007800200 */
.L_x_5565:
        /* <DEDUP_REMOVED lines=40> */
.L_x_5570:
[----:B------:R-:W-:Y:S05]  /*a050*/  BSYNC B0 ;  /* 0x0000000000007941 */ /* 0x000fea0003800000 */
.L_x_5569:
        /* <DEDUP_REMOVED lines=139> */
.L_x_5744:
[----:B------:R-:W-:Y:S05]  /*a910*/  BRA.DIV ~URZ, `(.L_x_5573) ;  /* 0x000150327f007947 */ /* 0x000fea000b800000 */
[----:B------:R3:W4:Y:S02]  /*a920*/  SHFL.IDX PT, R0, R17, RZ, 0x181f ;  /* 0x00181fff11007589 */ /* 0x00072400000e0000 */
.L_x_5745:
        /* <DEDUP_REMOVED lines=20> */
.L_x_5575:
[----:B------:R-:W-:Y:S05]  /*aa70*/  BSYNC B0 ;  /* 0x0000000000007941 */ /* 0x000fea0003800000 */
.L_x_5574:
[----:B------:R-:W-:Y:S05]  /*aa80*/  BRA.DIV ~URZ, `(.L_x_5576) ;  /* 0x00014f327f007947 */ /* 0x000fea000b800000 */
[----:B--2---:R2:W1:Y:S04]  /*aa90*/  SHFL.IDX PT, R4, R13, 0x1, 0x181f ;  /* 0x00381f000d047f89 */ /* 0x00446800000e0000 */
[----:B----4-:R2:W4:Y:S02]  /*aaa0*/  SHFL.IDX PT, R0, R17, 0x1, 0x181f ;  /* 0x00381f0011007f89 */ /* 0x01052400000e0000 */
.L_x_5746:
        /* <DEDUP_REMOVED lines=20> */
.L_x_5578:
[----:B------:R-:W-:Y:S05]  /*abf0*/  BSYNC B0 ;  /* 0x0000000000007941 */ /* 0x000fea0003800000 */
.L_x_5577:
[----:B------:R-:W-:Y:S05]  /*ac00*/  BRA.DIV ~URZ, `(.L_x_5579) ;  /* 0x00014e827f007947 */ /* 0x000fea000b800000 */
[----:B-1----:R1:W2:Y:S02]  /*ac10*/  SHFL.IDX PT, R4, R13, 0x2, 0x181f ;  /* 0x00581f000d047f89 */ /* 0x0022a400000e0000 */
.L_x_5747:
[----:B------:R-:W-:Y:S05]  /*ac20*/  BRA.DIV ~URZ, `(.L_x_5580) ;  /* 0x00014ed27f007947 */ /* 0x000fea000b800000 */
[----:B----4-:R4:W1:Y:S02]  /*ac30*/  SHFL.IDX PT, R0, R17, 0x2, 0x181f ;  /* 0x00581f0011007f89 */ /* 0x01086400000e0000 */
.L_x_5748:
        /* <DEDUP_REMOVED lines=20> */
.L_x_5582:
[----:B------:R-:W-:Y:S05]  /*ad80*/  BSYNC B0 ;  /* 0x0000000000007941 */ /* 0x000fea0003800000 */
.L_x_5581:
[----:B------:R-:W-:Y:S05]  /*ad90*/  BRA.DIV ~URZ, `(.L_x_5583) ;  /* 0x00014dd27f007947 */ /* 0x000fea000b800000 */
[----:B--2---:R2:W3:Y:S04]  /*ada0*/  SHFL.IDX PT, R4, R13, 0x3, 0x181f ;  /* 0x00781f000d047f89 */ /* 0x0044e800000e0000 */
[----:B-1----:R2:W1:Y:S02]  /*adb0*/  SHFL.IDX PT, R0, R17, 0x3, 0x181f ;  /* 0x00781f0011007f89 */ /* 0x00246400000e0000 */
.L_x_5749:
        /* <DEDUP_REMOVED lines=165> */
[----:B--2---:R-:W-:Y:S05]  /*b810*/  CALL.REL.NOINC `($_ZN7cutlass13device_kernelIN5flash19enable_sm80_to_sm89INS1_16FlashAttnFwdSm80INS1_25CollectiveMainloopFwdSm80ILi8ELi1ELb0EN4cute5tupleIJNS5_1CILi128EEENS7_ILi48EEENS7_ILi256EEEEEELi256ENS_6half_tEfNS_4arch4Sm80ELb0ELb1ELb0ELb1ELb1ELb1ELb1ELb1EEENS1_21CollectiveEpilogueFwdINS6_IJS8_SA_S9_EEENS6_IJNS7_ILi1EEESI_SI_EEESC_SE_Li256ELb1ELb1ELb1ELb0EEENS1_36VarlenDynamicPersistentTileSchedulerILi128ELi48ELi256ELi256ELb1ELb1ELb0ELb1ELb0ELb1EEEEEEEEEvNT_6ParamsE$_ZZN5flash25CollectiveMainloopFwdSm80ILi8ELi1ELb0EN4cute5tupleIJNS1_1CILi128EEENS3_ILi48EEENS3_ILi256EEEEEELi256EN7cutlass6half_tEfNS8_4arch4Sm80ELb0ELb1ELb0ELb1ELb1ELb1ELb1ELb1EE3mmaINS_16FlashAttnFwdSm80ISC_NS_21CollectiveEpilogueFwdINS2_IJS4_S6_S5_EEENS2_IJNS3_ILi1EEESH_SH_EEES9_SB_Li256ELb1ELb1ELb1ELb0EEENS_36VarlenDynamicPersistentTileSchedulerILi128ELi48ELi256ELi256ELb1ELb1ELb0ELb1ELb0ELb1EEEE13SharedStorageENS1_6TensorINS1_11ArrayEngineIfLm128EEENS1_6LayoutINS2_IJNS2_IJNS3_ILi2EEESS_EEESH_NS3_ILi32EEEEEENS2_IJNS2_IJSH_SS_EEENS3_ILi0EEENS3_ILi4EEEEEEEEEENS_7SoftmaxILi2ELi0EEEEEbRKNSC_6ParamsERT0_RT1_iRKNS_16SeqlenInfoQKNewKILb1ELb1EEENS2_IJiiiiEEERT_ENKUlvE_clEv) ;  /* 0x0001686000007944 */ /* 0x004fea0003c00000 */
[----:B------:R-:W-:Y:S05]  /*b820*/  BSYNC B2 ;  /* 0x0000000000027941 */ /* 0x000fea0003800000 */
.L_x_5584:
        /* <DEDUP_REMOVED lines=16> */
[----:B------:R2:W1:Y:S03]  /*b930*/  LDSM.16.M88.4 R8, [R197] ;  /* 0x00000000c508783b */ /* 0x0004660000000200 */
[----:B------:R-:W-:Y:S01]  /*b940*/  LEA R6, P0, R0, c[0x0][0x1f8], 0x1 ;  /* 0x00007e0000067a11 */ /* 0x000fe200078008ff */
[----:B------:R2:W3:Y:S01]  /*b950*/  LDSM.16.M88.4 R28, [R192] ;  /* 0x00000000c01c783b */ /* 0x0004e20000000200 */
[----:B------:R-:W-:-:S03]  /*b960*/  IADD3.X R2, R252, R3, R4, P1, !PT ;  /* 0x00000003fc027210 */ /* 0x000fc60000ffe404 */
[----:B-----5:R2:W4:Y:S01]  /*b970*/  LDSM.16.M88.4 R36, [R192+0x800] ;  /* 0x00080000c024783b */ /* 0x0205220000000200 */
[----:B------:R-:W-:Y:S02]  /*b980*/  LEA.HI.X R4, R0, c[0x0][0x1fc], R2, 0x1, P0 ;  /* 0x00007f0000047a11 */ /* 0x000fe400000f0c02 */
[----:B------:R-:W-:Y:S01]  /*b990*/  IADD3 R0, -R241, R133, RZ ;  /* 0x00000085f1007210 */ /* 0x000fe20007ffe1ff */
[----:B------:R2:W1:Y:S04]  /*b9a0*/  LDSM.16.M88.4 R44, [R192+0x1000] ;  /* 0x00100000c02c783b */ /* 0x0004680000000200 */
[----:B----4-:R2:W4:Y:S04]  /*b9b0*/  LDSM.16.M88.4 R16, [R198] ;  /* 0x00000000c610783b */ /* 0x0105280000000200 */
[----:B------:R2:W1:Y:S04]  /*b9c0*/  LDSM.16.M88.4 R40, [R201] ;  /* 0x00000000c928783b */ /* 0x0004680000000200 */
[----:B------:R2:W1:Y:S04]  /*b9d0*/  LDSM.16.M88.4 R56, [R201+0x800] ;  /* 0x00080000c938783b */ /* 0x0004680000000200 */
[----:B------:R2:W1:Y:S01]  /*b9e0*/  LDSM.16.M88.4 R64, [R201+0x1000] ;  /* 0x00100000c940783b */ /* 0x0004620000000200 */
[----:B------:R-:W-:Y:S05]  /*b9f0*/  BRA.DIV ~URZ, `(.L_x_5585) ;  /* 0x000142427f007947 */ /* 0x000fea000b800000 */
[----:B------:R2:W4:Y:S02]  /*ba00*/  SHFL.IDX PT, R3, R4, RZ, 0x181f ;  /* 0x00181fff04037589 */ /* 0x00052400000e0000 */
.L_x_5750:
        /* <DEDUP_REMOVED lines=32> */
.L_x_5751:
        /* <DEDUP_REMOVED lines=20> */
.L_x_5587:
[----:B--2---:R-:W-:Y:S05]  /*bd50*/  BSYNC B0 ;  /* 0x0000000000007941 */ /* 0x004fea0003800000 */
.L_x_5586:
[----:B------:R-:W-:Y:S01]  /*bd60*/  IMAD.MOV.U32 R0, RZ, RZ, 0x40 ;  /* 0x00000040ff007424 */ /* 0x000fe200078e00ff */
[----:B------:R-:W-:Y:S01]  /*bd70*/  LOP3.LUT P0, RZ, R146, 0x4, RZ, 0xc0, !PT ;  /* 0x0000000492ff7812 */ /* 0x000fe2000780c0ff */
[----:B------:R-:W0:Y:S01]  /*bd80*/  LDGDEPBAR ;  /* 0x00000000000079af */ /* 0x000e220000000000 */
[----:B------:R-:W-:Y:S01]  /*bd90*/  WARPSYNC 0xffffffff ;  /* 0xffffffff00007948 */ /* 0x000fe20003800000 */
[C---:B-1-3--:R-:W-:Y:S01]  /*bda0*/  HMMA.16816.F32 R32, R8.reuse, R28, RZ ;  /* 0x0000001c0820723c */ /* 0x04afe200000018ff */
[----:B------:R-:W-:Y:S01]  /*bdb0*/  SEL R0, R0, 0xffffffc0, !P0 ;  /* 0xffffffc000007807 */ /* 0x000fe20004000000 */
[----:B------:R-:W-:Y:S01]  /*bdc0*/  BSSY B1, `(.L_x_5589) ;  /* 0x0000107000017945 */ /* 0x000fe20003800000 */
[----:B------:R-:W-:Y:S02]  /*bdd0*/  ISETP.GT.AND P0, PT, R137, R246, PT ;  /* 0x000000f68900720c */ /* 0x000fe40003f04270 */
[C---:B------:R-:W-:Y:S01]  /*bde0*/  IADD3 R210, R201.reuse, 0x4800, RZ ;  /* 0x00004800c9d27810 */ /* 0x040fe20007ffe0ff */
[--C-:B------:R-:W-:Y:S01]  /*bdf0*/  IMAD.IADD R147, R192, 0x1, R0.reuse ;  /* 0x00000001c0937824 */ /* 0x100fe200078e0200 */
[C---:B------:R-:W-:Y:S01]  /*be00*/  IADD3 R209, R201.reuse, 0x5800, RZ ;  /* 0x00005800c9d17810 */ /* 0x040fe20007ffe0ff */
[----:B------:R-:W-:Y:S01]  /*be10*/  HMMA.16816.F32 R28, R8, R30, RZ ;  /* 0x0000001e081c723c */ /* 0x000fe200000018ff */
[C---:B------:R-:W-:Y:S01]  /*be20*/  IMAD.IADD R15, R201.reuse, 0x1, R0 ;  /* 0x00000001c90f7824 */ /* 0x040fe200078e0200 */
[C---:B------:R-:W-:Y:S01]  /*be30*/  IADD3 R208, R201.reuse, 0x5000, RZ ;  /* 0x00005000c9d07810 */ /* 0x040fe20007ffe0ff */
[----:B------:R-:W-:Y:S01]  /*be40*/  LDSM.16.M88.4 R52, [R147] ;  /* 0x000000009334783b */ /* 0x000fe20000000200 */
[----:B------:R-:W-:-:S02]  /*be50*/  IADD3 R207, R201, 0x3000, RZ ;  /* 0x00003000c9cf7810 */ /* 0x000fc40007ffe0ff */
[C---:B------:R-:W-:Y:S01]  /*be60*/  IADD3 R206, R201.reuse, 0x4000, RZ ;  /* 0x00004000c9ce7810 */ /* 0x040fe20007ffe0ff */
[----:B------:R-:W-:Y:S01]  /*be70*/  LDSM.16.M88.4 R60, [R147+0x800] ;  /* 0x00080000933c783b */ /* 0x000fe20000000200 */
[C---:B------:R-:W-:Y:S01]  /*be80*/  HMMA.16816.F32 R24, R8.reuse, R36, RZ ;  /* 0x000000240818723c */ /* 0x040fe200000018ff */
[C---:B------:R-:W-:Y:S02]  /*be90*/  IADD3 R205, R201.reuse, 0x3800, RZ ;  /* 0x00003800c9cd7810 */ /* 0x040fe40007ffe0ff */
[----:B------:R-:W-:Y:S01]  /*bea0*/  LDSM.16.M88.4 R68, [R147+0x1000] ;  /* 0x001000009344783b */ /* 0x000fe20000000200 */
[C---:B------:R-:W-:Y:S02]  /*beb0*/  IADD3 R204, R201.reuse, 0x1800, RZ ;  /* 0x00001800c9cc7810 */ /* 0x040fe40007ffe0ff */
[C---:B------:R-:W-:Y:S01]  /*bec0*/  IADD3 R203, R201.reuse, 0x2800, RZ ;  /* 0x00002800c9cb7810 */ /* 0x040fe20007ffe0ff */
[----:B------:R-:W-:Y:S01]  /*bed0*/  LDSM.16.M88.4 R72, [R15+0x1000] ;  /* 0x001000000f48783b */ /* 0x000fe20000000200 */
[----:B------:R-:W-:Y:S01]  /*bee0*/  HMMA.16816.F32 R20, R8, R38, RZ ;  /* 0x000000260814723c */ /* 0x000fe200000018ff */
[----:B------:R-:W-:-:S07]  /*bef0*/  IADD3 R202, R201, 0x2000, RZ ;  /* 0x00002000c9ca7810 */ /* 0x000fce0007ffe0ff */
        /* <DEDUP_REMOVED lines=22> */
[----:B------:R-:W5:Y:S03]  /*c060*/  LDSM.16.M88.4 R68, [R192+0x2800] ;  /* 0x00280000c044783b */ /* 0x000f660000000200 */
        /* <DEDUP_REMOVED lines=17> */
[C---:B-----5:R-:W-:Y:S08]  /*c180*/  HMMA.16816.F32 R24, R8.reuse, R68, R24 ;  /* 0x000000440818723c */ /* 0x060ff00000001818 */
[----:B------:R-:W-:Y:S01]  /*c190*/  HMMA.16816.F32 R20, R8, R70, R20 ;  /* 0x000000460814723c */ /* 0x000fe20000001814 */
[----:B------:R-:W1:Y:S04]  /*c1a0*/  LDSM.16.M88.4 R8, [R200+0x4000] ;  /* 0x00400000c808783b */ /* 0x000e680000000200 */
[----:B------:R-:W5:Y:S03]  /*c1b0*/  LDSM.16.M88.4 R68, [R147+0x2800] ;  /* 0x002800009344783b */ /* 0x000f660000000200 */
        /* <DEDUP_REMOVED lines=48> */
[----:B------:R-:W5:Y:S03]  /*c4c0*/  LDSM.16.M88.4 R68, [R15+0x4000] ;  /* 0x004000000f44783b */ /* 0x000f660000000200 */
[C---:B-1----:R-:W-:Y:S08]  /*c4d0*/  HMMA.16816.F32 R40, R8.reuse, R44, R40 ;  /* 0x0000002c0828723c */ /* 0x042ff00000001828 */
[C---:B------:R-:W-:Y:S01]  /*c4e0*/  HMMA.16816.F32 R36, R8.reuse, R46, R36 ;  /* 0x0000002e0824723c */ /* 0x040fe20000001824 */
[----:B------:R-:W-:Y:S07]  /*c4f0*/  LDSM.16.M88.4 R44, [R201+0x4800] ;  /* 0x00480000c92c783b */ /* 0x000fee0000000200 */
[C---:B---3--:R-:W-:Y:S08]  /*c500*/  HMMA.16816.F32 R32, R8.reuse, R56, R32 ;  /* 0x000000380820723c */ /* 0x048ff00000001820 */
        /* <DEDUP_REMOVED lines=12> */
[C---:B-----5:R-:W-:Y:S08]  /*c5d0*/  HMMA.16816.F32 R24, R16.reuse, R68, R24 ;  /* 0x000000441018723c */ /* 0x060ff00000001818 */
[----:B------:R-:W-:Y:S01]  /*c5e0*/  HMMA.16816.F32 R16, R16, R70, R20 ;  /* 0x000000461010723c */ /* 0x000fe20000001814 */
[----:B------:R-:W2:Y:S04]  /*c5f0*/  LDSM.16.M88.4 R20, [R198+0xc000] ;  /* 0x00c00000c614783b */ /* 0x000ea80000000200 */
[----:B------:R-:W5:Y:S03]  /*c600*/  LDSM.16.M88.4 R68, [R201+0x5800] ;  /* 0x00580000c944783b */ /* 0x000f660000000200 */
        /* <DEDUP_REMOVED lines=18> */
[----:B------:R-:W2:Y:S01]  /*c730*/  LDSM.16.M88.4 R8, [R199+0xc000] ;  /* 0x00c00000c708783b */ /* 0x000ea20000000200 */
[----:B------:R-:W-:-:S06]  /*c740*/  DEPBAR.LE SB0, 0x0 ;  /* 0x000080000000791a */ /* 0x000fcc0000000000 */
[C---:B-1----:R-:W-:Y:S08]  /*c750*/  HMMA.16816.F32 R40, R16.reuse, R56, R40 ;  /* 0x000000381028723c */ /* 0x042ff00000001828 */
[C---:B------:R-:W-:Y:S08]  /*c760*/  HMMA.16816.F32 R36, R16.reuse, R58, R36 ;  /* 0x0000003a1024723c */ /* 0x040ff00000001824 */
[C---:B------:R-:W-:Y:S08]  /*c770*/  HMMA.16816.F32 R32, R16.reuse, R60, R32 ;  /* 0x0000003c1020723c */ /* 0x040ff00000001820 */
[C---:B------:R-:W-:Y:S08]  /*c780*/  HMMA.16816.F32 R28, R16.reuse, R62, R28 ;  /* 0x0000003e101c723c */ /* 0x040ff0000000181c */
[C---:B---3--:R-:W-:Y:S08]  /*c790*/  HMMA.16816.F32 R24, R16.reuse, R64, R24 ;  /* 0x000000401018723c */ /* 0x048ff00000001818 */
        /* <DEDUP_REMOVED lines=10> */
[----:B------:R-:W2:Y:S04]  /*c840*/  LDL R2, [R1+0x78] ;  /* 0x0000780001027983 */ /* 0x000ea80000100800 */
[----:B------:R-:W3:Y:S04]  /*c850*/  LDL.64 R80, [R1+0x88] ;  /* 0x0000880001507983 */ /* 0x000ee80000100a00 */
[----:B------:R-:W5:Y:S01]  /*c860*/  LDL R4, [R1+0x9c] ;  /* 0x00009c0001047983 */ /* 0x000f620000100800 */
[----:B------:R-:W-:-:S02]  /*c870*/  IMAD.MOV.U32 R0, RZ, RZ, 0x1 ;  /* 0x00000001ff007424 */ /* 0x000fc400078e00ff */
[----:B------:R-:W-:Y:S01]  /*c880*/  IMAD.IADD R3, R251, 0x1, R241 ;  /* 0x00000001fb037824 */ /* 0x000fe200078e02f1 */
[----:B----4-:R-:W4:Y:S02]  /*c890*/  LDL.64 R78, [R1+0x80] ;  /* 0x00008000014e7983 */ /* 0x010f240000100a00 */
        /* <DEDUP_REMOVED lines=9> */
[----:B---3--:R-:W-:-:S04]  /*c930*/  @!P1 IADD3 R3, P0, R0, R80, RZ ;  /* 0x0000005000039210 */ /* 0x008fc80007f1e0ff */
        /* <DEDUP_REMOVED lines=16> */
[----:B----4-:R-:W-:-:S04]  /*ca40*/  IADD3 R0, P0, R78, R2, RZ ;  /* 0x000000024e007210 */ /* 0x010fc80007f1e0ff */
[----:B------:R-:W-:Y:S02]  /*ca50*/  IADD3.X R2, R6, R3, R4, P0, !PT ;  /* 0x0000000306027210 */ /* 0x000fe400007fe404 */
[----:B------:R-:W-:-:S04]  /*ca60*/  LEA R13, P0, R0, c[0x0][0x1c8], 0x1 ;  /* 0x00007200000d7a11 */ /* 0x000fc800078008ff */
[----:B------:R-:W-:Y:S02]  /*ca70*/  LEA.HI.X R6, R0, c[0x0][0x1cc], R2, 0x1, P0 ;  /* 0x0000730000067a11 */ /* 0x000fe400000f0c02 */
[----:B------:R-:W-:Y:S01]  /*ca80*/  ISETP.GE.AND P0, PT, R14, 0x1, PT ;  /* 0x000000010e00780c */ /* 0x000fe20003f06270 */
[----:B------:R-:W-:Y:S10]  /*ca90*/  BRA.DIV ~URZ, `(.L_x_5591) ;  /* 0x000132e27f007947 */ /* 0x000ff4000b800000 */
[----:B------:R1:W2:Y:S02]  /*caa0*/  SHFL.IDX PT, R4, R6, RZ, 0x181f ;  /* 0x00181fff06047589 */ /* 0x0002a400000e0000 */
.L_x_5752:
[----:B------:R-:W-:Y:S05]  /*cab0*/  BRA.DIV ~URZ, `(.L_x_5592) ;  /* 0x000133327f007947 */ /* 0x000fea000b800000 */
[----:B------:R3:W4:Y:S02]  /*cac0*/  SHFL.IDX PT, R0, R13, RZ, 0x181f ;  /* 0x00181fff0d007589 */ /* 0x00072400000e0000 */
.L_x_5753:
[----:B------:R-:W-:Y:S01]  /*cad0*/  BSSY B0, `(.L_x_5593) ;  /* 0x0000019000007945 */ /* 0x000fe20003800000 */
[----:B------:R-:W-:Y:S05]  /*cae0*/  @!P0 BRA `(.L_x_5594) ;  /* 0x0000017000008947 */ /* 0x000fea0003800000 */
[----:B------:R-:W-:Y:S02]  /*caf0*/  SHF.R.S32.HI R2, RZ, 0x1f, R215 ;  /* 0x0000001fff027819 */ /* 0x000fe400000114d7 */
[C---:B----4-:R-:W-:Y:S02]  /*cb00*/  LEA R16, P0, R215.reuse, R0, 0x1 ;  /* 0x00000000d7107211 */ /* 0x050fe400078008ff */
[C---:B------:R-:W-:Y:S02]  /*cb10*/  IADD3 R20, R215.reuse, 0x40, RZ ;  /* 0x00000040d7147810 */ /* 0x040fe40007ffe0ff */
[----:B--2---:R-:W-:-:S02]  /*cb20*/  LEA.HI.X R17, R215, R4, R2, 0x1, P0 ;  /* 0x00000004d7117211 */ /* 0x004fc400000f0c02 */
[C---:B------:R-:W-:Y:S02]  /*cb30*/  LEA R10, P0, R232.reuse, R0, 0x1 ;  /* 0x00000000e80a7211 */ /* 0x040fe400078008ff */
[C---:B------:R-:W-:Y:S02]  /*cb40*/  IADD3 R19, R215.reuse, 0x80, RZ ;  /* 0x00000080d7137810 */ /* 0x040fe40007ffe0ff */
[C---:B------:R-:W-:Y:S02]  /*cb50*/  IADD3 R18, R215.reuse, 0xc0, RZ ;  /* 0x000000c0d7127810 */ /* 0x040fe40007ffe0ff */
[----:B------:R-:W-:Y:S02]  /*cb60*/  ISETP.GE.AND P4, PT, R215, c[0x0][0x1d4], PT ;  /* 0x00007500d7007a0c */ /* 0x000fe40003f86270 */
[----:B------:R-:W-:Y:S02]  /*cb70*/  LEA.HI.X R11, R232, R4, R244, 0x1, P0 ;  /* 0x00000004e80b7211 */ /* 0x000fe400000f0cf4 */
[----:B------:R-:W-:-:S02]  /*cb80*/  ISETP.GE.AND P3, PT, R20, c[0x0][0x1d4], PT ;  /* 0x0000750014007a0c */ /* 0x000fc40003f66270 */
[----:B------:R-:W-:Y:S02]  /*cb90*/  LEA R8, P0, R231, R0, 0x1 ;  /* 0x00000000e7087211 */ /* 0x000fe400078008ff */
        /* <DEDUP_REMOVED lines=12> */
.L_x_5594:
[----:B------:R-:W-:Y:S05]  /*cc60*/  BSYNC B0 ;  /* 0x0000000000007941 */ /* 0x000fea0003800000 */
.L_x_5593:
[----:B------:R-:W-:Y:S05]  /*cc70*/  BRA.DIV ~URZ, `(.L_x_5595) ;  /* 0x000131e27f007947 */ /* 0x000fea000b800000 */
[----:B--2---:R2:W1:Y:S04]  /*cc80*/  SHFL.IDX PT, R4, R6, 0x1, 0x181f ;  /* 0x00381f0006047f89 */ /* 0x00446800000e0000 */
[----:B----4-:R2:W4:Y:S02]  /*cc90*/  SHFL.IDX PT, R0, R13, 0x1, 0x181f ;  /* 0x00381f000d007f89 */ /* 0x01052400000e0000 */
.L_x_5754:
[----:B------:R-:W-:-:S13]  /*cca0*/  ISETP.GE.AND P0, PT, R14, 0x21, PT ;  /* 0x000000210e00780c */ /* 0x000fda0003f06270 */
[----:B------:R-:W-:Y:S05]  /*ccb0*/  @!P0 BRA `(.L_x_5590) ;  /* 0x0000017000008947 */ /* 0x000fea0003800000 */
[----:B------:R-:W-:Y:S02]  /*ccc0*/  SHF.R.S32.HI R2, RZ, 0x1f, R215 ;  /* 0x0000001fff027819 */ /* 0x000fe400000114d7 */
[C---:B----4-:R-:W-:Y:S02]  /*ccd0*/  LEA R16, P0, R215.reuse, R0, 0x1 ;  /* 0x00000000d7107211 */ /* 0x050fe400078008ff */
[C---:B------:R-:W-:Y:S02]  /*cce0*/  IADD3 R18, R215.reuse, 0x40, RZ ;  /* 0x00000040d7127810 */ /* 0x040fe40007ffe0ff */
[C---:B-1----:R-:W-:Y:S02]  /*ccf0*/  LEA.HI.X R17, R215.reuse, R4, R2, 0x1, P0 ;  /* 0x00000004d7117211 */ /* 0x042fe400000f0c02 */
[----:B------:R-:W-:Y:S02]  /*cd00*/  LEA R10, P0, R232, R0, 0x1 ;  /* 0x00000000e80a7211 */ /* 0x000fe400078008ff */
[----:B--23--:R-:W-:-:S02]  /*cd10*/  IADD3 R13, R215, 0x80, RZ ;  /* 0x00000080d70d7810 */ /* 0x00cfc40007ffe0ff */
        /* <DEDUP_REMOVED lines=17> */
.L_x_5590:
[----:B------:R-:W-:Y:S05]  /*ce30*/  BSYNC B1 ;  /* 0x0000000000017941 */ /* 0x000fea0003800000 */
.L_x_5589:
[----:B-1----:R-:W5:Y:S01]  /*ce40*/  LDL R10, [R1+0x4] ;  /* 0x00000400010a7983 */ /* 0x002f620000100800 */
[----:B----4-:R-:W-:Y:S01]  /*ce50*/  SHF.R.S32.HI R0, RZ, 0x1f, R76 ;  /* 0x0000001fff007819 */ /* 0x010fe2000001144c */
[----:B------:R-:W-:Y:S01]  /*ce60*/  IMAD.MOV.U32 R9, RZ, RZ, 0x1 ;  /* 0x00000001ff097424 */ /* 0x000fe200078e00ff */
[----:B------:R-:W-:Y:S01]  /*ce70*/  ULDC UR4, c[0x0][0x324] ;  /* 0x0000c90000047ab9 */ /* 0x000fe20000000800 */
[----:B------:R-:W0:Y:S01]  /*ce80*/  LDGDEPBAR ;  /* 0x00000000000079af */ /* 0x000e220000000000 */
[CC--:B------:R-:W-:Y:S01]  /*ce90*/  LEA.HI R2, R0.reuse, R76.reuse, RZ, 0x5 ;  /* 0x0000004c00027211 */ /* 0x0c0fe200078f28ff */
[----:B------:R-:W-:Y:S01]  /*cea0*/  ULOP3.LUT UR4, URZ, UR4, URZ, 0x33, !UPT ;  /* 0x000000043f047292 */ /* 0x000fe2000f8e333f */
[----:B------:R-:W-:-:S02]  /*ceb0*/  LEA.HI R0, R0, R76, RZ, 0x2 ;  /* 0x0000004c00007211 */ /* 0x000fc400078f10ff */
[----:B--2---:R-:W-:Y:S02]  /*cec0*/  LOP3.LUT R6, R2, 0xffffffe0, RZ, 0xc0, !PT ;  /* 0xffffffe002067812 */ /* 0x004fe400078ec0ff */
[----:B------:R-:W-:Y:S02]  /*ced0*/  LOP3.LUT R3, R0, 0xfffffffc, RZ, 0xc0, !PT ;  /* 0xfffffffc00037812 */ /* 0x000fe400078ec0ff */
[----:B------:R-:W-:Y:S01]  /*cee0*/  SHF.R.S32.HI R4, RZ, 0x5, R2 ;  /* 0x00000005ff047819 */ /* 0x000fe20000011402 */
[C---:B------:R-:W-:Y:S01]  /*cef0*/  IMAD.IADD R0, R76.reuse, 0x1, -R6 ;  /* 0x000000014c007824 */ /* 0x040fe200078e0a06 */
[----:B------:R-:W-:Y:S01]  /*cf00*/  SHF.R.S32.HI R6, RZ, 0x1f, R2 ;  /* 0x0000001fff067819 */ /* 0x000fe20000011402 */
[----:B------:R-:W-:Y:S01]  /*cf10*/  IMAD.IADD R2, R76, 0x1, -R3 ;  /* 0x000000014c027824 */ /* 0x000fe200078e0a03 */
[----:B------:R-:W-:Y:S02]  /*cf20*/  ISETP.NE.AND P0, PT, R9, c[0x0][0x2c4], PT ;  /* 0x0000b10009007a0c */ /* 0x000fe40003f05270 */
[----:B------:R-:W-:-:S02]  /*cf30*/  LEA.HI R8, R6, R4, RZ, 0x3 ;  /* 0x0000000406087211 */ /* 0x000fc400078f18ff */
[----:B------:R-:W-:Y:S02]  /*cf40*/  SHF.R.S32.HI R3, RZ, 0x1f, R0 ;  /* 0x0000001fff037819 */ /* 0x000fe40000011400 */
[----:B------:R-:W-:Y:S02]  /*cf50*/  LOP3.LUT R8, R8, 0xffffff8, RZ, 0xc0, !PT ;  /* 0x0ffffff808087812 */ /* 0x000fe400078ec0ff */
[----:B------:R-:W-:Y:S02]  /*cf60*/  LEA.HI R6, R2, R2, RZ, 0x1 ;  /* 0x0000000202067211 */ /* 0x000fe400078f08ff */
[----:B------:R-:W-:Y:S01]  /*cf70*/  LEA.HI R3, R3, R0, RZ, 0x2 ;  /* 0x0000000003037211 */ /* 0x000fe200078f10ff */
[----:B------:R-:W-:Y:S01]  /*cf80*/  IMAD.IADD R4, R4, 0x1, -R8 ;  /* 0x0000000104047824 */ /* 0x000fe200078e0a08 */
[----:B------:R-:W-:Y:S02]  /*cf90*/  LOP3.LUT R6, R6, 0x1ffffffe, RZ, 0xc0, !PT ;  /* 0x1ffffffe06067812 */ /* 0x000fe400078ec0ff */
[----:B------:R-:W-:Y:S01]  /*cfa0*/  LOP3.LUT R9, R3, 0x7ffffffc, RZ, 0xc0, !PT ;  /* 0x7ffffffc03097812 */ /* 0x000fe200078ec0ff */
[----:B------:R-:W-:Y:S01]  /*cfb0*/  IMAD.SHL.U32 R11, R4, 0x10, RZ ;  /* 0x00000010040b7824 */ /* 0x000fe200078e00ff */
[----:B---3--:R-:W-:Y:S01]  /*cfc0*/  SHF.R.S32.HI R13, RZ, 0x2, R3 ;  /* 0x00000002ff0d7819 */ /* 0x008fe20000011403 */
[----:B------:R-:W-:-:S02]  /*cfd0*/  IMAD.IADD R2, R2, 0x1, -R6 ;  /* 0x0000000102027824 */ /* 0x000fc400078e0a06 */
[----:B------:R-:W-:Y:S01]  /*cfe0*/  IMAD.IADD R3, R0, 0x1, -R9 ;  /* 0x0000000100037824 */ /* 0x000fe200078e0a09 */
[----:B------:R-:W-:Y:S01]  /*cff0*/  STL [R1+0x90], R11 ;  /* 0x0000900b01007387 */ /* 0x000fe20000100800 */
[----:B------:R-:W-:Y:S02]  /*d000*/  IMAD.SHL.U32 R6, R2, 0x8, RZ ;  /* 0x0000000802067824 */ /* 0x000fe400078e00ff */
[----:B------:R-:W-:Y:S01]  /*d010*/  IMAD.IADD R0, R104, 0x1, R5 ;  /* 0x0000000168007824 */ /* 0x000fe200078e0205 */
[----:B------:R-:W-:Y:S01]  /*d020*/  STL [R1+0x94], R13 ;  /* 0x0000940d01007387 */ /* 0x000fe20000100800 */
[----:B------:R-:W-:-:S03]  /*d030*/  IMAD.SHL.U32 R247, R3, 0x2, RZ ;  /* 0x0000000203f77824 */ /* 0x000fc600078e00ff */
[----:B------:R1:W-:Y:S01]  /*d040*/  STL [R1+0x7c], R6 ;  /* 0x00007c0601007387 */ /* 0x0003e20000100800 */
[----:B------:R-:W-:Y:S02]  /*d050*/  IMAD.IADD R9, R0, 0x1, -R247 ;  /* 0x0000000100097824 */ /* 0x000fe400078e0af7 */
[----:B-----5:R-:W-:Y:S02]  /*d060*/  IMAD R2, R10, 0x80, R13 ;  /* 0x000000800a027824 */ /* 0x020fe400078e020d */
[----:B------:R-:W-:-:S03]  /*d070*/  IMAD.IADD R10, R104, 0x1, -R247 ;  /* 0x00000001680a7824 */ /* 0x000fc600078e0af7 */
[----:B------:R-:W-:Y:S02]  /*d080*/  IADD3 R4, R6, R2, R11 ;  /* 0x0000000206047210 */ /* 0x000fe40007ffe00b */
[----:B------:R-:W-:-:S03]  /*d090*/  IADD3 R2, -R247, 0x1, R0 ;  /* 0x00000001f7027810 */ /* 0x000fc60007ffe100 */
[----:B------:R-:W-:-:S04]  /*d0a0*/  @P0 IMAD.HI.U32 R3, R4, c[0x0][0x2c8], RZ ;  /* 0x0000b20004030a27 */ /* 0x000fc800078e00ff */
[----:B------:R-:W-:Y:S01]  /*d0b0*/  IMAD.IADD R2, R2, 0x1, -R240 ;  /* 0x0000000102027824 */ /* 0x000fe200078e0af0 */
[----:B------:R-:W-:-:S04]  /*d0c0*/  @P0 SHF.R.U32.HI R4, RZ, c[0x0][0x2cc], R3 ;  /* 0x0000b300ff040a19 */ /* 0x000fc80000011603 */
[C---:B------:R-:W-:Y:S02]  /*d0d0*/  IADD3 R8, R2.reuse, UR4, RZ ;  /* 0x0000000402087c10 */ /* 0x040fe4000fffe0ff */
[----:B-1----:R-:W-:Y:S01]  /*d0e0*/  IADD3 R6, R2, c[0x0][0x328], RZ ;  /* 0x0000ca0002067a10 */ /* 0x002fe20007ffe0ff */
[----:B------:R-:W-:Y:S05]  /*d0f0*/  BRA.DIV ~URZ, `(.L_x_5596) ;  /* 0x00012e327f007947 */ /* 0x000fea000b800000 */
[----:B------:R1:W2:Y:S02]  /*d100*/  SHFL.IDX PT, R3, R4, RZ, 0x1c1f ;  /* 0x001c1fff04037589 */ /* 0x0002a400000e0000 */
.L_x_5755:
[----:B------:R-:W-:Y:S01]  /*d110*/  IMAD.MOV.U32 R13, RZ, RZ, 0x1 ;  /* 0x00000001ff0d7424 */ /* 0x000fe200078e00ff */
[----:B------:R-:W-:Y:S01]  /*d120*/  LOP3.LUT R213, R213, 0xffffefff, RZ, 0xc0, !PT ;  /* 0xffffefffd5d57812 */ /* 0x000fe200078ec0ff */
[--C-:B--2---:R-:W-:Y:S02]  /*d130*/  IMAD.IADD R2, R6, 0x1, R3.reuse ;  /* 0x0000000106027824 */ /* 0x104fe400078e0203 */
        /* <DEDUP_REMOVED lines=15> */
.L_x_5599:
[----:B------:R-:W-:-:S13]  /*d230*/  ISETP.NE.AND P0, PT, R13, c[0x0][0x32c], PT ;  /* 0x0000cb000d007a0c */ /* 0x000fda0003f05270 */
[----:B------:R-:W-:-:S05]  /*d240*/  @P0 IMAD.HI.U32 R11, R3, c[0x0][0x330], RZ ;  /* 0x0000cc00030b0a27 */ /* 0x000fca00078e00ff */
[----:B------:R-:W-:Y:S02]  /*d250*/  @P0 SHF.R.U32.HI R3, RZ, c[0x0][0x334], R11 ;  /* 0x0000cd00ff030a19 */ /* 0x000fe4000001160b */
.L_x_5600:
[----:B------:R-:W-:Y:S05]  /*d260*/  BSYNC B0 ;  /* 0x0000000000007941 */ /* 0x000fea0003800000 */
.L_x_5598:
[----:B------:R-:W-:-:S05]  /*d270*/  IMAD R3, R3, c[0x0][0x32c], R10 ;  /* 0x0000cb0003037a24 */ /* 0x000fca00078e020a */
[----:B------:R-:W-:Y:S02]  /*d280*/  IADD3 R11, R3, c[0x0][0x32c], RZ ;  /* 0x0000cb00030b7a10 */ /* 0x000fe40007ffe0ff */
[----:B------:R-:W-:Y:S02]  /*d290*/  IMNMX R0, R0, R3, !PT ;  /* 0x0000000300007217 */ /* 0x000fe40007800200 */
[----:B------:R-:W-:Y:S02]  /*d2a0*/  IMNMX R2, R2, R11, PT ;  /* 0x0000000b02027217 */ /* 0x000fe40003800200 */
.L_x_5597:
        /* <DEDUP_REMOVED lines=16> */
[----:B------:R-:W-:Y:S02]  /*d3b0*/  ISETP.GE.AND P2, PT, R104, 0x21, PT ;  /* 0x000000216800780c */ /* 0x000fe40003f46270 */
[----:B------:R-:W-:Y:S02]  /*d3c0*/  FSEL R22, R52, -INF , !P0 ;  /* 0xff80000034167808 */ /* 0x000fe40004000000 */
[----:B------:R-:W-:Y:S02]  /*d3d0*/  ISETP.GT.AND P0, PT, R0, 0x9, !P1 ;  /* 0x000000090000780c */ /* 0x000fe40004f04270 */
[----:B------:R-:W-:Y:S02]  /*d3e0*/  LOP3.LUT R213, R213, 0xfffffffe, RZ, 0xc0, !PT ;  /* 0xfffffffed5d57812 */ /* 0x000fe400078ec0ff */
[----:B------:R-:W-:Y:S02]  /*d3f0*/  ISETP.LT.OR P0, PT, R2, 0xa, P0 ;  /* 0x0000000a0200780c */ /* 0x000fe40000701670 */
[----:B------:R-:W-:-:S02]  /*d400*/  @P1 LOP3.LUT R213, R213, 0x1, RZ, 0xfc, !PT ;  /* 0x00000001d5d51812 */ /* 0x000fc400078efcff */
[----:B------:R-:W-:Y:S02]  /*d410*/  FSEL R23, R53, -INF , !P0 ;  /* 0xff80000035177808 */ /* 0x000fe40004000000 */
[----:B------:R-:W-:Y:S02]  /*d420*/  ISETP.GT.AND P0, PT, R0, 0x10, !P6 ;  /* 0x000000100000780c */ /* 0x000fe40007704270 */
[----:B------:R-:W-:Y:S02]  /*d430*/  ISETP.GE.AND P1, PT, R104, 0x22, PT ;  /* 0x000000226800780c */ /* 0x000fe40003f26270 */
        /* <DEDUP_REMOVED lines=37> */
.L_x_5756:
        /* <DEDUP_REMOVED lines=16> */
.L_x_5604:
[----:B-12---:R-:W-:-:S04]  /*d790*/  MOV R4, 0x1 ;  /* 0x0000000100047802 */ /* 0x006fc80000000f00 */
[----:B------:R-:W-:-:S13]  /*d7a0*/  ISETP.NE.AND P0, PT, R4, c[0x0][0x32c], PT ;  /* 0x0000cb0004007a0c */ /* 0x000fda0003f05270 */
[----:B------:R-:W-:-:S05]  /*d7b0*/  @P0 IMAD.HI.U32 R4, R3, c[0x0][0x330], RZ ;  /* 0x0000cc0003040a27 */ /* 0x000fca00078e00ff */
[----:B------:R-:W-:Y:S02]  /*d7c0*/  @P0 SHF.R.U32.HI R3, RZ, c[0x0][0x334], R4 ;  /* 0x0000cd00ff030a19 */ /* 0x000fe40000011604 */
.L_x_5605:
[----:B------:R-:W-:Y:S05]  /*d7d0*/  BSYNC B0 ;  /* 0x0000000000007941 */ /* 0x000fea0003800000 */
.L_x_5603:
[----:B------:R-:W-:-:S05]  /*d7e0*/  IMAD R3, R3, c[0x0][0x32c], R10 ;  /* 0x0000cb0003037a24 */ /* 0x000fca00078e020a */
[----:B------:R-:W-:Y:S02]  /*d7f0*/  IADD3 R4, R3, c[0x0][0x32c], RZ ;  /* 0x0000cb0003047a10 */ /* 0x000fe40007ffe0ff */
[----:B------:R-:W-:Y:S02]  /*d800*/  IMNMX R0, R0, R3, !PT ;  /* 0x0000000300007217 */ /* 0x000fe40007800200 */
[----:B------:R-:W-:Y:S02]  /*d810*/  IMNMX R2, R2, R4, PT ;  /* 0x0000000402027217 */ /* 0x000fe40003800200 */
.L_x_5602:
        /* <DEDUP_REMOVED lines=14> */
[----:B------:R-:W-:Y:S02]  /*d900*/  ISETP.GT.AND P0, PT, R0, 0x10, !P6 ;  /* 0x000000100000780c */ /* 0x000fe40007704270 */
[----:B------:R-:W-:-:S02]  /*d910*/  LOP3.LUT P6, RZ, R213, 0x10, RZ, 0xc0, !PT ;  /* 0x00000010d5ff7812 */ /* 0x000fc400078cc0ff */
[----:B------:R-:W-:Y:S02]  /*d920*/  ISETP.LT.OR P0, PT, R2, 0x11, P0 ;  /* 0x000000110200780c */ /* 0x000fe40000701670 */
[----:B------:R-:W-:Y:S02]  /*d930*/  FMNMX.FTZ R13, R28, R13, !PT ;  /* 0x0000000d1c0d7209 */ /* 0x000fe40007810000 */
[----:B------:R-:W-:Y:S02]  /*d940*/  FSEL R14, R38, -INF , !P0 ;  /* 0xff800000260e7808 */ /* 0x000fe40004000000 */
[----:B------:R-:W-:Y:S02]  /*d950*/  ISETP.GT.AND P0, PT, R0, 0x11, !P5 ;  /* 0x000000110000780c */ /* 0x000fe40006f04270 */
[----:B------:R-:W-:Y:S02]  /*d960*/  LOP3.LUT P5, RZ, R213, 0x8, RZ, 0xc0, !PT ;  /* 0x00000008d5ff7812 */ /* 0x000fe400078ac0ff */
[----:B------:R-:W-:-:S02]  /*d970*/  ISETP.LT.OR P0, PT, R2, 0x12, P0 ;  /* 0x000000120200780c */ /* 0x000fc40000701670 */
[----:B------:R-:W-:Y:S02]  /*d980*/  FMNMX.FTZ R13, R29, R13, !PT ;  /* 0x0000000d1d0d7209 */ /* 0x000fe40007810000 */
[----:B------:R-:W-:Y:S02]  /*d990*/  FSEL R16, R39, -INF , !P0 ;  /* 0xff80000027107808 */ /* 0x000fe40004000000 */
[----:B------:R-:W-:Y:S02]  /*d9a0*/  ISETP.GT.AND P0, PT, R0, 0x18, !P4 ;  /* 0x000000180000780c */ /* 0x000fe40006704270 */
[----:B------:R-:W-:Y:S02]  /*d9b0*/  LOP3.LUT P4, RZ, R213, 0x4, RZ, 0xc0, !PT ;  /* 0x00000004d5ff7812 */ /* 0x000fe4000788c0ff */
[----:B------:R-:W-:Y:S02]  /*d9c0*/  ISETP.LT.OR P0, PT, R2, 0x19, P0 ;  /* 0x000000190200780c */ /* 0x000fe40000701670 */
[----:B------:R-:W-:-:S02]  /*d9d0*/  FMNMX.FTZ R13, R31, R13, !PT ;  /* 0x0000000d1f0d7209 */ /* 0x000fc40007810000 */
[----:B------:R-:W-:Y:S02]  /*d9e0*/  FSEL R17, R50, -INF , !P0 ;  /* 0xff80000032117808 */ /* 0x000fe40004000000 */
[----:B------:R-:W-:Y:S02]  /*d9f0*/  ISETP.GT.AND P0, PT, R0, 0x19, !P3 ;  /* 0x000000190000780c */ /* 0x000fe40005f04270 */
[----:B------:R-:W-:Y:S02]  /*da00*/  LOP3.LUT P3, RZ, R213, 0x20, RZ, 0xc0, !PT ;  /* 0x00000020d5ff7812 */ /* 0x000fe4000786c0ff */
[----:B------:R-:W-:Y:S02]  /*da10*/  ISETP.LT.OR P0, PT, R2, 0x1a, P0 ;  /* 0x0000001a0200780c */ /* 0x000fe40000701670 */
[----:B------:R-:W-:Y:S02]  /*da20*/  FMNMX.FTZ R13, R33, R13, !PT ;  /* 0x0000000d210d7209 */ /* 0x000fe40007810000 */
[----:B------:R-:W-:-:S02]  /*da30*/  FSEL R19, R51, -INF , !P0 ;  /* 0xff80000033137808 */ /* 0x000fc40004000000 */
[----:B------:R-:W-:Y:S02]  /*da40*/  ISETP.GT.AND P0, PT, R0, 0x20, !P2 ;  /* 0x000000200000780c */ /* 0x000fe40005704270 */
[----:B------:R-:W-:Y:S02]  /*da50*/  FMNMX.FTZ R13, R32, R13, !PT ;  /* 0x0000000d200d7209 */ /* 0x000fe40007810000 */
        /* <DEDUP_REMOVED lines=30> */
.L_x_5757:
[----:B-12---:R-:W-:Y:S01]  /*dc40*/  FMNMX.FTZ R13, R13, R172, !PT ;  /* 0x000000ac0d0d7209 */ /* 0x006fe20007810000 */
[----:B------:R-:W-:Y:S05]  /*dc50*/  BRA.DIV ~URZ, `(.L_x_5607) ;  /* 0x000124027f007947 */ /* 0x000fea000b800000 */
[----:B------:R-:W1:Y:S04]  /*dc60*/  SHFL.BFLY PT, R0, R6, 0x2, 0x1f ;  /* 0x0c401f0006007f89 */ /* 0x000e6800000e0000 */
[----:B------:R-:W2:Y:S01]  /*dc70*/  SHFL.BFLY PT, R2, R13, 0x1, 0x1f ;  /* 0x0c201f000d027f89 */ /* 0x000ea200000e0000 */
[----:B-1----:R-:W-:Y:S02]  /*dc80*/  FMNMX.FTZ R6, R6, R0, !PT ;  /* 0x0000000006067209 */ /* 0x002fe40007810000 */
[----:B--2---:R-:W-:-:S03]  /*dc90*/  FMNMX.FTZ R13, R13, R2, !PT ;  /* 0x000000020d0d7209 */ /* 0x004fc60007810000 */
[----:B------:R1:W2:Y:S04]  /*dca0*/  SHFL.BFLY PT, R172, R6, 0x1, 0x1f ;  /* 0x0c201f0006ac7f89 */ /* 0x0002a800000e0000 */
.L_x_5758:
        /* <DEDUP_REMOVED lines=300> */
.L_x_5610:
[----:B------:R-:W-:-:S13]  /*ef70*/  ISETP.NE.AND P0, PT, R218, c[0x0][0x32c], PT ;  /* 0x0000cb00da007a0c */ /* 0x000fda0003f05270 */
[----:B------:R-:W-:-:S05]  /*ef80*/  @P0 IMAD.HI.U32 R2, R3, c[0x0][0x330], RZ ;  /* 0x0000cc0003020a27 */ /* 0x000fca00078e00ff */
[----:B------:R-:W-:Y:S02]  /*ef90*/  @P0 SHF.R.U32.HI R3, RZ, c[0x0][0x334], R2 ;  /* 0x0000cd00ff030a19 */ /* 0x000fe40000011602 */
.L_x_5611:
[----:B------:R-:W-:Y:S05]  /*efa0*/  BSYNC B0 ;  /* 0x0000000000007941 */ /* 0x000fea0003800000 */
.L_x_5609:
[----:B------:R-:W-:-:S05]  /*efb0*/  MOV R2, c[0x0][0x32c] ;  /* 0x0000cb0000027a02 */ /* 0x000fca0000000f00 */
[----:B------:R-:W-:-:S05]  /*efc0*/  IMAD R3, R3, R2, c[0x0][0x32c] ;  /* 0x0000cb0003037624 */ /* 0x000fca00078e0202 */
[----:B------:R-:W-:-:S05]  /*efd0*/  IMNMX R4, R4, R3, PT ;  /* 0x0000000304047217 */ /* 0x000fca0003800200 */
.L_x_5608:
[----:B------:R-:W-:-:S05]  /*efe0*/  IMAD.HI R4, R4, 0x2aaaaaab, RZ ;  /* 0x2aaaaaab04047827 */ /* 0x000fca00078e02ff */
[----:B------:R-:W-:-:S04]  /*eff0*/  SHF.R.U32.HI R217, RZ, 0x1f, R4 ;  /* 0x0000001fffd97819 */ /* 0x000fc80000011604 */
[----:B------:R-:W-:-:S04]  /*f000*/  LEA.HI.SX32 R217, R4, R217, 0x1d ;  /* 0x000000d904d97211 */ /* 0x000fc800078feaff */
[----:B------:R-:W-:-:S04]  /*f010*/  IMNMX R217, R246, R217, !PT ;  /* 0x000000d9f6d97217 */ /* 0x000fc80007800200 */
[----:B------:R-:W-:-:S13]  /*f020*/  ISETP.GE.AND P0, PT, R225, R217, PT ;  /* 0x000000d9e100720c */ /* 0x000fda0003f06270 */
[----:B------:R-:W-:Y:S05]  /*f030*/  @!P0 BRA `(.L_x_5612) ;  /* 0x00003ac000008947 */ /* 0x000fea0003800000 */
.L_x_5635:
        /* <DEDUP_REMOVED lines=30> */
.L_x_5759:
[----:B------:R-:W-:-:S05]  /*f220*/  BRA.DIV ~URZ, `(.L_x_5616) ;  /* 0x00010f927f007947 */ /* 0x000fca000b800000 */
[----:B------:R4:W3:Y:S02]  /*f230*/  SHFL.IDX PT, R0, R9, RZ, 0x181f ;  /* 0x00181fff09007589 */ /* 0x0008e400000e0000 */
.L_x_5760:
        /* <DEDUP_REMOVED lines=36> */
.L_x_5761:
        /* <DEDUP_REMOVED lines=22> */
.L_x_5614:
[----:B------:R-:W-:Y:S05]  /*f5e0*/  BSYNC B0 ;  /* 0x0000000000007941 */ /* 0x000fea0003800000 */
.L_x_5613:
        /* <DEDUP_REMOVED lines=160> */
[--C-:B------:R-:W-:Y:S01]  /*fff0*/  IMAD.IADD R3, R251, 0x1, R241.reuse ;  /* 0x00000001fb037824 */ /* 0x100fe200078e02f1 */
        /* <DEDUP_REMOVED lines=39> */
.L_x_5762:
[----:B------:R-:W-:-:S05]  /*10270*/  BRA.DIV ~URZ, `(.L_x_5621) ;  /* 0x000100f27f007947 */ /* 0x000fca000b800000 */
[----:B------:R3:W4:Y:S02]  /*10280*/  SHFL.IDX PT, R0, R175, RZ, 0x181f ;  /* 0x00181fffaf007589 */ /* 0x00072400000e0000 */
.L_x_5763:
[C---:B------:R-:W-:Y:S02]  /*10290*/  IADD3 R2, R215.reuse, 0x40, RZ ;  /* 0x00000040d7027810 */ /* 0x040fe40007ffe0ff */
[C---:B------:R-:W-:Y:S02]  /*102a0*/  ISETP.GE.AND P3, PT, R215.reuse, c[0x0][0x1d4], PT ;  /* 0x00007500d7007a0c */ /* 0x040fe40003f66270 */
[----:B------:R-:W-:Y:S02]  /*102b0*/  SHF.R.S32.HI R3, RZ, 0x1f, R215 ;  /* 0x0000001fff037819 */ /* 0x000fe400000114d7 */
[C---:B----4-:R-:W-:Y:S02]  /*102c0*/  @P0 LEA R172, P1, R215.reuse, R0, 0x1 ;  /* 0x00000000d7ac0211 */ /* 0x050fe400078208ff */
[----:B------:R-:W-:Y:S02]  /*102d0*/  ISETP.GE.AND P2, PT, R2, c[0x0][0x1d4], PT ;  /* 0x0000750002007a0c */ /* 0x000fe40003f46270 */
[C---:B--2---:R-:W-:Y:S02]  /*102e0*/  @P0 LEA.HI.X R173, R215.reuse, R4, R3, 0x1, P1 ;  /* 0x00000004d7ad0211 */ /* 0x044fe400008f0c03 */
        /* <DEDUP_REMOVED lines=11> */
[C---:B----4-:R-:W-:Y:S04]  /*103a0*/  @P0 LEA R2, P1, R231.reuse, R0, 0x1 ;  /* 0x00000000e7020211 */ /* 0x050fe800078208ff */
[----:B------:R-:W-:Y:S05]  /*103b0*/  @P0 LEA.HI.X R3, R231, R4, R243, 0x1, P1 ;  /* 0x00000004e7030211 */ /* 0x000fea00008f0cf3 */
[----:B------:R4:W-:Y:S02]  /*103c0*/  @P0 LDGSTS.E.BYPASS.LTC128B.128 [R214+0xd080], [R2.64], !P3 ;  /* 0x0d08000002d60fae */ /* 0x0009e4000d901d4a */
[C---:B----4-:R-:W-:Y:S04]  /*103d0*/  @P0 LEA R2, P1, R230.reuse, R0, 0x1 ;  /* 0x00000000e6020211 */ /* 0x050fe800078208ff */
[----:B------:R-:W-:Y:S05]  /*103e0*/  @P0 LEA.HI.X R3, R230, R4, R242, 0x1, P1 ;  /* 0x00000004e6030211 */ /* 0x000fea00008f0cf2 */
[----:B------:R2:W-:Y:S01]  /*103f0*/  @P0 LDGSTS.E.BYPASS.LTC128B.128 [R214+0xe880], [R2.64], !P2 ;  /* 0x0e88000002d60fae */ /* 0x0005e2000d101d4a */
[----:B------:R-:W-:Y:S01]  /*10400*/  ISETP.GE.AND P0, PT, R14, 0x21, PT ;  /* 0x000000210e00780c */ /* 0x000fe20003f06270 */
[----:B------:R-:W-:-:S06]  /*10410*/  BRA.DIV ~URZ, `(.L_x_5622) ;  /* 0x0000ffc27f007947 */ /* 0x000fcc000b800000 */
[----:B------:R4:W1:Y:S04]  /*10420*/  SHFL.IDX PT, R4, R174, 0x1, 0x181f ;  /* 0x00381f00ae047f89 */ /* 0x00086800000e0000 */
[----:B------:R4:W2:Y:S02]  /*10430*/  SHFL.IDX PT, R0, R175, 0x1, 0x181f ;  /* 0x00381f00af007f89 */ /* 0x0008a400000e0000 */
.L_x_5764:
[C---:B--2---:R-:W-:Y:S02]  /*10440*/  IADD3 R2, R215.reuse, 0x40, RZ ;  /* 0x00000040d7027810 */ /* 0x044fe40007ffe0ff */
[C---:B------:R-:W-:Y:S02]  /*10450*/  ISETP.GE.AND P3, PT, R215.reuse, c[0x0][0x1d4], PT ;  /* 0x00007500d7007a0c */ /* 0x040fe40003f66270 */
[----:B------:R-:W-:Y:S02]  /*10460*/  SHF.R.S32.HI R3, RZ, 0x1f, R215 ;  /* 0x0000001fff037819 */ /* 0x000fe400000114d7 */
[C---:B------:R-:W-:Y:S02]  /*10470*/  @P0 LEA R172, P1, R215.reuse, R0, 0x1 ;  /* 0x00000000d7ac0211 */ /* 0x040fe400078208ff */
[----:B------:R-:W-:Y:S02]  /*10480*/  ISETP.GE.AND P2, PT, R2, c[0x0][0x1d4], PT ;  /* 0x0000750002007a0c */ /* 0x000fe40003f46270 */
[C---:B-1----:R-:W-:Y:S02]  /*10490*/  @P0 LEA.HI.X R173, R215.reuse, R4, R3, 0x1, P1 ;  /* 0x00000004d7ad0211 */ /* 0x042fe400008f0c03 */
[C---:B------:R-:W-:Y:S02]  /*104a0*/  @P0 LEA R2, P1, R232.reuse, R0, 0x1 ;  /* 0x00000000e8020211 */ /* 0x040fe400078208ff */
[C---:B----4-:R-:W-:Y:S01]  /*104b0*/  IADD3 R174, R215.reuse, 0x80, RZ ;  /* 0x00000080d7ae7810 */ /* 0x050fe20007ffe0ff */
        /* <DEDUP_REMOVED lines=9> */
[C---:B--2---:R-:W-:Y:S04]  /*10550*/  @P0 LEA R2, P1, R231.reuse, R0, 0x1 ;  /* 0x00000000e7020211 */ /* 0x044fe800078208ff */
[----:B------:R-:W-:Y:S05]  /*10560*/  @P0 LEA.HI.X R3, R231, R4, R243, 0x1, P1 ;  /* 0x00000004e7030211 */ /* 0x000fea00008f0cf3 */
[----:B------:R2:W-:Y:S02]  /*10570*/  @P0 LDGSTS.E.BYPASS.LTC128B.128 [R214+0xe080], [R2.64], !P3 ;  /* 0x0e08000002d60fae */ /* 0x0005e4000d901d4a */
[C---:B--2---:R-:W-:Y:S04]  /*10580*/  @P0 LEA R2, P1, R230.reuse, R0, 0x1 ;  /* 0x00000000e6020211 */ /* 0x044fe800078208ff */
[----:B------:R-:W-:Y:S05]  /*10590*/  @P0 LEA.HI.X R3, R230, R4, R242, 0x1, P1 ;  /* 0x00000004e6030211 */ /* 0x000fea00008f0cf2 */
[----:B------:R1:W-:Y:S04]  /*105a0*/  @P0 LDGSTS.E.BYPASS.LTC128B.128 [R214+0xf880], [R2.64], !P2 ;  /* 0x0f88000002d60fae */ /* 0x0003e8000d101d4a */
.L_x_5619:
[----:B------:R-:W-:Y:S05]  /*105b0*/  BSYNC B0 ;  /* 0x0000000000007941 */ /* 0x000fea0003800000 */
.L_x_5618:
[----:B------:R-:W2:Y:S01]  /*105c0*/  LDL R0, [R1+0x94] ;  /* 0x0000940001007983 */ /* 0x000ea20000100800 */
[----:B------:R-:W-:Y:S01]  /*105d0*/  IMAD R4, R225, -0x30, RZ ;  /* 0xffffffd0e1047824 */ /* 0x000fe200078e02ff */
[----:B------:R-:W-:Y:S02]  /*105e0*/  ULDC UR4, c[0x0][0x324] ;  /* 0x0000c90000047ab9 */ /* 0x000fe40000000800 */
[----:B------:R-:W2:Y:S01]  /*105f0*/  LDL R14, [R1+0x4] ;  /* 0x00000400010e7983 */ /* 0x000ea20000100800 */
[----:B------:R-:W-:Y:S01]  /*10600*/  ULOP3.LUT UR4, URZ, UR4, URZ, 0x33, !UPT ;  /* 0x000000043f047292 */ /* 0x000fe2000f8e333f */
[----:B------:R-:W-:Y:S02]  /*10610*/  IMAD.IADD R174, R4, 0x1, -R247 ;  /* 0x0000000104ae7824 */ /* 0x000fe400078e0af7 */
[----:B-1----:R-:W4:Y:S04]  /*10620*/  LDL R3, [R1+0x90] ;  /* 0x0000900001037983 */ /* 0x002f280000100800 */
[----:B------:R-:W4:Y:S04]  /*10630*/  LDL R2, [R1+0x7c] ;  /* 0x00007c0001027983 */ /* 0x000f280000100800 */
[----:B------:R-:W0:Y:S01]  /*10640*/  LDGDEPBAR ;  /* 0x00000000000079af */ /* 0x000e220000000000 */
[----:B--2---:R-:W-:Y:S02]  /*10650*/  IMAD R14, R14, 0x80, R0 ;  /* 0x000000800e0e7824 */ /* 0x004fe400078e0200 */
[----:B------:R-:W-:Y:S05]  /*10660*/  IMAD.MOV.U32 R0, RZ, RZ, 0x1 ;  /* 0x00000001ff007424 */ /* 0x000fea00078e00ff */
[----:B------:R-:W-:Y:S02]  /*10670*/  ISETP.NE.AND P0, PT, R0, c[0x0][0x2c4], PT ;  /* 0x0000b10000007a0c */ /* 0x000fe40003f05270 */
[----:B----4-:R-:W-:Y:S11]  /*10680*/  IADD3 R14, R2, R14, R3 ;  /* 0x0000000e020e7210 */ /* 0x010ff60007ffe003 */
[----:B------:R-:W-:Y:S05]  /*10690*/  @P0 IMAD.HI.U32 R0, R14, c[0x0][0x2c8], RZ ;  /* 0x0000b2000e000a27 */ /* 0x000fea00078e00ff */
[----:B------:R-:W-:Y:S02]  /*106a0*/  @P0 SHF.R.U32.HI R14, RZ, c[0x0][0x2cc], R0 ;  /* 0x0000b300ff0e0a19 */ /* 0x000fe40000011600 */
[----:B------:R-:W-:Y:S04]  /*106b0*/  IADD3 R0, -R247, 0x1, R4 ;  /* 0x00000001f7007810 */ /* 0x000fe80007ffe104 */
[----:B------:R-:W-:Y:S04]  /*106c0*/  IADD3 R0, -R240, R0, R5 ;  /* 0x00000000f0007210 */ /* 0x000fe80007ffe105 */
[C---:B------:R-:W-:Y:S02]  /*106d0*/  IADD3 R172, R0.reuse, UR4, RZ ;  /* 0x0000000400ac7c10 */ /* 0x040fe4000fffe0ff */
[----:B------:R-:W-:Y:S01]  /*106e0*/  IADD3 R173, R0, c[0x0][0x328], RZ ;  /* 0x0000ca0000ad7a10 */ /* 0x000fe20007ffe0ff */
[----:B------:R-:W-:-:S05]  /*106f0*/  BRA.DIV ~URZ, `(.L_x_5623) ;  /* 0x0000fdb27f007947 */ /* 0x000fca000b800000 */
[----:B------:R1:W2:Y:S02]  /*10700*/  SHFL.IDX PT, R3, R14, RZ, 0x1c1f ;  /* 0x001c1fff0e037589 */ /* 0x0002a400000e0000 */
.L_x_5765:
[----:B------:R-:W-:Y:S01]  /*10710*/  ISETP.LE.AND P0, PT, R218, c[0x0][0x32c], PT ;  /* 0x0000cb00da007a0c */ /* 0x000fe20003f03270 */
[----:B--2---:R-:W-:Y:S01]  /*10720*/  IMAD.IADD R2, R173, 0x1, R3 ;  /* 0x00000001ad027824 */ /* 0x004fe200078e0203 */
        /* <DEDUP_REMOVED lines=8> */
[----:B---3--:R-:W-:Y:S05]  /*107b0*/  IMAD.MOV.U32 R175, RZ, RZ, 0x1 ;  /* 0x00000001ffaf7424 */ /* 0x008fea00078e00ff */
[----:B------:R-:W-:Y:S11]  /*107c0*/  ISETP.NE.AND P0, PT, R175, c[0x0][0x32c], PT ;  /* 0x0000cb00af007a0c */ /* 0x000ff60003f05270 */
[----:B------:R-:W-:Y:S02]  /*107d0*/  @!UPT UIADD3 URZ, URZ, URZ, URZ ;  /* 0x0000003f3f3ff290 */ /* 0x000fe4000fffe03f */
[----:B------:R-:W-:Y:S05]  /*107e0*/  @P0 IMAD.HI.U32 R175, R3, c[0x0][0x330], RZ ;  /* 0x0000cc0003af0a27 */ /* 0x000fea00078e00ff */
[----:B------:R-:W-:Y:S04]  /*107f0*/  @P0 SHF.R.U32.HI R3, RZ, c[0x0][0x334], R175 ;  /* 0x0000cd00ff030a19 */ /* 0x000fe800000116af */
[----:B------:R-:W-:Y:S01]  /*10800*/  LOP3.LUT R3, RZ, R3, RZ, 0x33, !PT ;  /* 0x00000003ff037212 */ /* 0x000fe200078e33ff */
[----:B------:R-:W-:-:S05]  /*10810*/  BRA `(.L_x_5627) ;  /* 0x0000005000007947 */ /* 0x000fca0003800000 */
.L_x_5626:
[----:B---3--:R-:W-:Y:S04]  /*10820*/  MOV R175, 0x1 ;  /* 0x0000000100af7802 */ /* 0x008fe80000000f00 */
[----:B------:R-:W-:Y:S11]  /*10830*/  ISETP.NE.AND P0, PT, R175, c[0x0][0x32c], PT ;  /* 0x0000cb00af007a0c */ /* 0x000ff60003f05270 */
[----:B------:R-:W-:Y:S02]  /*10840*/  @!UPT UIADD3 URZ, URZ, URZ, URZ ;  /* 0x0000003f3f3ff290 */ /* 0x000fe4000fffe03f */
[----:B------:R-:W-:Y:S05]  /*10850*/  @P0 IMAD.HI.U32 R175, R3, c[0x0][0x330], RZ ;  /* 0x0000cc0003af0a27 */ /* 0x000fea00078e00ff */
[----:B------:R-:W-:Y:S02]  /*10860*/  @P0 SHF.R.U32.HI R3, RZ, c[0x0][0x334], R175 ;  /* 0x0000cd00ff030a19 */ /* 0x000fe400000116af */
.L_x_5627:
[----:B------:R-:W-:Y:S05]  /*10870*/  BSYNC B0 ;  /* 0x0000000000007941 */ /* 0x000fea0003800000 */
.L_x_5625:
[----:B------:R-:W-:Y:S05]  /*10880*/  IMAD R3, R3, c[0x0][0x32c], R174 ;  /* 0x0000cb0003037a24 */ /* 0x000fea00078e02ae */
[----:B------:R-:W-:Y:S02]  /*10890*/  IMNMX R0, R0, R3, !PT ;  /* 0x0000000300007217 */ /* 0x000fe40007800200 */
[----:B------:R-:W-:Y:S04]  /*108a0*/  IADD3 R3, R3, c[0x0][0x32c], RZ ;  /* 0x0000cb0003037a10 */ /* 0x000fe80007ffe0ff */
[----:B------:R-:W-:Y:S02]  /*108b0*/  IMNMX R2, R2, R3, PT ;  /* 0x0000000302027217 */ /* 0x000fe40003800200 */
.L_x_5624:
        /* <DEDUP_REMOVED lines=12> */
[----:B---3--:R-:W-:Y:S02]  /*10980*/  FSEL R175, R9, -INF , !P0 ;  /* 0xff80000009af7808 */ /* 0x008fe40004000000 */
        /* <DEDUP_REMOVED lines=50> */
.L_x_5766:
        /* <DEDUP_REMOVED lines=17> */
.L_x_5631:
[----:B------:R-:W-:Y:S04]  /*10dc0*/  MOV R4, 0x1 ;  /* 0x0000000100047802 */ /* 0x000fe80000000f00 */
[----:B------:R-:W-:Y:S11]  /*10dd0*/  ISETP.NE.AND P0, PT, R4, c[0x0][0x32c], PT ;  /* 0x0000cb0004007a0c */ /* 0x000ff60003f05270 */
[----:B------:R-:W-:Y:S02]  /*10de0*/  @!UPT UIADD3 URZ, URZ, URZ, URZ ;  /* 0x0000003f3f3ff290 */ /* 0x000fe4000fffe03f */
[----:B------:R-:W-:Y:S05]  /*10df0*/  @P0 IMAD.HI.U32 R4, R3, c[0x0][0x330], RZ ;  /* 0x0000cc0003040a27 */ /* 0x000fea00078e00ff */
[----:B------:R-:W-:Y:S02]  /*10e00*/  @P0 SHF.R.U32.HI R3, RZ, c[0x0][0x334], R4 ;  /* 0x0000cd00ff030a19 */ /* 0x000fe40000011604 */
.L_x_5632:
[----:B------:R-:W-:Y:S05]  /*10e10*/  BSYNC B0 ;  /* 0x0000000000007941 */ /* 0x000fea0003800000 */
.L_x_5630:
[----:B------:R-:W-:Y:S05]  /*10e20*/  IMAD R3, R3, c[0x0][0x32c], R174 ;  /* 0x0000cb0003037a24 */ /* 0x000fea00078e02ae */
[----:B------:R-:W-:Y:S02]  /*10e30*/  IMNMX R0, R0, R3, !PT ;  /* 0x0000000300007217 */ /* 0x000fe40007800200 */
[----:B------:R-:W-:Y:S04]  /*10e40*/  IADD3 R3, R3, c[0x0][0x32c], RZ ;  /* 0x0000cb0003037a10 */ /* 0x000fe80007ffe0ff */
[----:B------:R-:W-:Y:S02]  /*10e50*/  IMNMX R2, R2, R3, PT ;  /* 0x0000000302027217 */ /* 0x000fe40003800200 */
.L_x_5629:
[----:B------:R-:W-:Y:S02]  /*10e60*/  ISETP.GT.AND P0, PT, R0, RZ, !P1 ;  /* 0x000000ff0000720c */ /* 0x000fe40004f04270 */
[C---:B------:R-:W-:Y:S02]  /*10e70*/  LOP3.LUT P1, RZ, R213.reuse, 0x1, RZ, 0xc0, !PT ;  /* 0x00000001d5ff7812 */ /* 0x040fe4000782c0ff */
        /* <DEDUP_REMOVED lines=65> */
[----:B------:R3:W4:Y:S02]  /*11290*/  SHFL.BFLY PT, R2, R0, 0x2, 0x1f ;  /* 0x0c401f0000027f89 */ /* 0x00072400000e0000 */
.L_x_5767:
[----:B---34-:R-:W-:Y:S01]  /*112a0*/  FMNMX.FTZ R0, R0, R2, !PT ;  /* 0x0000000200007209 */ /* 0x018fe20007810000 */
[----:B------:R-:W-:-:S05]  /*112b0*/  BRA.DIV ~URZ, `(.L_x_5634) ;  /* 0x0000f3227f007947 */ /* 0x000fca000b800000 */
[----:B------:R-:W3:Y:S02]  /*112c0*/  SHFL.BFLY PT, R4, R0, 0x1, 0x1f ;  /* 0x0c201f0000047f89 */ /* 0x000ee400000e0000 */
[----:B---3--:R-:W-:Y:S02]  /*112d0*/  FMNMX.FTZ R4, R0, R4, !PT ;  /* 0x0000000400047209 */ /* 0x008fe40007810000 */
[----:B------:R-:W3:Y:S02]  /*112e0*/  SHFL.BFLY PT, R0, R8, 0x2, 0x1f ;  /* 0x0c401f0008007f89 */ /* 0x000ee400000e0000 */
[----:B---3--:R-:W-:Y:S05]  /*112f0*/  FMNMX.FTZ R0, R8, R0, !PT ;  /* 0x0000000008007209 */ /* 0x008fea0007810000 */
[----:B------:R3:W4:Y:S02]  /*11300*/  SHFL.BFLY PT, R2, R0, 0x1, 0x1f ;  /* 0x0c201f0000027f89 */ /* 0x00072400000e0000 */
.L_x_5768:
[----:B------:R-:W-:Y:S01]  /*11310*/  FSETP.NEU.FTZ.AND P0, PT, R4, -INF , PT ;  /* 0xff8000000400780b */ /* 0x000fe20003f1d000 */
[----:B------:R-:W-:Y:S01]  /*11320*/  WARPSYNC 0xffffffff ;  /* 0xffffffff00007948 */ /* 0x000fe20003800000 */
[----:B----4-:R-:W-:Y:S01]  /*11330*/  FMNMX.FTZ R3, R2, R0, !PT ;  /* 0x0000000002037209 */ /* 0x010fe20007810000 */
[C---:B------:R-:W-:Y:S01]  /*11340*/  FMUL.FTZ R2, R4.reuse, c[0x0][0x2d0] ;  /* 0x0000b40004027a20 */ /* 0x040fe20000410000 */
[----:B---3--:R-:W-:Y:S04]  /*11350*/  FSEL R0, R4, RZ, P0 ;  /* 0x000000ff04007208 */ /* 0x008fe80000000000 */
        /* <DEDUP_REMOVED lines=20> */
[----:B------:R-:W3:Y:S02]  /*114a0*/  MUFU.EX2 R17, R17 ;  /* 0x0000001100117308 */ /* 0x000ee40000000800 */
[----:B---3--:R-:W-:Y:S01]  /*114b0*/  F2FP.PACK_AB R174, R17, R16 ;  /* 0x0000001011ae723e */ /* 0x008fe200000000ff */
[C---:B------:R-:W-:Y:S02]  /*114c0*/  FFMA.FTZ R2, R0.reuse, R234, R9 ;  /* 0x000000ea00027223 */ /* 0x040fe40000010009 */
[----:B------:R-:W-:Y:S02]  /*114d0*/  FMUL.FTZ R32, R0, R148 ;  /* 0x0000009400207220 */ /* 0x000fe40000410000 */
[----:B------:R-:W-:Y:S01]  /*114e0*/  FADD.FTZ R8, R172, R2 ;  /* 0x00000002ac087221 */ /* 0x000fe20000010000 */
[C---:B------:R-:W-:Y:S01]  /*114f0*/  FSEL R2, R3.reuse, RZ, P0 ;  /* 0x000000ff03027208 */ /* 0x040fe20000000000 */
[----:B------:R-:W-:Y:S01]  /*11500*/  FMUL.FTZ R33, R0, R149 ;  /* 0x0000009500217220 */ /* 0x000fe20000410000 */
[----:B------:R-:W-:Y:S01]  /*11510*/  F2FP.PACK_AB R172, R172, R9 ;  /* 0x00000009acac723e */ /* 0x000fe200000000ff */
        /* <DEDUP_REMOVED lines=8> */
[----:B------:R-:W3:Y:S01]  /*115a0*/  MUFU.EX2 R2, R2 ;  /* 0x0000000200027308 */ /* 0x000ee20000000800 */
[----:B------:R-:W-:Y:S02]  /*115b0*/  FMUL.FTZ R21, R0, R161 ;  /* 0x000000a100157220 */ /* 0x000fe40000410000 */
[--C-:B------:R-:W-:Y:S02]  /*115c0*/  FFMA.FTZ R13, R18, c[0x0][0x2d0], -R6.reuse ;  /* 0x0000b400120d7a23 */ /* 0x100fe40000010806 */
[--C-:B-12---:R-:W-:Y:S02]  /*115d0*/  FFMA.FTZ R14, R19, c[0x0][0x2d0], -R6.reuse ;  /* 0x0000b400130e7a23 */ /* 0x106fe40000010806 */
        /* <DEDUP_REMOVED lines=11> */
[C---:B---3--:R-:W-:Y:S02]  /*11690*/  FMUL.FTZ R34, R2.reuse, R150 ;  /* 0x0000009602227220 */ /* 0x048fe40000410000 */
[----:B------:R-:W-:Y:S02]  /*116a0*/  FFMA.FTZ R6, R35, c[0x0][0x2d0], -R6 ;  /* 0x0000b40023067a23 */ /* 0x000fe40000010806 */
[----:B------:R-:W-:Y:S01]  /*116b0*/  FMUL.FTZ R35, R2, R151 ;  /* 0x0000009702237220 */ /* 0x000fe20000410000 */
[----:B------:R2:W-:Y:S01]  /*116c0*/  MUFU.EX2 R168, R11 ;  /* 0x0000000b00a87308 */ /* 0x0005e20000000800 */
[----:B------:R-:W3:Y:S01]  /*116d0*/  LDSM.16.MT88.4 R148, [R193] ;  /* 0x00000000c194783b */ /* 0x000ee20000004200 */
[C---:B------:R-:W-:Y:S02]  /*116e0*/  FMUL.FTZ R9, R0.reuse, R169 ;  /* 0x000000a900097220 */ /* 0x040fe40000410000 */
[C---:B------:R-:W-:Y:S02]  /*116f0*/  FMUL.FTZ R20, R0.reuse, R160 ;  /* 0x000000a000147220 */ /* 0x040fe40000410000 */
[C---:B------:R-:W-:Y:S02]  /*11700*/  FMUL.FTZ R16, R0.reuse, R164 ;  /* 0x000000a400107220 */ /* 0x040fe40000410000 */
[----:B------:R-:W-:Y:S02]  /*11710*/  FMUL.FTZ R17, R0, R165 ;  /* 0x000000a500117220 */ /* 0x000fe40000410000 */
[----:B------:R4:W5:Y:S01]  /*11720*/  MUFU.EX2 R173, R10 ;  /* 0x0000000a00ad7308 */ /* 0x0009620000000800 */
[C---:B------:R-:W-:Y:S02]  /*11730*/  FMUL.FTZ R18, R2.reuse, R166 ;  /* 0x000000a602127220 */ /* 0x040fe40000410000 */
[----:B------:R-:W-:Y:S01]  /*11740*/  FMUL.FTZ R19, R2, R167 ;  /* 0x000000a702137220 */ /* 0x000fe20000410000 */
[----:B-1----:R-:W-:Y:S01]  /*11750*/  F2FP.PACK_AB R175, R216, R161 ;  /* 0x000000a1d8af723e */ /* 0x002fe200000000ff */
[C---:B------:R-:W-:Y:S01]  /*11760*/  FMUL.FTZ R22, R2.reuse, R162 ;  /* 0x000000a202167220 */ /* 0x040fe20000410000 */
[----:B------:R-:W-:Y:S01]  /*11770*/  LDSM.16.MT88.4 R164, [R193+0x1000] ;  /* 0x00100000c1a4783b */ /* 0x000fe20000004200 */
[----:B------:R-:W-:Y:S02]  /*11780*/  FMUL.FTZ R23, R2, R163 ;  /* 0x000000a302177220 */ /* 0x000fe40000410000 */
[----:B------:R-:W-:Y:S01]  /*11790*/  FMUL.FTZ R25, R0, R157 ;  /* 0x0000009d00197220 */ /* 0x000fe20000410000 */
[----:B------:R-:W1:Y:S01]  /*117a0*/  MUFU.EX2 R13, R184 ;  /* 0x000000b8000d7308 */ /* 0x000e620000000800 */
[C---:B------:R-:W-:Y:S02]  /*117b0*/  FMUL.FTZ R26, R2.reuse, R158 ;  /* 0x0000009e021a7220 */ /* 0x040fe40000410000 */
[C---:B------:R-:W-:Y:S02]  /*117c0*/  FMUL.FTZ R27, R2.reuse, R159 ;  /* 0x0000009f021b7220 */ /* 0x040fe40000410000 */
[----:B--2---:R-:W-:Y:S02]  /*117d0*/  FMUL.FTZ R11, R2, R171 ;  /* 0x000000ab020b7220 */ /* 0x004fe40000410000 */
[C---:B------:R-:W-:Y:S02]  /*117e0*/  FMUL.FTZ R24, R0.reuse, R156 ;  /* 0x0000009c00187220 */ /* 0x040fe40000410000 */
[C---:B------:R-:W-:Y:S01]  /*117f0*/  FMUL.FTZ R28, R0.reuse, R152 ;  /* 0x00000098001c7220 */ /* 0x040fe20000410000 */
[----:B------:R-:W-:Y:S01]  /*11800*/  MUFU.EX2 R156, R182 ;  /* 0x000000b6009c7308 */ /* 0x000fe20000000800 */
[----:B------:R-:W-:Y:S02]  /*11810*/  FMUL.FTZ R29, R0, R153 ;  /* 0x00000099001d7220 */ /* 0x000fe40000410000 */
[C---:B------:R-:W-:Y:S02]  /*11820*/  FMUL.FTZ R30, R2.reuse, R154 ;  /* 0x0000009a021e7220 */ /* 0x040fe40000410000 */
[C---:B----4-:R-:W-:Y:S02]  /*11830*/  FMUL.FTZ R10, R2.reuse, R170 ;  /* 0x000000aa020a7220 */ /* 0x050fe40000410000 */
[----:B-----5:R-:W-:Y:S01]  /*11840*/  FFMA.FTZ R160, R2, R233, R173 ;  /* 0x000000e902a07223 */ /* 0x020fe200000100ad */
[----:B------:R-:W-:Y:S01]  /*11850*/  F2FP.PACK_AB R173, R168, R173 ;  /* 0x000000ada8ad723e */ /* 0x000fe200000000ff */
[----:B------:R-:W-:Y:S01]  /*11860*/  FMUL.FTZ R31, R2, R155 ;  /* 0x0000009b021f7220 */ /* 0x000fe20000410000 */
[----:B------:R-:W-:Y:S01]  /*11870*/  MUFU.EX2 R14, R181 ;  /* 0x000000b5000e7308 */ /* 0x000fe20000000800 */
[----:B------:R-:W-:Y:S01]  /*11880*/  LDSM.16.MT88.4 R152, [R193+0x800] ;  /* 0x00080000c198783b */ /* 0x000fe20000004200 */
[C---:B------:R-:W-:Y:S02]  /*11890*/  FMUL.FTZ R36, R0.reuse, R36 ;  /* 0x0000002400247220 */ /* 0x040fe40000410000 */
[----:B------:R-:W-:Y:S01]  /*118a0*/  FMUL.FTZ R37, R0, R37 ;  /* 0x0000002500257220 */ /* 0x000fe20000410000 */
[C---:B---3--:R-:W-:Y:S05]  /*118b0*/  HMMA.16816.F32 R8, R172.reuse, R148, R8 ;  /* 0x00000094ac08723c */ /* 0x048fea0000001808 */
[C---:B------:R-:W-:Y:S01]  /*118c0*/  FMUL.FTZ R38, R2.reuse, R38 ;  /* 0x0000002602267220 */ /* 0x040fe20000410000 */
[----:B------:R-:W-:Y:S01]  /*118d0*/  MUFU.EX2 R178, R178 ;  /* 0x000000b200b27308 */ /* 0x000fe20000000800 */
[----:B------:R-:W-:Y:S01]  /*118e0*/  FMUL.FTZ R39, R2, R39 ;  /* 0x0000002702277220 */ /* 0x000fe20000410000 */
[C---:B------:R-:W-:Y:S01]  /*118f0*/  HMMA.16816.F32 R16, R172.reuse, R150, R16 ;  /* 0x00000096ac10723c */ /* 0x040fe20000001810 */
[----:B------:R-:W2:Y:S03]  /*11900*/  LDSM.16.MT88.4 R148, [R194] ;  /* 0x00000000c294783b */ /* 0x000ea60000004200 */
[C---:B------:R-:W-:Y:S02]  /*11910*/  FMUL.FTZ R40, R0.reuse, R40 ;  /* 0x0000002800287220 */ /* 0x040fe40000410000 */
[----:B------:R-:W-:Y:S02]  /*11920*/  FMUL.FTZ R41, R0, R41 ;  /* 0x0000002900297220 */ /* 0x000fe40000410000 */
[C---:B------:R-:W-:Y:S01]  /*11930*/  FMUL.FTZ R42, R2.reuse, R42 ;  /* 0x0000002a022a7220 */ /* 0x040fe20000410000 */
[----:B------:R-:W-:Y:S03]  /*11940*/  MUFU.EX2 R181, R176 ;  /* 0x000000b000b57308 */ /* 0x000fe60000000800 */
        /* <DEDUP_REMOVED lines=17> */
[----:B------:R-:W-:Y:S01]  /*11a60*/  FMUL.FTZ R57, R0, R57 ;  /* 0x0000003900397220 */ /* 0x000fe20000410000 */
[C---:B--2---:R-:W-:Y:S03]  /*11a70*/  HMMA.16816.F32 R20, R172.reuse, R148, R20 ;  /* 0x00000094ac14723c */ /* 0x044fe60000001814 */
[C---:B------:R-:W-:Y:S02]  /*11a80*/  FMUL.FTZ R58, R2.reuse, R58 ;  /* 0x0000003a023a7220 */ /* 0x040fe40000410000 */
[----:B------:R-:W-:Y:S02]  /*11a90*/  FMUL.FTZ R59, R2, R59 ;  /* 0x0000003b023b7220 */ /* 0x000fe40000410000 */
[C---:B------:R-:W-:Y:S01]  /*11aa0*/  FMUL.FTZ R60, R0.reuse, R60 ;  /* 0x0000003c003c7220 */ /* 0x040fe20000410000 */
[C---:B------:R-:W-:Y:S01]  /*11ab0*/  HMMA.16816.F32 R24, R172.reuse, R150, R24 ;  /* 0x00000096ac18723c */ /* 0x040fe20000001818 */
[----:B------:R-:W2:Y:S01]  /*11ac0*/  LDSM.16.MT88.4 R148, [R196] ;  /* 0x00000000c494783b */ /* 0x000ea20000004200 */
        /* <DEDUP_REMOVED lines=91> */
[C---:B--2---:R-:W-:Y:S01]  /*12080*/  HMMA.16816.F32 R52, R172.reuse, R148, R52 ;  /* 0x00000094ac34723c */ /* 0x044fe20000001834 */
[----:B------:R-:W1:Y:S07]  /*12090*/  MUFU.EX2 R177, R185 ;  /* 0x000000b900b17308 */ /* 0x000e6e0000000800 */
[C---:B------:R-:W-:Y:S01]  /*120a0*/  HMMA.16816.F32 R56, R172.reuse, R150, R56 ;  /* 0x00000096ac38723c */ /* 0x040fe20000001838 */
[----:B------:R-:W2:Y:S03]  /*120b0*/  LDSM.16.MT88.4 R148, [R196+0x1800] ;  /* 0x00180000c494783b */ /* 0x000ea60000004200 */
[----:B---3--:R-:W-:Y:S04]  /*120c0*/  FADD.FTZ R0, R2, R0 ;  /* 0x0000000002007221 */ /* 0x008fe80000010000 */
[----:B------:R-:W-:Y:S04]  /*120d0*/  FADD.FTZ R0, R156, R0 ;  /* 0x000000009c007221 */ /* 0x000fe80000010000 */
[----:B------:R-:W-:Y:S01]  /*120e0*/  FADD.FTZ R0, R14, R0 ;  /* 0x000000000e007221 */ /* 0x000fe20000010000 */
        /* <DEDUP_REMOVED lines=38> */
[----:B------:R-:W1:Y:S03]  /*12350*/  MUFU.EX2 R13, R189 ;  /* 0x000000bd000d7308 */ /* 0x000e660000000800 */
[----:B--2---:R-:W-:Y:S03]  /*12360*/  FADD.FTZ R0, R2, R0 ;  /* 0x0000000002007221 */ /* 0x004fe60000010000 */
[C---:B------:R-:W-:Y:S01]  /*12370*/  HMMA.16816.F32 R16, R148.reuse, R154, R16 ;  /* 0x0000009a9410723c */ /* 0x040fe20000001810 */
[----:B------:R-:W2:Y:S03]  /*12380*/  LDSM.16.MT88.4 R152, [R196+0x800] ;  /* 0x00080000c498783b */ /* 0x000ea60000004200 */
[----:B------:R-:W5:Y:S01]  /*12390*/  MUFU.EX2 R174, R188 ;  /* 0x000000bc00ae7308 */ /* 0x000f620000000800 */
[C---:B----4-:R-:W-:Y:S01]  /*123a0*/  FADD.FTZ R0, R172.reuse, R0 ;  /* 0x00000000ac007221 */ /* 0x050fe20000010000 */
[----:B------:R-:W-:Y:S01]  /*123b0*/  F2FP.PACK_AB R172, R172, R2 ;  /* 0x00000002acac723e */ /* 0x000fe200000000ff */
[----:B------:R-:W-:Y:S07]  /*123c0*/  FADD.FTZ R2, R168, R160 ;  /* 0x000000a0a8027221 */ /* 0x000fee0000010000 */
[----:B------:R-:W4:Y:S01]  /*123d0*/  MUFU.EX2 R14, R187 ;  /* 0x000000bb000e7308 */ /* 0x000f220000000800 */
[----:B-1----:R-:W-:Y:S01]  /*123e0*/  FADD.FTZ R0, R13, R0 ;  /* 0x000000000d007221 */ /* 0x002fe20000010000 */
[C---:B---3--:R-:W-:Y:S03]  /*123f0*/  HMMA.16816.F32 R20, R148.reuse, R156, R20 ;  /* 0x0000009c9414723c */ /* 0x048fe60000001814 */
        /* <DEDUP_REMOVED lines=8> */
[C---:B--2---:R-:W-:Y:S03]  /*12480*/  HMMA.16816.F32 R28, R148.reuse, R152, R28 ;  /* 0x00000098941c723c */ /* 0x044fe6000000181c */
        /* <DEDUP_REMOVED lines=103> */
.L_x_5612:
        /* <DEDUP_REMOVED lines=23> */
.L_x_5638:
[----:B------:R-:W-:-:S13]  /*12c70*/  ISETP.NE.AND P0, PT, R4, c[0x0][0x32c], PT ;  /* 0x0000cb0004007a0c */ /* 0x000fda0003f05270 */
[----:B------:R-:W-:-:S05]  /*12c80*/  @P0 IMAD.HI.U32 R3, R0, c[0x0][0x330], RZ ;  /* 0x0000cc0000030a27 */ /* 0x000fca00078e00ff */
[----:B------:R-:W-:Y:S02]  /*12c90*/  @P0 SHF.R.U32.HI R0, RZ, c[0x0][0x334], R3 ;  /* 0x0000cd00ff000a19 */ /* 0x000fe40000011603 */
.L_x_5639:
[----:B------:R-:W-:Y:S05]  /*12ca0*/  BSYNC B0 ;  /* 0x0000000000007941 */ /* 0x000fea0003800000 */
.L_x_5637:
[----:B------:R-:W-:-:S05]  /*12cb0*/  IMAD R0, R0, c[0x0][0x32c], RZ ;  /* 0x0000cb0000007a24 */ /* 0x000fca00078e02ff */
[----:B------:R-:W-:-:S04]  /*12cc0*/  IMNMX R2, R2, R0, !PT ;  /* 0x0000000002027217 */ /* 0x000fc80007800200 */
.L_x_5636:
[----:B------:R-:W-:-:S05]  /*12cd0*/  IADD3 R2, R2, 0x2f, RZ ;  /* 0x0000002f02027810 */ /* 0x000fca0007ffe0ff */
[----:B------:R-:W-:-:S05]  /*12ce0*/  IMAD.HI R2, R2, 0x2aaaaaab, RZ ;  /* 0x2aaaaaab02027827 */ /* 0x000fca00078e02ff */
[----:B------:R-:W-:-:S04]  /*12cf0*/  SHF.R.U32.HI R217, RZ, 0x1f, R2 ;  /* 0x0000001fffd97819 */ /* 0x000fc80000011602 */
[----:B------:R-:W-:-:S04]  /*12d00*/  LEA.HI.SX32 R217, R2, R217, 0x1d ;  /* 0x000000d902d97211 */ /* 0x000fc800078feaff */
[----:B------:R-:W-:-:S04]  /*12d10*/  IMNMX R217, R246, R217, !PT ;  /* 0x000000d9f6d97217 */ /* 0x000fc80007800200 */
[----:B------:R-:W-:-:S13]  /*12d20*/  ISETP.GE.AND P0, PT, R225, R217, PT ;  /* 0x000000d9e100720c */ /* 0x000fda0003f06270 */
[----:B------:R-:W-:Y:S05]  /*12d30*/  @!P0 BRA `(.L_x_5640) ;  /* 0x00002ee000008947 */ /* 0x000fea0003800000 */
.L_x_5653:
        /* <DEDUP_REMOVED lines=31> */
.L_x_5769:
[----:B------:R-:W-:-:S05]  /*12f30*/  BRA.DIV ~URZ, `(.L_x_5644) ;  /* 0x0000d7f27f007947 */ /* 0x000fca000b800000 */
[----:B------:R4:W3:Y:S02]  /*12f40*/  SHFL.IDX PT, R0, R10, RZ, 0x181f ;  /* 0x00181fff0a007589 */ /* 0x0008e400000e0000 */
.L_x_5770:
        /* <DEDUP_REMOVED lines=36> */
.L_x_5771:
        /* <DEDUP_REMOVED lines=22> */
.L_x_5642:
[----:B------:R-:W-:Y:S05]  /*132f0*/  BSYNC B0 ;  /* 0x0000000000007941 */ /* 0x000fea0003800000 */
.L_x_5641:
        /* <DEDUP_REMOVED lines=184> */
[----:B------:R1:W2:Y:S04]  /*13e80*/  @!P1 LDG.E R224, [R172.64] ;  /* 0x0000000aace09981 */ /* 0x0002a8000c1e1900 */
[----:B------:R-:W-:Y:S04]  /*13e90*/  IMAD R0, R0, c[0x0][0x1e0], RZ ;  /* 0x0000780000007a24 */ /* 0x000fe800078e02ff */
[----:B------:R-:W-:Y:S04]  /*13ea0*/  IMAD R0, R226, c[0x0][0x1e4], R0 ;  /* 0x00007900e2007a24 */ /* 0x000fe800078e0200 */
[----:B------:R-:W-:Y:S01]  /*13eb0*/  IMAD.IADD R3, R3, 0x1, R0 ;  /* 0x0000000103037824 */ /* 0x000fe200078e0200 */
[----:B-1----:R-:W-:Y:S02]  /*13ec0*/  IADD3 R172, -R241, 0x30, RZ ;  /* 0x00000030f1ac7810 */ /* 0x002fe40007ffe1ff */
[----:B--2---:R-:W-:Y:S01]  /*13ed0*/  SHF.R.S32.HI R0, RZ, 0x1f, R224 ;  /* 0x0000001fff007819 */ /* 0x004fe200000114e0 */
        /* <DEDUP_REMOVED lines=9> */
[----:B------:R1:W2:Y:S02]  /*13f70*/  SHFL.IDX PT, R14, R173, RZ, 0x181f ;  /* 0x00181fffad0e7589 */ /* 0x0002a400000e0000 */
.L_x_5772:
[----:B------:R-:W-:-:S05]  /*13f80*/  BRA.DIV ~URZ, `(.L_x_5649) ;  /* 0x0000c9527f007947 */ /* 0x000fca000b800000 */
[----:B------:R3:W4:Y:S02]  /*13f90*/  SHFL.IDX PT, R0, R176, RZ, 0x181f ;  /* 0x00181fffb0007589 */ /* 0x00072400000e0000 */
.L_x_5773:
[C---:B------:R-:W-:Y:S02]  /*13fa0*/  IADD3 R2, R215.reuse, 0x40, RZ ;  /* 0x00000040d7027810 */ /* 0x040fe40007ffe0ff */
[C---:B------:R-:W-:Y:S02]  /*13fb0*/  ISETP.GE.AND P3, PT, R215.reuse, c[0x0][0x1d4], PT ;  /* 0x00007500d7007a0c */ /* 0x040fe40003f66270 */
[----:B------:R-:W-:Y:S02]  /*13fc0*/  SHF.R.S32.HI R3, RZ, 0x1f, R215 ;  /* 0x0000001fff037819 */ /* 0x000fe400000114d7 */
[C---:B----4-:R-:W-:Y:S02]  /*13fd0*/  @P0 LEA R174, P1, R215.reuse, R0, 0x1 ;  /* 0x00000000d7ae0211 */ /* 0x050fe400078208ff */
[----:B------:R-:W-:Y:S02]  /*13fe0*/  ISETP.GE.AND P2, PT, R2, c[0x0][0x1d4], PT ;  /* 0x0000750002007a0c */ /* 0x000fe40003f46270 */
[C---:B--2---:R-:W-:Y:S02]  /*13ff0*/  @P0 LEA.HI.X R175, R215.reuse, R14, R3, 0x1, P1 ;  /* 0x0000000ed7af0211 */ /* 0x044fe400008f0c03 */
        /* <DEDUP_REMOVED lines=21> */
.L_x_5774:
[C---:B--2---:R-:W-:Y:S02]  /*14150*/  IADD3 R2, R215.reuse, 0x40, RZ ;  /* 0x00000040d7027810 */ /* 0x044fe40007ffe0ff */
[C---:B------:R-:W-:Y:S02]  /*14160*/  ISETP.GE.AND P3, PT, R215.reuse, c[0x0][0x1d4], PT ;  /* 0x00007500d7007a0c */ /* 0x040fe40003f66270 */
[----:B------:R-:W-:Y:S02]  /*14170*/  SHF.R.S32.HI R3, RZ, 0x1f, R215 ;  /* 0x0000001fff037819 */ /* 0x000fe400000114d7 */
[C---:B------:R-:W-:Y:S02]  /*14180*/  @P0 LEA R172, P1, R215.reuse, R0, 0x1 ;  /* 0x00000000d7ac0211 */ /* 0x040fe400078208ff */
[----:B------:R-:W-:Y:S02]  /*14190*/  ISETP.GE.AND P2, PT, R2, c[0x0][0x1d4], PT ;  /* 0x0000750002007a0c */ /* 0x000fe40003f46270 */
[C---:B-1--4-:R-:W-:Y:S02]  /*141a0*/  @P0 LEA.HI.X R173, R215.reuse, R14, R3, 0x1, P1 ;  /* 0x0000000ed7ad0211 */ /* 0x052fe400008f0c03 */
        /* <DEDUP_REMOVED lines=17> */
.L_x_5647:
[----:B------:R-:W-:Y:S05]  /*142c0*/  BSYNC B0 ;  /* 0x0000000000007941 */ /* 0x000fea0003800000 */
.L_x_5646:
        /* <DEDUP_REMOVED lines=27> */
.L_x_5775:
[----:B-12---:R-:W-:Y:S01]  /*14480*/  FMNMX.FTZ R0, R0, R2, !PT ;  /* 0x0000000200007209 */ /* 0x006fe20007810000 */
[----:B------:R-:W-:-:S05]  /*14490*/  BRA.DIV ~URZ, `(.L_x_5652) ;  /* 0x0000c5d27f007947 */ /* 0x000fca000b800000 */
[----:B------:R-:W1:Y:S02]  /*144a0*/  SHFL.BFLY PT, R13, R0, 0x1, 0x1f ;  /* 0x0c201f00000d7f89 */ /* 0x000e6400000e0000 */
[----:B-1----:R-:W-:Y:S02]  /*144b0*/  FMNMX.FTZ R13, R0, R13, !PT ;  /* 0x0000000d000d7209 */ /* 0x002fe40007810000 */
[----:B------:R-:W1:Y:S02]  /*144c0*/  SHFL.BFLY PT, R0, R14, 0x2, 0x1f ;  /* 0x0c401f000e007f89 */ /* 0x000e6400000e0000 */
[----:B-1----:R-:W-:Y:S05]  /*144d0*/  FMNMX.FTZ R0, R14, R0, !PT ;  /* 0x000000000e007209 */ /* 0x002fea0007810000 */
[----:B------:R1:W2:Y:S02]  /*144e0*/  SHFL.BFLY PT, R2, R0, 0x1, 0x1f ;  /* 0x0c201f0000027f89 */ /* 0x0002a400000e0000 */
.L_x_5776:
        /* <DEDUP_REMOVED lines=21> */
[----:B------:R-:W-:Y:S04]  /*14640*/  FMUL.FTZ R4, R3, c[0x0][0x2d0] ;  /* 0x0000b40003047a20 */ /* 0x000fe80000410000 */
        /* <DEDUP_REMOVED lines=12> */
[--C-:B---3--:R-:W-:Y:S02]  /*14710*/  FFMA.FTZ R176, R23, c[0x0][0x2d0], -R4.reuse ;  /* 0x0000b40017b07a23 */ /* 0x108fe40000010804 */
[----:B------:R-:W-:Y:S03]  /*14720*/  FFMA.FTZ R4, R35, c[0x0][0x2d0], -R4 ;  /* 0x0000b40023047a23 */ /* 0x000fe60000010804 */
[----:B------:R-:W-:Y:S10]  /*14730*/  MUFU.EX2 R216, R173 ;  /* 0x000000ad00d87308 */ /* 0x000ff40000000800 */
[----:B------:R-:W-:Y:S10]  /*14740*/  MUFU.EX2 R178, R178 ;  /* 0x000000b200b27308 */ /* 0x000ff40000000800 */
[----:B------:R-:W-:Y:S10]  /*14750*/  MUFU.EX2 R179, R179 ;  /* 0x000000b300b37308 */ /* 0x000ff40000000800 */
[----:B------:R-:W-:Y:S01]  /*14760*/  MUFU.EX2 R4, R4 ;  /* 0x0000000400047308 */ /* 0x000fe20000000800 */
[C---:B-1----:R-:W-:Y:S01]  /*14770*/  FFMA.FTZ R0, R2.reuse, R234, R172 ;  /* 0x000000ea02007223 */ /* 0x042fe200000100ac */
[----:B--2---:R-:W-:Y:S01]  /*14780*/  F2FP.PACK_AB R172, R9, R172 ;  /* 0x000000ac09ac723e */ /* 0x004fe200000000ff */
[C---:B------:R-:W-:Y:S01]  /*14790*/  FMUL.FTZ R32, R2.reuse, R148 ;  /* 0x0000009402207220 */ /* 0x040fe20000410000 */
[----:B----4-:R-:W-:Y:S01]  /*147a0*/  F2FP.PACK_AB R174, R17, R16 ;  /* 0x0000001011ae723e */ /* 0x010fe200000000ff */
[----:B------:R-:W-:Y:S02]  /*147b0*/  FADD.FTZ R8, R9, R0 ;  /* 0x0000000009087221 */ /* 0x000fe40000010000 */
[----:B------:R-:W-:Y:S02]  /*147c0*/  FADD.FTZ R0, -R3, R6 ;  /* 0x0000000603007221 */ /* 0x000fe40000010100 */
[----:B------:R-:W-:Y:S02]  /*147d0*/  FMUL.FTZ R33, R2, R149 ;  /* 0x0000009502217220 */ /* 0x000fe40000410000 */
[----:B------:R-:W-:Y:S02]  /*147e0*/  FMUL.FTZ R0, R0, c[0x0][0x2d0] ;  /* 0x0000b40000007a20 */ /* 0x000fe40000410000 */
[----:B------:R-:W-:Y:S02]  /*147f0*/  FADD.FTZ R6, R16, R8 ;  /* 0x0000000810067221 */ /* 0x000fe40000010000 */
[C---:B------:R-:W-:Y:S02]  /*14800*/  FMUL.FTZ R8, R2.reuse, R168 ;  /* 0x000000a802087220 */ /* 0x040fe40000410000 */
[----:B------:R-:W1:Y:S01]  /*14810*/  MUFU.EX2 R0, R0 ;  /* 0x0000000000007308 */ /* 0x000e620000000800 */
[----:B------:R-:W-:Y:S02]  /*14820*/  FADD.FTZ R184, R17, R6 ;  /* 0x0000000611b87221 */ /* 0x000fe40000010000 */
        /* <DEDUP_REMOVED lines=10> */
[----:B------:R-:W3:Y:S01]  /*148d0*/  MUFU.EX2 R161, R14 ;  /* 0x0000000e00a17308 */ /* 0x000ee20000000800 */
[C---:B------:R-:W-:Y:S02]  /*148e0*/  FMUL.FTZ R36, R2.reuse, R36 ;  /* 0x0000002402247220 */ /* 0x040fe40000410000 */
[----:B------:R-:W-:Y:S02]  /*148f0*/  FMUL.FTZ R37, R2, R37 ;  /* 0x0000002502257220 */ /* 0x000fe40000410000 */
[C---:B-1----:R-:W-:Y:S02]  /*14900*/  FMUL.FTZ R34, R0.reuse, R150 ;  /* 0x0000009600227220 */ /* 0x042fe40000410000 */
[C---:B------:R-:W-:Y:S02]  /*14910*/  FMUL.FTZ R35, R0.reuse, R151 ;  /* 0x0000009700237220 */ /* 0x040fe40000410000 */
[----:B------:R-:W1:Y:S01]  /*14920*/  LDSM.16.MT88.4 R148, [R193] ;  /* 0x00000000c194783b */ /* 0x000e620000004200 */
[----:B------:R-:W4:Y:S01]  /*14930*/  MUFU.EX2 R6, R10 ;  /* 0x0000000a00067308 */ /* 0x000f220000000800 */
[C---:B------:R-:W-:Y:S02]  /*14940*/  FMUL.FTZ R18, R0.reuse, R166 ;  /* 0x000000a600127220 */ /* 0x040fe40000410000 */
[C---:B------:R-:W-:Y:S02]  /*14950*/  FMUL.FTZ R19, R0.reuse, R167 ;  /* 0x000000a700137220 */ /* 0x040fe40000410000 */
[C---:B--2---:R-:W-:Y:S02]  /*14960*/  FMUL.FTZ R11, R0.reuse, R171 ;  /* 0x000000ab000b7220 */ /* 0x044fe40000410000 */
[C---:B------:R-:W-:Y:S01]  /*14970*/  FMUL.FTZ R22, R0.reuse, R162 ;  /* 0x000000a200167220 */ /* 0x040fe20000410000 */
[----:B------:R-:W-:Y:S01]  /*14980*/  LDSM.16.MT88.4 R164, [R193+0x1000] ;  /* 0x00100000c1a4783b */ /* 0x000fe20000004200 */
        /* <DEDUP_REMOVED lines=8> */
[----:B------:R-:W-:Y:S01]  /*14a10*/  LDSM.16.MT88.4 R152, [R193+0x800] ;  /* 0x00080000c198783b */ /* 0x000fe20000004200 */
[----:B------:R-:W-:Y:S01]  /*14a20*/  FMUL.FTZ R39, R0, R39 ;  /* 0x0000002700277220 */ /* 0x000fe20000410000 */
[----:B------:R-:W-:Y:S01]  /*14a30*/  MUFU.EX2 R14, R180 ;  /* 0x000000b4000e7308 */ /* 0x000fe20000000800 */
[----:B------:R-:W-:Y:S01]  /*14a40*/  FMUL.FTZ R40, R2, R40 ;  /* 0x0000002802287220 */ /* 0x000fe20000410000 */
[----:B----4-:R-:W-:Y:S01]  /*14a50*/  F2FP.PACK_AB R173, R168, R6 ;  /* 0x00000006a8ad723e */ /* 0x010fe200000000ff */
[----:B------:R-:W-:Y:S02]  /*14a60*/  FMUL.FTZ R10, R0, R170 ;  /* 0x000000aa000a7220 */ /* 0x000fe40000410000 */
[----:B------:R-:W-:Y:S02]  /*14a70*/  FMUL.FTZ R41, R2, R41 ;  /* 0x0000002902297220 */ /* 0x000fe40000410000 */
[C---:B------:R-:W-:Y:S02]  /*14a80*/  FMUL.FTZ R42, R0.reuse, R42 ;  /* 0x0000002a002a7220 */ /* 0x040fe40000410000 */
[----:B------:R-:W-:Y:S01]  /*14a90*/  FMUL.FTZ R43, R0, R43 ;  /* 0x0000002b002b7220 */ /* 0x000fe20000410000 */
[----:B------:R-:W-:Y:S01]  /*14aa0*/  MUFU.EX2 R180, R177 ;  /* 0x000000b100b47308 */ /* 0x000fe20000000800 */
[C---:B------:R-:W-:Y:S02]  /*14ab0*/  FMUL.FTZ R44, R2.reuse, R44 ;  /* 0x0000002c022c7220 */ /* 0x040fe40000410000 */
[----:B------:R-:W-:Y:S02]  /*14ac0*/  FMUL.FTZ R45, R2, R45 ;  /* 0x0000002d022d7220 */ /* 0x000fe40000410000 */
[C---:B------:R-:W-:Y:S01]  /*14ad0*/  FMUL.FTZ R46, R0.reuse, R46 ;  /* 0x0000002e002e7220 */ /* 0x040fe20000410000 */
[C---:B-1----:R-:W-:Y:S04]  /*14ae0*/  HMMA.16816.F32 R8, R172.reuse, R148, R8 ;  /* 0x00000094ac08723c */ /* 0x042fe80000001808 */
[----:B------:R-:W-:Y:S01]  /*14af0*/  MUFU.EX2 R181, R176 ;  /* 0x000000b000b57308 */ /* 0x000fe20000000800 */
[----:B------:R-:W-:Y:S02]  /*14b00*/  FMUL.FTZ R47, R0, R47 ;  /* 0x0000002f002f7220 */ /* 0x000fe40000410000 */
[C---:B------:R-:W-:Y:S01]  /*14b10*/  FMUL.FTZ R48, R2.reuse, R48 ;  /* 0x0000003002307220 */ /* 0x040fe20000410000 */
[C---:B------:R-:W-:Y:S01]  /*14b20*/  HMMA.16816.F32 R16, R172.reuse, R150, R16 ;  /* 0x00000096ac10723c */ /* 0x040fe20000001810 */
[----:B------:R-:W1:Y:S03]  /*14b30*/  LDSM.16.MT88.4 R148, [R194] ;  /* 0x00000000c294783b */ /* 0x000e660000004200 */
[----:B------:R-:W-:Y:S02]  /*14b40*/  FMUL.FTZ R49, R2, R49 ;  /* 0x0000003102317220 */ /* 0x000fe40000410000 */
[----:B------:R-:W-:Y:S01]  /*14b50*/  MUFU.EX2 R176, R186 ;  /* 0x000000ba00b07308 */ /* 0x000fe20000000800 */
[C---:B------:R-:W-:Y:S02]  /*14b60*/  FMUL.FTZ R50, R0.reuse, R50 ;  /* 0x0000003200327220 */ /* 0x040fe40000410000 */
[----:B------:R-:W-:Y:S03]  /*14b70*/  FMUL.FTZ R51, R0, R51 ;  /* 0x0000003300337220 */ /* 0x000fe60000410000 */
[C---:B------:R-:W-:Y:S02]  /*14b80*/  FMUL.FTZ R52, R2.reuse, R52 ;  /* 0x0000003402347220 */ /* 0x040fe40000410000 */
[----:B------:R-:W-:Y:S02]  /*14b90*/  FMUL.FTZ R53, R2, R53 ;  /* 0x0000003502357220 */ /* 0x000fe40000410000 */
        /* <DEDUP_REMOVED lines=89> */
[----:B------:R-:W-:Y:S01]  /*15130*/  FFMA.FTZ R160, R0, R233, R6 ;  /* 0x000000e900a07223 */ /* 0x000fe20000010006 */
[C---:B------:R-:W-:Y:S01]  /*15140*/  HMMA.16816.F32 R48, R172.reuse, R150, R48 ;  /* 0x00000096ac30723c */ /* 0x040fe20000001830 */
[----:B------:R-:W1:Y:S01]  /*15150*/  LDSM.16.MT88.4 R148, [R194+0x1800] ;  /* 0x00180000c294783b */ /* 0x000e620000004200 */
[----:B------:R-:W2:Y:S02]  /*15160*/  MUFU.EX2 R6, R183 ;  /* 0x000000b700067308 */ /* 0x000ea40000000800 */
[C---:B------:R-:W-:Y:S02]  /*15170*/  FMUL.FTZ R132, R2.reuse, R132 ;  /* 0x0000008402847220 */ /* 0x040fe40000410000 */
[C---:B------:R-:W-:Y:S02]  /*15180*/  FMUL.FTZ R133, R2.reuse, R133 ;  /* 0x0000008502857220 */ /* 0x040fe40000410000 */
[C---:B------:R-:W-:Y:S04]  /*15190*/  FMUL.FTZ R136, R2.reuse, R136 ;  /* 0x0000008802887220 */ /* 0x040fe80000410000 */
[----:B------:R-:W-:Y:S02]  /*151a0*/  FMUL.FTZ R137, R2, R137 ;  /* 0x0000008902897220 */ /* 0x000fe40000410000 */
[----:B------:R-:W3:Y:S01]  /*151b0*/  MUFU.EX2 R2, R182 ;  /* 0x000000b600027308 */ /* 0x000ee20000000800 */
[C---:B------:R-:W-:Y:S02]  /*151c0*/  FMUL.FTZ R134, R0.reuse, R134 ;  /* 0x0000008600867220 */ /* 0x040fe40000410000 */
[C---:B------:R-:W-:Y:S02]  /*151d0*/  FMUL.FTZ R135, R0.reuse, R135 ;  /* 0x0000008700877220 */ /* 0x040fe40000410000 */
[C---:B------:R-:W-:Y:S02]  /*151e0*/  FMUL.FTZ R138, R0.reuse, R138 ;  /* 0x0000008a008a7220 */ /* 0x040fe40000410000 */
[----:B------:R-:W-:Y:S02]  /*151f0*/  FMUL.FTZ R139, R0, R139 ;  /* 0x0000008b008b7220 */ /* 0x000fe40000410000 */
[----:B--2---:R-:W-:Y:S04]  /*15200*/  FADD.FTZ R0, R6, R184 ;  /* 0x000000b806007221 */ /* 0x004fe80000010000 */
[----:B---3--:R-:W-:Y:S01]  /*15210*/  FADD.FTZ R0, R2, R0 ;  /* 0x0000000002007221 */ /* 0x008fe20000010000 */
        /* <DEDUP_REMOVED lines=50> */
[----:B------:R-:W-:Y:S07]  /*15540*/  FADD.FTZ R2, R168, R160 ;  /* 0x000000a0a8027221 */ /* 0x000fee0000010000 */
[----:B------:R-:W3:Y:S01]  /*15550*/  MUFU.EX2 R14, R187 ;  /* 0x000000bb000e7308 */ /* 0x000ee20000000800 */
[----:B----4-:R-:W-:Y:S01]  /*15560*/  FADD.FTZ R0, R6, R0 ;  /* 0x0000000006007221 */ /* 0x010fe20000010000 */
[C---:B--2---:R-:W-:Y:S03]  /*15570*/  HMMA.16816.F32 R20, R148.reuse, R156, R20 ;  /* 0x0000009c9414723c */ /* 0x044fe60000001814 */
[C---:B-----5:R-:W-:Y:S01]  /*15580*/  FADD.FTZ R234, R174.reuse, R0 ;  /* 0x00000000aeea7221 */ /* 0x060fe20000010000 */
[----:B------:R-:W-:Y:S04]  /*15590*/  F2FP.PACK_AB R174, R174, R6 ;  /* 0x00000006aeae723e */ /* 0x000fe800000000ff */
[C---:B------:R-:W-:Y:S01]  /*155a0*/  HMMA.16816.F32 R24, R148.reuse, R158, R24 ;  /* 0x0000009e9418723c */ /* 0x040fe20000001818 */
[----:B------:R-:W2:Y:S03]  /*155b0*/  LDSM.16.MT88.4 R156, [R195+0x800] ;  /* 0x00080000c39c783b */ /* 0x000ea60000004200 */
[----:B------:R-:W-:Y:S01]  /*155c0*/  FADD.FTZ R0, R161, R2 ;  /* 0x00000002a1007221 */ /* 0x000fe20000010000 */
[----:B------:R-:W-:Y:S02]  /*155d0*/  MOV R6, R3 ;  /* 0x0000000300067202 */ /* 0x000fe40000000f00 */
[----:B---3--:R-:W-:Y:S01]  /*155e0*/  F2FP.PACK_AB R175, R4, R14 ;  /* 0x0000000e04af723e */ /* 0x008fe200000000ff */
        /* <DEDUP_REMOVED lines=11> */
[C---:B--2---:R-:W-:Y:S03]  /*156a0*/  HMMA.16816.F32 R36, R148.reuse, R156, R36 ;  /* 0x0000009c9424723c */ /* 0x044fe60000001824 */
[----:B------:R-:W-:Y:S01]  /*156b0*/  FADD.FTZ R233, R4, R0 ;  /* 0x0000000004e97221 */ /* 0x000fe20000010000 */
[----:B------:R-:W-:Y:S04]  /*156c0*/  IADD3 R0, R225, -0x1, RZ ;  /* 0xffffffffe1007810 */ /* 0x000fe80007ffe0ff */
        /* <DEDUP_REMOVED lines=85> */
.L_x_5640:
[----:B------:R-:W-:-:S13]  /*15c20*/  ISETP.GE.AND P0, PT, R225, R246, PT ;  /* 0x000000f6e100720c */ /* 0x000fda0003f06270 */
[----:B------:R-:W-:Y:S05]  /*15c30*/  @!P0 BRA `(.L_x_5654) ;  /* 0x00003aa000008947 */ /* 0x000fea0003800000 */
[----:B------:R-:W-:Y:S01]  /*15c40*/  IMAD.MOV.U32 R14, RZ, RZ, R6 ;  /* 0x000000ffff0e7224 */ /* 0x000fe200078e0006 */
[----:B------:R-:W-:Y:S02]  /*15c50*/  MOV R4, R13 ;  /* 0x0000000d00047202 */ /* 0x000fe40000000f00 */
[----:B------:R-:W-:Y:S02]  /*15c60*/  IADD3 R227, -R241, 0x30, RZ ;  /* 0x00000030f1e37810 */ /* 0x000fe40007ffe1ff */
.L_x_5676:
        /* <DEDUP_REMOVED lines=27> */
.L_x_5777:
        /* <DEDUP_REMOVED lines=38> */
.L_x_5778:
        /* <DEDUP_REMOVED lines=22> */
.L_x_5657:
[----:B------:R-:W-:Y:S05]  /*161e0*/  BSYNC B0 ;  /* 0x0000000000007941 */ /* 0x000fea0003800000 */
.L_x_5656:
        /* <DEDUP_REMOVED lines=163> */
[----:B------:R-:W3:Y:S01]  /*16c20*/  LDL.64 R190, [R1+0x88] ;  /* 0x0000880001be7983 */ /* 0x000ee20000100a00 */
        /* <DEDUP_REMOVED lines=34> */
.L_x_5779:
[----:B------:R-:W-:-:S05]  /*16e50*/  BRA.DIV ~URZ, `(.L_x_5662) ;  /* 0x00009ea27f007947 */ /* 0x000fca000b800000 */
[----:B------:R3:W4:Y:S02]  /*16e60*/  SHFL.IDX PT, R0, R174, RZ, 0x181f ;  /* 0x00181fffae007589 */ /* 0x00072400000e0000 */
.L_x_5780:
        /* <DEDUP_REMOVED lines=26> */
.L_x_5781:
[----:B------:R-:W-:Y:S02]  /*17010*/  ISETP.GE.AND P0, PT, R227, 0x21, PT ;  /* 0x00000021e300780c */ /* 0x000fe40003f06270 */
[C---:B------:R-:W-:Y:S02]  /*17020*/  IADD3 R179, R215.reuse, 0x40, RZ ;  /* 0x00000040d7b37810 */ /* 0x040fe40007ffe0ff */
[C---:B------:R-:W-:Y:S02]  /*17030*/  ISETP.GE.AND P5, PT, R215.reuse, c[0x0][0x1d4], PT ;  /* 0x00007500d7007a0c */ /* 0x040fe40003fa6270 */
[----:B------:R-:W-:Y:S02]  /*17040*/  IADD3 R178, R215, 0x80, RZ ;  /* 0x00000080d7b27810 */ /* 0x000fe40007ffe0ff */
[----:B------:R-:W-:Y:S02]  /*17050*/  ISETP.GE.AND P4, PT, R179, c[0x0][0x1d4], PT ;  /* 0x00007500b3007a0c */ /* 0x000fe40003f86270 */
[----:B------:R-:W-:Y:S02]  /*17060*/  ISETP.GE.AND P3, PT, R178, c[0x0][0x1d4], PT ;  /* 0x00007500b2007a0c */ /* 0x000fe40003f66270 */
[----:B-1--4-:R-:W-:Y:S02]  /*17070*/  IADD3 R13, R215, 0xc0, RZ ;  /* 0x000000c0d70d7810 */ /* 0x012fe40007ffe0ff */
[----:B--2---:R-:W-:Y:S02]  /*17080*/  @P0 IADD3 R176, P1, R0, R239, RZ ;  /* 0x000000ef00b00210 */ /* 0x004fe40007f3e0ff */
[----:B------:R-:W-:Y:S03]  /*17090*/  ISETP.GE.AND P2, PT, R13, c[0x0][0x1d4], PT ;  /* 0x000075000d007a0c */ /* 0x000fe60003f46270 */
[----:B------:R-:W-:Y:S01]  /*170a0*/  @P0 IMAD.X R177, R6, 0x1, R221, P1 ;  /* 0x0000000106b10824 */ /* 0x000fe200008e06dd */
[----:B---3--:R-:W-:Y:S04]  /*170b0*/  @P0 IADD3 R174, P1, R0, R220, RZ ;  /* 0x000000dc00ae0210 */ /* 0x008fe80007f3e0ff */
[----:B------:R-:W-:Y:S01]  /*170c0*/  @!PT LDS RZ, [RZ] ;  /* 0x00000000fffff984 */ /* 0x000fe20000000800 */
[----:B------:R-:W-:Y:S01]  /*170d0*/  @!PT LDS RZ, [RZ] ;  /* 0x00000000fffff984 */ /* 0x000fe20000000800 */
[----:B------:R-:W-:Y:S01]  /*170e0*/  @!PT LDS RZ, [RZ] ;  /* 0x00000000fffff984 */ /* 0x000fe20000000800 */
[----:B------:R1:W-:Y:S01]  /*170f0*/  @P0 LDGSTS.E.BYPASS.LTC128B.128 [R214+0xb080], [R176.64], !P5 ;  /* 0x0b080000b0d60fae */ /* 0x0003e2000e901d4a */
[----:B------:R-:W-:Y:S01]  /*17100*/  @P0 IMAD.X R175, R6, 0x1, R222, P1 ;  /* 0x0000000106af0824 */ /* 0x000fe200008e06de */
[----:B------:R-:W-:Y:S04]  /*17110*/  @P0 IADD3 R172, P1, R0, R217, RZ ;  /* 0x000000d900ac0210 */ /* 0x000fe80007f3e0ff */
[----:B------:R1:W-:Y:S01]  /*17120*/  @P0 LDGSTS.E.BYPASS.LTC128B.128 [R214+0xc880], [R174.64], !P4 ;  /* 0x0c880000aed60fae */ /* 0x0003e2000e101d4a */
[----:B------:R-:W-:Y:S01]  /*17130*/  @P0 IMAD.X R173, R6, 0x1, R219, P1 ;  /* 0x0000000106ad0824 */ /* 0x000fe200008e06db */
[----:B------:R-:W-:Y:S04]  /*17140*/  @P0 IADD3 R2, P1, R0, R216, RZ ;  /* 0x000000d800020210 */ /* 0x000fe80007f3e0ff */
[----:B------:R1:W-:Y:S01]  /*17150*/  @P0 LDGSTS.E.BYPASS.LTC128B.128 [R214+0xe080], [R172.64], !P3 ;  /* 0x0e080000acd60fae */ /* 0x0003e2000d901d4a */
[----:B------:R-:W-:Y:S05]  /*17160*/  @P0 IMAD.X R3, R6, 0x1, R218, P1 ;  /* 0x0000000106030824 */ /* 0x000fea00008e06da */
[----:B------:R1:W-:Y:S03]  /*17170*/  @P0 LDGSTS.E.BYPASS.LTC128B.128 [R214+0xf880], [R2.64], !P2 ;  /* 0x0f88000002d60fae */ /* 0x0003e6000d101d4a */
.L_x_5660:
[----:B------:R-:W-:Y:S05]  /*17180*/  BSYNC B0 ;  /* 0x0000000000007941 */ /* 0x000fea0003800000 */
.L_x_5659:
[----:B------:R-:W2:Y:S01]  /*17190*/  LDL R0, [R1+0x94] ;  /* 0x0000940001007983 */ /* 0x000ea20000100800 */
[----:B------:R-:W-:Y:S01]  /*171a0*/  IMAD R6, R225, -0x30, RZ ;  /* 0xffffffd0e1067824 */ /* 0x000fe200078e02ff */
[----:B------:R-:W-:Y:S02]  /*171b0*/  ULDC UR4, c[0x0][0x324] ;  /* 0x0000c90000047ab9 */ /* 0x000fe40000000800 */
[----:B------:R-:W2:Y:S01]  /*171c0*/  LDL R13, [R1+0x4] ;  /* 0x00000400010d7983 */ /* 0x000ea20000100800 */
[----:B------:R-:W-:Y:S01]  /*171d0*/  ULOP3.LUT UR4, URZ, UR4, URZ, 0x33, !UPT ;  /* 0x000000043f047292 */ /* 0x000fe2000f8e333f */
[----:B-1----:R-:W-:Y:S02]  /*171e0*/  IMAD.IADD R174, R6, 0x1, -R247 ;  /* 0x0000000106ae7824 */ /* 0x002fe400078e0af7 */
[----:B------:R-:W3:Y:S04]  /*171f0*/  LDL R3, [R1+0x90] ;  /* 0x0000900001037983 */ /* 0x000ee80000100800 */
[----:B------:R-:W3:Y:S04]  /*17200*/  LDL R2, [R1+0x7c] ;  /* 0x00007c0001027983 */ /* 0x000ee80000100800 */
[----:B------:R-:W0:Y:S01]  /*17210*/  LDGDEPBAR ;  /* 0x00000000000079af */ /* 0x000e220000000000 */
[----:B--2---:R-:W-:Y:S02]  /*17220*/  IMAD R13, R13, 0x80, R0 ;  /* 0x000000800d0d7824 */ /* 0x004fe400078e0200 */
[----:B------:R-:W-:Y:S05]  /*17230*/  IMAD.MOV.U32 R0, RZ, RZ, 0x1 ;  /* 0x00000001ff007424 */ /* 0x000fea00078e00ff */
[----:B------:R-:W-:Y:S02]  /*17240*/  ISETP.NE.AND P0, PT, R0, c[0x0][0x2c4], PT ;  /* 0x0000b10000007a0c */ /* 0x000fe40003f05270 */
[----:B---3--:R-:W-:Y:S11]  /*17250*/  IADD3 R13, R2, R13, R3 ;  /* 0x0000000d020d7210 */ /* 0x008ff60007ffe003 */
        /* <DEDUP_REMOVED lines=8> */
.L_x_5782:
        /* <DEDUP_REMOVED lines=19> */
.L_x_5667:
[----:B------:R-:W-:Y:S04]  /*17410*/  MOV R175, 0x1 ;  /* 0x0000000100af7802 */ /* 0x000fe80000000f00 */
[----:B------:R-:W-:Y:S11]  /*17420*/  ISETP.NE.AND P0, PT, R175, c[0x0][0x32c], PT ;  /* 0x0000cb00af007a0c */ /* 0x000ff60003f05270 */
[----:B------:R-:W-:Y:S02]  /*17430*/  @!UPT UIADD3 URZ, URZ, URZ, URZ ;  /* 0x0000003f3f3ff290 */ /* 0x000fe4000fffe03f */
[----:B------:R-:W-:Y:S05]  /*17440*/  @P0 IMAD.HI.U32 R175, R3, c[0x0][0x330], RZ ;  /* 0x0000cc0003af0a27 */ /* 0x000fea00078e00ff */
[----:B------:R-:W-:Y:S02]  /*17450*/  @P0 SHF.R.U32.HI R3, RZ, c[0x0][0x334], R175 ;  /* 0x0000cd00ff030a19 */ /* 0x000fe400000116af */
.L_x_5668:
[----:B------:R-:W-:Y:S05]  /*17460*/  BSYNC B0 ;  /* 0x0000000000007941 */ /* 0x000fea0003800000 */
.L_x_5666:
[----:B------:R-:W-:Y:S05]  /*17470*/  IMAD R3, R3, c[0x0][0x32c], R174 ;  /* 0x0000cb0003037a24 */ /* 0x000fea00078e02ae */
[----:B------:R-:W-:Y:S02]  /*17480*/  IMNMX R0, R0, R3, !PT ;  /* 0x0000000300007217 */ /* 0x000fe40007800200 */
[----:B------:R-:W-:Y:S04]  /*17490*/  IADD3 R3, R3, c[0x0][0x32c], RZ ;  /* 0x0000cb0003037a10 */ /* 0x000fe80007ffe0ff */
[----:B------:R-:W-:Y:S02]  /*174a0*/  IMNMX R2, R2, R3, PT ;  /* 0x0000000302027217 */ /* 0x000fe40003800200 */
.L_x_5665:
        /* <DEDUP_REMOVED lines=63> */
.L_x_5783:
        /* <DEDUP_REMOVED lines=19> */
.L_x_5672:
[----:B------:R-:W-:Y:S04]  /*179d0*/  MOV R6, 0x1 ;  /* 0x0000000100067802 */ /* 0x000fe80000000f00 */
[----:B------:R-:W-:Y:S11]  /*179e0*/  ISETP.NE.AND P0, PT, R6, c[0x0][0x32c], PT ;  /* 0x0000cb0006007a0c */ /* 0x000ff60003f05270 */
[----:B------:R-:W-:Y:S02]  /*179f0*/  @!UPT UIADD3 URZ, URZ, URZ, URZ ;  /* 0x0000003f3f3ff290 */ /* 0x000fe4000fffe03f */
[----:B------:R-:W-:Y:S05]  /*17a00*/  @P0 IMAD.HI.U32 R6, R3, c[0x0][0x330], RZ ;  /* 0x0000cc0003060a27 */ /* 0x000fea00078e00ff */
[----:B------:R-:W-:Y:S02]  /*17a10*/  @P0 SHF.R.U32.HI R3, RZ, c[0x0][0x334], R6 ;  /* 0x0000cd00ff030a19 */ /* 0x000fe40000011606 */
.L_x_5673:
[----:B------:R-:W-:Y:S05]  /*17a20*/  BSYNC B0 ;  /* 0x0000000000007941 */ /* 0x000fea0003800000 */
.L_x_5671:
[----:B------:R-:W-:Y:S05]  /*17a30*/  IMAD R3, R3, c[0x0][0x32c], R174 ;  /* 0x0000cb0003037a24 */ /* 0x000fea00078e02ae */
[----:B------:R-:W-:Y:S02]  /*17a40*/  IMNMX R0, R0, R3, !PT ;  /* 0x0000000300007217 */ /* 0x000fe40007800200 */
[----:B------:R-:W-:Y:S04]  /*17a50*/  IADD3 R3, R3, c[0x0][0x32c], RZ ;  /* 0x0000cb0003037a10 */ /* 0x000fe80007ffe0ff */
[----:B------:R-:W-:Y:S02]  /*17a60*/  IMNMX R2, R2, R3, PT ;  /* 0x0000000302027217 */ /* 0x000fe40003800200 */
.L_x_5670:
        /* <DEDUP_REMOVED lines=68> */
.L_x_5784:
[----:B---34-:R-:W-:Y:S01]  /*17eb0*/  FMNMX.FTZ R0, R0, R2, !PT ;  /* 0x0000000200007209 */ /* 0x018fe20007810000 */
[----:B------:R-:W-:-:S05]  /*17ec0*/  BRA.DIV ~URZ, `(.L_x_5675) ;  /* 0x000090a27f007947 */ /* 0x000fca000b800000 */
[----:B-12---:R-:W1:Y:S02]  /*17ed0*/  SHFL.BFLY PT, R13, R0, 0x1, 0x1f ;  /* 0x0c201f00000d7f89 */ /* 0x006e6400000e0000 */
[----:B-1----:R-:W-:Y:S02]  /*17ee0*/  FMNMX.FTZ R13, R0, R13, !PT ;  /* 0x0000000d000d7209 */ /* 0x002fe40007810000 */
[----:B------:R-:W1:Y:S02]  /*17ef0*/  SHFL.BFLY PT, R0, R6, 0x2, 0x1f ;  /* 0x0c401f0006007f89 */ /* 0x000e6400000e0000 */
[----:B-1----:R-:W-:Y:S05]  /*17f00*/  FMNMX.FTZ R0, R6, R0, !PT ;  /* 0x0000000006007209 */ /* 0x002fea0007810000 */
[----:B------:R1:W2:Y:S02]  /*17f10*/  SHFL.BFLY PT, R2, R0, 0x1, 0x1f ;  /* 0x0c201f0000027f89 */ /* 0x0002a400000e0000 */
.L_x_5785:
        /* <DEDUP_REMOVED lines=38> */
[----:B------:R-:W-:Y:S10]  /*18180*/  MUFU.EX2 R175, R10 ;  /* 0x0000000a00af7308 */ /* 0x000ff40000000800 */
        /* <DEDUP_REMOVED lines=10> */
[C---:B------:R-:W-:Y:S01]  /*18230*/  FMUL.FTZ R33, R0.reuse, R149 ;  /* 0x0000009500217220 */ /* 0x040fe20000410000 */
[----:B------:R-:W-:Y:S01]  /*18240*/  ISETP.GT.AND P0, PT, R225, R246, PT ;  /* 0x000000f6e100720c */ /* 0x000fe20003f04270 */
[----:B------:R-:W-:Y:S02]  /*18250*/  FMUL.FTZ R8, R0, R168 ;  /* 0x000000a800087220 */ /* 0x000fe40000410000 */
[----:B------:R-:W-:Y:S01]  /*18260*/  FADD.FTZ R2, -R2, R14 ;  /* 0x0000000e02027221 */ /* 0x000fe20000010100 */
[----:B------:R-:W1:Y:S01]  /*18270*/  MUFU.EX2 R168, R11 ;  /* 0x0000000b00a87308 */ /* 0x000e620000000800 */
[--C-:B------:R-:W-:Y:S02]  /*18280*/  FFMA.FTZ R14, R18, c[0x0][0x2d0], -R4.reuse ;  /* 0x0000b400120e7a23 */ /* 0x100fe40000010804 */
[----:B------:R-:W-:Y:S02]  /*18290*/  FMUL.FTZ R2, R2, c[0x0][0x2d0] ;  /* 0x0000b40002027a20 */ /* 0x000fe40000410000 */
[----:B------:R-:W-:Y:S02]  /*182a0*/  FFMA.FTZ R4, R35, c[0x0][0x2d0], -R4 ;  /* 0x0000b40023047a23 */ /* 0x000fe40000010804 */
[C---:B------:R-:W-:Y:S02]  /*182b0*/  FMUL.FTZ R21, R0.reuse, R161 ;  /* 0x000000a100157220 */ /* 0x040fe40000410000 */
[C---:B------:R-:W-:Y:S01]  /*182c0*/  FMUL.FTZ R9, R0.reuse, R169 ;  /* 0x000000a900097220 */ /* 0x040fe20000410000 */
[----:B------:R-:W2:Y:S01]  /*182d0*/  MUFU.EX2 R2, R2 ;  /* 0x0000000200027308 */ /* 0x000ea20000000800 */
[----:B------:R-:W-:Y:S02]  /*182e0*/  FMUL.FTZ R20, R0, R160 ;  /* 0x000000a000147220 */ /* 0x000fe40000410000 */
[----:B------:R-:W-:Y:S02]  /*182f0*/  FADD.FTZ R6, R16, R6 ;  /* 0x0000000610067221 */ /* 0x000fe40000010000 */
[C---:B------:R-:W-:Y:S02]  /*18300*/  FMUL.FTZ R16, R0.reuse, R164 ;  /* 0x000000a400107220 */ /* 0x040fe40000410000 */
[----:B------:R-:W-:Y:S02]  /*18310*/  FADD.FTZ R177, R17, R6 ;  /* 0x0000000611b17221 */ /* 0x000fe40000010000 */
[C---:B------:R-:W-:Y:S01]  /*18320*/  FMUL.FTZ R17, R0.reuse, R165 ;  /* 0x000000a500117220 */ /* 0x040fe20000410000 */
[----:B------:R-:W3:Y:S01]  /*18330*/  MUFU.EX2 R161, R14 ;  /* 0x0000000e00a17308 */ /* 0x000ee20000000800 */
        /* <DEDUP_REMOVED lines=11> */
[----:B------:R-:W1:Y:S01]  /*183f0*/  LDSM.16.MT88.4 R148, [R193] ;  /* 0x00000000c194783b */ /* 0x000e620000004200 */
[C---:B------:R-:W-:Y:S01]  /*18400*/  FMUL.FTZ R10, R2.reuse, R170 ;  /* 0x000000aa020a7220 */ /* 0x040fe20000410000 */
[----:B------:R-:W2:Y:S01]  /*18410*/  MUFU.EX2 R6, R184 ;  /* 0x000000b800067308 */ /* 0x000ea20000000800 */
[C---:B------:R-:W-:Y:S02]  /*18420*/  FMUL.FTZ R11, R2.reuse, R171 ;  /* 0x000000ab020b7220 */ /* 0x040fe40000410000 */
[----:B------:R-:W-:Y:S01]  /*18430*/  FFMA.FTZ R160, R2, R233, R175 ;  /* 0x000000e902a07223 */ /* 0x000fe200000100af */
[----:B---3--:R-:W-:Y:S01]  /*18440*/  F2FP.PACK_AB R175, R216, R161 ;  /* 0x000000a1d8af723e */ /* 0x008fe200000000ff */
        /* <DEDUP_REMOVED lines=126> */
[----:B------:R-:W3:Y:S02]  /*18c30*/  MUFU.EX2 R2, R183 ;  /* 0x000000b700027308 */ /* 0x000ee40000000800 */
[C---:B------:R-:W-:Y:S02]  /*18c40*/  FMUL.FTZ R132, R0.reuse, R132 ;  /* 0x0000008400847220 */ /* 0x040fe40000410000 */
[C---:B------:R-:W-:Y:S02]  /*18c50*/  FMUL.FTZ R133, R0.reuse, R133 ;  /* 0x0000008500857220 */ /* 0x040fe40000410000 */
[C---:B------:R-:W-:Y:S02]  /*18c60*/  FMUL.FTZ R136, R0.reuse, R136 ;  /* 0x0000008800887220 */ /* 0x040fe40000410000 */
[----:B------:R-:W-:Y:S02]  /*18c70*/  FMUL.FTZ R137, R0, R137 ;  /* 0x0000008900897220 */ /* 0x000fe40000410000 */
[----:B--2---:R-:W-:Y:S02]  /*18c80*/  FADD.FTZ R0, R6, R177 ;  /* 0x000000b106007221 */ /* 0x004fe40000010000 */
[----:B------:R-:W2:Y:S02]  /*18c90*/  MUFU.EX2 R177, R185 ;  /* 0x000000b900b17308 */ /* 0x000ea40000000800 */
[----:B---3--:R-:W-:Y:S04]  /*18ca0*/  FADD.FTZ R0, R2, R0 ;  /* 0x0000000002007221 */ /* 0x008fe80000010000 */
[----:B------:R-:W-:Y:S01]  /*18cb0*/  FADD.FTZ R0, R156, R0 ;  /* 0x000000009c007221 */ /* 0x000fe20000010000 */
[C---:B-1----:R-:W-:Y:S03]  /*18cc0*/  HMMA.16816.F32 R52, R172.reuse, R148, R52 ;  /* 0x00000094ac34723c */ /* 0x042fe60000001834 */
        /* <DEDUP_REMOVED lines=38> */
[----:B------:R-:W-:Y:S02]  /*18f30*/  F2FP.PACK_AB R151, R180, R179 ;  /* 0x000000b3b497723e */ /* 0x000fe400000000ff */
[----:B--2---:R-:W-:Y:S05]  /*18f40*/  F2FP.PACK_AB R173, R177, R176 ;  /* 0x000000b0b1ad723e */ /* 0x004fea00000000ff */
[C---:B------:R-:W-:Y:S02]  /*18f50*/  HMMA.16816.F32 R8, R148.reuse, R152, R8 ;  /* 0x000000989408723c */ /* 0x040fe40000001808 */
[----:B------:R-:W2:Y:S03]  /*18f60*/  MUFU.EX2 R6, R189 ;  /* 0x000000bd00067308 */ /* 0x000ea60000000800 */
        /* <DEDUP_REMOVED lines=8> */
[----:B--2---:R-:W-:Y:S01]  /*18ff0*/  FADD.FTZ R0, R6, R0 ;  /* 0x0000000006007221 */ /* 0x004fe20000010000 */
[C---:B---3--:R-:W-:Y:S03]  /*19000*/  HMMA.16816.F32 R20, R148.reuse, R156, R20 ;  /* 0x0000009c9414723c */ /* 0x048fe60000001814 */
        /* <DEDUP_REMOVED lines=109> */
.L_x_5654:
[----:B------:R-:W-:Y:S05]  /*196e0*/  BRA.DIV ~URZ, `(.L_x_5677) ;  /* 0x000079627f007947 */ /* 0x000fea000b800000 */
[----:B------:R1:W2:Y:S02]  /*196f0*/  SHFL.BFLY PT, R4, R234, 0x2, 0x1f ;  /* 0x0c401f00ea047f89 */ /* 0x0002a400000e0000 */
.L_x_5786:
[----:B--2---:R-:W-:Y:S01]  /*19700*/  FADD.FTZ R4, R4, R234 ;  /* 0x000000ea04047221 */ /* 0x004fe20000010000 */
[----:B------:R-:W-:Y:S05]  /*19710*/  BRA.DIV ~URZ, `(.L_x_5678) ;  /* 0x000079927f007947 */ /* 0x000fea000b800000 */
[----:B------:R-:W2:Y:S02]  /*19720*/  SHFL.BFLY PT, R0, R233, 0x2, 0x1f ;  /* 0x0c401f00e9007f89 */ /* 0x000ea400000e0000 */
[----:B--2---:R-:W-:-:S02]  /*19730*/  FADD.FTZ R233, R0, R233 ;  /* 0x000000e900e97221 */ /* 0x004fc40000010000 */
[----:B------:R-:W2:Y:S04]  /*19740*/  SHFL.BFLY PT, R0, R4, 0x1, 0x1f ;  /* 0x0c201f0004007f89 */ /* 0x000ea800000e0000 */
[----:B------:R3:W4:Y:S01]  /*19750*/  SHFL.BFLY PT, R3, R233, 0x1, 0x1f ;  /* 0x0c201f00e9037f89 */ /* 0x00072200000e0000 */
[----:B--2---:R-:W-:-:S05]  /*19760*/  FADD.FTZ R4, R4, R0 ;  /* 0x0000000004047221 */ /* 0x004fca0000010000 */
.L_x_5787:
        /* <DEDUP_REMOVED lines=148> */
.L_x_5571:
        /* <DEDUP_REMOVED lines=19> */
.L_x_5680:
[----:B--2---:R-:W-:Y:S05]  /*1a1e0*/  BSYNC B0 ;  /* 0x0000000000007941 */ /* 0x004fea0003800000 */
.L_x_5679:
        /* <DEDUP_REMOVED lines=164> */
.L_x_5683:
        /* <DEDUP_REMOVED lines=123> */
.L_x_5788:
[----:B------:R-:W-:Y:S05]  /*1b3e0*/  BRA.DIV ~URZ, `(.L_x_5686) ;  /* 0x00005e327f007947 */ /* 0x000fea000b800000 */
[----:B------:R4:W2:Y:S02]  /*1b3f0*/  SHFL.IDX PT, R0, R16, RZ, 0x181f ;  /* 0x00181fff10007589 */ /* 0x0008a400000e0000 */
.L_x_5789:
        /* <DEDUP_REMOVED lines=20> */
.L_x_5688:
[----:B------:R-:W-:Y:S05]  /*1b540*/  BSYNC B0 ;  /* 0x0000000000007941 */ /* 0x000fea0003800000 */
.L_x_5687:
[----:B------:R-:W-:Y:S05]  /*1b550*/  BRA.DIV ~URZ, `(.L_x_5689) ;  /* 0x00005d327f007947 */ /* 0x000fea000b800000 */
[----:B---3--:R3:W4:Y:S04]  /*1b560*/  SHFL.IDX PT, R4, R6, 0x1, 0x181f ;  /* 0x00381f0006047f89 */ /* 0x00872800000e0000 */
[----:B--2---:R3:W2:Y:S02]  /*1b570*/  SHFL.IDX PT, R0, R16, 0x1, 0x181f ;  /* 0x00381f0010007f89 */ /* 0x0046a400000e0000 */
.L_x_5790:
        /* <DEDUP_REMOVED lines=20> */
.L_x_5691:
[----:B------:R-:W-:Y:S05]  /*1b6c0*/  BSYNC B0 ;  /* 0x0000000000007941 */ /* 0x000fea0003800000 */
.L_x_5690:
[----:B------:R-:W-:Y:S05]  /*1b6d0*/  BRA.DIV ~URZ, `(.L_x_5692) ;  /* 0x00005c827f007947 */ /* 0x000fea000b800000 */
[----:B----4-:R4:W3:Y:S02]  /*1b6e0*/  SHFL.IDX PT, R4, R6, 0x2, 0x181f ;  /* 0x00581f0006047f89 */ /* 0x0108e400000e0000 */
.L_x_5791:
[----:B------:R-:W-:Y:S05]  /*1b6f0*/  BRA.DIV ~URZ, `(.L_x_5693) ;  /* 0x00005cd27f007947 */ /* 0x000fea000b800000 */
[----:B--2---:R2:W4:Y:S02]  /*1b700*/  SHFL.IDX PT, R0, R16, 0x2, 0x181f ;  /* 0x00581f0010007f89 */ /* 0x00452400000e0000 */
.L_x_5792:
        /* <DEDUP_REMOVED lines=20> */
.L_x_5695:
[----:B------:R-:W-:Y:S05]  /*1b850*/  BSYNC B0 ;  /* 0x0000000000007941 */ /* 0x000fea0003800000 */
.L_x_5694:
[----:B------:R-:W-:Y:S05]  /*1b860*/  BRA.DIV ~URZ, `(.L_x_5696) ;  /* 0x00005bd27f007947 */ /* 0x000fea000b800000 */
[----:B---3--:R3:W2:Y:S04]  /*1b870*/  SHFL.IDX PT, R4, R6, 0x3, 0x181f ;  /* 0x00781f0006047f89 */ /* 0x0086a800000e0000 */
[----:B----4-:R3:W4:Y:S02]  /*1b880*/  SHFL.IDX PT, R0, R16, 0x3, 0x181f ;  /* 0x00781f0010007f89 */ /* 0x01072400000e0000 */
.L_x_5793:
        /* <DEDUP_REMOVED lines=21> */
.L_x_5684:
        /* <DEDUP_REMOVED lines=35> */
.L_x_5794:
[----:B------:R-:W-:Y:S05]  /*1bc10*/  BRA.DIV ~URZ, `(.L_x_5699) ;  /* 0x000059627f007947 */ /* 0x000fea000b800000 */
[----:B------:R3:W4:Y:S02]  /*1bc20*/  SHFL.IDX PT, R0, R6, RZ, 0x1c1f ;  /* 0x001c1fff06007589 */ /* 0x00072400000e0000 */
.L_x_5795:
        /* <DEDUP_REMOVED lines=204> */
.L_x_5701:
[----:B------:R-:W-:Y:S05]  /*1c8f0*/  BSYNC B0 ;  /* 0x0000000000007941 */ /* 0x000fea0003800000 */
.L_x_5700:
[----:B------:R-:W-:Y:S05]  /*1c900*/  BRA.DIV ~URZ, `(.L_x_5702) ;  /* 0x00004ce27f007947 */ /* 0x000fea000b800000 */
[----:B--2---:R2:W1:Y:S04]  /*1c910*/  SHFL.IDX PT, R4, R5, 0x1, 0x1c1f ;  /* 0x003c1f0005047f89 */ /* 0x00446800000e0000 */
[----:B----4-:R2:W4:Y:S02]  /*1c920*/  SHFL.IDX PT, R0, R6, 0x1, 0x1c1f ;  /* 0x003c1f0006007f89 */ /* 0x01052400000e0000 */
.L_x_5796:
        /* <DEDUP_REMOVED lines=212> */
.L_x_5682:
        /* <DEDUP_REMOVED lines=20> */
.L_x_5703:
        /* <DEDUP_REMOVED lines=59> */
.L_x_5705:
[----:B------:R-:W-:Y:S05]  /*1db60*/  BSYNC B0 ;  /* 0x0000000000007941 */ /* 0x000fea0003800000 */
.L_x_5704:
        /* <DEDUP_REMOVED lines=37> */
.L_x_5797:
[----:B------:R-:W-:Y:S05]  /*1ddc0*/  BRA.DIV ~URZ, `(.L_x_5707) ;  /* 0x000039627f007947 */ /* 0x000fea000b800000 */
[----:B------:R4:W1:Y:S02]  /*1ddd0*/  SHFL.IDX PT, R0, R16, RZ, 0x181f ;  /* 0x00181fff10007589 */ /* 0x00086400000e0000 */
.L_x_5798:
        /* <DEDUP_REMOVED lines=20> */
.L_x_5709:
[----:B------:R-:W-:Y:S05]  /*1df20*/  BSYNC B0 ;  /* 0x0000000000007941 */ /* 0x000fea0003800000 */
.L_x_5708:
[----:B------:R-:W-:Y:S05]  /*1df30*/  BRA.DIV ~URZ, `(.L_x_5710) ;  /* 0x000038627f007947 */ /* 0x000fea000b800000 */
[----:B--2---:R2:W3:Y:S04]  /*1df40*/  SHFL.IDX PT, R4, R5, 0x1, 0x181f ;  /* 0x00381f0005047f89 */ /* 0x0044e800000e0000 */
[----:B-1----:R2:W1:Y:S02]  /*1df50*/  SHFL.IDX PT, R0, R16, 0x1, 0x181f ;  /* 0x00381f0010007f89 */ /* 0x00246400000e0000 */
.L_x_5799:
        /* <DEDUP_REMOVED lines=20> */
.L_x_5712:
[----:B------:R-:W-:Y:S05]  /*1e0a0*/  BSYNC B0 ;  /* 0x0000000000007941 */ /* 0x000fea0003800000 */
.L_x_5711:
[----:B------:R-:W-:Y:S05]  /*1e0b0*/  BRA.DIV ~URZ, `(.L_x_5713) ;  /* 0x000037b27f007947 */ /* 0x000fea000b800000 */
[----:B---3--:R3:W2:Y:S02]  /*1e0c0*/  SHFL.IDX PT, R4, R5, 0x2, 0x181f ;  /* 0x00581f0005047f89 */ /* 0x0086a400000e0000 */
.L_x_5800:
[----:B------:R-:W-:Y:S05]  /*1e0d0*/  BRA.DIV ~URZ, `(.L_x_5714) ;  /* 0x000038027f007947 */ /* 0x000fea000b800000 */
[----:B-1----:R1:W3:Y:S02]  /*1e0e0*/  SHFL.IDX PT, R0, R16, 0x2, 0x181f ;  /* 0x00581f0010007f89 */ /* 0x0022e400000e0000 */
.L_x_5801:
        /* <DEDUP_REMOVED lines=20> */
.L_x_5716:
[----:B------:R-:W-:Y:S05]  /*1e230*/  BSYNC B0 ;  /* 0x0000000000007941 */ /* 0x000fea0003800000 */
.L_x_5715:
[----:B------:R-:W-:Y:S05]  /*1e240*/  BRA.DIV ~URZ, `(.L_x_5717) ;  /* 0x000037027f007947 */ /* 0x000fea000b800000 */
[----:B--2---:R2:W1:Y:S04]  /*1e250*/  SHFL.IDX PT, R4, R5, 0x3, 0x181f ;  /* 0x00781f0005047f89 */ /* 0x00446800000e0000 */
[----:B---3--:R2:W3:Y:S02]  /*1e260*/  SHFL.IDX PT, R0, R16, 0x3, 0x181f ;  /* 0x00781f0010007f89 */ /* 0x0084e400000e0000 */
.L_x_5802:
        /* <DEDUP_REMOVED lines=19> */
.L_x_5697:
[----:B------:R-:W-:Y:S05]  /*1e3a0*/  BSYNC B1 ;  /* 0x0000000000017941 */ /* 0x000fea0003800000 */
.L_x_5681:
        /* <DEDUP_REMOVED lines=18> */
.L_x_5803:
[----:B------:R-:W-:Y:S05]  /*1e4d0*/  BRA.DIV ~URZ, `(.L_x_5720) ;  /* 0x000035b27f007947 */ /* 0x000fea000b800000 */
[----:B------:R4:W1:Y:S02]  /*1e4e0*/  SHFL.IDX PT, R9, R147, 0x1, 0x1f ;  /* 0x00201f0093097f89 */ /* 0x00086400000e0000 */
.L_x_5804:
        /* <DEDUP_REMOVED lines=19> */
.L_x_5805:
        /* <DEDUP_REMOVED lines=16> */
.L_x_5806:
[----:B----4-:R-:W-:Y:S01]  /*1e720*/  IMAD R0, R0, c[0x0][0x538], RZ ;  /* 0x00014e0000007a24 */ /* 0x010fe200078e02ff */
[----:B------:R-:W-:Y:S04]  /*1e730*/  BSSY B1, `(.L_x_5723) ;  /* 0x00000cc000017945 */ /* 0x000fe80003800000 */
[----:B-1----:R-:W-:-:S04]  /*1e740*/  IADD3 R9, R0, R9, RZ ;  /* 0x0000000900097210 */ /* 0x002fc80007ffe0ff */
[----:B---3--:R-:W-:-:S13]  /*1e750*/  ISETP.GT.AND P0, PT, R9, R10, PT ;  /* 0x0000000a0900720c */ /* 0x008fda0003f04270 */
[----:B------:R-:W-:Y:S05]  /*1e760*/  @P0 BRA `(.L_x_5724) ;  /* 0x0000026000000947 */ /* 0x000fea0003800000 */
.L_x_5728:
        /* <DEDUP_REMOVED lines=18> */
.L_x_5807:
        /* <DEDUP_REMOVED lines=16> */
.L_x_5808:
[----:B--2---:R-:W-:-:S05]  /*1e990*/  IMAD R0, R0, c[0x0][0x538], RZ ;  /* 0x00014e0000007a24 */ /* 0x004fca00078e02ff */
[----:B------:R-:W-:-:S04]  /*1e9a0*/  IADD3 R9, R0, R9, RZ ;  /* 0x0000000900097210 */ /* 0x000fc80007ffe0ff */
[----:B------:R-:W-:-:S13]  /*1e9b0*/  ISETP.GT.AND P0, PT, R9, R10, PT ;  /* 0x0000000a0900720c */ /* 0x000fda0003f04270 */
[----:B-1----:R-:W-:Y:S05]  /*1e9c0*/  @!P0 BRA `(.L_x_5728) ;  /* 0xfffffda000008947 */ /* 0x002fea000383ffff */
.L_x_5724:
[----:B------:R-:W-:-:S05]  /*1e9d0*/  IADD3 R9, -R0, R9, RZ ;  /* 0x0000000900097210 */ /* 0x000fca0007ffe1ff */
[----:B------:R-:W-:-:S05]  /*1e9e0*/  IMAD R0, R4, c[0x0][0x538], R9 ;  /* 0x00014e0004007a24 */ /* 0x000fca00078e0209 */
[----:B------:R-:W-:Y:S01]  /*1e9f0*/  ISETP.GT.AND P0, PT, R0, R10, PT ;  /* 0x0000000a0000720c */ /* 0x000fe20003f04270 */
[----:B------:R-:W-:-:S12]  /*1ea00*/  BRA.DIV ~URZ, `(.L_x_5729) ;  /* 0x000034e27f007947 */ /* 0x000fd8000b800000 */
[----:B------:R-:W-:-:S03]  /*1ea10*/  VOTE.ANY R5, PT, !P0 ;  /* 0x0000000000057806 */ /* 0x000fc600040e0100 */
.L_x_5809:
[----:B------:R-:W3:Y:S01]  /*1ea20*/  LDL.LU R2, [R1+0xac] ;  /* 0x0000ac0001027983 */ /* 0x000ee20000300800 */
[----:B------:R-:W3:Y:S02]  /*1ea30*/  POPC R0, R5 ;  /* 0x0000000500007309 */ /* 0x000ee40000000000 */
[----:B---3--:R-:W-:-:S05]  /*1ea40*/  IADD3 R2, R0, R2, RZ ;  /* 0x0000000200027210 */ /* 0x008fca0007ffe0ff */
[----:B------:R1:W-:Y:S01]  /*1ea50*/  STL [R1+0xac], R2 ;  /* 0x0000ac0201007387 */ /* 0x0003e20000100800 */
[----:B------:R-:W-:Y:S05]  /*1ea60*/  BRA.DIV ~URZ, `(.L_x_5730) ;  /* 0x000034d27f007947 */ /* 0x000fea000b800000 */
[----:B------:R3:W4:Y:S04]  /*1ea70*/  SHFL.IDX PT, R6, R6, R0, 0x1f ;  /* 0x00001f0006067589 */ /* 0x00072800000e0000 */
[----:B------:R3:W1:Y:S02]  /*1ea80*/  SHFL.IDX PT, R8, R8, R0, 0x1f ;  /* 0x00001f0008087589 */ /* 0x00066400000e0000 */
.L_x_5810:
[----:B------:R-:W-:Y:S01]  /*1ea90*/  ISETP.NE.AND P0, PT, R5, RZ, PT ;  /* 0x000000ff0500720c */ /* 0x000fe20003f05270 */
[----:B------:R-:W-:-:S12]  /*1eaa0*/  BSSY B0, `(.L_x_5731) ;  /* 0x0000005000007945 */ /* 0x000fd80003800000 */
[----:B------:R-:W-:Y:S05]  /*1eab0*/  @!P0 BRA `(.L_x_5732) ;  /* 0x0000003000008947 */ /* 0x000fea0003800000 */
[----:B---3--:R-:W-:Y:S01]  /*1eac0*/  IADD3 R0, R0, -0x1, RZ ;  /* 0xffffffff00007810 */ /* 0x008fe20007ffe0ff */
[----:B------:R-:W-:Y:S05]  /*1ead0*/  BRA.DIV ~URZ, `(.L_x_5733) ;  /* 0x000035327f007947 */ /* 0x000fea000b800000 */
[----:B------:R3:W2:Y:S02]  /*1eae0*/  SHFL.IDX PT, R11, R4, R0, 0x1f ;  /* 0x00001f00040b7589 */ /* 0x0006a400000e0000 */
.L_x_5732:
[----:B------:R-:W-:Y:S05]  /*1eaf0*/  BSYNC B0 ;  /* 0x0000000000007941 */ /* 0x000fea0003800000 */
.L_x_5731:
        /* <DEDUP_REMOVED lines=68> */
.L_x_5735:
        /* <DEDUP_REMOVED lines=65> */
.L_x_5736:
[----:B------:R-:W-:Y:S05]  /*1f350*/  BSYNC B0 ;  /* 0x0000000000007941 */ /* 0x000fea0003800000 */
.L_x_5734:
[----:B------:R-:W-:-:S04]  /*1f360*/  LOP3.LUT R2, RZ, R2, RZ, 0x33, !PT ;  /* 0x00000002ff027212 */ /* 0x000fc800078e33ff */
[----:B-1----:R-:W-:-:S05]  /*1f370*/  IADD3 R0, R2, R6, RZ ;  /* 0x0000000602007210 */ /* 0x002fca0007ffe0ff */
[----:B------:R1:W-:Y:S01]  /*1f380*/  STL [R1+0x15c], R0 ;  /* 0x00015c0001007387 */ /* 0x0003e20000100800 */
[----:B------:R-:W-:Y:S05]  /*1f390*/  BRA `(.L_x_5737) ;  /* 0x0000005000007947 */ /* 0x000fea0003800000 */
.L_x_5725:
[----:B------:R-:W-:Y:S01]  /*1f3a0*/  MOV R0, c[0x0][0x53c] ;  /* 0x00014f0000007a02 */ /* 0x000fe20000000f00 */
[----:B------:R1:W-:Y:S04]  /*1f3b0*/  STL [R1+0xd4], R10 ;  /* 0x0000d40a01007387 */ /* 0x0003e80000100800 */
[----:B------:R1:W-:Y:S04]  /*1f3c0*/  STL [R1+0x15c], RZ ;  /* 0x00015cff01007387 */ /* 0x0003e80000100800 */
[----:B------:R1:W-:Y:S04]  /*1f3d0*/  STL [R1+0xa8], RZ ;  /* 0x0000a8ff01007387 */ /* 0x0003e80000100800 */
[----:B------:R1:W-:Y:S02]  /*1f3e0*/  STL [R1+0xac], R0 ;  /* 0x0000ac0001007387 */ /* 0x0003e40000100800 */
.L_x_5737:
[----:B------:R-:W-:Y:S05]  /*1f3f0*/  BSYNC B1 ;  /* 0x0000000000017941 */ /* 0x000fea0003800000 */
.L_x_5723:
        /* <DEDUP_REMOVED lines=13> */
.L_x_5718:
[----:B-1----:R-:W3:Y:S02]  /*1f4d0*/  LDL R0, [R1+0xac] ;  /* 0x0000ac0001007983 */ /* 0x002ee40000100800 */
[----:B---3--:R-:W-:-:S13]  /*1f4e0*/  ISETP.GE.AND P0, PT, R0, c[0x0][0x53c], PT ;  /* 0x00014f0000007a0c */ /* 0x008fda0003f06270 */
[----:B--2---:R-:W-:Y:S01]  /*1f4f0*/  @P0 CALL.REL.NOINC `(.L_x_5738) ;  /* 0x0000001000000944 */ /* 0x004fe20003c00000 */
[----:B------:R-:W-:Y:S05]  /*1f500*/  BRA `(.L_x_5739) ;  /* 0xfffe2d0000007947 */ /* 0x000fea000383ffff */
.L_x_5738:
[----:B------:R-:W-:Y:S05]  /*1f510*/  EXIT ;  /* 0x000000000000794d */ /* 0x000fea0003800000 */
.L_x_5494:
[----:B------:R-:W-:Y:S01]  /*1f520*/  IMAD.MOV.U32 R0, RZ, RZ, R5 ;  /* 0x000000ffff007224 */ /* 0x000fe200078e0005 */
[----:B------:R-:W-:Y:S02]  /*1f530*/  MOV R3, 0x1 ;  /* 0x0000000100037802 */ /* 0x000fe40000000f00 */
[----:B------:R-:W-:Y:S02]  /*1f540*/  MOV R2, 0x1f560 ;  /* 0x0001f56000027802 */ /* 0x000fe40000000f00 */
[----:B------:R-:W-:Y:S05]  /*1f550*/  CALL.REL.NOINC `($__internal_94_$__cuda_sm70_shflsync_up_p) ;  /* 0x0000d1c000007944 */ /* 0x000fea0003c00000 */
[----:B------:R-:W-:Y:S01]  /*1f560*/  MOV R0, R4 ;  /* 0x0000000400007202 */ /* 0x000fe20000000f00 */
[----:B------:R-:W-:Y:S05]  /*1f570*/  BRA `(.L_x_5740) ;  /* 0xfffe0f6000007947 */ /* 0x000fea000383ffff */
.L_x_5495:
[----:B------:R-:W-:Y:S01]  /*1f580*/  IMAD.MOV.U32 R0, RZ, RZ, R5 ;  /* 0x000000ffff007224 */ /* 0x000fe200078e0005 */
[----:B------:R-:W-:Y:S02]  /*1f590*/  MOV R3, 0x2 ;  /* 0x0000000200037802 */ /* 0x000fe40000000f00 */
[----:B------:R-:W-:Y:S02]  /*1f5a0*/  MOV R2, 0x1f5c0 ;  /* 0x0001f5c000027802 */ /* 0x000fe40000000f00 */
[----:B------:R-:W-:Y:S05]  /*1f5b0*/  CALL.REL.NOINC `($__internal_94_$__cuda_sm70_shflsync_up_p) ;  /* 0x0000d16000007944 */ /* 0x000fea0003c00000 */
[----:B------:R-:W-:Y:S01]  /*1f5c0*/  SEL R4, R4, RZ, P4 ;  /* 0x000000ff04047207 */ /* 0x000fe20002000000 */
[----:B------:R-:W-:Y:S01]  /*1f5d0*/  IMAD.MOV.U32 R3, RZ, RZ, 0x4 ;  /* 0x00000004ff037424 */ /* 0x000fe200078e00ff */
[----:B------:R-:W-:-:S03]  /*1f5e0*/  MOV R2, 0x1f610 ;  /* 0x0001f61000027802 */ /* 0x000fc60000000f00 */
[----:B------:R-:W-:Y:S02]  /*1f5f0*/  IMAD.IADD R0, R5, 0x1, R4 ;  /* 0x0000000105007824 */ /* 0x000fe400078e0204 */
        /* <DEDUP_REMOVED lines=13> */
[----:B------:R-:W-:Y:S02]  /*1f6d0*/  MOV R236, 0x1f ;  /* 0x0000001f00ec7802 */ /* 0x000fe40000000f00 */
[----:B------:R-:W-:Y:S01]  /*1f6e0*/  MOV R3, 0x1f720 ;  /* 0x0001f72000037802 */ /* 0x000fe20000000f00 */
[----:B------:R-:W-:-:S04]  /*1f6f0*/  IMAD.IADD R4, R0, 0x1, R4 ;  /* 0x0000000100047824 */ /* 0x000fc800078e0204 */
[----:B------:R-:W-:Y:S02]  /*1f700*/  IMAD.MOV.U32 R235, RZ, RZ, R4 ;  /* 0x000000ffffeb7224 */ /* 0x000fe400078e0004 */
[----:B------:R-:W-:Y:S05]  /*1f710*/  CALL.REL.NOINC `($__internal_93_$__cuda_sm70_shflsync_idx_p) ;  /* 0x0000cfa000007944 */ /* 0x000fea0003c00000 */
[----:B------:R-:W-:Y:S01]  /*1f720*/  MOV R0, R237 ;  /* 0x000000ed00007202 */ /* 0x000fe20000000f00 */
[----:B------:R-:W-:Y:S05]  /*1f730*/  BRA `(.L_x_5741) ;  /* 0xfffe0ea000007947 */ /* 0x000fea000383ffff */
.L_x_5497:
[----:B------:R-:W-:Y:S02]  /*1f740*/  SEL R0, RZ, 0x1, P0 ;  /* 0x00000001ff007807 */ /* 0x000fe40000000000 */
[----:B------:R-:W-:Y:S02]  /*1f750*/  MOV R2, 0x1f770 ;  /* 0x0001f77000027802 */ /* 0x000fe40000000f00 */
[----:B------:R-:W-:Y:S05]  /*1f760*/  CALL.REL.NOINC `($__internal_95_$__cuda_sm70_votesync_ballot) ;  /* 0x0000d01000007944 */ /* 0x000fea0003c00000 */
[----:B------:R-:W-:Y:S01]  /*1f770*/  MOV R7, R0 ;  /* 0x0000000000077202 */ /* 0x000fe20000000f00 */
[----:B------:R-:W-:Y:S05]  /*1f780*/  BRA `(.L_x_5742) ;  /* 0xfffe0ee000007947 */ /* 0x000fea000383ffff */
.L_x_5498:
[----:B------:R-:W-:Y:S01]  /*1f790*/  IMAD.MOV.U32 R235, RZ, RZ, R9 ;  /* 0x000000ffffeb7224 */ /* 0x000fe200078e0009 */
[----:B-1----:R-:W-:Y:S01]  /*1f7a0*/  MOV R2, R0 ;  /* 0x0000000000027202 */ /* 0x002fe20000000f00 */
[----:B------:R-:W-:Y:S01]  /*1f7b0*/  IMAD.MOV.U32 R236, RZ, RZ, 0x1f ;  /* 0x0000001fffec7424 */ /* 0x000fe200078e00ff */
[----:B------:R-:W-:Y:S02]  /*1f7c0*/  MOV R3, 0x1f7e0 ;  /* 0x0001f7e000037802 */ /* 0x000fe40000000f00 */
[----:B------:R-:W-:Y:S05]  /*1f7d0*/  CALL.REL.NOINC `($__internal_93_$__cuda_sm70_shflsync_idx_p) ;  /* 0x0000cee000007944 */ /* 0x000fea0003c00000 */
[----:B------:R-:W-:Y:S01]  /*1f7e0*/  IMAD.MOV.U32 R12, RZ, RZ, R237 ;  /* 0x000000ffff0c7224 */ /* 0x000fe200078e00ed */
[----:B------:R-:W-:Y:S01]  /*1f7f0*/  MOV R235, R8 ;  /* 0x0000000800eb7202 */ /* 0x000fe20000000f00 */
[----:B------:R-:W-:Y:S01]  /*1f800*/  IMAD.MOV.U32 R5, RZ, RZ, RZ ;  /* 0x000000ffff057224 */ /* 0x000fe200078e00ff */
[----:B------:R-:W-:Y:S01]  /*1f810*/  MOV R2, R0 ;  /* 0x0000000000027202 */ /* 0x000fe20000000f00 */
[----:B------:R-:W-:Y:S01]  /*1f820*/  IMAD.MOV.U32 R236, RZ, RZ, 0x1f ;  /* 0x0000001fffec7424 */ /* 0x000fe200078e00ff */
[----:B------:R-:W-:-:S02]  /*1f830*/  MOV R3, 0x1f850 ;  /* 0x0001f85000037802 */ /* 0x000fc40000000f00 */
[----:B------:R-:W-:Y:S05]  /*1f840*/  CALL.REL.NOINC `($__internal_93_$__cuda_sm70_shflsync_idx_p) ;  /* 0x0000ce7000007944 */ /* 0x000fea0003c00000 */
[----:B------:R-:W-:Y:S01]  /*1f850*/  MOV R9, R237 ;  /* 0x000000ed00097202 */ /* 0x000fe20000000f00 */
[----:B------:R-:W-:Y:S05]  /*1f860*/  BRA `(.L_x_5743) ;  /* 0xfffe0e7000007947 */ /* 0x000fea000383ffff */
.L_x_5501:
[----:B------:R-:W-:Y:S01]  /*1f870*/  IMAD.MOV.U32 R235, RZ, RZ, R4 ;  /* 0x000000ffffeb7224 */ /* 0x000fe200078e0004 */
[----:B-1----:R-:W-:Y:S01]  /*1f880*/  MOV R2, R0 ;  /* 0x0000000000027202 */ /* 0x002fe20000000f00 */
[----:B------:R-:W-:Y:S01]  /*1f890*/  IMAD.MOV.U32 R236, RZ, RZ, 0x1f ;  /* 0x0000001fffec7424 */ /* 0x000fe200078e00ff */
[----:B------:R-:W-:-:S02]  /*1f8a0*/  MOV R3, 0x1f8c0 ;  /* 0x0001f8c000037802 */ /* 0x000fc40000000f00 */
[----:B---34-:R-:W-:Y:S05]  /*1f8b0*/  CALL.REL.NOINC `($__internal_93_$__cuda_sm70_shflsync_idx_p) ;  /* 0x0000ce0000007944 */ /* 0x018fea0003c00000 */
[----:B------:R-:W-:Y:S01]  /*1f8c0*/  MOV R5, R237 ;  /* 0x000000ed00057202 */ /* 0x000fe20000000f00 */
[----:B------:R-:W-:Y:S05]  /*1f8d0*/  BRA `(.L_x_5500) ;  /* 0xfffe0e6000007947 */ /* 0x000fea000383ffff */
.L_x_5572:
[----:B-1----:R-:W-:Y:S01]  /*1f8e0*/  IMAD.MOV.U32 R235, RZ, RZ, R13 ;  /* 0x000000ffffeb7224 */ /* 0x002fe200078e000d */
[----:B------:R-:W-:Y:S01]  /*1f8f0*/  MOV R2, RZ ;  /* 0x000000ff00027202 */ /* 0x000fe20000000f00 */
[----:B------:R-:W-:Y:S01]  /*1f900*/  IMAD.MOV.U32 R236, RZ, RZ, 0x181f ;  /* 0x0000181fffec7424 */ /* 0x000fe200078e00ff */
[----:B------:R-:W-:-:S02]  /*1f910*/  MOV R3, 0x1f930 ;  /* 0x0001f93000037802 */ /* 0x000fc40000000f00 */
[----:B-----5:R-:W-:Y:S05]  /*1f920*/  CALL.REL.NOINC `($__internal_93_$__cuda_sm70_shflsync_idx_p) ;  /* 0x0000cd9000007944 */ /* 0x020fea0003c00000 */
[----:B------:R-:W-:Y:S01]  /*1f930*/  MOV R4, R237 ;  /* 0x000000ed00047202 */ /* 0x000fe20000000f00 */
[----:B------:R-:W-:Y:S05]  /*1f940*/  BRA `(.L_x_5744) ;  /* 0xfffeafc000007947 */ /* 0x000fea000383ffff */
.L_x_5573:
[----:B------:R-:W-:Y:S01]  /*1f950*/  IMAD.MOV.U32 R235, RZ, RZ, R17 ;  /* 0x000000ffffeb7224 */ /* 0x000fe200078e0011 */
[----:B------:R-:W-:Y:S01]  /*1f960*/  MOV R2, RZ ;  /* 0x000000ff00027202 */ /* 0x000fe20000000f00 */
[----:B------:R-:W-:Y:S01]  /*1f970*/  IMAD.MOV.U32 R236, RZ, RZ, 0x181f ;  /* 0x0000181fffec7424 */ /* 0x000fe200078e00ff */
[----:B------:R-:W-:-:S02]  /*1f980*/  MOV R3, 0x1f9a0 ;  /* 0x0001f9a000037802 */ /* 0x000fc40000000f00 */
[----:B-12--5:R-:W-:Y:S05]  /*1f990*/  CALL.REL.NOINC `($__internal_93_$__cuda_sm70_shflsync_idx_p) ;  /* 0x0000cd2000007944 */ /* 0x026fea0003c00000 */
[----:B------:R-:W-:Y:S01]  /*1f9a0*/  MOV R0, R237 ;  /* 0x000000ed00007202 */ /* 0x000fe20000000f00 */
[----:B------:R-:W-:Y:S05]  /*1f9b0*/  BRA `(.L_x_5745) ;  /* 0xfffeaf7000007947 */ /* 0x000fea000383ffff */
.L_x_5576:
[----:B------:R-:W-:Y:S01]  /*1f9c0*/  IMAD.MOV.U32 R235, RZ, RZ, R13 ;  /* 0x000000ffffeb7224 */ /* 0x000fe200078e000d */
[----:B--2---:R-:W-:Y:S01]  /*1f9d0*/  MOV R2, 0x1 ;  /* 0x0000000100027802 */ /* 0x004fe20000000f00 */
[----:B------:R-:W-:Y:S01]  /*1f9e0*/  IMAD.MOV.U32 R236, RZ, RZ, 0x181f ;  /* 0x0000181fffec7424 */ /* 0x000fe200078e00ff */
[----:B------:R-:W-:-:S02]  /*1f9f0*/  MOV R3, 0x1fa10 ;  /* 0x0001fa1000037802 */ /* 0x000fc40000000f00 */
[----:B-1-345:R-:W-:Y:S05]  /*1fa00*/  CALL.REL.NOINC `($__internal_93_$__cuda_sm70_shflsync_idx_p) ;  /* 0x0000ccb000007944 */ /* 0x03afea0003c00000 */
[----:B------:R-:W-:Y:S01]  /*1fa10*/  IMAD.MOV.U32 R4, RZ, RZ, R237 ;  /* 0x000000ffff047224 */ /* 0x000fe200078e00ed */
[----:B------:R-:W-:Y:S01]  /*1fa20*/  MOV R2, 0x1 ;  /* 0x0000000100027802 */ /* 0x000fe20000000f00 */
[----:B------:R-:W-:Y:S01]  /*1fa30*/  IMAD.MOV.U32 R235, RZ, RZ, R17 ;  /* 0x000000ffffeb7224 */ /* 0x000fe200078e0011 */
[----:B------:R-:W-:-:S02]  /*1fa40*/  MOV R236, 0x181f ;  /* 0x0000181f00ec7802 */ /* 0x000fc40000000f00 */
[----:B------:R-:W-:Y:S02]  /*1fa50*/  MOV R3, 0x1fa70 ;  /* 0x0001fa7000037802 */ /* 0x000fe40000000f00 */
[----:B------:R-:W-:Y:S05]  /*1fa60*/  CALL.REL.NOINC `($__internal_93_$__cuda_sm70_shflsync_idx_p) ;  /* 0x0000cc5000007944 */ /* 0x000fea0003c00000 */
[----:B------:R-:W-:Y:S01]  /*1fa70*/  MOV R0, R237 ;  /* 0x000000ed00007202 */ /* 0x000fe20000000f00 */
[----:B------:R-:W-:Y:S05]  /*1fa80*/  BRA `(.L_x_5746) ;  /* 0xfffeb02000007947 */ /* 0x000fea000383ffff */
.L_x_5579:
[----:B------:R-:W-:Y:S01]  /*1fa90*/  IMAD.MOV.U32 R235, RZ, RZ, R13 ;  /* 0x000000ffffeb7224 */ /* 0x000fe200078e000d */
[----:B-1----:R-:W-:Y:S01]  /*1faa0*/  MOV R2, 0x2 ;  /* 0x0000000200027802 */ /* 0x002fe20000000f00 */
[----:B------:R-:W-:Y:S01]  /*1fab0*/  IMAD.MOV.U32 R236, RZ, RZ, 0x181f ;  /* 0x0000181fffec7424 */ /* 0x000fe200078e00ff */
[----:B------:R-:W-:Y:S02]  /*1fac0*/  MOV R3, 0x1fae0 ;  /* 0x0001fae000037802 */ /* 0x000fe40000000f00 */
[----:B--2345:R-:W-:Y:S05]  /*1fad0*/  CALL.REL.NOINC `($__internal_93_$__cuda_sm70_shflsync_idx_p) ;  /* 0x0000cbe000007944 */ /* 0x03cfea0003c00000 */
[----:B------:R-:W-:Y:S01]  /*1fae0*/  MOV R4, R237 ;  /* 0x000000ed00047202 */ /* 0x000fe20000000f00 */
[----:B------:R-:W-:Y:S05]  /*1faf0*/  BRA `(.L_x_5747) ;  /* 0xfffeb12000007947 */ /* 0x000fea000383ffff */
.L_x_5580:
[----:B------:R-:W-:Y:S01]  /*1fb00*/  IMAD.MOV.U32 R235, RZ, RZ, R17 ;  /* 0x000000ffffeb7224 */ /* 0x000fe200078e0011 */
[----:B------:R-:W-:Y:S01]  /*1fb10*/  MOV R2, 0x2 ;  /* 0x0000000200027802 */ /* 0x000fe20000000f00 */
[----:B------:R-:W-:Y:S01]  /*1fb20*/  IMAD.MOV.U32 R236, RZ, RZ, 0x181f ;  /* 0x0000181fffec7424 */ /* 0x000fe200078e00ff */
[----:B------:R-:W-:Y:S02]  /*1fb30*/  MOV R3, 0x1fb50 ;  /* 0x0001fb5000037802 */ /* 0x000fe40000000f00 */
[----:B-12345:R-:W-:Y:S05]  /*1fb40*/  CALL.REL.NOINC `($__internal_93_$__cuda_sm70_shflsync_idx_p) ;  /* 0x0000cb7000007944 */ /* 0x03efea0003c00000 */
[----:B------:R-:W-:Y:S01]  /*1fb50*/  MOV R0, R237 ;  /* 0x000000ed00007202 */ /* 0x000fe20000000f00 */
[----:B------:R-:W-:Y:S05]  /*1fb60*/  BRA `(.L_x_5748) ;  /* 0xfffeb0d000007947 */ /* 0x000fea000383ffff */
.L_x_5583:
[----:B------:R-:W-:Y:S01]  /*1fb70*/  IMAD.MOV.U32 R235, RZ, RZ, R13 ;  /* 0x000000ffffeb7224 */ /* 0x000fe200078e000d */
[----:B-1----:R-:W-:Y:S01]  /*1fb80*/  MOV R2, 0x3 ;  /* 0x0000000300027802 */ /* 0x002fe20000000f00 */
[----:B------:R-:W-:Y:S01]  /*1fb90*/  IMAD.MOV.U32 R236, RZ, RZ, 0x181f ;  /* 0x0000181fffec7424 */ /* 0x000fe200078e00ff */
[----:B------:R-:W-:-:S02]  /*1fba0*/  MOV R3, 0x1fbc0 ;  /* 0x0001fbc000037802 */ /* 0x000fc40000000f00 */
[----:B--2345:R-:W-:Y:S05]  /*1fbb0*/  CALL.REL.NOINC `($__internal_93_$__cuda_sm70_shflsync_idx_p) ;  /* 0x0000cb0000007944 */ /* 0x03cfea0003c00000 */
        /* <DEDUP_REMOVED lines=8> */
.L_x_5585:
[----:B------:R-:W-:Y:S01]  /*1fc40*/  IMAD.MOV.U32 R235, RZ, RZ, R4 ;  /* 0x000000ffffeb7224 */ /* 0x000fe200078e0004 */
[----:B------:R-:W-:Y:S01]  /*1fc50*/  MOV R2, RZ ;  /* 0x000000ff00027202 */ /* 0x000fe20000000f00 */
[----:B------:R-:W-:Y:S01]  /*1fc60*/  IMAD.MOV.U32 R236, RZ, RZ, 0x181f ;  /* 0x0000181fffec7424 */ /* 0x000fe200078e00ff */
[----:B------:R-:W-:Y:S02]  /*1fc70*/  MOV R3, 0x1fc90 ;  /* 0x0001fc9000037802 */ /* 0x000fe40000000f00 */
[----:B-1234-:R-:W-:Y:S05]  /*1fc80*/  CALL.REL.NOINC `($__internal_93_$__cuda_sm70_shflsync_idx_p) ;  /* 0x0000ca3000007944 */ /* 0x01efea0003c00000 */
[----:B------:R-:W-:Y:S01]  /*1fc90*/  MOV R3, R237 ;  /* 0x000000ed00037202 */ /* 0x000fe20000000f00 */
[----:B------:R-:W-:Y:S05]  /*1fca0*/  BRA `(.L_x_5750) ;  /* 0xfffebd6000007947 */ /* 0x000fea000383ffff */
.L_x_5588:
[----:B------:R-:W-:Y:S01]  /*1fcb0*/  IMAD.MOV.U32 R235, RZ, RZ, R4 ;  /* 0x000000ffffeb7224 */ /* 0x000fe200078e0004 */
[----:B------:R-:W-:Y:S01]  /*1fcc0*/  MOV R2, 0x1 ;  /* 0x0000000100027802 */ /* 0x000fe20000000f00 */
[----:B------:R-:W-:Y:S01]  /*1fcd0*/  IMAD.MOV.U32 R236, RZ, RZ, 0x181f ;  /* 0x0000181fffec7424 */ /* 0x000fe200078e00ff */
[----:B------:R-:W-:Y:S02]  /*1fce0*/  MOV R3, 0x1fd00 ;  /* 0x0001fd0000037802 */ /* 0x000fe40000000f00 */
[----:B-1-3--:R-:W-:Y:S05]  /*1fcf0*/  CALL.REL.NOINC `($__internal_93_$__cuda_sm70_shflsync_idx_p) ;  /* 0x0000c9c000007944 */ /* 0x00afea0003c00000 */
        /* <DEDUP_REMOVED lines=8> */
.L_x_5591:
[----:B------:R-:W-:Y:S01]  /*1fd80*/  IMAD.MOV.U32 R235, RZ, RZ, R6 ;  /* 0x000000ffffeb7224 */ /* 0x000fe200078e0006 */
[----:B------:R-:W-:Y:S01]  /*1fd90*/  MOV R2, RZ ;  /* 0x000000ff00027202 */ /* 0x000fe20000000f00 */
[----:B------:R-:W-:Y:S01]  /*1fda0*/  IMAD.MOV.U32 R236, RZ, RZ, 0x181f ;  /* 0x0000181fffec7424 */ /* 0x000fe200078e00ff */
[----:B------:R-:W-:Y:S02]  /*1fdb0*/  MOV R3, 0x1fdd0 ;  /* 0x0001fdd000037802 */ /* 0x000fe40000000f00 */
[----:B------:R-:W-:Y:S05]  /*1fdc0*/  CALL.REL.NOINC `($__internal_93_$__cuda_sm70_shflsync_idx_p) ;  /* 0x0000c8f000007944 */ /* 0x000fea0003c00000 */
[----:B------:R-:W-:Y:S01]  /*1fdd0*/  MOV R4, R237 ;  /* 0x000000ed00047202 */ /* 0x000fe20000000f00 */
[----:B------:R-:W-:Y:S05]  /*1fde0*/  BRA `(.L_x_5752) ;  /* 0xfffeccc000007947 */ /* 0x000fea000383ffff */
.L_x_5592:
[----:B------:R-:W-:Y:S01]  /*1fdf0*/  IMAD.MOV.U32 R235, RZ, RZ, R13 ;  /* 0x000000ffffeb7224 */ /* 0x000fe200078e000d */
[----:B------:R-:W-:Y:S01]  /*1fe00*/  MOV R2, RZ ;  /* 0x000000ff00027202 */ /* 0x000fe20000000f00 */
[----:B------:R-:W-:Y:S01]  /*1fe10*/  IMAD.MOV.U32 R236, RZ, RZ, 0x181f ;  /* 0x0000181fffec7424 */ /* 0x000fe200078e00ff */
[----:B------:R-:W-:Y:S02]  /*1fe20*/  MOV R3, 0x1fe40 ;  /* 0x0001fe4000037802 */ /* 0x000fe40000000f00 */
[----:B-12---:R-:W-:Y:S05]  /*1fe30*/  CALL.REL.NOINC `($__internal_93_$__cuda_sm70_shflsync_idx_p) ;  /* 0x0000c88000007944 */ /* 0x006fea0003c00000 */
[----:B------:R-:W-:Y:S01]  /*1fe40*/  MOV R0, R237 ;  /* 0x000000ed00007202 */ /* 0x000fe20000000f00 */
[----:B------:R-:W-:Y:S05]  /*1fe50*/  BRA `(.L_x_5753) ;  /* 0xfffecc7000007947 */ /* 0x000fea000383ffff */
.L_x_5595:
[----:B------:R-:W-:Y:S01]  /*1fe60*/  IMAD.MOV.U32 R235, RZ, RZ, R6 ;  /* 0x000000ffffeb7224 */ /* 0x000fe200078e0006 */
[----:B--2---:R-:W-:Y:S01]  /*1fe70*/  MOV R2, 0x1 ;  /* 0x0000000100027802 */ /* 0x004fe20000000f00 */
[----:B------:R-:W-:Y:S01]  /*1fe80*/  IMAD.MOV.U32 R236, RZ, RZ, 0x181f ;  /* 0x0000181fffec7424 */ /* 0x000fe200078e00ff */
[----:B------:R-:W-:-:S02]  /*1fe90*/  MOV R3, 0x1feb0 ;  /* 0x0001feb000037802 */ /* 0x000fc40000000f00 */
[----:B-1-34-:R-:W-:Y:S05]  /*1fea0*/  CALL.REL.NOINC `($__internal_93_$__cuda_sm70_shflsync_idx_p) ;  /* 0x0000c81000007944 */ /* 0x01afea0003c00000 */
        /* <DEDUP_REMOVED lines=8> */
.L_x_5596:
[----:B------:R-:W-:Y:S01]  /*1ff30*/  IMAD.MOV.U32 R235, RZ, RZ, R4 ;  /* 0x000000ffffeb7224 */ /* 0x000fe200078e0004 */
[----:B------:R-:W-:Y:S01]  /*1ff40*/  MOV R2, RZ ;  /* 0x000000ff00027202 */ /* 0x000fe20000000f00 */
[----:B------:R-:W-:Y:S01]  /*1ff50*/  IMAD.MOV.U32 R236, RZ, RZ, 0x1c1f ;  /* 0x00001c1fffec7424 */ /* 0x000fe200078e00ff */
[----:B------:R-:W-:Y:S02]  /*1ff60*/  MOV R3, 0x1ff80 ;  /* 0x0001ff8000037802 */ /* 0x000fe40000000f00 */
[----:B------:R-:W-:Y:S05]  /*1ff70*/  CALL.REL.NOINC `($__internal_93_$__cuda_sm70_shflsync_idx_p) ;  /* 0x0000c74000007944 */ /* 0x000fea0003c00000 */
[----:B------:R-:W-:Y:S01]  /*1ff80*/  MOV R3, R237 ;  /* 0x000000ed00037202 */ /* 0x000fe20000000f00 */
[----:B------:R-:W-:Y:S05]  /*1ff90*/  BRA `(.L_x_5755) ;  /* 0xfffed17000007947 */ /* 0x000fea000383ffff */
.L_x_5601:
[----:B------:R-:W-:Y:S01]  /*1ffa0*/  IMAD.MOV.U32 R235, RZ, RZ, R4 ;  /* 0x000000ffffeb7224 */ /* 0x000fe200078e0004 */
[----:B------:R-:W-:Y:S01]  /*1ffb0*/  MOV R2, 0x1 ;  /* 0x0000000100027802 */ /* 0x000fe20000000f00 */
[----:B------:R-:W-:Y:S01]  /*1ffc0*/  IMAD.MOV.U32 R236, RZ, RZ, 0x1c1f ;  /* 0x00001c1fffec7424 */ /* 0x000fe200078e00ff */
[----:B------:R-:W-:Y:S02]  /*1ffd0*/  MOV R3, 0x1fff0 ;  /* 0x0001fff000037802 */ /* 0x000fe40000000f00 */
[----:B-1----:R-:W-:Y:S05]  /*1ffe0*/  CALL.REL.NOINC `($__internal_93_$__cuda_sm70_shflsync_idx_p) ;  /* 0x0000c6d000007944 */ /* 0x002fea0003c00000 */
[----:B------:R-:W-:Y:S01]  /*1fff0*/  MOV R3, R237 ;  /* 0x000000ed00037202 */ /* 0x000fe20000000f00 */
[----:B------:R-:W-:Y:S05]  /*20000*/  BRA `(.L_x_5756) ;  /* 0xfffed68000007947 */ /* 0x000fea000383ffff */
.L_x_5606:
[----:B------:R-:W-:Y:S01]  /*20010*/  IMAD.MOV.U32 R0, RZ, RZ, R13 ;  /* 0x000000ffff007224 */ /* 0x000fe200078e000d */
[----:B------:R-:W-:-:S02]  /*20020*/  MOV R3, 0x2 ;  /* 0x0000000200037802 */ /* 0x000fc40000000f00 */
[----:B------:R-:W-:Y:S02]  /*20030*/  MOV R2, 0x20050 ;  /* 0x0002005000027802 */ /* 0x000fe40000000f00 */
[----:B------:R-:W-:Y:S05]  /*20040*/  CALL.REL.NOINC `($__internal_92_$__cuda_sm70_shflsync_bfly_p) ;  /* 0x0000c61000007944 */ /* 0x000fea0003c00000 */
[----:B------:R-:W-:Y:S05]  /*20050*/  BRA `(.L_x_5757) ;  /* 0xfffedbe000007947 */ /* 0x000fea000383ffff */
.L_x_5607:
[----:B------:R-:W-:Y:S01]  /*20060*/  IMAD.MOV.U32 R0, RZ, RZ, R13 ;  /* 0x000000ffff007224 */ /* 0x000fe200078e000d */
[----:B------:R-:W-:Y:S02]  /*20070*/  MOV R3, 0x1 ;  /* 0x0000000100037802 */ /* 0x000fe40000000f00 */
[----:B------:R-:W-:Y:S02]  /*20080*/  MOV R2, 0x200a0 ;  /* 0x000200a000027802 */ /* 0x000fe40000000f00 */
[----:B------:R-:W-:Y:S05]  /*20090*/  CALL.REL.NOINC `($__internal_92_$__cuda_sm70_shflsync_bfly_p) ;  /* 0x0000c5c000007944 */ /* 0x000fea0003c00000 */
[----:B------:R-:W-:Y:S01]  /*200a0*/  FMNMX.FTZ R13, R13, R172, !PT ;  /* 0x000000ac0d0d7209 */ /* 0x000fe20007810000 */
[----:B------:R-:W-:Y:S01]  /*200b0*/  IMAD.MOV.U32 R0, RZ, RZ, R6 ;  /* 0x000000ffff007224 */ /* 0x000fe200078e0006 */
[----:B------:R-:W-:Y:S01]  /*200c0*/  MOV R2, 0x200f0 ;  /* 0x000200f000027802 */ /* 0x000fe20000000f00 */
[----:B------:R-:W-:Y:S02]  /*200d0*/  IMAD.MOV.U32 R3, RZ, RZ, 0x2 ;  /* 0x00000002ff037424 */ /* 0x000fe400078e00ff */
[----:B------:R-:W-:Y:S05]  /*200e0*/  CALL.REL.NOINC `($__internal_92_$__cuda_sm70_shflsync_bfly_p) ;  /* 0x0000c57000007944 */ /* 0x000fea0003c00000 */
[----:B------:R-:W-:Y:S01]  /*200f0*/  FMNMX.FTZ R6, R6, R172, !PT ;  /* 0x000000ac06067209 */ /* 0x000fe20007810000 */
[----:B------:R-:W-:Y:S01]  /*20100*/  IMAD.MOV.U32 R3, RZ, RZ, 0x1 ;  /* 0x00000001ff037424 */ /* 0x000fe200078e00ff */
[----:B------:R-:W-:-:S03]  /*20110*/  MOV R2, 0x20140 ;  /* 0x0002014000027802 */ /* 0x000fc60000000f00 */
[----:B------:R-:W-:Y:S02]  /*20120*/  IMAD.MOV.U32 R0, RZ, RZ, R6 ;  /* 0x000000ffff007224 */ /* 0x000fe400078e0006 */
[----:B------:R-:W-:Y:S05]  /*20130*/  CALL.REL.NOINC `($__internal_92_$__cuda_sm70_shflsync_bfly_p) ;  /* 0x0000c52000007944 */ /* 0x000fea0003c00000 */
[----:B------:R-:W-:Y:S05]  /*20140*/  BRA `(.L_x_5758) ;  /* 0xfffedb6000007947 */ /* 0x000fea000383ffff */
.L_x_5615:
[----:B------:R-:W-:Y:S01]  /*20150*/  MOV R2, RZ ;  /* 0x000000ff00027202 */ /* 0x000fe20000000f00 */
[----:B------:R-:W-:Y:S01]  /*20160*/  IMAD.MOV.U32 R235, RZ, RZ, R8 ;  /* 0x000000ffffeb7224 */ /* 0x000fe200078e0008 */
[----:B------:R-:W-:Y:S01]  /*20170*/  MOV R3, 0x201a0 ;  /* 0x000201a000037802 */ /* 0x000fe20000000f00 */
[----:B------:R-:W-:Y:S02]  /*20180*/  IMAD.MOV.U32 R236, RZ, RZ, 0x181f ;  /* 0x0000181fffec7424 */ /* 0x000fe400078e00ff */
[----:B-1234-:R-:W-:Y:S05]  /*20190*/  CALL.REL.NOINC `($__internal_93_$__cuda_sm70_shflsync_idx_p) ;  /* 0x0000c52000007944 */ /* 0x01efea0003c00000 */
[----:B------:R-:W-:Y:S01]  /*201a0*/  MOV R4, R237 ;  /* 0x000000ed00047202 */ /* 0x000fe20000000f00 */
[----:B------:R-:W-:-:S05]  /*201b0*/  BRA `(.L_x_5759) ;  /* 0xfffef06000007947 */ /* 0x000fca000383ffff */
.L_x_5616:
[----:B------:R-:W-:Y:S01]  /*201c0*/  MOV R2, RZ ;  /* 0x000000ff00027202 */ /* 0x000fe20000000f00 */
[----:B------:R-:W-:Y:S01]  /*201d0*/  IMAD.MOV.U32 R235, RZ, RZ, R9 ;  /* 0x000000ffffeb7224 */ /* 0x000fe200078e0009 */
[----:B------:R-:W-:Y:S01]  /*201e0*/  MOV R3, 0x20210 ;  /* 0x0002021000037802 */ /* 0x000fe20000000f00 */
[----:B------:R-:W-:Y:S02]  /*201f0*/  IMAD.MOV.U32 R236, RZ, RZ, 0x181f ;  /* 0x0000181fffec7424 */ /* 0x000fe400078e00ff */
[----:B-1234-:R-:W-:Y:S05]  /*20200*/  CALL.REL.NOINC `($__internal_93_$__cuda_sm70_shflsync_idx_p) ;  /* 0x0000c4b000007944 */ /* 0x01efea0003c00000 */
[----:B------:R-:W-:Y:S01]  /*20210*/  MOV R0, R237 ;  /* 0x000000ed00007202 */ /* 0x000fe20000000f00 */
[----:B------:R-:W-:-:S05]  /*20220*/  BRA `(.L_x_5760) ;  /* 0xfffef01000007947 */ /* 0x000fca000383ffff */
.L_x_5617:
[----:B---3--:R-:W-:Y:S01]  /*20230*/  MOV R2, 0x1 ;  /* 0x0000000100027802 */ /* 0x008fe20000000f00 */
[----:B------:R-:W-:Y:S01]  /*20240*/  IMAD.MOV.U32 R235, RZ, RZ, R8 ;  /* 0x000000ffffeb7224 */ /* 0x000fe200078e0008 */
[----:B------:R-:W-:Y:S01]  /*20250*/  MOV R3, 0x20280 ;  /* 0x0002028000037802 */ /* 0x000fe20000000f00 */
[----:B------:R-:W-:Y:S02]  /*20260*/  IMAD.MOV.U32 R236, RZ, RZ, 0x181f ;  /* 0x0000181fffec7424 */ /* 0x000fe400078e00ff */
[----:B-12-4-:R-:W-:Y:S05]  /*20270*/  CALL.REL.NOINC `($__internal_93_$__cuda_sm70_shflsync_idx_p) ;  /* 0x0000c44000007944 */ /* 0x016fea0003c00000 */
[----:B------:R-:W-:Y:S01]  /*20280*/  MOV R2, 0x1 ;  /* 0x0000000100027802 */ /* 0x000fe20000000f00 */
[----:B------:R-:W-:Y:S01]  /*20290*/  IMAD.MOV.U32 R4, RZ, RZ, R237 ;  /* 0x000000ffff047224 */ /* 0x000fe200078e00ed */
[----:B------:R-:W-:Y:S01]  /*202a0*/  MOV R236, 0x181f ;  /* 0x0000181f00ec7802 */ /* 0x000fe20000000f00 */
[----:B------:R-:W-:Y:S01]  /*202b0*/  IMAD.MOV.U32 R235, RZ, RZ, R9 ;  /* 0x000000ffffeb7224 */ /* 0x000fe200078e0009 */
[----:B------:R-:W-:Y:S02]  /*202c0*/  MOV R3, 0x202e0 ;  /* 0x000202e000037802 */ /* 0x000fe40000000f00 */
[----:B------:R-:W-:Y:S05]  /*202d0*/  CALL.REL.NOINC `($__internal_93_$__cuda_sm70_shflsync_idx_p) ;  /* 0x0000c3e000007944 */ /* 0x000fea0003c00000 */
[----:B------:R-:W-:Y:S01]  /*202e0*/  MOV R0, R237 ;  /* 0x000000ed00007202 */ /* 0x000fe20000000f00 */
[----:B------:R-:W-:-:S05]  /*202f0*/  BRA `(.L_x_5761) ;  /* 0xfffef18000007947 */ /* 0x000fca000383ffff */
.L_x_5620:
[----:B------:R-:W-:Y:S01]  /*20300*/  MOV R2, RZ ;  /* 0x000000ff00027202 */ /* 0x000fe20000000f00 */
[----:B------:R-:W-:Y:S01]  /*20310*/  IMAD.MOV.U32 R235, RZ, RZ, R174 ;  /* 0x000000ffffeb7224 */ /* 0x000fe200078e00ae */
[----:B------:R-:W-:Y:S01]  /*20320*/  MOV R3, 0x20350 ;  /* 0x0002035000037802 */ /* 0x000fe20000000f00 */
[----:B------:R-:W-:Y:S02]  /*20330*/  IMAD.MOV.U32 R236, RZ, RZ, 0x181f ;  /* 0x0000181fffec7424 */ /* 0x000fe400078e00ff */
[----:B------:R-:W-:Y:S05]  /*20340*/  CALL.REL.NOINC `($__internal_93_$__cuda_sm70_shflsync_idx_p) ;  /* 0x0000c37000007944 */ /* 0x000fea0003c00000 */
[----:B------:R-:W-:Y:S01]  /*20350*/  MOV R4, R237 ;  /* 0x000000ed00047202 */ /* 0x000fe20000000f00 */
[----:B------:R-:W-:-:S05]  /*20360*/  BRA `(.L_x_5762) ;  /* 0xfffeff0000007947 */ /* 0x000fca000383ffff */
.L_x_5621:
[----:B------:R-:W-:Y:S01]  /*20370*/  MOV R2, RZ ;  /* 0x000000ff00027202 */ /* 0x000fe20000000f00 */
[----:B------:R-:W-:Y:S01]  /*20380*/  IMAD.MOV.U32 R235, RZ, RZ, R175 ;  /* 0x000000ffffeb7224 */ /* 0x000fe200078e00af */
[----:B------:R-:W-:Y:S01]  /*20390*/  MOV R3, 0x203c0 ;  /* 0x000203c000037802 */ /* 0x000fe20000000f00 */
[----:B------:R-:W-:Y:S02]  /*203a0*/  IMAD.MOV.U32 R236, RZ, RZ, 0x181f ;  /* 0x0000181fffec7424 */ /* 0x000fe400078e00ff */
[----:B-12---:R-:W-:Y:S05]  /*203b0*/  CALL.REL.NOINC `($__internal_93_$__cuda_sm70_shflsync_idx_p) ;  /* 0x0000c30000007944 */ /* 0x006fea0003c00000 */
[----:B------:R-:W-:Y:S01]  /*203c0*/  MOV R0, R237 ;  /* 0x000000ed00007202 */ /* 0x000fe20000000f00 */
[----:B------:R-:W-:-:S05]  /*203d0*/  BRA `(.L_x_5763) ;  /* 0xfffefeb000007947 */ /* 0x000fca000383ffff */
.L_x_5622:
[----:B--2---:R-:W-:Y:S01]  /*203e0*/  MOV R2, 0x1 ;  /* 0x0000000100027802 */ /* 0x004fe20000000f00 */
[----:B------:R-:W-:Y:S01]  /*203f0*/  IMAD.MOV.U32 R235, RZ, RZ, R174 ;  /* 0x000000ffffeb7224 */ /* 0x000fe200078e00ae */
[----:B------:R-:W-:Y:S01]  /*20400*/  MOV R3, 0x20430 ;  /* 0x0002043000037802 */ /* 0x000fe20000000f00 */
[----:B------:R-:W-:Y:S03]  /*20410*/  IMAD.MOV.U32 R236, RZ, RZ, 0x181f ;  /* 0x0000181fffec7424 */ /* 0x000fe600078e00ff */
[----:B-1-3--:R-:W-:Y:S05]  /*20420*/  CALL.REL.NOINC `($__internal_93_$__cuda_sm70_shflsync_idx_p) ;  /* 0x0000c29000007944 */ /* 0x00afea0003c00000 */
        /* <DEDUP_REMOVED lines=8> */
.L_x_5623:
[----:B------:R-:W-:Y:S01]  /*204b0*/  MOV R2, RZ ;  /* 0x000000ff00027202 */ /* 0x000fe20000000f00 */
[----:B------:R-:W-:Y:S01]  /*204c0*/  IMAD.MOV.U32 R235, RZ, RZ, R14 ;  /* 0x000000ffffeb7224 */ /* 0x000fe200078e000e */
[----:B------:R-:W-:Y:S01]  /*204d0*/  MOV R3, 0x20500 ;  /* 0x0002050000037802 */ /* 0x000fe20000000f00 */
[----:B------:R-:W-:Y:S02]  /*204e0*/  IMAD.MOV.U32 R236, RZ, RZ, 0x1c1f ;  /* 0x00001c1fffec7424 */ /* 0x000fe400078e00ff */
[----:B---3--:R-:W-:Y:S05]  /*204f0*/  CALL.REL.NOINC `($__internal_93_$__cuda_sm70_shflsync_idx_p) ;  /* 0x0000c1c000007944 */ /* 0x008fea0003c00000 */
[----:B------:R-:W-:Y:S01]  /*20500*/  MOV R3, R237 ;  /* 0x000000ed00037202 */ /* 0x000fe20000000f00 */
[----:B------:R-:W-:-:S05]  /*20510*/  BRA `(.L_x_5765) ;  /* 0xffff01f000007947 */ /* 0x000fca000383ffff */
.L_x_5628:
[----:B------:R-:W-:Y:S01]  /*20520*/  MOV R2, 0x1 ;  /* 0x0000000100027802 */ /* 0x000fe20000000f00 */
[----:B------:R-:W-:Y:S01]  /*20530*/  IMAD.MOV.U32 R235, RZ, RZ, R14 ;  /* 0x000000ffffeb7224 */ /* 0x000fe200078e000e */
[----:B------:R-:W-:Y:S01]  /*20540*/  MOV R3, 0x20570 ;  /* 0x0002057000037802 */ /* 0x000fe20000000f00 */
[----:B------:R-:W-:Y:S02]  /*20550*/  IMAD.MOV.U32 R236, RZ, RZ, 0x1c1f ;  /* 0x00001c1fffec7424 */ /* 0x000fe400078e00ff */
[----:B-1----:R-:W-:Y:S05]  /*20560*/  CALL.REL.NOINC `($__internal_93_$__cuda_sm70_shflsync_idx_p) ;  /* 0x0000c15000007944 */ /* 0x002fea0003c00000 */
[----:B------:R-:W-:Y:S01]  /*20570*/  MOV R3, R237 ;  /* 0x000000ed00037202 */ /* 0x000fe20000000f00 */
[----:B------:R-:W-:-:S05]  /*20580*/  BRA `(.L_x_5766) ;  /* 0xffff072000007947 */ /* 0x000fca000383ffff */
.L_x_5633:
[----:B------:R-:W-:Y:S02]  /*20590*/  MOV R3, 0x2 ;  /* 0x0000000200037802 */ /* 0x000fe40000000f00 */
[----:B------:R-:W-:Y:S02]  /*205a0*/  MOV R2, 0x205c0 ;  /* 0x000205c000027802 */ /* 0x000fe40000000f00 */
[----:B-12---:R-:W-:Y:S05]  /*205b0*/  CALL.REL.NOINC `($__internal_92_$__cuda_sm70_shflsync_bfly_p) ;  /* 0x0000c0a000007944 */ /* 0x006fea0003c00000 */
[----:B------:R-:W-:Y:S01]  /*205c0*/  MOV R2, R172 ;  /* 0x000000ac00027202 */ /* 0x000fe20000000f00 */
[----:B------:R-:W-:-:S05]  /*205d0*/  BRA `(.L_x_5767) ;  /* 0xffff0cc000007947 */ /* 0x000fca000383ffff */
.L_x_5634:
[----:B------:R-:W-:Y:S02]  /*205e0*/  MOV R3, 0x1 ;  /* 0x0000000100037802 */ /* 0x000fe40000000f00 */
[----:B------:R-:W-:Y:S02]  /*205f0*/  MOV R2, 0x20610 ;  /* 0x0002061000027802 */ /* 0x000fe40000000f00 */
[----:B-12---:R-:W-:Y:S05]  /*20600*/  CALL.REL.NOINC `($__internal_92_$__cuda_sm70_shflsync_bfly_p) ;  /* 0x0000c05000007944 */ /* 0x006fea0003c00000 */
[----:B------:R-:W-:Y:S01]  /*20610*/  IMAD.MOV.U32 R3, RZ, RZ, 0x2 ;  /* 0x00000002ff037424 */ /* 0x000fe200078e00ff */
[----:B------:R-:W-:Y:S01]  /*20620*/  FMNMX.FTZ R4, R0, R172, !PT ;  /* 0x000000ac00047209 */ /* 0x000fe20007810000 */
[----:B------:R-:W-:Y:S01]  /*20630*/  IMAD.MOV.U32 R0, RZ, RZ, R8 ;  /* 0x000000ffff007224 */ /* 0x000fe200078e0008 */
[----:B------:R-:W-:Y:S02]  /*20640*/  MOV R2, 0x20660 ;  /* 0x0002066000027802 */ /* 0x000fe40000000f00 */
[----:B------:R-:W-:Y:S05]  /*20650*/  CALL.REL.NOINC `($__internal_92_$__cuda_sm70_shflsync_bfly_p) ;  /* 0x0000c00000007944 */ /* 0x000fea0003c00000 */
[----:B------:R-:W-:Y:S01]  /*20660*/  FMNMX.FTZ R0, R8, R172, !PT ;  /* 0x000000ac08007209 */ /* 0x000fe20007810000 */
[----:B------:R-:W-:Y:S01]  /*20670*/  IMAD.MOV.U32 R3, RZ, RZ, 0x1 ;  /* 0x00000001ff037424 */ /* 0x000fe200078e00ff */
[----:B------:R-:W-:Y:S02]  /*20680*/  MOV R2, 0x206a0 ;  /* 0x000206a000027802 */ /* 0x000fe40000000f00 */
[----:B------:R-:W-:Y:S05]  /*20690*/  CALL.REL.NOINC `($__internal_92_$__cuda_sm70_shflsync_bfly_p) ;  /* 0x0000bfc000007944 */ /* 0x000fea0003c00000 */
[----:B------:R-:W-:Y:S01]  /*206a0*/  MOV R2, R172 ;  /* 0x000000ac00027202 */ /* 0x000fe20000000f00 */
[----:B------:R-:W-:-:S05]  /*206b0*/  BRA `(.L_x_5768) ;  /* 0xffff0c5000007947 */ /* 0x000fca000383ffff */
.L_x_5643:
[----:B------:R-:W-:Y:S01]  /*206c0*/  MOV R2, RZ ;  /* 0x000000ff00027202 */ /* 0x000fe20000000f00 */
[----:B------:R-:W-:Y:S01]  /*206d0*/  IMAD.MOV.U32 R235, RZ, RZ, R9 ;  /* 0x000000ffffeb7224 */ /* 0x000fe200078e0009 */
[----:B------:R-:W-:Y:S01]  /*206e0*/  MOV R3, 0x20710 ;  /* 0x0002071000037802 */ /* 0x000fe20000000f00 */
[----:B------:R-:W-:Y:S02]  /*206f0*/  IMAD.MOV.U32 R236, RZ, RZ, 0x181f ;  /* 0x0000181fffec7424 */ /* 0x000fe400078e00ff */
[----:B-1234-:R-:W-:Y:S05]  /*20700*/  CALL.REL.NOINC `($__internal_93_$__cuda_sm70_shflsync_idx_p) ;  /* 0x0000bfb000007944 */ /* 0x01efea0003c00000 */
[----:B------:R-:W-:Y:S01]  /*20710*/  MOV R8, R237 ;  /* 0x000000ed00087202 */ /* 0x000fe20000000f00 */
[----:B------:R-:W-:-:S05]  /*20720*/  BRA `(.L_x_5769) ;  /* 0xffff280000007947 */ /* 0x000fca000383ffff */
.L_x_5644:
[----:B------:R-:W-:Y:S01]  /*20730*/  MOV R2, RZ ;  /* 0x000000ff00027202 */ /* 0x000fe20000000f00 */
[----:B------:R-:W-:Y:S01]  /*20740*/  IMAD.MOV.U32 R235, RZ, RZ, R10 ;  /* 0x000000ffffeb7224 */ /* 0x000fe200078e000a */
[----:B------:R-:W-:Y:S01]  /*20750*/  MOV R3, 0x20780 ;  /* 0x0002078000037802 */ /* 0x000fe20000000f00 */
[----:B------:R-:W-:Y:S02]  /*20760*/  IMAD.MOV.U32 R236, RZ, RZ, 0x181f ;  /* 0x0000181fffec7424 */ /* 0x000fe400078e00ff */
[----:B-1234-:R-:W-:Y:S05]  /*20770*/  CALL.REL.NOINC `($__internal_93_$__cuda_sm70_shflsync_idx_p) ;  /* 0x0000bf4000007944 */ /* 0x01efea0003c00000 */
[----:B------:R-:W-:Y:S01]  /*20780*/  MOV R0, R237 ;  /* 0x000000ed00007202 */ /* 0x000fe20000000f00 */
[----:B------:R-:W-:-:S05]  /*20790*/  BRA `(.L_x_5770) ;  /* 0xffff27b000007947 */ /* 0x000fca000383ffff */
.L_x_5645:
        /* <DEDUP_REMOVED lines=13> */
.L_x_5648:
[----:B------:R-:W-:Y:S01]  /*20870*/  MOV R2, RZ ;  /* 0x000000ff00027202 */ /* 0x000fe20000000f00 */
[----:B------:R-:W-:Y:S01]  /*20880*/  IMAD.MOV.U32 R235, RZ, RZ, R173 ;  /* 0x000000ffffeb7224 */ /* 0x000fe200078e00ad */
[----:B------:R-:W-:Y:S01]  /*20890*/  MOV R3, 0x208c0 ;  /* 0x000208c000037802 */ /* 0x000fe20000000f00 */
[----:B------:R-:W-:Y:S02]  /*208a0*/  IMAD.MOV.U32 R236, RZ, RZ, 0x181f ;  /* 0x0000181fffec7424 */ /* 0x000fe400078e00ff */
[----:B------:R-:W-:Y:S05]  /*208b0*/  CALL.REL.NOINC `($__internal_93_$__cuda_sm70_shflsync_idx_p) ;  /* 0x0000be0000007944 */ /* 0x000fea0003c00000 */
[----:B------:R-:W-:Y:S01]  /*208c0*/  MOV R14, R237 ;  /* 0x000000ed000e7202 */ /* 0x000fe20000000f00 */
[----:B------:R-:W-:-:S05]  /*208d0*/  BRA `(.L_x_5772) ;  /* 0xffff36a000007947 */ /* 0x000fca000383ffff */
.L_x_5649:
[----:B------:R-:W-:Y:S01]  /*208e0*/  MOV R2, RZ ;  /* 0x000000ff00027202 */ /* 0x000fe20000000f00 */
[----:B------:R-:W-:Y:S01]  /*208f0*/  IMAD.MOV.U32 R235, RZ, RZ, R176 ;  /* 0x000000ffffeb7224 */ /* 0x000fe200078e00b0 */
[----:B------:R-:W-:Y:S01]  /*20900*/  MOV R3, 0x20930 ;  /* 0x0002093000037802 */ /* 0x000fe20000000f00 */
[----:B------:R-:W-:Y:S02]  /*20910*/  IMAD.MOV.U32 R236, RZ, RZ, 0x181f ;  /* 0x0000181fffec7424 */ /* 0x000fe400078e00ff */
[----:B-12---:R-:W-:Y:S05]  /*20920*/  CALL.REL.NOINC `($__internal_93_$__cuda_sm70_shflsync_idx_p) ;  /* 0x0000bd9000007944 */ /* 0x006fea0003c00000 */
[----:B------:R-:W-:Y:S01]  /*20930*/  MOV R0, R237 ;  /* 0x000000ed00007202 */ /* 0x000fe20000000f00 */
[----:B------:R-:W-:-:S05]  /*20940*/  BRA `(.L_x_5773) ;  /* 0xffff365000007947 */ /* 0x000fca000383ffff */
.L_x_5650:
        /* <DEDUP_REMOVED lines=13> */
.L_x_5651:
[----:B------:R-:W-:Y:S02]  /*20a20*/  MOV R3, 0x2 ;  /* 0x0000000200037802 */ /* 0x000fe40000000f00 */
[----:B------:R-:W-:Y:S02]  /*20a30*/  MOV R2, 0x20a50 ;  /* 0x00020a5000027802 */ /* 0x000fe40000000f00 */
[----:B---3--:R-:W-:Y:S05]  /*20a40*/  CALL.REL.NOINC `($__internal_92_$__cuda_sm70_shflsync_bfly_p) ;  /* 0x0000bc1000007944 */ /* 0x008fea0003c00000 */
[----:B------:R-:W-:Y:S01]  /*20a50*/  MOV R2, R172 ;  /* 0x000000ac00027202 */ /* 0x000fe20000000f00 */
[----:B------:R-:W-:-:S05]  /*20a60*/  BRA `(.L_x_5775) ;  /* 0xffff3a1000007947 */ /* 0x000fca000383ffff */
.L_x_5652:
[----:B------:R-:W-:Y:S02]  /*20a70*/  MOV R3, 0x1 ;  /* 0x0000000100037802 */ /* 0x000fe40000000f00 */
[----:B------:R-:W-:Y:S02]  /*20a80*/  MOV R2, 0x20aa0 ;  /* 0x00020aa000027802 */ /* 0x000fe40000000f00 */
[----:B---3--:R-:W-:Y:S05]  /*20a90*/  CALL.REL.NOINC `($__internal_92_$__cuda_sm70_shflsync_bfly_p) ;  /* 0x0000bbc000007944 */ /* 0x008fea0003c00000 */
        /* <DEDUP_REMOVED lines=11> */
.L_x_5655:
[----:B-1-34-:R-:W-:Y:S01]  /*20b50*/  MOV R2, RZ ;  /* 0x000000ff00027202 */ /* 0x01afe20000000f00 */
[----:B------:R-:W-:Y:S01]  /*20b60*/  IMAD.MOV.U32 R235, RZ, RZ, R6 ;  /* 0x000000ffffeb7224 */ /* 0x000fe200078e0006 */
[----:B------:R-:W-:Y:S01]  /*20b70*/  MOV R3, 0x20ba0 ;  /* 0x00020ba000037802 */ /* 0x000fe20000000f00 */
[----:B------:R-:W-:Y:S02]  /*20b80*/  IMAD.MOV.U32 R236, RZ, RZ, 0x181f ;  /* 0x0000181fffec7424 */ /* 0x000fe400078e00ff */
[----:B------:R-:W-:Y:S05]  /*20b90*/  CALL.REL.NOINC `($__internal_93_$__cuda_sm70_shflsync_idx_p) ;  /* 0x0000bb2000007944 */ /* 0x000fea0003c00000 */
[----:B------:R-:W-:Y:S01]  /*20ba0*/  MOV R0, R237 ;  /* 0x000000ed00007202 */ /* 0x000fe20000000f00 */
[----:B------:R-:W-:-:S05]  /*20bb0*/  BRA `(.L_x_5777) ;  /* 0xffff526000007947 */ /* 0x000fca000383ffff */
.L_x_5658:
[----:B--2---:R-:W-:Y:S01]  /*20bc0*/  MOV R2, 0x1 ;  /* 0x0000000100027802 */ /* 0x004fe20000000f00 */
[----:B------:R-:W-:Y:S01]  /*20bd0*/  IMAD.MOV.U32 R235, RZ, RZ, R6 ;  /* 0x000000ffffeb7224 */ /* 0x000fe200078e0006 */
[----:B------:R-:W-:Y:S01]  /*20be0*/  MOV R3, 0x20c10 ;  /* 0x00020c1000037802 */ /* 0x000fe20000000f00 */
[----:B------:R-:W-:Y:S02]  /*20bf0*/  IMAD.MOV.U32 R236, RZ, RZ, 0x181f ;  /* 0x0000181fffec7424 */ /* 0x000fe400078e00ff */
[----:B-1----:R-:W-:Y:S05]  /*20c00*/  CALL.REL.NOINC `($__internal_93_$__cuda_sm70_shflsync_idx_p) ;  /* 0x0000bab000007944 */ /* 0x002fea0003c00000 */
        /* <DEDUP_REMOVED lines=8> */
.L_x_5661:
[----:B------:R-:W-:Y:S01]  /*20c90*/  MOV R2, RZ ;  /* 0x000000ff00027202 */ /* 0x000fe20000000f00 */
[----:B------:R-:W-:Y:S01]  /*20ca0*/  IMAD.MOV.U32 R235, RZ, RZ, R13 ;  /* 0x000000ffffeb7224 */ /* 0x000fe200078e000d */
[----:B------:R-:W-:Y:S01]  /*20cb0*/  MOV R3, 0x20ce0 ;  /* 0x00020ce000037802 */ /* 0x000fe20000000f00 */
[----:B------:R-:W-:Y:S02]  /*20cc0*/  IMAD.MOV.U32 R236, RZ, RZ, 0x181f ;  /* 0x0000181fffec7424 */ /* 0x000fe400078e00ff */
[----:B------:R-:W-:Y:S05]  /*20cd0*/  CALL.REL.NOINC `($__internal_93_$__cuda_sm70_shflsync_idx_p) ;  /* 0x0000b9e000007944 */ /* 0x000fea0003c00000 */
[----:B------:R-:W-:Y:S01]  /*20ce0*/  MOV R6, R237 ;  /* 0x000000ed00067202 */ /* 0x000fe20000000f00 */
[----:B------:R-:W-:-:S05]  /*20cf0*/  BRA `(.L_x_5779) ;  /* 0xffff615000007947 */ /* 0x000fca000383ffff */
.L_x_5662:
[----:B------:R-:W-:Y:S01]  /*20d00*/  MOV R2, RZ ;  /* 0x000000ff00027202 */ /* 0x000fe20000000f00 */
[----:B------:R-:W-:Y:S01]  /*20d10*/  IMAD.MOV.U32 R235, RZ, RZ, R174 ;  /* 0x000000ffffeb7224 */ /* 0x000fe200078e00ae */
[----:B------:R-:W-:Y:S01]  /*20d20*/  MOV R3, 0x20d50 ;  /* 0x00020d5000037802 */ /* 0x000fe20000000f00 */
[----:B------:R-:W-:Y:S02]  /*20d30*/  IMAD.MOV.U32 R236, RZ, RZ, 0x181f ;  /* 0x0000181fffec7424 */ /* 0x000fe400078e00ff */
[----:B-12---:R-:W-:Y:S05]  /*20d40*/  CALL.REL.NOINC `($__internal_93_$__cuda_sm70_shflsync_idx_p) ;  /* 0x0000b97000007944 */ /* 0x006fea0003c00000 */
[----:B------:R-:W-:Y:S01]  /*20d50*/  MOV R0, R237 ;  /* 0x000000ed00007202 */ /* 0x000fe20000000f00 */
[----:B------:R-:W-:-:S05]  /*20d60*/  BRA `(.L_x_5780) ;  /* 0xffff610000007947 */ /* 0x000fca000383ffff */
.L_x_5663:
[----:B--2---:R-:W-:Y:S01]  /*20d70*/  MOV R2, 0x1 ;  /* 0x0000000100027802 */ /* 0x004fe20000000f00 */
[----:B------:R-:W-:Y:S01]  /*20d80*/  IMAD.MOV.U32 R235, RZ, RZ, R13 ;  /* 0x000000ffffeb7224 */ /* 0x000fe200078e000d */
[----:B------:R-:W-:Y:S01]  /*20d90*/  MOV R3, 0x20dc0 ;  /* 0x00020dc000037802 */ /* 0x000fe20000000f00 */
[----:B------:R-:W-:Y:S02]  /*20da0*/  IMAD.MOV.U32 R236, RZ, RZ, 0x181f ;  /* 0x0000181fffec7424 */ /* 0x000fe400078e00ff */
        /* <DEDUP_REMOVED lines=9> */
.L_x_5664:
[----:B------:R-:W-:Y:S01]  /*20e40*/  MOV R2, RZ ;  /* 0x000000ff00027202 */ /* 0x000fe20000000f00 */
[----:B------:R-:W-:Y:S01]  /*20e50*/  IMAD.MOV.U32 R235, RZ, RZ, R13 ;  /* 0x000000ffffeb7224 */ /* 0x000fe200078e000d */
[----:B------:R-:W-:Y:S01]  /*20e60*/  MOV R3, 0x20e90 ;  /* 0x00020e9000037802 */ /* 0x000fe20000000f00 */
[----:B------:R-:W-:Y:S02]  /*20e70*/  IMAD.MOV.U32 R236, RZ, RZ, 0x1c1f ;  /* 0x00001c1fffec7424 */ /* 0x000fe400078e00ff */
[----:B------:R-:W-:Y:S05]  /*20e80*/  CALL.REL.NOINC `($__internal_93_$__cuda_sm70_shflsync_idx_p) ;  /* 0x0000b83000007944 */ /* 0x000fea0003c00000 */
[----:B------:R-:W-:Y:S01]  /*20e90*/  MOV R3, R237 ;  /* 0x000000ed00037202 */ /* 0x000fe20000000f00 */
[----:B------:R-:W-:-:S05]  /*20ea0*/  BRA `(.L_x_5782) ;  /* 0xffff643000007947 */ /* 0x000fca000383ffff */
.L_x_5669:
[----:B------:R-:W-:Y:S01]  /*20eb0*/  MOV R2, 0x1 ;  /* 0x0000000100027802 */ /* 0x000fe20000000f00 */
[----:B------:R-:W-:Y:S01]  /*20ec0*/  IMAD.MOV.U32 R235, RZ, RZ, R13 ;  /* 0x000000ffffeb7224 */ /* 0x000fe200078e000d */
[----:B------:R-:W-:Y:S01]  /*20ed0*/  MOV R3, 0x20f00 ;  /* 0x00020f0000037802 */ /* 0x000fe20000000f00 */
[----:B------:R-:W-:Y:S02]  /*20ee0*/  IMAD.MOV.U32 R236, RZ, RZ, 0x1c1f ;  /* 0x00001c1fffec7424 */ /* 0x000fe400078e00ff */
[----:B-1----:R-:W-:Y:S05]  /*20ef0*/  CALL.REL.NOINC `($__internal_93_$__cuda_sm70_shflsync_idx_p) ;  /* 0x0000b7c000007944 */ /* 0x002fea0003c00000 */
[----:B------:R-:W-:Y:S01]  /*20f00*/  MOV R3, R237 ;  /* 0x000000ed00037202 */ /* 0x000fe20000000f00 */
[----:B------:R-:W-:-:S05]  /*20f10*/  BRA `(.L_x_5783) ;  /* 0xffff698000007947 */ /* 0x000fca000383ffff */
.L_x_5674:
[----:B------:R-:W-:Y:S02]  /*20f20*/  MOV R3, 0x2 ;  /* 0x0000000200037802 */ /* 0x000fe40000000f00 */
[----:B------:R-:W-:Y:S02]  /*20f30*/  MOV R2, 0x20f50 ;  /* 0x00020f5000027802 */ /* 0x000fe40000000f00 */
[----:B-12---:R-:W-:Y:S05]  /*20f40*/  CALL.REL.NOINC `($__internal_92_$__cuda_sm70_shflsync_bfly_p) ;  /* 0x0000b71000007944 */ /* 0x006fea0003c00000 */
[----:B------:R-:W-:Y:S01]  /*20f50*/  MOV R2, R172 ;  /* 0x000000ac00027202 */ /* 0x000fe20000000f00 */
[----:B------:R-:W-:-:S05]  /*20f60*/  BRA `(.L_x_5784) ;  /* 0xffff6f4000007947 */ /* 0x000fca000383ffff */
.L_x_5675:
        /* <DEDUP_REMOVED lines=14> */
.L_x_5677:
[----:B------:R-:W-:Y:S01]  /*21050*/  IMAD.MOV.U32 R0, RZ, RZ, R234 ;  /* 0x000000ffff007224 */ /* 0x000fe200078e00ea */
[----:B------:R-:W-:-:S02]  /*21060*/  MOV R3, 0x2 ;  /* 0x0000000200037802 */ /* 0x000fc40000000f00 */
[----:B------:R-:W-:Y:S02]  /*21070*/  MOV R2, 0x21090 ;  /* 0x0002109000027802 */ /* 0x000fe40000000f00 */
[----:B------:R-:W-:Y:S05]  /*21080*/  CALL.REL.NOINC `($__internal_92_$__cuda_sm70_shflsync_bfly_p) ;  /* 0x0000b5d000007944 */ /* 0x000fea0003c00000 */
[----:B------:R-:W-:Y:S01]  /*21090*/  MOV R4, R172 ;  /* 0x000000ac00047202 */ /* 0x000fe20000000f00 */
[----:B------:R-:W-:Y:S05]  /*210a0*/  BRA `(.L_x_5786) ;  /* 0xffff865000007947 */ /* 0x000fea000383ffff */
.L_x_5678:
[----:B------:R-:W-:Y:S01]  /*210b0*/  IMAD.MOV.U32 R0, RZ, RZ, R4 ;  /* 0x000000ffff007224 */ /* 0x000fe200078e0004 */
[----:B------:R-:W-:Y:S02]  /*210c0*/  MOV R3, 0x1 ;  /* 0x0000000100037802 */ /* 0x000fe40000000f00 */
[----:B------:R-:W-:Y:S02]  /*210d0*/  MOV R2, 0x210f0 ;  /* 0x000210f000027802 */ /* 0x000fe40000000f00 */
[----:B-1----:R-:W-:Y:S05]  /*210e0*/  CALL.REL.NOINC `($__internal_92_$__cuda_sm70_shflsync_bfly_p) ;  /* 0x0000b57000007944 */ /* 0x002fea0003c00000 */
[----:B------:R-:W-:Y:S01]  /*210f0*/  FADD.FTZ R4, R4, R172 ;  /* 0x000000ac04047221 */ /* 0x000fe20000010000 */
[----:B------:R-:W-:Y:S02]  /*21100*/  MOV R0, R233 ;  /* 0x000000e900007202 */ /* 0x000fe40000000f00 */
[----:B------:R-:W-:Y:S02]  /*21110*/  MOV R3, 0x2 ;  /* 0x0000000200037802 */ /* 0x000fe40000000f00 */
[----:B------:R-:W-:Y:S02]  /*21120*/  MOV R2, 0x21140 ;  /* 0x0002114000027802 */ /* 0x000fe40000000f00 */
[----:B------:R-:W-:Y:S05]  /*21130*/  CALL.REL.NOINC `($__internal_92_$__cuda_sm70_shflsync_bfly_p) ;  /* 0x0000b52000007944 */ /* 0x000fea0003c00000 */
[----:B------:R-:W-:Y:S01]  /*21140*/  FADD.FTZ R233, R233, R172 ;  /* 0x000000ace9e97221 */ /* 0x000fe20000010000 */
[----:B------:R-:W-:-:S02]  /*21150*/  MOV R3, 0x1 ;  /* 0x0000000100037802 */ /* 0x000fc40000000f00 */
[----:B------:R-:W-:Y:S02]  /*21160*/  MOV R2, 0x21190 ;  /* 0x0002119000027802 */ /* 0x000fe40000000f00 */
[----:B------:R-:W-:Y:S02]  /*21170*/  MOV R0, R233 ;  /* 0x000000e900007202 */ /* 0x000fe40000000f00 */
[----:B------:R-:W-:Y:S05]  /*21180*/  CALL.REL.NOINC `($__internal_92_$__cuda_sm70_shflsync_bfly_p) ;  /* 0x0000b4d000007944 */ /* 0x000fea0003c00000 */
[----:B------:R-:W-:Y:S01]  /*21190*/  MOV R3, R172 ;  /* 0x000000ac00037202 */ /* 0x000fe20000000f00 */
[----:B------:R-:W-:Y:S05]  /*211a0*/  BRA `(.L_x_5787) ;  /* 0xffff85c000007947 */ /* 0x000fea000383ffff */
.L_x_5685:
[----:B--234-:R-:W-:Y:S01]  /*211b0*/  IMAD.MOV.U32 R235, RZ, RZ, R6 ;  /* 0x000000ffffeb7224 */ /* 0x01cfe200078e0006 */
[----:B------:R-:W-:Y:S01]  /*211c0*/  MOV R2, RZ ;  /* 0x000000ff00027202 */ /* 0x000fe20000000f00 */
[----:B------:R-:W-:Y:S01]  /*211d0*/  IMAD.MOV.U32 R236, RZ, RZ, 0x181f ;  /* 0x0000181fffec7424 */ /* 0x000fe200078e00ff */
[----:B------:R-:W-:Y:S02]  /*211e0*/  MOV R3, 0x21200 ;  /* 0x0002120000037802 */ /* 0x000fe40000000f00 */
[----:B-1----:R-:W-:Y:S05]  /*211f0*/  CALL.REL.NOINC `($__internal_93_$__cuda_sm70_shflsync_idx_p) ;  /* 0x0000b4c000007944 */ /* 0x002fea0003c00000 */
[----:B------:R-:W-:Y:S01]  /*21200*/  MOV R4, R237 ;  /* 0x000000ed00047202 */ /* 0x000fe20000000f00 */
[----:B------:R-:W-:Y:S05]  /*21210*/  BRA `(.L_x_5788) ;  /* 0xffffa1c000007947 */ /* 0x000fea000383ffff */
.L_x_5686:
[----:B------:R-:W-:Y:S01]  /*21220*/  IMAD.MOV.U32 R235, RZ, RZ, R16 ;  /* 0x000000ffffeb7224 */ /* 0x000fe200078e0010 */
[----:B------:R-:W-:Y:S01]  /*21230*/  MOV R2, RZ ;  /* 0x000000ff00027202 */ /* 0x000fe20000000f00 */
[----:B------:R-:W-:Y:S01]  /*21240*/  IMAD.MOV.U32 R236, RZ, RZ, 0x181f ;  /* 0x0000181fffec7424 */ /* 0x000fe200078e00ff */
[----:B------:R-:W-:-:S02]  /*21250*/  MOV R3, 0x21270 ;  /* 0x0002127000037802 */ /* 0x000fc40000000f00 */
[----:B-123--:R-:W-:Y:S05]  /*21260*/  CALL.REL.NOINC `($__internal_93_$__cuda_sm70_shflsync_idx_p) ;  /* 0x0000b45000007944 */ /* 0x00efea0003c00000 */
[----:B------:R-:W-:Y:S01]  /*21270*/  MOV R0, R237 ;  /* 0x000000ed00007202 */ /* 0x000fe20000000f00 */
[----:B------:R-:W-:Y:S05]  /*21280*/  BRA `(.L_x_5789) ;  /* 0xffffa17000007947 */ /* 0x000fea000383ffff */
.L_x_5689:
        /* <DEDUP_REMOVED lines=13> */
.L_x_5692:
[----:B------:R-:W-:Y:S01]  /*21360*/  IMAD.MOV.U32 R235, RZ, RZ, R6 ;  /* 0x000000ffffeb7224 */ /* 0x000fe200078e0006 */
[----:B--2---:R-:W-:Y:S01]  /*21370*/  MOV R2, 0x2 ;  /* 0x0000000200027802 */ /* 0x004fe20000000f00 */
[----:B------:R-:W-:Y:S01]  /*21380*/  IMAD.MOV.U32 R236, RZ, RZ, 0x181f ;  /* 0x0000181fffec7424 */ /* 0x000fe200078e00ff */
[----:B------:R-:W-:Y:S02]  /*21390*/  MOV R3, 0x213b0 ;  /* 0x000213b000037802 */ /* 0x000fe40000000f00 */
[----:B-1-34-:R-:W-:Y:S05]  /*213a0*/  CALL.REL.NOINC `($__internal_93_$__cuda_sm70_shflsync_idx_p) ;  /* 0x0000b31000007944 */ /* 0x01afea0003c00000 */
[----:B------:R-:W-:Y:S01]  /*213b0*/  MOV R4, R237 ;  /* 0x000000ed00047202 */ /* 0x000fe20000000f00 */
[----:B------:R-:W-:Y:S05]  /*213c0*/  BRA `(.L_x_5791) ;  /* 0xffffa32000007947 */ /* 0x000fea000383ffff */
.L_x_5693:
[----:B------:R-:W-:Y:S01]  /*213d0*/  IMAD.MOV.U32 R235, RZ, RZ, R16 ;  /* 0x000000ffffeb7224 */ /* 0x000fe200078e0010 */
[----:B--2---:R-:W-:Y:S01]  /*213e0*/  MOV R2, 0x2 ;  /* 0x0000000200027802 */ /* 0x004fe20000000f00 */
[----:B------:R-:W-:Y:S01]  /*213f0*/  IMAD.MOV.U32 R236, RZ, RZ, 0x181f ;  /* 0x0000181fffec7424 */ /* 0x000fe200078e00ff */
[----:B------:R-:W-:Y:S02]  /*21400*/  MOV R3, 0x21420 ;  /* 0x0002142000037802 */ /* 0x000fe40000000f00 */
[----:B-1-34-:R-:W-:Y:S05]  /*21410*/  CALL.REL.NOINC `($__internal_93_$__cuda_sm70_shflsync_idx_p) ;  /* 0x0000b2a000007944 */ /* 0x01afea0003c00000 */
[----:B------:R-:W-:Y:S01]  /*21420*/  MOV R0, R237 ;  /* 0x000000ed00007202 */ /* 0x000fe20000000f00 */
[----:B------:R-:W-:Y:S05]  /*21430*/  BRA `(.L_x_5792) ;  /* 0xffffa2d000007947 */ /* 0x000fea000383ffff */
.L_x_5696:
[----:B------:R-:W-:Y:S01]  /*21440*/  IMAD.MOV.U32 R235, RZ, RZ, R6 ;  /* 0x000000ffffeb7224 */ /* 0x000fe200078e0006 */
[----:B---3--:R-:W-:Y:S01]  /*21450*/  MOV R2, 0x3 ;  /* 0x0000000300027802 */ /* 0x008fe20000000f00 */
        /* <DEDUP_REMOVED lines=11> */
.L_x_5698:
[----:B------:R-:W-:Y:S01]  /*21510*/  IMAD.MOV.U32 R235, RZ, RZ, R5 ;  /* 0x000000ffffeb7224 */ /* 0x000fe200078e0005 */
[----:B------:R-:W-:Y:S01]  /*21520*/  MOV R2, RZ ;  /* 0x000000ff00027202 */ /* 0x000fe20000000f00 */
[----:B------:R-:W-:Y:S01]  /*21530*/  IMAD.MOV.U32 R236, RZ, RZ, 0x1c1f ;  /* 0x00001c1fffec7424 */ /* 0x000fe200078e00ff */
[----:B------:R-:W-:Y:S02]  /*21540*/  MOV R3, 0x21560 ;  /* 0x0002156000037802 */ /* 0x000fe40000000f00 */
[----:B------:R-:W-:Y:S05]  /*21550*/  CALL.REL.NOINC `($__internal_93_$__cuda_sm70_shflsync_idx_p) ;  /* 0x0000b16000007944 */ /* 0x000fea0003c00000 */
[----:B------:R-:W-:Y:S01]  /*21560*/  MOV R4, R237 ;  /* 0x000000ed00047202 */ /* 0x000fe20000000f00 */
[----:B------:R-:W-:Y:S05]  /*21570*/  BRA `(.L_x_5794) ;  /* 0xffffa69000007947 */ /* 0x000fea000383ffff */
.L_x_5699:
[----:B------:R-:W-:Y:S01]  /*21580*/  IMAD.MOV.U32 R235, RZ, RZ, R6 ;  /* 0x000000ffffeb7224 */ /* 0x000fe200078e0006 */
[----:B------:R-:W-:Y:S01]  /*21590*/  MOV R2, RZ ;  /* 0x000000ff00027202 */ /* 0x000fe20000000f00 */
[----:B------:R-:W-:Y:S01]  /*215a0*/  IMAD.MOV.U32 R236, RZ, RZ, 0x1c1f ;  /* 0x00001c1fffec7424 */ /* 0x000fe200078e00ff */
[----:B------:R-:W-:Y:S02]  /*215b0*/  MOV R3, 0x215d0 ;  /* 0x000215d000037802 */ /* 0x000fe40000000f00 */
[----:B-12---:R-:W-:Y:S05]  /*215c0*/  CALL.REL.NOINC `($__internal_93_$__cuda_sm70_shflsync_idx_p) ;  /* 0x0000b0f000007944 */ /* 0x006fea0003c00000 */
[----:B------:R-:W-:Y:S01]  /*215d0*/  MOV R0, R237 ;  /* 0x000000ed00007202 */ /* 0x000fe20000000f00 */
[----:B------:R-:W-:Y:S05]  /*215e0*/  BRA `(.L_x_5795) ;  /* 0xffffa64000007947 */ /* 0x000fea000383ffff */
.L_x_5702:
[----:B------:R-:W-:Y:S01]  /*215f0*/  IMAD.MOV.U32 R235, RZ, RZ, R5 ;  /* 0x000000ffffeb7224 */ /* 0x000fe200078e0005 */
[----:B-1----:R-:W-:Y:S01]  /*21600*/  MOV R2, 0x1 ;  /* 0x0000000100027802 */ /* 0x002fe20000000f00 */
[----:B------:R-:W-:Y:S01]  /*21610*/  IMAD.MOV.U32 R236, RZ, RZ, 0x1c1f ;  /* 0x00001c1fffec7424 */ /* 0x000fe200078e00ff */
[----:B------:R-:W-:-:S02]  /*21620*/  MOV R3, 0x21640 ;  /* 0x0002164000037802 */ /* 0x000fc40000000f00 */
[----:B--234-:R-:W-:Y:S05]  /*21630*/  CALL.REL.NOINC `($__internal_93_$__cuda_sm70_shflsync_idx_p) ;  /* 0x0000b08000007944 */ /* 0x01cfea0003c00000 */
        /* <DEDUP_REMOVED lines=8> */
.L_x_5706:
[----:B------:R-:W-:Y:S01]  /*216c0*/  IMAD.MOV.U32 R235, RZ, RZ, R5 ;  /* 0x000000ffffeb7224 */ /* 0x000fe200078e0005 */
[----:B------:R-:W-:Y:S01]  /*216d0*/  MOV R2, RZ ;  /* 0x000000ff00027202 */ /* 0x000fe20000000f00 */
[----:B------:R-:W-:Y:S01]  /*216e0*/  IMAD.MOV.U32 R236, RZ, RZ, 0x181f ;  /* 0x0000181fffec7424 */ /* 0x000fe200078e00ff */
[----:B------:R-:W-:Y:S02]  /*216f0*/  MOV R3, 0x21710 ;  /* 0x0002171000037802 */ /* 0x000fe40000000f00 */
[----:B---3--:R-:W-:Y:S05]  /*21700*/  CALL.REL.NOINC `($__internal_93_$__cuda_sm70_shflsync_idx_p) ;  /* 0x0000afb000007944 */ /* 0x008fea0003c00000 */
[----:B------:R-:W-:Y:S01]  /*21710*/  MOV R4, R237 ;  /* 0x000000ed00047202 */ /* 0x000fe20000000f00 */
[----:B------:R-:W-:Y:S05]  /*21720*/  BRA `(.L_x_5797) ;  /* 0xffffc69000007947 */ /* 0x000fea000383ffff */
.L_x_5707:
[----:B------:R-:W-:Y:S01]  /*21730*/  IMAD.MOV.U32 R235, RZ, RZ, R16 ;  /* 0x000000ffffeb7224 */ /* 0x000fe200078e0010 */
[----:B------:R-:W-:Y:S01]  /*21740*/  MOV R2, RZ ;  /* 0x000000ff00027202 */ /* 0x000fe20000000f00 */
[----:B------:R-:W-:Y:S01]  /*21750*/  IMAD.MOV.U32 R236, RZ, RZ, 0x181f ;  /* 0x0000181fffec7424 */ /* 0x000fe200078e00ff */
[----:B------:R-:W-:Y:S02]  /*21760*/  MOV R3, 0x21780 ;  /* 0x0002178000037802 */ /* 0x000fe40000000f00 */
[----:B-123--:R-:W-:Y:S05]  /*21770*/  CALL.REL.NOINC `($__internal_93_$__cuda_sm70_shflsync_idx_p) ;  /* 0x0000af4000007944 */ /* 0x00efea0003c00000 */
[----:B------:R-:W-:Y:S01]  /*21780*/  MOV R0, R237 ;  /* 0x000000ed00007202 */ /* 0x000fe20000000f00 */
[----:B------:R-:W-:Y:S05]  /*21790*/  BRA `(.L_x_5798) ;  /* 0xffffc64000007947 */ /* 0x000fea000383ffff */
.L_x_5710:
        /* <DEDUP_REMOVED lines=13> */
.L_x_5713:
[----:B------:R-:W-:Y:S01]  /*21870*/  IMAD.MOV.U32 R235, RZ, RZ, R5 ;  /* 0x000000ffffeb7224 */ /* 0x000fe200078e0005 */
[----:B-1----:R-:W-:Y:S01]  /*21880*/  MOV R2, 0x2 ;  /* 0x0000000200027802 */ /* 0x002fe20000000f00 */
[----:B------:R-:W-:Y:S01]  /*21890*/  IMAD.MOV.U32 R236, RZ, RZ, 0x181f ;  /* 0x0000181fffec7424 */ /* 0x000fe200078e00ff */
[----:B------:R-:W-:Y:S02]  /*218a0*/  MOV R3, 0x218c0 ;  /* 0x000218c000037802 */ /* 0x000fe40000000f00 */
[----:B--234-:R-:W-:Y:S05]  /*218b0*/  CALL.REL.NOINC `($__internal_93_$__cuda_sm70_shflsync_idx_p) ;  /* 0x0000ae0000007944 */ /* 0x01cfea0003c00000 */
[----:B------:R-:W-:Y:S01]  /*218c0*/  MOV R4, R237 ;  /* 0x000000ed00047202 */ /* 0x000fe20000000f00 */
[----:B------:R-:W-:Y:S05]  /*218d0*/  BRA `(.L_x_5800) ;  /* 0xffffc7f000007947 */ /* 0x000fea000383ffff */
.L_x_5714:
[----:B------:R-:W-:Y:S01]  /*218e0*/  IMAD.MOV.U32 R235, RZ, RZ, R16 ;  /* 0x000000ffffeb7224 */ /* 0x000fe200078e0010 */
[----:B-1----:R-:W-:Y:S01]  /*218f0*/  MOV R2, 0x2 ;  /* 0x0000000200027802 */ /* 0x002fe20000000f00 */
[----:B------:R-:W-:Y:S01]  /*21900*/  IMAD.MOV.U32 R236, RZ, RZ, 0x181f ;  /* 0x0000181fffec7424 */ /* 0x000fe200078e00ff */
[----:B------:R-:W-:Y:S02]  /*21910*/  MOV R3, 0x21930 ;  /* 0x0002193000037802 */ /* 0x000fe40000000f00 */
[----:B--234-:R-:W-:Y:S05]  /*21920*/  CALL.REL.NOINC `($__internal_93_$__cuda_sm70_shflsync_idx_p) ;  /* 0x0000ad9000007944 */ /* 0x01cfea0003c00000 */
[----:B------:R-:W-:Y:S01]  /*21930*/  MOV R0, R237 ;  /* 0x000000ed00007202 */ /* 0x000fe20000000f00 */
[----:B------:R-:W-:Y:S05]  /*21940*/  BRA `(.L_x_5801) ;  /* 0xffffc7a000007947 */ /* 0x000fea000383ffff */
.L_x_5717:
        /* <DEDUP_REMOVED lines=13> */
.L_x_5719:
[----:B------:R-:W-:Y:S01]  /*21a20*/  IMAD.MOV.U32 R235, RZ, RZ, R147 ;  /* 0x000000ffffeb7224 */ /* 0x000fe200078e0093 */
[----:B------:R-:W-:Y:S01]  /*21a30*/  MOV R2, RZ ;  /* 0x000000ff00027202 */ /* 0x000fe20000000f00 */
[----:B------:R-:W-:Y:S01]  /*21a40*/  IMAD.MOV.U32 R236, RZ, RZ, 0x1f ;  /* 0x0000001fffec7424 */ /* 0x000fe200078e00ff */
[----:B------:R-:W-:Y:S02]  /*21a50*/  MOV R3, 0x21a70 ;  /* 0x00021a7000037802 */ /* 0x000fe40000000f00 */
[----:B--2---:R-:W-:Y:S05]  /*21a60*/  CALL.REL.NOINC `($__internal_93_$__cuda_sm70_shflsync_idx_p) ;  /* 0x0000ac5000007944 */ /* 0x004fea0003c00000 */
[----:B------:R-:W-:Y:S01]  /*21a70*/  MOV R10, R237 ;  /* 0x000000ed000a7202 */ /* 0x000fe20000000f00 */
[----:B------:R-:W-:Y:S05]  /*21a80*/  BRA `(.L_x_5803) ;  /* 0xffffca4000007947 */ /* 0x000fea000383ffff */
.L_x_5720:
[----:B------:R-:W-:Y:S01]  /*21a90*/  IMAD.MOV.U32 R235, RZ, RZ, R147 ;  /* 0x000000ffffeb7224 */ /* 0x000fe200078e0093 */
[----:B------:R-:W-:Y:S01]  /*21aa0*/  MOV R2, 0x1 ;  /* 0x0000000100027802 */ /* 0x000fe20000000f00 */
[----:B------:R-:W-:Y:S01]  /*21ab0*/  IMAD.MOV.U32 R236, RZ, RZ, 0x1f ;  /* 0x0000001fffec7424 */ /* 0x000fe200078e00ff */
[----:B------:R-:W-:Y:S02]  /*21ac0*/  MOV R3, 0x21ae0 ;  /* 0x00021ae000037802 */ /* 0x000fe40000000f00 */
[----:B-123--:R-:W-:Y:S05]  /*21ad0*/  CALL.REL.NOINC `($__internal_93_$__cuda_sm70_shflsync_idx_p) ;  /* 0x0000abe000007944 */ /* 0x00efea0003c00000 */
[----:B------:R-:W-:Y:S01]  /*21ae0*/  MOV R9, R237 ;  /* 0x000000ed00097202 */ /* 0x000fe20000000f00 */
[----:B------:R-:W-:Y:S05]  /*21af0*/  BRA `(.L_x_5804) ;  /* 0xffffc9f000007947 */ /* 0x000fea000383ffff */
.L_x_5721:
[----:B------:R-:W-:Y:S02]  /*21b00*/  MOV R3, 0x1 ;  /* 0x0000000100037802 */ /* 0x000fe40000000f00 */
[----:B------:R-:W-:-:S02]  /*21b10*/  MOV R2, 0x21b30 ;  /* 0x00021b3000027802 */ /* 0x000fc40000000f00 */
[----:B-1-34-:R-:W-:Y:S05]  /*21b20*/  CALL.REL.NOINC `($__internal_94_$__cuda_sm70_shflsync_up_p) ;  /* 0x0000abf000007944 */ /* 0x01afea0003c00000 */
[----:B------:R-:W-:Y:S05]  /*21b30*/  BRA `(.L_x_5805) ;  /* 0xffffcae000007947 */ /* 0x000fea000383ffff */
.L_x_5722:
[----:B------:R-:W-:Y:S02]  /*21b40*/  MOV R3, 0x2 ;  /* 0x0000000200037802 */ /* 0x000fe40000000f00 */
[----:B------:R-:W-:-:S02]  /*21b50*/  MOV R2, 0x21b70 ;  /* 0x00021b7000027802 */ /* 0x000fc40000000f00 */
[----:B-1-3--:R-:W-:Y:S05]  /*21b60*/  CALL.REL.NOINC `($__internal_94_$__cuda_sm70_shflsync_up_p) ;  /* 0x0000abb000007944 */ /* 0x00afea0003c00000 */
        /* <DEDUP_REMOVED lines=24> */
.L_x_5726:
[----:B------:R-:W-:Y:S02]  /*21cf0*/  MOV R3, 0x1 ;  /* 0x0000000100037802 */ /* 0x000fe40000000f00 */
[----:B------:R-:W-:Y:S02]  /*21d00*/  MOV R2, 0x21d20 ;  /* 0x00021d2000027802 */ /* 0x000fe40000000f00 */
[----:B------:R-:W-:Y:S05]  /*21d10*/  CALL.REL.NOINC `($__internal_94_$__cuda_sm70_shflsync_up_p) ;  /* 0x0000aa0000007944 */ /* 0x000fea0003c00000 */
[----:B------:R-:W-:Y:S01]  /*21d20*/  MOV R2, R4 ;  /* 0x0000000400027202 */ /* 0x000fe20000000f00 */
[----:B------:R-:W-:Y:S05]  /*21d30*/  BRA `(.L_x_5807) ;  /* 0xffffcb5000007947 */ /* 0x000fea000383ffff */
.L_x_5727:
        /* <DEDUP_REMOVED lines=27> */
.L_x_5729:
[----:B------:R-:W-:Y:S02]  /*21ef0*/  SEL R0, RZ, 0x1, P0 ;  /* 0x00000001ff007807 */ /* 0x000fe40000000000 */
[----:B------:R-:W-:Y:S02]  /*21f00*/  MOV R2, 0x21f20 ;  /* 0x00021f2000027802 */ /* 0x000fe40000000f00 */
[----:B--2---:R-:W-:Y:S05]  /*21f10*/  CALL.REL.NOINC `($__internal_95_$__cuda_sm70_votesync_ballot) ;  /* 0x0000a86000007944 */ /* 0x004fea0003c00000 */
[----:B------:R-:W-:Y:S01]  /*21f20*/  MOV R5, R0 ;  /* 0x0000000000057202 */ /* 0x000fe20000000f00 */
[----:B------:R-:W-:Y:S05]  /*21f30*/  BRA `(.L_x_5809) ;  /* 0xffffcae000007947 */ /* 0x000fea000383ffff */
.L_x_5730:
[----:B------:R-:W-:Y:S01]  /*21f40*/  IMAD.MOV.U32 R235, RZ, RZ, R6 ;  /* 0x000000ffffeb7224 */ /* 0x000fe200078e0006 */
[----:B-1----:R-:W-:Y:S01]  /*21f50*/  MOV R2, R0 ;  /* 0x0000000000027202 */ /* 0x002fe20000000f00 */
[----:B------:R-:W-:Y:S01]  /*21f60*/  IMAD.MOV.U32 R236, RZ, RZ, 0x1f ;  /* 0x0000001fffec7424 */ /* 0x000fe200078e00ff */
[----:B------:R-:W-:Y:S02]  /*21f70*/  MOV R3, 0x21f90 ;  /* 0x00021f9000037802 */ /* 0x000fe40000000f00 */
[----:B--2---:R-:W-:Y:S05]  /*21f80*/  CALL.REL.NOINC `($__internal_93_$__cuda_sm70_shflsync_idx_p) ;  /* 0x0000a73000007944 */ /* 0x004fea0003c00000 */
[----:B------:R-:W-:Y:S01]  /*21f90*/  IMAD.MOV.U32 R6, RZ, RZ, R237 ;  /* 0x000000ffff067224 */ /* 0x000fe200078e00ed */
[----:B------:R-:W-:Y:S01]  /*21fa0*/  MOV R2, R0 ;  /* 0x0000000000027202 */ /* 0x000fe20000000f00 */
[----:B------:R-:W-:Y:S01]  /*21fb0*/  IMAD.MOV.U32 R235, RZ, RZ, R8 ;  /* 0x000000ffffeb7224 */ /* 0x000fe200078e0008 */
[----:B------:R-:W-:-:S02]  /*21fc0*/  MOV R236, 0x1f ;  /* 0x0000001f00ec7802 */ /* 0x000fc40000000f00 */
[----:B------:R-:W-:Y:S02]  /*21fd0*/  MOV R3, 0x21ff0 ;  /* 0x00021ff000037802 */ /* 0x000fe40000000f00 */
[----:B------:R-:W-:Y:S05]  /*21fe0*/  CALL.REL.NOINC `($__internal_93_$__cuda_sm70_shflsync_idx_p) ;  /* 0x0000a6d000007944 */ /* 0x000fea0003c00000 */
[----:B------:R-:W-:Y:S01]  /*21ff0*/  MOV R8, R237 ;  /* 0x000000ed00087202 */ /* 0x000fe20000000f00 */
[----:B------:R-:W-:Y:S05]  /*22000*/  BRA `(.L_x_5810) ;  /* 0xffffca8000007947 */ /* 0x000fea000383ffff */
.L_x_5733:
[----:B------:R-:W-:Y:S01]  /*22010*/  IMAD.MOV.U32 R235, RZ, RZ, R4 ;  /* 0x000000ffffeb7224 */ /* 0x000fe200078e0004 */
[----:B-1----:R-:W-:Y:S01]  /*22020*/  MOV R2, R0 ;  /* 0x0000000000027202 */ /* 0x002fe20000000f00 */
[----:B------:R-:W-:Y:S01]  /*22030*/  IMAD.MOV.U32 R236, RZ, RZ, 0x1f ;  /* 0x0000001fffec7424 */ /* 0x000fe200078e00ff */
[----:B------:R-:W-:Y:S02]  /*22040*/  MOV R3, 0x22060 ;  /* 0x0002206000037802 */ /* 0x000fe40000000f00 */
[----:B--2-4-:R-:W-:Y:S05]  /*22050*/  CALL.REL.NOINC `($__internal_93_$__cuda_sm70_shflsync_idx_p) ;  /* 0x0000a66000007944 */ /* 0x014fea0003c00000 */
[----:B------:R-:W-:Y:S01]  /*22060*/  MOV R11, R237 ;  /* 0x000000ed000b7202 */ /* 0x000fe20000000f00 */
[----:B------:R-:W-:Y:S05]  /*22070*/  BRA `(.L_x_5732) ;  /* 0xffffca7000007947 */ /* 0x000fea000383ffff */
        .type           $_ZN7cutlass13device_kernelIN5flash19enable_sm80_to_sm89INS1_16FlashAttnFwdSm80INS1_25CollectiveMainloopFwdSm80ILi8ELi1ELb0EN4cute5tupleIJNS5_1CILi128EEENS7_ILi48EEENS7_ILi256EEEEEELi256ENS_6half_tEfNS_4arch4Sm80ELb0ELb1ELb0ELb1ELb1ELb1ELb1ELb1EEENS1_21CollectiveEpilogueFwdINS6_IJS8_SA_S9_EEENS6_IJNS7_ILi1EEESI_SI_EEESC_SE_Li256ELb1ELb1ELb1ELb0EEENS1_36VarlenDynamicPersistentTileSchedulerILi128ELi48ELi256ELi256ELb1ELb1ELb0ELb1ELb0ELb1EEEEEEEEEvNT_6ParamsE$_ZZN5flash25CollectiveMainloopFwdSm80ILi8ELi1ELb0EN4cute5tupleIJNS1_1CILi128EEENS3_ILi48EEENS3_ILi256EEEEEELi256EN7cutlass6half_tEfNS8_4arch4Sm80ELb0ELb1ELb0ELb1ELb1ELb1ELb1ELb1EE3mmaINS_16FlashAttnFwdSm80ISC_NS_21CollectiveEpilogueFwdINS2_IJS4_S6_S5_EEENS2_IJNS3_ILi1EEESH_SH_EEES9_SB_Li256ELb1ELb1ELb1ELb0EEENS_36VarlenDynamicPersistentTileSchedulerILi128ELi48ELi256ELi256ELb1ELb1ELb0ELb1ELb0ELb1EEEE13SharedStorageENS1_6TensorINS1_11ArrayEngineIfLm128EEENS1_6LayoutINS2_IJNS2_IJNS3_ILi2EEESS_EEESH_NS3_ILi32EEEEEENS2_IJNS2_IJSH_SS_EEENS3_ILi0EEENS3_ILi4EEEEEEEEEENS_7SoftmaxILi2ELi0EEEEEbRKNSC_6ParamsERT0_RT1_iRKNS_16SeqlenInfoQKNewKILb1ELb1EEENS2_IJiiiiEEERT_ENKUlvE_clEv,@function
        .size           $_ZN7cutlass13device_kernelIN5flash19enable_sm80_to_sm89INS1_16FlashAttnFwdSm80INS1_25CollectiveMainloopFwdSm80ILi8ELi1ELb0EN4cute5tupleIJNS5_1CILi128EEENS7_ILi48EEENS7_ILi256EEEEEELi256ENS_6half_tEfNS_4arch4Sm80ELb0ELb1ELb0ELb1ELb1ELb1ELb1ELb1EEENS1_21CollectiveEpilogueFwdINS6_IJS8_SA_S9_EEENS6_IJNS7_ILi1EEESI_SI_EEESC_SE_Li256ELb1ELb1ELb1ELb0EEENS1_36VarlenDynamicPersistentTileSchedulerILi128ELi48ELi256ELi256ELb1ELb1ELb0ELb1ELb0ELb1EEEEEEEEEvNT_6ParamsE$_ZZN5flash25CollectiveMainloopFwdSm80ILi8ELi1ELb0EN4cute5tupleIJNS1_1CILi128EEENS3_ILi48EEENS3_ILi256EEEEEELi256EN7cutlass6half_tEfNS8_4arch4Sm80ELb0ELb1ELb0ELb1ELb1ELb1ELb1ELb1EE3mmaINS_16FlashAttnFwdSm80ISC_NS_21CollectiveEpilogueFwdINS2_IJS4_S6_S5_EEENS2_IJNS3_ILi1EEESH_SH_EEES9_SB_Li256ELb1ELb1ELb1ELb0EEENS_36VarlenDynamicPersistentTileSchedulerILi128ELi48ELi256ELi256ELb1ELb1ELb0ELb1ELb0ELb1EEEE13SharedStorageENS1_6TensorINS1_11ArrayEngineIfLm128EEENS1_6LayoutINS2_IJNS2_IJNS3_ILi2EEESS_EEESH_NS3_ILi32EEEEEENS2_IJNS2_IJSH_SS_EEENS3_ILi0EEENS3_ILi4EEEEEEEEEENS_7SoftmaxILi2ELi0EEEEEbRKNSC_6ParamsERT0_RT1_iRKNS_16SeqlenInfoQKNewKILb1ELb1EEENS2_IJiiiiEEERT_ENKUlvE_clEv,($__internal_92_$__cuda_sm70_shflsync_bfly_p - $_ZN7cutlass13device_kernelIN5flash19enable_sm80_to_sm89INS1_16FlashAttnFwdSm80INS1_25CollectiveMainloopFwdSm80ILi8ELi1ELb0EN4cute5tupleIJNS5_1CILi128EEENS7_ILi48EEENS7_ILi256EEEEEELi256ENS_6half_tEfNS_4arch4Sm80ELb0ELb1ELb0ELb1ELb1ELb1ELb1ELb1EEENS1_21CollectiveEpilogueFwdINS6_IJS8_SA_S9_EEENS6_IJNS7_ILi1EEESI_SI_EEESC_SE_Li256ELb1ELb1ELb1ELb0EEENS1_36VarlenDynamicPersistentTileSchedulerILi128ELi48ELi256ELi256ELb1ELb1ELb0ELb1ELb0ELb1EEEEEEEEEvNT_6ParamsE$_ZZN5flash25CollectiveMainloopFwdSm80ILi8ELi1ELb0EN4cute5tupleIJNS1_1CILi128EEENS3_ILi48EEENS3_ILi256EEEEEELi256EN7cutlass6half_tEfNS8_4arch4Sm80ELb0ELb1ELb0ELb1ELb1ELb1ELb1ELb1EE3mmaINS_16FlashAttnFwdSm80ISC_NS_21CollectiveEpilogueFwdINS2_IJS4_S6_S5_EEENS2_IJNS3_ILi1EEESH_SH_EEES9_SB_Li256ELb1ELb1ELb1ELb0EEENS_36VarlenDynamicPersistentTileSchedulerILi128ELi48ELi256ELi256ELb1ELb1ELb0ELb1ELb0ELb1EEEE13SharedStorageENS1_6TensorINS1_11ArrayEngineIfLm128EEENS1_6LayoutINS2_IJNS2_IJNS3_ILi2EEESS_EEESH_NS3_ILi32EEEEEENS2_IJNS2_IJSH_SS_EEENS3_ILi0EEENS3_ILi4EEEEEEEEEENS_7SoftmaxILi2ELi0EEEEEbRKNSC_6ParamsERT0_RT1_iRKNS_16SeqlenInfoQKNewKILb1ELb1EEENS2_IJiiiiEEERT_ENKUlvE_clEv)
$_ZN7cutlass13device_kernelIN5flash19enable_sm80_to_sm89INS1_16FlashAttnFwdSm80INS1_25CollectiveMainloopFwdSm80ILi8ELi1ELb0EN4cute5tupleIJNS5_1CILi128EEENS7_ILi48EEENS7_ILi256EEEEEELi256ENS_6half_tEfNS_4arch4Sm80ELb0ELb1ELb0ELb1ELb1ELb1ELb1ELb1EEENS1_21CollectiveEpilogueFwdINS6_IJS8_SA_S9_EEENS6_IJNS7_ILi1EEESI_SI_EEESC_SE_Li256ELb1ELb1ELb1ELb0EEENS1_36VarlenDynamicPersistentTileSchedulerILi128ELi48ELi256ELi256ELb1ELb1ELb0ELb1ELb0ELb1EEEEEEEEEvNT_6ParamsE$_ZZN5flash25CollectiveMainloopFwdSm80ILi8ELi1ELb0EN4cute5tupleIJNS1_1CILi128EEENS3_ILi48EEENS3_ILi256EEEEEELi256EN7cutlass6half_tEfNS8_4arch4Sm80ELb0ELb1ELb0ELb1ELb1ELb1ELb1ELb1EE3mmaINS_16FlashAttnFwdSm80ISC_NS_21CollectiveEpilogueFwdINS2_IJS4_S6_S5_EEENS2_IJNS3_ILi1EEESH_SH_EEES9_SB_Li256ELb1ELb1ELb1ELb0EEENS_36VarlenDynamicPersistentTileSchedulerILi128ELi48ELi256ELi256ELb1ELb1ELb0ELb1ELb0ELb1EEEE13SharedStorageENS1_6TensorINS1_11ArrayEngineIfLm128EEENS1_6LayoutINS2_IJNS2_IJNS3_ILi2EEESS_EEESH_NS3_ILi32EEEEEENS2_IJNS2_IJSH_SS_EEENS3_ILi0EEENS3_ILi4EEEEEEEEEENS_7SoftmaxILi2ELi0EEEEEbRKNSC_6ParamsERT0_RT1_iRKNS_16SeqlenInfoQKNewKILb1ELb1EEENS2_IJiiiiEEERT_ENKUlvE_clEv:
        /* <DEDUP_REMOVED lines=9> */
[----:B------:R-:W-:Y:S05]  /*22110*/  RET.REL.NODEC R2 `(_ZN7cutlass13device_kernelIN5flash19enable_sm80_to_sm89INS1_16FlashAttnFwdSm80INS1_25CollectiveMainloopFwdSm80ILi8ELi1ELb0EN4cute5tupleIJNS5_1CILi128EEENS7_ILi48EEENS7_ILi256EEEEEELi256ENS_6half_tEfNS_4arch4Sm80ELb0ELb1ELb0ELb1ELb1ELb1ELb1ELb1EEENS1_21CollectiveEpilogueFwdINS6_IJS8_SA_S9_EEENS6_IJNS7_ILi1EEESI_SI_EEESC_SE_Li256ELb1ELb1ELb1ELb0EEENS1_36VarlenDynamicPersistentTileSchedulerILi128ELi48ELi256ELi256ELb1ELb1ELb0ELb1ELb0ELb1EEEEEEEEEvNT_6ParamsE) ;  /* 0xfffddee002007950 */ /* 0x000fea0003c3ffff */
.L_x_5811:
        /* <DEDUP_REMOVED lines=55> */
.L_x_5887:
[----:B------:R-:W-:Y:S05]  /*22490*/  BRA.DIV ~URZ, `(.L_x_5814) ;  /* 0x000094f27f007947 */ /* 0x000fea000b800000 */
[----:B------:R3:W4:Y:S01]  /*224a0*/  SHFL.IDX PT, R8, R34, RZ, 0x181f ;  /* 0x00181fff22087589 */ /* 0x00072200000e0000 */
[----:B--2---:R-:W-:-:S03]  /*224b0*/  MOV R9, R6 ;  /* 0x0000000600097202 */ /* 0x004fc60000000f00 */
[----:B------:R3:W2:Y:S04]  /*224c0*/  SHFL.IDX PT, R10, R28, RZ, 0x181f ;  /* 0x00181fff1c0a7589 */ /* 0x0006a800000e0000 */
[----:B------:R3:W1:Y:S02]  /*224d0*/  SHFL.IDX PT, R2, R35, RZ, 0x181f ;  /* 0x00181fff23027589 */ /* 0x00066400000e0000 */
.L_x_5888:
        /* <DEDUP_REMOVED lines=54> */
.L_x_5816:
[----:B------:R-:W-:Y:S05]  /*22840*/  BSYNC B0 ;  /* 0x0000000000007941 */ /* 0x000fea0003800000 */
.L_x_5815:
        /* <DEDUP_REMOVED lines=33> */
.L_x_5889:
        /* <DEDUP_REMOVED lines=52> */
.L_x_5819:
[----:B------:R-:W-:Y:S05]  /*22da0*/  BSYNC B0 ;  /* 0x0000000000007941 */ /* 0x000fea0003800000 */
.L_x_5818:
        /* <DEDUP_REMOVED lines=34> */
.L_x_5890:
[----:B------:R-:W-:Y:S05]  /*22fd0*/  BRA.DIV ~URZ, `(.L_x_5821) ;  /* 0x00008d027f007947 */ /* 0x000fea000b800000 */
[----:B------:R4:W1:Y:S01]  /*22fe0*/  SHFL.IDX PT, R8, R34, 0x2, 0x181f ;  /* 0x00581f0022087f89 */ /* 0x00086200000e0000 */
[----:B--23--:R-:W-:-:S03]  /*22ff0*/  MOV R9, R6 ;  /* 0x0000000600097202 */ /* 0x00cfc60000000f00 */
[----:B------:R4:W2:Y:S04]  /*23000*/  SHFL.IDX PT, R10, R28, 0x2, 0x181f ;  /* 0x00581f001c0a7f89 */ /* 0x0008a800000e0000 */
[----:B------:R4:W3:Y:S02]  /*23010*/  SHFL.IDX PT, R2, R35, 0x2, 0x181f ;  /* 0x00581f0023027f89 */ /* 0x0008e400000e0000 */
.L_x_5891:
        /* <DEDUP_REMOVED lines=53> */
.L_x_5823:
[----:B------:R-:W-:Y:S05]  /*23370*/  BSYNC B0 ;  /* 0x0000000000007941 */ /* 0x000fea0003800000 */
.L_x_5822:
        /* <DEDUP_REMOVED lines=39> */
.L_x_5892:
[----:B------:R-:W-:Y:S05]  /*235f0*/  BRA.DIV ~URZ, `(.L_x_5825) ;  /* 0x000088927f007947 */ /* 0x000fea000b800000 */
[----:B------:R3:W1:Y:S04]  /*23600*/  SHFL.IDX PT, R8, R34, 0x3, 0x181f ;  /* 0x00781f0022087f89 */ /* 0x00066800000e0000 */
[----:B------:R3:W4:Y:S04]  /*23610*/  SHFL.IDX PT, R10, R28, 0x3, 0x181f ;  /* 0x00781f001c0a7f89 */ /* 0x00072800000e0000 */
[----:B------:R3:W2:Y:S02]  /*23620*/  SHFL.IDX PT, R2, R35, 0x3, 0x181f ;  /* 0x00781f0023027f89 */ /* 0x0006a400000e0000 */
.L_x_5893:
        /* <DEDUP_REMOVED lines=52> */
.L_x_5827:
[----:B------:R-:W-:Y:S05]  /*23970*/  BSYNC B0 ;  /* 0x0000000000007941 */ /* 0x000fea0003800000 */
.L_x_5826:
        /* <DEDUP_REMOVED lines=104> */
.L_x_5831:
[----:B------:R-:W-:Y:S05]  /*24000*/  BSYNC B0 ;  /* 0x0000000000007941 */ /* 0x000fea0003800000 */
.L_x_5830:
        /* <DEDUP_REMOVED lines=46> */
.L_x_5833:
[----:B------:R-:W-:Y:S05]  /*242f0*/  BSYNC B0 ;  /* 0x0000000000007941 */ /* 0x000fea0003800000 */
.L_x_5832:
        /* <DEDUP_REMOVED lines=46> */
.L_x_5835:
[----:B------:R-:W-:Y:S05]  /*245e0*/  BSYNC B0 ;  /* 0x0000000000007941 */ /* 0x000fea0003800000 */
.L_x_5834:
        /* <DEDUP_REMOVED lines=45> */
.L_x_5829:
[----:B------:R-:W-:Y:S05]  /*248c0*/  BSYNC B1 ;  /* 0x0000000000017941 */ /* 0x000fea0003800000 */
.L_x_5828:
        /* <DEDUP_REMOVED lines=49> */
.L_x_5839:
[----:B------:R-:W-:Y:S05]  /*24be0*/  BSYNC B0 ;  /* 0x0000000000007941 */ /* 0x000fea0003800000 */
.L_x_5838:
        /* <DEDUP_REMOVED lines=46> */
.L_x_5841:
[----:B------:R-:W-:Y:S05]  /*24ed0*/  BSYNC B0 ;  /* 0x0000000000007941 */ /* 0x000fea0003800000 */
.L_x_5840:
        /* <DEDUP_REMOVED lines=46> */
.L_x_5843:
[----:B------:R-:W-:Y:S05]  /*251c0*/  BSYNC B0 ;  /* 0x0000000000007941 */ /* 0x000fea0003800000 */
.L_x_5842:
        /* <DEDUP_REMOVED lines=45> */
.L_x_5837:
[----:B------:R-:W-:Y:S05]  /*254a0*/  BSYNC B1 ;  /* 0x0000000000017941 */ /* 0x000fea0003800000 */
.L_x_5836:
        /* <DEDUP_REMOVED lines=49> */
.L_x_5847:
[----:B------:R-:W-:Y:S05]  /*257c0*/  BSYNC B0 ;  /* 0x0000000000007941 */ /* 0x000fea0003800000 */
.L_x_5846:
        /* <DEDUP_REMOVED lines=46> */
.L_x_5849:
[----:B------:R-:W-:Y:S05]  /*25ab0*/  BSYNC B0 ;  /* 0x0000000000007941 */ /* 0x000fea0003800000 */
.L_x_5848:
        /* <DEDUP_REMOVED lines=46> */
.L_x_5851:
[----:B------:R-:W-:Y:S05]  /*25da0*/  BSYNC B0 ;  /* 0x0000000000007941 */ /* 0x000fea0003800000 */
.L_x_5850:
        /* <DEDUP_REMOVED lines=45> */
.L_x_5845:
[----:B------:R-:W-:Y:S05]  /*26080*/  BSYNC B1 ;  /* 0x0000000000017941 */ /* 0x000fea0003800000 */
.L_x_5844:
[----:B------:R-:W-:Y:S01]  /*26090*/  IADD3 R2, R92, 0x60, RZ ;  /* 0x000000605c027810 */ /* 0x000fe20007ffe0ff */
[----:B------:R-:W-:-:S03]  /*260a0*/  IMAD.MOV.U32 R3, RZ, RZ, 0x0 ;  /* 0x00000000ff037424 */ /* 0x000fc600078e00ff */
[----:B------:R-:W-:Y:S01]  /*260b0*/  ISETP.GE.AND P0, PT, R2, R84, PT ;  /* 0x000000540200720c */ /* 0x000fe20003f06270 */
[----:B------:R-:W-:-:S12]  /*260c0*/  IMAD.MOV.U32 R2, RZ, RZ, R138 ;  /* 0x000000ffff027224 */ /* 0x000fd800078e008a */
[----:B------:R-:W-:Y:S05]  /*260d0*/  @P0 RET.REL.NODEC R2 `(_ZN7cutlass13device_kernelIN5flash19enable_sm80_to_sm89INS1_16FlashAttnFwdSm80INS1_25CollectiveMainloopFwdSm80ILi8ELi1ELb0EN4cute5tupleIJNS5_1CILi128EEENS7_ILi48EEENS7_ILi256EEEEEELi256ENS_6half_tEfNS_4arch4Sm80ELb0ELb1ELb0ELb1ELb1ELb1ELb1ELb1EEENS1_21CollectiveEpilogueFwdINS6_IJS8_SA_S9_EEENS6_IJNS7_ILi1EEESI_SI_EEESC_SE_Li256ELb1ELb1ELb1ELb0EEENS1_36VarlenDynamicPersistentTileSchedulerILi128ELi48ELi256ELi256ELb1ELb1ELb0ELb1ELb0ELb1EEEEEEEEEvNT_6ParamsE) ;  /* 0xfffd9f2002000950 */ /* 0x000fea0003c3ffff */
        /* <DEDUP_REMOVED lines=45> */
.L_x_5853:
[----:B------:R-:W-:Y:S05]  /*263b0*/  BSYNC B0 ;  /* 0x0000000000007941 */ /* 0x000fea0003800000 */
.L_x_5852:
        /* <DEDUP_REMOVED lines=46> */
.L_x_5855:
[----:B------:R-:W-:Y:S05]  /*266a0*/  BSYNC B0 ;  /* 0x0000000000007941 */ /* 0x000fea0003800000 */
.L_x_5854:
        /* <DEDUP_REMOVED lines=46> */
.L_x_5857:
[----:B------:R-:W-:Y:S05]  /*26990*/  BSYNC B0 ;  /* 0x0000000000007941 */ /* 0x000fea0003800000 */
.L_x_5856:
[----:B------:R-:W-:Y:S01]  /*269a0*/  IADD3 R4, R4, 0x60, RZ ;  /* 0x0000006004047810 */ /* 0x000fe20007ffe0ff */
[----:B------:R-:W-:Y:S02]  /*269b0*/  IMAD.MOV.U32 R2, RZ, RZ, R138 ;  /* 0x000000ffff027224 */ /* 0x000fe400078e008a */
[----:B------:R-:W-:Y:S01]  /*269c0*/  IMAD.MOV.U32 R3, RZ, RZ, 0x0 ;  /* 0x00000000ff037424 */ /* 0x000fe200078e00ff */
[----:B------:R-:W-:-:S13]  /*269d0*/  ISETP.GE.AND P0, PT, R4, R0, PT ;  /* 0x000000000400720c */ /* 0x000fda0003f06270 */
[----:B------:R-:W-:Y:S05]  /*269e0*/  @P0 RET.REL.NODEC R2 `(_ZN7cutlass13device_kernelIN5flash19enable_sm80_to_sm89INS1_16FlashAttnFwdSm80INS1_25CollectiveMainloopFwdSm80ILi8ELi1ELb0EN4cute5tupleIJNS5_1CILi128EEENS7_ILi48EEENS7_ILi256EEEEEELi256ENS_6half_tEfNS_4arch4Sm80ELb0ELb1ELb0ELb1ELb1ELb1ELb1ELb1EEENS1_21CollectiveEpilogueFwdINS6_IJS8_SA_S9_EEENS6_IJNS7_ILi1EEESI_SI_EEESC_SE_Li256ELb1ELb1ELb1ELb0EEENS1_36VarlenDynamicPersistentTileSchedulerILi128ELi48ELi256ELi256ELb1ELb1ELb0ELb1ELb0ELb1EEEEEEEEEvNT_6ParamsE) ;  /* 0xfffd961002000950 */ /* 0x000fea0003c3ffff */
        /* <DEDUP_REMOVED lines=44> */
[----:B------:R-:W-:Y:S05]  /*26cb0*/  RET.REL.NODEC R2 `(_ZN7cutlass13device_kernelIN5flash19enable_sm80_to_sm89INS1_16FlashAttnFwdSm80INS1_25CollectiveMainloopFwdSm80ILi8ELi1ELb0EN4cute5tupleIJNS5_1CILi128EEENS7_ILi48EEENS7_ILi256EEEEEELi256ENS_6half_tEfNS_4arch4Sm80ELb0ELb1ELb0ELb1ELb1ELb1ELb1ELb1EEENS1_21CollectiveEpilogueFwdINS6_IJS8_SA_S9_EEENS6_IJNS7_ILi1EEESI_SI_EEESC_SE_Li256ELb1ELb1ELb1ELb0EEENS1_36VarlenDynamicPersistentTileSchedulerILi128ELi48ELi256ELi256ELb1ELb1ELb0ELb1ELb0ELb1EEEEEEEEEvNT_6ParamsE) ;  /* 0xfffd934002007950 */ /* 0x000fea0003c3ffff */
.L_x_5812:
        /* <DEDUP_REMOVED lines=28> */
.L_x_5894:
[----:B------:R-:W-:Y:S05]  /*26e80*/  BRA.DIV ~URZ, `(.L_x_5859) ;  /* 0x000051a27f007947 */ /* 0x000fea000b800000 */
[----:B------:R3:W4:Y:S01]  /*26e90*/  SHFL.IDX PT, R8, R20, RZ, 0x181f ;  /* 0x00181fff14087589 */ /* 0x00072200000e0000 */
[----:B--2---:R-:W-:-:S03]  /*26ea0*/  MOV R9, R4 ;  /* 0x0000000400097202 */ /* 0x004fc60000000f00 */
[----:B------:R3:W2:Y:S04]  /*26eb0*/  SHFL.IDX PT, R6, R16, RZ, 0x181f ;  /* 0x00181fff10067589 */ /* 0x0006a800000e0000 */
[----:B------:R3:W1:Y:S02]  /*26ec0*/  SHFL.IDX PT, R2, R21, RZ, 0x181f ;  /* 0x00181fff15027589 */ /* 0x00066400000e0000 */
.L_x_5895:
        /* <DEDUP_REMOVED lines=36> */
.L_x_5861:
[----:B------:R-:W-:Y:S05]  /*27110*/  BSYNC B0 ;  /* 0x0000000000007941 */ /* 0x000fea0003800000 */
.L_x_5860:
        /* <DEDUP_REMOVED lines=37> */
.L_x_5896:
        /* <DEDUP_REMOVED lines=34> */
.L_x_5864:
[----:B------:R-:W-:Y:S05]  /*27590*/  BSYNC B0 ;  /* 0x0000000000007941 */ /* 0x000fea0003800000 */
.L_x_5863:
        /* <DEDUP_REMOVED lines=32> */
.L_x_5897:
[----:B------:R-:W-:Y:S05]  /*277a0*/  BRA.DIV ~URZ, `(.L_x_5866) ;  /* 0x00004bc27f007947 */ /* 0x000fea000b800000 */
[----:B----4-:R3:W4:Y:S01]  /*277b0*/  SHFL.IDX PT, R8, R20, 0x2, 0x181f ;  /* 0x00581f0014087f89 */ /* 0x01072200000e0000 */
[----:B--2---:R-:W-:-:S03]  /*277c0*/  MOV R9, R4 ;  /* 0x0000000400097202 */ /* 0x004fc60000000f00 */
[----:B------:R3:W2:Y:S04]  /*277d0*/  SHFL.IDX PT, R6, R16, 0x2, 0x181f ;  /* 0x00581f0010067f89 */ /* 0x0006a800000e0000 */
[----:B------:R3:W1:Y:S02]  /*277e0*/  SHFL.IDX PT, R2, R21, 0x2, 0x181f ;  /* 0x00581f0015027f89 */ /* 0x00066400000e0000 */
.L_x_5898:
        /* <DEDUP_REMOVED lines=35> */
.L_x_5868:
[----:B------:R-:W-:Y:S05]  /*27a20*/  BSYNC B0 ;  /* 0x0000000000007941 */ /* 0x000fea0003800000 */
.L_x_5867:
        /* <DEDUP_REMOVED lines=37> */
.L_x_5899:
[----:B------:R-:W-:Y:S05]  /*27c80*/  BRA.DIV ~URZ, `(.L_x_5870) ;  /* 0x000048927f007947 */ /* 0x000fea000b800000 */
[----:B----4-:R4:W1:Y:S01]  /*27c90*/  SHFL.IDX PT, R8, R20, 0x3, 0x181f ;  /* 0x00781f0014087f89 */ /* 0x01086200000e0000 */
[----:B--2---:R-:W-:-:S03]  /*27ca0*/  MOV R9, R4 ;  /* 0x0000000400097202 */ /* 0x004fc60000000f00 */
[----:B------:R4:W2:Y:S04]  /*27cb0*/  SHFL.IDX PT, R6, R16, 0x3, 0x181f ;  /* 0x00781f0010067f89 */ /* 0x0008a800000e0000 */
[----:B------:R4:W3:Y:S02]  /*27cc0*/  SHFL.IDX PT, R2, R21, 0x3, 0x181f ;  /* 0x00781f0015027f89 */ /* 0x0008e400000e0000 */
.L_x_5900:
        /* <DEDUP_REMOVED lines=34> */
.L_x_5872:
[----:B------:R-:W-:Y:S05]  /*27ef0*/  BSYNC B0 ;  /* 0x0000000000007941 */ /* 0x000fea0003800000 */
.L_x_5871:
        /* <DEDUP_REMOVED lines=152> */
.L_x_5876:
[----:B------:R-:W-:Y:S05]  /*28880*/  BSYNC B0 ;  /* 0x0000000000007941 */ /* 0x000fea0003800000 */
.L_x_5875:
        /* <DEDUP_REMOVED lines=108> */
.L_x_5874:
[----:B------:R-:W-:Y:S05]  /*28f50*/  BSYNC B1 ;  /* 0x0000000000017941 */ /* 0x000fea0003800000 */
.L_x_5873:
        /* <DEDUP_REMOVED lines=112> */
.L_x_5880:
[----:B------:R-:W-:Y:S05]  /*29660*/  BSYNC B0 ;  /* 0x0000000000007941 */ /* 0x000fea0003800000 */
.L_x_5879:
        /* <DEDUP_REMOVED lines=107> */
.L_x_5878:
[----:B------:R-:W-:Y:S05]  /*29d20*/  BSYNC B1 ;  /* 0x0000000000017941 */ /* 0x000fea0003800000 */
.L_x_5877:
        /* <DEDUP_REMOVED lines=113> */
.L_x_5884:
[----:B------:R-:W-:Y:S05]  /*2a440*/  BSYNC B0 ;  /* 0x0000000000007941 */ /* 0x000fea0003800000 */
.L_x_5883:
        /* <DEDUP_REMOVED lines=106> */
.L_x_5882:
[----:B------:R-:W-:Y:S05]  /*2aaf0*/  BSYNC B1 ;  /* 0x0000000000017941 */ /* 0x000fea0003800000 */
.L_x_5881:
[----:B------:R-:W-:Y:S01]  /*2ab00*/  IADD3 R4, R92, 0x60, RZ ;  /* 0x000000605c047810 */ /* 0x000fe20007ffe0ff */
[----:B------:R-:W-:-:S02]  /*2ab10*/  IMAD.MOV.U32 R2, RZ, RZ, R138 ;  /* 0x000000ffff027224 */ /* 0x000fc400078e008a */
[----:B------:R-:W-:Y:S01]  /*2ab20*/  IMAD.MOV.U32 R3, RZ, RZ, 0x0 ;  /* 0x00000000ff037424 */ /* 0x000fe200078e00ff */
[----:B------:R-:W-:-:S13]  /*2ab30*/  ISETP.GE.AND P0, PT, R4, R59, PT ;  /* 0x0000003b0400720c */ /* 0x000fda0003f06270 */
[----:B------:R-:W-:Y:S05]  /*2ab40*/  @P0 RET.REL.NODEC R2 `(_ZN7cutlass13device_kernelIN5flash19enable_sm80_to_sm89INS1_16FlashAttnFwdSm80INS1_25CollectiveMainloopFwdSm80ILi8ELi1ELb0EN4cute5tupleIJNS5_1CILi128EEENS7_ILi48EEENS7_ILi256EEEEEELi256ENS_6half_tEfNS_4arch4Sm80ELb0ELb1ELb0ELb1ELb1ELb1ELb1ELb1EEENS1_21CollectiveEpilogueFwdINS6_IJS8_SA_S9_EEENS6_IJNS7_ILi1EEESI_SI_EEESC_SE_Li256ELb1ELb1ELb1ELb0EEENS1_36VarlenDynamicPersistentTileSchedulerILi128ELi48ELi256ELi256ELb1ELb1ELb0ELb1ELb0ELb1EEEEEEEEEvNT_6ParamsE) ;  /* 0xfffd54b002000950 */ /* 0x000fea0003c3ffff */
        /* <DEDUP_REMOVED lines=109> */
.L_x_5886:
[----:B------:R-:W-:Y:S05]  /*2b220*/  BSYNC B0 ;  /* 0x0000000000007941 */ /* 0x000fea0003800000 */
.L_x_5885:
[----:B------:R-:W-:Y:S01]  /*2b230*/  IADD3 R6, R56, 0x40, RZ ;  /* 0x0000004038067810 */ /* 0x000fe20007ffe0ff */
[----:B------:R-:W-:Y:S02]  /*2b240*/  IMAD.MOV.U32 R2, RZ, RZ, R138 ;  /* 0x000000ffff027224 */ /* 0x000fe400078e008a */
[----:B------:R-:W-:Y:S01]  /*2b250*/  IMAD.MOV.U32 R3, RZ, RZ, 0x0 ;  /* 0x00000000ff037424 */ /* 0x000fe200078e00ff */
[----:B------:R-:W-:-:S13]  /*2b260*/  ISETP.GE.AND P0, PT, R6, R0, PT ;  /* 0x000000000600720c */ /* 0x000fda0003f06270 */
[----:B------:R-:W-:Y:S05]  /*2b270*/  @P0 RET.REL.NODEC R2 `(_ZN7cutlass13device_kernelIN5flash19enable_sm80_to_sm89INS1_16FlashAttnFwdSm80INS1_25CollectiveMainloopFwdSm80ILi8ELi1ELb0EN4cute5tupleIJNS5_1CILi128EEENS7_ILi48EEENS7_ILi256EEEEEELi256ENS_6half_tEfNS_4arch4Sm80ELb0ELb1ELb0ELb1ELb1ELb1ELb1ELb1EEENS1_21CollectiveEpilogueFwdINS6_IJS8_SA_S9_EEENS6_IJNS7_ILi1EEESI_SI_EEESC_SE_Li256ELb1ELb1ELb1ELb0EEENS1_36VarlenDynamicPersistentTileSchedulerILi128ELi48ELi256ELi256ELb1ELb1ELb0ELb1ELb0ELb1EEEEEEEEEvNT_6ParamsE) ;  /* 0xfffd4d8002000950 */ /* 0x000fea0003c3ffff */
        /* <DEDUP_REMOVED lines=105> */
[----:B------:R-:W-:Y:S05]  /*2b910*/  RET.REL.NODEC R2 `(_ZN7cutlass13device_kernelIN5flash19enable_sm80_to_sm89INS1_16FlashAttnFwdSm80INS1_25CollectiveMainloopFwdSm80ILi8ELi1ELb0EN4cute5tupleIJNS5_1CILi128EEENS7_ILi48EEENS7_ILi256EEEEEELi256ENS_6half_tEfNS_4arch4Sm80ELb0ELb1ELb0ELb1ELb1ELb1ELb1ELb1EEENS1_21CollectiveEpilogueFwdINS6_IJS8_SA_S9_EEENS6_IJNS7_ILi1EEESI_SI_EEESC_SE_Li256ELb1ELb1ELb1ELb0EEENS1_36VarlenDynamicPersistentTileSchedulerILi128ELi48ELi256ELi256ELb1ELb1ELb0ELb1ELb0ELb1EEEEEEEEEvNT_6ParamsE) ;  /* 0xfffd46e002007950 */ /* 0x000fea0003c3ffff */
.L_x_5813:
[----:B------:R-:W-:Y:S01]  /*2b920*/  IMAD.MOV.U32 R235, RZ, RZ, R29 ;  /* 0x000000ffffeb7224 */ /* 0x000fe200078e001d */
[----:B------:R-:W-:Y:S01]  /*2b930*/  MOV R2, RZ ;  /* 0x000000ff00027202 */ /* 0x000fe20000000f00 */
[----:B------:R-:W-:Y:S01]  /*2b940*/  IMAD.MOV.U32 R236, RZ, RZ, 0x181f ;  /* 0x0000181fffec7424 */ /* 0x000fe200078e00ff */
[----:B------:R-:W-:Y:S02]  /*2b950*/  MOV R3, 0x2b970 ;  /* 0x0002b97000037802 */ /* 0x000fe40000000f00 */
[----:B------:R-:W-:Y:S05]  /*2b960*/  CALL.REL.NOINC `($__internal_93_$__cuda_sm70_shflsync_idx_p) ;  /* 0x00000d5000007944 */ /* 0x000fea0003c00000 */
[----:B------:R-:W-:Y:S01]  /*2b970*/  MOV R6, R237 ;  /* 0x000000ed00067202 */ /* 0x000fe20000000f00 */
[----:B------:R-:W-:Y:S05]  /*2b980*/  BRA `(.L_x_5887) ;  /* 0xffff6b0000007947 */ /* 0x000fea000383ffff */
.L_x_5814:
[----:B------:R-:W-:Y:S01]  /*2b990*/  IMAD.MOV.U32 R235, RZ, RZ, R34 ;  /* 0x000000ffffeb7224 */ /* 0x000fe200078e0022 */
[----:B------:R-:W-:Y:S01]  /*2b9a0*/  MOV R2, RZ ;  /* 0x000000ff00027202 */ /* 0x000fe20000000f00 */
[----:B------:R-:W-:Y:S01]  /*2b9b0*/  IMAD.MOV.U32 R236, RZ, RZ, 0x181f ;  /* 0x0000181fffec7424 */ /* 0x000fe200078e00ff */
[----:B------:R-:W-:Y:S02]  /*2b9c0*/  MOV R3, 0x2b9e0 ;  /* 0x0002b9e000037802 */ /* 0x000fe40000000f00 */
[----:B-12---:R-:W-:Y:S05]  /*2b9d0*/  CALL.REL.NOINC `($__internal_93_$__cuda_sm70_shflsync_idx_p) ;  /* 0x00000ce000007944 */ /* 0x006fea0003c00000 */
[----:B------:R-:W-:Y:S01]  /*2b9e0*/  IMAD.MOV.U32 R235, RZ, RZ, R28 ;  /* 0x000000ffffeb7224 */ /* 0x000fe200078e001c */
[----:B------:R-:W-:Y:S01]  /*2b9f0*/  MOV R2, RZ ;  /* 0x000000ff00027202 */ /* 0x000fe20000000f00 */
[----:B------:R-:W-:Y:S01]  /*2ba00*/  IMAD.MOV.U32 R236, RZ, RZ, 0x181f ;  /* 0x0000181fffec7424 */ /* 0x000fe200078e00ff */
[----:B------:R-:W-:Y:S01]  /*2ba10*/  MOV R8, R237 ;  /* 0x000000ed00087202 */ /* 0x000fe20000000f00 */
[----:B------:R-:W-:Y:S01]  /*2ba20*/  IMAD.MOV.U32 R9, RZ, RZ, R6 ;  /* 0x000000ffff097224 */ /* 0x000fe200078e0006 */
[----:B------:R-:W-:-:S02]  /*2ba30*/  MOV R3, 0x2ba50 ;  /* 0x0002ba5000037802 */ /* 0x000fc40000000f00 */
[----:B------:R-:W-:Y:S05]  /*2ba40*/  CALL.REL.NOINC `($__internal_93_$__cuda_sm70_shflsync_idx_p) ;  /* 0x00000c7000007944 */ /* 0x000fea0003c00000 */
[----:B------:R-:W-:Y:S01]  /*2ba50*/  IMAD.MOV.U32 R10, RZ, RZ, R237 ;  /* 0x000000ffff0a7224 */ /* 0x000fe200078e00ed */
[----:B------:R-:W-:Y:S01]  /*2ba60*/  MOV R2, RZ ;  /* 0x000000ff00027202 */ /* 0x000fe20000000f00 */
[----:B------:R-:W-:Y:S01]  /*2ba70*/  IMAD.MOV.U32 R235, RZ, RZ, R35 ;  /* 0x000000ffffeb7224 */ /* 0x000fe200078e0023 */
[----:B------:R-:W-:-:S02]  /*2ba80*/  MOV R236, 0x181f ;  /* 0x0000181f00ec7802 */ /* 0x000fc40000000f00 */
[----:B------:R-:W-:Y:S02]  /*2ba90*/  MOV R3, 0x2bab0 ;  /* 0x0002bab000037802 */ /* 0x000fe40000000f00 */
[----:B------:R-:W-:Y:S05]  /*2baa0*/  CALL.REL.NOINC `($__internal_93_$__cuda_sm70_shflsync_idx_p) ;  /* 0x00000c1000007944 */ /* 0x000fea0003c00000 */
[----:B------:R-:W-:Y:S01]  /*2bab0*/  MOV R2, R237 ;  /* 0x000000ed00027202 */ /* 0x000fe20000000f00 */
[----:B------:R-:W-:Y:S05]  /*2bac0*/  BRA `(.L_x_5888) ;  /* 0xffff6a1000007947 */ /* 0x000fea000383ffff */
.L_x_5817:
[----:B------:R-:W-:Y:S01]  /*2bad0*/  IMAD.MOV.U32 R235, RZ, RZ, R29 ;  /* 0x000000ffffeb7224 */ /* 0x000fe200078e001d */
[----:B------:R-:W-:Y:S01]  /*2bae0*/  MOV R2, 0x1 ;  /* 0x0000000100027802 */ /* 0x000fe20000000f00 */
[----:B------:R-:W-:Y:S01]  /*2baf0*/  IMAD.MOV.U32 R236, RZ, RZ, 0x181f ;  /* 0x0000181fffec7424 */ /* 0x000fe200078e00ff */
[----:B------:R-:W-:Y:S02]  /*2bb00*/  MOV R3, 0x2bb20 ;  /* 0x0002bb2000037802 */ /* 0x000fe40000000f00 */
[----:B---3--:R-:W-:Y:S05]  /*2bb10*/  CALL.REL.NOINC `($__internal_93_$__cuda_sm70_shflsync_idx_p) ;  /* 0x00000ba000007944 */ /* 0x008fea0003c00000 */
[----:B------:R-:W-:Y:S01]  /*2bb20*/  IMAD.MOV.U32 R6, RZ, RZ, R237 ;  /* 0x000000ffff067224 */ /* 0x000fe200078e00ed */
[----:B------:R-:W-:Y:S01]  /*2bb30*/  MOV R2, 0x1 ;  /* 0x0000000100027802 */ /* 0x000fe20000000f00 */
[----:B------:R-:W-:Y:S01]  /*2bb40*/  IMAD.MOV.U32 R235, RZ, RZ, R34 ;  /* 0x000000ffffeb7224 */ /* 0x000fe200078e0022 */
[----:B------:R-:W-:Y:S02]  /*2bb50*/  MOV R236, 0x181f ;  /* 0x0000181f00ec7802 */ /* 0x000fe40000000f00 */
[----:B------:R-:W-:Y:S02]  /*2bb60*/  MOV R3, 0x2bb80 ;  /* 0x0002bb8000037802 */ /* 0x000fe40000000f00 */
[----:B------:R-:W-:Y:S05]  /*2bb70*/  CALL.REL.NOINC `($__internal_93_$__cuda_sm70_shflsync_idx_p) ;  /* 0x00000b4000007944 */ /* 0x000fea0003c00000 */
[----:B------:R-:W-:Y:S01]  /*2bb80*/  IMAD.MOV.U32 R235, RZ, RZ, R28 ;  /* 0x000000ffffeb7224 */ /* 0x000fe200078e001c */
[----:B------:R-:W-:Y:S01]  /*2bb90*/  MOV R2, 0x1 ;  /* 0x0000000100027802 */ /* 0x000fe20000000f00 */
[----:B------:R-:W-:Y:S01]  /*2bba0*/  IMAD.MOV.U32 R236, RZ, RZ, 0x181f ;  /* 0x0000181fffec7424 */ /* 0x000fe200078e00ff */
[----:B------:R-:W-:Y:S01]  /*2bbb0*/  MOV R8, R237 ;  /* 0x000000ed00087202 */ /* 0x000fe20000000f00 */
[----:B------:R-:W-:Y:S01]  /*2bbc0*/  IMAD.MOV.U32 R9, RZ, RZ, R6 ;  /* 0x000000ffff097224 */ /* 0x000fe200078e0006 */
[----:B------:R-:W-:-:S02]  /*2bbd0*/  MOV R3, 0x2bbf0 ;  /* 0x0002bbf000037802 */ /* 0x000fc40000000f00 */
[----:B------:R-:W-:Y:S05]  /*2bbe0*/  CALL.REL.NOINC `($__internal_93_$__cuda_sm70_shflsync_idx_p) ;  /* 0x00000ad000007944 */ /* 0x000fea0003c00000 */
        /* <DEDUP_REMOVED lines=8> */
.L_x_5820:
[----:B------:R-:W-:Y:S01]  /*2bc70*/  IMAD.MOV.U32 R235, RZ, RZ, R29 ;  /* 0x000000ffffeb7224 */ /* 0x000fe200078e001d */
[----:B------:R-:W-:Y:S01]  /*2bc80*/  MOV R2, 0x2 ;  /* 0x0000000200027802 */ /* 0x000fe20000000f00 */
[----:B------:R-:W-:Y:S01]  /*2bc90*/  IMAD.MOV.U32 R236, RZ, RZ, 0x181f ;  /* 0x0000181fffec7424 */ /* 0x000fe200078e00ff */
[----:B------:R-:W-:Y:S02]  /*2bca0*/  MOV R3, 0x2bcc0 ;  /* 0x0002bcc000037802 */ /* 0x000fe40000000f00 */
[----:B--2---:R-:W-:Y:S05]  /*2bcb0*/  CALL.REL.NOINC `($__internal_93_$__cuda_sm70_shflsync_idx_p) ;  /* 0x00000a0000007944 */ /* 0x004fea0003c00000 */
[----:B------:R-:W-:Y:S01]  /*2bcc0*/  MOV R6, R237 ;  /* 0x000000ed00067202 */ /* 0x000fe20000000f00 */
[----:B------:R-:W-:Y:S05]  /*2bcd0*/  BRA `(.L_x_5890) ;  /* 0xffff72f000007947 */ /* 0x000fea000383ffff */
.L_x_5821:
[----:B------:R-:W-:Y:S01]  /*2bce0*/  IMAD.MOV.U32 R235, RZ, RZ, R34 ;  /* 0x000000ffffeb7224 */ /* 0x000fe200078e0022 */
[----:B------:R-:W-:Y:S01]  /*2bcf0*/  MOV R2, 0x2 ;  /* 0x0000000200027802 */ /* 0x000fe20000000f00 */
[----:B------:R-:W-:Y:S01]  /*2bd00*/  IMAD.MOV.U32 R236, RZ, RZ, 0x181f ;  /* 0x0000181fffec7424 */ /* 0x000fe200078e00ff */
[----:B------:R-:W-:Y:S02]  /*2bd10*/  MOV R3, 0x2bd30 ;  /* 0x0002bd3000037802 */ /* 0x000fe40000000f00 */
[----:B-123--:R-:W-:Y:S05]  /*2bd20*/  CALL.REL.NOINC `($__internal_93_$__cuda_sm70_shflsync_idx_p) ;  /* 0x0000099000007944 */ /* 0x00efea0003c00000 */
        /* <DEDUP_REMOVED lines=15> */
.L_x_5824:
[----:B------:R-:W-:Y:S01]  /*2be20*/  IMAD.MOV.U32 R235, RZ, RZ, R29 ;  /* 0x000000ffffeb7224 */ /* 0x000fe200078e001d */
[----:B------:R-:W-:Y:S01]  /*2be30*/  MOV R2, 0x3 ;  /* 0x0000000300027802 */ /* 0x000fe20000000f00 */
[----:B------:R-:W-:Y:S01]  /*2be40*/  IMAD.MOV.U32 R236, RZ, RZ, 0x181f ;  /* 0x0000181fffec7424 */ /* 0x000fe200078e00ff */
[----:B------:R-:W-:Y:S02]  /*2be50*/  MOV R3, 0x2be70 ;  /* 0x0002be7000037802 */ /* 0x000fe40000000f00 */
[----:B----4-:R-:W-:Y:S05]  /*2be60*/  CALL.REL.NOINC `($__internal_93_$__cuda_sm70_shflsync_idx_p) ;  /* 0x0000085000007944 */ /* 0x010fea0003c00000 */
[----:B------:R-:W-:Y:S01]  /*2be70*/  MOV R9, R237 ;  /* 0x000000ed00097202 */ /* 0x000fe20000000f00 */
[----:B------:R-:W-:Y:S05]  /*2be80*/  BRA `(.L_x_5892) ;  /* 0xffff776000007947 */ /* 0x000fea000383ffff */
.L_x_5825:
[----:B------:R-:W-:Y:S01]  /*2be90*/  IMAD.MOV.U32 R235, RZ, RZ, R34 ;  /* 0x000000ffffeb7224 */ /* 0x000fe200078e0022 */
[----:B------:R-:W-:Y:S01]  /*2bea0*/  MOV R2, 0x3 ;  /* 0x0000000300027802 */ /* 0x000fe20000000f00 */
[----:B------:R-:W-:Y:S01]  /*2beb0*/  IMAD.MOV.U32 R236, RZ, RZ, 0x181f ;  /* 0x0000181fffec7424 */ /* 0x000fe200078e00ff */
[----:B------:R-:W-:Y:S02]  /*2bec0*/  MOV R3, 0x2bee0 ;  /* 0x0002bee000037802 */ /* 0x000fe40000000f00 */
[----:B-12-4-:R-:W-:Y:S05]  /*2bed0*/  CALL.REL.NOINC `($__internal_93_$__cuda_sm70_shflsync_idx_p) ;  /* 0x000007e000007944 */ /* 0x016fea0003c00000 */
[----:B------:R-:W-:Y:S01]  /*2bee0*/  IMAD.MOV.U32 R235, RZ, RZ, R28 ;  /* 0x000000ffffeb7224 */ /* 0x000fe200078e001c */
[----:B------:R-:W-:Y:S01]  /*2bef0*/  MOV R236, 0x181f ;  /* 0x0000181f00ec7802 */ /* 0x000fe20000000f00 */
[----:B------:R-:W-:Y:S01]  /*2bf00*/  IMAD.MOV.U32 R2, RZ, RZ, 0x3 ;  /* 0x00000003ff027424 */ /* 0x000fe200078e00ff */
[----:B------:R-:W-:-:S02]  /*2bf10*/  MOV R8, R237 ;  /* 0x000000ed00087202 */ /* 0x000fc40000000f00 */
[----:B------:R-:W-:Y:S02]  /*2bf20*/  MOV R3, 0x2bf40 ;  /* 0x0002bf4000037802 */ /* 0x000fe40000000f00 */
[----:B------:R-:W-:Y:S05]  /*2bf30*/  CALL.REL.NOINC `($__internal_93_$__cuda_sm70_shflsync_idx_p) ;  /* 0x0000078000007944 */ /* 0x000fea0003c00000 */
[----:B------:R-:W-:Y:S01]  /*2bf40*/  IMAD.MOV.U32 R10, RZ, RZ, R237 ;  /* 0x000000ffff0a7224 */ /* 0x000fe200078e00ed */
[----:B------:R-:W-:Y:S01]  /*2bf50*/  MOV R2, 0x3 ;  /* 0x0000000300027802 */ /* 0x000fe20000000f00 */
[----:B------:R-:W-:Y:S01]  /*2bf60*/  IMAD.MOV.U32 R235, RZ, RZ, R35 ;  /* 0x000000ffffeb7224 */ /* 0x000fe200078e0023 */
[----:B------:R-:W-:Y:S02]  /*2bf70*/  MOV R236, 0x181f ;  /* 0x0000181f00ec7802 */ /* 0x000fe40000000f00 */
[----:B------:R-:W-:Y:S02]  /*2bf80*/  MOV R3, 0x2bfa0 ;  /* 0x0002bfa000037802 */ /* 0x000fe40000000f00 */
[----:B------:R-:W-:Y:S05]  /*2bf90*/  CALL.REL.NOINC `($__internal_93_$__cuda_sm70_shflsync_idx_p) ;  /* 0x0000072000007944 */ /* 0x000fea0003c00000 */
[----:B------:R-:W-:Y:S01]  /*2bfa0*/  MOV R2, R237 ;  /* 0x000000ed00027202 */ /* 0x000fe20000000f00 */
[----:B------:R-:W-:Y:S05]  /*2bfb0*/  BRA `(.L_x_5893) ;  /* 0xffff767000007947 */ /* 0x000fea000383ffff */
.L_x_5858:
[----:B------:R-:W-:Y:S01]  /*2bfc0*/  IMAD.MOV.U32 R235, RZ, RZ, R18 ;  /* 0x000000ffffeb7224 */ /* 0x000fe200078e0012 */
[----:B------:R-:W-:Y:S01]  /*2bfd0*/  MOV R2, RZ ;  /* 0x000000ff00027202 */ /* 0x000fe20000000f00 */
[----:B------:R-:W-:Y:S01]  /*2bfe0*/  IMAD.MOV.U32 R236, RZ, RZ, 0x181f ;  /* 0x0000181fffec7424 */ /* 0x000fe200078e00ff */
[----:B------:R-:W-:Y:S02]  /*2bff0*/  MOV R3, 0x2c010 ;  /* 0x0002c01000037802 */ /* 0x000fe40000000f00 */
[----:B------:R-:W-:Y:S05]  /*2c000*/  CALL.REL.NOINC `($__internal_93_$__cuda_sm70_shflsync_idx_p) ;  /* 0x000006b000007944 */ /* 0x000fea0003c00000 */
[----:B------:R-:W-:Y:S01]  /*2c010*/  MOV R4, R237 ;  /* 0x000000ed00047202 */ /* 0x000fe20000000f00 */
[----:B------:R-:W-:Y:S05]  /*2c020*/  BRA `(.L_x_5894) ;  /* 0xffffae5000007947 */ /* 0x000fea000383ffff */
.L_x_5859:
[----:B------:R-:W-:Y:S01]  /*2c030*/  IMAD.MOV.U32 R235, RZ, RZ, R20 ;  /* 0x000000ffffeb7224 */ /* 0x000fe200078e0014 */
[----:B------:R-:W-:Y:S01]  /*2c040*/  MOV R2, RZ ;  /* 0x000000ff00027202 */ /* 0x000fe20000000f00 */
[----:B------:R-:W-:Y:S01]  /*2c050*/  IMAD.MOV.U32 R236, RZ, RZ, 0x181f ;  /* 0x0000181fffec7424 */ /* 0x000fe200078e00ff */
[----:B------:R-:W-:-:S02]  /*2c060*/  MOV R3, 0x2c080 ;  /* 0x0002c08000037802 */ /* 0x000fc40000000f00 */
        /* <DEDUP_REMOVED lines=16> */
.L_x_5862:
[----:B------:R-:W-:Y:S01]  /*2c170*/  IMAD.MOV.U32 R235, RZ, RZ, R18 ;  /* 0x000000ffffeb7224 */ /* 0x000fe200078e0012 */
[----:B------:R-:W-:Y:S01]  /*2c180*/  MOV R2, 0x1 ;  /* 0x0000000100027802 */ /* 0x000fe20000000f00 */
[----:B------:R-:W-:Y:S01]  /*2c190*/  IMAD.MOV.U32 R236, RZ, RZ, 0x181f ;  /* 0x0000181fffec7424 */ /* 0x000fe200078e00ff */
[----:B------:R-:W-:Y:S02]  /*2c1a0*/  MOV R3, 0x2c1c0 ;  /* 0x0002c1c000037802 */ /* 0x000fe40000000f00 */
[----:B---34-:R-:W-:Y:S05]  /*2c1b0*/  CALL.REL.NOINC `($__internal_93_$__cuda_sm70_shflsync_idx_p) ;  /* 0x0000050000007944 */ /* 0x018fea0003c00000 */
        /* <DEDUP_REMOVED lines=20> */
.L_x_5865:
[----:B------:R-:W-:Y:S01]  /*2c300*/  IMAD.MOV.U32 R235, RZ, RZ, R18 ;  /* 0x000000ffffeb7224 */ /* 0x000fe200078e0012 */
[----:B------:R-:W-:Y:S01]  /*2c310*/  MOV R2, 0x2 ;  /* 0x0000000200027802 */ /* 0x000fe20000000f00 */
[----:B------:R-:W-:Y:S01]  /*2c320*/  IMAD.MOV.U32 R236, RZ, RZ, 0x181f ;  /* 0x0000181fffec7424 */ /* 0x000fe200078e00ff */
[----:B------:R-:W-:Y:S02]  /*2c330*/  MOV R3, 0x2c350 ;  /* 0x0002c35000037802 */ /* 0x000fe40000000f00 */
[----:B----4-:R-:W-:Y:S05]  /*2c340*/  CALL.REL.NOINC `($__internal_93_$__cuda_sm70_shflsync_idx_p) ;  /* 0x0000037000007944 */ /* 0x010fea0003c00000 */
[----:B------:R-:W-:Y:S01]  /*2c350*/  MOV R4, R237 ;  /* 0x000000ed00047202 */ /* 0x000fe20000000f00 */
[----:B------:R-:W-:Y:S05]  /*2c360*/  BRA `(.L_x_5897) ;  /* 0xffffb43000007947 */ /* 0x000fea000383ffff */
.L_x_5866:
[----:B------:R-:W-:Y:S01]  /*2c370*/  IMAD.MOV.U32 R235, RZ, RZ, R20 ;  /* 0x000000ffffeb7224 */ /* 0x000fe200078e0014 */
[----:B------:R-:W-:Y:S01]  /*2c380*/  MOV R2, 0x2 ;  /* 0x0000000200027802 */ /* 0x000fe20000000f00 */
[----:B------:R-:W-:Y:S01]  /*2c390*/  IMAD.MOV.U32 R236, RZ, RZ, 0x181f ;  /* 0x0000181fffec7424 */ /* 0x000fe200078e00ff */
[----:B------:R-:W-:-:S02]  /*2c3a0*/  MOV R3, 0x2c3c0 ;  /* 0x0002c3c000037802 */ /* 0x000fc40000000f00 */
[----:B-12-4-:R-:W-:Y:S05]  /*2c3b0*/  CALL.REL.NOINC `($__internal_93_$__cuda_sm70_shflsync_idx_p) ;  /* 0x0000030000007944 */ /* 0x016fea0003c00000 */
        /* <DEDUP_REMOVED lines=15> */
.L_x_5869:
[----:B------:R-:W-:Y:S01]  /*2c4b0*/  IMAD.MOV.U32 R235, RZ, RZ, R18 ;  /* 0x000000ffffeb7224 */ /* 0x000fe200078e0012 */
[----:B------:R-:W-:Y:S01]  /*2c4c0*/  MOV R2, 0x3 ;  /* 0x0000000300027802 */ /* 0x000fe20000000f00 */
[----:B------:R-:W-:Y:S01]  /*2c4d0*/  IMAD.MOV.U32 R236, RZ, RZ, 0x181f ;  /* 0x0000181fffec7424 */ /* 0x000fe200078e00ff */
[----:B------:R-:W-:Y:S02]  /*2c4e0*/  MOV R3, 0x2c500 ;  /* 0x0002c50000037802 */ /* 0x000fe40000000f00 */
[----:B---34-:R-:W-:Y:S05]  /*2c4f0*/  CALL.REL.NOINC `($__internal_93_$__cuda_sm70_shflsync_idx_p) ;  /* 0x000001c000007944 */ /* 0x018fea0003c00000 */
[----:B------:R-:W-:Y:S01]  /*2c500*/  MOV R4, R237 ;  /* 0x000000ed00047202 */ /* 0x000fe20000000f00 */
[----:B------:R-:W-:Y:S05]  /*2c510*/  BRA `(.L_x_5899) ;  /* 0xffffb76000007947 */ /* 0x000fea000383ffff */
.L_x_5870:
[----:B------:R-:W-:Y:S01]  /*2c520*/  IMAD.MOV.U32 R235, RZ, RZ, R20 ;  /* 0x000000ffffeb7224 */ /* 0x000fe200078e0014 */
[----:B------:R-:W-:Y:S01]  /*2c530*/  MOV R2, 0x3 ;  /* 0x0000000300027802 */ /* 0x000fe20000000f00 */
[----:B------:R-:W-:Y:S01]  /*2c540*/  IMAD.MOV.U32 R236, RZ, RZ, 0x181f ;  /* 0x0000181fffec7424 */ /* 0x000fe200078e00ff */
[----:B------:R-:W-:Y:S02]  /*2c550*/  MOV R3, 0x2c570 ;  /* 0x0002c57000037802 */ /* 0x000fe40000000f00 */
[----:B-1234-:R-:W-:Y:S05]  /*2c560*/  CALL.REL.NOINC `($__internal_93_$__cuda_sm70_shflsync_idx_p) ;  /* 0x0000015000007944 */ /* 0x01efea0003c00000 */
        /* <DEDUP_REMOVED lines=15> */
        .weak           $__internal_92_$__cuda_sm70_shflsync_bfly_p
        .type           $__internal_92_$__cuda_sm70_shflsync_bfly_p,@function
        .size           $__internal_92_$__cuda_sm70_shflsync_bfly_p,($__internal_93_$__cuda_sm70_shflsync_idx_p - $__internal_92_$__cuda_sm70_shflsync_bfly_p)
$__internal_92_$__cuda_sm70_shflsync_bfly_p:
[----:B------:R-:W-:Y:S02]  /*2c660*/  MOV R172, 0x1f ;  /* 0x0000001f00ac7802 */ /* 0x000fe40000000f00 */
[----:B------:R-:W-:-:S04]  /*2c670*/  MOV R173, 0xffffffff ;  /* 0xffffffff00ad7802 */ /* 0x000fc80000000f00 */
[----:B------:R-:W-:Y:S04]  /*2c680*/  WARPSYNC R173 ;  /* 0x000000ad00007348 */ /* 0x000fe80003800000 */
[----:B------:R1:W2:Y:S02]  /*2c690*/  SHFL.BFLY PT, R172, R0, R3, R172 ;  /* 0x0c00000300ac7389 */ /* 0x0002a400000e00ac */
[----:B-1----:R-:W-:-:S04]  /*2c6a0*/  MOV R3, 0x0 ;  /* 0x0000000000037802 */ /* 0x002fc80000000f00 */
[----:B--2---:R-:W-:Y:S05]  /*2c6b0*/  RET.REL.NODEC R2 `(_ZN7cutlass13device_kernelIN5flash19enable_sm80_to_sm89INS1_16FlashAttnFwdSm80INS1_25CollectiveMainloopFwdSm80ILi8ELi1ELb0EN4cute5tupleIJNS5_1CILi128EEENS7_ILi48EEENS7_ILi256EEEEEELi256ENS_6half_tEfNS_4arch4Sm80ELb0ELb1ELb0ELb1ELb1ELb1ELb1ELb1EEENS1_21CollectiveEpilogueFwdINS6_IJS8_SA_S9_EEENS6_IJNS7_ILi1EEESI_SI_EEESC_SE_Li256ELb1ELb1ELb1ELb0EEENS1_36VarlenDynamicPersistentTileSchedulerILi128ELi48ELi256ELi256ELb1ELb1ELb0ELb1ELb0ELb1EEEEEEEEEvNT_6ParamsE) ;  /* 0xfffd394002007950 */ /* 0x004fea0003c3ffff */
        .weak           $__internal_93_$__cuda_sm70_shflsync_idx_p
        .type           $__internal_93_$__cuda_sm70_shflsync_idx_p,@function
        .size           $__internal_93_$__cuda_sm70_shflsync_idx_p,($__internal_94_$__cuda_sm70_shflsync_up_p - $__internal_93_$__cuda_sm70_shflsync_idx_p)
$__internal_93_$__cuda_sm70_shflsync_idx_p:
[----:B------:R-:W-:-:S04]  /*2c6c0*/  MOV R237, 0xffffffff ;  /* 0xffffffff00ed7802 */ /* 0x000fc80000000f00 */
[----:B------:R-:W-:Y:S04]  /*2c6d0*/  WARPSYNC R237 ;  /* 0x000000ed00007348 */ /* 0x000fe80003800000 */
[----:B------:R1:W2:Y:S02]  /*2c6e0*/  SHFL.IDX PT, R237, R235, R2, R236 ;  /* 0x00000002ebed7389 */ /* 0x0002a400000e00ec */
[----:B-1----:R-:W-:Y:S02]  /*2c6f0*/  MOV R2, R3 ;  /* 0x0000000300027202 */ /* 0x002fe40000000f00 */
[----:B------:R-:W-:-:S04]  /*2c700*/  MOV R3, 0x0 ;  /* 0x0000000000037802 */ /* 0x000fc80000000f00 */
[----:B--2---:R-:W-:Y:S05]  /*2c710*/  RET.REL.NODEC R2 `(_ZN7cutlass13device_kernelIN5flash19enable_sm80_to_sm89INS1_16FlashAttnFwdSm80INS1_25CollectiveMainloopFwdSm80ILi8ELi1ELb0EN4cute5tupleIJNS5_1CILi128EEENS7_ILi48EEENS7_ILi256EEEEEELi256ENS_6half_tEfNS_4arch4Sm80ELb0ELb1ELb0ELb1ELb1ELb1ELb1ELb1EEENS1_21CollectiveEpilogueFwdINS6_IJS8_SA_S9_EEENS6_IJNS7_ILi1EEESI_SI_EEESC_SE_Li256ELb1ELb1ELb1ELb0EEENS1_36VarlenDynamicPersistentTileSchedulerILi128ELi48ELi256ELi256ELb1ELb1ELb0ELb1ELb0ELb1EEEEEEEEEvNT_6ParamsE) ;  /* 0xfffd38e002007950 */ /* 0x004fea0003c3ffff */
        .weak           $__internal_94_$__cuda_sm70_shflsync_up_p
        .type           $__internal_94_$__cuda_sm70_shflsync_up_p,@function
        .size           $__internal_94_$__cuda_sm70_shflsync_up_p,($__internal_95_$__cuda_sm70_votesync_ballot - $__internal_94_$__cuda_sm70_shflsync_up_p)
$__internal_94_$__cuda_sm70_shflsync_up_p:
[----:B------:R-:W-:Y:S02]  /*2c720*/  MOV R4, RZ ;  /* 0x000000ff00047202 */ /* 0x000fe40000000f00 */
[----:B------:R-:W-:-:S04]  /*2c730*/  MOV R15, 0xffffffff ;  /* 0xffffffff000f7802 */ /* 0x000fc80000000f00 */
[----:B------:R-:W-:Y:S04]  /*2c740*/  WARPSYNC R15 ;  /* 0x0000000f00007348 */ /* 0x000fe80003800000 */
[----:B------:R1:W2:Y:S02]  /*2c750*/  SHFL.UP PT, R4, R0, R3, R4 ;  /* 0x0400000300047389 */ /* 0x0002a400000e0004 */
[----:B-1----:R-:W-:-:S04]  /*2c760*/  MOV R3, 0x0 ;  /* 0x0000000000037802 */ /* 0x002fc80000000f00 */
[----:B--2---:R-:W-:Y:S05]  /*2c770*/  RET.REL.NODEC R2 `(_ZN7cutlass13device_kernelIN5flash19enable_sm80_to_sm89INS1_16FlashAttnFwdSm80INS1_25CollectiveMainloopFwdSm80ILi8ELi1ELb0EN4cute5tupleIJNS5_1CILi128EEENS7_ILi48EEENS7_ILi256EEEEEELi256ENS_6half_tEfNS_4arch4Sm80ELb0ELb1ELb0ELb1ELb1ELb1ELb1ELb1EEENS1_21CollectiveEpilogueFwdINS6_IJS8_SA_S9_EEENS6_IJNS7_ILi1EEESI_SI_EEESC_SE_Li256ELb1ELb1ELb1ELb0EEENS1_36VarlenDynamicPersistentTileSchedulerILi128ELi48ELi256ELi256ELb1ELb1ELb0ELb1ELb0ELb1EEEEEEEEEvNT_6ParamsE) ;  /* 0xfffd388002007950 */ /* 0x004fea0003c3ffff */
        .weak           $__internal_95_$__cuda_sm70_votesync_ballot
        .type           $__internal_95_$__cuda_sm70_votesync_ballot,@function
        .size           $__internal_95_$__cuda_sm70_votesync_ballot,(.L_x_6581 - $__internal_95_$__cuda_sm70_votesync_ballot)
$__internal_95_$__cuda_sm70_votesync_ballot:
[----:B------:R-:W-:Y:S01]  /*2c780*/  ISETP.NE.U32.AND P0, PT, R0, 0x1, PT ;  /* 0x000000010000780c */ /* 0x000fe20003f05070 */
[----:B------:R-:W-:-:S04]  /*2c790*/  IMAD.MOV.U32 R3, RZ, RZ, -0x1 ;  /* 0xffffffffff037424 */ /* 0x000fc800078e00ff */
[----:B------:R-:W-:Y:S08]  /*2c7a0*/  WARPSYNC R3 ;  /* 0x0000000300007348 */ /* 0x000ff00003800000 */
[----:B------:R-:W-:-:S04]  /*2c7b0*/  VOTE.ANY R0, PT, !P0 ;  /* 0x0000000000007806 */ /* 0x000fc800040e0100 */
[----:B------:R-:W-:Y:S01]  /*2c7c0*/  LOP3.LUT R0, R0, R3, RZ, 0xc0, !PT ;  /* 0x0000000300007212 */ /* 0x000fe200078ec0ff */
[----:B------:R-:W-:-:S04]  /*2c7d0*/  IMAD.MOV.U32 R3, RZ, RZ, 0x0 ;  /* 0x00000000ff037424 */ /* 0x000fc800078e00ff */
[----:B------:R-:W-:Y:S05]  /*2c7e0*/  RET.REL.NODEC R2 `(_ZN7cutlass13device_kernelIN5flash19enable_sm80_to_sm89INS1_16FlashAttnFwdSm80INS1_25CollectiveMainloopFwdSm80ILi8ELi1ELb0EN4cute5tupleIJNS5_1CILi128EEENS7_ILi48EEENS7_ILi256EEEEEELi256ENS_6half_tEfNS_4arch4Sm80ELb0ELb1ELb0ELb1ELb1ELb1ELb1ELb1EEENS1_21CollectiveEpilogueFwdINS6_IJS8_SA_S9_EEENS6_IJNS7_ILi1EEESI_SI_EEESC_SE_Li256ELb1ELb1ELb1ELb0EEENS1_36VarlenDynamicPersistentTileSchedulerILi128ELi48ELi256ELi256ELb1ELb1ELb0ELb1ELb0ELb1EEEEEEEEEvNT_6ParamsE) ;  /* 0xfffd381002007950 */ /* 0x000fea0003c3ffff */
.L_x_5901:
        /* <DEDUP_REMOVED lines=9> */
.L_x_6581:


//--------------------- .text._ZN7cutlass13device_kernelIN5flash19enable_sm80_to_sm89INS1_16FlashAttnFwdSm80INS1_25CollectiveMainloopFwdSm80ILi8ELi1ELb0EN4cute5tupleIJNS5_1CILi128EEENS7_ILi96EEENS7_ILi256EEEEEELi256ENS_6half_tEfNS_4arch4Sm80ELb1ELb0ELb0ELb0ELb1ELb0ELb1ELb1EEENS1_21CollectiveEpilogueFwdINS6_IJS8_SA_S9_EEENS6_IJNS7_ILi1EEESI_SI_EEESC_SE_Li256ELb0ELb1ELb1ELb0EEENS1_30DynamicPersistentTileSchedulerILi256ELi256ELb1ELb1ELb0EEEEEEEEEvNT_6ParamsE --------------------------
	.section	.text._ZN7cutlass13device_kernelIN5flash19enable_sm80_to_sm89INS1_16FlashAttnFwdSm80INS1_25CollectiveMainloopFwdSm80ILi8ELi1ELb0EN4cute5tupleIJNS5_1CILi128EEENS7_ILi96EEENS7_ILi256EEEEEELi256ENS_6half_tEfNS_4arch4Sm80ELb1ELb0ELb0ELb0ELb1ELb0ELb1ELb1EEENS1_21CollectiveEpilogueFwdINS6_IJS8_SA_S9_EEENS6_IJNS7_ILi1EEESI_SI_EEESC_SE_Li256ELb0ELb1ELb1ELb0EEENS1_30DynamicPersistentTileSchedulerILi256ELi256ELb1ELb1ELb0EEEEEEEEEvNT_6ParamsE,"ax",@progbits
	.sectioninfo	@"SHI_REGISTERS=255"
	.align	128
.text._ZN7cutlass13device_kernelIN5flash19enable_sm80_to_sm89INS1_16FlashAttnFwdSm80INS1_25CollectiveMainloopFwdSm80ILi8ELi1ELb0EN4cute5tupleIJNS5_1CILi128EEENS7_ILi96EEENS7_ILi256EEEEEELi256ENS_6half_tEfNS_4arch4Sm80ELb1ELb0ELb0ELb0ELb1ELb0ELb1ELb1EEENS1_21CollectiveEpilogueFwdINS6_IJS8_SA_S9_EEENS6_IJNS7_ILi1EEESI_SI_EEESC_SE_Li256ELb0ELb1ELb1ELb0EEENS1_30DynamicPersistentTileSchedulerILi256ELi256ELb1ELb1ELb0EEEEEEEEEvNT_6ParamsE:
        .type           _ZN7cutlass13device_kernelIN5flash19enable_sm80_to_sm89INS1_16FlashAttnFwdSm80INS1_25CollectiveMainloopFwdSm80ILi8ELi1ELb0EN4cute5tupleIJNS5_1CILi128EEENS7_ILi96EEENS7_ILi256EEEEEELi256ENS_6half_tEfNS_4arch4Sm80ELb1ELb0ELb0ELb0ELb1ELb0ELb1ELb1EEENS1_21CollectiveEpilogueFwdINS6_IJS8_SA_S9_EEENS6_IJNS7_ILi1EEESI_SI_EEESC_SE_Li256ELb0ELb1ELb1ELb0EEENS1_30DynamicPersistentTileSchedulerILi256ELi256ELb1ELb1ELb0EEEEEEEEEvNT_6ParamsE,@function
        .size           _ZN7cutlass13device_kernelIN5flash19enable_sm80_to_sm89INS1_16FlashAttnFwdSm80INS1_25CollectiveMainloopFwdSm80ILi8ELi1ELb0EN4cute5tupleIJNS5_1CILi128EEENS7_ILi96EEENS7_ILi256EEEEEELi256ENS_6half_tEfNS_4arch4Sm80ELb1ELb0ELb0ELb0ELb1ELb0ELb1ELb1EEENS1_21CollectiveEpilogueFwdINS6_IJS8_SA_S9_EEENS6_IJNS7_ILi1EEESI_SI_EEESC_SE_Li256ELb0ELb1ELb1ELb0EEENS1_30DynamicPersistentTileSchedulerILi256ELi256ELb1ELb1ELb0EEEEEEEEEvNT_6ParamsE,(.L_x_6587 - _ZN7cutlass13device_kernelIN5flash19enable_sm80_to_sm89INS1_16FlashAttnFwdSm80INS1_25CollectiveMainloopFwdSm80ILi8ELi1ELb0EN4cute5tupleIJNS5_1CILi128EEENS7_ILi96EEENS7_ILi256EEEEEELi256ENS_6half_tEfNS_4arch4Sm80ELb1ELb0ELb0ELb0ELb1ELb0ELb1ELb1EEENS1_21CollectiveEpilogueFwdINS6_IJS8_SA_S9_EEENS6_IJNS7_ILi1EEESI_SI_EEESC_SE_Li256ELb0ELb1ELb1ELb0EEENS1_30DynamicPersistentTileSchedulerILi256ELi256ELb1ELb1ELb0EEEEEEEEEvNT_6ParamsE)
        .other          _ZN7cutlass13device_kernelIN5flash19enable_sm80_to_sm89INS1_16FlashAttnFwdSm80INS1_25CollectiveMainloopFwdSm80ILi8ELi1ELb0EN4cute5tupleIJNS5_1CILi128EEENS7_ILi96EEENS7_ILi256EEEEEELi256ENS_6half_tEfNS_4arch4Sm80ELb1ELb0ELb0ELb0ELb1ELb0ELb1ELb1EEENS1_21CollectiveEpilogueFwdINS6_IJS8_SA_S9_EEENS6_IJNS7_ILi1EEESI_SI_EEESC_SE_Li256ELb0ELb1ELb1ELb0EEENS1_30DynamicPersistentTileSchedulerILi256ELi256ELb1ELb1ELb0EEEEEEEEEvNT_6ParamsE,@"STO_CUDA_ENTRY STV_DEFAULT"
_ZN7cutlass13device_kernelIN5flash19enable_sm80_to_sm89INS1_16FlashAttnFwdSm80INS1_25CollectiveMainloopFwdSm80ILi8ELi1ELb0EN4cute5tupleIJNS5_1CILi128EEENS7_ILi96EEENS7_ILi256EEEEEELi256ENS_6half_tEfNS_4arch4Sm80ELb1ELb0ELb0ELb0ELb1ELb0ELb1ELb1EEENS1_21CollectiveEpilogueFwdINS6_IJS8_SA_S9_EEENS6_IJNS7_ILi1EEESI_SI_EEESC_SE_Li256ELb0ELb1ELb1ELb0EEENS1_30DynamicPersistentTileSchedulerILi256ELi256ELb1ELb1ELb0EEEEEEEEEvNT_6ParamsE:
        /* <DEDUP_REMOVED lines=38> */
[----:B------:R-:W-:Y:S01]  /*0260*/  STL [R1], R18 ;  /* 0x0000001201007387 */ /* 0x000fe20000100800 */
        /* <DEDUP_REMOVED lines=54> */
[C---:B------:R-:W-:Y:S01]  /*05d0*/  IADD3 R33, R2.reuse, 0x8, RZ ;  /* 0x0000000802217810 */ /* 0x040fe20007ffe0ff */
[----:B------:R-:W-:Y:S01]  /*05e0*/  IMAD.IADD R224, R223, 0x1, R220 ;  /* 0x00000001dfe07824 */ /* 0x000fe200078e02dc */
[----:B------:R-:W-:Y:S01]  /*05f0*/  IADD3 R32, R2, 0x10, RZ ;  /* 0x0000001002207810 */ /* 0x000fe20007ffe0ff */
        /* <DEDUP_REMOVED lines=140> */
.L_x_5959:
        /* <DEDUP_REMOVED lines=19> */
.L_x_5903:
[----:B------:R-:W-:-:S04]  /*0ff0*/  MOV R0, c[0x0][0x554] ;  /* 0x0001550000007a02 */ /* 0x000fc80000000f00 */
[----:B------:R-:W-:Y:S02]  /*1000*/  ISETP.NE.AND P0, PT, R0, 0x1, PT ;  /* 0x000000010000780c */ /* 0x000fe40003f05270 */
[----:B------:R-:W-:-:S11]  /*1010*/  MOV R0, R2 ;  /* 0x0000000200007202 */ /* 0x000fd60000000f00 */
[----:B------:R-:W-:-:S05]  /*1020*/  @P0 IMAD.HI.U32 R4, R2, c[0x0][0x558], RZ ;  /* 0x0001560002040a27 */ /* 0x000fca00078e00ff */
[----:B------:R-:W-:-:S05]  /*1030*/  @P0 SHF.R.U32.HI R0, RZ, c[0x0][0x55c], R4 ;  /* 0x00015700ff000a19 */ /* 0x000fca0000011604 */
[----:B------:R-:W-:Y:S02]  /*1040*/  IMAD R4, R0, c[0x0][0x554], RZ ;  /* 0x0001550000047a24 */ /* 0x000fe400078e02ff */
.L_x_5904:
[----:B------:R-:W-:Y:S05]  /*1050*/  BSYNC B0 ;  /* 0x0000000000007941 */ /* 0x000fea0003800000 */
.L_x_5902:
[----:B------:R-:W2:Y:S01]  /*1060*/  LDL.LU R6, [R1+0x70] ;  /* 0x0000700001067983 */ /* 0x000ea20000300800 */
[----:B------:R-:W-:Y:S01]  /*1070*/  IMAD.MOV.U32 R5, RZ, RZ, c[0x0][0x548] ;  /* 0x00015200ff057624 */ /* 0x000fe200078e00ff */
[----:B------:R-:W-:Y:S01]  /*1080*/  ISETP.NE.U32.AND P0, PT, RZ, c[0x0][0x370], PT ;  /* 0x0000dc00ff007a0c */ /* 0x000fe20003f05070 */
        /* <DEDUP_REMOVED lines=12> */
[----:B------:R-:W-:Y:S01]  /*1150*/  IMAD.MOV.U32 R4, RZ, RZ, c[0x0][0x2c4] ;  /* 0x0000b100ff047624 */ /* 0x000fe200078e00ff */
[----:B------:R-:W-:Y:S01]  /*1160*/  BSSY B0, `(.L_x_5905) ;  /* 0x0000047000007945 */ /* 0x000fe20003800000 */
[----:B------:R-:W-:-:S03]  /*1170*/  IMAD.MOV.U32 R12, RZ, RZ, R0 ;  /* 0x000000ffff0c7224 */ /* 0x000fc600078e0000 */
        /* <DEDUP_REMOVED lines=9> */
[----:B------:R-:W-:-:S05]  /*1210*/  @P0 SHF.R.U32.HI R12, RZ, c[0x0][0x544], R3 ;  /* 0x00015100ff0c0a19 */ /* 0x000fca0000011603 */
[----:B------:R-:W-:Y:S01]  /*1220*/  IMAD R0, R12, c[0x0][0x53c], R0 ;  /* 0x00014f000c007a24 */ /* 0x000fe200078e0200 */
[----:B------:R-:W-:Y:S04]  /*1230*/  STL [R1+0x6c], R12 ;  /* 0x00006c0c01007387 */ /* 0x000fe80000100800 */
[----:B------:R-:W-:-:S04]  /*1240*/  SHF.L.U32 R17, R0, 0x7, RZ ;  /* 0x0000000700117819 */ /* 0x000fc800000006ff */
[----:B------:R-:W-:Y:S01]  /*1250*/  IADD3 R0, R17, 0x7f, RZ ;  /* 0x0000007f11007810 */ /* 0x000fe20007ffe0ff */
[----:B------:R-:W-:Y:S04]  /*1260*/  STL [R1+0x74], R17 ;  /* 0x0000741101007387 */ /* 0x000fe80000100800 */
[----:B------:R-:W-:-:S05]  /*1270*/  @P3 IMAD.HI.U32 R3, R0, c[0x0][0x2c8], RZ ;  /* 0x0000b20000033a27 */ /* 0x000fca00078e00ff */
[----:B------:R-:W-:Y:S02]  /*1280*/  @P3 SHF.R.U32.HI R0, RZ, c[0x0][0x2cc], R3 ;  /* 0x0000b300ff003a19 */ /* 0x000fe40000011603 */
[----:B--2---:R-:W-:-:S04]  /*1290*/  LOP3.LUT R6, R6, 0xfffffffd, RZ, 0xc0, !PT ;  /* 0xfffffffd06067812 */ /* 0x004fc800078ec0ff */
[----:B------:R-:W-:-:S05]  /*12a0*/  @P3 LOP3.LUT R6, R6, 0x2, RZ, 0xfc, !PT ;  /* 0x0000000206063812 */ /* 0x000fca00078efcff */
[----:B------:R1:W-:Y:S02]  /*12b0*/  STL [R1+0x70], R6 ;  /* 0x0000700601007387 */ /* 0x0003e40000100800 */
[C---:B-1----:R-:W-:Y:S02]  /*12c0*/  IMAD R6, R2.reuse, c[0x0][0x1d0], RZ ;  /* 0x0000740002067a24 */ /* 0x042fe400078e02ff */
[----:B---3--:R1:W-:Y:S01]  /*12d0*/  STL [R1+0x34], R7 ;  /* 0x0000340701007387 */ /* 0x0083e20000100800 */
[----:B------:R-:W-:Y:S02]  /*12e0*/  IMAD R2, R2, c[0x0][0x1d0], R4 ;  /* 0x0000740002027a24 */ /* 0x000fe400078e0204 */
[----:B------:R-:W-:Y:S02]  /*12f0*/  IADD3 R3, R6, 0x5f, RZ ;  /* 0x0000005f06037810 */ /* 0x000fe40007ffe0ff */
[----:B------:R-:W-:-:S03]  /*1300*/  IMAD.IADD R2, R2, 0x1, R0 ;  /* 0x0000000102027824 */ /* 0x000fc600078e0200 */
[----:B------:R-:W-:-:S04]  /*1310*/  IMAD.HI R0, R3, 0x2aaaaaab, RZ ;  /* 0x2aaaaaab03007827 */ /* 0x000fc800078e02ff */
[----:B------:R-:W-:Y:S01]  /*1320*/  IMAD.HI R3, R2, 0x2aaaaaab, RZ ;  /* 0x2aaaaaab02037827 */ /* 0x000fe200078e02ff */
[----:B------:R-:W-:-:S04]  /*1330*/  SHF.R.U32.HI R2, RZ, 0x1f, R0 ;  /* 0x0000001fff027819 */ /* 0x000fc80000011600 */
[----:B------:R-:W-:Y:S02]  /*1340*/  SHF.R.U32.HI R4, RZ, 0x1f, R3 ;  /* 0x0000001fff047819 */ /* 0x000fe40000011603 */
[----:B------:R-:W-:Y:S02]  /*1350*/  LEA.HI.SX32 R0, R0, R2, 0x1c ;  /* 0x0000000200007211 */ /* 0x000fe400078fe2ff */
[----:B------:R-:W-:-:S04]  /*1360*/  LEA.HI.SX32 R2, R3, R4, 0x1c ;  /* 0x0000000403027211 */ /* 0x000fc800078fe2ff */
        /* <DEDUP_REMOVED lines=38> */
.L_x_5906:
[----:B------:R-:W-:Y:S05]  /*15d0*/  BSYNC B0 ;  /* 0x0000000000007941 */ /* 0x000fea0003800000 */
.L_x_5905:
        /* <DEDUP_REMOVED lines=75> */
[----:B------:R-:W3:Y:S01]  /*1a90*/  LDL R12, [R1] ;  /* 0x00000000010c7983 */ /* 0x000ee20000100800 */
        /* <DEDUP_REMOVED lines=51> */
.L_x_5960:
[----:B------:R-:W-:Y:S05]  /*1dd0*/  BRA.DIV ~URZ, `(.L_x_5909) ;  /* 0x00012ae27f007947 */ /* 0x000fea000b800000 */
[----:B------:R4:W1:Y:S02]  /*1de0*/  SHFL.IDX PT, R0, R13, RZ, 0x181f ;  /* 0x00181fff0d007589 */ /* 0x00086400000e0000 */
.L_x_5961:
        /* <DEDUP_REMOVED lines=11> */
[----:B------:R-:W2:Y:S04]  /*1ea0*/  LDL R6, [R1] ;  /* 0x0000000001067983 */ /* 0x000ea80000100800 */
        /* <DEDUP_REMOVED lines=22> */
.L_x_5911:
[----:B------:R-:W-:Y:S05]  /*2010*/  BSYNC B0 ;  /* 0x0000000000007941 */ /* 0x000fea0003800000 */
.L_x_5910:
[----:B------:R-:W-:Y:S05]  /*2020*/  BRA.DIV ~URZ, `(.L_x_5912) ;  /* 0x000128f27f007947 */ /* 0x000fea000b800000 */
[----:B---3--:R2:W3:Y:S04]  /*2030*/  SHFL.IDX PT, R4, R5, 0x1, 0x181f ;  /* 0x00381f0005047f89 */ /* 0x0084e800000e0000 */
[----:B------:R2:W4:Y:S02]  /*2040*/  SHFL.IDX PT, R0, R13, 0x1, 0x181f ;  /* 0x00381f000d007f89 */ /* 0x00052400000e0000 */
.L_x_5962:
[----:B-1----:R-:W-:Y:S01]  /*2050*/  IADD3 R2, R12, 0x20, RZ ;  /* 0x000000200c027810 */ /* 0x002fe20007ffe0ff */
[----:B------:R-:W-:Y:S03]  /*2060*/  BSSY B0, `(.L_x_5913) ;  /* 0x000001a000007945 */ /* 0x000fe60003800000 */
[----:B------:R-:W-:-:S13]  /*2070*/  ISETP.GE.AND P0, PT, R2, R16, PT ;  /* 0x000000100200720c */ /* 0x000fda0003f06270 */
[----:B------:R-:W-:Y:S05]  /*2080*/  @P0 BRA `(.L_x_5914) ;  /* 0x0000017000000947 */ /* 0x000fea0003800000 */
[----:B--2---:R-:W2:Y:S04]  /*2090*/  LDL R6, [R1] ;  /* 0x0000000001067983 */ /* 0x004ea80000100800 */
        /* <DEDUP_REMOVED lines=22> */
.L_x_5914:
[----:B------:R-:W-:Y:S05]  /*2200*/  BSYNC B0 ;  /* 0x0000000000007941 */ /* 0x000fea0003800000 */
.L_x_5913:
[----:B------:R-:W-:Y:S05]  /*2210*/  BRA.DIV ~URZ, `(.L_x_5915) ;  /* 0x000127e27f007947 */ /* 0x000fea000b800000 */
[----:B---3--:R3:W1:Y:S02]  /*2220*/  SHFL.IDX PT, R4, R5, 0x2, 0x181f ;  /* 0x00581f0005047f89 */ /* 0x00866400000e0000 */
.L_x_5963:
[----:B------:R-:W-:Y:S05]  /*2230*/  BRA.DIV ~URZ, `(.L_x_5916) ;  /* 0x000128427f007947 */ /* 0x000fea000b800000 */
[----:B----4-:R4:W2:Y:S02]  /*2240*/  SHFL.IDX PT, R0, R13, 0x2, 0x181f ;  /* 0x00581f000d007f89 */ /* 0x0108a400000e0000 */
.L_x_5964:
[----:B-1----:R-:W-:Y:S01]  /*2250*/  IADD3 R2, R12, 0x40, RZ ;  /* 0x000000400c027810 */ /* 0x002fe20007ffe0ff */
[----:B------:R-:W-:Y:S03]  /*2260*/  BSSY B0, `(.L_x_5917) ;  /* 0x000001a000007945 */ /* 0x000fe60003800000 */
[----:B------:R-:W-:-:S13]  /*2270*/  ISETP.GE.AND P0, PT, R2, R16, PT ;  /* 0x000000100200720c */ /* 0x000fda0003f06270 */
[----:B------:R-:W-:Y:S05]  /*2280*/  @P0 BRA `(.L_x_5918) ;  /* 0x0000017000000947 */ /* 0x000fea0003800000 */
[----:B---3--:R-:W3:Y:S04]  /*2290*/  LDL R6, [R1] ;  /* 0x0000000001067983 */ /* 0x008ee80000100800 */
        /* <DEDUP_REMOVED lines=22> */
.L_x_5918:
[----:B------:R-:W-:Y:S05]  /*2400*/  BSYNC B0 ;  /* 0x0000000000007941 */ /* 0x000fea0003800000 */
.L_x_5917:
[----:B------:R-:W-:Y:S05]  /*2410*/  BRA.DIV ~URZ, `(.L_x_5919) ;  /* 0x000126d27f007947 */ /* 0x000fea000b800000 */
[----:B------:R1:W3:Y:S04]  /*2420*/  SHFL.IDX PT, R4, R5, 0x3, 0x181f ;  /* 0x00781f0005047f89 */ /* 0x0002e800000e0000 */
[----:B--2---:R1:W2:Y:S02]  /*2430*/  SHFL.IDX PT, R0, R13, 0x3, 0x181f ;  /* 0x00781f000d007f89 */ /* 0x0042a400000e0000 */
.L_x_5965:
[----:B----4-:R-:W4:Y:S04]  /*2440*/  LDL R20, [R1] ;  /* 0x0000000001147983 */ /* 0x010f280000100800 */
        /* <DEDUP_REMOVED lines=47> */
[----:B------:R-:W-:Y:S02]  /*2740*/  IMAD.MOV.U32 R13, RZ, RZ, c[0x0][0x2ac] ;  /* 0x0000ab00ff0d7624 */ /* 0x000fe400078e00ff */
[----:B------:R-:W-:Y:S01]  /*2750*/  IMAD R138, R252, R6, -0x60 ;  /* 0xffffffa0fc8a7424 */ /* 0x000fe200078e0206 */
[----:B------:R-:W-:Y:S01]  /*2760*/  ISETP.NE.AND P1, PT, R151, 0x1, PT ;  /* 0x000000019700780c */ /* 0x000fe20003f25270 */
[----:B------:R-:W-:Y:S02]  /*2770*/  IMAD R13, R13, c[0x0][0x1d0], RZ ;  /* 0x000074000d0d7a24 */ /* 0x000fe400078e02ff */
        /* <DEDUP_REMOVED lines=200> */
[----:B------:R-:W-:Y:S01]  /*3400*/  ISETP.LT.OR P1, PT, R26, 0x41, P1 ;  /* 0x000000411a00780c */ /* 0x000fe20000f21670 */
[----:B------:R-:W-:Y:S01]  /*3410*/  HMMA.16816.F32 R44, R8, R40, RZ ;  /* 0x00000028082c723c */ /* 0x000fe200000018ff */
[----:B---3--:R-:W-:-:S05]  /*3420*/  IADD3 R14, P0, R0, R142, RZ ;  /* 0x0000008e000e7210 */ /* 0x008fca0007f1e0ff */
[----:B------:R-:W-:Y:S01]  /*3430*/  IMAD.X R15, R2, 0x1, R134, P0 ;  /* 0x00000001020f7824 */ /* 0x000fe200000e0686 */
[----:B------:R-:W-:Y:S01]  /*3440*/  ISETP.LT.OR P0, PT, R26, 0x41, P5 ;  /* 0x000000411a00780c */ /* 0x000fe20002f01670 */
[C---:B------:R-:W-:Y:S08]  /*3450*/  HMMA.16816.F32 R48, R8.reuse, R42, RZ ;  /* 0x0000002a0830723c */ /* 0x040ff000000018ff */
[C---:B------:R-:W-:Y:S04]  /*3460*/  HMMA.16816.F32 R60, R8.reuse, R36, RZ ;  /* 0x00000024083c723c */ /* 0x040fe800000018ff */
[----:B------:R3:W-:Y:S04]  /*3470*/  LDGSTS.E.BYPASS.LTC128B.128 [R251+0x2100], [R12.64], !P0 ;  /* 0x021000000cfb7fae */ /* 0x0007e8000c101d46 */
[C---:B------:R-:W-:Y:S01]  /*3480*/  HMMA.16816.F32 R64, R8.reuse, R38, RZ ;  /* 0x000000260840723c */ /* 0x040fe200000018ff */
[----:B------:R2:W-:Y:S04]  /*3490*/  LDGSTS.E.BYPASS.LTC128B.128 [R251+0x5100], [R16.64], !P4 ;  /* 0x0510000010fb7fae */ /* 0x0005e8000e101d46 */
[----:B------:R5:W-:Y:S03]  /*34a0*/  LDGSTS.E.BYPASS.LTC128B.128 [R251+0x8100], [R14.64], !P3 ;  /* 0x081000000efb7fae */ /* 0x000be6000d901d46 */
[C---:B------:R-:W-:Y:S08]  /*34b0*/  HMMA.16816.F32 R56, R8.reuse, R32, RZ ;  /* 0x000000200838723c */ /* 0x040ff000000018ff */
[----:B------:R-:W-:Y:S01]  /*34c0*/  HMMA.16816.F32 R40, R8, R34, RZ ;  /* 0x000000220828723c */ /* 0x000fe200000018ff */
[----:B---3--:R-:W-:-:S07]  /*34d0*/  IADD3 R12, P0, R0, R143, RZ ;  /* 0x0000008f000c7210 */ /* 0x008fce0007f1e0ff */
[----:B------:R-:W-:Y:S01]  /*34e0*/  HMMA.16816.F32 R36, R8, R28, RZ ;  /* 0x0000001c0824723c */ /* 0x000fe200000018ff */
[----:B------:R-:W-:Y:S01]  /*34f0*/  SEL R0, R3, 0xffffffc0, !P2 ;  /* 0xffffffc003007807 */ /* 0x000fe20005000000 */
[----:B------:R-:W-:-:S06]  /*3500*/  IMAD.X R13, R2, 0x1, R135, P0 ;  /* 0x00000001020d7824 */ /* 0x000fcc00000e0687 */
[C---:B------:R-:W-:Y:S01]  /*3510*/  HMMA.16816.F32 R32, R8.reuse, R30, RZ ;  /* 0x0000001e0820723c */ /* 0x040fe200000018ff */
[----:B------:R-:W-:Y:S01]  /*3520*/  IMAD.IADD R218, R216, 0x1, R0 ;  /* 0x00000001d8da7824 */ /* 0x000fe200078e0200 */
[----:B------:R5:W-:Y:S04]  /*3530*/  LDGSTS.E.BYPASS.LTC128B.128 [R251+0xb100], [R12.64], !P1 ;  /* 0x0b1000000cfb7fae */ /* 0x000be8000c901d46 */
[----:B------:R-:W-:Y:S02]  /*3540*/  LDSM.16.M88.4 R88, [R218] ;  /* 0x00000000da58783b */ /* 0x000fe40000000200 */
[----:B------:R-:W-:Y:S01]  /*3550*/  HMMA.16816.F32 R28, R8, R52, RZ ;  /* 0x00000034081c723c */ /* 0x000fe200000018ff */
[C---:B------:R-:W-:Y:S01]  /*3560*/  IADD3 R228, R227.reuse, 0x9000, RZ ;  /* 0x00009000e3e47810 */ /* 0x040fe20007ffe0ff */
[----:B------:R-:W-:Y:S01]  /*3570*/  LDSM.16.M88.4 R92, [R218+0x800] ;  /* 0x00080000da5c783b */ /* 0x000fe20000000200 */
[----:B------:R-:W-:-:S02]  /*3580*/  IADD3 R229, R227, 0x3800, RZ ;  /* 0x00003800e3e57810 */ /* 0x000fc40007ffe0ff */
[C---:B------:R-:W-:Y:S01]  /*3590*/  IADD3 R234, R227.reuse, 0x3000, RZ ;  /* 0x00003000e3ea7810 */ /* 0x040fe20007ffe0ff */
[----:B------:R-:W-:Y:S02]  /*35a0*/  LDSM.16.M88.4 R112, [R218+0x4800] ;  /* 0x00480000da70783b */ /* 0x000fe40000000200 */
[C---:B------:R-:W-:Y:S01]  /*35b0*/  HMMA.16816.F32 R20, R8.reuse, R68, RZ ;  /* 0x000000440814723c */ /* 0x040fe200000018ff */
[C---:B------:R-:W-:Y:S01]  /*35c0*/  IADD3 R230, R227.reuse, 0x4000, RZ ;  /* 0x00004000e3e67810 */ /* 0x040fe20007ffe0ff */
[----:B------:R-:W-:Y:S01]  /*35d0*/  LDSM.16.M88.4 R128, [R218+0xa000] ;  /* 0x00a00000da80783b */ /* 0x000fe20000000200 */
[C---:B------:R-:W-:Y:S02]  /*35e0*/  IADD3 R231, R227.reuse, 0x4800, RZ ;  /* 0x00004800e3e77810 */ /* 0x040fe40007ffe0ff */
[C---:B------:R-:W-:Y:S01]  /*35f0*/  IADD3 R232, R227.reuse, 0x5000, RZ ;  /* 0x00005000e3e87810 */ /* 0x040fe20007ffe0ff */
[----:B------:R-:W-:Y:S02]  /*3600*/  LDSM.16.M88.4 R124, [R218+0x9000] ;  /* 0x00900000da7c783b */ /* 0x000fe40000000200 */
[C---:B--2---:R-:W-:Y:S01]  /*3610*/  HMMA.16816.F32 R16, R8.reuse, R70, RZ ;  /* 0x000000460810723c */ /* 0x044fe200000018ff */
[C---:B------:R-:W-:Y:S01]  /*3620*/  IADD3 R233, R227.reuse, 0x5800, RZ ;  /* 0x00005800e3e97810 */ /* 0x040fe20007ffe0ff */
[----:B------:R-:W-:Y:S04]  /*3630*/  LDSM.16.M88.4 R120, [R218+0x9800] ;  /* 0x00980000da78783b */ /* 0x000fe80000000200 */
[----:B-----5:R-:W2:Y:S02]  /*3640*/  LDSM.16.M88.4 R12, [R226] ;  /* 0x00000000e20c783b */ /* 0x020ea40000000200 */
[----:B-1----:R-:W-:Y:S01]  /*3650*/  HMMA.16816.F32 R24, R8, R54, RZ ;  /* 0x000000360818723c */ /* 0x002fe200000018ff */
[----:B------:R-:W-:Y:S01]  /*3660*/  IADD3 R240, R227, 0x6000, RZ ;  /* 0x00006000e3f07810 */ /* 0x000fe20007ffe0ff */
[----:B------:R-:W0:Y:S06]  /*3670*/  LDGDEPBAR ;  /* 0x00000000000079af */ /* 0x000e2c0000000000 */
[C---:B------:R-:W-:Y:S08]  /*3680*/  HMMA.16816.F32 R8, R4.reuse, R72, R44 ;  /* 0x000000480408723c */ /* 0x040ff0000000182c */
[C---:B------:R-:W-:Y:S08]  /*3690*/  HMMA.16816.F32 R52, R4.reuse, R80, R60 ;  /* 0x000000500434723c */ /* 0x040ff0000000183c */
[C---:B------:R-:W-:Y:S01]  /*36a0*/  HMMA.16816.F32 R44, R4.reuse, R74, R48 ;  /* 0x0000004a042c723c */ /* 0x040fe20000001830 */
[----:B------:R-:W1:Y:S07]  /*36b0*/  LDSM.16.M88.4 R48, [R218+0x1000] ;  /* 0x00100000da30783b */ /* 0x000e6e0000000200 */
[C---:B------:R-:W-:Y:S08]  /*36c0*/  HMMA.16816.F32 R80, R4.reuse, R82, R64 ;  /* 0x000000520450723c */ /* 0x040ff00000001840 */
[----:B------:R-:W-:Y:S01]  /*36d0*/  HMMA.16816.F32 R64, R4, R100, R28 ;  /* 0x000000640440723c */ /* 0x000fe2000000181c */
[----:B------:R-:W3:Y:S01]  /*36e0*/  LDSM.16.M88.4 R28, [R218+0x2800] ;  /* 0x00280000da1c783b */ /* 0x000ee20000000200 */
[----:B------:R-:W-:-:S06]  /*36f0*/  IMAD.IADD R217, R228, 0x1, R0 ;  /* 0x00000001e4d97824 */ /* 0x000fcc00078e0200 */
[C---:B------:R-:W-:Y:S08]  /*3700*/  HMMA.16816.F32 R84, R4.reuse, R76, R56 ;  /* 0x0000004c0454723c */ /* 0x040ff00000001838 */
[C---:B------:R-:W-:Y:S01]  /*3710*/  HMMA.16816.F32 R76, R4.reuse, R78, R40 ;  /* 0x0000004e044c723c */ /* 0x040fe20000001828 */
[----:B------:R-:W5:Y:S07]  /*3720*/  LDSM.16.M88.4 R40, [R218+0x1800] ;  /* 0x00180000da28783b */ /* 0x000f6e0000000200 */
[C---:B------:R-:W-:Y:S08]  /*3730*/  HMMA.16816.F32 R72, R4.reuse, R96, R36 ;  /* 0x000000600448723c */ /* 0x040ff00000001824 */
[C---:B------:R-:W-:Y:S08]  /*3740*/  HMMA.16816.F32 R56, R4.reuse, R104, R20 ;  /* 0x000000680438723c */ /* 0x040ff00000001814 */
[C---:B------:R-:W-:Y:S08]  /*3750*/  HMMA.16816.F32 R36, R4.reuse, R106, R16 ;  /* 0x0000006a0424723c */ /* 0x040ff00000001810 */
[C---:B------:R-:W-:Y:S01]  /*3760*/  HMMA.16816.F32 R68, R4.reuse, R98, R32 ;  /* 0x000000620444723c */ /* 0x040fe20000001820 */
[----:B------:R-:W4:Y:S07]  /*3770*/  LDSM.16.M88.4 R32, [R218+0x2000] ;  /* 0x00200000da20783b */ /* 0x000f2e0000000200 */
[----:B------:R-:W-:Y:S01]  /*3780*/  HMMA.16816.F32 R60, R4, R102, R24 ;  /* 0x00000066043c723c */ /* 0x000fe20000001818 */
[----:B------:R-:W-:Y:S07]  /*3790*/  LDSM.16.M88.4 R4, [R225] ;  /* 0x00000000e104783b */ /* 0x000fee0000000200 */
[C---:B--2---:R-:W-:Y:S01]  /*37a0*/  HMMA.16816.F32 R24, R12.reuse, R88, R8 ;  /* 0x000000580c18723c */ /* 0x044fe20000001808 */
[----:B------:R-:W2:Y:S07]  /*37b0*/  LDSM.16.M88.4 R8, [R217+-0x9000] ;  /* 0xff700000d908783b */ /* 0x000eae0000000200 */
[C---:B------:R-:W-:Y:S01]  /*37c0*/  HMMA.16816.F32 R20, R12.reuse, R90, R44 ;  /* 0x0000005a0c14723c */ /* 0x040fe2000000182c */
[----:B------:R-:W2:Y:S07]  /*37d0*/  LDSM.16.M88.4 R44, [R217+-0x8800] ;  /* 0xff780000d92c783b */ /* 0x000eae0000000200 */
[C---:B-1----:R-:W-:Y:S08]  /*37e0*/  HMMA.16816.F32 R88, R12.reuse, R50, R76 ;  /* 0x000000320c58723c */ /* 0x042ff0000000184c */
[C---:B---3--:R-:W-:Y:S08]  /*37f0*/  HMMA.16816.F32 R96, R12.reuse, R28, R56 ;  /* 0x0000001c0c60723c */ /* 0x048ff00000001838 */
[C---:B------:R-:W-:Y:S01]  /*3800*/  HMMA.16816.F32 R76, R12.reuse, R30, R36 ;  /* 0x0000001e0c4c723c */ /* 0x040fe20000001824 */
[----:B------:R-:W1:Y:S07]  /*3810*/  LDSM.16.M88.4 R28, [R217+-0x7800] ;  /* 0xff880000d91c783b */ /* 0x000e6e0000000200 */
[C---:B------:R-:W-:Y:S08]  /*3820*/  HMMA.16816.F32 R16, R12.reuse, R92, R52 ;  /* 0x0000005c0c10723c */ /* 0x040ff00000001834 */
[C---:B------:R-:W-:Y:S08]  /*3830*/  HMMA.16816.F32 R92, R12.reuse, R94, R80 ;  /* 0x0000005e0c5c723c */ /* 0x040ff00000001850 */
[C---:B------:R-:W-:Y:S01]  /*3840*/  HMMA.16816.F32 R52, R12.reuse, R48, R84 ;  /* 0x000000300c34723c */ /* 0x040fe20000001854 */
[----:B------:R-:W-:Y:S07]  /*3850*/  LDSM.16.M88.4 R48, [R217+-0x8000] ;  /* 0xff800000d930783b */ /* 0x000fee0000000200 */
[C---:B-----5:R-:W-:Y:S08]  /*3860*/  HMMA.16816.F32 R84, R12.reuse, R40, R72 ;  /* 0x000000280c54723c */ /* 0x060ff00000001848 */
[C---:B------:R-:W-:Y:S01]  /*3870*/  HMMA.16816.F32 R80, R12.reuse, R42, R68 ;  /* 0x0000002a0c50723c */ /* 0x040fe20000001844 */
[----:B------:R-:W3:Y:S07]  /*3880*/  LDSM.16.M88.4 R68, [R217+-0x7000] ;  /* 0xff900000d944783b */ /* 0x000eee0000000200 */
[C---:B----4-:R-:W-:Y:S08]  /*3890*/  HMMA.16816.F32 R100, R12.reuse, R34, R60 ;  /* 0x000000220c64723c */ /* 0x050ff0000000183c */
[----:B------:R-:W-:Y:S01]  /*38a0*/  HMMA.16816.F32 R64, R12, R32, R64 ;  /* 0x000000200c40723c */ /* 0x000fe20000001840 */
[----:B------:R-:W-:Y:S04]  /*38b0*/  LDSM.16.M88.4 R12, [R216+0x3000] ;  /* 0x00300000d80c783b */ /* 0x000fe80000000200 */
[----:B------:R-:W-:Y:S03]  /*38c0*/  LDSM.16.M88.4 R32, [R216+0x4000] ;  /* 0x00400000d820783b */ /* 0x000fe60000000200 */
[C---:B--2---:R-:W-:Y:S08]  /*38d0*/  HMMA.16816.F32 R72, R4.reuse, R8, R24 ;  /* 0x000000080448723c */ /* 0x044ff00000001818 */
[C---:B------:R-:W-:Y:S01]  /*38e0*/  HMMA.16816.F32 R60, R4.reuse, R10, R20 ;  /* 0x0000000a043c723c */ /* 0x040fe20000001814 */
[----:B------:R-:W2:Y:S07]  /*38f0*/  LDSM.16.M88.4 R8, [R223+0x4000] ;  /* 0x00400000df08783b */ /* 0x000eae0000000200 */
[C---:B------:R-:W-:Y:S01]  /*3900*/  HMMA.16816.F32 R20, R4.reuse, R44, R16 ;  /* 0x0000002c0414723c */ /* 0x040fe20000001810 */
[----:B------:R-:W4:Y:S07]  /*3910*/  LDSM.16.M88.4 R16, [R217+-0x6800] ;  /* 0xff980000d910783b */ /* 0x000f2e0000000200 */
[C---:B-1----:R-:W-:Y:S08]  /*3920*/  HMMA.16816.F32 R40, R4.reuse, R28, R84 ;  /* 0x0000001c0428723c */ /* 0x042ff00000001854 */
[C---:B------:R-:W-:Y:S01]  /*3930*/  HMMA.16816.F32 R24, R4.reuse, R30, R80 ;  /* 0x0000001e0418723c */ /* 0x040fe20000001850 */
[----:B------:R-:W1:Y:S07]  /*3940*/  LDSM.16.M88.4 R28, [R216+0x4800] ;  /* 0x00480000d81c783b */ /* 0x000e6e0000000200 */
[C---:B------:R-:W-:Y:S01]  /*3950*/  HMMA.16816.F32 R56, R4.reuse, R46, R92 ;  /* 0x0000002e0438723c */ /* 0x040fe2000000185c */
[----:B------:R-:W5:Y:S07]  /*3960*/  LDSM.16.M88.4 R44, [R216+0x3800] ;  /* 0x00380000d82c783b */ /* 0x000f6e0000000200 */
[----:B---3--:R-:W-:Y:S01]  /*3970*/  HMMA.16816.F32 R36, R4, R68, R64 ;  /* 0x000000440424723c */ /* 0x008fe20000001840 */
[----:B------:R-:W3:Y:S07]  /*3980*/  LDSM.16.M88.4 R64, [R216+0x5000] ;  /* 0x00500000d840783b */ /* 0x000eee0000000200 */
[C---:B--2---:R-:W-:Y:S08]  /*3990*/  HMMA.16816.F32 R72, R8.reuse, R12, R72 ;  /* 0x0000000c0848723c */ /* 0x044ff00000001848 */
[----:B------:R-:W-:Y:S01]  /*39a0*/  HMMA.16816.F32 R104, R8, R14, R60 ;  /* 0x0000000e0868723c */ /* 0x000fe2000000183c */
[----:B------:R-:W2:Y:S04]  /*39b0*/  LDSM.16.M88.4 R12, [R216+0x5800] ;  /* 0x00580000d80c783b */ /* 0x000ea80000000200 */
[----:B------:R-:W-:Y:S03]  /*39c0*/  LDSM.16.M88.4 R60, [R230] ;  /* 0x00000000e63c783b */ /* 0x000fe60000000200 */
[C---:B------:R-:W-:Y:S08]  /*39d0*/  HMMA.16816.F32 R52, R4.reuse, R48, R52 ;  /* 0x000000300434723c */ /* 0x040ff00000001834 */
[C---:B------:R-:W-:Y:S08]  /*39e0*/  HMMA.16816.F32 R48, R4.reuse, R50, R88 ;  /* 0x000000320430723c */ /* 0x040ff00000001858 */
[C---:B----4-:R-:W-:Y:S08]  /*39f0*/  HMMA.16816.F32 R80, R4.reuse, R16, R96 ;  /* 0x000000100450723c */ /* 0x050ff00000001860 */
[C---:B------:R-:W-:Y:S08]  /*3a00*/  HMMA.16816.F32 R68, R4.reuse, R70, R100 ;  /* 0x000000460444723c */ /* 0x040ff00000001864 */
[----:B------:R-:W-:Y:S01]  /*3a10*/  HMMA.16816.F32 R76, R4, R18, R76 ;  /* 0x00000012044c723c */ /* 0x000fe2000000184c */
[----:B------:R-:W-:Y:S04]  /*3a20*/  LDSM.16.M88.4 R4, [R224+0x4000] ;  /* 0x00400000e004783b */ /* 0x000fe80000000200 */
[----:B------:R-:W-:Y:S03]  /*3a30*/  LDSM.16.M88.4 R16, [R234] ;  /* 0x00000000ea10783b */ /* 0x000fe60000000200 */
[C---:B-1----:R-:W-:Y:S01]  /*3a40*/  HMMA.16816.F32 R96, R8.reuse, R28, R40 ;  /* 0x0000001c0860723c */ /* 0x042fe20000001828 */
[----:B------:R-:W1:Y:S07]  /*3a50*/  LDSM.16.M88.4 R40, [R229] ;  /* 0x00000000e528783b */ /* 0x000e6e0000000200 */
[C---:B-----5:R-:W-:Y:S08]  /*3a60*/  HMMA.16816.F32 R108, R8.reuse, R44, R20 ;  /* 0x0000002c086c723c */ /* 0x060ff00000001814 */
[C---:B------:R-:W-:Y:S01]  /*3a70*/  HMMA.16816.F32 R100, R8.reuse, R46, R56 ;  /* 0x0000002e0864723c */ /* 0x040fe20000001838 */
[----:B------:R-:W-:Y:S07]  /*3a80*/  LDSM.16.M88.4 R56, [R231] ;  /* 0x00000000e738783b */ /* 0x000fee0000000200 */
[C---:B------:R-:W-:Y:S08]  /*3a90*/  HMMA.16816.F32 R92, R8.reuse, R32, R52 ;  /* 0x00000020085c723c */ /* 0x040ff00000001834 */
[C---:B------:R-:W-:Y:S01]  /*3aa0*/  HMMA.16816.F32 R88, R8.reuse, R34, R48 ;  /* 0x000000220858723c */ /* 0x040fe20000001830 */
[----:B------:R-:W-:Y:S07]  /*3ab0*/  LDSM.16.M88.4 R32, [R233] ;  /* 0x00000000e920783b */ /* 0x000fee0000000200 */
[C---:B------:R-:W-:Y:S01]  /*3ac0*/  HMMA.16816.F32 R84, R8.reuse, R30, R24 ;  /* 0x0000001e0854723c */ /* 0x040fe20000001818 */
[----:B------:R-:W-:Y:S07]  /*3ad0*/  LDSM.16.M88.4 R24, [R218+0x3000] ;  /* 0x00300000da18783b */ /* 0x000fee0000000200 */
[C---:B---3--:R-:W-:Y:S01]  /*3ae0*/  HMMA.16816.F32 R52, R8.reuse, R64, R36 ;  /* 0x000000400834723c */ /* 0x048fe20000001824 */
[----:B------:R-:W-:Y:S07]  /*3af0*/  LDSM.16.M88.4 R36, [R232] ;  /* 0x00000000e824783b */ /* 0x000fee0000000200 */
[C---:B------:R-:W-:Y:S01]  /*3b00*/  HMMA.16816.F32 R48, R8.reuse, R66, R68 ;  /* 0x000000420830723c */ /* 0x040fe20000001844 */
[----:B------:R-:W-:Y:S07]  /*3b10*/  LDSM.16.M88.4 R64, [R218+0x3800] ;  /* 0x00380000da40783b */ /* 0x000fee0000000200 */
[C---:B--2---:R-:W-:Y:S08]  /*3b20*/  HMMA.16816.F32 R44, R8.reuse, R12, R80 ;  /* 0x0000000c082c723c */ /* 0x044ff00000001850 */
[----:B------:R-:W-:Y:S01]  /*3b30*/  HMMA.16816.F32 R28, R8, R14, R76 ;  /* 0x0000000e081c723c */ /* 0x000fe2000000184c */
[----:B------:R-:W2:Y:S04]  /*3b40*/  LDSM.16.M88.4 R8, [R226+0x4000] ;  /* 0x00400000e208783b */ /* 0x000ea80000000200 */
[----:B------:R-:W3:Y:S03]  /*3b50*/  LDSM.16.M88.4 R76, [R218+0x4000] ;  /* 0x00400000da4c783b */ /* 0x000ee60000000200 */
[C---:B-1----:R-:W-:Y:S01]  /*3b60*/  HMMA.16816.F32 R12, R4.reuse, R40, R108 ;  /* 0x00000028040c723c */ /* 0x042fe2000000186c */
[----:B------:R-:W1:Y:S07]  /*3b70*/  LDSM.16.M88.4 R108, [R218+0x5000] ;  /* 0x00500000da6c783b */ /* 0x000e6e0000000200 */
[C---:B------:R-:W-:Y:S08]  /*3b80*/  HMMA.16816.F32 R20, R4.reuse, R16, R72 ;  /* 0x000000100414723c */ /* 0x040ff00000001848 */
[C---:B------:R-:W-:Y:S08]  /*3b90*/  HMMA.16816.F32 R16, R4.reuse, R18, R104 ;  /* 0x000000120410723c */ /* 0x040ff00000001868 */
[----:B------:R-:W-:Y:S08]  /*3ba0*/  HMMA.16816.F32 R68, R4, R42, R100 ;  /* 0x0000002a0444723c */ /* 0x000ff00000001864 */
[----:B--2---:R-:W-:Y:S01]  /*3bb0*/  HMMA.16816.F32 R40, R8, R64, R12 ;  /* 0x000000400828723c */ /* 0x004fe2000000180c */
[----:B------:R-:W2:Y:S07]  /*3bc0*/  LDSM.16.M88.4 R12, [R218+0x5800] ;  /* 0x00580000da0c783b */ /* 0x000eae0000000200 */
[C---:B------:R-:W-:Y:S08]  /*3bd0*/  HMMA.16816.F32 R80, R4.reuse, R62, R88 ;  /* 0x0000003e0450723c */ /* 0x040ff00000001858 */
[C---:B------:R-:W-:Y:S08]  /*3be0*/  HMMA.16816.F32 R96, R4.reuse, R56, R96 ;  /* 0x000000380460723c */ /* 0x040ff00000001860 */
[C---:B------:R-:W-:Y:S08]  /*3bf0*/  HMMA.16816.F32 R104, R4.reuse, R58, R84 ;  /* 0x0000003a0468723c */ /* 0x040ff00000001854 */
[C---:B------:R-:W-:Y:S08]  /*3c00*/  HMMA.16816.F32 R72, R4.reuse, R60, R92 ;  /* 0x0000003c0448723c */ /* 0x040ff0000000185c */
[C---:B------:R-:W-:Y:S01]  /*3c10*/  HMMA.16816.F32 R92, R4.reuse, R36, R52 ;  /* 0x00000024045c723c */ /* 0x040fe20000001834 */
[----:B------:R-:W-:Y:S07]  /*3c20*/  LDSM.16.M88.4 R52, [R217+-0x5800] ;  /* 0xffa80000d934783b */ /* 0x000fee0000000200 */
[C---:B------:R-:W-:Y:S01]  /*3c30*/  HMMA.16816.F32 R100, R4.reuse, R38, R48 ;  /* 0x000000260464723c */ /* 0x040fe20000001830 */
[----:B------:R-:W-:Y:S07]  /*3c40*/  LDSM.16.M88.4 R48, [R217+-0x5000] ;  /* 0xffb00000d930783b */ /* 0x000fee0000000200 */
[C---:B------:R-:W-:Y:S01]  /*3c50*/  HMMA.16816.F32 R88, R4.reuse, R32, R44 ;  /* 0x000000200458723c */ /* 0x040fe2000000182c */
[----:B------:R-:W-:Y:S07]  /*3c60*/  LDSM.16.M88.4 R44, [R217+-0x4800] ;  /* 0xffb80000d92c783b */ /* 0x000fee0000000200 */
[----:B------:R-:W-:Y:S01]  /*3c70*/  HMMA.16816.F32 R84, R4, R34, R28 ;  /* 0x000000220454723c */ /* 0x000fe2000000181c */
[----:B------:R-:W-:Y:S07]  /*3c80*/  LDSM.16.M88.4 R4, [R225+0x4000] ;  /* 0x00400000e104783b */ /* 0x000fee0000000200 */
[C---:B------:R-:W-:Y:S01]  /*3c90*/  HMMA.16816.F32 R56, R8.reuse, R26, R16 ;  /* 0x0000001a0838723c */ /* 0x040fe20000001810 */
[----:B------:R-:W4:Y:S07]  /*3ca0*/  LDSM.16.M88.4 R16, [R217+-0x6000] ;  /* 0xffa00000d910783b */ /* 0x000f2e0000000200 */
[C---:B------:R-:W-:Y:S08]  /*3cb0*/  HMMA.16816.F32 R60, R8.reuse, R24, R20 ;  /* 0x00000018083c723c */ /* 0x040ff00000001814 */
[C---:B------:R-:W-:Y:S01]  /*3cc0*/  HMMA.16816.F32 R36, R8.reuse, R66, R68 ;  /* 0x000000420824723c */ /* 0x040fe20000001844 */
[----:B------:R-:W5:Y:S07]  /*3cd0*/  LDSM.16.M88.4 R68, [R217+-0x4000] ;  /* 0xffc00000d944783b */ /* 0x000f6e0000000200 */
[C---:B---3--:R-:W-:Y:S08]  /*3ce0*/  HMMA.16816.F32 R28, R8.reuse, R78, R80 ;  /* 0x0000004e081c723c */ /* 0x048ff00000001850 */
[C---:B------:R-:W-:Y:S01]  /*3cf0*/  HMMA.16816.F32 R24, R8.reuse, R112, R96 ;  /* 0x000000700818723c */ /* 0x040fe20000001860 */
[----:B------:R-:W-:Y:S07]  /*3d00*/  LDSM.16.M88.4 R96, [R216+0x6000] ;  /* 0x00600000d860783b */ /* 0x000fee0000000200 */
[C---:B------:R-:W-:Y:S01]  /*3d10*/  HMMA.16816.F32 R20, R8.reuse, R114, R104 ;  /* 0x000000720814723c */ /* 0x040fe20000001868 */
[C---:B------:R-:W-:Y:S01]  /*3d20*/  IADD3 R235, R227.reuse, 0x6800, RZ ;  /* 0x00006800e3eb7810 */ /* 0x040fe20007ffe0ff */
[----:B------:R-:W-:Y:S06]  /*3d30*/  LDSM.16.M88.4 R112, [R217+-0x3000] ;  /* 0xffd00000d970783b */ /* 0x000fec0000000200 */
[C---:B------:R-:W-:Y:S08]  /*3d40*/  HMMA.16816.F32 R32, R8.reuse, R76, R72 ;  /* 0x0000004c0820723c */ /* 0x040ff00000001848 */
[C---:B-1----:R-:W-:Y:S01]  /*3d50*/  HMMA.16816.F32 R72, R8.reuse, R110, R100 ;  /* 0x0000006e0848723c */ /* 0x042fe20000001864 */
[----:B------:R-:W1:Y:S07]  /*3d60*/  LDSM.16.M88.4 R100, [R217+-0x3800] ;  /* 0xffc80000d964783b */ /* 0x000e6e0000000200 */
[C---:B--2---:R-:W-:Y:S08]  /*3d70*/  HMMA.16816.F32 R88, R8.reuse, R12, R88 ;  /* 0x0000000c0858723c */ /* 0x044ff00000001858 */
[C---:B------:R-:W-:Y:S08]  /*3d80*/  HMMA.16816.F32 R64, R8.reuse, R108, R92 ;  /* 0x0000006c0840723c */ /* 0x040ff0000000185c */
[----:B------:R-:W-:Y:S01]  /*3d90*/  HMMA.16816.F32 R12, R8, R14, R84 ;  /* 0x0000000e080c723c */ /* 0x000fe20000001854 */
[----:B------:R-:W2:Y:S07]  /*3da0*/  LDSM.16.M88.4 R8, [R223+0x8000] ;  /* 0x00800000df08783b */ /* 0x000eae0000000200 */
[C---:B----4-:R-:W-:Y:S08]  /*3db0*/  HMMA.16816.F32 R92, R4.reuse, R18, R56 ;  /* 0x00000012045c723c */ /* 0x050ff00000001838 */
[C---:B------:R-:W-:Y:S01]  /*3dc0*/  HMMA.16816.F32 R80, R4.reuse, R52, R40 ;  /* 0x000000340450723c */ /* 0x040fe20000001828 */
[----:B------:R-:W-:Y:S07]  /*3dd0*/  LDSM.16.M88.4 R40, [R216+0x7000] ;  /* 0x00700000d828783b */ /* 0x000fee0000000200 */
[C---:B------:R-:W-:Y:S01]  /*3de0*/  HMMA.16816.F32 R76, R4.reuse, R54, R36 ;  /* 0x00000036044c723c */ /* 0x040fe20000001824 */
[----:B------:R-:W-:Y:S07]  /*3df0*/  LDSM.16.M88.4 R36, [R216+0x7800] ;  /* 0x00780000d824783b */ /* 0x000fee0000000200 */
[C---:B------:R-:W-:Y:S08]  /*3e00*/  HMMA.16816.F32 R56, R4.reuse, R50, R28 ;  /* 0x000000320438723c */ /* 0x040ff0000000181c */
[C---:B------:R-:W-:Y:S08]  /*3e10*/  HMMA.16816.F32 R84, R4.reuse, R16, R60 ;  /* 0x000000100454723c */ /* 0x040ff0000000183c */
[C---:B------:R-:W-:Y:S08]  /*3e20*/  HMMA.16816.F32 R52, R4.reuse, R44, R24 ;  /* 0x0000002c0434723c */ /* 0x040ff00000001818 */
[C---:B------:R-:W-:Y:S01]  /*3e30*/  HMMA.16816.F32 R28, R4.reuse, R46, R20 ;  /* 0x0000002e041c723c */ /* 0x040fe20000001814 */
[----:B------:R-:W3:Y:S07]  /*3e40*/  LDSM.16.M88.4 R44, [R216+0x6800] ;  /* 0x00680000d82c783b */ /* 0x000eee0000000200 */
[----:B------:R-:W-:Y:S01]  /*3e50*/  HMMA.16816.F32 R60, R4, R48, R32 ;  /* 0x00000030043c723c */ /* 0x000fe20000001820 */
[----:B------:R-:W4:Y:S01]  /*3e60*/  LDSM.16.M88.4 R32, [R216+0x8000] ;  /* 0x00800000d820783b */ /* 0x000f220000000200 */
[----:B------:R-:W-:-:S03]  /*3e70*/  IADD3 R236, R227, 0x7000, RZ ;  /* 0x00007000e3ec7810 */ /* 0x000fc60007ffe0ff */
[----:B------:R-:W3:Y:S03]  /*3e80*/  LDSM.16.M88.4 R48, [R216+0x8800] ;  /* 0x00880000d830783b */ /* 0x000ee60000000200 */
[C---:B-----5:R-:W-:Y:S01]  /*3e90*/  HMMA.16816.F32 R24, R4.reuse, R68, R64 ;  /* 0x000000440418723c */ /* 0x060fe20000001840 */
[----:B------:R-:W-:Y:S07]  /*3ea0*/  LDSM.16.M88.4 R104, [R236] ;  /* 0x00000000ec68783b */ /* 0x000fee0000000200 */
[C---:B------:R-:W-:Y:S08]  /*3eb0*/  HMMA.16816.F32 R20, R4.reuse, R70, R72 ;  /* 0x000000460414723c */ /* 0x040ff00000001848 */
[C---:B-1----:R-:W-:Y:S01]  /*3ec0*/  HMMA.16816.F32 R16, R4.reuse, R100, R88 ;  /* 0x000000640410723c */ /* 0x042fe20000001858 */
[C---:B------:R-:W-:Y:S01]  /*3ed0*/  IADD3 R239, R227.reuse, 0x8800, RZ ;  /* 0x00008800e3ef7810 */ /* 0x040fe20007ffe0ff */
[----:B------:R-:W-:Y:S06]  /*3ee0*/  LDSM.16.M88.4 R88, [R218+0x6800] ;  /* 0x00680000da58783b */ /* 0x000fec0000000200 */
[----:B------:R-:W-:Y:S01]  /*3ef0*/  HMMA.16816.F32 R4, R4, R102, R12 ;  /* 0x000000660404723c */ /* 0x000fe2000000180c */
[----:B------:R-:W-:Y:S04]  /*3f00*/  LDSM.16.M88.4 R12, [R224+0x8000] ;  /* 0x00800000e00c783b */ /* 0x000fe80000000200 */
[----:B------:R-:W1:Y:S03]  /*3f10*/  LDSM.16.M88.4 R100, [R240] ;  /* 0x00000000f064783b */ /* 0x000e660000000200 */
[C---:B--2---:R-:W-:Y:S08]  /*3f20*/  HMMA.16816.F32 R84, R8.reuse, R96, R84 ;  /* 0x000000600854723c */ /* 0x044ff00000001854 */
[----:B------:R-:W-:Y:S01]  /*3f30*/  HMMA.16816.F32 R92, R8, R98, R92 ;  /* 0x00000062085c723c */ /* 0x000fe2000000185c */
[----:B------:R-:W2:Y:S01]  /*3f40*/  LDSM.16.M88.4 R96, [R235] ;  /* 0x00000000eb60783b */ /* 0x000ea20000000200 */
[----:B------:R-:W-:-:S02]  /*3f50*/  IADD3 R237, R227, 0x7800, RZ ;  /* 0x00007800e3ed7810 */ /* 0x000fc40007ffe0ff */
[----:B------:R-:W-:-:S03]  /*3f60*/  IADD3 R238, R227, 0x8000, RZ ;  /* 0x00008000e3ee7810 */ /* 0x000fc60007ffe0ff */
[----:B------:R-:W-:Y:S01]  /*3f70*/  LDSM.16.M88.4 R108, [R237] ;  /* 0x00000000ed6c783b */ /* 0x000fe20000000200 */
[C---:B---3--:R-:W-:Y:S08]  /*3f80*/  HMMA.16816.F32 R80, R8.reuse, R44, R80 ;  /* 0x0000002c0850723c */ /* 0x048ff00000001850 */
[C---:B------:R-:W-:Y:S08]  /*3f90*/  HMMA.16816.F32 R68, R8.reuse, R42, R56 ;  /* 0x0000002a0844723c */ /* 0x040ff00000001838 */
[C---:B------:R-:W-:Y:S08]  /*3fa0*/  HMMA.16816.F32 R76, R8.reuse, R46, R76 ;  /* 0x0000002e084c723c */ /* 0x040ff0000000184c */
[C---:B------:R-:W-:Y:S08]  /*3fb0*/  HMMA.16816.F32 R72, R8.reuse, R40, R60 ;  /* 0x000000280848723c */ /* 0x040ff0000000183c */
[C---:B----4-:R-:W-:Y:S01]  /*3fc0*/  HMMA.16816.F32 R56, R8.reuse, R32, R24 ;  /* 0x000000200838723c */ /* 0x050fe20000001818 */
[----:B------:R-:W3:Y:S07]  /*3fd0*/  LDSM.16.M88.4 R24, [R239] ;  /* 0x00000000ef18783b */ /* 0x000eee0000000200 */
[C---:B------:R-:W-:Y:S01]  /*3fe0*/  HMMA.16816.F32 R60, R8.reuse, R38, R28 ;  /* 0x00000026083c723c */ /* 0x040fe2000000181c */
[----:B------:R-:W4:Y:S07]  /*3ff0*/  LDSM.16.M88.4 R28, [R238] ;  /* 0x00000000ee1c783b */ /* 0x000f2e0000000200 */
[C---:B------:R-:W-:Y:S08]  /*4000*/  HMMA.16816.F32 R64, R8.reuse, R36, R52 ;  /* 0x000000240840723c */ /* 0x040ff00000001834 */
[C---:B------:R-:W-:Y:S01]  /*4010*/  HMMA.16816.F32 R52, R8.reuse, R34, R20 ;  /* 0x000000220834723c */ /* 0x040fe20000001814 */
[----:B------:R-:W-:Y:S07]  /*4020*/  LDSM.16.M88.4 R32, [R218+0x6000] ;  /* 0x00600000da20783b */ /* 0x000fee0000000200 */
[C---:B------:R-:W-:Y:S08]  /*4030*/  HMMA.16816.F32 R36, R8.reuse, R48, R16 ;  /* 0x000000300824723c */ /* 0x040ff00000001810 */
[----:B------:R-:W-:Y:S01]  /*4040*/  HMMA.16816.F32 R20, R8, R50, R4 ;  /* 0x000000320814723c */ /* 0x000fe20000001804 */
[----:B------:R-:W5:Y:S04]  /*4050*/  LDSM.16.M88.4 R8, [R226+0x8000] ;  /* 0x00800000e208783b */ /* 0x000f680000000200 */
[----:B------:R-:W-:Y:S03]  /*4060*/  LDSM.16.M88.4 R4, [R225+0x8000] ;  /* 0x00800000e104783b */ /* 0x000fe60000000200 */
[C---:B-1----:R-:W-:Y:S08]  /*4070*/  HMMA.16816.F32 R16, R12.reuse, R100, R84 ;  /* 0x000000640c10723c */ /* 0x042ff00000001854 */
[C---:B--2---:R-:W-:Y:S08]  /*4080*/  HMMA.16816.F32 R44, R12.reuse, R96, R80 ;  /* 0x000000600c2c723c */ /* 0x044ff00000001850 */
[C---:B------:R-:W-:Y:S08]  /*4090*/  HMMA.16816.F32 R84, R12.reuse, R98, R76 ;  /* 0x000000620c54723c */ /* 0x040ff0000000184c */
[C---:B------:R-:W-:Y:S01]  /*40a0*/  HMMA.16816.F32 R80, R12.reuse, R104, R72 ;  /* 0x000000680c50723c */ /* 0x040fe20000001848 */
[----:B------:R-:W1:Y:S07]  /*40b0*/  LDSM.16.M88.4 R72, [R218+0x7000] ;  /* 0x00700000da48783b */ /* 0x000e6e0000000200 */
[C---:B------:R-:W-:Y:S01]  /*40c0*/  HMMA.16816.F32 R40, R12.reuse, R102, R92 ;  /* 0x000000660c28723c */ /* 0x040fe2000000185c */
[----:B------:R-:W-:Y:S07]  /*40d0*/  LDSM.16.M88.4 R100, [R218+0x8000] ;  /* 0x00800000da64783b */ /* 0x000fee0000000200 */
[C---:B------:R-:W-:Y:S01]  /*40e0*/  HMMA.16816.F32 R76, R12.reuse, R106, R68 ;  /* 0x0000006a0c4c723c */ /* 0x040fe20000001844 */
[----:B------:R-:W2:Y:S04]  /*40f0*/  LDSM.16.M88.4 R68, [R218+0x7800] ;  /* 0x00780000da44783b */ /* 0x000ea80000000200 */
[----:B------:R-:W1:Y:S03]  /*4100*/  LDSM.16.M88.4 R104, [R218+0x8800] ;  /* 0x00880000da68783b */ /* 0x000e660000000200 */
[C---:B---3--:R-:W-:Y:S08]  /*4110*/  HMMA.16816.F32 R48, R12.reuse, R24, R36 ;  /* 0x000000180c30723c */ /* 0x048ff00000001824 */
[C---:B------:R-:W-:Y:S08]  /*4120*/  HMMA.16816.F32 R64, R12.reuse, R108, R64 ;  /* 0x0000006c0c40723c */ /* 0x040ff00000001840 */
[C---:B------:R-:W-:Y:S01]  /*4130*/  HMMA.16816.F32 R60, R12.reuse, R110, R60 ;  /* 0x0000006e0c3c723c */ /* 0x040fe2000000183c */
[----:B------:R-:W-:Y:S07]  /*4140*/  LDSM.16.M88.4 R108, [R217+-0x2000] ;  /* 0xffe00000d96c783b */ /* 0x000fee0000000200 */
[C---:B----4-:R-:W-:Y:S08]  /*4150*/  HMMA.16816.F32 R56, R12.reuse, R28, R56 ;  /* 0x0000001c0c38723c */ /* 0x050ff00000001838 */
[C---:B------:R-:W-:Y:S01]  /*4160*/  HMMA.16816.F32 R52, R12.reuse, R30, R52 ;  /* 0x0000001e0c34723c */ /* 0x040fe20000001834 */
[----:B------:R-:W3:Y:S07]  /*4170*/  LDSM.16.M88.4 R28, [R217+-0x2800] ;  /* 0xffd80000d91c783b */ /* 0x000eee0000000200 */
[----:B------:R-:W-:Y:S08]  /*4180*/  HMMA.16816.F32 R36, R12, R26, R20 ;  /* 0x0000001a0c24723c */ /* 0x000ff00000001814 */
[C---:B-----5:R-:W-:Y:S08]  /*4190*/  HMMA.16816.F32 R16, R8.reuse, R32, R16 ;  /* 0x000000200810723c */ /* 0x060ff00000001810 */
[C---:B------:R-:W-:Y:S01]  /*41a0*/  HMMA.16816.F32 R12, R8.reuse, R34, R40 ;  /* 0x00000022080c723c */ /* 0x040fe20000001828 */
[----:B------:R-:W-:Y:S07]  /*41b0*/  LDSM.16.M88.4 R40, [R216+0x9800] ;  /* 0x00980000d828783b */ /* 0x000fee0000000200 */
[C---:B------:R-:W-:Y:S08]  /*41c0*/  HMMA.16816.F32 R24, R8.reuse, R88, R44 ;  /* 0x000000580818723c */ /* 0x040ff0000000182c */
[C---:B------:R-:W-:Y:S08]  /*41d0*/  HMMA.16816.F32 R20, R8.reuse, R90, R84 ;  /* 0x0000005a0814723c */ /* 0x040ff00000001854 */
[C---:B-1----:R-:W-:Y:S08]  /*41e0*/  HMMA.16816.F32 R32, R8.reuse, R72, R80 ;  /* 0x000000480820723c */ /* 0x042ff00000001850 */
[C---:B------:R-:W-:Y:S08]  /*41f0*/  HMMA.16816.F32 R96, R8.reuse, R74, R76 ;  /* 0x0000004a0860723c */ /* 0x040ff0000000184c */
[C---:B--2---:R-:W-:Y:S01]  /*4200*/  HMMA.16816.F32 R92, R8.reuse, R68, R64 ;  /* 0x00000044085c723c */ /* 0x044fe20000001840 */
[----:B------:R-:W-:Y:S07]  /*4210*/  LDSM.16.M88.4 R64, [R217+-0x1000] ;  /* 0xfff00000d940783b */ /* 0x000fee0000000200 */
[C---:B------:R-:W-:Y:S01]  /*4220*/  HMMA.16816.F32 R88, R8.reuse, R70, R60 ;  /* 0x000000460858723c */ /* 0x040fe2000000183c */
[----:B------:R-:W-:Y:S07]  /*4230*/  LDSM.16.M88.4 R60, [R217+-0x800] ;  /* 0xfff80000d93c783b */ /* 0x000fee0000000200 */
[C---:B------:R-:W-:Y:S01]  /*4240*/  HMMA.16816.F32 R84, R8.reuse, R100, R56 ;  /* 0x000000640854723c */ /* 0x040fe20000001838 */
[----:B------:R-:W-:Y:S07]  /*4250*/  LDSM.16.M88.4 R56, [R216+0x9000] ;  /* 0x00900000d838783b */ /* 0x000fee0000000200 */
[C---:B------:R-:W-:Y:S08]  /*4260*/  HMMA.16816.F32 R80, R8.reuse, R102, R52 ;  /* 0x000000660850723c */ /* 0x040ff00000001834 */
[C---:B------:R-:W-:Y:S08]  /*4270*/  HMMA.16816.F32 R76, R8.reuse, R104, R48 ;  /* 0x00000068084c723c */ /* 0x040ff00000001830 */
[----:B------:R-:W-:Y:S01]  /*4280*/  HMMA.16816.F32 R72, R8, R106, R36 ;  /* 0x0000006a0848723c */ /* 0x000fe20000001824 */
[----:B------:R-:W1:Y:S04]  /*4290*/  LDSM.16.M88.4 R8, [R217+-0x1800] ;  /* 0xffe80000d908783b */ /* 0x000e680000000200 */
[----:B------:R-:W-:Y:S03]  /*42a0*/  LDSM.16.M88.4 R36, [R216+0xa000] ;  /* 0x00a00000d824783b */ /* 0x000fe60000000200 */
[C---:B------:R-:W-:Y:S01]  /*42b0*/  HMMA.16816.F32 R52, R4.reuse, R114, R12 ;  /* 0x000000720434723c */ /* 0x040fe2000000180c */
[----:B------:R-:W2:Y:S07]  /*42c0*/  LDSM.16.M88.4 R12, [R223+0xc000] ;  /* 0x00c00000df0c783b */ /* 0x000eae0000000200 */
[C---:B---3--:R-:W-:Y:S08]  /*42d0*/  HMMA.16816.F32 R44, R4.reuse, R28, R24 ;  /* 0x0000001c042c723c */ /* 0x048ff00000001818 */
[C---:B------:R-:W-:Y:S01]  /*42e0*/  HMMA.16816.F32 R24, R4.reuse, R108, R32 ;  /* 0x0000006c0418723c */ /* 0x040fe20000001820 */
[----:B------:R-:W3:Y:S07]  /*42f0*/  LDSM.16.M88.4 R32, [R216+0xa800] ;  /* 0x00a80000d820783b */ /* 0x000eee0000000200 */
[C---:B------:R-:W-:Y:S01]  /*4300*/  HMMA.16816.F32 R68, R4.reuse, R112, R16 ;  /* 0x000000700444723c */ /* 0x040fe20000001810 */
[C---:B------:R-:W-:Y:S01]  /*4310*/  IADD3 R241, R227.reuse, 0x9800, RZ ;  /* 0x00009800e3f17810 */ /* 0x040fe20007ffe0ff */
[----:B------:R-:W4:Y:S06]  /*4320*/  LDSM.16.M88.4 R112, [R216+0xb000] ;  /* 0x00b00000d870783b */ /* 0x000f2c0000000200 */
[C---:B------:R-:W-:Y:S08]  /*4330*/  HMMA.16816.F32 R28, R4.reuse, R30, R20 ;  /* 0x0000001e041c723c */ /* 0x040ff00000001814 */
[C---:B-1----:R-:W-:Y:S08]  /*4340*/  HMMA.16816.F32 R16, R4.reuse, R8, R92 ;  /* 0x000000080410723c */ /* 0x042ff0000000185c */
[----:B------:R-:W-:Y:S01]  /*4350*/  HMMA.16816.F32 R20, R4, R110, R96 ;  /* 0x0000006e0414723c */ /* 0x000fe20000001860 */
[----:B------:R-:W-:-:S07]  /*4360*/  IADD3 R242, R227, 0xa000, RZ ;  /* 0x0000a000e3f27810 */ /* 0x000fce0007ffe0ff */
[----:B------:R-:W-:Y:S01]  /*4370*/  HMMA.16816.F32 R104, R4, R66, R80 ;  /* 0x000000420468723c */ /* 0x000fe20000001850 */
[----:B------:R-:W1:Y:S07]  /*4380*/  LDSM.16.M88.4 R80, [R216+0xb800] ;  /* 0x00b80000d850783b */ /* 0x000e6e0000000200 */
[----:B--2---:R-:W-:Y:S08]  /*4390*/  HMMA.16816.F32 R96, R12, R56, R68 ;  /* 0x000000380c60723c */ /* 0x004ff00000001844 */
[C---:B------:R-:W-:Y:S08]  /*43a0*/  HMMA.16816.F32 R8, R4.reuse, R10, R88 ;  /* 0x0000000a0408723c */ /* 0x040ff00000001858 */
[C---:B------:R-:W-:Y:S08]  /*43b0*/  HMMA.16816.F32 R48, R4.reuse, R64, R84 ;  /* 0x000000400430723c */ /* 0x040ff00000001854 */
[C---:B------:R-:W-:Y:S08]  /*43c0*/  HMMA.16816.F32 R108, R4.reuse, R60, R76 ;  /* 0x0000003c046c723c */ /* 0x040ff0000000184c */
[----:B------:R-:W-:Y:S01]  /*43d0*/  HMMA.16816.F32 R100, R4, R62, R72 ;  /* 0x0000003e0464723c */ /* 0x000fe20000001848 */
[----:B------:R-:W-:Y:S07]  /*43e0*/  LDSM.16.M88.4 R4, [R224+0xc000] ;  /* 0x00c00000e004783b */ /* 0x000fee0000000200 */
[C---:B---3--:R-:W-:Y:S01]  /*43f0*/  HMMA.16816.F32 R68, R12.reuse, R32, R16 ;  /* 0x000000200c44723c */ /* 0x048fe20000001810 */
[----:B------:R-:W2:Y:S07]  /*4400*/  LDSM.16.M88.4 R16, [R228] ;  /* 0x00000000e410783b */ /* 0x000eae0000000200 */
[C---:B------:R-:W-:Y:S01]  /*4410*/  HMMA.16816.F32 R72, R12.reuse, R38, R20 ;  /* 0x000000260c48723c */ /* 0x040fe20000001814 */
[----:B------:R-:W3:Y:S07]  /*4420*/  LDSM.16.M88.4 R20, [R241] ;  /* 0x00000000f114783b */ /* 0x000eee0000000200 */
[----:B------:R-:W-:Y:S01]  /*4430*/  HMMA.16816.F32 R76, R12, R36, R24 ;  /* 0x000000240c4c723c */ /* 0x000fe20000001818 */
[----:B------:R-:W5:Y:S01]  /*4440*/  LDSM.16.M88.4 R36, [R242] ;  /* 0x00000000f224783b */ /* 0x000f620000000200 */
[----:B------:R-:W-:-:S02]  /*4450*/  IADD3 R243, R227, 0xa800, RZ ;  /* 0x0000a800e3f37810 */ /* 0x000fc40007ffe0ff */
[C---:B------:R-:W-:Y:S02]  /*4460*/  IADD3 R244, R227.reuse, 0xb000, RZ ;  /* 0x0000b000e3f47810 */ /* 0x040fe40007ffe0ff */
[----:B------:R-:W-:Y:S01]  /*4470*/  IADD3 R245, R227, 0xb800, RZ ;  /* 0x0000b800e3f57810 */ /* 0x000fe20007ffe0ff */
[----:B------:R-:W1:Y:S01]  /*4480*/  LDSM.16.M88.4 R60, [R243] ;  /* 0x00000000f33c783b */ /* 0x000e620000000200 */
[C---:B------:R-:W-:Y:S03]  /*4490*/  HMMA.16816.F32 R92, R12.reuse, R58, R52 ;  /* 0x0000003a0c5c723c */ /* 0x040fe60000001834 */
[----:B------:R-:W1:Y:S04]  /*44a0*/  LDSM.16.M88.4 R56, [R244] ;  /* 0x00000000f438783b */ /* 0x000e680000000200 */
[----:B------:R-:W1:Y:S01]  /*44b0*/  LDSM.16.M88.4 R52, [R245] ;  /* 0x00000000f534783b */ /* 0x000e620000000200 */
[C---:B------:R-:W-:Y:S08]  /*44c0*/  HMMA.16816.F32 R88, R12.reuse, R40, R44 ;  /* 0x000000280c58723c */ /* 0x040ff0000000182c */
[C---:B------:R-:W-:Y:S08]  /*44d0*/  HMMA.16816.F32 R84, R12.reuse, R42, R28 ;  /* 0x0000002a0c54723c */ /* 0x040ff0000000181c */
[C---:B------:R-:W-:Y:S01]  /*44e0*/  HMMA.16816.F32 R64, R12.reuse, R34, R8 ;  /* 0x000000220c40723c */ /* 0x040fe20000001808 */
[----:B------:R-:W3:Y:S07]  /*44f0*/  LDSM.16.M88.4 R8, [R226+0xc000] ;  /* 0x00c00000e208783b */ /* 0x000eee0000000200 */
[C---:B----4-:R-:W-:Y:S08]  /*4500*/  HMMA.16816.F32 R48, R12.reuse, R112, R48 ;  /* 0x000000700c30723c */ /* 0x050ff00000001830 */
[C---:B------:R-:W-:Y:S08]  /*4510*/  HMMA.16816.F32 R44, R12.reuse, R114, R104 ;  /* 0x000000720c2c723c */ /* 0x040ff00000001868 */
[C---:B-1----:R-:W-:Y:S08]  /*4520*/  HMMA.16816.F32 R40, R12.reuse, R80, R108 ;  /* 0x000000500c28723c */ /* 0x042ff0000000186c */
[----:B------:R-:W-:Y:S01]  /*4530*/  HMMA.16816.F32 R32, R12, R82, R100 ;  /* 0x000000520c20723c */ /* 0x000fe20000001864 */
[----:B------:R-:W-:Y:S07]  /*4540*/  LDSM.16.M88.4 R100, [R218+0xb800] ;  /* 0x00b80000da64783b */ /* 0x000fee0000000200 */
[C---:B--2---:R-:W-:Y:S08]  /*4550*/  HMMA.16816.F32 R28, R4.reuse, R16, R96 ;  /* 0x00000010041c723c */ /* 0x044ff00000001860 */
[C---:B------:R-:W-:Y:S01]  /*4560*/  HMMA.16816.F32 R24, R4.reuse, R18, R92 ;  /* 0x000000120418723c */ /* 0x040fe2000000185c */
[----:B------:R-:W-:Y:S07]  /*4570*/  LDSM.16.M88.4 R92, [R218+0xb000] ;  /* 0x00b00000da5c783b */ /* 0x000fee0000000200 */
[C---:B---3--:R-:W-:Y:S08]  /*4580*/  HMMA.16816.F32 R16, R4.reuse, R20, R88 ;  /* 0x000000140410723c */ /* 0x048ff00000001858 */
[C---:B------:R-:W-:Y:S08]  /*4590*/  HMMA.16816.F32 R12, R4.reuse, R22, R84 ;  /* 0x00000016040c723c */ /* 0x040ff00000001854 */
[C---:B-----5:R-:W-:Y:S01]  /*45a0*/  HMMA.16816.F32 R20, R4.reuse, R36, R76 ;  /* 0x000000240414723c */ /* 0x060fe2000000184c */
[----:B------:R-:W1:Y:S07]  /*45b0*/  LDSM.16.M88.4 R76, [R218+0xa800] ;  /* 0x00a80000da4c783b */ /* 0x000e6e0000000200 */
[C---:B------:R-:W-:Y:S08]  /*45c0*/  HMMA.16816.F32 R112, R4.reuse, R38, R72 ;  /* 0x000000260470723c */ /* 0x040ff00000001848 */
[C---:B------:R-:W-:Y:S08]  /*45d0*/  HMMA.16816.F32 R116, R4.reuse, R60, R68 ;  /* 0x0000003c0474723c */ /* 0x040ff00000001844 */
[C---:B------:R-:W-:Y:S01]  /*45e0*/  HMMA.16816.F32 R108, R4.reuse, R62, R64 ;  /* 0x0000003e046c723c */ /* 0x040fe20000001840 */
[----:B------:R-:W-:Y:S07]  /*45f0*/  LDSM.16.M88.4 R64, [R217] ;  /* 0x00000000d940783b */ /* 0x000fee0000000200 */
        /* <DEDUP_REMOVED lines=8> */
[----:B------:R-:W-:Y:S04]  /*4680*/  LDSM.16.M88.4 R4, [R225+0xc000] ;  /* 0x00c00000e104783b */ /* 0x000fe80000000200 */
[----:B------:R-:W2:Y:S01]  /*4690*/  LDSM.16.M88.4 R52, [R217+0x1000] ;  /* 0x00100000d934783b */ /* 0x000ea20000000200 */
[----:B------:R-:W-:Y:S01]  /*46a0*/  ISETP.GT.AND P0, PT, R139, R152, PT ;  /* 0x000000988b00720c */ /* 0x000fe20003f04270 */
[----:B------:R-:W-:-:S04]  /*46b0*/  DEPBAR.LE SB0, 0x0 ;  /* 0x000080000000791a */ /* 0x000fc80000000000 */
[C---:B------:R-:W-:Y:S08]  /*46c0*/  HMMA.16816.F32 R36, R8.reuse, R128, R20 ;  /* 0x000000800824723c */ /* 0x040ff00000001814 */
[C---:B------:R-:W-:Y:S08]  /*46d0*/  HMMA.16816.F32 R80, R8.reuse, R124, R28 ;  /* 0x0000007c0850723c */ /* 0x040ff0000000181c */
[C---:B------:R-:W-:Y:S08]  /*46e0*/  HMMA.16816.F32 R32, R8.reuse, R130, R112 ;  /* 0x000000820820723c */ /* 0x040ff00000001870 */
[C---:B------:R-:W-:Y:S08]  /*46f0*/  HMMA.16816.F32 R72, R8.reuse, R126, R24 ;  /* 0x0000007e0848723c */ /* 0x040ff00000001818 */
        /* <DEDUP_REMOVED lines=8> */
[----:B------:R-:W-:Y:S07]  /*4780*/  BSSY B0, `(.L_x_5920) ;  /* 0x000007a000007945 */ /* 0x000fee0003800000 */
[----:B--2---:R-:W-:Y:S01]  /*4790*/  HMMA.16816.F32 R36, R4, R52, R36 ;  /* 0x000000340424723c */ /* 0x004fe20000001824 */
[----:B------:R-:W-:-:S07]  /*47a0*/  ISETP.GT.AND P6, PT, R137, 0x5f, PT ;  /* 0x0000005f8900780c */ /* 0x000fce0003fc4270 */
[----:B------:R-:W-:Y:S01]  /*47b0*/  HMMA.16816.F32 R52, R4, R54, R32 ;  /* 0x000000360434723c */ /* 0x000fe20000001820 */
[----:B------:R-:W-:-:S07]  /*47c0*/  IADD3 R250, R227, 0x2800, RZ ;  /* 0x00002800e3fa7810 */ /* 0x000fce0007ffe0ff */
[----:B------:R-:W-:Y:S01]  /*47d0*/  HMMA.16816.F32 R32, R4, R48, R28 ;  /* 0x000000300420723c */ /* 0x000fe2000000181c */
[C---:B------:R-:W-:Y:S02]  /*47e0*/  IADD3 R249, R227.reuse, 0x2000, RZ ;  /* 0x00002000e3f97810 */ /* 0x040fe40007ffe0ff */
[----:B------:R-:W-:-:S05]  /*47f0*/  IADD3 R248, R227, 0x1800, RZ ;  /* 0x00001800e3f87810 */ /* 0x000fca0007ffe0ff */
[----:B------:R-:W-:Y:S01]  /*4800*/  HMMA.16816.F32 R48, R4, R50, R24 ;  /* 0x000000320430723c */ /* 0x000fe20000001818 */
[C---:B------:R-:W-:Y:S02]  /*4810*/  IADD3 R247, R227.reuse, 0x1000, RZ ;  /* 0x00001000e3f77810 */ /* 0x040fe40007ffe0ff */
[----:B------:R-:W-:-:S05]  /*4820*/  IADD3 R246, R227, 0x800, RZ ;  /* 0x00000800e3f67810 */ /* 0x000fca0007ffe0ff */
[C---:B------:R-:W-:Y:S08]  /*4830*/  HMMA.16816.F32 R28, R4.reuse, R44, R20 ;  /* 0x0000002c041c723c */ /* 0x040ff00000001814 */
        /* <DEDUP_REMOVED lines=41> */
.L_x_5966:
[----:B------:R-:W-:Y:S05]  /*4ad0*/  BRA.DIV ~URZ, `(.L_x_5923) ;  /* 0x000101627f007947 */ /* 0x000fea000b800000 */
[----:B-1----:R-:W4:Y:S04]  /*4ae0*/  LDL R6, [R1] ;  /* 0x0000000001067983 */ /* 0x002f280000100800 */
        /* <DEDUP_REMOVED lines=40> */
.L_x_5967:
        /* <DEDUP_REMOVED lines=27> */
.L_x_5921:
[----:B------:R-:W-:Y:S05]  /*4f20*/  BSYNC B0 ;  /* 0x0000000000007941 */ /* 0x000fea0003800000 */
.L_x_5920:
[----:B-1----:R-:W2:Y:S01]  /*4f30*/  LDL R2, [R1+0x74] ;  /* 0x0000740001027983 */ /* 0x002ea20000100800 */
[----:B------:R-:W-:-:S03]  /*4f40*/  IMAD.MOV.U32 R4, RZ, RZ, c[0x0][0x2c4] ;  /* 0x0000b100ff047624 */ /* 0x000fc600078e00ff */
[----:B------:R-:W2:Y:S04]  /*4f50*/  LDL R0, [R1+0x184] ;  /* 0x0001840001007983 */ /* 0x000ea80000100800 */
[----:B------:R-:W3:Y:S01]  /*4f60*/  LDL R3, [R1+0x60] ;  /* 0x0000600001037983 */ /* 0x000ee20000100800 */
[----:B------:R-:W-:-:S03]  /*4f70*/  ISETP.NE.AND P0, PT, R4, 0x1, PT ;  /* 0x000000010400780c */ /* 0x000fc60003f05270 */
[----:B------:R-:W0:Y:S01]  /*4f80*/  LDGDEPBAR ;  /* 0x00000000000079af */ /* 0x000e220000000000 */
[----:B--2---:R-:W-:-:S09]  /*4f90*/  IMAD.IADD R2, R0, 0x1, R2 ;  /* 0x0000000100027824 */ /* 0x004fd200078e0202 */
[----:B------:R-:W-:Y:S01]  /*4fa0*/  @P0 IMAD.HI.U32 R0, R2, c[0x0][0x2c8], RZ ;  /* 0x0000b20002000a27 */ /* 0x000fe200078e00ff */
[----:B------:R1:W-:Y:S01]  /*4fb0*/  STL [R1+0x28], R2 ;  /* 0x0000280201007387 */ /* 0x0003e20000100800 */
[----:B------:R-:W-:Y:S02]  /*4fc0*/  MOV R4, R2 ;  /* 0x0000000200047202 */ /* 0x000fe40000000f00 */
[----:B---3--:R-:W-:Y:S01]  /*4fd0*/  IMAD.IADD R6, R136, 0x1, -R3 ;  /* 0x0000000188067824 */ /* 0x008fe200078e0a03 */
[----:B------:R-:W-:Y:S02]  /*4fe0*/  @P0 SHF.R.U32.HI R4, RZ, c[0x0][0x2cc], R0 ;  /* 0x0000b300ff040a19 */ /* 0x000fe40000011600 */
[----:B-1----:R-:W-:-:S04]  /*4ff0*/  IADD3 R2, -R3, 0x1, R136 ;  /* 0x0000000103027810 */ /* 0x002fc80007ffe188 */
[----:B------:R-:W-:Y:S01]  /*5000*/  IADD3 R5, R2, -c[0x0][0x168], RZ ;  /* 0x80005a0002057a10 */ /* 0x000fe20007ffe0ff */
[----:B------:R-:W-:Y:S05]  /*5010*/  BRA.DIV ~URZ, `(.L_x_5924) ;  /* 0x000101827f007947 */ /* 0x000fea000b800000 */
[----:B------:R1:W2:Y:S02]  /*5020*/  SHFL.IDX PT, R0, R4, RZ, 0x1c1f ;  /* 0x001c1fff04007589 */ /* 0x0002a400000e0000 */
.L_x_5968:
[----:B--2---:R-:W-:-:S05]  /*5030*/  IMAD.IADD R0, R5, 0x1, R0 ;  /* 0x0000000105007824 */ /* 0x004fca00078e0200 */
        /* <DEDUP_REMOVED lines=64> */
[----:B-1----:R-:W-:Y:S02]  /*5440*/  FSEL R4, R82, -INF , P1 ;  /* 0xff80000052047808 */ /* 0x002fe40000800000 */
[----:B------:R-:W-:Y:S02]  /*5450*/  FSEL R5, R83, -INF , P0 ;  /* 0xff80000053057808 */ /* 0x000fe40000000000 */
        /* <DEDUP_REMOVED lines=88> */
.L_x_5969:
[C---:B------:R-:W-:Y:S01]  /*59e0*/  FMUL.FTZ R2, R133.reuse, c[0x0][0x2d0] ;  /* 0x0000b40085027a20 */ /* 0x040fe20000410000 */
[----:B------:R-:W-:Y:S01]  /*59f0*/  FSETP.NEU.FTZ.AND P0, PT, R133, -INF , PT ;  /* 0xff8000008500780b */ /* 0x000fe20003f1d000 */
[----:B------:R-:W-:Y:S01]  /*5a00*/  WARPSYNC 0xffffffff ;  /* 0xffffffff00007948 */ /* 0x000fe20003800000 */
[----:B--23--:R-:W-:Y:S01]  /*5a10*/  FMNMX.FTZ R24, R3, R24, !PT ;  /* 0x0000001803187209 */ /* 0x00cfe20007810000 */
        /* <DEDUP_REMOVED lines=15> */
[----:B------:R1:W3:Y:S03]  /*5b10*/  MUFU.EX2 R27, R0 ;  /* 0x00000000001b7308 */ /* 0x0002e60000000800 */
[----:B------:R-:W-:Y:S01]  /*5b20*/  LDSM.16.MT88.4 R64, [R222+0x3000] ;  /* 0x00300000de40783b */ /* 0x000fe20000004200 */
[----:B--2---:R-:W-:-:S03]  /*5b30*/  FFMA.FTZ R3, R20, c[0x0][0x2d0], -R2 ;  /* 0x0000b40014037a23 */ /* 0x004fc60000010802 */
[----:B------:R-:W-:Y:S01]  /*5b40*/  LDSM.16.MT88.4 R48, [R221+0x800] ;  /* 0x00080000dd30783b */ /* 0x000fe20000004200 */
[----:B------:R-:W2:Y:S03]  /*5b50*/  MUFU.EX2 R134, R3 ;  /* 0x0000000300867308 */ /* 0x000ea60000000800 */
[----:B------:R-:W-:Y:S04]  /*5b60*/  LDSM.16.MT88.4 R80, [R220+0x3800] ;  /* 0x00380000dc50783b */ /* 0x000fe80000004200 */
[----:B------:R-:W-:Y:S01]  /*5b70*/  LDSM.16.MT88.4 R84, [R221+0x3000] ;  /* 0x00300000dd54783b */ /* 0x000fe20000004200 */
[----:B-1----:R-:W-:Y:S01]  /*5b80*/  FFMA.FTZ R0, R12, c[0x0][0x2d0], -R2 ;  /* 0x0000b4000c007a23 */ /* 0x002fe20000010802 */
[----:B---3--:R-:W-:-:S03]  /*5b90*/  F2FP.PACK_AB R20, R27, R120 ;  /* 0x000000781b14723e */ /* 0x008fc600000000ff */
[----:B------:R1:W-:Y:S01]  /*5ba0*/  MUFU.EX2 R125, R0 ;  /* 0x00000000007d7308 */ /* 0x0003e20000000800 */
[----:B--2---:R-:W-:Y:S01]  /*5bb0*/  F2FP.PACK_AB R18, R134, R131 ;  /* 0x000000838612723e */ /* 0x004fe200000000ff */
[----:B-1----:R-:W-:-:S06]  /*5bc0*/  FFMA.FTZ R0, R14, c[0x0][0x2d0], -R2 ;  /* 0x0000b4000e007a23 */ /* 0x002fcc0000010802 */
[----:B------:R1:W2:Y:S02]  /*5bd0*/  MUFU.EX2 R127, R0 ;  /* 0x00000000007f7308 */ /* 0x0002a40000000800 */
[----:B-1----:R-:W-:Y:S01]  /*5be0*/  FFMA.FTZ R0, R15, c[0x0][0x2d0], -R2 ;  /* 0x0000b4000f007a23 */ /* 0x002fe20000010802 */
[----:B--2---:R-:W-:-:S05]  /*5bf0*/  F2FP.PACK_AB R22, R127, R125 ;  /* 0x0000007d7f16723e */ /* 0x004fca00000000ff */
[----:B------:R1:W-:Y:S02]  /*5c00*/  MUFU.EX2 R128, R0 ;  /* 0x0000000000807308 */ /* 0x0003e40000000800 */
[----:B-1----:R-:W-:-:S06]  /*5c10*/  FFMA.FTZ R0, R16, c[0x0][0x2d0], -R2 ;  /* 0x0000b40010007a23 */ /* 0x002fcc0000010802 */
[----:B------:R1:W2:Y:S02]  /*5c20*/  MUFU.EX2 R129, R0 ;  /* 0x0000000000817308 */ /* 0x0002a40000000800 */
[----:B-1----:R-:W-:Y:S01]  /*5c30*/  FMUL.FTZ R0, R24, c[0x0][0x2d0] ;  /* 0x0000b40018007a20 */ /* 0x002fe20000410000 */
[----:B--2---:R-:W-:-:S04]  /*5c40*/  F2FP.PACK_AB R16, R129, R128 ;  /* 0x000000808110723e */ /* 0x004fc800000000ff */
[----:B------:R-:W-:-:S05]  /*5c50*/  FSEL R0, R0, RZ, P0 ;  /* 0x000000ff00007208 */ /* 0x000fca0000000000 */
[----:B------:R-:W-:-:S04]  /*5c60*/  FFMA.FTZ R3, R4, c[0x0][0x2d0], -R0 ;  /* 0x0000b40004037a23 */ /* 0x000fc80000010800 */
[----:B------:R1:W-:Y:S02]  /*5c70*/  MUFU.EX2 R26, R3 ;  /* 0x00000003001a7308 */ /* 0x0003e40000000800 */
[--C-:B-1----:R-:W-:Y:S02]  /*5c80*/  FFMA.FTZ R3, R5, c[0x0][0x2d0], -R0.reuse ;  /* 0x0000b40005037a23 */ /* 0x102fe40000010800 */
[----:B------:R-:W1:Y:S04]  /*5c90*/  LDSM.16.MT88.4 R4, [R219] ;  /* 0x00000000db04783b */ /* 0x000e680000004200 */
        /* <DEDUP_REMOVED lines=109> */
[----:B------:R-:W-:-:S06]  /*6370*/  MOV R87, R57 ;  /* 0x0000003900577202 */ /* 0x000fcc0000000f00 */
        /* <DEDUP_REMOVED lines=196> */
[----:B------:R-:W-:Y:S01]  /*6fc0*/  IMAD.MOV.U32 R25, RZ, RZ, R140 ;  /* 0x000000ffff197224 */ /* 0x000fe200078e008c */
        /* <DEDUP_REMOVED lines=65> */
[----:B------:R-:W-:Y:S01]  /*73e0*/  MOV R25, R60 ;  /* 0x0000003c00197202 */ /* 0x000fe20000000f00 */
[----:B------:R-:W-:Y:S01]  /*73f0*/  IMAD.MOV.U32 R3, RZ, RZ, R61 ;  /* 0x000000ffff037224 */ /* 0x000fe200078e003d */
        /* <DEDUP_REMOVED lines=14> */
[----:B------:R-:W-:Y:S01]  /*74e0*/  MOV R153, R3 ;  /* 0x0000000300997202 */ /* 0x000fe20000000f00 */
[----:B------:R-:W-:Y:S01]  /*74f0*/  LDSM.16.MT88.4 R160, [R222+0x2800] ;  /* 0x00280000dea0783b */ /* 0x000fe20000004200 */
[----:B------:R-:W-:-:S02]  /*7500*/  MOV R154, R2 ;  /* 0x00000002009a7202 */ /* 0x000fc40000000f00 */
[----:B------:R-:W-:-:S03]  /*7510*/  MOV R152, R25 ;  /* 0x0000001900987202 */ /* 0x000fc60000000f00 */
[C---:B------:R-:W-:Y:S01]  /*7520*/  HMMA.16816.F32 R96, R4.reuse, R10, R96 ;  /* 0x0000000a0460723c */ /* 0x040fe20000001860 */
[----:B------:R-:W2:Y:S07]  /*7530*/  LDSM.16.MT88.4 R8, [R222+0x5000] ;  /* 0x00500000de08783b */ /* 0x000eae0000004200 */
[C---:B---3--:R-:W-:Y:S08]  /*7540*/  HMMA.16816.F32 R172, R4.reuse, R16, R204 ;  /* 0x0000001004ac723c */ /* 0x048ff000000018cc */
[C---:B------:R-:W-:Y:S01]  /*7550*/  HMMA.16816.F32 R88, R4.reuse, R18, R184 ;  /* 0x000000120458723c */ /* 0x040fe200000018b8 */
[----:B------:R-:W3:Y:S07]  /*7560*/  LDSM.16.MT88.4 R16, [R219+0x5000] ;  /* 0x00500000db10783b */ /* 0x000eee0000004200 */
[C---:B-1----:R-:W-:Y:S08]  /*7570*/  HMMA.16816.F32 R164, R4.reuse, R12, R180 ;  /* 0x0000000c04a4723c */ /* 0x042ff000000018b4 */
[C---:B------:R-:W-:Y:S01]  /*7580*/  HMMA.16816.F32 R92, R4.reuse, R14, R176 ;  /* 0x0000000e045c723c */ /* 0x040fe200000018b0 */
[----:B------:R-:W1:Y:S04]  /*7590*/  LDSM.16.MT88.4 R12, [R220+0x5000] ;  /* 0x00500000dc0c783b */ /* 0x000e680000004200 */
[----:B------:R-:W-:Y:S03]  /*75a0*/  LDSM.16.MT88.4 R176, [R219+0x2800] ;  /* 0x00280000dbb0783b */ /* 0x000fe60000004200 */
[C---:B--2---:R-:W-:Y:S01]  /*75b0*/  HMMA.16816.F32 R112, R4.reuse, R8, R136 ;  /* 0x000000080470723c */ /* 0x044fe20000001888 */
[----:B------:R-:W-:Y:S07]  /*75c0*/  LDSM.16.MT88.4 R136, [R220+0x5800] ;  /* 0x00580000dc88783b */ /* 0x000fee0000004200 */
[C---:B------:R-:W-:Y:S01]  /*75d0*/  HMMA.16816.F32 R116, R4.reuse, R10, R116 ;  /* 0x0000000a0474723c */ /* 0x040fe20000001874 */
[----:B------:R-:W2:Y:S07]  /*75e0*/  LDSM.16.MT88.4 R8, [R220+0x8000] ;  /* 0x00800000dc08783b */ /* 0x000eae0000004200 */
[C---:B---3--:R-:W-:Y:S08]  /*75f0*/  HMMA.16816.F32 R104, R4.reuse, R16, R200 ;  /* 0x000000100468723c */ /* 0x048ff000000018c8 */
[----:B------:R-:W-:Y:S01]  /*7600*/  HMMA.16816.F32 R200, R4, R18, R168 ;  /* 0x0000001204c8723c */ /* 0x000fe200000018a8 */
[----:B------:R-:W3:Y:S07]  /*7610*/  LDSM.16.MT88.4 R168, [R220+0x2800] ;  /* 0x00280000dca8783b */ /* 0x000eee0000004200 */
[----:B------:R-:W-:Y:S08]  /*7620*/  HMMA.16816.F32 R164, R128, R160, R164 ;  /* 0x000000a080a4723c */ /* 0x000ff000000018a4 */
[----:B------:R-:W-:Y:S01]  /*7630*/  MOV R0, R107 ;  /* 0x0000006b00007202 */ /* 0x000fe20000000f00 */
[----:B-1----:R-:W-:Y:S01]  /*7640*/  HMMA.16816.F32 R192, R4, R12, R148 ;  /* 0x0000000c04c0723c */ /* 0x002fe20000001894 */
[----:B------:R-:W-:-:S02]  /*7650*/  MOV R16, R104 ;  /* 0x0000006800107202 */ /* 0x000fc40000000f00 */
[----:B------:R-:W-:Y:S02]  /*7660*/  MOV R3, R105 ;  /* 0x0000006900037202 */ /* 0x000fe40000000f00 */
[----:B------:R-:W-:Y:S02]  /*7670*/  MOV R2, R106 ;  /* 0x0000006a00027202 */ /* 0x000fe40000000f00 */
[----:B------:R-:W-:Y:S01]  /*7680*/  MOV R151, R0 ;  /* 0x0000000000977202 */ /* 0x000fe20000000f00 */
[----:B--2---:R-:W-:Y:S01]  /*7690*/  HMMA.16816.F32 R188, R4, R8, R44 ;  /* 0x0000000804bc723c */ /* 0x004fe2000000182c */
[----:B------:R-:W2:Y:S01]  /*76a0*/  LDL R0, [R1+0x74] ;  /* 0x0000740001007983 */ /* 0x000ea20000100800 */
[----:B------:R-:W-:Y:S02]  /*76b0*/  MOV R148, R16 ;  /* 0x0000001000947202 */ /* 0x000fe40000000f00 */
[----:B------:R-:W-:Y:S01]  /*76c0*/  MOV R150, R2 ;  /* 0x0000000200967202 */ /* 0x000fe20000000f00 */
[----:B------:R-:W1:Y:S01]  /*76d0*/  LDSM.16.MT88.4 R16, [R221+0x5000] ;  /* 0x00500000dd10783b */ /* 0x000e620000004200 */
[----:B------:R-:W-:-:S02]  /*76e0*/  MOV R149, R3 ;  /* 0x0000000300957202 */ /* 0x000fc40000000f00 */
[C---:B------:R-:W-:Y:S01]  /*76f0*/  HMMA.16816.F32 R120, R4.reuse, R10, R32 ;  /* 0x0000000a0478723c */ /* 0x040fe20000001820 */
[----:B------:R-:W4:Y:S07]  /*7700*/  LDSM.16.MT88.4 R8, [R219+0xb000] ;  /* 0x00b00000db08783b */ /* 0x000f2e0000004200 */
[----:B------:R-:W-:Y:S01]  /*7710*/  HMMA.16816.F32 R184, R4, R14, R140 ;  /* 0x0000000e04b8723c */ /* 0x000fe2000000188c */
[----:B------:R-:W5:Y:S07]  /*7720*/  LDSM.16.MT88.4 R12, [R219+0x8000] ;  /* 0x00800000db0c783b */ /* 0x000f6e0000004200 */
[C---:B---3--:R-:W-:Y:S08]  /*7730*/  HMMA.16816.F32 R172, R128.reuse, R168, R172 ;  /* 0x000000a880ac723c */ /* 0x048ff000000018ac */
[C---:B------:R-:W-:Y:S01]  /*7740*/  HMMA.16816.F32 R168, R128.reuse, R170, R88 ;  /* 0x000000aa80a8723c */ /* 0x040fe20000001858 */
[----:B------:R-:W-:Y:S07]  /*7750*/  LDSM.16.MT88.4 R88, [R222+0x8800] ;  /* 0x00880000de58783b */ /* 0x000fee0000004200 */
[----:B------:R-:W-:Y:S08]  /*7760*/  HMMA.16816.F32 R180, R128, R176, R144 ;  /* 0x000000b080b4723c */ /* 0x000ff00000001890 */
[C---:B-1----:R-:W-:Y:S08]  /*7770*/  HMMA.16816.F32 R124, R4.reuse, R16, R124 ;  /* 0x00000010047c723c */ /* 0x042ff0000000187c */
[----:B------:R-:W-:Y:S01]  /*7780*/  HMMA.16816.F32 R100, R4, R18, R100 ;  /* 0x000000120464723c */ /* 0x000fe20000001864 */
[----:B------:R-:W1:Y:S01]  /*7790*/  LDSM.16.MT88.4 R16, [R222+0x8000] ;  /* 0x00800000de10783b */ /* 0x000e620000004200 */
[----:B------:R-:W-:-:S02]  /*77a0*/  MOV R2, c[0x0][0x2c4] ;  /* 0x0000b10000027a02 */ /* 0x000fc40000000f00 */
[----:B------:R-:W-:Y:S01]  /*77b0*/  MOV R3, c[0x0][0x2ac] ;  /* 0x0000ab0000037a02 */ /* 0x000fe20000000f00 */
[----:B------:R-:W-:Y:S03]  /*77c0*/  LDSM.16.MT88.4 R144, [R219+0x5800] ;  /* 0x00580000db90783b */ /* 0x000fe60000004200 */
[C---:B----4-:R-:W-:Y:S08]  /*77d0*/  HMMA.16816.F32 R208, R4.reuse, R8, R40 ;  /* 0x0000000804d0723c */ /* 0x050ff00000001828 */
[C---:B------:R-:W-:Y:S01]  /*77e0*/  HMMA.16816.F32 R40, R4.reuse, R10, R28 ;  /* 0x0000000a0428723c */ /* 0x040fe2000000181c */
[----:B------:R-:W3:Y:S07]  /*77f0*/  LDSM.16.MT88.4 R8, [R221+0xb000] ;  /* 0x00b00000dd08783b */ /* 0x000eee0000004200 */
[C---:B-----5:R-:W-:Y:S01]  /*7800*/  HMMA.16816.F32 R212, R4.reuse, R12, R80 ;  /* 0x0000000c04d4723c */ /* 0x060fe20000001850 */
[----:B------:R-:W-:Y:S07]  /*7810*/  LDSM.16.MT88.4 R80, [R220+0x8800] ;  /* 0x00880000dc50783b */ /* 0x000fee0000004200 */
[----:B------:R-:W-:Y:S01]  /*7820*/  HMMA.16816.F32 R196, R4, R14, R56 ;  /* 0x0000000e04c4723c */ /* 0x000fe20000001838 */
[----:B------:R-:W4:Y:S04]  /*7830*/  LDSM.16.MT88.4 R12, [R221+0x8000] ;  /* 0x00800000dd0c783b */ /* 0x000f280000004200 */
[----:B------:R-:W-:Y:S03]  /*7840*/  LDSM.16.MT88.4 R56, [R222+0x5800] ;  /* 0x00580000de38783b */ /* 0x000fe60000004200 */
[----:B------:R-:W-:Y:S08]  /*7850*/  HMMA.16816.F32 R176, R128, R178, R84 ;  /* 0x000000b280b0723c */ /* 0x000ff00000001854 */
[C---:B-1----:R-:W-:Y:S08]  /*7860*/  HMMA.16816.F32 R108, R4.reuse, R16, R76 ;  /* 0x00000010046c723c */ /* 0x042ff0000000184c */
[----:B------:R-:W-:Y:S01]  /*7870*/  HMMA.16816.F32 R104, R4, R18, R72 ;  /* 0x000000120468723c */ /* 0x000fe20000001848 */
[----:B------:R-:W1:Y:S01]  /*7880*/  LDSM.16.MT88.4 R16, [R220+0xb000] ;  /* 0x00b00000dc10783b */ /* 0x000e620000004200 */
[----:B------:R-:W-:Y:S01]  /*7890*/  ISETP.NE.AND P1, PT, R2, 0x1, PT ;  /* 0x000000010200780c */ /* 0x000fe20003f25270 */
[----:B------:R-:W-:-:S02]  /*78a0*/  IMAD R3, R3, c[0x0][0x1d0], RZ ;  /* 0x0000740003037a24 */ /* 0x000fc400078e02ff */
[----:B------:R-:W-:Y:S03]  /*78b0*/  LDSM.16.MT88.4 R72, [R219+0x8800] ;  /* 0x00880000db48783b */ /* 0x000fe60000004200 */
[C---:B---3--:R-:W-:Y:S01]  /*78c0*/  HMMA.16816.F32 R36, R4.reuse, R8, R36 ;  /* 0x000000080424723c */ /* 0x048fe20000001824 */
[----:B------:R-:W3:Y:S07]  /*78d0*/  LDL R8, [R1+0x2c] ;  /* 0x00002c0001087983 */ /* 0x000eee0000100800 */
[C---:B------:R-:W-:Y:S08]  /*78e0*/  HMMA.16816.F32 R20, R4.reuse, R10, R20 ;  /* 0x0000000a0414723c */ /* 0x040ff00000001814 */
[C---:B----4-:R-:W-:Y:S01]  /*78f0*/  HMMA.16816.F32 R44, R4.reuse, R12, R64 ;  /* 0x0000000c042c723c */ /* 0x050fe20000001840 */
[----:B------:R-:W-:Y:S07]  /*7900*/  LDSM.16.MT88.4 R64, [R221+0x5800] ;  /* 0x00580000dd40783b */ /* 0x000fee0000004200 */
[----:B------:R-:W-:Y:S01]  /*7910*/  HMMA.16816.F32 R32, R4, R14, R52 ;  /* 0x0000000e0420723c */ /* 0x000fe20000001834 */
[----:B------:R-:W4:Y:S07]  /*7920*/  LDSM.16.MT88.4 R12, [R222+0xb000] ;  /* 0x00b00000de0c783b */ /* 0x000f2e0000004200 */
[----:B------:R-:W-:Y:S08]  /*7930*/  HMMA.16816.F32 R160, R128, R162, R92 ;  /* 0x000000a280a0723c */ /* 0x000ff0000000185c */
[C---:B-1----:R-:W-:Y:S01]  /*7940*/  HMMA.16816.F32 R204, R4.reuse, R16, R152 ;  /* 0x0000001004cc723c */ /* 0x042fe20000001898 */
[----:B------:R-:W1:Y:S07]  /*7950*/  LDSM.16.MT88.4 R152, [R221+0x2800] ;  /* 0x00280000dd98783b */ /* 0x000e6e0000004200 */
[----:B------:R-:W-:Y:S08]  /*7960*/  HMMA.16816.F32 R28, R4, R18, R68 ;  /* 0x00000012041c723c */ /* 0x000ff00000001844 */
[----:B------:R-:W-:Y:S08]  /*7970*/  HMMA.16816.F32 R148, R128, R144, R148 ;  /* 0x000000908094723c */ /* 0x000ff00000001894 */
[C---:B----4-:R-:W-:Y:S08]  /*7980*/  HMMA.16816.F32 R16, R4.reuse, R12, R60 ;  /* 0x0000000c0410723c */ /* 0x050ff0000000183c */
[----:B------:R-:W-:Y:S01]  /*7990*/  HMMA.16816.F32 R48, R4, R14, R48 ;  /* 0x0000000e0430723c */ /* 0x000fe20000001830 */
[----:B------:R-:W4:Y:S07]  /*79a0*/  LDSM.16.MT88.4 R4, [R221+0xb800] ;  /* 0x00b80000dd04783b */ /* 0x000f2e0000004200 */
[C---:B-1----:R-:W-:Y:S08]  /*79b0*/  HMMA.16816.F32 R156, R128.reuse, R152, R156 ;  /* 0x00000098809c723c */ /* 0x042ff0000000189c */
[C---:B------:R-:W-:Y:S08]  /*79c0*/  HMMA.16816.F32 R76, R128.reuse, R80, R188 ;  /* 0x00000050804c723c */ /* 0x040ff000000018bc */
[C---:B------:R-:W-:Y:S08]  /*79d0*/  HMMA.16816.F32 R84, R128.reuse, R88, R108 ;  /* 0x000000588054723c */ /* 0x040ff0000000186c */
[C---:B------:R-:W-:Y:S01]  /*79e0*/  HMMA.16816.F32 R152, R128.reuse, R154, R96 ;  /* 0x0000009a8098723c */ /* 0x040fe20000001860 */
[----:B------:R-:W1:Y:S07]  /*79f0*/  LDSM.16.MT88.4 R96, [R221+0x8800] ;  /* 0x00880000dd60783b */ /* 0x000e6e0000004200 */
[C---:B------:R-:W-:Y:S01]  /*7a00*/  HMMA.16816.F32 R52, R128.reuse, R56, R112 ;  /* 0x000000388034723c */ /* 0x040fe20000001870 */
[----:B------:R-:W-:Y:S07]  /*7a10*/  LDSM.16.MT88.4 R112, [R220+0xb800] ;  /* 0x00b80000dc70783b */ /* 0x000fee0000004200 */
[C---:B------:R-:W-:Y:S01]  /*7a20*/  HMMA.16816.F32 R80, R128.reuse, R82, R120 ;  /* 0x000000528050723c */ /* 0x040fe20000001878 */
[----:B------:R-:W-:Y:S07]  /*7a30*/  LDSM.16.MT88.4 R120, [R222+0xb800] ;  /* 0x00b80000de78783b */ /* 0x000fee0000004200 */
[C---:B------:R-:W-:Y:S01]  /*7a40*/  HMMA.16816.F32 R88, R128.reuse, R90, R104 ;  /* 0x0000005a8058723c */ /* 0x040fe20000001868 */
[----:B------:R-:W5:Y:S07]  /*7a50*/  LDSM.16.MT88.4 R104, [R219+0xb800] ;  /* 0x00b80000db68783b */ /* 0x000f6e0000004200 */
[C---:B------:R-:W-:Y:S08]  /*7a60*/  HMMA.16816.F32 R60, R128.reuse, R64, R124 ;  /* 0x00000040803c723c */ /* 0x040ff0000000187c */
[----:B----4-:R-:W-:Y:S01]  /*7a70*/  HMMA.16816.F32 R124, R128, R4, R36 ;  /* 0x00000004807c723c */ /* 0x010fe20000001824 */
[----:B--2---:R-:W-:-:S05]  /*7a80*/  @P1 IMAD.HI.U32 R2, R0, c[0x0][0x2c8], RZ ;  /* 0x0000b20000021a27 */ /* 0x004fca00078e00ff */
[----:B------:R-:W-:-:S04]  /*7a90*/  @P1 SHF.R.U32.HI R0, RZ, c[0x0][0x2cc], R2 ;  /* 0x0000b300ff001a19 */ /* 0x000fc80000011602 */
[----:B------:R-:W-:-:S05]  /*7aa0*/  IADD3 R0, R0, -c[0x0][0x168], R3 ;  /* 0x80005a0000007a10 */ /* 0x000fca0007ffe003 */
[----:B------:R-:W-:-:S05]  /*7ab0*/  IMAD.HI R0, R0, 0x2aaaaaab, RZ ;  /* 0x2aaaaaab00007827 */ /* 0x000fca00078e02ff */
[----:B------:R-:W-:-:S04]  /*7ac0*/  SHF.R.U32.HI R2, RZ, 0x1f, R0 ;  /* 0x0000001fff027819 */ /* 0x000fc80000011600 */
[----:B------:R-:W-:Y:S02]  /*7ad0*/  LEA.HI.SX32 R0, R0, R2, 0x1c ;  /* 0x0000000200007211 */ /* 0x000fe400078fe2ff */
[----:B------:R-:W-:-:S05]  /*7ae0*/  IADD3 R3, R252, -0x2, RZ ;  /* 0xfffffffefc037810 */ /* 0x000fca0007ffe0ff */
[----:B------:R2:W-:Y:S01]  /*7af0*/  STL [R1+0x8], R3 ;  /* 0x0000080301007387 */ /* 0x0005e20000100800 */
[C---:B------:R-:W-:Y:S08]  /*7b00*/  HMMA.16816.F32 R56, R128.reuse, R58, R116 ;  /* 0x0000003a8038723c */ /* 0x040ff00000001874 */
[C---:B------:R-:W-:Y:S08]  /*7b10*/  HMMA.16816.F32 R64, R128.reuse, R66, R100 ;  /* 0x000000428040723c */ /* 0x040ff00000001864 */
[C---:B------:R-:W-:Y:S08]  /*7b20*/  HMMA.16816.F32 R140, R128.reuse, R136, R192 ;  /* 0x00000088808c723c */ /* 0x040ff000000018c0 */
[C---:B------:R-:W-:Y:S08]  /*7b30*/  HMMA.16816.F32 R68, R128.reuse, R72, R212 ;  /* 0x000000488044723c */ /* 0x040ff000000018d4 */
[C---:B-1----:R-:W-:Y:S08]  /*7b40*/  HMMA.16816.F32 R92, R128.reuse, R96, R44 ;  /* 0x00000060805c723c */ /* 0x042ff0000000182c */
[C---:B-----5:R-:W-:Y:S08]  /*7b50*/  HMMA.16816.F32 R100, R128.reuse, R104, R208 ;  /* 0x000000688064723c */ /* 0x060ff000000018d0 */
[C---:B------:R-:W-:Y:S08]  /*7b60*/  HMMA.16816.F32 R108, R128.reuse, R112, R204 ;  /* 0x00000070806c723c */ /* 0x040ff000000018cc */
[C---:B------:R-:W-:Y:S08]  /*7b70*/  HMMA.16816.F32 R116, R128.reuse, R120, R16 ;  /* 0x000000788074723c */ /* 0x040ff00000001810 */
[----:B------:R-:W-:Y:S01]  /*7b80*/  HMMA.16816.F32 R144, R128, R146, R200 ;  /* 0x000000928090723c */ /* 0x000fe200000018c8 */
[----:B---3--:R-:W-:-:S05]  /*7b90*/  IMNMX R4, R8, R0, !PT ;  /* 0x0000000008047217 */ /* 0x008fca0007800200 */
[----:B------:R2:W-:Y:S01]  /*7ba0*/  STL [R1+0x30], R4 ;  /* 0x0000300401007387 */ /* 0x0005e20000100800 */
[----:B------:R-:W-:Y:S01]  /*7bb0*/  ISETP.GE.AND P0, PT, R3, R4, PT ;  /* 0x000000040300720c */ /* 0x000fe20003f06270 */
[C---:B------:R-:W-:Y:S08]  /*7bc0*/  HMMA.16816.F32 R136, R128.reuse, R138, R184 ;  /* 0x0000008a8088723c */ /* 0x040ff000000018b8 */
[C---:B------:R-:W-:Y:S08]  /*7bd0*/  HMMA.16816.F32 R72, R128.reuse, R74, R196 ;  /* 0x0000004a8048723c */ /* 0x040ff000000018c4 */
[C---:B------:R-:W-:Y:S08]  /*7be0*/  HMMA.16816.F32 R96, R128.reuse, R98, R32 ;  /* 0x000000628060723c */ /* 0x040ff00000001820 */
[C---:B------:R-:W-:Y:S08]  /*7bf0*/  HMMA.16816.F32 R104, R128.reuse, R106, R40 ;  /* 0x0000006a8068723c */ /* 0x040ff00000001828 */
[C---:B------:R-:W-:Y:S08]  /*7c00*/  HMMA.16816.F32 R112, R128.reuse, R114, R28 ;  /* 0x000000728070723c */ /* 0x040ff0000000181c */
[C---:B------:R-:W-:Y:S08]  /*7c10*/  HMMA.16816.F32 R120, R128.reuse, R122, R48 ;  /* 0x0000007a8078723c */ /* 0x040ff00000001830 */
[----:B------:R-:W-:Y:S01]  /*7c20*/  HMMA.16816.F32 R128, R128, R6, R20 ;  /* 0x000000068080723c */ /* 0x000fe20000001814 */
[----:B------:R-:W-:Y:S01]  /*7c30*/  @!UPT UIADD3 URZ, URZ, URZ, URZ ;  /* 0x0000003f3f3ff290 */ /* 0x000fe2000fffe03f */
[----:B------:R-:W-:Y:S11]  /*7c40*/  @!P0 BRA `(.L_x_5926) ;  /* 0x0000553000008947 */ /* 0x000ff60003800000 */
[----:B--2---:R-:W-:Y:S02]  /*7c50*/  MOV R135, R24 ;  /* 0x0000001800877202 */ /* 0x004fe40000000f00 */
[----:B------:R-:W-:-:S02]  /*7c60*/  MOV R134, R133 ;  /* 0x0000008500867202 */ /* 0x000fc40000000f00 */
[----:B------:R-:W-:-:S07]  /*7c70*/  MOV R252, R3 ;  /* 0x0000000300fc7202 */ /* 0x000fce0000000f00 */
.L_x_5937:
[----:B------:R-:W2:Y:S01]  /*7c80*/  LDL R0, [R1+0x2c] ;  /* 0x00002c0001007983 */ /* 0x000ea20000100800 */
[----:B------:R-:W-:Y:S04]  /*7c90*/  DEPBAR.LE SB0, 0x0 ;  /* 0x000080000000791a */ /* 0x000fe80000000000 */
[----:B------:R-:W-:Y:S01]  /*7ca0*/  WARPSYNC 0xffffffff ;  /* 0xffffffff00007948 */ /* 0x000fe20003800000 */
[----:B------:R-:W-:Y:S06]  /*7cb0*/  BAR.SYNC.DEFER_BLOCKING 0x0 ;  /* 0x0000000000007b1d */ /* 0x000fec0000010000 */
[----:B------:R1:W3:Y:S01]  /*7cc0*/  LDSM.16.M88.4 R48, [R223] ;  /* 0x00000000df30783b */ /* 0x0002e20000000200 */
[----:B------:R-:W-:Y:S03]  /*7cd0*/  BSSY B0, `(.L_x_5927) ;  /* 0x000007a000007945 */ /* 0x000fe60003800000 */
[----:B------:R1:W4:Y:S04]  /*7ce0*/  LDSM.16.M88.4 R8, [R216] ;  /* 0x00000000d808783b */ /* 0x0003280000000200 */
        /* <DEDUP_REMOVED lines=26> */
[----:B------:R-:W5:Y:S01]  /*7e90*/  LDL R15, [R1] ;  /* 0x00000000010f7983 */ /* 0x000f620000100800 */
        /* <DEDUP_REMOVED lines=23> */
.L_x_5970:
[----:B------:R-:W-:-:S05]  /*8010*/  BRA.DIV ~URZ, `(.L_x_5930) ;  /* 0x0000da027f007947 */ /* 0x000fca000b800000 */
[----:B------:R-:W3:Y:S04]  /*8020*/  LDL R20, [R1] ;  /* 0x0000000001147983 */ /* 0x000ee80000100800 */
        /* <DEDUP_REMOVED lines=40> */
.L_x_5971:
        /* <DEDUP_REMOVED lines=28> */
.L_x_5928:
[----:B-1-34-:R-:W-:Y:S05]  /*8470*/  BSYNC B0 ;  /* 0x0000000000007941 */ /* 0x01afea0003800000 */
.L_x_5927:
[----:B------:R-:W0:Y:S01]  /*8480*/  LDGDEPBAR ;  /* 0x00000000000079af */ /* 0x000e220000000000 */
[----:B------:R-:W-:Y:S01]  /*8490*/  WARPSYNC 0xffffffff ;  /* 0xffffffff00007948 */ /* 0x000fe20003800000 */
[C---:B--2---:R-:W-:Y:S01]  /*84a0*/  HMMA.16816.F32 R4, R48.reuse, R8, RZ ;  /* 0x000000083004723c */ /* 0x044fe200000018ff */
[----:B------:R-:W-:Y:S03]  /*84b0*/  BSSY B0, `(.L_x_5931) ;  /* 0x00001ac000007945 */ /* 0x000fe60003800000 */
[----:B------:R-:W2:Y:S04]  /*84c0*/  LDL R0, [R1+0x2c] ;  /* 0x00002c0001007983 */ /* 0x000ea80000100800 */
        /* <DEDUP_REMOVED lines=42> */
[C---:B------:R-:W-:Y:S08]  /*8770*/  HMMA.16816.F32 R36, R184.reuse, R188, R36 ;  /* 0x000000bcb824723c */ /* 0x040ff00000001824 */
[C---:B------:R-:W-:Y:S01]  /*8780*/  HMMA.16816.F32 R40, R184.reuse, R190, R40 ;  /* 0x000000beb828723c */ /* 0x040fe20000001828 */
[----:B------:R-:W1:Y:S07]  /*8790*/  LDSM.16.M88.4 R188, [R225] ;  /* 0x00000000e1bc783b */ /* 0x000e6e0000000200 */
[C---:B------:R-:W-:Y:S08]  /*87a0*/  HMMA.16816.F32 R44, R184.reuse, R208, R44 ;  /* 0x000000d0b82c723c */ /* 0x040ff0000000182c */
[----:B------:R-:W-:Y:S01]  /*87b0*/  HMMA.16816.F32 R48, R184, R210, R48 ;  /* 0x000000d2b830723c */ /* 0x000fe20000001830 */
[----:B------:R-:W3:Y:S06]  /*87c0*/  LDSM.16.M88.4 R184, [R217+-0x7000] ;  /* 0xff900000d9b8783b */ /* 0x000eec0000000200 */
[----:B------:R-:W4:Y:S01]  /*87d0*/  LDSM.16.M88.4 R208, [R217+-0x6800] ;  /* 0xff980000d9d0783b */ /* 0x000f220000000200 */
[----:B--2---:R-:W-:Y:S01]  /*87e0*/  ISETP.GT.AND P0, PT, R252, R0, PT ;  /* 0x00000000fc00720c */ /* 0x004fe20003f04270 */
        /* <DEDUP_REMOVED lines=244> */
[----:B------:R-:W1:Y:S01]  /*9730*/  S2R R132, SR_TID.X ;  /* 0x0000000000847919 */ /* 0x000e620000002100 */
[----:B------:R-:W-:Y:S02]  /*9740*/  IMAD.MOV.U32 R189, RZ, RZ, RZ ;  /* 0x000000ffffbd7224 */ /* 0x000fe400078e00ff */
[----:B------:R-:W-:Y:S01]  /*9750*/  IMAD.MOV.U32 R133, RZ, RZ, c[0x0][0x2b8] ;  /* 0x0000ae00ff857624 */ /* 0x000fe200078e00ff */
[----:B------:R-:W2:Y:S04]  /*9760*/  LDL R2, [R1+0x34] ;  /* 0x0000340001027983 */ /* 0x000ea80000100800 */
[----:B------:R-:W3:Y:S01]  /*9770*/  LDL.64 R192, [R1+0x48] ;  /* 0x0000480001c07983 */ /* 0x000ee20000100a00 */
[----:B------:R-:W-:Y:S03]  /*9780*/  ISETP.NE.AND P1, PT, R133, 0x1, PT ;  /* 0x000000018500780c */ /* 0x000fe60003f25270 */
[----:B------:R-:W4:Y:S04]  /*9790*/  LDL.64 R190, [R1+0x40] ;  /* 0x0000400001be7983 */ /* 0x000f280000100a00 */
[----:B------:R-:W5:Y:S04]  /*97a0*/  LDL R184, [R1+0x38] ;  /* 0x0000380001b87983 */ /* 0x000f680000100800 */
[----:B------:R-:W3:Y:S04]  /*97b0*/  LDL R188, [R1+0xf8] ;  /* 0x0000f80001bc7983 */ /* 0x000ee80000100800 */
        /* <DEDUP_REMOVED lines=13> */
[----:B------:R-:W5:Y:S04]  /*9890*/  LDL R212, [R1+0x20] ;  /* 0x0000200001d47983 */ /* 0x000f680000100800 */
[----:B------:R-:W5:Y:S04]  /*98a0*/  LDL R185, [R1+0x104] ;  /* 0x0001040001b97983 */ /* 0x000f680000100800 */
[----:B------:R-:W5:Y:S01]  /*98b0*/  LDL R213, [R1] ;  /* 0x0000000001d57983 */ /* 0x000f620000100800 */
[----:B--2---:R-:W-:Y:S05]  /*98c0*/  IMAD R2, R252, 0x60, R2 ;  /* 0x00000060fc027824 */ /* 0x004fea00078e0202 */
[----:B------:R-:W-:Y:S05]  /*98d0*/  IADD3 R2, R2, -0x60, R0 ;  /* 0xffffffa002027810 */ /* 0x000fea0007ffe000 */
[----:B------:R-:W-:Y:S04]  /*98e0*/  @P1 IMAD.HI.U32 R3, R2, c[0x0][0x2bc], RZ ;  /* 0x0000af0002031a27 */ /* 0x000fe800078e00ff */
[----:B------:R-:W-:Y:S01]  /*98f0*/  IMAD.MOV.U32 R0, RZ, RZ, R2 ;  /* 0x000000ffff007224 */ /* 0x000fe200078e0002 */
[----:B------:R-:W-:Y:S04]  /*9900*/  @P1 SHF.R.U32.HI R0, RZ, c[0x0][0x2c0], R3 ;  /* 0x0000b000ff001a19 */ /* 0x000fe80000011603 */
[----:B---3--:R-:W-:Y:S01]  /*9910*/  @!P6 IADD3 R3, P0, R0, R192, RZ ;  /* 0x000000c00003e210 */ /* 0x008fe20007f1e0ff */
[C---:B----4-:R-:W-:Y:S01]  /*9920*/  IMAD.SHL.U32 R198, R214.reuse, 0x2, RZ ;  /* 0x00000002d6c67824 */ /* 0x050fe200078e00ff */
[----:B------:R-:W-:Y:S01]  /*9930*/  SHF.L.U64.HI R188, R214, 0x1, R188 ;  /* 0x00000001d6bc7819 */ /* 0x000fe200000102bc */
[C---:B-----5:R-:W-:Y:S01]  /*9940*/  IMAD.SHL.U32 R197, R215.reuse, 0x2, RZ ;  /* 0x00000002d7c57824 */ /* 0x060fe200078e00ff */
[----:B------:R-:W-:Y:S02]  /*9950*/  SHF.L.U64.HI R187, R215, 0x1, R187 ;  /* 0x00000001d7bb7819 */ /* 0x000fe400000102bb */
[----:B------:R-:W-:Y:S01]  /*9960*/  @!P6 LEA.HI.X.SX32 R133, R0, R132, 0x1, P0 ;  /* 0x000000840085e211 */ /* 0x000fe200000f0eff */
[----:B------:R-:W-:Y:S01]  /*9970*/  IMAD.MOV R0, RZ, RZ, -R0 ;  /* 0x000000ffff007224 */ /* 0x000fe200078e0a00 */
[C---:B------:R-:W-:Y:S01]  /*9980*/  @!P6 LEA R132, P0, R3.reuse, c[0x0][0x2a0], 0x2 ;  /* 0x0000a8000384ea11 */ /* 0x040fe200078010ff */
[C---:B------:R-:W-:Y:S01]  /*9990*/  IMAD.SHL.U32 R196, R212.reuse, 0x2, RZ ;  /* 0x00000002d4c47824 */ /* 0x040fe200078e00ff */
[----:B------:R-:W-:Y:S01]  /*99a0*/  SHF.L.U64.HI R186, R212, 0x1, R186 ;  /* 0x00000001d4ba7819 */ /* 0x000fe200000102ba */
[----:B------:R-:W-:Y:S01]  /*99b0*/  IMAD R192, R0, c[0x0][0x2b8], R2 ;  /* 0x0000ae0000c07a24 */ /* 0x000fe200078e0202 */
[----:B------:R-:W-:Y:S03]  /*99c0*/  @!P6 LEA.HI.X R133, R3, c[0x0][0x2a4], R133, 0x2, P0 ;  /* 0x0000a9000385ea11 */ /* 0x000fe600000f1485 */
[----:B------:R-:W-:Y:S01]  /*99d0*/  IMAD.WIDE.U32 R2, R192, c[0x0][0x1e0], RZ ;  /* 0x00007800c0027a25 */ /* 0x000fe200078e00ff */
[----:B------:R-:W-:Y:S01]  /*99e0*/  SHF.R.S32.HI R0, RZ, 0x1f, R192 ;  /* 0x0000001fff007819 */ /* 0x000fe200000114c0 */
[----:B------:R-:W2:Y:S01]  /*99f0*/  @!P6 LDG.E R189, [R132.64] ;  /* 0x0000000684bde981 */ /* 0x000ea2000c1e1900 */
[C---:B------:R-:W-:Y:S01]  /*9a00*/  SHF.L.U64.HI R185, R213.reuse, 0x1, R185 ;  /* 0x00000001d5b97819 */ /* 0x040fe200000102b9 */
[----:B------:R-:W-:Y:S02]  /*9a10*/  IMAD.SHL.U32 R195, R213, 0x2, RZ ;  /* 0x00000002d5c37824 */ /* 0x000fe400078e00ff */
[----:B------:R-:W-:Y:S01]  /*9a20*/  IMAD R0, R0, c[0x0][0x1e0], RZ ;  /* 0x0000780000007a24 */ /* 0x000fe200078e02ff */
[----:B------:R1:W-:Y:S03]  /*9a30*/  STL [R1+0xc], R192 ;  /* 0x00000cc001007387 */ /* 0x0003e60000100800 */
[----:B------:R-:W-:Y:S04]  /*9a40*/  IMAD R0, R192, c[0x0][0x1e4], R0 ;  /* 0x00007900c0007a24 */ /* 0x000fe800078e0200 */
[----:B------:R-:W-:Y:S01]  /*9a50*/  IMAD.IADD R3, R3, 0x1, R0 ;  /* 0x0000000103037824 */ /* 0x000fe200078e0200 */
[----:B--2---:R-:W-:Y:S01]  /*9a60*/  SHF.R.S32.HI R0, RZ, 0x1f, R189 ;  /* 0x0000001fff007819 */ /* 0x004fe200000114bd */
[----:B------:R1:W-:Y:S02]  /*9a70*/  STL [R1+0x4], R189 ;  /* 0x000004bd01007387 */ /* 0x0003e40000100800 */
        /* <DEDUP_REMOVED lines=9> */
.L_x_5972:
[----:B------:R-:W-:-:S05]  /*9b10*/  BRA.DIV ~URZ, `(.L_x_5934) ;  /* 0x0000c4d27f007947 */ /* 0x000fca000b800000 */
[----:B------:R-:W4:Y:S04]  /*9b20*/  LDL R190, [R1] ;  /* 0x0000000001be7983 */ /* 0x000f280000100800 */
        /* <DEDUP_REMOVED lines=40> */
.L_x_5973:
        /* <DEDUP_REMOVED lines=28> */
.L_x_5932:
[----:B------:R-:W-:Y:S05]  /*9f70*/  BSYNC B0 ;  /* 0x0000000000007941 */ /* 0x000fea0003800000 */
.L_x_5931:
[----:B--2---:R-:W2:Y:S01]  /*9f80*/  LDL R3, [R1+0x28] ;  /* 0x0000280001037983 */ /* 0x004ea20000100800 */
[----:B------:R-:W-:Y:S02]  /*9f90*/  IMAD.MOV.U32 R0, RZ, RZ, c[0x0][0x2c4] ;  /* 0x0000b100ff007624 */ /* 0x000fe400078e00ff */
[----:B------:R-:W-:Y:S01]  /*9fa0*/  IMAD R133, R252, -0x60, RZ ;  /* 0xffffffa0fc857824 */ /* 0x000fe200078e02ff */
[----:B------:R-:W3:Y:S02]  /*9fb0*/  LDL R2, [R1+0x60] ;  /* 0x0000600001027983 */ /* 0x000ee40000100800 */
[----:B------:R-:W-:Y:S02]  /*9fc0*/  ISETP.NE.AND P0, PT, R0, 0x1, PT ;  /* 0x000000010000780c */ /* 0x000fe40003f05270 */
[----:B------:R-:W0:Y:S01]  /*9fd0*/  LDGDEPBAR ;  /* 0x00000000000079af */ /* 0x000e220000000000 */
[----:B--2---:R-:W-:Y:S10]  /*9fe0*/  MOV R132, R3 ;  /* 0x0000000300847202 */ /* 0x004ff40000000f00 */
[----:B------:R-:W-:Y:S01]  /*9ff0*/  @P0 IMAD.HI.U32 R0, R3, c[0x0][0x2c8], RZ ;  /* 0x0000b20003000a27 */ /* 0x000fe200078e00ff */
[----:B---3--:R-:W-:Y:S04]  /*a000*/  IADD3 R133, -R2, 0x1, R133 ;  /* 0x0000000102857810 */ /* 0x008fe80007ffe185 */
[----:B------:R-:W-:Y:S01]  /*a010*/  @P0 SHF.R.U32.HI R132, RZ, c[0x0][0x2cc], R0 ;  /* 0x0000b300ff840a19 */ /* 0x000fe20000011600 */
[----:B------:R-:W-:Y:S04]  /*a020*/  IMAD.MOV.U32 R0, RZ, RZ, c[0x0][0x2ac] ;  /* 0x0000ab00ff007624 */ /* 0x000fe800078e00ff */
[----:B------:R-:W-:Y:S05]  /*a030*/  IMAD R133, R0, c[0x0][0x1d0], R133 ;  /* 0x0000740000857a24 */ /* 0x000fea00078e0285 */
[----:B------:R-:W-:Y:S01]  /*a040*/  IADD3 R133, R133, -c[0x0][0x168], RZ ;  /* 0x80005a0085857a10 */ /* 0x000fe20007ffe0ff */
[----:B------:R-:W-:-:S05]  /*a050*/  BRA.DIV ~URZ, `(.L_x_5935) ;  /* 0x0000c4f27f007947 */ /* 0x000fca000b800000 */
[----:B------:R1:W2:Y:S02]  /*a060*/  SHFL.IDX PT, R0, R132, RZ, 0x1c1f ;  /* 0x001c1fff84007589 */ /* 0x0002a400000e0000 */
.L_x_5974:
[----:B--2---:R-:W-:Y:S05]  /*a070*/  IMAD.IADD R0, R133, 0x1, R0 ;  /* 0x0000000185007824 */ /* 0x004fea00078e0200 */
        /* <DEDUP_REMOVED lines=9> */
[----:B------:R-:W-:Y:S02]  /*a110*/  FSEL R9, R9, -INF , P4 ;  /* 0xff80000009097808 */ /* 0x000fe40002000000 */
[----:B------:R-:W-:Y:S02]  /*a120*/  ISETP.GT.AND P4, PT, R0, 0x19, PT ;  /* 0x000000190000780c */ /* 0x000fe40003f84270 */
        /* <DEDUP_REMOVED lines=143> */
.L_x_5975:
        /* <DEDUP_REMOVED lines=36> */
[----:B------:R-:W-:Y:S04]  /*ac60*/  FFMA.FTZ R9, R9, c[0x0][0x2d0], -R2 ;  /* 0x0000b40009097a23 */ /* 0x000fe80000010802 */
[----:B------:R-:W-:Y:S10]  /*ac70*/  MUFU.EX2 R8, R8 ;  /* 0x0000000800087308 */ /* 0x000ff40000000800 */
[----:B------:R-:W2:Y:S01]  /*ac80*/  MUFU.EX2 R9, R9 ;  /* 0x0000000900097308 */ /* 0x000ea20000000800 */
[C---:B---3--:R-:W-:Y:S01]  /*ac90*/  FFMA.FTZ R2, R0.reuse, R185, R4 ;  /* 0x000000b900027223 */ /* 0x048fe20000010004 */
[----:B--2---:R-:W-:Y:S01]  /*aca0*/  F2FP.PACK_AB R186, R9, R8 ;  /* 0x0000000809ba723e */ /* 0x004fe200000000ff */
[----:B------:R-:W-:Y:S02]  /*acb0*/  FMUL.FTZ R20, R0, R164 ;  /* 0x000000a400147220 */ /* 0x000fe40000410000 */
[----:B------:R-:W2:Y:S01]  /*acc0*/  LDL.LU R164, [R1+0x24] ;  /* 0x0000240001a47983 */ /* 0x000ea20000300800 */
[----:B------:R-:W-:Y:S01]  /*acd0*/  FADD.FTZ R5, R184, R2 ;  /* 0x00000002b8057221 */ /* 0x000fe20000010000 */
[C---:B------:R-:W-:Y:S01]  /*ace0*/  FSEL R2, R3.reuse, RZ, P0 ;  /* 0x000000ff03027208 */ /* 0x040fe20000000000 */
[----:B------:R-:W-:Y:S01]  /*acf0*/  FMUL.FTZ R13, R0, R173 ;  /* 0x000000ad000d7220 */ /* 0x000fe20000410000 */
[----:B------:R-:W-:Y:S01]  /*ad00*/  F2FP.PACK_AB R184, R184, R4 ;  /* 0x00000004b8b8723e */ /* 0x000fe200000000ff */
[----:B------:R-:W-:Y:S01]  /*ad10*/  FMUL.FTZ R4, R3, c[0x0][0x2d0] ;  /* 0x0000b40003047a20 */ /* 0x000fe20000410000 */
[----:B------:R-:W-:Y:S01]  /*ad20*/  MOV R173, R49 ;  /* 0x0000003100ad7202 */ /* 0x000fe20000000f00 */
[----:B------:R-:W-:Y:S01]  /*ad30*/  FADD.FTZ R2, -R2, R135 ;  /* 0x0000008702027221 */ /* 0x000fe20000010100 */
[----:B------:R-:W-:Y:S01]  /*ad40*/  MOV R135, R37 ;  /* 0x0000002500877202 */ /* 0x000fe20000000f00 */
[----:B------:R-:W-:Y:S01]  /*ad50*/  FMUL.FTZ R49, R0, R137 ;  /* 0x0000008900317220 */ /* 0x000fe20000410000 */
[----:B------:R-:W-:Y:S01]  /*ad60*/  FSEL R4, R4, RZ, P0 ;  /* 0x000000ff04047208 */ /* 0x000fe20000000000 */
[----:B------:R-:W-:Y:S02]  /*ad70*/  FMUL.FTZ R2, R2, c[0x0][0x2d0] ;  /* 0x0000b40002027a20 */ /* 0x000fe40000410000 */
[C---:B------:R-:W-:Y:S01]  /*ad80*/  FMUL.FTZ R16, R0.reuse, R168 ;  /* 0x000000a800107220 */ /* 0x040fe20000410000 */
[----:B------:R-:W-:Y:S01]  /*ad90*/  MOV R168, R48 ;  /* 0x0000003000a87202 */ /* 0x000fe20000000f00 */
[----:B------:R-:W-:Y:S02]  /*ada0*/  FMUL.FTZ R48, R0, R136 ;  /* 0x0000008800307220 */ /* 0x000fe40000410000 */
[----:B------:R-:W3:Y:S01]  /*adb0*/  MUFU.EX2 R2, R2 ;  /* 0x0000000200027308 */ /* 0x000ee20000000800 */
[--C-:B------:R-:W-:Y:S02]  /*adc0*/  FFMA.FTZ R33, R50, c[0x0][0x2d0], -R4.reuse ;  /* 0x0000b40032217a23 */ /* 0x100fe40000010804 */
[--C-:B------:R-:W-:Y:S02]  /*add0*/  FFMA.FTZ R36, R51, c[0x0][0x2d0], -R4.reuse ;  /* 0x0000b40033247a23 */ /* 0x100fe40000010804 */
[--C-:B------:R-:W-:Y:S02]  /*ade0*/  FFMA.FTZ R29, R46, c[0x0][0x2d0], -R4.reuse ;  /* 0x0000b4002e1d7a23 */ /* 0x100fe40000010804 */
[--C-:B-1----:R-:W-:Y:S02]  /*adf0*/  FFMA.FTZ R132, R10, c[0x0][0x2d0], -R4.reuse ;  /* 0x0000b4000a847a23 */ /* 0x102fe40000010804 */
        /* <DEDUP_REMOVED lines=8> */
[C---:B---3--:R-:W-:Y:S01]  /*ae80*/  FMUL.FTZ R50, R2.reuse, R138 ;  /* 0x0000008a02327220 */ /* 0x048fe20000410000 */
[----:B------:R-:W-:Y:S01]  /*ae90*/  MUFU.EX2 R199, R199 ;  /* 0x000000c700c77308 */ /* 0x000fe20000000800 */
        /* <DEDUP_REMOVED lines=11> */
[----:B------:R-:W-:Y:S01]  /*af50*/  FMUL.FTZ R21, R0, R165 ;  /* 0x000000a500157220 */ /* 0x000fe20000410000 */
[----:B------:R-:W-:Y:S01]  /*af60*/  MOV R165, R40 ;  /* 0x0000002800a57202 */ /* 0x000fe20000000f00 */
[--C-:B------:R-:W-:Y:S01]  /*af70*/  FFMA.FTZ R6, R6, c[0x0][0x2d0], -R4.reuse ;  /* 0x0000b40006067a23 */ /* 0x100fe20000010804 */
[----:B------:R-:W-:Y:S01]  /*af80*/  MUFU.EX2 R206, R206 ;  /* 0x000000ce00ce7308 */ /* 0x000fe20000000800 */
[--C-:B------:R-:W-:Y:S02]  /*af90*/  FFMA.FTZ R7, R7, c[0x0][0x2d0], -R4.reuse ;  /* 0x0000b40007077a23 */ /* 0x100fe40000010804 */
[--C-:B------:R-:W-:Y:S02]  /*afa0*/  FFMA.FTZ R198, R22, c[0x0][0x2d0], -R4.reuse ;  /* 0x0000b40016c67a23 */ /* 0x100fe40000010804 */
[----:B------:R-:W-:Y:S02]  /*afb0*/  FFMA.FTZ R197, R23, c[0x0][0x2d0], -R4 ;  /* 0x0000b40017c57a23 */ /* 0x000fe40000010804 */
[----:B------:R-:W-:Y:S02]  /*afc0*/  FADD.FTZ R4, R8, R5 ;  /* 0x0000000508047221 */ /* 0x000fe40000010000 */
[C---:B------:R-:W-:Y:S01]  /*afd0*/  FMUL.FTZ R12, R0.reuse, R172 ;  /* 0x000000ac000c7220 */ /* 0x040fe20000410000 */
[----:B------:R3:W-:Y:S01]  /*afe0*/  MUFU.EX2 R185, R6 ;  /* 0x0000000600b97308 */ /* 0x0007e20000000800 */
[----:B------:R-:W-:Y:S02]  /*aff0*/  FADD.FTZ R188, R9, R4 ;  /* 0x0000000409bc7221 */ /* 0x000fe40000010000 */
[C---:B------:R-:W-:Y:S01]  /*b000*/  FMUL.FTZ R9, R0.reuse, R177 ;  /* 0x000000b100097220 */ /* 0x040fe20000410000 */
[----:B------:R-:W-:Y:S01]  /*b010*/  MOV R177, R29 ;  /* 0x0000001d00b17202 */ /* 0x000fe20000000f00 */
[----:B------:R-:W-:Y:S01]  /*b020*/  FMUL.FTZ R29, R0, R157 ;  /* 0x0000009d001d7220 */ /* 0x000fe20000410000 */
[----:B------:R-:W-:Y:S01]  /*b030*/  MOV R157, R165 ;  /* 0x000000a5009d7202 */ /* 0x000fe20000000f00 */
[----:B------:R-:W-:Y:S02]  /*b040*/  FMUL.FTZ R22, R2, R166 ;  /* 0x000000a602167220 */ /* 0x000fe40000410000 */
[C---:B------:R-:W-:Y:S01]  /*b050*/  FMUL.FTZ R4, R0.reuse, R180 ;  /* 0x000000b400047220 */ /* 0x040fe20000410000 */
[----:B------:R4:W-:Y:S01]  /*b060*/  MUFU.EX2 R172, R7 ;  /* 0x0000000700ac7308 */ /* 0x0009e20000000800 */
[----:B------:R-:W-:Y:S01]  /*b070*/  FMUL.FTZ R5, R0, R181 ;  /* 0x000000b500057220 */ /* 0x000fe20000410000 */
[----:B------:R-:W-:Y:S01]  /*b080*/  MOV R181, R33 ;  /* 0x0000002100b57202 */ /* 0x000fe20000000f00 */
[C---:B------:R-:W-:Y:S01]  /*b090*/  FMUL.FTZ R10, R2.reuse, R178 ;  /* 0x000000b2020a7220 */ /* 0x040fe20000410000 */
[----:B------:R-:W-:Y:S01]  /*b0a0*/  MOV R180, R36 ;  /* 0x0000002400b47202 */ /* 0x000fe20000000f00 */
[----:B------:R-:W-:Y:S02]  /*b0b0*/  FMUL.FTZ R11, R2, R179 ;  /* 0x000000b3020b7220 */ /* 0x000fe40000410000 */
[----:B------:R-:W-:Y:S01]  /*b0c0*/  FMUL.FTZ R8, R0, R176 ;  /* 0x000000b000087220 */ /* 0x000fe20000410000 */
[----:B------:R-:W-:Y:S01]  /*b0d0*/  MOV R176, R32 ;  /* 0x0000002000b07202 */ /* 0x000fe20000000f00 */
[C---:B------:R-:W-:Y:S01]  /*b0e0*/  FMUL.FTZ R14, R2.reuse, R174 ;  /* 0x000000ae020e7220 */ /* 0x040fe20000410000 */
[----:B------:R-:W-:Y:S01]  /*b0f0*/  MUFU.EX2 R165, R132 ;  /* 0x0000008400a57308 */ /* 0x000fe20000000800 */
[C---:B------:R-:W-:Y:S02]  /*b100*/  FMUL.FTZ R15, R2.reuse, R175 ;  /* 0x000000af020f7220 */ /* 0x040fe40000410000 */
[C---:B------:R-:W-:Y:S02]  /*b110*/  FMUL.FTZ R18, R2.reuse, R170 ;  /* 0x000000aa02127220 */ /* 0x040fe40000410000 */
[C---:B---3--:R-:W-:Y:S01]  /*b120*/  FMUL.FTZ R6, R2.reuse, R182 ;  /* 0x000000b602067220 */ /* 0x048fe20000410000 */
[----:B------:R-:W-:Y:S01]  /*b130*/  MOV R182, R135 ;  /* 0x0000008700b67202 */ /* 0x000fe20000000f00 */
[----:B------:R-:W-:Y:S02]  /*b140*/  FMUL.FTZ R19, R2, R171 ;  /* 0x000000ab02137220 */ /* 0x000fe40000410000 */
[----:B------:R-:W-:Y:S01]  /*b150*/  FMUL.FTZ R17, R0, R169 ;  /* 0x000000a900117220 */ /* 0x000fe20000410000 */
[----:B------:R-:W3:Y:S01]  /*b160*/  MUFU.EX2 R166, R134 ;  /* 0x0000008600a67308 */ /* 0x000ee20000000800 */
[C---:B------:R-:W-:Y:S01]  /*b170*/  FMUL.FTZ R23, R2.reuse, R167 ;  /* 0x000000a702177220 */ /* 0x040fe20000410000 */
[----:B------:R-:W-:Y:S01]  /*b180*/  MOV R169, R45 ;  /* 0x0000002d00a97202 */ /* 0x000fe20000000f00 */
[C---:B------:R-:W-:Y:S02]  /*b190*/  FMUL.FTZ R26, R2.reuse, R162 ;  /* 0x000000a2021a7220 */ /* 0x040fe40000410000 */
[C---:B----4-:R-:W-:Y:S01]  /*b1a0*/  FMUL.FTZ R7, R2.reuse, R183 ;  /* 0x000000b702077220 */ /* 0x050fe20000410000 */
        /* <DEDUP_REMOVED lines=8> */
[----:B------:R-:W-:Y:S02]  /*b230*/  FMUL.FTZ R31, R2, R159 ;  /* 0x0000009f021f7220 */ /* 0x000fe40000410000 */
[C---:B------:R-:W-:Y:S01]  /*b240*/  FMUL.FTZ R28, R0.reuse, R156 ;  /* 0x0000009c001c7220 */ /* 0x040fe20000410000 */
[----:B------:R-:W-:Y:S01]  /*b250*/  MOV R156, R41 ;  /* 0x00000029009c7202 */ /* 0x000fe20000000f00 */
[C---:B------:R-:W-:Y:S02]  /*b260*/  FMUL.FTZ R32, R0.reuse, R152 ;  /* 0x0000009800207220 */ /* 0x040fe40000410000 */
[----:B------:R-:W-:Y:S02]  /*b270*/  FMUL.FTZ R33, R0, R153 ;  /* 0x0000009900217220 */ /* 0x000fe40000410000 */
[----:B------:R-:W-:Y:S01]  /*b280*/  FMUL.FTZ R34, R2, R154 ;  /* 0x0000009a02227220 */ /* 0x000fe20000410000 */
[----:B---3--:R-:W-:Y:S01]  /*b290*/  F2FP.PACK_AB R187, R166, R165 ;  /* 0x000000a5a6bb723e */ /* 0x008fe200000000ff */
        /* <DEDUP_REMOVED lines=8> */
[----:B------:R-:W-:Y:S01]  /*b320*/  LDSM.16.MT88.4 R148, [R222+0x1000] ;  /* 0x00100000de94783b */ /* 0x000fe20000004200 */
[----:B------:R-:W-:Y:S01]  /*b330*/  FMUL.FTZ R41, R0, R145 ;  /* 0x0000009100297220 */ /* 0x000fe20000410000 */
[----:B------:R-:W3:Y:S01]  /*b340*/  MUFU.EX2 R132, R196 ;  /* 0x000000c400847308 */ /* 0x000ee20000000800 */
[C---:B------:R-:W-:Y:S02]  /*b350*/  FMUL.FTZ R42, R2.reuse, R146 ;  /* 0x00000092022a7220 */ /* 0x040fe40000410000 */
[----:B------:R-:W-:Y:S02]  /*b360*/  FMUL.FTZ R43, R2, R147 ;  /* 0x00000093022b7220 */ /* 0x000fe40000410000 */
[C---:B------:R-:W-:Y:S01]  /*b370*/  FMUL.FTZ R44, R0.reuse, R140 ;  /* 0x0000008c002c7220 */ /* 0x040fe20000410000 */
[----:B------:R-:W-:Y:S01]  /*b380*/  LDSM.16.MT88.4 R144, [R220+0x800] ;  /* 0x00080000dc90783b */ /* 0x000fe20000004200 */
[----:B------:R-:W-:Y:S02]  /*b390*/  FMUL.FTZ R45, R0, R141 ;  /* 0x0000008d002d7220 */ /* 0x000fe40000410000 */
        /* <DEDUP_REMOVED lines=87> */
[----:B--2---:R-:W-:Y:S01]  /*b910*/  FFMA.FTZ R164, R2, R164, R185 ;  /* 0x000000a402a47223 */ /* 0x004fe200000100b9 */
[----:B------:R-:W-:Y:S01]  /*b920*/  F2FP.PACK_AB R185, R172, R185 ;  /* 0x000000b9acb9723e */ /* 0x000fe200000000ff */
[C---:B------:R-:W-:Y:S02]  /*b930*/  FMUL.FTZ R126, R2.reuse, R126 ;  /* 0x0000007e027e7220 */ /* 0x040fe40000410000 */
[C---:B------:R-:W-:Y:S02]  /*b940*/  FMUL.FTZ R127, R2.reuse, R127 ;  /* 0x0000007f027f7220 */ /* 0x040fe40000410000 */
[C---:B------:R-:W-:Y:S02]  /*b950*/  FMUL.FTZ R130, R2.reuse, R130 ;  /* 0x0000008202827220 */ /* 0x040fe40000410000 */
[C---:B-1----:R-:W-:Y:S05]  /*b960*/  HMMA.16816.F32 R4, R184.reuse, R136, R4 ;  /* 0x00000088b804723c */ /* 0x042fea0000001804 */
[----:B------:R-:W-:Y:S02]  /*b970*/  FMUL.FTZ R131, R2, R131 ;  /* 0x0000008302837220 */ /* 0x000fe40000410000 */
[----:B------:R-:W1:Y:S01]  /*b980*/  MUFU.EX2 R2, R195 ;  /* 0x000000c300027308 */ /* 0x000e620000000800 */
[C---:B------:R-:W-:Y:S01]  /*b990*/  HMMA.16816.F32 R8, R184.reuse, R138, R8 ;  /* 0x0000008ab808723c */ /* 0x040fe20000001808 */
[----:B------:R-:W2:Y:S03]  /*b9a0*/  LDSM.16.MT88.4 R136, [R220] ;  /* 0x00000000dc88783b */ /* 0x000ea60000004200 */
[C---:B------:R-:W-:Y:S02]  /*b9b0*/  FMUL.FTZ R124, R0.reuse, R124 ;  /* 0x0000007c007c7220 */ /* 0x040fe40000410000 */
[C---:B------:R-:W-:Y:S02]  /*b9c0*/  FMUL.FTZ R125, R0.reuse, R125 ;  /* 0x0000007d007d7220 */ /* 0x040fe40000410000 */
[C---:B------:R-:W-:Y:S01]  /*b9d0*/  FMUL.FTZ R128, R0.reuse, R128 ;  /* 0x0000008000807220 */ /* 0x040fe20000410000 */
[----:B------:R-:W4:Y:S03]  /*b9e0*/  MUFU.EX2 R195, R191 ;  /* 0x000000bf00c37308 */ /* 0x000f260000000800 */
[----:B------:R-:W-:Y:S02]  /*b9f0*/  FMUL.FTZ R129, R0, R129 ;  /* 0x0000008100817220 */ /* 0x000fe40000410000 */
[----:B---3--:R-:W-:Y:S05]  /*ba00*/  FADD.FTZ R0, R132, R188 ;  /* 0x000000bc84007221 */ /* 0x008fea0000010000 */
[----:B------:R3:W5:Y:S01]  /*ba10*/  MUFU.EX2 R188, R176 ;  /* 0x000000b000bc7308 */ /* 0x0007620000000800 */
[----:B-1----:R-:W-:Y:S04]  /*ba20*/  FADD.FTZ R0, R2, R0 ;  /* 0x0000000002007221 */ /* 0x002fe80000010000 */
[----:B------:R-:W-:Y:S05]  /*ba30*/  FADD.FTZ R0, R135, R0 ;  /* 0x0000000087007221 */ /* 0x000fea0000010000 */
[----:B------:R-:W-:Y:S01]  /*ba40*/  MUFU.EX2 R191, R215 ;  /* 0x000000d700bf7308 */ /* 0x000fe20000000800 */
[----:B------:R-:W-:Y:S01]  /*ba50*/  FADD.FTZ R0, R134, R0 ;  /* 0x0000000086007221 */ /* 0x000fe20000010000 */
[C---:B--2---:R-:W-:Y:S01]  /*ba60*/  HMMA.16816.F32 R12, R184.reuse, R136, R12 ;  /* 0x00000088b80c723c */ /* 0x044fe2000000180c */
[----:B---3--:R-:W-:Y:S07]  /*ba70*/  LDSM.16.MT88.4 R176, [R219+0x2800] ;  /* 0x00280000dbb0783b */ /* 0x008fee0000004200 */
        /* <DEDUP_REMOVED lines=47> */
[----:B----4-:R-:W-:Y:S02]  /*bd70*/  F2FP.PACK_AB R139, R194, R195 ;  /* 0x000000c3c28b723e */ /* 0x010fe400000000ff */
[----:B------:R-:W-:Y:S01]  /*bd80*/  MUFU.EX2 R186, R173 ;  /* 0x000000ad00ba7308 */ /* 0x000fe20000000800 */
[----:B-----5:R-:W-:Y:S04]  /*bd90*/  F2FP.PACK_AB R185, R188, R189 ;  /* 0x000000bdbcb9723e */ /* 0x020fe800000000ff */
[C---:B------:R-:W-:Y:S05]  /*bda0*/  HMMA.16816.F32 R4, R136.reuse, R140, R4 ;  /* 0x0000008c8804723c */ /* 0x040fea0000001804 */
[----:B------:R1:W2:Y:S03]  /*bdb0*/  MUFU.EX2 R132, R204 ;  /* 0x000000cc00847308 */ /* 0x0002a60000000800 */
[C---:B------:R-:W-:Y:S01]  /*bdc0*/  HMMA.16816.F32 R8, R136.reuse, R142, R8 ;  /* 0x0000008e8808723c */ /* 0x040fe20000001808 */
[----:B------:R-:W3:Y:S06]  /*bdd0*/  LDSM.16.MT88.4 R140, [R222+0x800] ;  /* 0x00080000de8c783b */ /* 0x000eec0000004200 */
[----:B------:R4:W5:Y:S01]  /*bde0*/  MUFU.EX2 R2, R203 ;  /* 0x000000cb00027308 */ /* 0x0009620000000800 */
[C---:B------:R-:W-:Y:S08]  /*bdf0*/  HMMA.16816.F32 R12, R136.reuse, R144, R12 ;  /* 0x00000090880c723c */ /* 0x040ff0000000180c */
[C---:B------:R-:W-:Y:S01]  /*be00*/  HMMA.16816.F32 R16, R136.reuse, R146, R16 ;  /* 0x000000928810723c */ /* 0x040fe20000001810 */
[----:B------:R-:W3:Y:S01]  /*be10*/  LDSM.16.MT88.4 R144, [R221+0x800] ;  /* 0x00080000dd90783b */ /* 0x000ee20000004200 */
[----:B------:R-:W3:Y:S02]  /*be20*/  MUFU.EX2 R135, R202 ;  /* 0x000000ca00877308 */ /* 0x000ee40000000800 */
[----:B-1----:R-:W-:Y:S01]  /*be30*/  MOV R204, R167 ;  /* 0x000000a700cc7202 */ /* 0x002fe20000000f00 */
[----:B--2---:R-:W-:Y:S07]  /*be40*/  FADD.FTZ R0, R132, R0 ;  /* 0x0000000084007221 */ /* 0x004fee0000010000 */
[----:B------:R-:W1:Y:S01]  /*be50*/  MUFU.EX2 R134, R201 ;  /* 0x000000c900867308 */ /* 0x000e620000000800 */
[----:B----4-:R-:W-:Y:S01]  /*be60*/  MOV R203, R166 ;  /* 0x000000a600cb7202 */ /* 0x010fe20000000f00 */
[----:B-----5:R-:W-:Y:S01]  /*be70*/  FADD.FTZ R0, R2, R0 ;  /* 0x0000000002007221 */ /* 0x020fe20000010000 */
[C---:B---3--:R-:W-:Y:S03]  /*be80*/  HMMA.16816.F32 R20, R136.reuse, R140, R20 ;  /* 0x0000008c8814723c */ /* 0x048fe60000001814 */
[----:B------:R-:W-:Y:S05]  /*be90*/  FADD.FTZ R0, R135, R0 ;  /* 0x0000000087007221 */ /* 0x000fea0000010000 */
[C---:B------:R-:W-:Y:S01]  /*bea0*/  HMMA.16816.F32 R24, R136.reuse, R142, R24 ;  /* 0x0000008e8818723c */ /* 0x040fe20000001818 */
[----:B------:R-:W2:Y:S03]  /*beb0*/  LDSM.16.MT88.4 R140, [R219+0x3800] ;  /* 0x00380000db8c783b */ /* 0x000ea60000004200 */
[----:B-1----:R-:W-:Y:S04]  /*bec0*/  FADD.FTZ R0, R134, R0 ;  /* 0x0000000086007221 */ /* 0x002fe80000010000 */
        /* <DEDUP_REMOVED lines=40> */
[----:B------:R-:W-:Y:S01]  /*c150*/  F2FP.PACK_AB R138, R134, R135 ;  /* 0x00000087868a723e */ /* 0x000fe200000000ff */
[----:B------:R-:W3:Y:S02]  /*c160*/  MUFU.EX2 R132, R212 ;  /* 0x000000d400847308 */ /* 0x000ee40000000800 */
[----:B------:R-:W-:Y:S02]  /*c170*/  F2FP.PACK_AB R137, R197, R198 ;  /* 0x000000c6c589723e */ /* 0x000fe400000000ff */
[----:B------:R-:W-:Y:S06]  /*c180*/  F2FP.PACK_AB R139, R200, R199 ;  /* 0x000000c7c88b723e */ /* 0x000fec00000000ff */
[----:B------:R-:W-:Y:S01]  /*c190*/  MUFU.EX2 R135, R210 ;  /* 0x000000d200877308 */ /* 0x000fe20000000800 */
[C---:B--2---:R-:W-:Y:S09]  /*c1a0*/  HMMA.16816.F32 R4, R136.reuse, R140, R4 ;  /* 0x0000008c8804723c */ /* 0x044ff20000001804 */
[----:B------:R-:W-:Y:S01]  /*c1b0*/  MUFU.EX2 R134, R209 ;  /* 0x000000d100867308 */ /* 0x000fe20000000800 */
[C---:B------:R-:W-:Y:S01]  /*c1c0*/  HMMA.16816.F32 R8, R136.reuse, R142, R8 ;  /* 0x0000008e8808723c */ /* 0x040fe20000001808 */
[----:B------:R-:W2:Y:S02]  /*c1d0*/  LDSM.16.MT88.4 R140, [R221+0x1000] ;  /* 0x00100000dd8c783b */ /* 0x000ea40000004200 */
[----:B---3--:R-:W-:Y:S06]  /*c1e0*/  FADD.FTZ R0, R132, R0 ;  /* 0x0000000084007221 */ /* 0x008fec0000010000 */
[----:B------:R-:W3:Y:S01]  /*c1f0*/  MUFU.EX2 R2, R211 ;  /* 0x000000d300027308 */ /* 0x000ee20000000800 */
[C---:B-1----:R-:W-:Y:S08]  /*c200*/  HMMA.16816.F32 R12, R136.reuse, R144, R12 ;  /* 0x00000090880c723c */ /* 0x042ff0000000180c */
[C---:B------:R-:W-:Y:S01]  /*c210*/  HMMA.16816.F32 R16, R136.reuse, R146, R16 ;  /* 0x000000928810723c */ /* 0x040fe20000001810 */
[----:B------:R-:W1:Y:S07]  /*c220*/  LDSM.16.MT88.4 R144, [R219+0x4000] ;  /* 0x00400000db90783b */ /* 0x000e6e0000004200 */
[C---:B------:R-:W-:Y:S04]  /*c230*/  HMMA.16816.F32 R20, R136.reuse, R148, R20 ;  /* 0x000000948814723c */ /* 0x040fe80000001814 */
[----:B---3--:R-:W-:Y:S04]  /*c240*/  FADD.FTZ R0, R2, R0 ;  /* 0x0000000002007221 */ /* 0x008fe80000010000 */
[C---:B------:R-:W-:Y:S01]  /*c250*/  HMMA.16816.F32 R24, R136.reuse, R150, R24 ;  /* 0x000000968818723c */ /* 0x040fe20000001818 */
[----:B------:R-:W3:Y:S03]  /*c260*/  LDSM.16.MT88.4 R148, [R220+0x4000] ;  /* 0x00400000dc94783b */ /* 0x000ee60000004200 */
[----:B------:R-:W-:Y:S04]  /*c270*/  FADD.FTZ R0, R135, R0 ;  /* 0x0000000087007221 */ /* 0x000fe80000010000 */
[----:B------:R-:W-:Y:S01]  /*c280*/  FADD.FTZ R0, R134, R0 ;  /* 0x0000000086007221 */ /* 0x000fe20000010000 */
        /* <DEDUP_REMOVED lines=37> */
[----:B------:R-:W-:Y:S01]  /*c4e0*/  HMMA.16816.F32 R128, R136, R142, R128 ;  /* 0x0000008e8880723c */ /* 0x000fe20000001880 */
[----:B------:R-:W2:Y:S06]  /*c4f0*/  LDSM.16.MT88.4 R140, [R222+0x1800] ;  /* 0x00180000de8c783b */ /* 0x000eac0000004200 */
[----:B------:R-:W-:Y:S02]  /*c500*/  F2FP.PACK_AB R136, R2, R132 ;  /* 0x000000840288723e */ /* 0x000fe400000000ff */
[----:B------:R-:W-:Y:S01]  /*c510*/  F2FP.PACK_AB R138, R134, R135 ;  /* 0x00000087868a723e */ /* 0x000fe200000000ff */
[----:B------:R-:W4:Y:S02]  /*c520*/  MUFU.EX2 R132, R183 ;  /* 0x000000b700847308 */ /* 0x000f240000000800 */
[----:B------:R-:W-:Y:S02]  /*c530*/  F2FP.PACK_AB R137, R205, R206 ;  /* 0x000000cecd89723e */ /* 0x000fe400000000ff */
[----:B------:R-:W-:Y:S06]  /*c540*/  F2FP.PACK_AB R139, R208, R207 ;  /* 0x000000cfd08b723e */ /* 0x000fec00000000ff */
[----:B------:R-:W-:Y:S01]  /*c550*/  MUFU.EX2 R135, R157 ;  /* 0x0000009d00877308 */ /* 0x000fe20000000800 */
[C---:B-1----:R-:W-:Y:S08]  /*c560*/  HMMA.16816.F32 R4, R136.reuse, R144, R4 ;  /* 0x000000908804723c */ /* 0x042ff00000001804 */
[C---:B------:R-:W-:Y:S01]  /*c570*/  HMMA.16816.F32 R8, R136.reuse, R146, R8 ;  /* 0x000000928808723c */ /* 0x040fe20000001808 */
[----:B------:R-:W1:Y:S01]  /*c580*/  LDSM.16.MT88.4 R144, [R219+0x4800] ;  /* 0x00480000db90783b */ /* 0x000e620000004200 */
[----:B------:R5:W-:Y:S02]  /*c590*/  MUFU.EX2 R134, R156 ;  /* 0x0000009c00867308 */ /* 0x000be40000000800 */
[----:B----4-:R-:W-:Y:S04]  /*c5a0*/  FADD.FTZ R0, R132, R0 ;  /* 0x0000000084007221 */ /* 0x010fe80000010000 */
[C---:B---3--:R-:W-:Y:S04]  /*c5b0*/  HMMA.16816.F32 R12, R136.reuse, R148, R12 ;  /* 0x00000094880c723c */ /* 0x048fe8000000180c */
[----:B------:R-:W3:Y:S04]  /*c5c0*/  MUFU.EX2 R2, R182 ;  /* 0x000000b600027308 */ /* 0x000ee80000000800 */
[C---:B------:R-:W-:Y:S01]  /*c5d0*/  HMMA.16816.F32 R16, R136.reuse, R150, R16 ;  /* 0x000000968810723c */ /* 0x040fe20000001810 */
[----:B------:R-:W4:Y:S07]  /*c5e0*/  LDSM.16.MT88.4 R148, [R220+0x4800] ;  /* 0x00480000dc94783b */ /* 0x000f2e0000004200 */
[C---:B--2---:R-:W-:Y:S01]  /*c5f0*/  HMMA.16816.F32 R20, R136.reuse, R140, R20 ;  /* 0x0000008c8814723c */ /* 0x044fe20000001814 */
[----:B-----5:R-:W-:Y:S07]  /*c600*/  LDSM.16.MT88.4 R156, [R220+0x5000] ;  /* 0x00500000dc9c783b */ /* 0x020fee0000004200 */
[C---:B------:R-:W-:Y:S01]  /*c610*/  HMMA.16816.F32 R24, R136.reuse, R142, R24 ;  /* 0x0000008e8818723c */ /* 0x040fe20000001818 */
[----:B------:R-:W2:Y:S03]  /*c620*/  LDSM.16.MT88.4 R140, [R222+0x4800] ;  /* 0x00480000de8c783b */ /* 0x000ea60000004200 */
[----:B---3--:R-:W-:Y:S04]  /*c630*/  FADD.FTZ R0, R2, R0 ;  /* 0x0000000002007221 */ /* 0x008fe80000010000 */
[C---:B------:R-:W-:Y:S04]  /*c640*/  HMMA.16816.F32 R28, R136.reuse, R152, R28 ;  /* 0x00000098881c723c */ /* 0x040fe8000000181c */
[----:B------:R-:W-:Y:S04]  /*c650*/  FADD.FTZ R0, R135, R0 ;  /* 0x0000000087007221 */ /* 0x000fe80000010000 */
[C---:B------:R-:W-:Y:S01]  /*c660*/  HMMA.16816.F32 R32, R136.reuse, R154, R32 ;  /* 0x0000009a8820723c */ /* 0x040fe20000001820 */
[----:B------:R-:W-:Y:S03]  /*c670*/  LDSM.16.MT88.4 R152, [R219+0x7800] ;  /* 0x00780000db98783b */ /* 0x000fe60000004200 */
[----:B------:R-:W-:Y:S04]  /*c680*/  FADD.FTZ R0, R134, R0 ;  /* 0x0000000086007221 */ /* 0x000fe80000010000 */
[C---:B-1----:R-:W-:Y:S08]  /*c690*/  HMMA.16816.F32 R36, R136.reuse, R144, R36 ;  /* 0x000000908824723c */ /* 0x042ff00000001824 */
[C---:B------:R-:W-:Y:S01]  /*c6a0*/  HMMA.16816.F32 R40, R136.reuse, R146, R40 ;  /* 0x000000928828723c */ /* 0x040fe20000001828 */
[----:B------:R-:W1:Y:S07]  /*c6b0*/  LDSM.16.MT88.4 R144, [R221+0x4800] ;  /* 0x00480000dd90783b */ /* 0x000e6e0000004200 */
        /* <DEDUP_REMOVED lines=29> */
[----:B------:R-:W3:Y:S07]  /*c890*/  LDSM.16.MT88.4 R148, [R222+0x2000] ;  /* 0x00200000de94783b */ /* 0x000eee0000004200 */
[C---:B-1----:R-:W-:Y:S08]  /*c8a0*/  HMMA.16816.F32 R124, R136.reuse, R144, R124 ;  /* 0x00000090887c723c */ /* 0x042ff0000000187c */
[----:B------:R-:W-:Y:S01]  /*c8b0*/  HMMA.16816.F32 R128, R136, R146, R128 ;  /* 0x000000928880723c */ /* 0x000fe20000001880 */
[----:B------:R-:W1:Y:S06]  /*c8c0*/  LDSM.16.MT88.4 R144, [R221+0x2000] ;  /* 0x00200000dd90783b */ /* 0x000e6c0000004200 */
[----:B------:R-:W-:Y:S02]  /*c8d0*/  F2FP.PACK_AB R136, R2, R132 ;  /* 0x000000840288723e */ /* 0x000fe400000000ff */
[----:B------:R-:W-:Y:S01]  /*c8e0*/  F2FP.PACK_AB R138, R134, R135 ;  /* 0x00000087868a723e */ /* 0x000fe200000000ff */
[----:B------:R-:W4:Y:S02]  /*c8f0*/  MUFU.EX2 R2, R160 ;  /* 0x000000a000027308 */ /* 0x000f240000000800 */
[----:B------:R-:W-:Y:S02]  /*c900*/  F2FP.PACK_AB R137, R192, R193 ;  /* 0x000000c1c089723e */ /* 0x000fe400000000ff */
[----:B------:R-:W-:Y:S06]  /*c910*/  F2FP.PACK_AB R139, R190, R191 ;  /* 0x000000bfbe8b723e */ /* 0x000fec00000000ff */
[----:B------:R-:W5:Y:S01]  /*c920*/  MUFU.EX2 R132, R168 ;  /* 0x000000a800847308 */ /* 0x000f620000000800 */
[C---:B--2---:R-:W-:Y:S08]  /*c930*/  HMMA.16816.F32 R4, R136.reuse, R140, R4 ;  /* 0x0000008c8804723c */ /* 0x044ff00000001804 */
[C---:B------:R-:W-:Y:S01]  /*c940*/  HMMA.16816.F32 R8, R136.reuse, R142, R8 ;  /* 0x0000008e8808723c */ /* 0x040fe20000001808 */
[----:B------:R-:W2:Y:S01]  /*c950*/  LDSM.16.MT88.4 R140, [R219+0x5000] ;  /* 0x00500000db8c783b */ /* 0x000ea20000004200 */
[----:B------:R-:W-:Y:S02]  /*c960*/  MUFU.EX2 R135, R181 ;  /* 0x000000b500877308 */ /* 0x000fe40000000800 */
[----:B----4-:R-:W-:Y:S04]  /*c970*/  FADD.FTZ R0, R2, R0 ;  /* 0x0000000002007221 */ /* 0x010fe80000010000 */
[C---:B------:R-:W-:Y:S01]  /*c980*/  HMMA.16816.F32 R12, R136.reuse, R152, R12 ;  /* 0x00000098880c723c */ /* 0x040fe2000000180c */
[----:B------:R-:W-:Y:S03]  /*c990*/  LDSM.16.MT88.4 R160, [R222+0x2800] ;  /* 0x00280000dea0783b */ /* 0x000fe60000004200 */
[----:B------:R-:W4:Y:S01]  /*c9a0*/  MUFU.EX2 R134, R180 ;  /* 0x000000b400867308 */ /* 0x000f220000000800 */
[C---:B------:R-:W-:Y:S01]  /*c9b0*/  FADD.FTZ R0, R184.reuse, R0 ;  /* 0x00000000b8007221 */ /* 0x040fe20000010000 */
[----:B------:R-:W-:Y:S01]  /*c9c0*/  F2FP.PACK_AB R184, R184, R2 ;  /* 0x00000002b8b8723e */ /* 0x000fe200000000ff */
[----:B------:R-:W-:Y:S01]  /*c9d0*/  FADD.FTZ R2, R172, R164 ;  /* 0x000000a4ac027221 */ /* 0x000fe20000010000 */
[C---:B------:R-:W-:Y:S01]  /*c9e0*/  HMMA.16816.F32 R16, R136.reuse, R154, R16 ;  /* 0x0000009a8810723c */ /* 0x040fe20000001810 */
[----:B------:R-:W2:Y:S03]  /*c9f0*/  LDSM.16.MT88.4 R152, [R222+0x5000] ;  /* 0x00500000de98783b */ /* 0x000ea60000004200 */
[----:B-----5:R-:W-:Y:S04]  /*ca00*/  FADD.FTZ R0, R132, R0 ;  /* 0x0000000084007221 */ /* 0x020fe80000010000 */
[C---:B---3--:R-:W-:Y:S01]  /*ca10*/  HMMA.16816.F32 R20, R136.reuse, R148, R20 ;  /* 0x000000948814723c */ /* 0x048fe20000001814 */
[----:B------:R-:W-:Y:S03]  /*ca20*/  LDSM.16.MT88.4 R168, [R220+0x2800] ;  /* 0x00280000dca8783b */ /* 0x000fe60000004200 */
[C---:B------:R-:W-:Y:S01]  /*ca30*/  FADD.FTZ R0, R186.reuse, R0 ;  /* 0x00000000ba007221 */ /* 0x040fe20000010000 */
[----:B------:R-:W-:Y:S03]  /*ca40*/  F2FP.PACK_AB R186, R186, R132 ;  /* 0x00000084baba723e */ /* 0x000fe600000000ff */
[C---:B------:R-:W-:Y:S01]  /*ca50*/  HMMA.16816.F32 R24, R136.reuse, R150, R24 ;  /* 0x000000968818723c */ /* 0x040fe20000001818 */
[----:B------:R-:W3:Y:S03]  /*ca60*/  LDSM.16.MT88.4 R148, [R221+0x5000] ;  /* 0x00500000dd94783b */ /* 0x000ee60000004200 */
[----:B----4-:R-:W-:Y:S04]  /*ca70*/  F2FP.PACK_AB R187, R134, R135 ;  /* 0x0000008786bb723e */ /* 0x010fe800000000ff */
[C---:B-1----:R-:W-:Y:S01]  /*ca80*/  HMMA.16816.F32 R28, R136.reuse, R144, R28 ;  /* 0x00000090881c723c */ /* 0x042fe2000000181c */
[----:B------:R1:W-:Y:S07]  /*ca90*/  STL [R1+0x14], R0 ;  /* 0x0000140001007387 */ /* 0x0003ee0000100800 */
[C---:B------:R-:W-:Y:S01]  /*caa0*/  HMMA.16816.F32 R32, R136.reuse, R146, R32 ;  /* 0x000000928820723c */ /* 0x040fe20000001820 */
[----:B------:R-:W-:Y:S07]  /*cab0*/  LDSM.16.MT88.4 R144, [R220+0x8000] ;  /* 0x00800000dc90783b */ /* 0x000fee0000004200 */
[C---:B--2---:R-:W-:Y:S08]  /*cac0*/  HMMA.16816.F32 R36, R136.reuse, R140, R36 ;  /* 0x0000008c8824723c */ /* 0x044ff00000001824 */
[C---:B------:R-:W-:Y:S01]  /*cad0*/  HMMA.16816.F32 R40, R136.reuse, R142, R40 ;  /* 0x0000008e8828723c */ /* 0x040fe20000001828 */
[----:B------:R-:W2:Y:S03]  /*cae0*/  LDSM.16.MT88.4 R140, [R219+0x8000] ;  /* 0x00800000db8c783b */ /* 0x000ea60000004200 */
[----:B-1----:R-:W-:Y:S04]  /*caf0*/  FADD.FTZ R0, R165, R2 ;  /* 0x00000002a5007221 */ /* 0x002fe80000010000 */
[C---:B------:R-:W-:Y:S01]  /*cb00*/  HMMA.16816.F32 R44, R136.reuse, R156, R44 ;  /* 0x0000009c882c723c */ /* 0x040fe2000000182c */
[----:B------:R-:W4:Y:S03]  /*cb10*/  LDL R2, [R1+0x30] ;  /* 0x0000300001027983 */ /* 0x000f260000100800 */
        /* <DEDUP_REMOVED lines=9> */
[C---:B---3--:R-:W-:Y:S04]  /*cbb0*/  HMMA.16816.F32 R60, R136.reuse, R148, R60 ;  /* 0x00000094883c723c */ /* 0x048fe8000000183c */
[----:B------:R-:W-:Y:S04]  /*cbc0*/  FADD.FTZ R0, R194, R0 ;  /* 0x00000000c2007221 */ /* 0x000fe80000010000 */
[C---:B------:R-:W-:Y:S01]  /*cbd0*/  HMMA.16816.F32 R64, R136.reuse, R150, R64 ;  /* 0x000000968840723c */ /* 0x040fe20000001840 */
[----:B------:R-:W-:Y:S03]  /*cbe0*/  LDSM.16.MT88.4 R148, [R222+0xb000] ;  /* 0x00b00000de94783b */ /* 0x000fe60000004200 */
[----:B------:R-:W-:Y:S04]  /*cbf0*/  FADD.FTZ R0, R198, R0 ;  /* 0x00000000c6007221 */ /* 0x000fe80000010000 */
[C---:B--2---:R-:W-:Y:S04]  /*cc00*/  HMMA.16816.F32 R68, R136.reuse, R140, R68 ;  /* 0x0000008c8844723c */ /* 0x044fe80000001844 */
[----:B------:R-:W-:Y:S04]  /*cc10*/  FADD.FTZ R0, R197, R0 ;  /* 0x00000000c5007221 */ /* 0x000fe80000010000 */
[C---:B------:R-:W-:Y:S01]  /*cc20*/  HMMA.16816.F32 R72, R136.reuse, R142, R72 ;  /* 0x0000008e8848723c */ /* 0x040fe20000001848 */
[----:B------:R-:W2:Y:S03]  /*cc30*/  LDSM.16.MT88.4 R140, [R219+0xb000] ;  /* 0x00b00000db8c783b */ /* 0x000ea60000004200 */
[----:B------:R-:W-:Y:S04]  /*cc40*/  FADD.FTZ R0, R199, R0 ;  /* 0x00000000c7007221 */ /* 0x000fe80000010000 */
[C---:B------:R-:W-:Y:S04]  /*cc50*/  HMMA.16816.F32 R76, R136.reuse, R144, R76 ;  /* 0x00000090884c723c */ /* 0x040fe8000000184c */
[----:B------:R-:W-:Y:S04]  /*cc60*/  FADD.FTZ R0, R200, R0 ;  /* 0x00000000c8007221 */ /* 0x000fe80000010000 */
        /* <DEDUP_REMOVED lines=8> */
[C---:B-----5:R-:W-:Y:S04]  /*ccf0*/  HMMA.16816.F32 R92, R136.reuse, R152, R92 ;  /* 0x00000098885c723c */ /* 0x060fe8000000185c */
[----:B------:R-:W-:Y:S04]  /*cd00*/  FADD.FTZ R0, R208, R0 ;  /* 0x00000000d0007221 */ /* 0x000fe80000010000 */
[C---:B------:R-:W-:Y:S01]  /*cd10*/  HMMA.16816.F32 R96, R136.reuse, R154, R96 ;  /* 0x0000009a8860723c */ /* 0x040fe20000001860 */
[----:B------:R-:W5:Y:S03]  /*cd20*/  LDSM.16.MT88.4 R152, [R221+0x2800] ;  /* 0x00280000dd98783b */ /* 0x000f660000004200 */
        /* <DEDUP_REMOVED lines=8> */
[----:B------:R-:W2:Y:S03]  /*cdb0*/  LDSM.16.MT88.4 R144, [R219+0x5800] ;  /* 0x00580000db90783b */ /* 0x000ea60000004200 */
[----:B------:R-:W-:Y:S04]  /*cdc0*/  FADD.FTZ R0, R189, R0 ;  /* 0x00000000bd007221 */ /* 0x000fe80000010000 */
[C---:B------:R-:W-:Y:S04]  /*cdd0*/  HMMA.16816.F32 R116, R136.reuse, R148, R116 ;  /* 0x000000948874723c */ /* 0x040fe80000001874 */
[----:B------:R-:W-:Y:S04]  /*cde0*/  FADD.FTZ R0, R188, R0 ;  /* 0x00000000bc007221 */ /* 0x000fe80000010000 */
[C---:B------:R-:W-:Y:S04]  /*cdf0*/  HMMA.16816.F32 R120, R136.reuse, R150, R120 ;  /* 0x000000968878723c */ /* 0x040fe80000001878 */
[----:B------:R-:W-:Y:S01]  /*ce00*/  FADD.FTZ R0, R135, R0 ;  /* 0x0000000087007221 */ /* 0x000fe20000010000 */
[----:B------:R-:W-:Y:S03]  /*ce10*/  MOV R135, R3 ;  /* 0x0000000300877202 */ /* 0x000fe60000000f00 */
[C---:B-1----:R-:W-:Y:S04]  /*ce20*/  HMMA.16816.F32 R124, R136.reuse, R156, R124 ;  /* 0x0000009c887c723c */ /* 0x042fe8000000187c */
[----:B------:R-:W-:Y:S01]  /*ce30*/  FADD.FTZ R0, R134, R0 ;  /* 0x0000000086007221 */ /* 0x000fe20000010000 */
[----:B------:R-:W-:Y:S03]  /*ce40*/  MOV R134, R133 ;  /* 0x0000008500867202 */ /* 0x000fe60000000f00 */
[----:B------:R-:W-:Y:S01]  /*ce50*/  HMMA.16816.F32 R128, R136, R158, R128 ;  /* 0x0000009e8880723c */ /* 0x000fe20000001880 */
[----:B------:R-:W1:Y:S07]  /*ce60*/  LDSM.16.MT88.4 R136, [R220+0x5800] ;  /* 0x00580000dc88783b */ /* 0x000e6e0000004200 */
[C---:B------:R-:W-:Y:S01]  /*ce70*/  HMMA.16816.F32 R180, R184.reuse, R176, R4 ;  /* 0x000000b0b8b4723c */ /* 0x040fe20000001804 */
[----:B------:R-:W3:Y:S07]  /*ce80*/  LDSM.16.MT88.4 R4, [R222+0x5800] ;  /* 0x00580000de04783b */ /* 0x000eee0000004200 */
[C---:B------:R-:W-:Y:S01]  /*ce90*/  HMMA.16816.F32 R176, R184.reuse, R178, R8 ;  /* 0x000000b2b8b0723c */ /* 0x040fe20000001808 */
[----:B------:R-:W1:Y:S07]  /*cea0*/  LDSM.16.MT88.4 R8, [R221+0x5800] ;  /* 0x00580000dd08783b */ /* 0x000e6e0000004200 */
[C---:B------:R-:W-:Y:S01]  /*ceb0*/  HMMA.16816.F32 R172, R184.reuse, R168, R12 ;  /* 0x000000a8b8ac723c */ /* 0x040fe2000000180c */
[----:B------:R-:W1:Y:S07]  /*cec0*/  LDSM.16.MT88.4 R12, [R219+0x8800] ;  /* 0x00880000db0c783b */ /* 0x000e6e0000004200 */
[C---:B------:R-:W-:Y:S01]  /*ced0*/  HMMA.16816.F32 R168, R184.reuse, R170, R16 ;  /* 0x000000aab8a8723c */ /* 0x040fe20000001810 */
[----:B------:R-:W1:Y:S07]  /*cee0*/  LDSM.16.MT88.4 R16, [R220+0x8800] ;  /* 0x00880000dc10783b */ /* 0x000e6e0000004200 */
[C---:B------:R-:W-:Y:S01]  /*cef0*/  HMMA.16816.F32 R164, R184.reuse, R160, R20 ;  /* 0x000000a0b8a4723c */ /* 0x040fe20000001814 */
[----:B------:R-:W1:Y:S07]  /*cf00*/  LDSM.16.MT88.4 R20, [R222+0x8800] ;  /* 0x00880000de14783b */ /* 0x000e6e0000004200 */
[C---:B------:R-:W-:Y:S01]  /*cf10*/  HMMA.16816.F32 R160, R184.reuse, R162, R24 ;  /* 0x000000a2b8a0723c */ /* 0x040fe20000001818 */
[----:B------:R-:W3:Y:S07]  /*cf20*/  LDSM.16.MT88.4 R24, [R221+0x8800] ;  /* 0x00880000dd18783b */ /* 0x000eee0000004200 */
[C---:B-----5:R-:W-:Y:S08]  /*cf30*/  HMMA.16816.F32 R156, R184.reuse, R152, R28 ;  /* 0x00000098b89c723c */ /* 0x060ff0000000181c */
[C---:B------:R-:W-:Y:S08]  /*cf40*/  HMMA.16816.F32 R152, R184.reuse, R154, R32 ;  /* 0x0000009ab898723c */ /* 0x040ff00000001820 */
[C---:B--2---:R-:W-:Y:S08]  /*cf50*/  HMMA.16816.F32 R148, R184.reuse, R144, R36 ;  /* 0x00000090b894723c */ /* 0x044ff00000001824 */
[C---:B------:R-:W-:Y:S08]  /*cf60*/  HMMA.16816.F32 R144, R184.reuse, R146, R40 ;  /* 0x00000092b890723c */ /* 0x040ff00000001828 */
[C---:B-1----:R-:W-:Y:S08]  /*cf70*/  HMMA.16816.F32 R140, R184.reuse, R136, R44 ;  /* 0x00000088b88c723c */ /* 0x042ff0000000182c */
[C---:B------:R-:W-:Y:S08]  /*cf80*/  HMMA.16816.F32 R136, R184.reuse, R138, R48 ;  /* 0x0000008ab888723c */ /* 0x040ff00000001830 */
[C---:B---3--:R-:W-:Y:S08]  /*cf90*/  HMMA.16816.F32 R52, R184.reuse, R4, R52 ;  /* 0x00000004b834723c */ /* 0x048ff00000001834 */
[C---:B------:R-:W-:Y:S01]  /*cfa0*/  HMMA.16816.F32 R56, R184.reuse, R6, R56 ;  /* 0x00000006b838723c */ /* 0x040fe20000001838 */
[----:B------:R-:W1:Y:S07]  /*cfb0*/  LDSM.16.MT88.4 R4, [R219+0xb800] ;  /* 0x00b80000db04783b */ /* 0x000e6e0000004200 */
[C---:B------:R-:W-:Y:S08]  /*cfc0*/  HMMA.16816.F32 R60, R184.reuse, R8, R60 ;  /* 0x00000008b83c723c */ /* 0x040ff0000000183c */
[C---:B------:R-:W-:Y:S01]  /*cfd0*/  HMMA.16816.F32 R64, R184.reuse, R10, R64 ;  /* 0x0000000ab840723c */ /* 0x040fe20000001840 */
[----:B------:R-:W2:Y:S02]  /*cfe0*/  LDSM.16.MT88.4 R8, [R220+0xb800] ;  /* 0x00b80000dc08783b */ /* 0x000ea40000004200 */
[C---:B----4-:R-:W-:Y:S02]  /*cff0*/  ISETP.GT.AND P0, PT, R252.reuse, R2, PT ;  /* 0x00000002fc00720c */ /* 0x050fe40003f04270 */
[----:B------:R-:W-:Y:S03]  /*d000*/  IADD3 R2, R252, -0x1, RZ ;  /* 0xfffffffffc027810 */ /* 0x000fe60007ffe0ff */
[C---:B------:R-:W-:Y:S02]  /*d010*/  HMMA.16816.F32 R68, R184.reuse, R12, R68 ;  /* 0x0000000cb844723c */ /* 0x040fe40000001844 */
[----:B------:R-:W-:Y:S02]  /*d020*/  STL [R1+0x8], R2 ;  /* 0x0000080201007387 */ /* 0x000fe40000100800 */
[----:B------:R-:W-:Y:S04]  /*d030*/  MOV R252, R2 ;  /* 0x0000000200fc7202 */ /* 0x000fe80000000f00 */
[C---:B------:R-:W-:Y:S01]  /*d040*/  HMMA.16816.F32 R72, R184.reuse, R14, R72 ;  /* 0x0000000eb848723c */ /* 0x040fe20000001848 */
[----:B------:R-:W3:Y:S07]  /*d050*/  LDSM.16.MT88.4 R12, [R222+0xb800] ;  /* 0x00b80000de0c783b */ /* 0x000eee0000004200 */
[C---:B------:R-:W-:Y:S01]  /*d060*/  HMMA.16816.F32 R76, R184.reuse, R16, R76 ;  /* 0x00000010b84c723c */ /* 0x040fe2000000184c */
[----:B------:R-:W-:Y:S07]  /*d070*/  STL [R1+0x24], R0 ;  /* 0x0000240001007387 */ /* 0x000fee0000100800 */
        /* <DEDUP_REMOVED lines=15> */
[----:B------:R-:W-:-:S07]  /*d170*/  @P0 BRA `(.L_x_5937) ;  /* 0xffffab0000000947 */ /* 0x000fce000383ffff */
.L_x_5926:
[----:B--2---:R-:W2:Y:S04]  /*d180*/  LDL R2, [R1+0x2c] ;  /* 0x00002c0001027983 */ /* 0x004ea80000100800 */
[----:B------:R-:W2:Y:S02]  /*d190*/  LDL R0, [R1+0x8] ;  /* 0x0000080001007983 */ /* 0x000ea40000100800 */
[----:B--2---:R-:W-:-:S13]  /*d1a0*/  ISETP.GE.AND P0, PT, R0, R2, PT ;  /* 0x000000020000720c */ /* 0x004fda0003f06270 */
[----:B------:R-:W-:Y:S05]  /*d1b0*/  @!P0 BRA `(.L_x_5938) ;  /* 0x00004bc000008947 */ /* 0x000fea0003800000 */
[----:B------:R-:W-:Y:S02]  /*d1c0*/  MOV R135, R24 ;  /* 0x0000001800877202 */ /* 0x000fe40000000f00 */
[----:B------:R-:W-:Y:S02]  /*d1d0*/  MOV R134, R133 ;  /* 0x0000008500867202 */ /* 0x000fe40000000f00 */
.L_x_5945:
        /* <DEDUP_REMOVED lines=32> */
[----:B------:R-:W2:Y:S02]  /*d3e0*/  LDL R4, [R1] ;  /* 0x0000000001047983 */ /* 0x000ea40000100800 */
        /* <DEDUP_REMOVED lines=19> */
.L_x_5976:
[----:B------:R-:W3:Y:S01]  /*d520*/  LDL R20, [R1] ;  /* 0x0000000001147983 */ /* 0x000ee20000100800 */
[----:B------:R-:W-:Y:S04]  /*d530*/  BSSY B0, `(.L_x_5940) ;  /* 0x00001de000007945 */ /* 0x000fe80003800000 */
[----:B------:R-:W4:Y:S05]  /*d540*/  LDL R23, [R1+0x20] ;  /* 0x0000200001177983 */ /* 0x000f2a0000100800 */
[----:B------:R-:W5:Y:S05]  /*d550*/  LDL R22, [R1+0x1c] ;  /* 0x00001c0001167983 */ /* 0x000f6a0000100800 */
[----:B--2---:R-:W2:Y:S05]  /*d560*/  LDL R15, [R1+0x18] ;  /* 0x00001800010f7983 */ /* 0x004eaa0000100800 */
[----:B------:R-:W1:Y:S05]  /*d570*/  SHFL.IDX PT, R2, R5, RZ, 0x181f ;  /* 0x00181fff05027589 */ /* 0x000e6a00000e0000 */
[----:B------:R-:W2:Y:S05]  /*d580*/  SHFL.IDX PT, R3, R5, 0x1, 0x181f ;  /* 0x00381f0005037f89 */ /* 0x000eaa00000e0000 */
[----:B------:R-:W2:Y:S05]  /*d590*/  SHFL.IDX PT, R4, R6, 0x1, 0x181f ;  /* 0x00381f0006047f89 */ /* 0x000eaa00000e0000 */
[----:B------:R-:W2:Y:S01]  /*d5a0*/  LDL R132, [R1+0x2c] ;  /* 0x00002c0001847983 */ /* 0x000ea20000100800 */
[C---:B-1----:R-:W-:Y:S02]  /*d5b0*/  IADD3 R28, P2, R2.reuse, R39, RZ ;  /* 0x00000027021c7210 */ /* 0x042fe40007f5e0ff */
[-C--:B------:R-:W-:Y:S03]  /*d5c0*/  IADD3 R30, P0, R2, R46.reuse, RZ ;  /* 0x0000002e021e7210 */ /* 0x080fe60007f1e0ff */
[C---:B------:R-:W-:Y:S02]  /*d5d0*/  IMAD.X R29, R0.reuse, 0x1, R12, P2 ;  /* 0x00000001001d7824 */ /* 0x040fe400010e060c */
[----:B------:R-:W-:Y:S01]  /*d5e0*/  IMAD.X R31, R0, 0x1, R13, P0 ;  /* 0x00000001001f7824 */ /* 0x000fe200000e060d */
[----:B---3--:R-:W-:Y:S02]  /*d5f0*/  ISETP.GE.AND P1, PT, R20, c[0x0][0x1d4], PT ;  /* 0x0000750014007a0c */ /* 0x008fe40003f26270 */
[----:B------:R-:W-:Y:S02]  /*d600*/  IADD3 R20, P3, R2, R37, RZ ;  /* 0x0000002502147210 */ /* 0x000fe40007f7e0ff */
[----:B------:R-:W-:Y:S02]  /*d610*/  SEL R252, RZ, 0x10, P1 ;  /* 0x00000010fffc7807 */ /* 0x000fe40000800000 */
[----:B----4-:R-:W-:Y:S01]  /*d620*/  ISETP.GE.AND P5, PT, R23, c[0x0][0x1d4], PT ;  /* 0x0000750017007a0c */ /* 0x010fe20003fa6270 */
[--C-:B------:R-:W-:Y:S01]  /*d630*/  IMAD.X R21, R0, 0x1, R7.reuse, P3 ;  /* 0x0000000100157824 */ /* 0x100fe200018e0607 */
[----:B------:R-:W-:Y:S02]  /*d640*/  IADD3 R36, -R252, 0x10, RZ ;  /* 0x00000010fc247810 */ /* 0x000fe40007ffe1ff */
[----:B-----5:R-:W-:Y:S02]  /*d650*/  ISETP.GE.AND P4, PT, R22, c[0x0][0x1d4], PT ;  /* 0x0000750016007a0c */ /* 0x020fe40003f86270 */
[----:B------:R-:W-:Y:S01]  /*d660*/  IADD3 R22, P0, R2, R47, RZ ;  /* 0x0000002f02167210 */ /* 0x000fe20007f1e0ff */
[----:B------:R1:W-:Y:S01]  /*d670*/  LDGSTS.E.BYPASS.LTC128B.128 [R251+0x100], [R20.64], !P1 ;  /* 0x0010000014fb7fae */ /* 0x0003e2000c901d46 */
[----:B------:R-:W-:Y:S02]  /*d680*/  SEL R44, RZ, 0x10, P4 ;  /* 0x00000010ff2c7807 */ /* 0x000fe40002000000 */
[----:B--2---:R-:W-:Y:S01]  /*d690*/  ISETP.GE.AND P3, PT, R15, c[0x0][0x1d4], PT ;  /* 0x000075000f007a0c */ /* 0x004fe20003f66270 */
[----:B------:R-:W-:Y:S01]  /*d6a0*/  IMAD.X R23, R0, 0x1, R14, P0 ;  /* 0x0000000100177824 */ /* 0x000fe200000e060e */
[----:B------:R-:W2:Y:S01]  /*d6b0*/  SHFL.IDX PT, R2, R5, 0x2, 0x181f ;  /* 0x00581f0005027f89 */ /* 0x000ea200000e0000 */
[----:B------:R-:W-:Y:S02]  /*d6c0*/  SEL R15, RZ, 0x10, P5 ;  /* 0x00000010ff0f7807 */ /* 0x000fe40002800000 */
[----:B------:R-:W-:Y:S02]  /*d6d0*/  LOP3.LUT R36, R36, 0xf, RZ, 0xc0, !PT ;  /* 0x0000000f24247812 */ /* 0x000fe400078ec0ff */
[----:B------:R3:W-:Y:S01]  /*d6e0*/  LDGSTS.E.BYPASS.LTC128B.128 [R251+0x3100], [R28.64], !P5 ;  /* 0x031000001cfb7fae */ /* 0x0007e2000e901d46 */
[----:B------:R-:W-:Y:S02]  /*d6f0*/  IADD3 R38, -R44, 0x10, RZ ;  /* 0x000000102c267810 */ /* 0x000fe40007ffe1ff */
[----:B------:R-:W-:Y:S02]  /*d700*/  SEL R45, RZ, 0x10, P3 ;  /* 0x00000010ff2d7807 */ /* 0x000fe40001800000 */
[----:B------:R4:W-:Y:S01]  /*d710*/  LDGSTS.E.BYPASS.LTC128B.128 [R251+0x6100], [R30.64], !P4 ;  /* 0x061000001efb7fae */ /* 0x0009e2000e101d46 */
[----:B------:R-:W-:Y:S02]  /*d720*/  LOP3.LUT R38, R38, 0xf, RZ, 0xc0, !PT ;  /* 0x0000000f26267812 */ /* 0x000fe400078ec0ff */
[----:B------:R-:W-:Y:S02]  /*d730*/  ISETP.NE.U32.AND P2, PT, R15, RZ, PT ;  /* 0x000000ff0f00720c */ /* 0x000fe40003f45070 */
[----:B------:R5:W-:Y:S05]  /*d740*/  LDGSTS.E.BYPASS.LTC128B.128 [R251+0x9100], [R22.64], !P3 ;  /* 0x0910000016fb7fae */ /* 0x000bea000d901d46 */
[----:B------:R-:W2:Y:S01]  /*d750*/  SHFL.IDX PT, R0, R6, 0x2, 0x181f ;  /* 0x00581f0006007f89 */ /* 0x000ea200000e0000 */
[----:B-1----:R-:W-:Y:S05]  /*d760*/  IADD3 R20, P0, R3, R37, RZ ;  /* 0x0000002503147210 */ /* 0x002fea0007f1e0ff */
[----:B------:R-:W-:Y:S05]  /*d770*/  IMAD.X R21, R4, 0x1, R7, P0 ;  /* 0x0000000104157824 */ /* 0x000fea00000e0607 */
[----:B------:R1:W-:Y:S01]  /*d780*/  LDGSTS.E.BYPASS.LTC128B.128 [R251+0x1100], [R20.64], !P1 ;  /* 0x0110000014fb7fae */ /* 0x0003e2000c901d46 */
[----:B----4-:R-:W-:Y:S04]  /*d790*/  IADD3 R30, -R15, 0x10, RZ ;  /* 0x000000100f1e7810 */ /* 0x010fe80007ffe1ff */
[----:B------:R-:W-:Y:S02]  /*d7a0*/  LOP3.LUT R30, R30, 0xf, RZ, 0xc0, !PT ;  /* 0x0000000f1e1e7812 */ /* 0x000fe400078ec0ff */
[C---:B-----5:R-:W-:Y:S05]  /*d7b0*/  IADD3 R22, P1, R3.reuse, R46, RZ ;  /* 0x0000002e03167210 */ /* 0x060fea0007f3e0ff */
[C---:B------:R-:W-:Y:S01]  /*d7c0*/  IMAD.X R23, R4.reuse, 0x1, R13, P1 ;  /* 0x0000000104177824 */ /* 0x040fe200008e060d */
[C---:B-1----:R-:W-:Y:S05]  /*d7d0*/  IADD3 R20, P0, R3.reuse, R39, RZ ;  /* 0x0000002703147210 */ /* 0x042fea0007f1e0ff */
[C---:B------:R-:W-:Y:S01]  /*d7e0*/  IMAD.X R21, R4.reuse, 0x1, R12, P0 ;  /* 0x0000000104157824 */ /* 0x040fe200000e060c */
[----:B---3--:R-:W-:Y:S02]  /*d7f0*/  IADD3 R28, P0, R3, R47, RZ ;  /* 0x0000002f031c7210 */ /* 0x008fe40007f1e0ff */
[----:B------:R-:W-:Y:S02]  /*d800*/  IADD3 R3, -R45, 0x10, RZ ;  /* 0x000000102d037810 */ /* 0x000fe40007ffe1ff */
[----:B------:R1:W-:Y:S01]  /*d810*/  LDGSTS.E.BYPASS.LTC128B.128 [R251+0x4100], [R20.64], !P5 ;  /* 0x0410000014fb7fae */ /* 0x0003e2000e901d46 */
[----:B------:R-:W-:Y:S01]  /*d820*/  IMAD.X R29, R4, 0x1, R14, P0 ;  /* 0x00000001041d7824 */ /* 0x000fe200000e060e */
[----:B--2---:R-:W-:Y:S02]  /*d830*/  IADD3 R36, P1, P0, R36, R2, R37 ;  /* 0x0000000224247210 */ /* 0x004fe4000783e025 */
[----:B------:R-:W-:Y:S01]  /*d840*/  LOP3.LUT R3, R3, 0xf, RZ, 0xc0, !PT ;  /* 0x0000000f03037812 */ /* 0x000fe200078ec0ff */
[----:B------:R1:W-:Y:S01]  /*d850*/  LDGSTS.E.BYPASS.LTC128B.128 [R251+0x7100], [R22.64], !P4 ;  /* 0x0710000016fb7fae */ /* 0x0003e2000e101d46 */
[----:B------:R-:W-:Y:S02]  /*d860*/  IADD3.X R37, RZ, R0, R7, P1, P0 ;  /* 0x00000000ff257210 */ /* 0x000fe40000fe0407 */
[C---:B------:R-:W-:Y:S02]  /*d870*/  HMMA.16816.F32 R4, R48.reuse, R8, RZ ;  /* 0x000000083004723c */ /* 0x040fe400000018ff */
[----:B------:R2:W-:Y:S01]  /*d880*/  LDGSTS.E.BYPASS.LTC128B.128 [R251+0xa100], [R28.64], !P3 ;  /* 0x0a1000001cfb7fae */ /* 0x0005e2000d901d46 */
[----:B------:R-:W-:Y:S04]  /*d890*/  IADD3 R30, P1, P0, R30, R2, R39 ;  /* 0x000000021e1e7210 */ /* 0x000fe8000783e027 */
[----:B------:R-:W-:Y:S01]  /*d8a0*/  IADD3.X R31, RZ, R0, R12, P1, P0 ;  /* 0x00000000ff1f7210 */ /* 0x000fe20000fe040c */
[C---:B------:R-:W-:Y:S01]  /*d8b0*/  HMMA.16816.F32 R8, R48.reuse, R10, RZ ;  /* 0x0000000a3008723c */ /* 0x040fe200000018ff */
[----:B------:R-:W-:Y:S04]  /*d8c0*/  IADD3 R38, P1, P0, R38, R2, R46 ;  /* 0x0000000226267210 */ /* 0x000fe8000783e02e */
[----:B------:R-:W-:Y:S02]  /*d8d0*/  IADD3.X R39, RZ, R0, R13, P1, P0 ;  /* 0x00000000ff277210 */ /* 0x000fe40000fe040d */
[----:B------:R-:W-:Y:S05]  /*d8e0*/  IADD3 R2, P1, P0, R3, R2, R47 ;  /* 0x0000000203027210 */ /* 0x000fea000783e02f */
[----:B------:R-:W-:Y:S02]  /*d8f0*/  IADD3.X R3, RZ, R0, R14, P1, P0 ;  /* 0x00000000ff037210 */ /* 0x000fe40000fe040e */
[C---:B------:R-:W-:Y:S01]  /*d900*/  HMMA.16816.F32 R12, R48.reuse, R16, RZ ;  /* 0x00000010300c723c */ /* 0x040fe200000018ff */
[----:B------:R-:W-:Y:S02]  /*d910*/  ISETP.NE.U32.AND P0, PT, R252, RZ, PT ;  /* 0x000000fffc00720c */ /* 0x000fe40003f05070 */
[----:B------:R-:W-:Y:S05]  /*d920*/  ISETP.NE.U32.AND P1, PT, R44, RZ, PT ;  /* 0x000000ff2c00720c */ /* 0x000fea0003f25070 */
[C---:B------:R-:W-:Y:S06]  /*d930*/  HMMA.16816.F32 R16, R48.reuse, R18, RZ ;  /* 0x000000123010723c */ /* 0x040fec00000018ff */
[----:B------:R3:W-:Y:S01]  /*d940*/  LDGSTS.E.BYPASS.LTC128B.128.ZFILL [R251+0x2100], [R36.64], P0 ;  /* 0x0210000024fb7fae */ /* 0x0007e20008141d46 */
[----:B------:R-:W-:Y:S01]  /*d950*/  ISETP.NE.U32.AND P0, PT, R45, RZ, PT ;  /* 0x000000ff2d00720c */ /* 0x000fe20003f05070 */
[C---:B-1----:R-:W-:Y:S03]  /*d960*/  HMMA.16816.F32 R20, R48.reuse, R24, RZ ;  /* 0x000000183014723c */ /* 0x042fe600000018ff */
[----:B------:R2:W-:Y:S05]  /*d970*/  LDGSTS.E.BYPASS.LTC128B.128.ZFILL [R251+0x5100], [R30.64], P2 ;  /* 0x051000001efb7fae */ /* 0x0005ea0009141d46 */
[C---:B------:R-:W-:Y:S01]  /*d980*/  HMMA.16816.F32 R24, R48.reuse, R26, RZ ;  /* 0x0000001a3018723c */ /* 0x040fe200000018ff */
[----:B------:R3:W-:Y:S05]  /*d990*/  LDGSTS.E.BYPASS.LTC128B.128.ZFILL [R251+0x8100], [R38.64], P1 ;  /* 0x0810000026fb7fae */ /* 0x0007ea0008941d46 */
[----:B------:R1:W-:Y:S05]  /*d9a0*/  LDGSTS.E.BYPASS.LTC128B.128.ZFILL [R251+0xb100], [R2.64], P0 ;  /* 0x0b10000002fb7fae */ /* 0x0003ea0008141d46 */
[----:B------:R-:W0:Y:S01]  /*d9b0*/  LDGDEPBAR ;  /* 0x00000000000079af */ /* 0x000e220000000000 */
[C---:B--2---:R-:W-:Y:S08]  /*d9c0*/  HMMA.16816.F32 R28, R48.reuse, R32, RZ ;  /* 0x00000020301c723c */ /* 0x044ff000000018ff */
[C---:B------:R-:W-:Y:S01]  /*d9d0*/  HMMA.16816.F32 R32, R48.reuse, R34, RZ ;  /* 0x000000223020723c */ /* 0x040fe200000018ff */
[----:B-1----:R-:W2:Y:S07]  /*d9e0*/  LDL R3, [R1+0x8] ;  /* 0x0000080001037983 */ /* 0x002eae0000100800 */
[C---:B---3--:R-:W-:Y:S08]  /*d9f0*/  HMMA.16816.F32 R36, R48.reuse, R40, RZ ;  /* 0x000000283024723c */ /* 0x048ff000000018ff */
        /* <DEDUP_REMOVED lines=39> */
[----:B------:R-:W3:Y:S05]  /*dc70*/  LDSM.16.M88.4 R184, [R217+-0x7000] ;  /* 0xff900000d9b8783b */ /* 0x000eea0000000200 */
[----:B------:R-:W4:Y:S02]  /*dc80*/  LDSM.16.M88.4 R208, [R217+-0x6800] ;  /* 0xff980000d9d0783b */ /* 0x000f240000000200 */
        /* <DEDUP_REMOVED lines=9> */
[C---:B------:R-:W-:Y:S03]  /*dd20*/  HMMA.16816.F32 R28, R188.reuse, R204, R28 ;  /* 0x000000ccbc1c723c */ /* 0x040fe6000000181c */
[----:B--2---:R-:W-:Y:S05]  /*dd30*/  ISETP.GT.AND P0, PT, R3, R132, PT ;  /* 0x000000840300720c */ /* 0x004fea0003f04270 */
[C---:B------:R-:W-:Y:S01]  /*dd40*/  HMMA.16816.F32 R32, R188.reuse, R206, R32 ;  /* 0x000000cebc20723c */ /* 0x040fe20000001820 */
[----:B------:R-:W-:Y:S07]  /*dd50*/  LDSM.16.M88.4 R204, [R216+0x4800] ;  /* 0x00480000d8cc783b */ /* 0x000fee0000000200 */
[C---:B---3--:R-:W-:Y:S08]  /*dd60*/  HMMA.16816.F32 R36, R188.reuse, R184, R36 ;  /* 0x000000b8bc24723c */ /* 0x048ff00000001824 */
[C---:B------:R-:W-:Y:S01]  /*dd70*/  HMMA.16816.F32 R40, R188.reuse, R186, R40 ;  /* 0x000000babc28723c */ /* 0x040fe20000001828 */
[----:B------:R-:W1:Y:S07]  /*dd80*/  LDSM.16.M88.4 R184, [R223+0x4000] ;  /* 0x00400000dfb8783b */ /* 0x000e6e0000000200 */
[C---:B----4-:R-:W-:Y:S08]  /*dd90*/  HMMA.16816.F32 R44, R188.reuse, R208, R44 ;  /* 0x000000d0bc2c723c */ /* 0x050ff0000000182c */
        /* <DEDUP_REMOVED lines=58> */
[----:B------:R-:W2:Y:S05]  /*e140*/  LDSM.16.M88.4 R184, [R217+-0x4000] ;  /* 0xffc00000d9b8783b */ /* 0x000eaa0000000200 */
[----:B------:R-:W3:Y:S02]  /*e150*/  LDSM.16.M88.4 R208, [R217+-0x3800] ;  /* 0xffc80000d9d0783b */ /* 0x000ee40000000200 */
        /* <DEDUP_REMOVED lines=213> */
[----:B------:R-:W-:Y:S03]  /*eeb0*/  SHF.L.U64.HI R185, R213, 0x1, R185 ;  /* 0x00000001d5b97819 */ /* 0x000fe600000102b9 */
[----:B------:R-:W-:Y:S01]  /*eec0*/  IMAD R0, R0, c[0x0][0x1e0], RZ ;  /* 0x0000780000007a24 */ /* 0x000fe200078e02ff */
[----:B------:R-:W-:Y:S03]  /*eed0*/  STL [R1+0xc], R192 ;  /* 0x00000cc001007387 */ /* 0x000fe60000100800 */
[----:B------:R-:W-:Y:S04]  /*eee0*/  IMAD R0, R192, c[0x0][0x1e4], R0 ;  /* 0x00007900c0007a24 */ /* 0x000fe800078e0200 */
[----:B------:R-:W-:Y:S01]  /*eef0*/  IMAD.IADD R3, R3, 0x1, R0 ;  /* 0x0000000103037824 */ /* 0x000fe200078e0200 */
[----:B--2---:R-:W-:Y:S03]  /*ef00*/  SHF.R.S32.HI R0, RZ, 0x1f, R189 ;  /* 0x0000001fff007819 */ /* 0x004fe600000114bd */
[C---:B------:R-:W-:Y:S01]  /*ef10*/  IMAD.WIDE.U32 R2, R189.reuse, c[0x0][0x1f0], R2 ;  /* 0x00007c00bd027a25 */ /* 0x040fe200078e0002 */
[----:B------:R1:W-:Y:S03]  /*ef20*/  STL [R1+0x4], R189 ;  /* 0x000004bd01007387 */ /* 0x0003e60000100800 */
[----:B------:R-:W-:Y:S01]  /*ef30*/  IMAD R0, R0, c[0x0][0x1f0], RZ ;  /* 0x00007c0000007a24 */ /* 0x000fe200078e02ff */
[----:B------:R-:W-:Y:S03]  /*ef40*/  IADD3 R133, P0, R190, R2, RZ ;  /* 0x00000002be857210 */ /* 0x000fe60007f1e0ff */
[----:B------:R-:W-:Y:S05]  /*ef50*/  IMAD R0, R189, c[0x0][0x1f4], R0 ;  /* 0x00007d00bd007a24 */ /* 0x000fea00078e0200 */
[----:B------:R-:W-:Y:S02]  /*ef60*/  IADD3.X R2, R184, R3, R0, P0, !PT ;  /* 0x00000003b8027210 */ /* 0x000fe400007fe400 */
[C---:B------:R-:W-:Y:S04]  /*ef70*/  LEA R184, P0, R133.reuse, c[0x0][0x1c8], 0x1 ;  /* 0x0000720085b87a11 */ /* 0x040fe800078008ff */
[----:B------:R-:W-:Y:S01]  /*ef80*/  LEA.HI.X R133, R133, c[0x0][0x1cc], R2, 0x1, P0 ;  /* 0x0000730085857a11 */ /* 0x000fe200000f0c02 */
[----:B-1----:R-:W-:Y:S01]  /*ef90*/  IMAD.SHL.U32 R189, R213, 0x2, RZ ;  /* 0x00000002d5bd7824 */ /* 0x002fe200078e00ff */
[----:B------:R-:W-:-:S05]  /*efa0*/  BRA.DIV ~URZ, `(.L_x_5942) ;  /* 0x00007de27f007947 */ /* 0x000fca000b800000 */
[----:B------:R1:W2:Y:S02]  /*efb0*/  SHFL.IDX PT, R132, R133, RZ, 0x181f ;  /* 0x00181fff85847589 */ /* 0x0002a400000e0000 */
.L_x_5977:
[----:B------:R-:W-:-:S05]  /*efc0*/  BRA.DIV ~URZ, `(.L_x_5943) ;  /* 0x00007e327f007947 */ /* 0x000fca000b800000 */
[----:B------:R-:W3:Y:S01]  /*efd0*/  SHFL.IDX PT, R0, R184, RZ, 0x181f ;  /* 0x00181fffb8007589 */ /* 0x000ee200000e0000 */
[C---:B------:R-:W-:Y:S02]  /*efe0*/  IADD3 R190, -R252.reuse, 0x10, RZ ;  /* 0x00000010fcbe7810 */ /* 0x040fe40007ffe1ff */
[----:B------:R-:W-:Y:S02]  /*eff0*/  ISETP.NE.U32.AND P2, PT, R252, RZ, PT ;  /* 0x000000fffc00720c */ /* 0x000fe40003f45070 */
[----:B------:R-:W-:Y:S04]  /*f000*/  LOP3.LUT R190, R190, 0xf, RZ, 0xc0, !PT ;  /* 0x0000000fbebe7812 */ /* 0x000fe800078ec0ff */
[----:B---3--:R-:W-:Y:S04]  /*f010*/  IADD3 R2, P1, P0, R190, R0, R189 ;  /* 0x00000000be027210 */ /* 0x008fe8000783e0bd */
[----:B--2---:R-:W-:Y:S02]  /*f020*/  IADD3.X R3, RZ, R132, R185, P1, P0 ;  /* 0x00000084ff037210 */ /* 0x004fe40000fe04b9 */
[----:B------:R-:W-:Y:S03]  /*f030*/  IADD3 R192, P0, R0, R194, RZ ;  /* 0x000000c200c07210 */ /* 0x000fe60007f1e0ff */
[----:B------:R-:W-:Y:S01]  /*f040*/  @!PT LDS RZ, [RZ] ;  /* 0x00000000fffff984 */ /* 0x000fe20000000800 */
[----:B------:R-:W-:Y:S01]  /*f050*/  @!PT LDS RZ, [RZ] ;  /* 0x00000000fffff984 */ /* 0x000fe20000000800 */
[----:B------:R2:W-:Y:S02]  /*f060*/  LDGSTS.E.BYPASS.LTC128B.128.ZFILL [R251+0xc100], [R2.64], P2 ;  /* 0x0c10000002fb7fae */ /* 0x0005e40009141d46 */
[----:B------:R-:W-:Y:S05]  /*f070*/  IMAD.X R193, R132, 0x1, R186, P0 ;  /* 0x0000000184c17824 */ /* 0x000fea00000e06ba */
[----:B------:R3:W-:Y:S01]  /*f080*/  LDGSTS.E.BYPASS.LTC128B.128 [R251+0xf100], [R192.64], !P5 ;  /* 0x0f100000c0fb7fae */ /* 0x0007e2000e901d46 */
[-C--:B--2---:R-:W-:Y:S05]  /*f090*/  IADD3 R2, P0, R0, R195.reuse, RZ ;  /* 0x000000c300027210 */ /* 0x084fea0007f1e0ff */
[----:B------:R-:W-:Y:S05]  /*f0a0*/  IMAD.X R3, R132, 0x1, R187, P0 ;  /* 0x0000000184037824 */ /* 0x000fea00000e06bb */
[----:B------:R2:W-:Y:S02]  /*f0b0*/  LDGSTS.E.BYPASS.LTC128B.128 [R251+0x12100], [R2.64], !P4 ;  /* 0x1210000002fb7fae */ /* 0x0005e4000e101d46 */
[----:B--2---:R-:W-:Y:S02]  /*f0c0*/  IADD3 R2, P0, R0, R196, RZ ;  /* 0x000000c400027210 */ /* 0x004fe40007f1e0ff */
[----:B------:R-:W2:Y:S03]  /*f0d0*/  SHFL.IDX PT, R0, R184, 0x1, 0x181f ;  /* 0x00381f00b8007f89 */ /* 0x000ea600000e0000 */
[----:B------:R-:W-:Y:S02]  /*f0e0*/  IMAD.X R3, R132, 0x1, R188, P0 ;  /* 0x0000000184037824 */ /* 0x000fe400000e06bc */
[----:B------:R-:W-:Y:S04]  /*f0f0*/  SHFL.IDX PT, R132, R133, 0x2, 0x181f ;  /* 0x00581f0085847f89 */ /* 0x000fe800000e0000 */
[----:B------:R4:W-:Y:S01]  /*f100*/  LDGSTS.E.BYPASS.LTC128B.128 [R251+0x15100], [R2.64], !P3 ;  /* 0x1510000002fb7fae */ /* 0x0009e2000d901d46 */
[----:B--2---:R-:W-:Y:S03]  /*f110*/  IADD3 R190, P1, P0, R190, R0, R189 ;  /* 0x00000000bebe7210 */ /* 0x004fe6000783e0bd */
[----:B----4-:R-:W2:Y:S02]  /*f120*/  SHFL.IDX PT, R2, R133, 0x1, 0x181f ;  /* 0x00381f0085027f89 */ /* 0x010ea400000e0000 */
[----:B--2---:R-:W-:Y:S05]  /*f130*/  IADD3.X R191, RZ, R2, R185, P1, P0 ;  /* 0x00000002ffbf7210 */ /* 0x004fea0000fe04b9 */
[----:B------:R2:W-:Y:S02]  /*f140*/  LDGSTS.E.BYPASS.LTC128B.128.ZFILL [R251+0xd100], [R190.64], P2 ;  /* 0x0d100000befb7fae */ /* 0x0005e40009141d46 */
[----:B--2---:R-:W-:Y:S05]  /*f150*/  IADD3 R190, P0, R0, R194, RZ ;  /* 0x000000c200be7210 */ /* 0x004fea0007f1e0ff */
[----:B------:R-:W-:Y:S05]  /*f160*/  IMAD.X R191, R2, 0x1, R186, P0 ;  /* 0x0000000102bf7824 */ /* 0x000fea00000e06ba */
[----:B------:R2:W-:Y:S02]  /*f170*/  LDGSTS.E.BYPASS.LTC128B.128 [R251+0x10100], [R190.64], !P5 ;  /* 0x10100000befb7fae */ /* 0x0005e4000e901d46 */
[----:B--2---:R-:W-:Y:S05]  /*f180*/  IADD3 R190, P0, R0, R195, RZ ;  /* 0x000000c300be7210 */ /* 0x004fea0007f1e0ff */
[----:B------:R-:W-:Y:S01]  /*f190*/  IMAD.X R191, R2, 0x1, R187, P0 ;  /* 0x0000000102bf7824 */ /* 0x000fe200000e06bb */
[----:B---3--:R-:W-:Y:S02]  /*f1a0*/  IADD3 R192, P0, R0, R196, RZ ;  /* 0x000000c400c07210 */ /* 0x008fe40007f1e0ff */
[----:B------:R2:W3:Y:S03]  /*f1b0*/  SHFL.IDX PT, R0, R184, 0x2, 0x181f ;  /* 0x00581f00b8007f89 */ /* 0x0004e600000e0000 */
[----:B------:R-:W-:Y:S01]  /*f1c0*/  IMAD.X R193, R2, 0x1, R188, P0 ;  /* 0x0000000102c17824 */ /* 0x000fe200000e06bc */
[----:B------:R2:W-:Y:S04]  /*f1d0*/  LDGSTS.E.BYPASS.LTC128B.128 [R251+0x13100], [R190.64], !P4 ;  /* 0x13100000befb7fae */ /* 0x0005e8000e101d46 */
[----:B------:R2:W-:Y:S03]  /*f1e0*/  LDGSTS.E.BYPASS.LTC128B.128 [R251+0x16100], [R192.64], !P3 ;  /* 0x16100000c0fb7fae */ /* 0x0005e6000d901d46 */
.L_x_5978:
[C---:B------:R-:W-:Y:S02]  /*f1f0*/  IADD3 R2, -R252.reuse, 0x10, RZ ;  /* 0x00000010fc027810 */ /* 0x040fe40007ffe1ff */
[----:B------:R-:W-:Y:S02]  /*f200*/  ISETP.NE.U32.AND P0, PT, R252, RZ, PT ;  /* 0x000000fffc00720c */ /* 0x000fe40003f05070 */
[----:B------:R-:W-:Y:S04]  /*f210*/  LOP3.LUT R2, R2, 0xf, RZ, 0xc0, !PT ;  /* 0x0000000f02027812 */ /* 0x000fe800078ec0ff */
[----:B---3--:R-:W-:Y:S04]  /*f220*/  IADD3 R2, P2, P1, R2, R0, R189 ;  /* 0x0000000002027210 */ /* 0x008fe8000795e0bd */
[----:B------:R-:W-:Y:S02]  /*f230*/  IADD3.X R3, RZ, R132, R185, P2, P1 ;  /* 0x00000084ff037210 */ /* 0x000fe400017e24b9 */
[C---:B--2---:R-:W-:Y:S03]  /*f240*/  IADD3 R184, P1, R0.reuse, R195, RZ ;  /* 0x000000c300b87210 */ /* 0x044fe60007f3e0ff */
        /* <DEDUP_REMOVED lines=12> */
.L_x_5941:
[----:B------:R-:W-:Y:S05]  /*f310*/  BSYNC B0 ;  /* 0x0000000000007941 */ /* 0x000fea0003800000 */
.L_x_5940:
        /* <DEDUP_REMOVED lines=52> */
[----:B-1----:R-:W1:Y:S02]  /*f660*/  SHFL.BFLY PT, R133, R132, 0x1, 0x1f ;  /* 0x0c201f0084857f89 */ /* 0x002e6400000e0000 */
[----:B-1----:R-:W-:Y:S02]  /*f670*/  FMNMX.FTZ R133, R132, R133, !PT ;  /* 0x0000008584857209 */ /* 0x002fe40007810000 */
[----:B------:R-:W1:Y:S02]  /*f680*/  SHFL.BFLY PT, R132, R184, 0x2, 0x1f ;  /* 0x0c401f00b8847f89 */ /* 0x000e6400000e0000 */
[----:B-1----:R-:W-:Y:S05]  /*f690*/  FMNMX.FTZ R132, R184, R132, !PT ;  /* 0x00000084b8847209 */ /* 0x002fea0007810000 */
[----:B------:R1:W2:Y:S02]  /*f6a0*/  SHFL.BFLY PT, R0, R132, 0x1, 0x1f ;  /* 0x0c201f0084007f89 */ /* 0x0002a400000e0000 */
.L_x_5979:
        /* <DEDUP_REMOVED lines=34> */
[----:B------:R-:W-:Y:S07]  /*f8d0*/  FFMA.FTZ R132, R49, c[0x0][0x2d0], -R132 ;  /* 0x0000b40031847a23 */ /* 0x000fee0000010884 */
[----:B------:R-:W-:Y:S01]  /*f8e0*/  MUFU.EX2 R132, R132 ;  /* 0x0000008400847308 */ /* 0x000fe20000000800 */
[C---:B---3--:R-:W-:Y:S01]  /*f8f0*/  FFMA.FTZ R0, R2.reuse, R185, R4 ;  /* 0x000000b902007223 */ /* 0x048fe20000010004 */
[----:B-1----:R-:W-:Y:S01]  /*f900*/  F2FP.PACK_AB R186, R9, R8 ;  /* 0x0000000809ba723e */ /* 0x002fe200000000ff */
[----:B------:R-:W-:Y:S02]  /*f910*/  FMUL.FTZ R49, R2, R137 ;  /* 0x0000008902317220 */ /* 0x000fe40000410000 */
[C---:B------:R-:W-:Y:S01]  /*f920*/  FADD.FTZ R5, R184.reuse, R0 ;  /* 0x00000000b8057221 */ /* 0x040fe20000010000 */
[----:B------:R-:W-:Y:S01]  /*f930*/  F2FP.PACK_AB R184, R184, R4 ;  /* 0x00000004b8b8723e */ /* 0x000fe200000000ff */
[C---:B------:R-:W-:Y:S02]  /*f940*/  FADD.FTZ R0, -R3.reuse, R135 ;  /* 0x0000008703007221 */ /* 0x040fe40000010100 */
[----:B------:R-:W-:Y:S02]  /*f950*/  FMUL.FTZ R4, R3, c[0x0][0x2d0] ;  /* 0x0000b40003047a20 */ /* 0x000fe40000410000 */
[----:B------:R-:W-:Y:S02]  /*f960*/  FMUL.FTZ R0, R0, c[0x0][0x2d0] ;  /* 0x0000b40000007a20 */ /* 0x000fe40000410000 */
[--C-:B------:R-:W-:Y:S02]  /*f970*/  FFMA.FTZ R32, R50, c[0x0][0x2d0], -R4.reuse ;  /* 0x0000b40032207a23 */ /* 0x100fe40000010804 */
[--C-:B------:R-:W-:Y:S02]  /*f980*/  FFMA.FTZ R33, R51, c[0x0][0x2d0], -R4.reuse ;  /* 0x0000b40033217a23 */ /* 0x100fe40000010804 */
[----:B------:R-:W1:Y:S01]  /*f990*/  MUFU.EX2 R0, R0 ;  /* 0x0000000000007308 */ /* 0x000e620000000800 */
[C---:B------:R-:W-:Y:S01]  /*f9a0*/  FMUL.FTZ R13, R2.reuse, R173 ;  /* 0x000000ad020d7220 */ /* 0x040fe20000410000 */
[----:B------:R-:W-:Y:S01]  /*f9b0*/  MOV R173, R48 ;  /* 0x0000003000ad7202 */ /* 0x000fe20000000f00 */
[----:B------:R-:W-:Y:S02]  /*f9c0*/  FMUL.FTZ R48, R2, R136 ;  /* 0x0000008802307220 */ /* 0x000fe40000410000 */
[--C-:B------:R-:W-:Y:S02]  /*f9d0*/  FFMA.FTZ R28, R46, c[0x0][0x2d0], -R4.reuse ;  /* 0x0000b4002e1c7a23 */ /* 0x100fe40000010804 */
[----:B------:R-:W-:Y:S01]  /*f9e0*/  FMUL.FTZ R21, R2, R165 ;  /* 0x000000a502157220 */ /* 0x000fe20000410000 */
[----:B------:R-:W-:Y:S01]  /*f9f0*/  MOV R165, R37 ;  /* 0x0000002500a57202 */ /* 0x000fe20000000f00 */
[----:B------:R-:W-:Y:S02]  /*fa00*/  FADD.FTZ R5, R8, R5 ;  /* 0x0000000508057221 */ /* 0x000fe40000010000 */
[--C-:B------:R-:W-:Y:S02]  /*fa10*/  FFMA.FTZ R134, R10, c[0x0][0x2d0], -R4.reuse ;  /* 0x0000b4000a867a23 */ /* 0x100fe40000010804 */
[--C-:B------:R-:W-:Y:S02]  /*fa20*/  FFMA.FTZ R185, R11, c[0x0][0x2d0], -R4.reuse ;  /* 0x0000b4000bb97a23 */ /* 0x100fe40000010804 */
[--C-:B------:R-:W-:Y:S02]  /*fa30*/  FFMA.FTZ R6, R6, c[0x0][0x2d0], -R4.reuse ;  /* 0x0000b40006067a23 */ /* 0x100fe40000010804 */
[--C-:B------:R-:W-:Y:S02]  /*fa40*/  FFMA.FTZ R7, R7, c[0x0][0x2d0], -R4.reuse ;  /* 0x0000b40007077a23 */ /* 0x100fe40000010804 */
[----:B------:R-:W-:Y:S01]  /*fa50*/  FMUL.FTZ R12, R2, R172 ;  /* 0x000000ac020c7220 */ /* 0x000fe20000410000 */
[----:B------:R2:W-:Y:S01]  /*fa60*/  MUFU.EX2 R135, R6 ;  /* 0x0000000600877308 */ /* 0x0005e20000000800 */
[--C-:B------:R-:W-:Y:S02]  /*fa70*/  FFMA.FTZ R198, R22, c[0x0][0x2d0], -R4.reuse ;  /* 0x0000b40016c67a23 */ /* 0x100fe40000010804 */
[----:B------:R-:W-:Y:S02]  /*fa80*/  FADD.FTZ R192, R9, R5 ;  /* 0x0000000509c07221 */ /* 0x000fe40000010000 */
[C---:B-1----:R-:W-:Y:S02]  /*fa90*/  FMUL.FTZ R50, R0.reuse, R138 ;  /* 0x0000008a00327220 */ /* 0x042fe40000410000 */
[----:B------:R-:W-:Y:S02]  /*faa0*/  FMUL.FTZ R51, R0, R139 ;  /* 0x0000008b00337220 */ /* 0x000fe40000410000 */
[----:B------:R-:W1:Y:S01]  /*fab0*/  LDSM.16.MT88.4 R136, [R219] ;  /* 0x00000000db88783b */ /* 0x000e620000004200 */
[C---:B------:R-:W-:Y:S01]  /*fac0*/  FMUL.FTZ R9, R2.reuse, R177 ;  /* 0x000000b102097220 */ /* 0x040fe20000410000 */
[----:B------:R-:W-:Y:S01]  /*fad0*/  MOV R177, R28 ;  /* 0x0000001c00b17202 */ /* 0x000fe20000000f00 */
[----:B------:R-:W-:Y:S01]  /*fae0*/  FMUL.FTZ R28, R2, R156 ;  /* 0x0000009c021c7220 */ /* 0x000fe20000410000 */
[----:B------:R-:W-:Y:S01]  /*faf0*/  MOV R156, R165 ;  /* 0x000000a5009c7202 */ /* 0x000fe20000000f00 */
[----:B------:R-:W-:Y:S01]  /*fb00*/  FMUL.FTZ R22, R0, R166 ;  /* 0x000000a600167220 */ /* 0x000fe20000410000 */
        /* <DEDUP_REMOVED lines=12> */
[----:B------:R4:W5:Y:S01]  /*fbd0*/  MUFU.EX2 R166, R185 ;  /* 0x000000b900a67308 */ /* 0x0009620000000800 */
[--C-:B------:R-:W-:Y:S02]  /*fbe0*/  FFMA.FTZ R208, R35, c[0x0][0x2d0], -R4.reuse ;  /* 0x0000b40023d07a23 */ /* 0x100fe40000010804 */
[--C-:B------:R-:W-:Y:S02]  /*fbf0*/  FFMA.FTZ R213, R38, c[0x0][0x2d0], -R4.reuse ;  /* 0x0000b40026d57a23 */ /* 0x100fe40000010804 */
[--C-:B------:R-:W-:Y:S02]  /*fc00*/  FFMA.FTZ R214, R39, c[0x0][0x2d0], -R4.reuse ;  /* 0x0000b40027d67a23 */ /* 0x100fe40000010804 */
[--C-:B------:R-:W-:Y:S02]  /*fc10*/  FFMA.FTZ R215, R42, c[0x0][0x2d0], -R4.reuse ;  /* 0x0000b4002ad77a23 */ /* 0x100fe40000010804 */
[--C-:B------:R-:W-:Y:S01]  /*fc20*/  FFMA.FTZ R252, R43, c[0x0][0x2d0], -R4.reuse ;  /* 0x0000b4002bfc7a23 */ /* 0x100fe20000010804 */
[----:B------:R-:W1:Y:S01]  /*fc30*/  MUFU.EX2 R134, R196 ;  /* 0x000000c400867308 */ /* 0x000e620000000800 */
[C---:B------:R-:W-:Y:S01]  /*fc40*/  FMUL.FTZ R5, R2.reuse, R181 ;  /* 0x000000b502057220 */ /* 0x040fe20000410000 */
[----:B------:R-:W-:Y:S01]  /*fc50*/  MOV R181, R32 ;  /* 0x0000002000b57202 */ /* 0x000fe20000000f00 */
[C---:B------:R-:W-:Y:S01]  /*fc60*/  FMUL.FTZ R8, R2.reuse, R176 ;  /* 0x000000b002087220 */ /* 0x040fe20000410000 */
[----:B------:R-:W-:Y:S01]  /*fc70*/  MOV R176, R29 ;  /* 0x0000001d00b07202 */ /* 0x000fe20000000f00 */
[----:B------:R-:W-:Y:S01]  /*fc80*/  FMUL.FTZ R29, R2, R157 ;  /* 0x0000009d021d7220 */ /* 0x000fe20000410000 */
[----:B------:R-:W-:Y:S01]  /*fc90*/  MOV R157, R187 ;  /* 0x000000bb009d7202 */ /* 0x000fe20000000f00 */
[C---:B--2---:R-:W-:Y:S02]  /*fca0*/  FMUL.FTZ R6, R0.reuse, R182 ;  /* 0x000000b600067220 */ /* 0x044fe40000410000 */
[----:B---3--:R-:W-:Y:S01]  /*fcb0*/  FMUL.FTZ R7, R0, R183 ;  /* 0x000000b700077220 */ /* 0x008fe20000410000 */
[----:B------:R-:W-:Y:S01]  /*fcc0*/  MUFU.EX2 R196, R188 ;  /* 0x000000bc00c47308 */ /* 0x000fe20000000800 */
[----:B------:R-:W-:Y:S02]  /*fcd0*/  FFMA.FTZ R197, R23, c[0x0][0x2d0], -R4 ;  /* 0x0000b40017c57a23 */ /* 0x000fe40000010804 */
[----:B------:R-:W-:Y:S01]  /*fce0*/  FMUL.FTZ R4, R2, R180 ;  /* 0x000000b402047220 */ /* 0x000fe20000410000 */
[----:B----4-:R-:W-:Y:S01]  /*fcf0*/  F2FP.PACK_AB R185, R172, R135 ;  /* 0x00000087acb9723e */ /* 0x010fe200000000ff */
[----:B------:R-:W-:Y:S01]  /*fd00*/  FMUL.FTZ R10, R0, R178 ;  /* 0x000000b2000a7220 */ /* 0x000fe20000410000 */
[----:B-----5:R-:W-:Y:S01]  /*fd10*/  F2FP.PACK_AB R187, R166, R165 ;  /* 0x000000a5a6bb723e */ /* 0x020fe200000000ff */
[C---:B------:R-:W-:Y:S01]  /*fd20*/  FMUL.FTZ R11, R0.reuse, R179 ;  /* 0x000000b3000b7220 */ /* 0x040fe20000410000 */
[----:B------:R-:W-:Y:S01]  /*fd30*/  MOV R180, R33 ;  /* 0x0000002100b47202 */ /* 0x000fe20000000f00 */
[C---:B------:R-:W-:Y:S01]  /*fd40*/  FMUL.FTZ R18, R0.reuse, R170 ;  /* 0x000000aa00127220 */ /* 0x040fe20000410000 */
[----:B------:R-:W-:Y:S01]  /*fd50*/  MUFU.EX2 R188, R176 ;  /* 0x000000b000bc7308 */ /* 0x000fe20000000800 */
[----:B------:R-:W-:Y:S02]  /*fd60*/  FMUL.FTZ R19, R0, R171 ;  /* 0x000000ab00137220 */ /* 0x000fe40000410000 */
[C---:B-1----:R-:W-:Y:S05]  /*fd70*/  HMMA.16816.F32 R4, R184.reuse, R136, R4 ;  /* 0x00000088b804723c */ /* 0x042fea0000001804 */
[----:B------:R-:W-:Y:S02]  /*fd80*/  FMUL.FTZ R20, R2, R164 ;  /* 0x000000a402147220 */ /* 0x000fe40000410000 */
[----:B------:R-:W2:Y:S01]  /*fd90*/  LDL.LU R164, [R1+0x24] ;  /* 0x0000240001a47983 */ /* 0x000ea20000300800 */
[C---:B------:R-:W-:Y:S01]  /*fda0*/  HMMA.16816.F32 R8, R184.reuse, R138, R8 ;  /* 0x0000008ab808723c */ /* 0x040fe20000001808 */
[----:B------:R-:W-:Y:S02]  /*fdb0*/  MUFU.EX2 R198, R198 ;  /* 0x000000c600c67308 */ /* 0x000fe40000000800 */
[----:B------:R-:W1:Y:S01]  /*fdc0*/  LDSM.16.MT88.4 R136, [R220] ;  /* 0x00000000dc88783b */ /* 0x000e620000004200 */
[C---:B------:R-:W-:Y:S02]  /*fdd0*/  FMUL.FTZ R14, R0.reuse, R174 ;  /* 0x000000ae000e7220 */ /* 0x040fe40000410000 */
[C---:B------:R-:W-:Y:S02]  /*fde0*/  FMUL.FTZ R15, R0.reuse, R175 ;  /* 0x000000af000f7220 */ /* 0x040fe40000410000 */
[C---:B------:R-:W-:Y:S03]  /*fdf0*/  FMUL.FTZ R26, R0.reuse, R162 ;  /* 0x000000a2001a7220 */ /* 0x040fe60000410000 */
[----:B------:R-:W-:Y:S01]  /*fe00*/  MUFU.EX2 R197, R197 ;  /* 0x000000c500c57308 */ /* 0x000fe20000000800 */
[C---:B------:R-:W-:Y:S02]  /*fe10*/  FMUL.FTZ R27, R0.reuse, R163 ;  /* 0x000000a3001b7220 */ /* 0x040fe40000410000 */
[C---:B------:R-:W-:Y:S02]  /*fe20*/  FMUL.FTZ R30, R0.reuse, R158 ;  /* 0x0000009e001e7220 */ /* 0x040fe40000410000 */
[----:B------:R-:W-:Y:S02]  /*fe30*/  FMUL.FTZ R31, R0, R159 ;  /* 0x0000009f001f7220 */ /* 0x000fe40000410000 */
[----:B------:R-:W-:Y:S02]  /*fe40*/  FMUL.FTZ R33, R2, R153 ;  /* 0x0000009902217220 */ /* 0x000fe40000410000 */
[C---:B------:R-:W-:Y:S01]  /*fe50*/  FMUL.FTZ R34, R0.reuse, R154 ;  /* 0x0000009a00227220 */ /* 0x040fe20000410000 */
[----:B------:R-:W-:Y:S01]  /*fe60*/  MUFU.EX2 R199, R199 ;  /* 0x000000c700c77308 */ /* 0x000fe20000000800 */
[----:B------:R-:W-:Y:S02]  /*fe70*/  FMUL.FTZ R35, R0, R155 ;  /* 0x0000009b00237220 */ /* 0x000fe40000410000 */
[----:B------:R-:W-:Y:S02]  /*fe80*/  FMUL.FTZ R37, R2, R149 ;  /* 0x0000009502257220 */ /* 0x000fe40000410000 */
[C---:B------:R-:W-:Y:S02]  /*fe90*/  FMUL.FTZ R38, R0.reuse, R150 ;  /* 0x0000009600267220 */ /* 0x040fe40000410000 */
[C---:B------:R-:W-:Y:S02]  /*fea0*/  FMUL.FTZ R39, R0.reuse, R151 ;  /* 0x0000009700277220 */ /* 0x040fe40000410000 */
[C---:B------:R-:W-:Y:S01]  /*feb0*/  FMUL.FTZ R42, R0.reuse, R146 ;  /* 0x00000092002a7220 */ /* 0x040fe20000410000 */
[----:B------:R-:W-:Y:S01]  /*fec0*/  MUFU.EX2 R200, R200 ;  /* 0x000000c800c87308 */ /* 0x000fe20000000800 */
[C---:B------:R-:W-:Y:S02]  /*fed0*/  FMUL.FTZ R43, R0.reuse, R147 ;  /* 0x00000093002b7220 */ /* 0x040fe40000410000 */
[C---:B------:R-:W-:Y:S02]  /*fee0*/  FMUL.FTZ R46, R0.reuse, R142 ;  /* 0x0000008e002e7220 */ /* 0x040fe40000410000 */
[----:B------:R-:W-:Y:S02]  /*fef0*/  FMUL.FTZ R47, R0, R143 ;  /* 0x0000008f002f7220 */ /* 0x000fe40000410000 */
[C---:B------:R-:W-:Y:S01]  /*ff00*/  FMUL.FTZ R16, R2.reuse, R168 ;  /* 0x000000a802107220 */ /* 0x040fe20000410000 */
[----:B------:R-:W-:Y:S01]  /*ff10*/  MOV R168, R45 ;  /* 0x0000002d00a87202 */ /* 0x000fe20000000f00 */
[C---:B------:R-:W-:Y:S01]  /*ff20*/  FMUL.FTZ R45, R2.reuse, R141 ;  /* 0x0000008d022d7220 */ /* 0x040fe20000410000 */
[----:B------:R-:W-:Y:S01]  /*ff30*/  MUFU.EX2 R206, R206 ;  /* 0x000000ce00ce7308 */ /* 0x000fe20000000800 */
[C---:B------:R-:W-:Y:S01]  /*ff40*/  FMUL.FTZ R17, R2.reuse, R169 ;  /* 0x000000a902117220 */ /* 0x040fe20000410000 */
[C---:B-1----:R-:W-:Y:S03]  /*ff50*/  HMMA.16816.F32 R12, R184.reuse, R136, R12 ;  /* 0x00000088b80c723c */ /* 0x042fe6000000180c */
[----:B------:R-:W-:Y:S01]  /*ff60*/  MOV R169, R44 ;  /* 0x0000002c00a97202 */ /* 0x000fe20000000f00 */
[----:B------:R-:W-:Y:S02]  /*ff70*/  FMUL.FTZ R44, R2, R140 ;  /* 0x0000008c022c7220 */ /* 0x000fe40000410000 */
[----:B------:R-:W-:Y:S01]  /*ff80*/  LDSM.16.MT88.4 R140, [R219+0x800] ;  /* 0x00080000db8c783b */ /* 0x000fe20000004200 */
[----:B------:R-:W-:Y:S01]  /*ff90*/  FMUL.FTZ R23, R0, R167 ;  /* 0x000000a700177220 */ /* 0x000fe20000410000 */
[C---:B------:R-:W-:Y:S01]  /*ffa0*/  HMMA.16816.F32 R16, R184.reuse, R138, R16 ;  /* 0x0000008ab810723c */ /* 0x040fe20000001810 */
[----:B------:R-:W-:Y:S03]  /*ffb0*/  MUFU.EX2 R167, R189 ;  /* 0x000000bd00a77308 */ /* 0x000fe60000000800 */
[C---:B------:R-:W-:Y:S01]  /*ffc0*/  FMUL.FTZ R24, R2.reuse, R160 ;  /* 0x000000a002187220 */ /* 0x040fe20000410000 */
[----:B------:R-:W-:Y:S01]  /*ffd0*/  MOV R160, R41 ;  /* 0x0000002900a07202 */ /* 0x000fe20000000f00 */
[----:B------:R-:W1:Y:S01]  /*ffe0*/  LDSM.16.MT88.4 R136, [R222] ;  /* 0x00000000de88783b */ /* 0x000e620000004200 */
[C---:B------:R-:W-:Y:S02]  /*fff0*/  FMUL.FTZ R41, R2.reuse, R145 ;  /* 0x0000009102297220 */ /* 0x040fe40000410000 */
[C---:B------:R-:W-:Y:S02]  /*10000*/  FMUL.FTZ R25, R2.reuse, R161 ;  /* 0x000000a102197220 */ /* 0x040fe40000410000 */
[----:B------:R3:W-:Y:S01]  /*10010*/  MUFU.EX2 R189, R177 ;  /* 0x000000b100bd7308 */ /* 0x0007e20000000800 */
[----:B------:R-:W-:Y:S01]  /*10020*/  MOV R161, R40 ;  /* 0x0000002800a17202 */ /* 0x000fe20000000f00 */
[C---:B------:R-:W-:Y:S02]  /*10030*/  FMUL.FTZ R32, R2.reuse, R152 ;  /* 0x0000009802207220 */ /* 0x040fe40000410000 */
[C---:B------:R-:W-:Y:S02]  /*10040*/  FMUL.FTZ R36, R2.reuse, R148 ;  /* 0x0000009402247220 */ /* 0x040fe40000410000 */
[C---:B------:R-:W-:Y:S02]  /*10050*/  FMUL.FTZ R40, R2.reuse, R144 ;  /* 0x0000009002287220 */ /* 0x040fe40000410000 */
[C---:B------:R-:W-:Y:S02]  /*10060*/  FMUL.FTZ R52, R2.reuse, R52 ;  /* 0x0000003402347220 */ /* 0x040fe40000410000 */
        /* <DEDUP_REMOVED lines=9> */
[----:B---3--:R-:W-:Y:S01]  /*10100*/  LDSM.16.MT88.4 R176, [R219+0x2800] ;  /* 0x00280000dbb0783b */ /* 0x008fe20000004200 */
        /* <DEDUP_REMOVED lines=82> */
[----:B------:R-:W-:Y:S01]  /*10630*/  FMUL.FTZ R129, R2, R129 ;  /* 0x0000008102817220 */ /* 0x000fe20000410000 */
[C---:B-1----:R-:W-:Y:S01]  /*10640*/  HMMA.16816.F32 R44, R184.reuse, R136, R44 ;  /* 0x00000088b82c723c */ /* 0x042fe2000000182c */
[----:B------:R-:W1:Y:S02]  /*10650*/  MUFU.EX2 R2, R195 ;  /* 0x000000c300027308 */ /* 0x000e640000000800 */
[C---:B------:R-:W-:Y:S02]  /*10660*/  FMUL.FTZ R126, R0.reuse, R126 ;  /* 0x0000007e007e7220 */ /* 0x040fe40000410000 */
[C---:B------:R-:W-:Y:S02]  /*10670*/  FMUL.FTZ R127, R0.reuse, R127 ;  /* 0x0000007f007f7220 */ /* 0x040fe40000410000 */
[C---:B------:R-:W-:Y:S01]  /*10680*/  FMUL.FTZ R130, R0.reuse, R130 ;  /* 0x0000008200827220 */ /* 0x040fe20000410000 */
[C---:B------:R-:W-:Y:S01]  /*10690*/  HMMA.16816.F32 R48, R184.reuse, R138, R48 ;  /* 0x0000008ab830723c */ /* 0x040fe20000001830 */
[----:B------:R-:W3:Y:S02]  /*106a0*/  LDSM.16.MT88.4 R136, [R222+0x3000] ;  /* 0x00300000de88783b */ /* 0x000ee40000004200 */
[----:B------:R-:W-:Y:S01]  /*106b0*/  MUFU.EX2 R195, R190 ;  /* 0x000000be00c37308 */ /* 0x000fe20000000800 */
[C---:B------:R-:W-:Y:S09]  /*106c0*/  FMUL.FTZ R131, R0.reuse, R131 ;  /* 0x0000008300837220 */ /* 0x040ff20000410000 */
[----:B------:R-:W-:Y:S01]  /*106d0*/  MUFU.EX2 R190, R252 ;  /* 0x000000fc00be7308 */ /* 0x000fe20000000800 */
[C---:B---3--:R-:W-:Y:S03]  /*106e0*/  HMMA.16816.F32 R52, R184.reuse, R136, R52 ;  /* 0x00000088b834723c */ /* 0x048fe60000001834 */
[----:B--2---:R-:W-:Y:S05]  /*106f0*/  FFMA.FTZ R164, R0, R164, R135 ;  /* 0x000000a400a47223 */ /* 0x004fea0000010087 */
[C---:B------:R-:W-:Y:S01]  /*10700*/  HMMA.16816.F32 R56, R184.reuse, R138, R56 ;  /* 0x0000008ab838723c */ /* 0x040fe20000001838 */
[----:B------:R-:W2:Y:S01]  /*10710*/  LDSM.16.MT88.4 R136, [R221+0x3000] ;  /* 0x00300000dd88783b */ /* 0x000ea20000004200 */
[----:B------:R-:W3:Y:S02]  /*10720*/  MUFU.EX2 R135, R193 ;  /* 0x000000c100877308 */ /* 0x000ee40000000800 */
[----:B------:R-:W-:Y:S04]  /*10730*/  FADD.FTZ R0, R134, R192 ;  /* 0x000000c086007221 */ /* 0x000fe80000010000 */
[----:B-1----:R-:W-:Y:S04]  /*10740*/  FADD.FTZ R0, R2, R0 ;  /* 0x0000000002007221 */ /* 0x002fe80000010000 */
[----:B------:R-:W-:Y:S01]  /*10750*/  FADD.FTZ R0, R144, R0 ;  /* 0x0000000090007221 */ /* 0x000fe20000010000 */
[----:B------:R-:W-:Y:S10]  /*10760*/  MUFU.EX2 R193, R213 ;  /* 0x000000d500c17308 */ /* 0x000ff40000000800 */
[----:B------:R-:W-:Y:S01]  /*10770*/  MUFU.EX2 R192, R214 ;  /* 0x000000d600c07308 */ /* 0x000fe20000000800 */
[C---:B---3--:R-:W-:Y:S01]  /*10780*/  FADD.FTZ R0, R135.reuse, R0 ;  /* 0x0000000087007221 */ /* 0x048fe20000010000 */
        /* <DEDUP_REMOVED lines=28> */
[----:B------:R-:W-:Y:S03]  /*10950*/  F2FP.PACK_AB R137, R196, R167 ;  /* 0x000000a7c489723e */ /* 0x000fe600000000ff */
[----:B------:R-:W-:Y:S02]  /*10960*/  F2FP.PACK_AB R138, R135, R144 ;  /* 0x00000090878a723e */ /* 0x000fe400000000ff */
[----:B------:R-:W3:Y:S02]  /*10970*/  LDSM.16.MT88.4 R144, [R220+0x800] ;  /* 0x00080000dc90783b */ /* 0x000ee40000004200 */
[----:B------:R-:W4:Y:S01]  /*10980*/  MUFU.EX2 R2, R203 ;  /* 0x000000cb00027308 */ /* 0x000f220000000800 */
[----:B------:R-:W-:Y:S02]  /*10990*/  F2FP.PACK_AB R139, R194, R195 ;  /* 0x000000c3c28b723e */ /* 0x000fe400000000ff */
[----:B------:R-:W-:Y:S05]  /*109a0*/  F2FP.PACK_AB R185, R188, R189 ;  /* 0x000000bdbcb9723e */ /* 0x000fea00000000ff */
[C---:B------:R-:W-:Y:S02]  /*109b0*/  HMMA.16816.F32 R4, R136.reuse, R140, R4 ;  /* 0x0000008c8804723c */ /* 0x040fe40000001804 */
[----:B------:R-:W-:Y:S03]  /*109c0*/  MUFU.EX2 R184, R168 ;  /* 0x000000a800b87308 */ /* 0x000fe60000000800 */
[----:B-1----:R-:W-:Y:S01]  /*109d0*/  MOV R204, R167 ;  /* 0x000000a700cc7202 */ /* 0x002fe20000000f00 */
[----:B--2---:R-:W-:Y:S02]  /*109e0*/  FADD.FTZ R0, R134, R0 ;  /* 0x0000000086007221 */ /* 0x004fe40000010000 */
[C---:B------:R-:W-:Y:S01]  /*109f0*/  HMMA.16816.F32 R8, R136.reuse, R142, R8 ;  /* 0x0000008e8808723c */ /* 0x040fe20000001808 */
[----:B------:R-:W1:Y:S03]  /*10a00*/  LDSM.16.MT88.4 R140, [R222+0x800] ;  /* 0x00080000de8c783b */ /* 0x000e660000004200 */
[----:B------:R-:W2:Y:S01]  /*10a10*/  MUFU.EX2 R135, R201 ;  /* 0x000000c900877308 */ /* 0x000ea20000000800 */
[----:B----4-:R-:W-:Y:S01]  /*10a20*/  FADD.FTZ R0, R2, R0 ;  /* 0x0000000002007221 */ /* 0x010fe20000010000 */
[----:B------:R-:W-:Y:S03]  /*10a30*/  MOV R203, R166 ;  /* 0x000000a600cb7202 */ /* 0x000fe60000000f00 */
        /* <DEDUP_REMOVED lines=54> */
[----:B------:R-:W4:Y:S03]  /*10da0*/  MUFU.EX2 R134, R212 ;  /* 0x000000d400867308 */ /* 0x000f260000000800 */
[C---:B-1----:R-:W-:Y:S07]  /*10db0*/  HMMA.16816.F32 R4, R136.reuse, R140, R4 ;  /* 0x0000008c8804723c */ /* 0x042fee0000001804 */
[----:B------:R-:W1:Y:S01]  /*10dc0*/  MUFU.EX2 R2, R211 ;  /* 0x000000d300027308 */ /* 0x000e620000000800 */
[C---:B------:R-:W-:Y:S01]  /*10dd0*/  HMMA.16816.F32 R8, R136.reuse, R142, R8 ;  /* 0x0000008e8808723c */ /* 0x040fe20000001808 */
[----:B------:R-:W5:Y:S07]  /*10de0*/  LDSM.16.MT88.4 R140, [R221+0x1000] ;  /* 0x00100000dd8c783b */ /* 0x000f6e0000004200 */
[C---:B--2---:R-:W-:Y:S04]  /*10df0*/  HMMA.16816.F32 R12, R136.reuse, R144, R12 ;  /* 0x00000090880c723c */ /* 0x044fe8000000180c */
[----:B----4-:R-:W-:Y:S04]  /*10e00*/  FADD.FTZ R0, R134, R0 ;  /* 0x0000000086007221 */ /* 0x010fe80000010000 */
[C---:B------:R-:W-:Y:S01]  /*10e10*/  HMMA.16816.F32 R16, R136.reuse, R146, R16 ;  /* 0x000000928810723c */ /* 0x040fe20000001810 */
[----:B------:R-:W2:Y:S03]  /*10e20*/  LDSM.16.MT88.4 R144, [R219+0x4000] ;  /* 0x00400000db90783b */ /* 0x000ea60000004200 */
[----:B-1----:R-:W-:Y:S04]  /*10e30*/  FADD.FTZ R0, R2, R0 ;  /* 0x0000000002007221 */ /* 0x002fe80000010000 */
[C---:B---3--:R-:W-:Y:S04]  /*10e40*/  HMMA.16816.F32 R20, R136.reuse, R148, R20 ;  /* 0x000000948814723c */ /* 0x048fe80000001814 */
[----:B------:R-:W-:Y:S04]  /*10e50*/  FADD.FTZ R0, R152, R0 ;  /* 0x0000000098007221 */ /* 0x000fe80000010000 */
[C---:B------:R-:W-:Y:S01]  /*10e60*/  HMMA.16816.F32 R24, R136.reuse, R150, R24 ;  /* 0x000000968818723c */ /* 0x040fe20000001818 */
[----:B------:R-:W1:Y:S03]  /*10e70*/  LDSM.16.MT88.4 R148, [R220+0x4000] ;  /* 0x00400000dc94783b */ /* 0x000e660000004200 */
[C---:B------:R-:W-:Y:S04]  /*10e80*/  FADD.FTZ R0, R135.reuse, R0 ;  /* 0x0000000087007221 */ /* 0x040fe80000010000 */
        /* <DEDUP_REMOVED lines=42> */
[----:B------:R-:W5:Y:S01]  /*11130*/  MUFU.EX2 R134, R157 ;  /* 0x0000009d00867308 */ /* 0x000f620000000800 */
[----:B------:R-:W-:Y:S02]  /*11140*/  F2FP.PACK_AB R137, R205, R206 ;  /* 0x000000cecd89723e */ /* 0x000fe400000000ff */
[----:B------:R-:W-:Y:S07]  /*11150*/  F2FP.PACK_AB R139, R208, R207 ;  /* 0x000000cfd08b723e */ /* 0x000fee00000000ff */
[C---:B--2---:R-:W-:Y:S01]  /*11160*/  HMMA.16816.F32 R4, R136.reuse, R144, R4 ;  /* 0x000000908804723c */ /* 0x044fe20000001804 */
[----:B------:R-:W-:Y:S07]  /*11170*/  MUFU.EX2 R135, R160 ;  /* 0x000000a000877308 */ /* 0x000fee0000000800 */
[C---:B------:R-:W-:Y:S01]  /*11180*/  HMMA.16816.F32 R8, R136.reuse, R146, R8 ;  /* 0x000000928808723c */ /* 0x040fe20000001808 */
[----:B------:R-:W2:Y:S02]  /*11190*/  LDSM.16.MT88.4 R144, [R219+0x4800] ;  /* 0x00480000db90783b */ /* 0x000ea40000004200 */
[----:B------:R-:W4:Y:S01]  /*111a0*/  MUFU.EX2 R2, R156 ;  /* 0x0000009c00027308 */ /* 0x000f220000000800 */
[----:B-----5:R-:W-:Y:S04]  /*111b0*/  FADD.FTZ R0, R134, R0 ;  /* 0x0000000086007221 */ /* 0x020fe80000010000 */
[C---:B-1----:R-:W-:Y:S05]  /*111c0*/  HMMA.16816.F32 R12, R136.reuse, R148, R12 ;  /* 0x00000094880c723c */ /* 0x042fea000000180c */
[----:B------:R-:W1:Y:S03]  /*111d0*/  MUFU.EX2 R156, R161 ;  /* 0x000000a1009c7308 */ /* 0x000e660000000800 */
[C---:B------:R-:W-:Y:S01]  /*111e0*/  HMMA.16816.F32 R16, R136.reuse, R150, R16 ;  /* 0x000000968810723c */ /* 0x040fe20000001810 */
[----:B------:R-:W5:Y:S07]  /*111f0*/  LDSM.16.MT88.4 R148, [R220+0x4800] ;  /* 0x00480000dc94783b */ /* 0x000f6e0000004200 */
[C---:B---3--:R-:W-:Y:S04]  /*11200*/  HMMA.16816.F32 R20, R136.reuse, R140, R20 ;  /* 0x0000008c8814723c */ /* 0x048fe80000001814 */
[----:B----4-:R-:W-:Y:S04]  /*11210*/  FADD.FTZ R0, R2, R0 ;  /* 0x0000000002007221 */ /* 0x010fe80000010000 */
[C---:B------:R-:W-:Y:S01]  /*11220*/  HMMA.16816.F32 R24, R136.reuse, R142, R24 ;  /* 0x0000008e8818723c */ /* 0x040fe20000001818 */
[----:B------:R-:W3:Y:S03]  /*11230*/  LDSM.16.MT88.4 R140, [R222+0x4800] ;  /* 0x00480000de8c783b */ /* 0x000ee60000004200 */
[----:B-1----:R-:W-:Y:S04]  /*11240*/  FADD.FTZ R0, R156, R0 ;  /* 0x000000009c007221 */ /* 0x002fe80000010000 */
[C---:B------:R-:W-:Y:S01]  /*11250*/  HMMA.16816.F32 R28, R136.reuse, R152, R28 ;  /* 0x00000098881c723c */ /* 0x040fe2000000181c */
[----:B------:R-:W-:Y:S03]  /*11260*/  LDSM.16.MT88.4 R160, [R222+0x2800] ;  /* 0x00280000dea0783b */ /* 0x000fe60000004200 */
[C---:B------:R-:W-:Y:S04]  /*11270*/  FADD.FTZ R0, R135.reuse, R0 ;  /* 0x0000000087007221 */ /* 0x040fe80000010000 */
[C---:B------:R-:W-:Y:S01]  /*11280*/  HMMA.16816.F32 R32, R136.reuse, R154, R32 ;  /* 0x0000009a8820723c */ /* 0x040fe20000001820 */
[----:B------:R-:W-:Y:S07]  /*11290*/  LDSM.16.MT88.4 R152, [R219+0x7800] ;  /* 0x00780000db98783b */ /* 0x000fee0000004200 */
[C---:B--2---:R-:W-:Y:S08]  /*112a0*/  HMMA.16816.F32 R36, R136.reuse, R144, R36 ;  /* 0x000000908824723c */ /* 0x044ff00000001824 */
[C---:B------:R-:W-:Y:S01]  /*112b0*/  HMMA.16816.F32 R40, R136.reuse, R146, R40 ;  /* 0x000000928828723c */ /* 0x040fe20000001828 */
[----:B------:R-:W1:Y:S07]  /*112c0*/  LDSM.16.MT88.4 R144, [R221+0x4800] ;  /* 0x00480000dd90783b */ /* 0x000e6e0000004200 */
[C---:B-----5:R-:W-:Y:S08]  /*112d0*/  HMMA.16816.F32 R44, R136.reuse, R148, R44 ;  /* 0x00000094882c723c */ /* 0x060ff0000000182c */
        /* <DEDUP_REMOVED lines=34> */
[----:B------:R-:W4:Y:S01]  /*11500*/  MUFU.EX2 R2, R169 ;  /* 0x000000a900027308 */ /* 0x000f220000000800 */
[----:B------:R-:W-:Y:S01]  /*11510*/  LDSM.16.MT88.4 R156, [R220+0x5000] ;  /* 0x00500000dc9c783b */ /* 0x000fe20000004200 */
[----:B------:R-:W-:Y:S02]  /*11520*/  F2FP.PACK_AB R137, R192, R193 ;  /* 0x000000c1c089723e */ /* 0x000fe400000000ff */
[----:B------:R-:W-:Y:S06]  /*11530*/  F2FP.PACK_AB R139, R190, R191 ;  /* 0x000000bfbe8b723e */ /* 0x000fec00000000ff */
[----:B------:R-:W-:Y:S01]  /*11540*/  MUFU.EX2 R135, R181 ;  /* 0x000000b500877308 */ /* 0x000fe20000000800 */
[C---:B--2---:R-:W-:Y:S08]  /*11550*/  HMMA.16816.F32 R4, R136.reuse, R140, R4 ;  /* 0x0000008c8804723c */ /* 0x044ff00000001804 */
[C---:B------:R-:W-:Y:S01]  /*11560*/  HMMA.16816.F32 R8, R136.reuse, R142, R8 ;  /* 0x0000008e8808723c */ /* 0x040fe20000001808 */
[----:B------:R-:W2:Y:S01]  /*11570*/  LDSM.16.MT88.4 R140, [R219+0x5000] ;  /* 0x00500000db8c783b */ /* 0x000ea20000004200 */
[----:B------:R-:W5:Y:S02]  /*11580*/  MUFU.EX2 R134, R180 ;  /* 0x000000b400867308 */ /* 0x000f640000000800 */
        /* <DEDUP_REMOVED lines=8> */
[----:B------:R-:W-:Y:S01]  /*11610*/  FADD.FTZ R0, R186, R0 ;  /* 0x00000000ba007221 */ /* 0x000fe20000010000 */
[C---:B------:R-:W-:Y:S03]  /*11620*/  F2FP.PACK_AB R186, R132.reuse, R186 ;  /* 0x000000ba84ba723e */ /* 0x040fe600000000ff */
[C---:B---3--:R-:W-:Y:S04]  /*11630*/  HMMA.16816.F32 R20, R136.reuse, R148, R20 ;  /* 0x000000948814723c */ /* 0x048fe80000001814 */
[----:B------:R-:W-:Y:S01]  /*11640*/  FADD.FTZ R0, R132, R0 ;  /* 0x0000000084007221 */ /* 0x000fe20000010000 */
[----:B-----5:R-:W-:Y:S03]  /*11650*/  F2FP.PACK_AB R187, R134, R135 ;  /* 0x0000008786bb723e */ /* 0x020fe600000000ff */
[C---:B------:R-:W-:Y:S01]  /*11660*/  HMMA.16816.F32 R24, R136.reuse, R150, R24 ;  /* 0x000000968818723c */ /* 0x040fe20000001818 */
[----:B------:R-:W3:Y:S07]  /*11670*/  LDSM.16.MT88.4 R148, [R221+0x5000] ;  /* 0x00500000dd94783b */ /* 0x000eee0000004200 */
        /* <DEDUP_REMOVED lines=8> */
[C---:B------:R-:W-:Y:S04]  /*11700*/  HMMA.16816.F32 R44, R136.reuse, R156, R44 ;  /* 0x0000009c882c723c */ /* 0x040fe8000000182c */
[----:B------:R-:W-:Y:S04]  /*11710*/  FADD.FTZ R0, R203, R0 ;  /* 0x00000000cb007221 */ /* 0x000fe80000010000 */
[C---:B------:R-:W-:Y:S01]  /*11720*/  HMMA.16816.F32 R48, R136.reuse, R158, R48 ;  /* 0x0000009e8830723c */ /* 0x040fe20000001830 */
[----:B------:R-:W1:Y:S03]  /*11730*/  LDSM.16.MT88.4 R156, [R222+0x8000] ;  /* 0x00800000de9c783b */ /* 0x000e660000004200 */
[----:B------:R-:W-:Y:S04]  /*11740*/  FADD.FTZ R0, R204, R0 ;  /* 0x00000000cc007221 */ /* 0x000fe80000010000 */
[C---:B----4-:R-:W-:Y:S04]  /*11750*/  HMMA.16816.F32 R52, R136.reuse, R152, R52 ;  /* 0x000000988834723c */ /* 0x050fe80000001834 */
[----:B------:R-:W-:Y:S04]  /*11760*/  FADD.FTZ R0, R196, R0 ;  /* 0x00000000c4007221 */ /* 0x000fe80000010000 */
[C---:B------:R-:W-:Y:S01]  /*11770*/  HMMA.16816.F32 R56, R136.reuse, R154, R56 ;  /* 0x0000009a8838723c */ /* 0x040fe20000001838 */
[----:B------:R-:W4:Y:S03]  /*11780*/  LDSM.16.MT88.4 R152, [R221+0x8000] ;  /* 0x00800000dd98783b */ /* 0x000f260000004200 */
        /* <DEDUP_REMOVED lines=48> */
[----:B------:R-:W5:Y:S07]  /*11a90*/  LDSM.16.MT88.4 R8, [R221+0x5800] ;  /* 0x00580000dd08783b */ /* 0x000f6e0000004200 */
        /* <DEDUP_REMOVED lines=8> */
[C---:B----4-:R-:W-:Y:S08]  /*11b20*/  HMMA.16816.F32 R156, R184.reuse, R152, R28 ;  /* 0x00000098b89c723c */ /* 0x050ff0000000181c */
        /* <DEDUP_REMOVED lines=34> */
[----:B------:R1:W-:Y:S04]  /*11d50*/  STL [R1+0x8], R0 ;  /* 0x0000080001007387 */ /* 0x0003e80000100800 */
[----:B------:R1:W-:Y:S06]  /*11d60*/  STL [R1+0x24], R2 ;  /* 0x0000240201007387 */ /* 0x0003ec0000100800 */
[----:B-1----:R-:W-:-:S05]  /*11d70*/  @P0 BRA `(.L_x_5945) ;  /* 0xffffb46000000947 */ /* 0x002fca000383ffff */
.L_x_5938:
[----:B------:R-:W-:Y:S05]  /*11d80*/  BRA.DIV ~URZ, `(.L_x_5946) ;  /* 0x000055e27f007947 */ /* 0x000fea000b800000 */
[----:B------:R-:W2:Y:S04]  /*11d90*/  LDL R0, [R1+0x14] ;  /* 0x0000140001007983 */ /* 0x000ea80000100800 */
[----:B--2---:R1:W2:Y:S02]  /*11da0*/  SHFL.BFLY PT, R4, R0, 0x2, 0x1f ;  /* 0x0c401f0000047f89 */ /* 0x0042a400000e0000 */
.L_x_5980:
        /* <DEDUP_REMOVED lines=9> */
.L_x_5981:
        /* <DEDUP_REMOVED lines=149> */
.L_x_5907:
        /* <DEDUP_REMOVED lines=11> */
[----:B-1----:R-:W-:Y:S01]  /*12840*/  IMAD.MOV.U32 R5, RZ, RZ, c[0x0][0x584] ;  /* 0x00016100ff057624 */ /* 0x002fe200078e00ff */
[----:B------:R-:W2:Y:S08]  /*12850*/  FLO.U32 R3, UR4 ;  /* 0x0000000400037d00 */ /* 0x000eb000080e0000 */
[----:B----4-:R-:W1:Y:S01]  /*12860*/  POPC R2, UR4 ;  /* 0x0000000400027d09 */ /* 0x010e620008000000 */
[----:B--2---:R-:W-:Y:S01]  /*12870*/  ISETP.EQ.U32.AND P0, PT, R3, R4, PT ;  /* 0x000000040300720c */ /* 0x004fe20003f02070 */
[----:B------:R-:W-:-:S12]  /*12880*/  IMAD.MOV.U32 R4, RZ, RZ, c[0x0][0x580] ;  /* 0x00016000ff047624 */ /* 0x000fd800078e00ff */
[----:B-1----:R1:W2:Y:S04]  /*12890*/  @P0 ATOMG.E.ADD.STRONG.GPU PT, R2, [R4.64], R2 ;  /* 0x00000002040209a8 */ /* 0x0022a800081ee1c6 */
[----:B-1----:R-:W1:Y:S04]  /*128a0*/  S2R R4, SR_LTMASK ;  /* 0x0000000000047919 */ /* 0x002e680000003900 */
[----:B--2---:R1:W2:Y:S02]  /*128b0*/  SHFL.IDX PT, R3, R2, R3, 0x1f ;  /* 0x00001f0302037589 */ /* 0x0042a400000e0000 */
[----:B-1----:R-:W-:-:S06]  /*128c0*/  LOP3.LUT R2, R4, UR4, RZ, 0xc0, !PT ;  /* 0x0000000404027c12 */ /* 0x002fcc000f8ec0ff */
[----:B------:R-:W2:Y:S02]  /*128d0*/  POPC R2, R2 ;  /* 0x0000000200027309 */ /* 0x000ea40000000000 */
[----:B--2--5:R-:W-:-:S05]  /*128e0*/  IADD3 R7, R3, c[0x0][0xc], R2 ;  /* 0x0000030003077a10 */ /* 0x024fca0007ffe002 */
[----:B------:R1:W-:Y:S02]  /*128f0*/  STL [R1+0x78], R7 ;  /* 0x0000780701007387 */ /* 0x0003e40000100800 */
.L_x_5949:
[----:B------:R-:W-:Y:S05]  /*12900*/  BSYNC B0 ;  /* 0x0000000000007941 */ /* 0x000fea0003800000 */
.L_x_5948:
        /* <DEDUP_REMOVED lines=9> */
[----:B----4-:R-:W-:Y:S01]  /*129a0*/  SHF.R.S32.HI R2, RZ, 0x1f, R6 ;  /* 0x0000001fff027819 */ /* 0x010fe20000011406 */
[----:B------:R-:W-:-:S03]  /*129b0*/  IMAD.MOV.U32 R3, RZ, RZ, 0x1f ;  /* 0x0000001fff037424 */ /* 0x000fc600078e00ff */
[----:B------:R-:W-:-:S04]  /*129c0*/  LEA.HI R2, R2, R6, RZ, 0x7 ;  /* 0x0000000602027211 */ /* 0x000fc800078f38ff */
[----:B------:R-:W-:-:S05]  /*129d0*/  SHF.R.S32.HI R2, RZ, 0x7, R2 ;  /* 0x00000007ff027819 */ /* 0x000fca0000011402 */
[----:B------:R-:W-:Y:S01]  /*129e0*/  IMAD.MOV.U32 R0, RZ, RZ, R2 ;  /* 0x000000ffff007224 */ /* 0x000fe200078e0002 */
[----:B------:R-:W-:Y:S02]  /*129f0*/  MOV R2, 0x12a10 ;  /* 0x00012a1000027802 */ /* 0x000fe40000000f00 */
[----:B-12---:R-:W-:Y:S05]  /*12a00*/  CALL.REL.NOINC `($__internal_97_$__cuda_sm70_shflsync_idx_p) ;  /* 0x00004b9000007944 */ /* 0x006fea0003c00000 */
.L_x_5952:
[----:B-1---5:R-:W2:Y:S04]  /*12a10*/  LDL R5, [R1+0x184] ;  /* 0x0001840001057983 */ /* 0x022ea80000100800 */
[----:B------:R-:W3:Y:S04]  /*12a20*/  LDL.LU R18, [R1+0x68] ;  /* 0x0000680001127983 */ /* 0x000ee80000300800 */
[----:B----4-:R-:W4:Y:S04]  /*12a30*/  LDL.LU R16, [R1+0x64] ;  /* 0x0000640001107983 */ /* 0x010f280000300800 */
        /* <DEDUP_REMOVED lines=63> */
[----:B---3--:R-:W-:Y:S01]  /*12e30*/  SHF.R.S32.HI R7, RZ, 0x1f, R18 ;  /* 0x0000001fff077819 */ /* 0x008fe20000011412 */
[----:B------:R-:W-:Y:S01]  /*12e40*/  IMAD.WIDE.U32 R2, R18, c[0x0][0x4d0], RZ ;  /* 0x0001340012027a25 */ /* 0x000fe200078e00ff */
[----:B----4-:R-:W-:-:S03]  /*12e50*/  SHF.R.S32.HI R10, RZ, 0x1f, R16 ;  /* 0x0000001fff0a7819 */ /* 0x010fc60000011410 */
[----:B------:R-:W-:Y:S01]  /*12e60*/  IMAD R0, R7, c[0x0][0x4d0], RZ ;  /* 0x0001340007007a24 */ /* 0x000fe200078e02ff */
[----:B--2---:R-:W-:-:S03]  /*12e70*/  SHF.R.S32.HI R11, RZ, 0x1f, R15 ;  /* 0x0000001fff0b7819 */ /* 0x004fc6000001140f */
        /* <DEDUP_REMOVED lines=212> */
.L_x_5954:
[----:B------:R-:W-:Y:S05]  /*13bc0*/  BSYNC B0 ;  /* 0x0000000000007941 */ /* 0x000fea0003800000 */
.L_x_5953:
        /* <DEDUP_REMOVED lines=133> */
.L_x_5951:
[----:B------:R-:W2:Y:S02]  /*14420*/  S2R R4, SR_TID.X ;  /* 0x0000000000047919 */ /* 0x000ea40000002100 */
[----:B--2---:R-:W-:-:S13]  /*14430*/  ISETP.GT.AND P0, PT, R4, 0x7f, PT ;  /* 0x0000007f0400780c */ /* 0x004fda0003f04270 */
[----:B------:R-:W-:Y:S05]  /*14440*/  @P0 BRA `(.L_x_5955) ;  /* 0x0000029000000947 */ /* 0x000fea0003800000 */
[----:B------:R-:W2:Y:S01]  /*14450*/  LDL.LU R3, [R1+0x74] ;  /* 0x0000740001037983 */ /* 0x000ea20000300800 */
[----:B----4-:R-:W-:-:S05]  /*14460*/  MOV R2, c[0x0][0x4e8] ;  /* 0x00013a0000027a02 */ /* 0x010fca0000000f00 */
        /* <DEDUP_REMOVED lines=39> */
.L_x_5955:
[----:B------:R-:W-:Y:S05]  /*146e0*/  BSYNC B1 ;  /* 0x0000000000017941 */ /* 0x000fea0003800000 */
.L_x_5950:
[----:B-1-3--:R-:W3:Y:S02]  /*146f0*/  LDL R0, [R1+0x188] ;  /* 0x0001880001007983 */ /* 0x00aee40000100800 */
[----:B---3--:R-:W-:-:S13]  /*14700*/  ISETP.NE.AND P0, PT, R0, RZ, PT ;  /* 0x000000ff0000720c */ /* 0x008fda0003f05270 */
[----:B------:R-:W-:Y:S01]  /*14710*/  @P0 WARPSYNC 0xffffffff ;  /* 0xffffffff00000948 */ /* 0x000fe20003800000 */
[----:B------:R-:W-:Y:S06]  /*14720*/  @P0 BAR.SYNC.DEFER_BLOCKING 0x5, 0x100 ;  /* 0x0144000000000b1d */ /* 0x000fec0000010000 */
[----:B------:R-:W1:Y:S04]  /*14730*/  @P0 LDS R0, [0x28100] ;  /* 0x02810000ff000984 */ /* 0x000e680000000800 */
[----:B-1----:R1:W-:Y:S04]  /*14740*/  @P0 STL [R1+0x78], R0 ;  /* 0x0000780001000387 */ /* 0x0023e80000100800 */
[----:B------:R-:W-:Y:S06]  /*14750*/  @P0 BAR.ARV 0x4, 0x100 ;  /* 0x0104000000000b1d */ /* 0x000fec0000002000 */
[----:B------:R-:W-:Y:S05]  /*14760*/  @P0 BRA `(.L_x_5956) ;  /* 0x0000009000000947 */ /* 0x000fea0003800000 */
[----:B------:R-:W-:Y:S05]  /*14770*/  BRA.DIV ~URZ, `(.L_x_5957) ;  /* 0x00002d627f007947 */ /* 0x000fea000b800000 */
[----:B-1----:R1:W3:Y:S02]  /*14780*/  SHFL.IDX PT, R0, R14, RZ, 0x1f ;  /* 0x00001fff0e007589 */ /* 0x0022e400000e0000 */
.L_x_5982:
[----:B--2-4-:R-:W2:Y:S01]  /*14790*/  S2R R2, SR_TID.X ;  /* 0x0000000000027919 */ /* 0x014ea20000002100 */
[----:B------:R-:W-:Y:S03]  /*147a0*/  WARPSYNC 0xffffffff ;  /* 0xffffffff00007948 */ /* 0x000fe60003800000 */
[----:B------:R-:W-:Y:S06]  /*147b0*/  BAR.SYNC.DEFER_BLOCKING 0x4, 0x100 ;  /* 0x0104000000007b1d */ /* 0x000fec0000010000 */
[----:B---3--:R3:W-:Y:S01]  /*147c0*/  STL [R1+0x78], R0 ;  /* 0x0000780001007387 */ /* 0x0087e20000100800 */
[----:B--2---:R-:W-:-:S13]  /*147d0*/  LOP3.LUT P0, RZ, R2, 0xff, RZ, 0xc0, !PT ;  /* 0x000000ff02ff7812 */ /* 0x004fda000780c0ff */
[----:B------:R3:W-:Y:S04]  /*147e0*/  @!P0 STS [0x28100], R14 ;  /* 0x0281000eff008388 */ /* 0x0007e80000000800 */
[----:B------:R-:W-:Y:S06]  /*147f0*/  BAR.ARV 0x5, 0x100 ;  /* 0x0144000000007b1d */ /* 0x000fec0000002000 */
.L_x_5956:
[----:B-1-3--:R-:W3:Y:S02]  /*14800*/  LDL R0, [R1+0x78] ;  /* 0x0000780001007983 */ /* 0x00aee40000100800 */
[----:B---3--:R-:W-:-:S13]  /*14810*/  ISETP.GE.AND P0, PT, R0, c[0x0][0x538], PT ;  /* 0x00014e0000007a0c */ /* 0x008fda0003f06270 */
[----:B--2-45:R-:W-:Y:S01]  /*14820*/  @P0 CALL.REL.NOINC `(.L_x_5958) ;  /* 0x0000001000000944 */ /* 0x034fe20003c00000 */
[----:B------:R-:W-:Y:S05]  /*14830*/  BRA `(.L_x_5959) ;  /* 0xfffec68000007947 */ /* 0x000fea000383ffff */
.L_x_5958:
[----:B------:R-:W-:Y:S05]  /*14840*/  EXIT ;  /* 0x000000000000794d */ /* 0x000fea0003800000 */
.L_x_5908:
[----:B------:R2:W-:Y:S01]  /*14850*/  STL [R1+0x10], RZ ;  /* 0x000010ff01007387 */ /* 0x0005e20000100800 */
[----:B------:R-:W-:Y:S01]  /*14860*/  IMAD.MOV.U32 R0, RZ, RZ, R5 ;  /* 0x000000ffff007224 */ /* 0x000fe200078e0005 */
[----:B------:R-:W-:Y:S02]  /*14870*/  MOV R3, 0x181f ;  /* 0x0000181f00037802 */ /* 0x000fe40000000f00 */
[----:B------:R-:W-:Y:S02]  /*14880*/  MOV R2, 0x148a0 ;  /* 0x000148a000027802 */ /* 0x000fe40000000f00 */
[----:B-12--5:R-:W-:Y:S05]  /*14890*/  CALL.REL.NOINC `($__internal_97_$__cuda_sm70_shflsync_idx_p) ;  /* 0x00002d0000007944 */ /* 0x026fea0003c00000 */
[----:B-----5:R-:W-:Y:S01]  /*148a0*/  MOV R4, R0 ;  /* 0x0000000000047202 */ /* 0x020fe20000000f00 */
[----:B-1----:R-:W-:Y:S05]  /*148b0*/  BRA `(.L_x_5960) ;  /* 0xfffed51000007947 */ /* 0x002fea000383ffff */
.L_x_5909:
[----:B------:R4:W-:Y:S01]  /*148c0*/  STL [R1+0x10], RZ ;  /* 0x000010ff01007387 */ /* 0x0009e20000100800 */
[----:B------:R-:W-:Y:S01]  /*148d0*/  IMAD.MOV.U32 R0, RZ, RZ, R13 ;  /* 0x000000ffff007224 */ /* 0x000fe200078e000d */
[----:B------:R-:W-:Y:S02]  /*148e0*/  MOV R3, 0x181f ;  /* 0x0000181f00037802 */ /* 0x000fe40000000f00 */
[----:B------:R-:W-:Y:S02]  /*148f0*/  MOV R2, 0x14910 ;  /* 0x0001491000027802 */ /* 0x000fe40000000f00 */
[----:B-12345:R-:W-:Y:S05]  /*14900*/  CALL.REL.NOINC `($__internal_97_$__cuda_sm70_shflsync_idx_p) ;  /* 0x00002c9000007944 */ /* 0x03efea0003c00000 */
[----:B-1---5:R-:W-:Y:S05]  /*14910*/  BRA `(.L_x_5961) ;  /* 0xfffed4d000007947 */ /* 0x022fea000383ffff */
.L_x_5912:
[----:B-1----:R-:W-:Y:S01]  /*14920*/  MOV R2, 0x1 ;  /* 0x0000000100027802 */ /* 0x002fe20000000f00 */
[----:B------:R-:W-:-:S02]  /*14930*/  IMAD.MOV.U32 R0, RZ, RZ, R5 ;  /* 0x000000ffff007224 */ /* 0x000fc400078e0005 */
[----:B------:R-:W-:Y:S02]  /*14940*/  IMAD.MOV.U32 R3, RZ, RZ, 0x181f ;  /* 0x0000181fff037424 */ /* 0x000fe400078e00ff */
[----:B------:R1:W-:Y:S02]  /*14950*/  STL [R1+0x10], R2 ;  /* 0x0000100201007387 */ /* 0x0003e40000100800 */
[----:B-1----:R-:W-:Y:S02]  /*14960*/  MOV R2, 0x14980 ;  /* 0x0001498000027802 */ /* 0x002fe40000000f00 */
[----:B---3-5:R-:W-:Y:S05]  /*14970*/  CALL.REL.NOINC `($__internal_97_$__cuda_sm70_shflsync_idx_p) ;  /* 0x00002c2000007944 */ /* 0x028fea0003c00000 */
[----:B------:R-:W-:Y:S01]  /*14980*/  MOV R2, 0x1 ;  /* 0x0000000100027802 */ /* 0x000fe20000000f00 */
[----:B-----5:R-:W-:Y:S01]  /*14990*/  IMAD.MOV.U32 R4, RZ, RZ, R0 ;  /* 0x000000ffff047224 */ /* 0x020fe200078e0000 */
[----:B------:R-:W-:Y:S01]  /*149a0*/  MOV R3, 0x181f ;  /* 0x0000181f00037802 */ /* 0x000fe20000000f00 */
[----:B------:R-:W-:Y:S02]  /*149b0*/  IMAD.MOV.U32 R0, RZ, RZ, R13 ;  /* 0x000000ffff007224 */ /* 0x000fe400078e000d */
[----:B------:R2:W-:Y:S02]  /*149c0*/  STL [R1+0x10], R2 ;  /* 0x0000100201007387 */ /* 0x0005e40000100800 */
[----:B--2---:R-:W-:-:S02]  /*149d0*/  MOV R2, 0x149f0 ;  /* 0x000149f000027802 */ /* 0x004fc40000000f00 */
[----:B-1----:R-:W-:Y:S05]  /*149e0*/  CALL.REL.NOINC `($__internal_97_$__cuda_sm70_shflsync_idx_p) ;  /* 0x00002bb000007944 */ /* 0x002fea0003c00000 */
[----:B-1---5:R-:W-:Y:S05]  /*149f0*/  BRA `(.L_x_5962) ;  /* 0xfffed65000007947 */ /* 0x022fea000383ffff */
.L_x_5915:
[----:B-1----:R-:W-:Y:S01]  /*14a00*/  MOV R2, 0x2 ;  /* 0x0000000200027802 */ /* 0x002fe20000000f00 */
[----:B----4-:R-:W-:-:S02]  /*14a10*/  IMAD.MOV.U32 R0, RZ, RZ, R5 ;  /* 0x000000ffff007224 */ /* 0x010fc400078e0005 */
[----:B------:R-:W-:Y:S02]  /*14a20*/  IMAD.MOV.U32 R3, RZ, RZ, 0x181f ;  /* 0x0000181fff037424 */ /* 0x000fe400078e00ff */
[----:B------:R1:W-:Y:S02]  /*14a30*/  STL [R1+0x10], R2 ;  /* 0x0000100201007387 */ /* 0x0003e40000100800 */
[----:B-1----:R-:W-:Y:S02]  /*14a40*/  MOV R2, 0x14a60 ;  /* 0x00014a6000027802 */ /* 0x002fe40000000f00 */
[----:B--23-5:R-:W-:Y:S05]  /*14a50*/  CALL.REL.NOINC `($__internal_97_$__cuda_sm70_shflsync_idx_p) ;  /* 0x00002b4000007944 */ /* 0x02cfea0003c00000 */
[----:B-----5:R-:W-:Y:S01]  /*14a60*/  MOV R4, R0 ;  /* 0x0000000000047202 */ /* 0x020fe20000000f00 */
[----:B-1----:R-:W-:Y:S05]  /*14a70*/  BRA `(.L_x_5963) ;  /* 0xfffed7b000007947 */ /* 0x002fea000383ffff */
.L_x_5916:
[----:B-1----:R-:W-:Y:S01]  /*14a80*/  MOV R2, 0x2 ;  /* 0x0000000200027802 */ /* 0x002fe20000000f00 */
[----:B----4-:R-:W-:Y:S02]  /*14a90*/  IMAD.MOV.U32 R0, RZ, RZ, R13 ;  /* 0x000000ffff007224 */ /* 0x010fe400078e000d */
[----:B------:R-:W-:Y:S02]  /*14aa0*/  IMAD.MOV.U32 R3, RZ, RZ, 0x181f ;  /* 0x0000181fff037424 */ /* 0x000fe400078e00ff */
[----:B------:R1:W-:Y:S02]  /*14ab0*/  STL [R1+0x10], R2 ;  /* 0x0000100201007387 */ /* 0x0003e40000100800 */
[----:B-1----:R-:W-:-:S02]  /*14ac0*/  MOV R2, 0x14ae0 ;  /* 0x00014ae000027802 */ /* 0x002fc40000000f00 */
[----:B--23-5:R-:W-:Y:S05]  /*14ad0*/  CALL.REL.NOINC `($__internal_97_$__cuda_sm70_shflsync_idx_p) ;  /* 0x00002ac000007944 */ /* 0x02cfea0003c00000 */
[----:B-1---5:R-:W-:Y:S05]  /*14ae0*/  BRA `(.L_x_5964) ;  /* 0xfffed76000007947 */ /* 0x022fea000383ffff */
.L_x_5919:
[----:B-1----:R-:W-:Y:S01]  /*14af0*/  MOV R2, 0x3 ;  /* 0x0000000300027802 */ /* 0x002fe20000000f00 */
[----:B--2---:R-:W-:-:S02]  /*14b00*/  IMAD.MOV.U32 R0, RZ, RZ, R5 ;  /* 0x000000ffff007224 */ /* 0x004fc400078e0005 */
[----:B------:R-:W-:Y:S02]  /*14b10*/  IMAD.MOV.U32 R3, RZ, RZ, 0x181f ;  /* 0x0000181fff037424 */ /* 0x000fe400078e00ff */
[----:B------:R1:W-:Y:S02]  /*14b20*/  STL [R1+0x10], R2 ;  /* 0x0000100201007387 */ /* 0x0003e40000100800 */
[----:B-1----:R-:W-:Y:S02]  /*14b30*/  MOV R2, 0x14b50 ;  /* 0x00014b5000027802 */ /* 0x002fe40000000f00 */
[----:B---345:R-:W-:Y:S05]  /*14b40*/  CALL.REL.NOINC `($__internal_97_$__cuda_sm70_shflsync_idx_p) ;  /* 0x00002a5000007944 */ /* 0x038fea0003c00000 */
        /* <DEDUP_REMOVED lines=8> */
.L_x_5922:
[----:B------:R2:W-:Y:S01]  /*14bd0*/  STL [R1+0x10], RZ ;  /* 0x000010ff01007387 */ /* 0x0005e20000100800 */
[----:B------:R-:W-:Y:S01]  /*14be0*/  IMAD.MOV.U32 R0, RZ, RZ, R5 ;  /* 0x000000ffff007224 */ /* 0x000fe200078e0005 */
[----:B------:R-:W-:-:S02]  /*14bf0*/  MOV R3, 0x181f ;  /* 0x0000181f00037802 */ /* 0x000fc40000000f00 */
[----:B------:R-:W-:Y:S02]  /*14c00*/  MOV R2, 0x14c20 ;  /* 0x00014c2000027802 */ /* 0x000fe40000000f00 */
[----:B-12---:R-:W-:Y:S05]  /*14c10*/  CALL.REL.NOINC `($__internal_97_$__cuda_sm70_shflsync_idx_p) ;  /* 0x0000298000007944 */ /* 0x006fea0003c00000 */
[----:B-----5:R-:W-:Y:S01]  /*14c20*/  MOV R4, R0 ;  /* 0x0000000000047202 */ /* 0x020fe20000000f00 */
[----:B-1----:R-:W-:Y:S05]  /*14c30*/  BRA `(.L_x_5966) ;  /* 0xfffefe9000007947 */ /* 0x002fea000383ffff */
.L_x_5923:
[----:B------:R4:W-:Y:S01]  /*14c40*/  STL [R1+0x10], RZ ;  /* 0x000010ff01007387 */ /* 0x0009e20000100800 */
[----:B------:R-:W-:Y:S01]  /*14c50*/  IMAD.MOV.U32 R0, RZ, RZ, R22 ;  /* 0x000000ffff007224 */ /* 0x000fe200078e0016 */
[----:B------:R-:W-:Y:S02]  /*14c60*/  MOV R3, 0x181f ;  /* 0x0000181f00037802 */ /* 0x000fe40000000f00 */
[----:B------:R-:W-:Y:S02]  /*14c70*/  MOV R2, 0x14c90 ;  /* 0x00014c9000027802 */ /* 0x000fe40000000f00 */
[----:B-1234-:R-:W-:Y:S05]  /*14c80*/  CALL.REL.NOINC `($__internal_97_$__cuda_sm70_shflsync_idx_p) ;  /* 0x0000291000007944 */ /* 0x01efea0003c00000 */
[----:B------:R-:W2:Y:S04]  /*14c90*/  LDL R2, [R1] ;  /* 0x0000000001027983 */ /* 0x000ea80000100800 */
[----:B------:R-:W3:Y:S04]  /*14ca0*/  LDL R14, [R1+0x20] ;  /* 0x00002000010e7983 */ /* 0x000ee80000100800 */
[----:B------:R-:W4:Y:S04]  /*14cb0*/  LDL R13, [R1+0x1c] ;  /* 0x00001c00010d7983 */ /* 0x000f280000100800 */
[----:B------:R-:W4:Y:S01]  /*14cc0*/  LDL R12, [R1+0x18] ;  /* 0x00001800010c7983 */ /* 0x000f220000100800 */
[----:B------:R-:W-:-:S02]  /*14cd0*/  IADD3 R10, P1, R0, R140, RZ ;  /* 0x0000008c000a7210 */ /* 0x000fc40007f3e0ff */
[C---:B------:R-:W-:Y:S02]  /*14ce0*/  IADD3 R8, P0, R0.reuse, R141, RZ ;  /* 0x0000008d00087210 */ /* 0x040fe40007f1e0ff */
        /* <DEDUP_REMOVED lines=22> */
[----:B----4-:R-:W-:-:S02]  /*14e50*/  IMAD.MOV.U32 R2, RZ, RZ, 0x1 ;  /* 0x00000001ff027424 */ /* 0x010fc400078e00ff */
[----:B------:R-:W-:-:S03]  /*14e60*/  IMAD.MOV.U32 R3, RZ, RZ, 0x181f ;  /* 0x0000181fff037424 */ /* 0x000fc600078e00ff */
[----:B------:R3:W-:Y:S02]  /*14e70*/  STL [R1+0x10], R2 ;  /* 0x0000100201007387 */ /* 0x0007e40000100800 */
[----:B---3--:R-:W-:Y:S02]  /*14e80*/  MOV R2, 0x14ea0 ;  /* 0x00014ea000027802 */ /* 0x008fe40000000f00 */
[----:B-12---:R-:W-:Y:S05]  /*14e90*/  CALL.REL.NOINC `($__internal_97_$__cuda_sm70_shflsync_idx_p) ;  /* 0x0000270000007944 */ /* 0x006fea0003c00000 */
[----:B------:R-:W-:Y:S01]  /*14ea0*/  MOV R2, 0x1 ;  /* 0x0000000100027802 */ /* 0x000fe20000000f00 */
[----:B-----5:R-:W-:Y:S01]  /*14eb0*/  IMAD.MOV.U32 R4, RZ, RZ, R0 ;  /* 0x000000ffff047224 */ /* 0x020fe200078e0000 */
[----:B------:R-:W-:Y:S01]  /*14ec0*/  MOV R3, 0x181f ;  /* 0x0000181f00037802 */ /* 0x000fe20000000f00 */
[----:B------:R-:W-:Y:S02]  /*14ed0*/  IMAD.MOV.U32 R0, RZ, RZ, R22 ;  /* 0x000000ffff007224 */ /* 0x000fe400078e0016 */
[----:B------:R2:W-:Y:S02]  /*14ee0*/  STL [R1+0x10], R2 ;  /* 0x0000100201007387 */ /* 0x0005e40000100800 */
[----:B--2---:R-:W-:Y:S02]  /*14ef0*/  MOV R2, 0x14f10 ;  /* 0x00014f1000027802 */ /* 0x004fe40000000f00 */
[----:B-1----:R-:W-:Y:S05]  /*14f00*/  CALL.REL.NOINC `($__internal_97_$__cuda_sm70_shflsync_idx_p) ;  /* 0x0000269000007944 */ /* 0x002fea0003c00000 */
[C---:B------:R-:W-:Y:S02]  /*14f10*/  IADD3 R2, -R7.reuse, 0x10, RZ ;  /* 0x0000001007027810 */ /* 0x040fe40007ffe1ff */
[----:B------:R-:W-:-:S02]  /*14f20*/  ISETP.NE.U32.AND P2, PT, R7, RZ, PT ;  /* 0x000000ff0700720c */ /* 0x000fc40003f45070 */
[----:B------:R-:W-:Y:S02]  /*14f30*/  LOP3.LUT R2, R2, 0xf, RZ, 0xc0, !PT ;  /* 0x0000000f02027812 */ /* 0x000fe400078ec0ff */
[----:B------:R-:W-:Y:S02]  /*14f40*/  IADD3 R8, -R13, 0x10, RZ ;  /* 0x000000100d087810 */ /* 0x000fe40007ffe1ff */
[----:B------:R-:W-:Y:S02]  /*14f50*/  IADD3 R2, P1, P0, R2, R0, R140 ;  /* 0x0000000002027210 */ /* 0x000fe4000783e08c */
[----:B------:R-:W-:Y:S02]  /*14f60*/  LOP3.LUT R8, R8, 0xf, RZ, 0xc0, !PT ;  /* 0x0000000f08087812 */ /* 0x000fe400078ec0ff */
[----:B-----5:R-:W-:Y:S02]  /*14f70*/  IADD3.X R3, RZ, R4, R132, P1, P0 ;  /* 0x00000004ff037210 */ /* 0x020fe40000fe0484 */
[----:B------:R-:W-:-:S02]  /*14f80*/  IADD3 R6, -R12, 0x10, RZ ;  /* 0x000000100c067810 */ /* 0x000fc40007ffe1ff */
        /* <DEDUP_REMOVED lines=20> */
[----:B--2---:R-:W-:Y:S02]  /*150d0*/  IMAD.MOV.U32 R2, RZ, RZ, 0x2 ;  /* 0x00000002ff027424 */ /* 0x004fe400078e00ff */
[----:B------:R-:W-:-:S03]  /*150e0*/  IMAD.MOV.U32 R3, RZ, RZ, 0x181f ;  /* 0x0000181fff037424 */ /* 0x000fc600078e00ff */
[----:B------:R2:W-:Y:S02]  /*150f0*/  STL [R1+0x10], R2 ;  /* 0x0000100201007387 */ /* 0x0005e40000100800 */
[----:B--2---:R-:W-:Y:S02]  /*15100*/  MOV R2, 0x15120 ;  /* 0x0001512000027802 */ /* 0x004fe40000000f00 */
[----:B-1-3--:R-:W-:Y:S05]  /*15110*/  CALL.REL.NOINC `($__internal_97_$__cuda_sm70_shflsync_idx_p) ;  /* 0x0000248000007944 */ /* 0x00afea0003c00000 */
[----:B------:R-:W-:Y:S01]  /*15120*/  MOV R2, 0x2 ;  /* 0x0000000200027802 */ /* 0x000fe20000000f00 */
[----:B-----5:R-:W-:Y:S01]  /*15130*/  IMAD.MOV.U32 R4, RZ, RZ, R0 ;  /* 0x000000ffff047224 */ /* 0x020fe200078e0000 */
[----:B------:R-:W-:Y:S01]  /*15140*/  MOV R3, 0x181f ;  /* 0x0000181f00037802 */ /* 0x000fe20000000f00 */
[----:B------:R-:W-:Y:S02]  /*15150*/  IMAD.MOV.U32 R0, RZ, RZ, R22 ;  /* 0x000000ffff007224 */ /* 0x000fe400078e0016 */
[----:B------:R2:W-:Y:S02]  /*15160*/  STL [R1+0x10], R2 ;  /* 0x0000100201007387 */ /* 0x0005e40000100800 */
[----:B--2---:R-:W-:Y:S02]  /*15170*/  MOV R2, 0x15190 ;  /* 0x0001519000027802 */ /* 0x004fe40000000f00 */
[----:B-1----:R-:W-:Y:S05]  /*15180*/  CALL.REL.NOINC `($__internal_97_$__cuda_sm70_shflsync_idx_p) ;  /* 0x0000241000007944 */ /* 0x002fea0003c00000 */
[----:B-1---5:R-:W-:Y:S05]  /*15190*/  BRA `(.L_x_5967) ;  /* 0xfffefbd000007947 */ /* 0x022fea000383ffff */
.L_x_5924:
[----:B------:R1:W-:Y:S01]  /*151a0*/  STL [R1+0x10], RZ ;  /* 0x000010ff01007387 */ /* 0x0003e20000100800 */
[----:B------:R-:W-:Y:S01]  /*151b0*/  IMAD.MOV.U32 R0, RZ, RZ, R4 ;  /* 0x000000ffff007224 */ /* 0x000fe200078e0004 */
[----:B------:R-:W-:-:S02]  /*151c0*/  MOV R3, 0x1c1f ;  /* 0x00001c1f00037802 */ /* 0x000fc40000000f00 */
[----:B------:R-:W-:Y:S02]  /*151d0*/  MOV R2, 0x151f0 ;  /* 0x000151f000027802 */ /* 0x000fe40000000f00 */
[----:B-1----:R-:W-:Y:S05]  /*151e0*/  CALL.REL.NOINC `($__internal_97_$__cuda_sm70_shflsync_idx_p) ;  /* 0x000023b000007944 */ /* 0x002fea0003c00000 */
[----:B-1---5:R-:W-:Y:S05]  /*151f0*/  BRA `(.L_x_5968) ;  /* 0xfffefe3000007947 */ /* 0x022fea000383ffff */
.L_x_5925:
[----:B------:R-:W-:Y:S01]  /*15200*/  MOV R2, 0x1 ;  /* 0x0000000100027802 */ /* 0x000fe20000000f00 */
[----:B------:R-:W-:Y:S02]  /*15210*/  IMAD.MOV.U32 R0, RZ, RZ, R4 ;  /* 0x000000ffff007224 */ /* 0x000fe400078e0004 */
[----:B------:R-:W-:Y:S02]  /*15220*/  IMAD.MOV.U32 R3, RZ, RZ, 0x1c1f ;  /* 0x00001c1fff037424 */ /* 0x000fe400078e00ff */
[----:B------:R2:W-:Y:S02]  /*15230*/  STL [R1+0x10], R2 ;  /* 0x0000100201007387 */ /* 0x0005e40000100800 */
[----:B--2---:R-:W-:Y:S02]  /*15240*/  MOV R2, 0x15260 ;  /* 0x0001526000027802 */ /* 0x004fe40000000f00 */
[----:B-1----:R-:W-:Y:S05]  /*15250*/  CALL.REL.NOINC `($__internal_97_$__cuda_sm70_shflsync_idx_p) ;  /* 0x0000234000007944 */ /* 0x002fea0003c00000 */
[----:B-----5:R-:W-:Y:S01]  /*15260*/  IMAD.IADD R0, R5, 0x1, R0 ;  /* 0x0000000105007824 */ /* 0x020fe200078e0200 */
[----:B------:R-:W-:Y:S02]  /*15270*/  FMNMX.FTZ R133, R7, R8, !PT ;  /* 0x0000000807857209 */ /* 0x000fe40007810000 */
[----:B------:R-:W-:-:S02]  /*15280*/  MOV R2, 0x158a0 ;  /* 0x000158a000027802 */ /* 0x000fc40000000f00 */
[----:B------:R-:W-:Y:S01]  /*15290*/  IMNMX R6, R6, R0, PT ;  /* 0x0000000006067217 */ /* 0x000fe20003800200 */
[----:B------:R-:W-:Y:S01]  /*152a0*/  IMAD.MOV.U32 R0, RZ, RZ, 0x2 ;  /* 0x00000002ff007424 */ /* 0x000fe200078e00ff */
        /* <DEDUP_REMOVED lines=10> */
[----:B------:R-:W-:-:S02]  /*15350*/  FSEL R10, R75, -INF , P0 ;  /* 0xff8000004b0a7808 */ /* 0x000fc40000000000 */
[C---:B------:R-:W-:Y:S02]  /*15360*/  ISETP.GT.AND P1, PT, R6.reuse, 0x10, PT ;  /* 0x000000100600780c */ /* 0x040fe40003f24270 */
[----:B------:R-:W-:Y:S02]  /*15370*/  FMNMX.FTZ R24, R11, R24, !PT ;  /* 0x000000180b187209 */ /* 0x000fe40007810000 */
[----:B------:R-:W-:Y:S02]  /*15380*/  FMNMX.FTZ R133, R15, R133, !PT ;  /* 0x000000850f857209 */ /* 0x000fe40007810000 */
[----:B------:R-:W-:Y:S02]  /*15390*/  ISETP.GT.AND P0, PT, R6, 0x11, PT ;  /* 0x000000110600780c */ /* 0x000fe40003f04270 */
[----:B------:R-:W-:Y:S02]  /*153a0*/  FSEL R9, R70, -INF , P1 ;  /* 0xff80000046097808 */ /* 0x000fe40000800000 */
[----:B------:R-:W-:-:S02]  /*153b0*/  FMNMX.FTZ R24, R10, R24, !PT ;  /* 0x000000180a187209 */ /* 0x000fc40007810000 */
[----:B------:R-:W-:Y:S02]  /*153c0*/  FMNMX.FTZ R133, R16, R133, !PT ;  /* 0x0000008510857209 */ /* 0x000fe40007810000 */
[----:B------:R-:W-:Y:S02]  /*153d0*/  FSEL R13, R71, -INF , P0 ;  /* 0xff800000470d7808 */ /* 0x000fe40000000000 */
[----:B------:R-:W-:Y:S02]  /*153e0*/  ISETP.GT.AND P1, PT, R6, 0x18, PT ;  /* 0x000000180600780c */ /* 0x000fe40003f24270 */
[----:B------:R-:W-:Y:S02]  /*153f0*/  FMNMX.FTZ R24, R9, R24, !PT ;  /* 0x0000001809187209 */ /* 0x000fe40007810000 */
[----:B------:R-:W-:Y:S02]  /*15400*/  FMNMX.FTZ R133, R18, R133, !PT ;  /* 0x0000008512857209 */ /* 0x000fe40007810000 */
[----:B------:R-:W-:-:S02]  /*15410*/  ISETP.GT.AND P0, PT, R6, 0x19, PT ;  /* 0x000000190600780c */ /* 0x000fc40003f04270 */
[----:B------:R-:W-:Y:S02]  /*15420*/  FSEL R17, R62, -INF , P1 ;  /* 0xff8000003e117808 */ /* 0x000fe40000800000 */
[----:B------:R-:W-:Y:S02]  /*15430*/  FMNMX.FTZ R24, R13, R24, !PT ;  /* 0x000000180d187209 */ /* 0x000fe40007810000 */
[----:B------:R-:W-:Y:S02]  /*15440*/  FMNMX.FTZ R133, R20, R133, !PT ;  /* 0x0000008514857209 */ /* 0x000fe40007810000 */
[----:B------:R-:W-:Y:S02]  /*15450*/  FSEL R19, R63, -INF , P0 ;  /* 0xff8000003f137808 */ /* 0x000fe40000000000 */
[----:B------:R-:W-:Y:S02]  /*15460*/  ISETP.GT.AND P1, PT, R6, 0x20, PT ;  /* 0x000000200600780c */ /* 0x000fe40003f24270 */
[----:B------:R-:W-:-:S02]  /*15470*/  FMNMX.FTZ R24, R17, R24, !PT ;  /* 0x0000001811187209 */ /* 0x000fc40007810000 */
[----:B------:R-:W-:Y:S02]  /*15480*/  FMNMX.FTZ R133, R105, R133, !PT ;  /* 0x0000008569857209 */ /* 0x000fe40007810000 */
        /* <DEDUP_REMOVED lines=13> */
[C---:B------:R-:W-:Y:S02]  /*15560*/  ISETP.GT.AND P1, PT, R6.reuse, 0x30, PT ;  /* 0x000000300600780c */ /* 0x040fe40003f24270 */
        /* <DEDUP_REMOVED lines=47> */
[----:B------:R-:W-:Y:S01]  /*15860*/  FMNMX.FTZ R24, R89, R24, !PT ;  /* 0x0000001859187209 */ /* 0x000fe20007810000 */
[----:B------:R-:W-:-:S03]  /*15870*/  IMAD.MOV.U32 R132, RZ, RZ, R133 ;  /* 0x000000ffff847224 */ /* 0x000fc600078e0085 */
[----:B------:R-:W-:Y:S02]  /*15880*/  FMNMX.FTZ R24, R88, R24, !PT ;  /* 0x0000001858187209 */ /* 0x000fe40007810000 */
[----:B-1----:R-:W-:Y:S05]  /*15890*/  CALL.REL.NOINC `($__internal_96_$__cuda_sm70_shflsync_bfly_p) ;  /* 0x00001ca000007944 */ /* 0x002fea0003c00000 */
[----:B------:R-:W-:Y:S01]  /*158a0*/  FMNMX.FTZ R133, R133, R0, !PT ;  /* 0x0000000085857209 */ /* 0x000fe20007810000 */
[----:B------:R-:W-:Y:S01]  /*158b0*/  IMAD.MOV.U32 R0, RZ, RZ, 0x1 ;  /* 0x00000001ff007424 */ /* 0x000fe200078e00ff */
[----:B------:R-:W-:-:S03]  /*158c0*/  MOV R2, 0x158f0 ;  /* 0x000158f000027802 */ /* 0x000fc60000000f00 */
[----:B------:R-:W-:Y:S02]  /*158d0*/  IMAD.MOV.U32 R132, RZ, RZ, R133 ;  /* 0x000000ffff847224 */ /* 0x000fe400078e0085 */
[----:B------:R-:W-:Y:S05]  /*158e0*/  CALL.REL.NOINC `($__internal_96_$__cuda_sm70_shflsync_bfly_p) ;  /* 0x00001c5000007944 */ /* 0x000fea0003c00000 */
[----:B------:R-:W-:Y:S01]  /*158f0*/  FMNMX.FTZ R133, R133, R0, !PT ;  /* 0x0000000085857209 */ /* 0x000fe20007810000 */
[----:B------:R-:W-:Y:S01]  /*15900*/  IMAD.MOV.U32 R132, RZ, RZ, R24 ;  /* 0x000000ffff847224 */ /* 0x000fe200078e0018 */
[----:B------:R-:W-:Y:S01]  /*15910*/  MOV R2, 0x15940 ;  /* 0x0001594000027802 */ /* 0x000fe20000000f00 */
[----:B------:R-:W-:Y:S02]  /*15920*/  IMAD.MOV.U32 R0, RZ, RZ, 0x2 ;  /* 0x00000002ff007424 */ /* 0x000fe400078e00ff */
[----:B------:R-:W-:Y:S05]  /*15930*/  CALL.REL.NOINC `($__internal_96_$__cuda_sm70_shflsync_bfly_p) ;  /* 0x00001c0000007944 */ /* 0x000fea0003c00000 */
[----:B------:R-:W-:Y:S01]  /*15940*/  FMNMX.FTZ R24, R24, R0, !PT ;  /* 0x0000000018187209 */ /* 0x000fe20007810000 */
[----:B------:R-:W-:Y:S01]  /*15950*/  IMAD.MOV.U32 R0, RZ, RZ, 0x1 ;  /* 0x00000001ff007424 */ /* 0x000fe200078e00ff */
[----:B------:R-:W-:-:S03]  /*15960*/  MOV R2, 0x15990 ;  /* 0x0001599000027802 */ /* 0x000fc60000000f00 */
[----:B------:R-:W-:Y:S02]  /*15970*/  IMAD.MOV.U32 R132, RZ, RZ, R24 ;  /* 0x000000ffff847224 */ /* 0x000fe400078e0018 */
[----:B------:R-:W-:Y:S05]  /*15980*/  CALL.REL.NOINC `($__internal_96_$__cuda_sm70_shflsync_bfly_p) ;  /* 0x00001bb000007944 */ /* 0x000fea0003c00000 */
[----:B------:R-:W-:Y:S01]  /*15990*/  MOV R3, R0 ;  /* 0x0000000000037202 */ /* 0x000fe20000000f00 */
[----:B------:R-:W-:Y:S05]  /*159a0*/  BRA `(.L_x_5969) ;  /* 0xffff003000007947 */ /* 0x000fea000383ffff */
.L_x_5929:
[----:B------:R-:W-:Y:S01]  /*159b0*/  MOV R3, 0x181f ;  /* 0x0000181f00037802 */ /* 0x000fe20000000f00 */
[----:B------:R1:W-:Y:S01]  /*159c0*/  STL [R1+0x10], RZ ;  /* 0x000010ff01007387 */ /* 0x0003e20000100800 */
[----:B------:R-:W-:Y:S01]  /*159d0*/  MOV R2, 0x15a00 ;  /* 0x00015a0000027802 */ /* 0x000fe20000000f00 */
[----:B------:R-:W-:Y:S02]  /*159e0*/  IMAD.MOV.U32 R0, RZ, RZ, R5 ;  /* 0x000000ffff007224 */ /* 0x000fe400078e0005 */
[----:B-1----:R-:W-:Y:S05]  /*159f0*/  CALL.REL.NOINC `($__internal_97_$__cuda_sm70_shflsync_idx_p) ;  /* 0x00001ba000007944 */ /* 0x002fea0003c00000 */
[----:B-----5:R-:W-:Y:S01]  /*15a00*/  MOV R4, R0 ;  /* 0x0000000000047202 */ /* 0x020fe20000000f00 */
[----:B-1----:R-:W-:-:S05]  /*15a10*/  BRA `(.L_x_5970) ;  /* 0xffff25f000007947 */ /* 0x002fca000383ffff */
.L_x_5930:
[----:B------:R-:W-:Y:S01]  /*15a20*/  MOV R3, 0x181f ;  /* 0x0000181f00037802 */ /* 0x000fe20000000f00 */
[----:B------:R3:W-:Y:S01]  /*15a30*/  STL [R1+0x10], RZ ;  /* 0x000010ff01007387 */ /* 0x0007e20000100800 */
[----:B------:R-:W-:Y:S01]  /*15a40*/  MOV R2, 0x15a70 ;  /* 0x00015a7000027802 */ /* 0x000fe20000000f00 */
[----:B------:R-:W-:Y:S02]  /*15a50*/  IMAD.MOV.U32 R0, RZ, RZ, R6 ;  /* 0x000000ffff007224 */ /* 0x000fe400078e0006 */
[----:B-123--:R-:W-:Y:S05]  /*15a60*/  CALL.REL.NOINC `($__internal_97_$__cuda_sm70_shflsync_idx_p) ;  /* 0x00001b3000007944 */ /* 0x00efea0003c00000 */
[----:B------:R-:W2:Y:S01]  /*15a70*/  LDL R3, [R1] ;  /* 0x0000000001037983 */ /* 0x000ea20000100800 */
[----:B------:R-:W-:Y:S03]  /*15a80*/  IADD3 R20, P0, R0, R29, RZ ;  /* 0x0000001d00147210 */ /* 0x000fe60007f1e0ff */
        /* <DEDUP_REMOVED lines=26> */
[----:B---3--:R-:W-:Y:S02]  /*15c30*/  IMAD.MOV.U32 R2, RZ, RZ, 0x1 ;  /* 0x00000001ff027424 */ /* 0x008fe400078e00ff */
[----:B------:R-:W-:Y:S03]  /*15c40*/  IMAD.MOV.U32 R3, RZ, RZ, 0x181f ;  /* 0x0000181fff037424 */ /* 0x000fe600078e00ff */
        /* <DEDUP_REMOVED lines=38> */
[----:B--2---:R-:W-:Y:S02]  /*15eb0*/  IMAD.MOV.U32 R2, RZ, RZ, 0x2 ;  /* 0x00000002ff027424 */ /* 0x004fe400078e00ff */
[----:B------:R-:W-:Y:S03]  /*15ec0*/  IMAD.MOV.U32 R3, RZ, RZ, 0x181f ;  /* 0x0000181fff037424 */ /* 0x000fe600078e00ff */
[----:B------:R2:W-:Y:S02]  /*15ed0*/  STL [R1+0x10], R2 ;  /* 0x0000100201007387 */ /* 0x0005e40000100800 */
[----:B--2---:R-:W-:Y:S02]  /*15ee0*/  MOV R2, 0x15f00 ;  /* 0x00015f0000027802 */ /* 0x004fe40000000f00 */
[----:B-1----:R-:W-:Y:S05]  /*15ef0*/  CALL.REL.NOINC `($__internal_97_$__cuda_sm70_shflsync_idx_p) ;  /* 0x000016a000007944 */ /* 0x002fea0003c00000 */
[----:B------:R-:W-:Y:S01]  /*15f00*/  MOV R2, 0x2 ;  /* 0x0000000200027802 */ /* 0x000fe20000000f00 */
[----:B-----5:R-:W-:Y:S01]  /*15f10*/  IMAD.MOV.U32 R4, RZ, RZ, R0 ;  /* 0x000000ffff047224 */ /* 0x020fe200078e0000 */
[----:B------:R-:W-:Y:S01]  /*15f20*/  MOV R3, 0x181f ;  /* 0x0000181f00037802 */ /* 0x000fe20000000f00 */
[----:B------:R-:W-:Y:S02]  /*15f30*/  IMAD.MOV.U32 R0, RZ, RZ, R6 ;  /* 0x000000ffff007224 */ /* 0x000fe400078e0006 */
[----:B------:R2:W-:Y:S02]  /*15f40*/  STL [R1+0x10], R2 ;  /* 0x0000100201007387 */ /* 0x0005e40000100800 */
[----:B--2---:R-:W-:Y:S02]  /*15f50*/  MOV R2, 0x15f70 ;  /* 0x00015f7000027802 */ /* 0x004fe40000000f00 */
[----:B-1----:R-:W-:Y:S05]  /*15f60*/  CALL.REL.NOINC `($__internal_97_$__cuda_sm70_shflsync_idx_p) ;  /* 0x0000163000007944 */ /* 0x002fea0003c00000 */
[----:B-1---5:R-:W-:-:S05]  /*15f70*/  BRA `(.L_x_5971) ;  /* 0xffff233000007947 */ /* 0x022fca000383ffff */
.L_x_5933:
[----:B------:R-:W-:Y:S01]  /*15f80*/  MOV R3, 0x181f ;  /* 0x0000181f00037802 */ /* 0x000fe20000000f00 */
[----:B------:R2:W-:Y:S01]  /*15f90*/  STL [R1+0x10], RZ ;  /* 0x000010ff01007387 */ /* 0x0005e20000100800 */
[----:B------:R-:W-:Y:S01]  /*15fa0*/  MOV R2, 0x15fd0 ;  /* 0x00015fd000027802 */ /* 0x000fe20000000f00 */
[----:B------:R-:W-:Y:S02]  /*15fb0*/  IMAD.MOV.U32 R0, RZ, RZ, R133 ;  /* 0x000000ffff007224 */ /* 0x000fe400078e0085 */
[----:B-12---:R-:W-:Y:S05]  /*15fc0*/  CALL.REL.NOINC `($__internal_97_$__cuda_sm70_shflsync_idx_p) ;  /* 0x000015d000007944 */ /* 0x006fea0003c00000 */
[----:B------:R-:W-:Y:S01]  /*15fd0*/  MOV R132, R0 ;  /* 0x0000000000847202 */ /* 0x000fe20000000f00 */
[----:B-1---5:R-:W-:-:S05]  /*15fe0*/  BRA `(.L_x_5972) ;  /* 0xffff3b2000007947 */ /* 0x022fca000383ffff */
.L_x_5934:
[----:B------:R-:W-:Y:S01]  /*15ff0*/  MOV R3, 0x181f ;  /* 0x0000181f00037802 */ /* 0x000fe20000000f00 */
[----:B------:R4:W-:Y:S01]  /*16000*/  STL [R1+0x10], RZ ;  /* 0x000010ff01007387 */ /* 0x0009e20000100800 */
[----:B------:R-:W-:Y:S01]  /*16010*/  MOV R2, 0x16040 ;  /* 0x0001604000027802 */ /* 0x000fe20000000f00 */
[----:B------:R-:W-:Y:S02]  /*16020*/  IMAD.MOV.U32 R0, RZ, RZ, R184 ;  /* 0x000000ffff007224 */ /* 0x000fe400078e00b8 */
[----:B-1234-:R-:W-:Y:S05]  /*16030*/  CALL.REL.NOINC `($__internal_97_$__cuda_sm70_shflsync_idx_p) ;  /* 0x0000156000007944 */ /* 0x01efea0003c00000 */
[----:B------:R-:W2:Y:S01]  /*16040*/  LDL R3, [R1] ;  /* 0x0000000001037983 */ /* 0x000ea20000100800 */
[----:B------:R-:W-:Y:S03]  /*16050*/  IADD3 R190, P0, R0, R195, RZ ;  /* 0x000000c300be7210 */ /* 0x000fe60007f1e0ff */
[----:B------:R-:W3:Y:S02]  /*16060*/  LDL R2, [R1+0x20] ;  /* 0x0000200001027983 */ /* 0x000ee40000100800 */
[----:B------:R-:W-:Y:S02]  /*16070*/  IMAD.X R191, R132, 0x1, R185, P0 ;  /* 0x0000000184bf7824 */ /* 0x000fe400000e06b9 */
        /* <DEDUP_REMOVED lines=28> */
[----:B-12--5:R-:W-:Y:S05]  /*16240*/  CALL.REL.NOINC `($__internal_97_$__cuda_sm70_shflsync_idx_p) ;  /* 0x0000135000007944 */ /* 0x026fea0003c00000 */
[----:B------:R-:W-:Y:S01]  /*16250*/  MOV R2, 0x1 ;  /* 0x0000000100027802 */ /* 0x000fe20000000f00 */
[----:B------:R-:W-:Y:S01]  /*16260*/  IMAD.MOV.U32 R132, RZ, RZ, R0 ;  /* 0x000000ffff847224 */ /* 0x000fe200078e0000 */
[----:B------:R-:W-:Y:S01]  /*16270*/  MOV R3, 0x181f ;  /* 0x0000181f00037802 */ /* 0x000fe20000000f00 */
[----:B------:R-:W-:Y:S02]  /*16280*/  IMAD.MOV.U32 R0, RZ, RZ, R184 ;  /* 0x000000ffff007224 */ /* 0x000fe400078e00b8 */
[----:B------:R2:W-:Y:S02]  /*16290*/  STL [R1+0x10], R2 ;  /* 0x0000100201007387 */ /* 0x0005e40000100800 */
[----:B--2---:R-:W-:Y:S02]  /*162a0*/  MOV R2, 0x162c0 ;  /* 0x000162c000027802 */ /* 0x004fe40000000f00 */
[----:B-1---5:R-:W-:Y:S05]  /*162b0*/  CALL.REL.NOINC `($__internal_97_$__cuda_sm70_shflsync_idx_p) ;  /* 0x000012e000007944 */ /* 0x022fea0003c00000 */
[C---:B------:R-:W-:Y:S02]  /*162c0*/  IADD3 R2, -R189.reuse, 0x10, RZ ;  /* 0x00000010bd027810 */ /* 0x040fe40007ffe1ff */
        /* <DEDUP_REMOVED lines=31> */
[----:B-1---5:R-:W-:Y:S05]  /*164c0*/  CALL.REL.NOINC `($__internal_97_$__cuda_sm70_shflsync_idx_p) ;  /* 0x000010d000007944 */ /* 0x022fea0003c00000 */
[----:B------:R-:W-:Y:S01]  /*164d0*/  MOV R2, 0x2 ;  /* 0x0000000200027802 */ /* 0x000fe20000000f00 */
[----:B------:R-:W-:Y:S01]  /*164e0*/  IMAD.MOV.U32 R132, RZ, RZ, R0 ;  /* 0x000000ffff847224 */ /* 0x000fe200078e0000 */
[----:B------:R-:W-:Y:S01]  /*164f0*/  MOV R3, 0x181f ;  /* 0x0000181f00037802 */ /* 0x000fe20000000f00 */
[----:B------:R-:W-:Y:S02]  /*16500*/  IMAD.MOV.U32 R0, RZ, RZ, R184 ;  /* 0x000000ffff007224 */ /* 0x000fe400078e00b8 */
[----:B------:R2:W-:Y:S02]  /*16510*/  STL [R1+0x10], R2 ;  /* 0x0000100201007387 */ /* 0x0005e40000100800 */
[----:B--2---:R-:W-:Y:S02]  /*16520*/  MOV R2, 0x16540 ;  /* 0x0001654000027802 */ /* 0x004fe40000000f00 */
[----:B-1---5:R-:W-:Y:S05]  /*16530*/  CALL.REL.NOINC `($__internal_97_$__cuda_sm70_shflsync_idx_p) ;  /* 0x0000106000007944 */ /* 0x022fea0003c00000 */
[----:B-1---5:R-:W-:-:S05]  /*16540*/  BRA `(.L_x_5973) ;  /* 0xffff386000007947 */ /* 0x022fca000383ffff */
.L_x_5935:
[----:B------:R-:W-:Y:S01]  /*16550*/  MOV R3, 0x1c1f ;  /* 0x00001c1f00037802 */ /* 0x000fe20000000f00 */
[----:B------:R1:W-:Y:S01]  /*16560*/  STL [R1+0x10], RZ ;  /* 0x000010ff01007387 */ /* 0x0003e20000100800 */
[----:B------:R-:W-:Y:S01]  /*16570*/  MOV R2, 0x165a0 ;  /* 0x000165a000027802 */ /* 0x000fe20000000f00 */
[----:B------:R-:W-:Y:S02]  /*16580*/  IMAD.MOV.U32 R0, RZ, RZ, R132 ;  /* 0x000000ffff007224 */ /* 0x000fe400078e0084 */
[----:B-1----:R-:W-:Y:S05]  /*16590*/  CALL.REL.NOINC `($__internal_97_$__cuda_sm70_shflsync_idx_p) ;  /* 0x0000100000007944 */ /* 0x002fea0003c00000 */
[----:B-1---5:R-:W-:-:S05]  /*165a0*/  BRA `(.L_x_5974) ;  /* 0xffff3ac000007947 */ /* 0x022fca000383ffff */
.L_x_5936:
[----:B------:R-:W-:Y:S01]  /*165b0*/  MOV R2, 0x1 ;  /* 0x0000000100027802 */ /* 0x000fe20000000f00 */
[----:B------:R-:W-:Y:S02]  /*165c0*/  IMAD.MOV.U32 R0, RZ, RZ, R132 ;  /* 0x000000ffff007224 */ /* 0x000fe400078e0084 */
[----:B------:R-:W-:Y:S02]  /*165d0*/  IMAD.MOV.U32 R3, RZ, RZ, 0x1c1f ;  /* 0x00001c1fff037424 */ /* 0x000fe400078e00ff */
[----:B------:R2:W-:Y:S02]  /*165e0*/  STL [R1+0x10], R2 ;  /* 0x0000100201007387 */ /* 0x0005e40000100800 */
[----:B--2---:R-:W-:Y:S02]  /*165f0*/  MOV R2, 0x16610 ;  /* 0x0001661000027802 */ /* 0x004fe40000000f00 */
[----:B-1----:R-:W-:Y:S05]  /*16600*/  CALL.REL.NOINC `($__internal_97_$__cuda_sm70_shflsync_idx_p) ;  /* 0x00000f9000007944 */ /* 0x002fea0003c00000 */
        /* <DEDUP_REMOVED lines=99> */
[----:B-1----:R-:W-:Y:S05]  /*16c40*/  CALL.REL.NOINC `($__internal_96_$__cuda_sm70_shflsync_bfly_p) ;  /* 0x000008f000007944 */ /* 0x002fea0003c00000 */
[----:B------:R-:W-:Y:S01]  /*16c50*/  FMNMX.FTZ R132, R132, R0, !PT ;  /* 0x0000000084847209 */ /* 0x000fe20007810000 */
[----:B------:R-:W-:Y:S01]  /*16c60*/  IMAD.MOV.U32 R0, RZ, RZ, 0x1 ;  /* 0x00000001ff007424 */ /* 0x000fe200078e00ff */
[----:B------:R-:W-:Y:S02]  /*16c70*/  MOV R2, 0x16c90 ;  /* 0x00016c9000027802 */ /* 0x000fe40000000f00 */
        /* <DEDUP_REMOVED lines=8> */
[----:B------:R-:W-:Y:S02]  /*16d00*/  MOV R2, 0x16d20 ;  /* 0x00016d2000027802 */ /* 0x000fe40000000f00 */
[----:B------:R-:W-:Y:S05]  /*16d10*/  CALL.REL.NOINC `($__internal_96_$__cuda_sm70_shflsync_bfly_p) ;  /* 0x0000082000007944 */ /* 0x000fea0003c00000 */
[----:B------:R-:W-:-:S05]  /*16d20*/  BRA `(.L_x_5975) ;  /* 0xffff3cf000007947 */ /* 0x000fca000383ffff */
.L_x_5939:
[----:B-1----:R-:W-:Y:S01]  /*16d30*/  MOV R3, 0x181f ;  /* 0x0000181f00037802 */ /* 0x002fe20000000f00 */
[----:B------:R1:W-:Y:S01]  /*16d40*/  STL [R1+0x10], RZ ;  /* 0x000010ff01007387 */ /* 0x0003e20000100800 */
[----:B------:R-:W-:Y:S01]  /*16d50*/  MOV R2, 0x16d80 ;  /* 0x00016d8000027802 */ /* 0x000fe20000000f00 */
[----:B------:R-:W-:Y:S02]  /*16d60*/  IMAD.MOV.U32 R0, RZ, RZ, R6 ;  /* 0x000000ffff007224 */ /* 0x000fe400078e0006 */
[----:B-1----:R-:W-:Y:S05]  /*16d70*/  CALL.REL.NOINC `($__internal_97_$__cuda_sm70_shflsync_idx_p) ;  /* 0x0000082000007944 */ /* 0x002fea0003c00000 */
[----:B-1---5:R-:W-:-:S05]  /*16d80*/  BRA `(.L_x_5976) ;  /* 0xffff679000007947 */ /* 0x022fca000383ffff */
.L_x_5942:
[----:B------:R-:W-:Y:S01]  /*16d90*/  MOV R3, 0x181f ;  /* 0x0000181f00037802 */ /* 0x000fe20000000f00 */
[----:B------:R1:W-:Y:S01]  /*16da0*/  STL [R1+0x10], RZ ;  /* 0x000010ff01007387 */ /* 0x0003e20000100800 */
[----:B------:R-:W-:Y:S01]  /*16db0*/  MOV R2, 0x16de0 ;  /* 0x00016de000027802 */ /* 0x000fe20000000f00 */
[----:B------:R-:W-:Y:S02]  /*16dc0*/  IMAD.MOV.U32 R0, RZ, RZ, R133 ;  /* 0x000000ffff007224 */ /* 0x000fe400078e0085 */
[----:B-1----:R-:W-:Y:S05]  /*16dd0*/  CALL.REL.NOINC `($__internal_97_$__cuda_sm70_shflsync_idx_p) ;  /* 0x000007c000007944 */ /* 0x002fea0003c00000 */
[----:B------:R-:W-:Y:S01]  /*16de0*/  MOV R132, R0 ;  /* 0x0000000000847202 */ /* 0x000fe20000000f00 */
[----:B-1---5:R-:W-:-:S05]  /*16df0*/  BRA `(.L_x_5977) ;  /* 0xffff81c000007947 */ /* 0x022fca000383ffff */
.L_x_5943:
[----:B------:R-:W-:Y:S01]  /*16e00*/  MOV R3, 0x181f ;  /* 0x0000181f00037802 */ /* 0x000fe20000000f00 */
[----:B------:R3:W-:Y:S01]  /*16e10*/  STL [R1+0x10], RZ ;  /* 0x000010ff01007387 */ /* 0x0007e20000100800 */
[----:B------:R-:W-:Y:S01]  /*16e20*/  MOV R2, 0x16e50 ;  /* 0x00016e5000027802 */ /* 0x000fe20000000f00 */
[----:B------:R-:W-:Y:S02]  /*16e30*/  IMAD.MOV.U32 R0, RZ, RZ, R184 ;  /* 0x000000ffff007224 */ /* 0x000fe400078e00b8 */
[----:B-123--:R-:W-:Y:S05]  /*16e40*/  CALL.REL.NOINC `($__internal_97_$__cuda_sm70_shflsync_idx_p) ;  /* 0x0000075000007944 */ /* 0x00efea0003c00000 */
[----:B------:R-:W-:Y:S04]  /*16e50*/  IADD3 R2, -R252, 0x10, RZ ;  /* 0x00000010fc027810 */ /* 0x000fe80007ffe1ff */
        /* <DEDUP_REMOVED lines=23> */
[----:B-1-3-5:R-:W-:Y:S05]  /*16fd0*/  CALL.REL.NOINC `($__internal_97_$__cuda_sm70_shflsync_idx_p) ;  /* 0x000005c000007944 */ /* 0x02afea0003c00000 */
[----:B------:R-:W-:Y:S01]  /*16fe0*/  MOV R2, 0x1 ;  /* 0x0000000100027802 */ /* 0x000fe20000000f00 */
[----:B------:R-:W-:Y:S01]  /*16ff0*/  IMAD.MOV.U32 R132, RZ, RZ, R0 ;  /* 0x000000ffff847224 */ /* 0x000fe200078e0000 */
[----:B------:R-:W-:Y:S01]  /*17000*/  MOV R3, 0x181f ;  /* 0x0000181f00037802 */ /* 0x000fe20000000f00 */
[----:B------:R-:W-:Y:S02]  /*17010*/  IMAD.MOV.U32 R0, RZ, RZ, R184 ;  /* 0x000000ffff007224 */ /* 0x000fe400078e00b8 */
[----:B------:R2:W-:Y:S02]  /*17020*/  STL [R1+0x10], R2 ;  /* 0x0000100201007387 */ /* 0x0005e40000100800 */
[----:B--2---:R-:W-:Y:S02]  /*17030*/  MOV R2, 0x17050 ;  /* 0x0001705000027802 */ /* 0x004fe40000000f00 */
[----:B-1---5:R-:W-:Y:S05]  /*17040*/  CALL.REL.NOINC `($__internal_97_$__cuda_sm70_shflsync_idx_p) ;  /* 0x0000055000007944 */ /* 0x022fea0003c00000 */
        /* <DEDUP_REMOVED lines=33> */
.L_x_5944:
[----:B------:R-:W-:Y:S02]  /*17260*/  MOV R0, 0x2 ;  /* 0x0000000200007802 */ /* 0x000fe40000000f00 */
        /* <DEDUP_REMOVED lines=16> */
.L_x_5946:
[----:B------:R1:W5:Y:S01]  /*17370*/  LDL R132, [R1+0x14] ;  /* 0x0000140001847983 */ /* 0x0003620000100800 */
[----:B------:R-:W-:-:S02]  /*17380*/  MOV R0, 0x2 ;  /* 0x0000000200007802 */ /* 0x000fc40000000f00 */
[----:B------:R-:W-:Y:S02]  /*17390*/  MOV R2, 0x173b0 ;  /* 0x000173b000027802 */ /* 0x000fe40000000f00 */
[----:B-1---5:R-:W-:Y:S05]  /*173a0*/  CALL.REL.NOINC `($__internal_96_$__cuda_sm70_shflsync_bfly_p) ;  /* 0x0000019000007944 */ /* 0x022fea0003c00000 */
[----:B------:R-:W-:Y:S01]  /*173b0*/  MOV R4, R0 ;  /* 0x0000000000047202 */ /* 0x000fe20000000f00 */
[----:B------:R-:W-:Y:S05]  /*173c0*/  BRA `(.L_x_5980) ;  /* 0xffffa9e000007947 */ /* 0x000fea000383ffff */
.L_x_5947:
[----:B------:R-:W-:Y:S01]  /*173d0*/  IMAD.MOV.U32 R132, RZ, RZ, R4 ;  /* 0x000000ffff847224 */ /* 0x000fe200078e0004 */
[----:B------:R-:W-:Y:S02]  /*173e0*/  MOV R0, 0x1 ;  /* 0x0000000100007802 */ /* 0x000fe40000000f00 */
[----:B------:R-:W-:Y:S02]  /*173f0*/  MOV R2, 0x17410 ;  /* 0x0001741000027802 */ /* 0x000fe40000000f00 */
[----:B------:R-:W-:Y:S05]  /*17400*/  CALL.REL.NOINC `($__internal_96_$__cuda_sm70_shflsync_bfly_p) ;  /* 0x0000013000007944 */ /* 0x000fea0003c00000 */
[----:B------:R1:W5:Y:S01]  /*17410*/  LDL R132, [R1+0x24] ;  /* 0x0000240001847983 */ /* 0x0003620000100800 */
[----:B------:R-:W-:Y:S01]  /*17420*/  FADD.FTZ R4, R4, R0 ;  /* 0x0000000004047221 */ /* 0x000fe20000010000 */
[----:B------:R-:W-:Y:S02]  /*17430*/  MOV R0, 0x2 ;  /* 0x0000000200007802 */ /* 0x000fe40000000f00 */
[----:B------:R-:W-:Y:S02]  /*17440*/  MOV R2, 0x17460 ;  /* 0x0001746000027802 */ /* 0x000fe40000000f00 */
[----:B-1---5:R-:W-:Y:S05]  /*17450*/  CALL.REL.NOINC `($__internal_96_$__cuda_sm70_shflsync_bfly_p) ;  /* 0x000000e000007944 */ /* 0x022fea0003c00000 */
[----:B------:R-:W2:Y:S02]  /*17460*/  LDL.LU R2, [R1+0x24] ;  /* 0x0000240001027983 */ /* 0x000ea40000300800 */
[----:B--2---:R-:W-:Y:S01]  /*17470*/  FADD.FTZ R5, R2, R0 ;  /* 0x0000000002057221 */ /* 0x004fe20000010000 */
[----:B------:R-:W-:-:S02]  /*17480*/  MOV R0, 0x1 ;  /* 0x0000000100007802 */ /* 0x000fc40000000f00 */
[----:B------:R-:W-:Y:S02]  /*17490*/  MOV R2, 0x174c0 ;  /* 0x000174c000027802 */ /* 0x000fe40000000f00 */
[----:B------:R-:W-:Y:S02]  /*174a0*/  MOV R132, R5 ;  /* 0x0000000500847202 */ /* 0x000fe40000000f00 */
[----:B------:R-:W-:Y:S05]  /*174b0*/  CALL.REL.NOINC `($__internal_96_$__cuda_sm70_shflsync_bfly_p) ;  /* 0x0000008000007944 */ /* 0x000fea0003c00000 */
[----:B------:R-:W-:Y:S01]  /*174c0*/  MOV R3, R0 ;  /* 0x0000000000037202 */ /* 0x000fe20000000f00 */
[----:B------:R-:W-:Y:S05]  /*174d0*/  BRA `(.L_x_5981) ;  /* 0xffffa96000007947 */ /* 0x000fea000383ffff */
.L_x_5957:
[----:B------:R3:W-:Y:S01]  /*174e0*/  STL [R1+0x10], RZ ;  /* 0x000010ff01007387 */ /* 0x0007e20000100800 */
[----:B-1----:R-:W-:Y:S01]  /*174f0*/  IMAD.MOV.U32 R0, RZ, RZ, R14 ;  /* 0x000000ffff007224 */ /* 0x002fe200078e000e */
[----:B----4-:R-:W-:Y:S02]  /*17500*/  MOV R3, 0x1f ;  /* 0x0000001f00037802 */ /* 0x010fe40000000f00 */
[----:B--2---:R-:W-:Y:S02]  /*17510*/  MOV R2, 0x17530 ;  /* 0x0001753000027802 */ /* 0x004fe40000000f00 */
[----:B---3-5:R-:W-:Y:S05]  /*17520*/  CALL.REL.NOINC `($__internal_97_$__cuda_sm70_shflsync_idx_p) ;  /* 0x0000007000007944 */ /* 0x028fea0003c00000 */
[----:B-1---5:R-:W-:Y:S05]  /*17530*/  BRA `(.L_x_5982) ;  /* 0xffffd25000007947 */ /* 0x022fea000383ffff */
        .weak           $__internal_96_$__cuda_sm70_shflsync_bfly_p
        .type           $__internal_96_$__cuda_sm70_shflsync_bfly_p,@function
        .size           $__internal_96_$__cuda_sm70_shflsync_bfly_p,($__internal_97_$__cuda_sm70_shflsync_idx_p - $__internal_96_$__cuda_sm70_shflsync_bfly_p)
$__internal_96_$__cuda_sm70_shflsync_bfly_p:
[----:B------:R-:W-:Y:S02]  /*17540*/  MOV R185, 0xffffffff ;  /* 0xffffffff00b97802 */ /* 0x000fe40000000f00 */
[----:B------:R-:W-:Y:S02]  /*17550*/  MOV R3, 0x1f ;  /* 0x0000001f00037802 */ /* 0x000fe40000000f00 */
[----:B------:R-:W-:Y:S04]  /*17560*/  WARPSYNC R185 ;  /* 0x000000b900007348 */ /* 0x000fe80003800000 */
[----:B------:R1:W2:Y:S02]  /*17570*/  SHFL.BFLY PT, R0, R132, R0, R3 ;  /* 0x0c00000084007389 */ /* 0x0002a400000e0003 */
[----:B-1----:R-:W-:-:S04]  /*17580*/  MOV R3, 0x0 ;  /* 0x0000000000037802 */ /* 0x002fc80000000f00 */
[----:B--2---:R-:W-:Y:S05]  /*17590*/  RET.REL.NODEC R2 `(_ZN7cutlass13device_kernelIN5flash19enable_sm80_to_sm89INS1_16FlashAttnFwdSm80INS1_25CollectiveMainloopFwdSm80ILi8ELi1ELb0EN4cute5tupleIJNS5_1CILi128EEENS7_ILi96EEENS7_ILi256EEEEEELi256ENS_6half_tEfNS_4arch4Sm80ELb1ELb0ELb0ELb0ELb1ELb0ELb1ELb1EEENS1_21CollectiveEpilogueFwdINS6_IJS8_SA_S9_EEENS6_IJNS7_ILi1EEESI_SI_EEESC_SE_Li256ELb0ELb1ELb1ELb0EEENS1_30DynamicPersistentTileSchedulerILi256ELi256ELb1ELb1ELb0EEEEEEEEEvNT_6ParamsE) ;  /* 0xfffe8a6002007950 */ /* 0x004fea0003c3ffff */
        .weak           $__internal_97_$__cuda_sm70_shflsync_idx_p
        .type           $__internal_97_$__cuda_sm70_shflsync_idx_p,@function
        .size           $__internal_97_$__cuda_sm70_shflsync_idx_p,(.L_x_6587 - $__internal_97_$__cuda_sm70_shflsync_idx_p)
$__internal_97_$__cuda_sm70_shflsync_idx_p:
        /* <DEDUP_REMOVED lines=9> */
[----:B--2---:R-:W-:Y:S05]  /*17630*/  RET.REL.NODEC R2 `(_ZN7cutlass13device_kernelIN5flash19enable_sm80_to_sm89INS1_16FlashAttnFwdSm80INS1_25CollectiveMainloopFwdSm80ILi8ELi1ELb0EN4cute5tupleIJNS5_1CILi128EEENS7_ILi96EEENS7_ILi256EEEEEELi256ENS_6half_tEfNS_4arch4Sm80ELb1ELb0ELb0ELb0ELb1ELb0ELb1ELb1EEENS1_21CollectiveEpilogueFwdINS6_IJS8_SA_S9_EEENS6_IJNS7_ILi1EEESI_SI_EEESC_SE_Li256ELb0ELb1ELb1ELb0EEENS1_30DynamicPersistentTileSchedulerILi256ELi256ELb1ELb1ELb0EEEEEEEEEvNT_6ParamsE) ;  /* 0xfffe89c002007950 */ /* 0x004fea0003c3ffff */
.L_x_5983:
        /* <DEDUP_REMOVED lines=12> */
.L_x_6587:


//--------------------- .text._ZN7cutlass13device_kernelIN5flash19enable_sm80_to_sm89INS1_16FlashAttnFwdSm80INS1_25CollectiveMainloopFwdSm80ILi8ELi1ELb0EN4cute5tupleIJNS5_1CILi128EEENS7_ILi64EEENS7_ILi256EEEEEELi256ENS_6half_tEfNS_4arch4Sm80ELb1ELb0ELb0ELb1ELb1ELb0ELb1ELb1EEENS1_21CollectiveEpilogueFwdINS6_IJS8_SA_S9_EEENS6_IJNS7_ILi1EEESI_SI_EEESC_SE_Li256ELb1ELb1ELb1ELb0EEENS1_36VarlenDynamicPersistentTileSchedulerILi128ELi64ELi256ELi256ELb1ELb1ELb0ELb1ELb1ELb1EEEEEEEEEvNT_6ParamsE --------------------------
	.section	.text._ZN7cutlass13device_kernelIN5flash19enable_sm80_to_sm89INS1_16FlashAttnFwdSm80INS1_25CollectiveMainloopFwdSm80ILi8ELi1ELb0EN4cute5tupleIJNS5_1CILi128EEENS7_ILi64EEENS7_ILi256EEEEEELi256ENS_6half_tEfNS_4arch4Sm80ELb1ELb0ELb0ELb1ELb1ELb0ELb1ELb1EEENS1_21CollectiveEpilogueFwdINS6_IJS8_SA_S9_EEENS6_IJNS7_ILi1EEESI_SI_EEESC_SE_Li256ELb1ELb1ELb1ELb0EEENS1_36VarlenDynamicPersistentTileSchedulerILi128ELi64ELi256ELi256ELb1ELb1ELb0ELb1ELb1ELb1EEEEEEEEEvNT_6ParamsE,"ax",@progbits
	.sectioninfo	@"SHI_REGISTERS=255"
	.align	128
.text._ZN7cutlass13device_kernelIN5flash19enable_sm80_to_sm89INS1_16FlashAttnFwdSm80INS1_25CollectiveMainloopFwdSm80ILi8ELi1ELb0EN4cute5tupleIJNS5_1CILi128EEENS7_ILi64EEENS7_ILi256EEEEEELi256ENS_6half_tEfNS_4arch4Sm80ELb1ELb0ELb0ELb1ELb1ELb0ELb1ELb1EEENS1_21CollectiveEpilogueFwdINS6_IJS8_SA_S9_EEENS6_IJNS7_ILi1EEESI_SI_EEESC_SE_Li256ELb1ELb1ELb1ELb0EEENS1_36VarlenDynamicPersistentTileSchedulerILi128ELi64ELi256ELi256ELb1ELb1ELb0ELb1ELb1ELb1EEEEEEEEEvNT_6ParamsE:
        .type           _ZN7cutlass13device_kernelIN5flash19enable_sm80_to_sm89INS1_16FlashAttnFwdSm80INS1_25CollectiveMainloopFwdSm80ILi8ELi1ELb0EN4cute5tupleIJNS5_1CILi128EEENS7_ILi64EEENS7_ILi256EEEEEELi256ENS_6half_tEfNS_4arch4Sm80ELb1ELb0ELb0ELb1ELb1ELb0ELb1ELb1EEENS1_21CollectiveEpilogueFwdINS6_IJS8_SA_S9_EEENS6_IJNS7_ILi1EEESI_SI_EEESC_SE_Li256ELb1ELb1ELb1ELb0EEENS1_36VarlenDynamicPersistentTileSchedulerILi128ELi64ELi256ELi256ELb1ELb1ELb0ELb1ELb1ELb1EEEEEEEEEvNT_6ParamsE,@function
        .size           _ZN7cutlass13device_kernelIN5flash19enable_sm80_to_sm89INS1_16FlashAttnFwdSm80INS1_25CollectiveMainloopFwdSm80ILi8ELi1ELb0EN4cute5tupleIJNS5_1CILi128EEENS7_ILi64EEENS7_ILi256EEEEEELi256ENS_6half_tEfNS_4arch4Sm80ELb1ELb0ELb0ELb1ELb1ELb0ELb1ELb1EEENS1_21CollectiveEpilogueFwdINS6_IJS8_SA_S9_EEENS6_IJNS7_ILi1EEESI_SI_EEESC_SE_Li256ELb1ELb1ELb1ELb0EEENS1_36VarlenDynamicPersistentTileSchedulerILi128ELi64ELi256ELi256ELb1ELb1ELb0ELb1ELb1ELb1EEEEEEEEEvNT_6ParamsE,(.L_x_6590 - _ZN7cutlass13device_kernelIN5flash19enable_sm80_to_sm89INS1_16FlashAttnFwdSm80INS1_25CollectiveMainloopFwdSm80ILi8ELi1ELb0EN4cute5tupleIJNS5_1CILi128EEENS7_ILi64EEENS7_ILi256EEEEEELi256ENS_6half_tEfNS_4arch4Sm80ELb1ELb0ELb0ELb1ELb1ELb0ELb1ELb1EEENS1_21CollectiveEpilogueFwdINS6_IJS8_SA_S9_EEENS6_IJNS7_ILi1EEESI_SI_EEESC_SE_Li256ELb1ELb1ELb1ELb0EEENS1_36VarlenDynamicPersistentTileSchedulerILi128ELi64ELi256ELi256ELb1ELb1ELb0ELb1ELb1ELb1EEEEEEEEEvNT_6ParamsE)
        .other          _ZN7cutlass13device_kernelIN5flash19enable_sm80_to_sm89INS1_16FlashAttnFwdSm80INS1_25CollectiveMainloopFwdSm80ILi8ELi1ELb0EN4cute5tupleIJNS5_1CILi128EEENS7_ILi64EEENS7_ILi256EEEEEELi256ENS_6half_tEfNS_4arch4Sm80ELb1ELb0ELb0ELb1ELb1ELb0ELb1ELb1EEENS1_21CollectiveEpilogueFwdINS6_IJS8_SA_S9_EEENS6_IJNS7_ILi1EEESI_SI_EEESC_SE_Li256ELb1ELb1ELb1ELb0EEENS1_36VarlenDynamicPersistentTileSchedulerILi128ELi64ELi256ELi256ELb1ELb1ELb0ELb1ELb1ELb1EEEEEEEEEvNT_6ParamsE,@"STO_CUDA_ENTRY STV_DEFAULT"
_ZN7cutlass13device_kernelIN5flash19enable_sm80_to_sm89INS1_16FlashAttnFwdSm80INS1_25CollectiveMainloopFwdSm80ILi8ELi1ELb0EN4cute5tupleIJNS5_1CILi128EEENS7_ILi64EEENS7_ILi256EEEEEELi256ENS_6half_tEfNS_4arch4Sm80ELb1ELb0ELb0ELb1ELb1ELb0ELb1ELb1EEENS1_21CollectiveEpilogueFwdINS6_IJS8_SA_S9_EEENS6_IJNS7_ILi1EEESI_SI_EEESC_SE_Li256ELb1ELb1ELb1ELb0EEENS1_36VarlenDynamicPersistentTileSchedulerILi128ELi64ELi256ELi256ELb1ELb1ELb0ELb1ELb1ELb1EEEEEEEEEvNT_6ParamsE:
        /* <DEDUP_REMOVED lines=52> */
.L_x_5989:
        /* <DEDUP_REMOVED lines=16> */
.L_x_6106:
        /* <DEDUP_REMOVED lines=16> */
.L_x_6107:
[----:B---3--:R-:W-:-:S05]  /*0540*/  IMAD R0, R0, c[0x0][0x538], RZ ;  /* 0x00014e0000007a24 */ /* 0x008fca00078e02ff */
[----:B------:R-:W-:-:S04]  /*0550*/  IADD3 R6, R0, R6, RZ ;  /* 0x0000000600067210 */ /* 0x000fc80007ffe0ff */
[----:B------:R-:W-:-:S13]  /*0560*/  ISETP.GT.AND P0, PT, R6, UR4, PT ;  /* 0x0000000406007c0c */ /* 0x000fda000bf04270 */
[----:B-12---:R-:W-:Y:S05]  /*0570*/  @!P0 BRA `(.L_x_5989) ;  /* 0xfffffdc000008947 */ /* 0x006fea000383ffff */
.L_x_5985:
[----:B------:R-:W-:-:S05]  /*0580*/  IADD3 R10, -R0, R6, RZ ;  /* 0x00000006000a7210 */ /* 0x000fca0007ffe1ff */
[----:B------:R-:W-:-:S05]  /*0590*/  IMAD R0, R4, c[0x0][0x538], R10 ;  /* 0x00014e0004007a24 */ /* 0x000fca00078e020a */
[----:B------:R-:W-:Y:S01]  /*05a0*/  ISETP.GT.AND P0, PT, R0, UR4, PT ;  /* 0x0000000400007c0c */ /* 0x000fe2000bf04270 */
[----:B------:R-:W-:-:S12]  /*05b0*/  BRA.DIV ~URZ, `(.L_x_5990) ;  /* 0x000138c27f007947 */ /* 0x000fd8000b800000 */
[----:B------:R-:W-:-:S04]  /*05c0*/  VOTE.ANY R6, PT, !P0 ;  /* 0x0000000000067806 */ /* 0x000fc800040e0100 */
.L_x_6108:
[----:B------:R-:W1:Y:S02]  /*05d0*/  POPC R0, R6 ;  /* 0x0000000600007309 */ /* 0x000e640000000000 */
[----:B-12---:R-:W-:Y:S01]  /*05e0*/  IADD3 R243, R0, R7, RZ ;  /* 0x0000000700f37210 */ /* 0x006fe20007ffe0ff */
[----:B------:R-:W-:Y:S05]  /*05f0*/  BRA.DIV ~URZ, `(.L_x_5991) ;  /* 0x000138d27f007947 */ /* 0x000fea000b800000 */
[----:B------:R1:W2:Y:S01]  /*0600*/  SHFL.IDX PT, R12, R9, R0, 0x1f ;  /* 0x00001f00090c7589 */ /* 0x0002a200000e0000 */
[----:B------:R-:W-:-:S03]  /*0610*/  MOV R5, RZ ;  /* 0x000000ff00057202 */ /* 0x000fc60000000f00 */
[----:B------:R1:W3:Y:S04]  /*0620*/  SHFL.IDX PT, R9, R8, R0, 0x1f ;  /* 0x00001f0008097589 */ /* 0x0002e800000e0000 */
.L_x_6109:
[----:B------:R-:W-:Y:S01]  /*0630*/  ISETP.NE.AND P0, PT, R6, RZ, PT ;  /* 0x000000ff0600720c */ /* 0x000fe20003f05270 */
[----:B------:R-:W-:-:S12]  /*0640*/  BSSY B0, `(.L_x_5992) ;  /* 0x0000005000007945 */ /* 0x000fd80003800000 */
[----:B------:R-:W-:Y:S05]  /*0650*/  @!P0 BRA `(.L_x_5993) ;  /* 0x0000003000008947 */ /* 0x000fea0003800000 */
[----:B-1----:R-:W-:Y:S01]  /*0660*/  IADD3 R0, R0, -0x1, RZ ;  /* 0xffffffff00007810 */ /* 0x002fe20007ffe0ff */
[----:B------:R-:W-:Y:S05]  /*0670*/  BRA.DIV ~URZ, `(.L_x_5994) ;  /* 0x000139327f007947 */ /* 0x000fea000b800000 */
[----:B------:R1:W4:Y:S02]  /*0680*/  SHFL.IDX PT, R5, R4, R0, 0x1f ;  /* 0x00001f0004057589 */ /* 0x00032400000e0000 */
.L_x_5993:
[----:B------:R-:W-:Y:S05]  /*0690*/  BSYNC B0 ;  /* 0x0000000000007941 */ /* 0x000fea0003800000 */
.L_x_5992:
        /* <DEDUP_REMOVED lines=67> */
.L_x_5996:
        /* <DEDUP_REMOVED lines=68> */
.L_x_5997:
[----:B------:R-:W-:Y:S05]  /*0f10*/  BSYNC B0 ;  /* 0x0000000000007941 */ /* 0x000fea0003800000 */
.L_x_5995:
[----:B------:R-:W-:-:S04]  /*0f20*/  LOP3.LUT R0, RZ, R0, RZ, 0x33, !PT ;  /* 0x00000000ff007212 */ /* 0x000fc800078e33ff */
[----:B------:R-:W-:Y:S01]  /*0f30*/  IADD3 R241, R0, R12, RZ ;  /* 0x0000000c00f17210 */ /* 0x000fe20007ffe0ff */
[----:B------:R-:W-:Y:S05]  /*0f40*/  BRA `(.L_x_5998) ;  /* 0x0000004000007947 */ /* 0x000fea0003800000 */
.L_x_5986:
[----:B--2---:R-:W-:Y:S01]  /*0f50*/  IMAD.MOV.U32 R241, RZ, RZ, RZ ;  /* 0x000000fffff17224 */ /* 0x004fe200078e00ff */
[----:B------:R-:W-:Y:S01]  /*0f60*/  MOV R242, RZ ;  /* 0x000000ff00f27202 */ /* 0x000fe20000000f00 */
[----:B------:R-:W-:Y:S01]  /*0f70*/  IMAD.U32 R240, RZ, RZ, UR4 ;  /* 0x00000004fff07e24 */ /* 0x000fe2000f8e00ff */
[----:B------:R-:W-:Y:S02]  /*0f80*/  MOV R243, c[0x0][0x53c] ;  /* 0x00014f0000f37a02 */ /* 0x000fe40000000f00 */
.L_x_5998:
[----:B------:R-:W-:Y:S01]  /*0f90*/  ISETP.NE.AND P0, PT, R13, RZ, PT ;  /* 0x000000ff0d00720c */ /* 0x000fe20003f05270 */
[----:B------:R-:W-:-:S12]  /*0fa0*/  WARPSYNC 0xffffffff ;  /* 0xffffffff00007948 */ /* 0x000fd80003800000 */
[----:B------:R1:W-:Y:S04]  /*0fb0*/  @!P0 STS.128 [0x20100], R240 ;  /* 0x020100f0ff008388 */ /* 0x0003e80000000c00 */
[----:B------:R-:W-:Y:S06]  /*0fc0*/  BAR.ARV 0x5, 0x100 ;  /* 0x0144000000007b1d */ /* 0x000fec0000002000 */
.L_x_5984:
        /* <DEDUP_REMOVED lines=189> */
.L_x_6105:
        /* <DEDUP_REMOVED lines=32> */
.L_x_5999:
[----:B------:R-:W-:-:S04]  /*1da0*/  ISETP.NE.U32.AND P1, PT, RZ, c[0x0][0x368], PT ;  /* 0x0000da00ff007a0c */ /* 0x000fc80003f25070 */
[----:B------:R-:W-:-:S13]  /*1db0*/  ISETP.NE.AND.EX P1, PT, RZ, c[0x0][0x36c], PT, P1 ;  /* 0x0000db00ff007a0c */ /* 0x000fda0003f25310 */
[----:B------:R-:W-:Y:S05]  /*1dc0*/  @!P1 BRA `(.L_x_6000) ;  /* 0x0000004000009947 */ /* 0x000fea0003800000 */
[----:B-1----:R-:W-:-:S04]  /*1dd0*/  IADD3 R2, P1, R252, c[0x0][0x368], RZ ;  /* 0x0000da00fc027a10 */ /* 0x002fc80007f3e0ff */
[----:B------:R-:W-:-:S05]  /*1de0*/  IADD3.X R3, R13, c[0x0][0x36c], RZ, P1, !PT ;  /* 0x0000db000d037a10 */ /* 0x000fca0000ffe4ff */
[----:B------:R1:W5:Y:S01]  /*1df0*/  LDG.E R0, [R2.64] ;  /* 0x0000000602007981 */ /* 0x000362000c1e1900 */
[----:B------:R-:W-:Y:S05]  /*1e00*/  BRA `(.L_x_6001) ;  /* 0x0000008000007947 */ /* 0x000fea0003800000 */
.L_x_6000:
        /* <DEDUP_REMOVED lines=8> */
.L_x_6001:
        /* <DEDUP_REMOVED lines=59> */
.L_x_6003:
[----:B------:R-:W-:Y:S05]  /*2240*/  BSYNC B0 ;  /* 0x0000000000007941 */ /* 0x000fea0003800000 */
.L_x_6002:
        /* <DEDUP_REMOVED lines=77> */
[----:B------:R-:W-:Y:S01]  /*2720*/  IMAD.IADD R5, R227, 0x1, R239 ;  /* 0x00000001e3057824 */ /* 0x000fe200078e02ef */
        /* <DEDUP_REMOVED lines=34> */
[----:B------:R-:W-:Y:S01]  /*2950*/  LEA.HI.X R5, R2, c[0x0][0x164], R0, 0x1, P0 ;  /* 0x0000590002057a11 */ /* 0x000fe200000f0c00 */
[----:B------:R-:W-:Y:S01]  /*2960*/  @!P1 IMAD.MOV.U32 R15, RZ, RZ, R251 ;  /* 0x000000ffff0f9224 */ /* 0x000fe200078e00fb */
[----:B------:R-:W-:Y:S05]  /*2970*/  BRA.DIV ~URZ, `(.L_x_6005) ;  /* 0x000116a27f007947 */ /* 0x000fea000b800000 */
[----:B------:R1:W2:Y:S02]  /*2980*/  SHFL.IDX PT, R4, R5, RZ, 0x181f ;  /* 0x00181fff05047589 */ /* 0x0002a400000e0000 */
.L_x_6110:
[----:B------:R-:W-:Y:S05]  /*2990*/  BRA.DIV ~URZ, `(.L_x_6006) ;  /* 0x000116f27f007947 */ /* 0x000fea000b800000 */
[----:B------:R3:W4:Y:S02]  /*29a0*/  SHFL.IDX PT, R0, R14, RZ, 0x181f ;  /* 0x00181fff0e007589 */ /* 0x00072400000e0000 */
.L_x_6111:
[----:B------:R-:W-:Y:S01]  /*29b0*/  IMAD R13, R214, c[0x0][0x2c4], RZ ;  /* 0x0000b100d60d7a24 */ /* 0x000fe200078e02ff */
[----:B------:R-:W-:Y:S01]  /*29c0*/  IADD3 R12, R249, R239, RZ ;  /* 0x000000eff90c7210 */ /* 0x000fe20007ffe0ff */
[----:B------:R-:W-:Y:S03]  /*29d0*/  BSSY B0, `(.L_x_6007) ;  /* 0x0000016000007945 */ /* 0x000fe60003800000 */
[----:B------:R-:W-:-:S13]  /*29e0*/  ISETP.GE.AND P0, PT, R12, R13, PT ;  /* 0x0000000d0c00720c */ /* 0x000fda0003f06270 */
[----:B------:R-:W-:Y:S05]  /*29f0*/  @P0 BRA `(.L_x_6008) ;  /* 0x0000013000000947 */ /* 0x000fea0003800000 */
[----:B------:R-:W-:Y:S02]  /*2a00*/  SHF.R.S32.HI R2, RZ, 0x1f, R218 ;  /* 0x0000001fff027819 */ /* 0x000fe400000114da */
[CC--:B----4-:R-:W-:Y:S02]  /*2a10*/  LEA R10, P1, R218.reuse, R0.reuse, 0x1 ;  /* 0x00000000da0a7211 */ /* 0x0d0fe400078208ff */
        /* <DEDUP_REMOVED lines=17> */
.L_x_6008:
[----:B------:R-:W-:Y:S05]  /*2b30*/  BSYNC B0 ;  /* 0x0000000000007941 */ /* 0x000fea0003800000 */
.L_x_6007:
[----:B------:R-:W-:Y:S05]  /*2b40*/  BRA.DIV ~URZ, `(.L_x_6009) ;  /* 0x000115b27f007947 */ /* 0x000fea000b800000 */
[----:B--2---:R2:W1:Y:S04]  /*2b50*/  SHFL.IDX PT, R4, R5, 0x1, 0x181f ;  /* 0x00381f0005047f89 */ /* 0x00446800000e0000 */
[----:B----4-:R2:W4:Y:S02]  /*2b60*/  SHFL.IDX PT, R0, R14, 0x1, 0x181f ;  /* 0x00381f000e007f89 */ /* 0x01052400000e0000 */
.L_x_6112:
[----:B------:R-:W-:Y:S01]  /*2b70*/  IADD3 R2, R12, 0x20, RZ ;  /* 0x000000200c027810 */ /* 0x000fe20007ffe0ff */
[----:B------:R-:W-:Y:S03]  /*2b80*/  BSSY B0, `(.L_x_6010) ;  /* 0x0000016000007945 */ /* 0x000fe60003800000 */
[----:B------:R-:W-:-:S13]  /*2b90*/  ISETP.GE.AND P0, PT, R2, R13, PT ;  /* 0x0000000d0200720c */ /* 0x000fda0003f06270 */
[----:B------:R-:W-:Y:S05]  /*2ba0*/  @P0 BRA `(.L_x_6011) ;  /* 0x0000013000000947 */ /* 0x000fea0003800000 */
[----:B------:R-:W-:Y:S02]  /*2bb0*/  SHF.R.S32.HI R3, RZ, 0x1f, R218 ;  /* 0x0000001fff037819 */ /* 0x000fe400000114da */
[CC--:B----4-:R-:W-:Y:S02]  /*2bc0*/  LEA R10, P1, R218.reuse, R0.reuse, 0x1 ;  /* 0x00000000da0a7211 */ /* 0x0d0fe400078208ff */
        /* <DEDUP_REMOVED lines=17> */
.L_x_6011:
[----:B------:R-:W-:Y:S05]  /*2ce0*/  BSYNC B0 ;  /* 0x0000000000007941 */ /* 0x000fea0003800000 */
.L_x_6010:
[----:B------:R-:W-:Y:S05]  /*2cf0*/  BRA.DIV ~URZ, `(.L_x_6012) ;  /* 0x000114d27f007947 */ /* 0x000fea000b800000 */
[----:B-1----:R1:W2:Y:S02]  /*2d00*/  SHFL.IDX PT, R4, R5, 0x2, 0x181f ;  /* 0x00581f0005047f89 */ /* 0x0022a400000e0000 */
.L_x_6113:
[----:B------:R-:W-:Y:S05]  /*2d10*/  BRA.DIV ~URZ, `(.L_x_6013) ;  /* 0x000115227f007947 */ /* 0x000fea000b800000 */
[----:B----4-:R4:W1:Y:S02]  /*2d20*/  SHFL.IDX PT, R0, R14, 0x2, 0x181f ;  /* 0x00581f000e007f89 */ /* 0x01086400000e0000 */
.L_x_6114:
[----:B------:R-:W-:Y:S01]  /*2d30*/  IADD3 R2, R12, 0x40, RZ ;  /* 0x000000400c027810 */ /* 0x000fe20007ffe0ff */
[----:B------:R-:W-:Y:S03]  /*2d40*/  BSSY B0, `(.L_x_6014) ;  /* 0x0000016000007945 */ /* 0x000fe60003800000 */
[----:B------:R-:W-:-:S13]  /*2d50*/  ISETP.GE.AND P0, PT, R2, R13, PT ;  /* 0x0000000d0200720c */ /* 0x000fda0003f06270 */
[----:B------:R-:W-:Y:S05]  /*2d60*/  @P0 BRA `(.L_x_6015) ;  /* 0x0000013000000947 */ /* 0x000fea0003800000 */
[----:B------:R-:W-:Y:S02]  /*2d70*/  SHF.R.S32.HI R3, RZ, 0x1f, R218 ;  /* 0x0000001fff037819 */ /* 0x000fe400000114da */
[CC--:B-1----:R-:W-:Y:S02]  /*2d80*/  LEA R10, P1, R218.reuse, R0.reuse, 0x1 ;  /* 0x00000000da0a7211 */ /* 0x0c2fe400078208ff */
        /* <DEDUP_REMOVED lines=17> */
.L_x_6015:
[----:B------:R-:W-:Y:S05]  /*2ea0*/  BSYNC B0 ;  /* 0x0000000000007941 */ /* 0x000fea0003800000 */
.L_x_6014:
[----:B------:R-:W-:Y:S05]  /*2eb0*/  BRA.DIV ~URZ, `(.L_x_6016) ;  /* 0x000113f27f007947 */ /* 0x000fea000b800000 */
[----:B--2---:R2:W3:Y:S04]  /*2ec0*/  SHFL.IDX PT, R4, R5, 0x3, 0x181f ;  /* 0x00781f0005047f89 */ /* 0x0044e800000e0000 */
[----:B-1----:R2:W1:Y:S02]  /*2ed0*/  SHFL.IDX PT, R0, R14, 0x3, 0x181f ;  /* 0x00781f000e007f89 */ /* 0x00246400000e0000 */
.L_x_6115:
        /* <DEDUP_REMOVED lines=156> */
[----:B------:R-:W1:Y:S04]  /*38a0*/  LDSM.16.M88.4 R36, [R201+0x800] ;  /* 0x00080000c924783b */ /* 0x000e680000000200 */
[----:B------:R-:W2:Y:S04]  /*38b0*/  LDSM.16.M88.4 R32, [R201] ;  /* 0x00000000c920783b */ /* 0x000ea80000000200 */
[----:B------:R-:W-:Y:S04]  /*38c0*/  LDSM.16.M88.4 R44, [R201+0x1000] ;  /* 0x00100000c92c783b */ /* 0x000fe80000000200 */
[----:B------:R-:W3:Y:S04]  /*38d0*/  LDSM.16.M88.4 R56, [R201+0x1800] ;  /* 0x00180000c938783b */ /* 0x000ee80000000200 */
[----:B------:R-:W-:Y:S04]  /*38e0*/  LDSM.16.M88.4 R8, [R209] ;  /* 0x00000000d108783b */ /* 0x000fe80000000200 */
[----:B------:R-:W-:Y:S04]  /*38f0*/  LDSM.16.M88.4 R52, [R200] ;  /* 0x00000000c834783b */ /* 0x000fe80000000200 */
[----:B------:R-:W4:Y:S04]  /*3900*/  LDSM.16.M88.4 R48, [R200+0x800] ;  /* 0x00080000c830783b */ /* 0x000f280000000200 */
[----:B------:R-:W5:Y:S04]  /*3910*/  LDSM.16.M88.4 R68, [R200+0x1000] ;  /* 0x00100000c844783b */ /* 0x000f680000000200 */
        /* <DEDUP_REMOVED lines=30> */
[C---:B------:R-:W-:Y:S08]  /*3b00*/  HMMA.16816.F32 R64, R8.reuse, R48, R28 ;  /* 0x000000300840723c */ /* 0x040ff0000000181c */
[----:B------:R-:W-:Y:S03]  /*3b10*/  HMMA.16816.F32 R48, R8, R50, R20 ;  /* 0x000000320830723c */ /* 0x000fe60000001814 */
[----:B------:R1:W-:Y:S01]  /*3b20*/  LDGSTS.E.BYPASS.LTC128B.128 [R215+0x5100], [R16.64], !P1 ;  /* 0x0510000010d77fae */ /* 0x0003e2000c901d46 */
[----:B------:R-:W-:-:S03]  /*3b30*/  ISETP.GT.AND P1, PT, R227, 0x3f, PT ;  /* 0x0000003fe300780c */ /* 0x000fc60003f24270 */
[----:B------:R2:W-:Y:S01]  /*3b40*/  LDGSTS.E.BYPASS.LTC128B.128 [R215+0x7100], [R2.64], !P6 ;  /* 0x0710000002d77fae */ /* 0x0005e2000f101d46 */
[C---:B------:R-:W-:Y:S03]  /*3b50*/  HMMA.16816.F32 R72, R8.reuse, R52, R40 ;  /* 0x000000340848723c */ /* 0x040fe60000001828 */
[----:B------:R-:W-:Y:S04]  /*3b60*/  LDSM.16.M88.4 R4, [R211] ;  /* 0x00000000d304783b */ /* 0x000fe80000000200 */
[----:B----4-:R-:W4:Y:S01]  /*3b70*/  LDSM.16.M88.4 R24, [R203] ;  /* 0x00000000cb18783b */ /* 0x010f220000000200 */
[C---:B-----5:R-:W-:Y:S03]  /*3b80*/  HMMA.16816.F32 R40, R8.reuse, R68, R36 ;  /* 0x000000440828723c */ /* 0x060fe60000001824 */
[----:B------:R-:W5:Y:S04]  /*3b90*/  LDSM.16.M88.4 R20, [R203+0x800] ;  /* 0x00080000cb14783b */ /* 0x000f680000000200 */
[----:B------:R-:W-:Y:S01]  /*3ba0*/  LDSM.16.M88.4 R36, [R203+0x1800] ;  /* 0x00180000cb24783b */ /* 0x000fe20000000200 */
[C---:B------:R-:W-:Y:S03]  /*3bb0*/  HMMA.16816.F32 R52, R8.reuse, R54, R32 ;  /* 0x000000360834723c */ /* 0x040fe60000001820 */
[----:B------:R-:W-:Y:S04]  /*3bc0*/  LDSM.16.M88.4 R84, [R201+0x3800] ;  /* 0x00380000c954783b */ /* 0x000fe80000000200 */
[----:B-1----:R-:W1:Y:S01]  /*3bd0*/  LDSM.16.M88.4 R16, [R203+0x1000] ;  /* 0x00100000cb10783b */ /* 0x002e620000000200 */
[----:B---3--:R-:W-:Y:S01]  /*3be0*/  HMMA.16816.F32 R12, R8, R70, R44 ;  /* 0x00000046080c723c */ /* 0x008fe2000000182c */
[----:B--2---:R-:W-:-:S02]  /*3bf0*/  IADD3 R2, R200, 0x6000, RZ ;  /* 0x00006000c8027810 */ /* 0x004fc40007ffe0ff */
[----:B------:R-:W-:Y:S03]  /*3c00*/  LDSM.16.M88.4 R68, [R201+0x3000] ;  /* 0x00300000c944783b */ /* 0x000fe60000000200 */
[----:B------:R-:W-:Y:S02]  /*3c10*/  IMAD.IADD R202, R2, 0x1, R0 ;  /* 0x0000000102ca7824 */ /* 0x000fe400078e0200 */
[C---:B------:R-:W-:Y:S01]  /*3c20*/  HMMA.16816.F32 R32, R8.reuse, R76, R60 ;  /* 0x0000004c0820723c */ /* 0x040fe2000000183c */
[----:B------:R-:W0:Y:S04]  /*3c30*/  LDGDEPBAR ;  /* 0x00000000000079af */ /* 0x000e280000000000 */
[----:B------:R-:W-:Y:S03]  /*3c40*/  LDSM.16.M88.4 R60, [R202+-0x6000] ;  /* 0xffa00000ca3c783b */ /* 0x000fe60000000200 */
[----:B------:R-:W-:Y:S01]  /*3c50*/  HMMA.16816.F32 R28, R8, R78, R56 ;  /* 0x0000004e081c723c */ /* 0x000fe20000001838 */
[----:B------:R-:W2:Y:S04]  /*3c60*/  LDSM.16.M88.4 R8, [R210] ;  /* 0x00000000d208783b */ /* 0x000ea80000000200 */
[----:B------:R-:W3:Y:S03]  /*3c70*/  LDSM.16.M88.4 R76, [R202+-0x5800] ;  /* 0xffa80000ca4c783b */ /* 0x000ee60000000200 */
[C---:B----4-:R-:W-:Y:S01]  /*3c80*/  HMMA.16816.F32 R44, R4.reuse, R24, R72 ;  /* 0x00000018042c723c */ /* 0x050fe20000001848 */
[----:B------:R-:W4:Y:S04]  /*3c90*/  LDSM.16.M88.4 R80, [R202+-0x5000] ;  /* 0xffb00000ca50783b */ /* 0x000f280000000200 */
[----:B------:R-:W2:Y:S03]  /*3ca0*/  LDSM.16.M88.4 R88, [R202+-0x4800] ;  /* 0xffb80000ca58783b */ /* 0x000ea60000000200 */
[C---:B------:R-:W-:Y:S01]  /*3cb0*/  HMMA.16816.F32 R52, R4.reuse, R26, R52 ;  /* 0x0000001a0434723c */ /* 0x040fe20000001834 */
[----:B------:R-:W-:Y:S07]  /*3cc0*/  LDSM.16.M88.4 R72, [R200+0x3000] ;  /* 0x00300000c848783b */ /* 0x000fee0000000200 */
[C---:B-----5:R-:W-:Y:S01]  /*3cd0*/  HMMA.16816.F32 R56, R4.reuse, R20, R64 ;  /* 0x000000140438723c */ /* 0x060fe20000001840 */
[----:B------:R-:W-:Y:S07]  /*3ce0*/  LDSM.16.M88.4 R64, [R201+0x2800] ;  /* 0x00280000c940783b */ /* 0x000fee0000000200 */
[C---:B------:R-:W-:Y:S08]  /*3cf0*/  HMMA.16816.F32 R48, R4.reuse, R22, R48 ;  /* 0x000000160430723c */ /* 0x040ff00000001830 */
[C---:B-1----:R-:W-:Y:S08]  /*3d00*/  HMMA.16816.F32 R40, R4.reuse, R16, R40 ;  /* 0x000000100428723c */ /* 0x042ff00000001828 */
[C---:B------:R-:W-:Y:S08]  /*3d10*/  HMMA.16816.F32 R20, R4.reuse, R18, R12 ;  /* 0x000000120414723c */ /* 0x040ff0000000180c */
[C---:B------:R-:W-:Y:S08]  /*3d20*/  HMMA.16816.F32 R16, R4.reuse, R36, R32 ;  /* 0x000000240410723c */ /* 0x040ff00000001820 */
[----:B------:R-:W-:Y:S01]  /*3d30*/  HMMA.16816.F32 R12, R4, R38, R28 ;  /* 0x00000026040c723c */ /* 0x000fe2000000181c */
[----:B------:R-:W-:Y:S04]  /*3d40*/  LDSM.16.M88.4 R4, [R208+0x4000] ;  /* 0x00400000d004783b */ /* 0x000fe80000000200 */
[----:B------:R-:W1:Y:S03]  /*3d50*/  LDSM.16.M88.4 R28, [R201+0x2000] ;  /* 0x00200000c91c783b */ /* 0x000e660000000200 */
[C---:B--2---:R-:W-:Y:S08]  /*3d60*/  HMMA.16816.F32 R24, R8.reuse, R60, R44 ;  /* 0x0000003c0818723c */ /* 0x044ff0000000182c */
[C---:B------:R-:W-:Y:S01]  /*3d70*/  HMMA.16816.F32 R32, R8.reuse, R62, R52 ;  /* 0x0000003e0820723c */ /* 0x040fe20000001834 */
[----:B------:R-:W-:Y:S07]  /*3d80*/  LDSM.16.M88.4 R60, [R200+0x2800] ;  /* 0x00280000c83c783b */ /* 0x000fee0000000200 */
[C---:B---3--:R-:W-:Y:S01]  /*3d90*/  HMMA.16816.F32 R44, R8.reuse, R76, R56 ;  /* 0x0000004c082c723c */ /* 0x048fe20000001838 */
[----:B------:R-:W-:Y:S07]  /*3da0*/  LDSM.16.M88.4 R56, [R200+0x2000] ;  /* 0x00200000c838783b */ /* 0x000fee0000000200 */
[C---:B------:R-:W-:Y:S01]  /*3db0*/  HMMA.16816.F32 R48, R8.reuse, R78, R48 ;  /* 0x0000004e0830723c */ /* 0x040fe20000001830 */
[----:B------:R-:W-:Y:S07]  /*3dc0*/  LDSM.16.M88.4 R76, [R203+0x3800] ;  /* 0x00380000cb4c783b */ /* 0x000fee0000000200 */
[C---:B----4-:R-:W-:Y:S08]  /*3dd0*/  HMMA.16816.F32 R40, R8.reuse, R80, R40 ;  /* 0x000000500828723c */ /* 0x050ff00000001828 */
[C---:B------:R-:W-:Y:S01]  /*3de0*/  HMMA.16816.F32 R36, R8.reuse, R82, R20 ;  /* 0x000000520824723c */ /* 0x040fe20000001814 */
[----:B------:R-:W-:Y:S07]  /*3df0*/  LDSM.16.M88.4 R80, [R200+0x3800] ;  /* 0x00380000c850783b */ /* 0x000fee0000000200 */
[C---:B------:R-:W-:Y:S08]  /*3e00*/  HMMA.16816.F32 R16, R8.reuse, R88, R16 ;  /* 0x000000580810723c */ /* 0x040ff00000001810 */
[----:B------:R-:W-:Y:S01]  /*3e10*/  HMMA.16816.F32 R12, R8, R90, R12 ;  /* 0x0000005a080c723c */ /* 0x000fe2000000180c */
[----:B------:R-:W2:Y:S07]  /*3e20*/  LDSM.16.M88.4 R8, [R209+0x4000] ;  /* 0x00400000d108783b */ /* 0x000eae0000000200 */
[C---:B-1----:R-:W-:Y:S01]  /*3e30*/  HMMA.16816.F32 R20, R4.reuse, R28, R24 ;  /* 0x0000001c0414723c */ /* 0x042fe20000001818 */
[----:B------:R-:W-:Y:S07]  /*3e40*/  LDSM.16.M88.4 R24, [R203+0x2000] ;  /* 0x00200000cb18783b */ /* 0x000fee0000000200 */
[C---:B------:R-:W-:Y:S08]  /*3e50*/  HMMA.16816.F32 R28, R4.reuse, R30, R32 ;  /* 0x0000001e041c723c */ /* 0x040ff00000001820 */
[C---:B------:R-:W-:Y:S08]  /*3e60*/  HMMA.16816.F32 R32, R4.reuse, R64, R44 ;  /* 0x000000400420723c */ /* 0x040ff0000000182c */
[C---:B------:R-:W-:Y:S01]  /*3e70*/  HMMA.16816.F32 R44, R4.reuse, R66, R48 ;  /* 0x00000042042c723c */ /* 0x040fe20000001830 */
[----:B------:R-:W-:Y:S04]  /*3e80*/  LDSM.16.M88.4 R48, [R203+0x2800] ;  /* 0x00280000cb30783b */ /* 0x000fe80000000200 */
[----:B------:R-:W-:Y:S03]  /*3e90*/  LDSM.16.M88.4 R64, [R203+0x3000] ;  /* 0x00300000cb40783b */ /* 0x000fe60000000200 */
[C---:B------:R-:W-:Y:S01]  /*3ea0*/  HMMA.16816.F32 R52, R4.reuse, R68, R40 ;  /* 0x000000440434723c */ /* 0x040fe20000001828 */
[----:B------:R-:W-:Y:S07]  /*3eb0*/  LDSM.16.M88.4 R40, [R202+-0x4000] ;  /* 0xffc00000ca28783b */ /* 0x000fee0000000200 */
[C---:B------:R-:W-:Y:S01]  /*3ec0*/  HMMA.16816.F32 R36, R4.reuse, R70, R36 ;  /* 0x000000460424723c */ /* 0x040fe20000001824 */
[----:B------:R-:W-:Y:S07]  /*3ed0*/  LDSM.16.M88.4 R68, [R202+-0x3000] ;  /* 0xffd00000ca44783b */ /* 0x000fee0000000200 */
[C---:B------:R-:W-:Y:S08]  /*3ee0*/  HMMA.16816.F32 R16, R4.reuse, R84, R16 ;  /* 0x000000540410723c */ /* 0x040ff00000001810 */
[----:B------:R-:W-:Y:S01]  /*3ef0*/  HMMA.16816.F32 R12, R4, R86, R12 ;  /* 0x00000056040c723c */ /* 0x000fe2000000180c */
[----:B------:R-:W1:Y:S04]  /*3f00*/  LDSM.16.M88.4 R4, [R211+0x4000] ;  /* 0x00400000d304783b */ /* 0x000e680000000200 */
[----:B------:R-:W-:Y:S03]  /*3f10*/  LDSM.16.M88.4 R84, [R202+-0x800] ;  /* 0xfff80000ca54783b */ /* 0x000fe60000000200 */
[C---:B--2---:R-:W-:Y:S08]  /*3f20*/  HMMA.16816.F32 R20, R8.reuse, R56, R20 ;  /* 0x000000380814723c */ /* 0x044ff00000001814 */
[C---:B------:R-:W-:Y:S01]  /*3f30*/  HMMA.16816.F32 R28, R8.reuse, R58, R28 ;  /* 0x0000003a081c723c */ /* 0x040fe2000000181c */
[----:B------:R-:W-:Y:S07]  /*3f40*/  LDSM.16.M88.4 R56, [R201+0x4800] ;  /* 0x00480000c938783b */ /* 0x000fee0000000200 */
[C---:B------:R-:W-:Y:S08]  /*3f50*/  HMMA.16816.F32 R32, R8.reuse, R60, R32 ;  /* 0x0000003c0820723c */ /* 0x040ff00000001820 */
[C---:B------:R-:W-:Y:S01]  /*3f60*/  HMMA.16816.F32 R44, R8.reuse, R62, R44 ;  /* 0x0000003e082c723c */ /* 0x040fe2000000182c */
[----:B------:R-:W-:Y:S07]  /*3f70*/  LDSM.16.M88.4 R60, [R202+-0x3800] ;  /* 0xffc80000ca3c783b */ /* 0x000fee0000000200 */
[C---:B------:R-:W-:Y:S08]  /*3f80*/  HMMA.16816.F32 R52, R8.reuse, R72, R52 ;  /* 0x000000480834723c */ /* 0x040ff00000001834 */
[C---:B------:R-:W-:Y:S01]  /*3f90*/  HMMA.16816.F32 R36, R8.reuse, R74, R36 ;  /* 0x0000004a0824723c */ /* 0x040fe20000001824 */
[----:B------:R-:W-:Y:S07]  /*3fa0*/  LDSM.16.M88.4 R72, [R202+-0x2800] ;  /* 0xffd80000ca48783b */ /* 0x000fee0000000200 */
        /* <DEDUP_REMOVED lines=29> */
[----:B------:R-:W4:Y:S03]  /*4180*/  LDSM.16.M88.4 R72, [R200+0x5000] ;  /* 0x00500000c848783b */ /* 0x000f260000000200 */
[C---:B-1----:R-:W-:Y:S08]  /*4190*/  HMMA.16816.F32 R20, R4.reuse, R24, R20 ;  /* 0x000000180414723c */ /* 0x042ff00000001814 */
[C---:B------:R-:W-:Y:S08]  /*41a0*/  HMMA.16816.F32 R28, R4.reuse, R26, R28 ;  /* 0x0000001a041c723c */ /* 0x040ff0000000181c */
[C---:B------:R-:W-:Y:S08]  /*41b0*/  HMMA.16816.F32 R32, R4.reuse, R56, R32 ;  /* 0x000000380420723c */ /* 0x040ff00000001820 */
[C---:B------:R-:W-:Y:S01]  /*41c0*/  HMMA.16816.F32 R44, R4.reuse, R58, R44 ;  /* 0x0000003a042c723c */ /* 0x040fe2000000182c */
[----:B------:R-:W-:Y:S07]  /*41d0*/  LDSM.16.M88.4 R56, [R203+0x4800] ;  /* 0x00480000cb38783b */ /* 0x000fee0000000200 */
[C---:B------:R-:W-:Y:S08]  /*41e0*/  HMMA.16816.F32 R52, R4.reuse, R64, R52 ;  /* 0x000000400434723c */ /* 0x040ff00000001834 */
[C---:B------:R-:W-:Y:S01]  /*41f0*/  HMMA.16816.F32 R36, R4.reuse, R66, R36 ;  /* 0x000000420424723c */ /* 0x040fe20000001824 */
[----:B------:R-:W-:Y:S07]  /*4200*/  LDSM.16.M88.4 R64, [R202+-0x1800] ;  /* 0xffe80000ca40783b */ /* 0x000fee0000000200 */
[C---:B---3--:R-:W-:Y:S08]  /*4210*/  HMMA.16816.F32 R24, R4.reuse, R76, R16 ;  /* 0x0000004c0418723c */ /* 0x048ff00000001810 */
[----:B------:R-:W-:Y:S01]  /*4220*/  HMMA.16816.F32 R12, R4, R78, R12 ;  /* 0x0000004e040c723c */ /* 0x000fe2000000180c */
[----:B------:R-:W1:Y:S04]  /*4230*/  LDSM.16.M88.4 R4, [R211+0x8000] ;  /* 0x00800000d304783b */ /* 0x000e680000000200 */
[----:B------:R-:W3:Y:S03]  /*4240*/  LDSM.16.M88.4 R76, [R203+0x5800] ;  /* 0x00580000cb4c783b */ /* 0x000ee60000000200 */
[C---:B--2---:R-:W-:Y:S08]  /*4250*/  HMMA.16816.F32 R20, R8.reuse, R48, R20 ;  /* 0x000000300814723c */ /* 0x044ff00000001814 */
[C---:B------:R-:W-:Y:S01]  /*4260*/  HMMA.16816.F32 R16, R8.reuse, R50, R28 ;  /* 0x000000320810723c */ /* 0x040fe2000000181c */
[----:B------:R-:W-:Y:S07]  /*4270*/  LDSM.16.M88.4 R48, [R202+-0x2000] ;  /* 0xffe00000ca30783b */ /* 0x000fee0000000200 */
[C---:B------:R-:W-:Y:S08]  /*4280*/  HMMA.16816.F32 R32, R8.reuse, R60, R32 ;  /* 0x0000003c0820723c */ /* 0x040ff00000001820 */
[C---:B------:R-:W-:Y:S01]  /*4290*/  HMMA.16816.F32 R44, R8.reuse, R62, R44 ;  /* 0x0000003e082c723c */ /* 0x040fe2000000182c */
[----:B------:R-:W-:Y:S07]  /*42a0*/  LDSM.16.M88.4 R60, [R201+0x6000] ;  /* 0x00600000c93c783b */ /* 0x000fee0000000200 */
[C---:B----4-:R-:W-:Y:S08]  /*42b0*/  HMMA.16816.F32 R52, R8.reuse, R72, R52 ;  /* 0x000000480834723c */ /* 0x050ff00000001834 */
[C---:B------:R-:W-:Y:S01]  /*42c0*/  HMMA.16816.F32 R28, R8.reuse, R74, R36 ;  /* 0x0000004a081c723c */ /* 0x040fe20000001824 */
[----:B------:R-:W-:Y:S07]  /*42d0*/  LDSM.16.M88.4 R72, [R202+-0x1000] ;  /* 0xfff00000ca48783b */ /* 0x000fee0000000200 */
        /* <DEDUP_REMOVED lines=30> */
[C---:B------:R-:W-:Y:S01]  /*44c0*/  HMMA.16816.F32 R36, R4.reuse, R62, R24 ;  /* 0x0000003e0424723c */ /* 0x040fe20000001818 */
[----:B------:R-:W-:Y:S07]  /*44d0*/  LDSM.16.M88.4 R60, [R203+0x6000] ;  /* 0x00600000cb3c783b */ /* 0x000fee0000000200 */
[C---:B------:R-:W-:Y:S01]  /*44e0*/  HMMA.16816.F32 R28, R4.reuse, R70, R16 ;  /* 0x00000046041c723c */ /* 0x040fe20000001810 */
[----:B------:R-:W-:Y:S07]  /*44f0*/  LDSM.16.M88.4 R68, [R203+0x6800] ;  /* 0x00680000cb44783b */ /* 0x000fee0000000200 */
[C---:B---3--:R-:W-:Y:S01]  /*4500*/  HMMA.16816.F32 R24, R4.reuse, R76, R52 ;  /* 0x0000004c0418723c */ /* 0x048fe20000001834 */
        /* <DEDUP_REMOVED lines=14> */
[----:B------:R-:W-:Y:S07]  /*45f0*/  LDSM.16.M88.4 R56, [R202] ;  /* 0x00000000ca38783b */ /* 0x000fee0000000200 */
[C---:B------:R-:W-:Y:S08]  /*4600*/  HMMA.16816.F32 R20, R12.reuse, R74, R20 ;  /* 0x0000004a0c14723c */ /* 0x040ff00000001814 */
[C---:B----4-:R-:W-:Y:S08]  /*4610*/  HMMA.16816.F32 R16, R12.reuse, R84, R16 ;  /* 0x000000540c10723c */ /* 0x050ff00000001810 */
        /* <DEDUP_REMOVED lines=22> */
[----:B------:R-:W-:Y:S01]  /*4780*/  IMAD R2, R92, 0x40, R229 ;  /* 0x000000405c027824 */ /* 0x000fe200078e02e5 */
[----:B------:R-:W-:-:S04]  /*4790*/  MOV R216, RZ ;  /* 0x000000ff00d87202 */ /* 0x000fc80000000f00 */
        /* <DEDUP_REMOVED lines=26> */
.L_x_6116:
        /* <DEDUP_REMOVED lines=26> */
.L_x_6117:
        /* <DEDUP_REMOVED lines=27> */
.L_x_6018:
[----:B------:R-:W-:Y:S05]  /*4c90*/  BSYNC B0 ;  /* 0x0000000000007941 */ /* 0x000fea0003800000 */
.L_x_6017:
        /* <DEDUP_REMOVED lines=12> */
.L_x_6118:
        /* <DEDUP_REMOVED lines=45> */
[----:B------:R-:W-:Y:S02]  /*5030*/  FMNMX.FTZ R0, R10, R0, !PT ;  /* 0x000000000a007209 */ /* 0x000fe40007810000 */
[----:B------:R-:W-:Y:S02]  /*5040*/  FSEL R14, R38, -INF , P0 ;  /* 0xff800000260e7808 */ /* 0x000fe40000000000 */
[----:B------:R-:W-:Y:S02]  /*5050*/  FMNMX.FTZ R2, R6, R9, !PT ;  /* 0x0000000906027209 */ /* 0x000fe40007810000 */
[----:B------:R-:W-:-:S02]  /*5060*/  FSEL R13, R39, -INF , P2 ;  /* 0xff800000270d7808 */ /* 0x000fc40001000000 */
[----:B------:R-:W-:Y:S02]  /*5070*/  FMNMX.FTZ R0, R11, R0, !PT ;  /* 0x000000000b007209 */ /* 0x000fe40007810000 */
        /* <DEDUP_REMOVED lines=57> */
.L_x_6119:
[C---:B------:R-:W-:Y:S01]  /*5410*/  FMUL.FTZ R2, R133.reuse, c[0x0][0x2d0] ;  /* 0x0000b40085027a20 */ /* 0x040fe20000410000 */
[----:B------:R-:W-:Y:S01]  /*5420*/  FSETP.NEU.FTZ.AND P0, PT, R133, -INF , PT ;  /* 0xff8000008500780b */ /* 0x000fe20003f1d000 */
[----:B------:R-:W-:Y:S01]  /*5430*/  WARPSYNC 0xffffffff ;  /* 0xffffffff00007948 */ /* 0x000fe20003800000 */
[----:B------:R-:W-:Y:S01]  /*5440*/  LDSM.16.MT88.4 R36, [R204+0x800] ;  /* 0x00080000cc24783b */ /* 0x000fe20000004200 */
[----:B------:R-:W-:Y:S02]  /*5450*/  IADD3 R217, R217, -0x2, RZ ;  /* 0xfffffffed9d97810 */ /* 0x000fe40007ffe0ff */
[----:B------:R-:W-:Y:S01]  /*5460*/  FSEL R2, R2, RZ, P0 ;  /* 0x000000ff02027208 */ /* 0x000fe20000000000 */
[----:B------:R-:W-:Y:S04]  /*5470*/  LDSM.16.MT88.4 R44, [R207] ;  /* 0x00000000cf2c783b */ /* 0x000fe80000004200 */
        /* <DEDUP_REMOVED lines=321> */
.L_x_6034:
        /* <DEDUP_REMOVED lines=31> */
[C---:B------:R-:W-:Y:S01]  /*6a80*/  SHF.L.U64.HI R23, R223.reuse, 0x1, R7 ;  /* 0x00000001df177819 */ /* 0x040fe20000010207 */
        /* <DEDUP_REMOVED lines=11> */
.L_x_6120:
        /* <DEDUP_REMOVED lines=26> */
.L_x_6121:
        /* <DEDUP_REMOVED lines=27> */
.L_x_6025:
[----:B------:R-:W-:Y:S05]  /*6e90*/  BSYNC B0 ;  /* 0x0000000000007941 */ /* 0x000fea0003800000 */
.L_x_6024:
        /* <DEDUP_REMOVED lines=220> */
[----:B------:R-:W-:Y:S01]  /*7c60*/  IMAD.MOV.U32 R0, RZ, RZ, R2 ;  /* 0x000000ffff007224 */ /* 0x000fe200078e0002 */
        /* <DEDUP_REMOVED lines=25> */
.L_x_6122:
[----:B------:R-:W-:-:S05]  /*7e00*/  BRA.DIV ~URZ, `(.L_x_6031) ;  /* 0x0000d1f27f007947 */ /* 0x000fca000b800000 */
[----:B------:R-:W3:Y:S01]  /*7e10*/  SHFL.IDX PT, R0, R170, RZ, 0x181f ;  /* 0x00181fffaa007589 */ /* 0x000ee200000e0000 */
[----:B------:R-:W-:Y:S02]  /*7e20*/  ISETP.GE.AND P6, PT, R218, c[0x0][0x1d4], PT ;  /* 0x00007500da007a0c */ /* 0x000fe40003fc6270 */
[----:B------:R-:W-:Y:S02]  /*7e30*/  ISETP.GE.AND P5, PT, R223, c[0x0][0x1d4], PT ;  /* 0x00007500df007a0c */ /* 0x000fe40003fa6270 */
[----:B---3--:R-:W-:Y:S05]  /*7e40*/  IADD3 R2, P0, R0, R177, RZ ;  /* 0x000000b100027210 */ /* 0x008fea0007f1e0ff */
[----:B--2---:R-:W-:Y:S05]  /*7e50*/  IMAD.X R3, R132, 0x1, R171, P0 ;  /* 0x0000000184037824 */ /* 0x004fea00000e06ab */
        /* <DEDUP_REMOVED lines=8> */
[----:B------:R-:W-:Y:S04]  /*7ee0*/  ISETP.GE.AND P0, PT, R225, c[0x0][0x1d4], PT ;  /* 0x00007500e1007a0c */ /* 0x000fe80003f06270 */
[----:B------:R-:W-:Y:S02]  /*7ef0*/  SEL R172, RZ, 0x10, P0 ;  /* 0x00000010ffac7807 */ /* 0x000fe40000000000 */
[----:B--2---:R-:W-:Y:S02]  /*7f00*/  IADD3 R2, P2, R0, R179, RZ ;  /* 0x000000b300027210 */ /* 0x004fe40007f5e0ff */
[----:B------:R-:W2:Y:S03]  /*7f10*/  SHFL.IDX PT, R0, R170, 0x1, 0x181f ;  /* 0x00381f00aa007f89 */ /* 0x000ea600000e0000 */
[----:B------:R-:W-:Y:S01]  /*7f20*/  IMAD.X R3, R132, 0x1, R175, P2 ;  /* 0x0000000184037824 */ /* 0x000fe200010e06af */
[----:B------:R-:W-:Y:S01]  /*7f30*/  ISETP.GE.AND P2, PT, R224, c[0x0][0x1d4], PT ;  /* 0x00007500e0007a0c */ /* 0x000fe20003f46270 */
[----:B------:R3:W4:Y:S03]  /*7f40*/  SHFL.IDX PT, R132, R133, 0x1, 0x181f ;  /* 0x00381f0085847f89 */ /* 0x00072600000e0000 */
[----:B------:R-:W-:Y:S09]  /*7f50*/  SEL R173, RZ, 0x10, P2 ;  /* 0x00000010ffad7807 */ /* 0x000ff20001000000 */
[----:B------:R1:W-:Y:S04]  /*7f60*/  LDGSTS.E.BYPASS.LTC128B.128 [R215+0xc100], [R2.64], !P2 ;  /* 0x0c10000002d77fae */ /* 0x0003e8000d101d46 */
[----:B------:R5:W-:Y:S01]  /*7f70*/  LDGSTS.E.BYPASS.LTC128B.128 [R215+0xe100], [R168.64], !P0 ;  /* 0x0e100000a8d77fae */ /* 0x000be2000c101d46 */
[----:B-1-3--:R-:W-:Y:S02]  /*7f80*/  SEL R133, RZ, 0x10, P6 ;  /* 0x00000010ff857807 */ /* 0x00afe40003000000 */
[----:B-----5:R-:W-:Y:S02]  /*7f90*/  SEL R168, RZ, 0x10, P5 ;  /* 0x00000010ffa87807 */ /* 0x020fe40002800000 */
.L_x_6123:
[C---:B--2-4-:R-:W-:Y:S02]  /*7fa0*/  IADD3 R2, -R133.reuse, 0x10, RZ ;  /* 0x0000001085027810 */ /* 0x054fe40007ffe1ff */
        /* <DEDUP_REMOVED lines=27> */
.L_x_6029:
[----:B------:R-:W-:Y:S05]  /*8160*/  BSYNC B0 ;  /* 0x0000000000007941 */ /* 0x000fea0003800000 */
.L_x_6028:
[----:B------:R-:W-:Y:S01]  /*8170*/  IADD3 R132, R250, R239, RZ ;  /* 0x000000effa847210 */ /* 0x000fe20007ffe0ff */
[----:B------:R-:W0:Y:S04]  /*8180*/  LDGDEPBAR ;  /* 0x00000000000079af */ /* 0x000e280000000000 */
[----:B------:R-:W-:Y:S05]  /*8190*/  @P4 IMAD.HI.U32 R0, R132, c[0x0][0x2c8], RZ ;  /* 0x0000b20084004a27 */ /* 0x000fea00078e00ff */
[----:B------:R-:W-:Y:S02]  /*81a0*/  @P4 SHF.R.U32.HI R132, RZ, c[0x0][0x2cc], R0 ;  /* 0x0000b300ff844a19 */ /* 0x000fe40000011600 */
[----:B------:R-:W-:Y:S05]  /*81b0*/  MOV R0, 0x1 ;  /* 0x0000000100007802 */ /* 0x000fea0000000f00 */
[----:B------:R-:W-:Y:S05]  /*81c0*/  IMAD R0, R217, -0x40, R0 ;  /* 0xffffffc0d9007824 */ /* 0x000fea00078e0200 */
[----:B------:R-:W-:Y:S04]  /*81d0*/  IADD3 R0, R213, R0, -R248 ;  /* 0x00000000d5007210 */ /* 0x000fe80007ffe8f8 */
[----:B------:R-:W-:Y:S01]  /*81e0*/  IADD3 R133, R0, -R214, RZ ;  /* 0x800000d600857210 */ /* 0x000fe20007ffe0ff */
[----:B------:R-:W-:-:S05]  /*81f0*/  BRA.DIV ~URZ, `(.L_x_6032) ;  /* 0x0000d0927f007947 */ /* 0x000fca000b800000 */
[----:B------:R2:W3:Y:S02]  /*8200*/  SHFL.IDX PT, R0, R132, RZ, 0x1c1f ;  /* 0x001c1fff84007589 */ /* 0x0004e400000e0000 */
.L_x_6124:
        /* <DEDUP_REMOVED lines=107> */
.L_x_6125:
        /* <DEDUP_REMOVED lines=43> */
[C---:B------:R-:W-:Y:S01]  /*8b70*/  ISETP.GT.AND P0, PT, R217.reuse, R212, PT ;  /* 0x000000d4d900720c */ /* 0x040fe20003f04270 */
        /* <DEDUP_REMOVED lines=410> */
.L_x_6023:
[----:B------:R-:W-:-:S13]  /*a520*/  ISETP.GE.AND P0, PT, R217, R226, PT ;  /* 0x000000e2d900720c */ /* 0x000fda0003f06270 */
[----:B------:R-:W-:Y:S05]  /*a530*/  @!P0 BRA `(.L_x_6035) ;  /* 0x0000370000008947 */ /* 0x000fea0003800000 */
[----:B------:R-:W-:Y:S02]  /*a540*/  MOV R135, R16 ;  /* 0x0000001000877202 */ /* 0x000fe40000000f00 */
[----:B------:R-:W-:Y:S02]  /*a550*/  MOV R134, R133 ;  /* 0x0000008500867202 */ /* 0x000fe40000000f00 */
.L_x_6042:
        /* <DEDUP_REMOVED lines=9> */
[C---:B------:R-:W-:Y:S01]  /*a5f0*/  IMAD.WIDE.U32 R2, R219.reuse, c[0x0][0x208], RZ ;  /* 0x00008200db027a25 */ /* 0x040fe200078e00ff */
[----:B------:R-:W-:Y:S02]  /*a600*/  SHF.R.S32.HI R6, RZ, 0x1f, R223 ;  /* 0x0000001fff067819 */ /* 0x000fe400000114df */
[----:B------:R-:W-:Y:S01]  /*a610*/  SHF.L.U64.HI R21, R224, 0x1, R5 ;  /* 0x00000001e0157819 */ /* 0x000fe20000010205 */
[----:B------:R-:W-:Y:S01]  /*a620*/  IMAD R0, R219, c[0x0][0x20c], R0 ;  /* 0x00008300db007a24 */ /* 0x000fe200078e0200 */
[----:B------:R-:W-:Y:S01]  /*a630*/  SHF.R.S32.HI R5, RZ, 0x1f, R218 ;  /* 0x0000001fff057819 */ /* 0x000fe200000114da */
[----:B------:R-:W-:Y:S01]  /*a640*/  IMAD R4, R4, c[0x0][0x218], RZ ;  /* 0x0000860004047a24 */ /* 0x000fe200078e02ff */
[C---:B------:R-:W-:Y:S01]  /*a650*/  IADD3 R213, R200.reuse, 0x7800, RZ ;  /* 0x00007800c8d57810 */ /* 0x040fe20007ffe0ff */
[----:B------:R-:W-:Y:S01]  /*a660*/  IMAD.IADD R3, R3, 0x1, R0 ;  /* 0x0000000103037824 */ /* 0x000fe200078e0200 */
[----:B------:R-:W-:Y:S01]  /*a670*/  IADD3 R212, R200, 0x7000, RZ ;  /* 0x00007000c8d47810 */ /* 0x000fe20007ffe0ff */
[----:B------:R-:W-:Y:S01]  /*a680*/  IMAD R4, R216, c[0x0][0x21c], R4 ;  /* 0x00008700d8047a24 */ /* 0x000fe200078e0204 */
[----:B------:R-:W-:Y:S01]  /*a690*/  IADD3 R199, R200, 0x6800, RZ ;  /* 0x00006800c8c77810 */ /* 0x000fe20007ffe0ff */
        /* <DEDUP_REMOVED lines=9> */
[C---:B------:R-:W-:Y:S01]  /*a730*/  IMAD.SHL.U32 R28, R223.reuse, 0x2, RZ ;  /* 0x00000002df1c7824 */ /* 0x040fe200078e00ff */
        /* <DEDUP_REMOVED lines=22> */
.L_x_6126:
[----:B------:R-:W5:Y:S01]  /*a8a0*/  SHFL.IDX PT, R5, R14, RZ, 0x181f ;  /* 0x00181fff0e057589 */ /* 0x000f6200000e0000 */
[----:B------:R-:W-:Y:S01]  /*a8b0*/  ISETP.GE.AND P0, PT, R218, c[0x0][0x1d4], PT ;  /* 0x00007500da007a0c */ /* 0x000fe20003f06270 */
[----:B------:R-:W-:Y:S01]  /*a8c0*/  BSSY B0, `(.L_x_6037) ;  /* 0x000014c000007945 */ /* 0x000fe20003800000 */
[----:B------:R-:W-:Y:S02]  /*a8d0*/  ISETP.GE.AND P5, PT, R223, c[0x0][0x1d4], PT ;  /* 0x00007500df007a0c */ /* 0x000fe40003fa6270 */
[----:B------:R-:W-:Y:S01]  /*a8e0*/  ISETP.GE.AND P4, PT, R224, c[0x0][0x1d4], PT ;  /* 0x00007500e0007a0c */ /* 0x000fe20003f86270 */
[----:B------:R-:W4:Y:S01]  /*a8f0*/  SHFL.IDX PT, R3, R14, 0x1, 0x181f ;  /* 0x00381f000e037f89 */ /* 0x000f2200000e0000 */
[----:B------:R-:W-:Y:S04]  /*a900*/  SEL R214, RZ, 0x10, P0 ;  /* 0x00000010ffd67807 */ /* 0x000fe80000000000 */
        /* <DEDUP_REMOVED lines=8> */
[C---:B------:R-:W-:Y:S01]  /*a990*/  IMAD.X R13, R2.reuse, 0x1, R21, P2 ;  /* 0x00000001020d7824 */ /* 0x040fe200010e0615 */
[----:B------:R-:W-:Y:S04]  /*a9a0*/  ISETP.GE.AND P2, PT, R225, c[0x0][0x1d4], PT ;  /* 0x00007500e1007a0c */ /* 0x000fe80003f46270 */
[----:B------:R5:W-:Y:S01]  /*a9b0*/  LDGSTS.E.BYPASS.LTC128B.128 [R215+0x4100], [R12.64], !P4 ;  /* 0x041000000cd77fae */ /* 0x000be2000e101d46 */
[----:B---3--:R-:W-:Y:S05]  /*a9c0*/  IADD3 R6, P6, R5, R30, RZ ;  /* 0x0000001e05067210 */ /* 0x008fea0007fde0ff */
[----:B------:R-:W-:Y:S01]  /*a9d0*/  IMAD.X R7, R2, 0x1, R22, P6 ;  /* 0x0000000102077824 */ /* 0x000fe200030e0616 */
[----:B------:R-:W-:Y:S02]  /*a9e0*/  IADD3 R2, -R214, 0x10, RZ ;  /* 0x00000010d6027810 */ /* 0x000fe40007ffe1ff */
[----:B-----5:R-:W-:Y:S02]  /*a9f0*/  SEL R12, RZ, 0x10, P4 ;  /* 0x00000010ff0c7807 */ /* 0x020fe40002000000 */
        /* <DEDUP_REMOVED lines=25> */
[----:B------:R-:W-:Y:S04]  /*ab90*/  ISETP.NE.U32.AND P0, PT, R13, RZ, PT ;  /* 0x000000ff0d00720c */ /* 0x000fe80003f05070 */
[----:B------:R3:W-:Y:S09]  /*aba0*/  LDGSTS.E.BYPASS.LTC128B.128.ZFILL [R215+0x5100], [R20.64], P6 ;  /* 0x0510000014d77fae */ /* 0x0007f2000b141d46 */
[----:B------:R4:W-:Y:S01]  /*abb0*/  LDGSTS.E.BYPASS.LTC128B.128.ZFILL [R215+0x7100], [R28.64], P0 ;  /* 0x071000001cd77fae */ /* 0x0009e20008141d46 */
[----:B------:R-:W-:Y:S04]  /*abc0*/  ISETP.GT.AND P0, PT, R217, R226, PT ;  /* 0x000000e2d900720c */ /* 0x000fe80003f04270 */
        /* <DEDUP_REMOVED lines=241> */
.L_x_6127:
        /* <DEDUP_REMOVED lines=22> */
.L_x_6128:
        /* <DEDUP_REMOVED lines=20> */
.L_x_6038:
[----:B------:R-:W-:Y:S05]  /*bd80*/  BSYNC B0 ;  /* 0x0000000000007941 */ /* 0x000fea0003800000 */
.L_x_6037:
        /* <DEDUP_REMOVED lines=41> */
.L_x_6129:
        /* <DEDUP_REMOVED lines=450> */
.L_x_6035:
[----:B------:R-:W-:Y:S05]  /*dc40*/  BRA.DIV ~URZ, `(.L_x_6043) ;  /* 0x000080627f007947 */ /* 0x000fea000b800000 */
[----:B------:R1:W2:Y:S02]  /*dc50*/  SHFL.BFLY PT, R0, R222, 0x2, 0x1f ;  /* 0x0c401f00de007f89 */ /* 0x0002a400000e0000 */
.L_x_6130:
[----:B--2---:R-:W-:Y:S01]  /*dc60*/  FADD.FTZ R4, R0, R222 ;  /* 0x000000de00047221 */ /* 0x004fe20000010000 */
[----:B------:R-:W-:Y:S05]  /*dc70*/  BRA.DIV ~URZ, `(.L_x_6044) ;  /* 0x000080827f007947 */ /* 0x000fea000b800000 */
[----:B------:R-:W2:Y:S02]  /*dc80*/  SHFL.BFLY PT, R0, R221, 0x2, 0x1f ;  /* 0x0c401f00dd007f89 */ /* 0x000ea400000e0000 */
[----:B--2---:R-:W-:-:S02]  /*dc90*/  FADD.FTZ R5, R0, R221 ;  /* 0x000000dd00057221 */ /* 0x004fc40000010000 */
[----:B------:R-:W2:Y:S04]  /*dca0*/  SHFL.BFLY PT, R0, R4, 0x1, 0x1f ;  /* 0x0c201f0004007f89 */ /* 0x000ea800000e0000 */
[----:B------:R3:W4:Y:S01]  /*dcb0*/  SHFL.BFLY PT, R3, R5, 0x1, 0x1f ;  /* 0x0c201f0005037f89 */ /* 0x00072200000e0000 */
[----:B--2---:R-:W-:-:S05]  /*dcc0*/  FADD.FTZ R4, R4, R0 ;  /* 0x0000000004047221 */ /* 0x004fca0000010000 */
.L_x_6131:
        /* <DEDUP_REMOVED lines=33> */
[C---:B--2---:R-:W-:Y:S02]  /*dee0*/  FMUL.FTZ R120, R0.reuse, R154 ;  /* 0x0000009a00787220 */ /* 0x044fe40000410000 */
[----:B------:R-:W-:Y:S02]  /*def0*/  FMUL.FTZ R121, R0, R155 ;  /* 0x0000009b00797220 */ /* 0x000fe40000410000 */
[----:B------:R-:W-:-:S02]  /*df00*/  FMUL.FTZ R34, R2, R140 ;  /* 0x0000008c02227220 */ /* 0x000fc40000410000 */
[C---:B------:R-:W-:Y:S02]  /*df10*/  FMUL.FTZ R35, R2.reuse, R141 ;  /* 0x0000008d02237220 */ /* 0x040fe40000410000 */
[C---:B------:R-:W-:Y:S02]  /*df20*/  FMUL.FTZ R112, R2.reuse, R124 ;  /* 0x0000007c02707220 */ /* 0x040fe40000410000 */
[----:B------:R-:W-:Y:S02]  /*df30*/  FMUL.FTZ R113, R2, R125 ;  /* 0x0000007d02717220 */ /* 0x000fe40000410000 */
[C---:B------:R-:W-:Y:S02]  /*df40*/  FMUL.FTZ R128, R0.reuse, R158 ;  /* 0x0000009e00807220 */ /* 0x040fe40000410000 */
[C---:B------:R-:W-:Y:S02]  /*df50*/  FMUL.FTZ R129, R0.reuse, R159 ;  /* 0x0000009f00817220 */ /* 0x040fe40000410000 */
[----:B------:R-:W-:-:S02]  /*df60*/  FMUL.FTZ R154, R0, R46 ;  /* 0x0000002e009a7220 */ /* 0x000fc40000410000 */
        /* <DEDUP_REMOVED lines=106> */
.L_x_6004:
        /* <DEDUP_REMOVED lines=17> */
.L_x_6046:
[----:B------:R-:W-:Y:S05]  /*e720*/  BSYNC B0 ;  /* 0x0000000000007941 */ /* 0x000fea0003800000 */
.L_x_6045:
        /* <DEDUP_REMOVED lines=19> */
[----:B--2---:R-:W-:Y:S02]  /*e860*/  F2FP.PACK_AB R2, R25, R24 ;  /* 0x000000181902723e */ /* 0x004fe400000000ff */
[----:B-1----:R-:W-:-:S03]  /*e870*/  F2FP.PACK_AB R0, R153, R152 ;  /* 0x000000989900723e */ /* 0x002fc600000000ff */
        /* <DEDUP_REMOVED lines=95> */
[----:B------:R-:W-:Y:S01]  /*ee70*/  F2FP.PACK_AB R2, R101, R100 ;  /* 0x000000646502723e */ /* 0x000fe200000000ff */
[----:B------:R-:W-:Y:S01]  /*ee80*/  IMAD.MOV.U32 R14, RZ, RZ, c[0x0][0x388] ;  /* 0x0000e200ff0e7624 */ /* 0x000fe200078e00ff */
[----:B------:R-:W-:-:S02]  /*ee90*/  F2FP.PACK_AB R0, R83, R82 ;  /* 0x000000525300723e */ /* 0x000fc400000000ff */
[----:B------:R-:W-:Y:S01]  /*eea0*/  ISETP.NE.U32.AND P2, PT, RZ, c[0x0][0x508], PT ;  /* 0x00014200ff007a0c */ /* 0x000fe20003f45070 */
[----:B------:R1:W-:Y:S03]  /*eeb0*/  STS [R10+0xc000], R2 ;  /* 0x00c000020a007388 */ /* 0x0003e60000000800 */
[----:B------:R-:W-:Y:S01]  /*eec0*/  ISETP.NE.AND.EX P2, PT, RZ, c[0x0][0x50c], PT, P2 ;  /* 0x00014300ff007a0c */ /* 0x000fe20003f45320 */
        /* <DEDUP_REMOVED lines=26> */
[----:B------:R-:W-:-:S04]  /*f070*/  ISETP.NE.U32.AND P1, PT, RZ, c[0x0][0x500], PT ;  /* 0x00014000ff007a0c */ /* 0x000fc80003f25070 */
        /* <DEDUP_REMOVED lines=15> */
.L_x_6049:
        /* <DEDUP_REMOVED lines=118> */
.L_x_6132:
[----:B------:R-:W-:Y:S05]  /*f8d0*/  BRA.DIV ~URZ, `(.L_x_6052) ;  /* 0x000065927f007947 */ /* 0x000fea000b800000 */
[----:B------:R4:W2:Y:S02]  /*f8e0*/  SHFL.IDX PT, R0, R14, RZ, 0x181f ;  /* 0x00181fff0e007589 */ /* 0x0008a400000e0000 */
.L_x_6133:
        /* <DEDUP_REMOVED lines=24> */
.L_x_6054:
[----:B------:R-:W-:Y:S05]  /*fa70*/  BSYNC B0 ;  /* 0x0000000000007941 */ /* 0x000fea0003800000 */
.L_x_6053:
[----:B------:R-:W-:Y:S05]  /*fa80*/  BRA.DIV ~URZ, `(.L_x_6055) ;  /* 0x000064527f007947 */ /* 0x000fea000b800000 */
[----:B---3--:R3:W4:Y:S04]  /*fa90*/  SHFL.IDX PT, R4, R5, 0x1, 0x181f ;  /* 0x00381f0005047f89 */ /* 0x00872800000e0000 */
[----:B--2---:R3:W2:Y:S02]  /*faa0*/  SHFL.IDX PT, R0, R14, 0x1, 0x181f ;  /* 0x00381f000e007f89 */ /* 0x0046a400000e0000 */
.L_x_6134:
        /* <DEDUP_REMOVED lines=24> */
.L_x_6057:
[----:B------:R-:W-:Y:S05]  /*fc30*/  BSYNC B0 ;  /* 0x0000000000007941 */ /* 0x000fea0003800000 */
.L_x_6056:
[----:B------:R-:W-:Y:S05]  /*fc40*/  BRA.DIV ~URZ, `(.L_x_6058) ;  /* 0x000063627f007947 */ /* 0x000fea000b800000 */
[----:B----4-:R4:W3:Y:S02]  /*fc50*/  SHFL.IDX PT, R4, R5, 0x2, 0x181f ;  /* 0x00581f0005047f89 */ /* 0x0108e400000e0000 */
.L_x_6135:
[----:B------:R-:W-:Y:S05]  /*fc60*/  BRA.DIV ~URZ, `(.L_x_6059) ;  /* 0x000063b27f007947 */ /* 0x000fea000b800000 */
[----:B--2---:R2:W4:Y:S02]  /*fc70*/  SHFL.IDX PT, R0, R14, 0x2, 0x181f ;  /* 0x00581f000e007f89 */ /* 0x00452400000e0000 */
.L_x_6136:
        /* <DEDUP_REMOVED lines=24> */
.L_x_6061:
[----:B------:R-:W-:Y:S05]  /*fe00*/  BSYNC B0 ;  /* 0x0000000000007941 */ /* 0x000fea0003800000 */
.L_x_6060:
[----:B------:R-:W-:Y:S05]  /*fe10*/  BRA.DIV ~URZ, `(.L_x_6062) ;  /* 0x000062727f007947 */ /* 0x000fea000b800000 */
[----:B---3--:R3:W1:Y:S04]  /*fe20*/  SHFL.IDX PT, R4, R5, 0x3, 0x181f ;  /* 0x00781f0005047f89 */ /* 0x00866800000e0000 */
[----:B----4-:R3:W4:Y:S02]  /*fe30*/  SHFL.IDX PT, R0, R14, 0x3, 0x181f ;  /* 0x00781f000e007f89 */ /* 0x01072400000e0000 */
.L_x_6137:
        /* <DEDUP_REMOVED lines=25> */
.L_x_6050:
        /* <DEDUP_REMOVED lines=33> */
.L_x_6138:
[----:B------:R-:W-:Y:S05]  /*101e0*/  BRA.DIV ~URZ, `(.L_x_6065) ;  /* 0x00005fe27f007947 */ /* 0x000fea000b800000 */
[----:B------:R3:W4:Y:S02]  /*101f0*/  SHFL.IDX PT, R0, R12, RZ, 0x1c1f ;  /* 0x001c1fff0c007589 */ /* 0x00072400000e0000 */
.L_x_6139:
        /* <DEDUP_REMOVED lines=224> */
.L_x_6067:
[----:B------:R-:W-:Y:S05]  /*11000*/  BSYNC B0 ;  /* 0x0000000000007941 */ /* 0x000fea0003800000 */
.L_x_6066:
[----:B------:R-:W-:Y:S05]  /*11010*/  BRA.DIV ~URZ, `(.L_x_6068) ;  /* 0x000052227f007947 */ /* 0x000fea000b800000 */
[----:B--2---:R2:W1:Y:S04]  /*11020*/  SHFL.IDX PT, R4, R5, 0x1, 0x1c1f ;  /* 0x003c1f0005047f89 */ /* 0x00446800000e0000 */
[----:B----4-:R2:W4:Y:S02]  /*11030*/  SHFL.IDX PT, R0, R12, 0x1, 0x1c1f ;  /* 0x003c1f000c007f89 */ /* 0x01052400000e0000 */
.L_x_6140:
        /* <DEDUP_REMOVED lines=225> */
.L_x_6048:
[----:B------:R-:W2:Y:S01]  /*11e50*/  LDL.LU R0, [R1] ;  /* 0x0000000001007983 */ /* 0x000ea20000300800 */
[----:B------:R-:W-:Y:S01]  /*11e60*/  ISETP.NE.U32.AND P1, PT, RZ, c[0x0][0x508], PT ;  /* 0x00014200ff007a0c */ /* 0x000fe20003f25070 */
[----:B------:R-:W-:Y:S01]  /*11e70*/  IMAD.MOV.U32 R8, RZ, RZ, RZ ;  /* 0x000000ffff087224 */ /* 0x000fe200078e00ff */
[----:B------:R-:W-:Y:S01]  /*11e80*/  ISETP.NE.U32.AND P3, PT, RZ, c[0x0][0x500], PT ;  /* 0x00014000ff007a0c */ /* 0x000fe20003f65070 */
[----:B------:R-:W-:Y:S01]  /*11e90*/  IMAD.MOV.U32 R20, RZ, RZ, c[0x0][0x388] ;  /* 0x0000e200ff147624 */ /* 0x000fe200078e00ff */
[----:B------:R-:W-:Y:S02]  /*11ea0*/  ISETP.NE.AND.EX P1, PT, RZ, c[0x0][0x50c], PT, P1 ;  /* 0x00014300ff007a0c */ /* 0x000fe40003f25310 */
[----:B------:R-:W-:Y:S02]  /*11eb0*/  ISETP.NE.AND.EX P3, PT, RZ, c[0x0][0x504], PT, P3 ;  /* 0x00014100ff007a0c */ /* 0x000fe40003f65330 */
[----:B------:R-:W-:-:S09]  /*11ec0*/  IADD3 R2, P2, R252, c[0x0][0x500], RZ ;  /* 0x00014000fc027a10 */ /* 0x000fd20007f5e0ff */
[----:B------:R-:W-:Y:S02]  /*11ed0*/  @P1 IADD3 R4, P0, R252, c[0x0][0x508], RZ ;  /* 0x00014200fc041a10 */ /* 0x000fe40007f1e0ff */
[C---:B--2---:R-:W-:Y:S02]  /*11ee0*/  IADD3.X R3, R0.reuse, c[0x0][0x504], RZ, P2, !PT ;  /* 0x0001410000037a10 */ /* 0x044fe400017fe4ff */
[----:B---3--:R-:W-:-:S03]  /*11ef0*/  @P1 IADD3.X R5, R0, c[0x0][0x50c], RZ, P0, !PT ;  /* 0x0001430000051a10 */ /* 0x008fc600007fe4ff */
        /* <DEDUP_REMOVED lines=9> */
.L_x_6069:
[----:B------:R-:W3:Y:S01]  /*11f90*/  LDL.LU R0, [R1+0x28] ;  /* 0x0000280001007983 */ /* 0x000ee20000300800 */
[----:B------:R-:W-:Y:S01]  /*11fa0*/  BSSY B0, `(.L_x_6070) ;  /* 0x0000038000007945 */ /* 0x000fe20003800000 */
[----:B-1----:R-:W-:Y:S02]  /*11fb0*/  LOP3.LUT R14, R242, 0xffff, RZ, 0xc0, !PT ;  /* 0x0000fffff20e7812 */ /* 0x002fe400078ec0ff */
[----:B--2---:R-:W1:Y:S01]  /*11fc0*/  S2R R2, SR_TID.X ;  /* 0x0000000000027919 */ /* 0x004e620000002100 */
[----:B------:R-:W-:-:S02]  /*11fd0*/  SEL R15, R251, RZ, !P3 ;  /* 0x000000fffb0f7207 */ /* 0x000fc40005800000 */
[----:B-----5:R-:W-:Y:S02]  /*11fe0*/  SHF.R.S32.HI R18, RZ, 0x1f, R8 ;  /* 0x0000001fff127819 */ /* 0x020fe40000011408 */
[----:B-1----:R-:W-:Y:S02]  /*11ff0*/  ISETP.GT.AND P0, PT, R2, 0x7f, PT ;  /* 0x0000007f0200780c */ /* 0x002fe40003f04270 */
[----:B---3--:R-:W-:-:S11]  /*12000*/  SEL R21, R0, RZ, !P3 ;  /* 0x000000ff00157207 */ /* 0x008fd60005800000 */
        /* <DEDUP_REMOVED lines=49> */
.L_x_6071:
[----:B------:R-:W-:Y:S05]  /*12320*/  BSYNC B0 ;  /* 0x0000000000007941 */ /* 0x000fea0003800000 */
.L_x_6070:
        /* <DEDUP_REMOVED lines=34> */
.L_x_6141:
[----:B------:R-:W-:Y:S05]  /*12550*/  BRA.DIV ~URZ, `(.L_x_6073) ;  /* 0x00003e227f007947 */ /* 0x000fea000b800000 */
[----:B------:R3:W4:Y:S02]  /*12560*/  SHFL.IDX PT, R0, R14, RZ, 0x181f ;  /* 0x00181fff0e007589 */ /* 0x00072400000e0000 */
.L_x_6142:
        /* <DEDUP_REMOVED lines=25> */
.L_x_6075:
[----:B------:R-:W-:Y:S05]  /*12700*/  BSYNC B0 ;  /* 0x0000000000007941 */ /* 0x000fea0003800000 */
.L_x_6074:
[----:B------:R-:W-:Y:S05]  /*12710*/  BRA.DIV ~URZ, `(.L_x_6076) ;  /* 0x00003cd27f007947 */ /* 0x000fea000b800000 */
[----:B--2---:R2:W1:Y:S04]  /*12720*/  SHFL.IDX PT, R4, R5, 0x1, 0x181f ;  /* 0x00381f0005047f89 */ /* 0x00446800000e0000 */
[----:B----4-:R2:W4:Y:S02]  /*12730*/  SHFL.IDX PT, R0, R14, 0x1, 0x181f ;  /* 0x00381f000e007f89 */ /* 0x01052400000e0000 */
.L_x_6143:
        /* <DEDUP_REMOVED lines=24> */
.L_x_6078:
[----:B------:R-:W-:Y:S05]  /*128c0*/  BSYNC B0 ;  /* 0x0000000000007941 */ /* 0x000fea0003800000 */
.L_x_6077:
[----:B------:R-:W-:Y:S05]  /*128d0*/  BRA.DIV ~URZ, `(.L_x_6079) ;  /* 0x00003be27f007947 */ /* 0x000fea000b800000 */
[----:B-1----:R1:W2:Y:S02]  /*128e0*/  SHFL.IDX PT, R4, R5, 0x2, 0x181f ;  /* 0x00581f0005047f89 */ /* 0x0022a400000e0000 */
.L_x_6144:
[----:B------:R-:W-:Y:S05]  /*128f0*/  BRA.DIV ~URZ, `(.L_x_6080) ;  /* 0x00003c327f007947 */ /* 0x000fea000b800000 */
[----:B----4-:R4:W1:Y:S02]  /*12900*/  SHFL.IDX PT, R0, R14, 0x2, 0x181f ;  /* 0x00581f000e007f89 */ /* 0x01086400000e0000 */
.L_x_6145:
        /* <DEDUP_REMOVED lines=24> */
.L_x_6082:
[----:B------:R-:W-:Y:S05]  /*12a90*/  BSYNC B0 ;  /* 0x0000000000007941 */ /* 0x000fea0003800000 */
.L_x_6081:
[----:B------:R-:W-:Y:S05]  /*12aa0*/  BRA.DIV ~URZ, `(.L_x_6083) ;  /* 0x00003af27f007947 */ /* 0x000fea000b800000 */
[----:B--2---:R2:W3:Y:S04]  /*12ab0*/  SHFL.IDX PT, R4, R5, 0x3, 0x181f ;  /* 0x00781f0005047f89 */ /* 0x0044e800000e0000 */
[----:B-1----:R2:W1:Y:S02]  /*12ac0*/  SHFL.IDX PT, R0, R14, 0x3, 0x181f ;  /* 0x00781f000e007f89 */ /* 0x00246400000e0000 */
.L_x_6146:
        /* <DEDUP_REMOVED lines=23> */
.L_x_6063:
[----:B------:R-:W-:Y:S05]  /*12c40*/  BSYNC B1 ;  /* 0x0000000000017941 */ /* 0x000fea0003800000 */
.L_x_6047:
        /* <DEDUP_REMOVED lines=13> */
.L_x_6147:
[----:B------:R-:W-:Y:S05]  /*12d20*/  BRA.DIV ~URZ, `(.L_x_6086) ;  /* 0x000039b27f007947 */ /* 0x000fea000b800000 */
[----:B------:R4:W2:Y:S02]  /*12d30*/  SHFL.IDX PT, R8, R106, 0x1, 0x1f ;  /* 0x00201f006a087f89 */ /* 0x0008a400000e0000 */
.L_x_6148:
        /* <DEDUP_REMOVED lines=18> */
.L_x_6149:
        /* <DEDUP_REMOVED lines=16> */
.L_x_6150:
[----:B----4-:R-:W-:Y:S01]  /*12f60*/  IMAD R0, R0, c[0x0][0x538], RZ ;  /* 0x00014e0000007a24 */ /* 0x010fe200078e02ff */
[----:B------:R-:W-:Y:S04]  /*12f70*/  BSSY B1, `(.L_x_6089) ;  /* 0x00000c5000017945 */ /* 0x000fe80003800000 */
[----:B--2---:R-:W-:-:S04]  /*12f80*/  IADD3 R8, R0, R8, RZ ;  /* 0x0000000800087210 */ /* 0x004fc80007ffe0ff */
[----:B---3--:R-:W-:-:S13]  /*12f90*/  ISETP.GT.AND P6, PT, R8, R9, PT ;  /* 0x000000090800720c */ /* 0x008fda0003fc4270 */
[----:B------:R-:W-:Y:S05]  /*12fa0*/  @P6 BRA `(.L_x_6090) ;  /* 0x0000024000006947 */ /* 0x000fea0003800000 */
.L_x_6094:
        /* <DEDUP_REMOVED lines=16> */
.L_x_6151:
        /* <DEDUP_REMOVED lines=16> */
.L_x_6152:
[----:B--2---:R-:W-:-:S05]  /*131b0*/  IMAD R0, R0, c[0x0][0x538], RZ ;  /* 0x00014e0000007a24 */ /* 0x004fca00078e02ff */
[----:B------:R-:W-:-:S04]  /*131c0*/  IADD3 R8, R0, R8, RZ ;  /* 0x0000000800087210 */ /* 0x000fc80007ffe0ff */
[----:B------:R-:W-:-:S13]  /*131d0*/  ISETP.GT.AND P6, PT, R8, R9, PT ;  /* 0x000000090800720c */ /* 0x000fda0003fc4270 */
[----:B-1----:R-:W-:Y:S05]  /*131e0*/  @!P6 BRA `(.L_x_6094) ;  /* 0xfffffdc00000e947 */ /* 0x002fea000383ffff */
.L_x_6090:
[----:B------:R-:W-:-:S05]  /*131f0*/  IADD3 R8, -R0, R8, RZ ;  /* 0x0000000800087210 */ /* 0x000fca0007ffe1ff */
[----:B------:R-:W-:-:S05]  /*13200*/  IMAD R0, R4, c[0x0][0x538], R8 ;  /* 0x00014e0004007a24 */ /* 0x000fca00078e0208 */
[----:B------:R-:W-:Y:S01]  /*13210*/  ISETP.GT.AND P0, PT, R0, R9, PT ;  /* 0x000000090000720c */ /* 0x000fe20003f04270 */
[----:B------:R-:W-:-:S12]  /*13220*/  BRA.DIV ~URZ, `(.L_x_6095) ;  /* 0x000039127f007947 */ /* 0x000fd8000b800000 */
[----:B------:R-:W-:-:S04]  /*13230*/  VOTE.ANY R5, PT, !P0 ;  /* 0x0000000000057806 */ /* 0x000fc800040e0100 */
.L_x_6153:
[----:B------:R-:W2:Y:S02]  /*13240*/  POPC R0, R5 ;  /* 0x0000000500007309 */ /* 0x000ea40000000000 */
[----:B--2---:R-:W-:Y:S01]  /*13250*/  IADD3 R243, R0, R243, RZ ;  /* 0x000000f300f37210 */ /* 0x004fe20007ffe0ff */
[----:B------:R-:W-:Y:S05]  /*13260*/  BRA.DIV ~URZ, `(.L_x_6096) ;  /* 0x000039227f007947 */ /* 0x000fea000b800000 */
[----:B------:R2:W3:Y:S04]  /*13270*/  SHFL.IDX PT, R10, R6, R0, 0x1f ;  /* 0x00001f00060a7589 */ /* 0x0004e800000e0000 */
[----:B------:R2:W4:Y:S02]  /*13280*/  SHFL.IDX PT, R7, R7, R0, 0x1f ;  /* 0x00001f0007077589 */ /* 0x00052400000e0000 */
.L_x_6154:
[----:B------:R-:W-:Y:S01]  /*13290*/  ISETP.NE.AND P0, PT, R5, RZ, PT ;  /* 0x000000ff0500720c */ /* 0x000fe20003f05270 */
[----:B------:R-:W-:-:S12]  /*132a0*/  BSSY B0, `(.L_x_6097) ;  /* 0x0000005000007945 */ /* 0x000fd80003800000 */
[----:B------:R-:W-:Y:S05]  /*132b0*/  @!P0 BRA `(.L_x_6098) ;  /* 0x0000003000008947 */ /* 0x000fea0003800000 */
[----:B--2---:R-:W-:Y:S01]  /*132c0*/  IADD3 R0, R0, -0x1, RZ ;  /* 0xffffffff00007810 */ /* 0x004fe20007ffe0ff */
[----:B------:R-:W-:Y:S05]  /*132d0*/  BRA.DIV ~URZ, `(.L_x_6099) ;  /* 0x000039827f007947 */ /* 0x000fea000b800000 */
[----:B------:R2:W1:Y:S02]  /*132e0*/  SHFL.IDX PT, R11, R4, R0, 0x1f ;  /* 0x00001f00040b7589 */ /* 0x00046400000e0000 */
.L_x_6098:
[----:B------:R-:W-:Y:S05]  /*132f0*/  BSYNC B0 ;  /* 0x0000000000007941 */ /* 0x000fea0003800000 */
.L_x_6097:
        /* <DEDUP_REMOVED lines=66> */
.L_x_6101:
        /* <DEDUP_REMOVED lines=66> */
.L_x_6102:
[----:B------:R-:W-:Y:S05]  /*13b40*/  BSYNC B0 ;  /* 0x0000000000007941 */ /* 0x000fea0003800000 */
.L_x_6100:
[----:B------:R-:W-:-:S04]  /*13b50*/  LOP3.LUT R0, RZ, R0, RZ, 0x33, !PT ;  /* 0x00000000ff007212 */ /* 0x000fc800078e33ff */
[----:B------:R-:W-:Y:S01]  /*13b60*/  IADD3 R241, R0, R10, RZ ;  /* 0x0000000a00f17210 */ /* 0x000fe20007ffe0ff */
[----:B------:R-:W-:Y:S05]  /*13b70*/  BRA `(.L_x_6103) ;  /* 0x0000004000007947 */ /* 0x000fea0003800000 */
.L_x_6091:
[----:B------:R-:W-:Y:S01]  /*13b80*/  IMAD.MOV.U32 R240, RZ, RZ, R9 ;  /* 0x000000fffff07224 */ /* 0x000fe200078e0009 */
[----:B------:R-:W-:Y:S01]  /*13b90*/  MOV R242, RZ ;  /* 0x000000ff00f27202 */ /* 0x000fe20000000f00 */
[----:B------:R-:W-:Y:S01]  /*13ba0*/  IMAD.MOV.U32 R241, RZ, RZ, RZ ;  /* 0x000000fffff17224 */ /* 0x000fe200078e00ff */
[----:B------:R-:W-:Y:S02]  /*13bb0*/  MOV R243, c[0x0][0x53c] ;  /* 0x00014f0000f37a02 */ /* 0x000fe40000000f00 */
.L_x_6103:
[----:B------:R-:W-:Y:S05]  /*13bc0*/  BSYNC B1 ;  /* 0x0000000000017941 */ /* 0x000fea0003800000 */
.L_x_6089:
[----:B------:R-:W-:Y:S01]  /*13bd0*/  WARPSYNC 0xffffffff ;  /* 0xffffffff00007948 */ /* 0x000fe20003800000 */
[----:B------:R-:W-:Y:S01]  /*13be0*/  BAR.SYNC.DEFER_BLOCKING 0x4, 0x100 ;  /* 0x0104000000007b1d */ /* 0x000fe20000010000 */
[----:B------:R-:W-:-:S13]  /*13bf0*/  ISETP.NE.AND P0, PT, R12, RZ, PT ;  /* 0x000000ff0c00720c */ /* 0x000fda0003f05270 */
[----:B------:R2:W-:Y:S04]  /*13c00*/  @!P0 STS.128 [0x20100], R240 ;  /* 0x020100f0ff008388 */ /* 0x0005e80000000c00 */
[----:B------:R-:W-:Y:S06]  /*13c10*/  BAR.ARV 0x5, 0x100 ;  /* 0x0144000000007b1d */ /* 0x000fec0000002000 */
.L_x_6084:
[----:B-1----:R-:W-:-:S13]  /*13c20*/  ISETP.GE.AND P0, PT, R243, c[0x0][0x53c], PT ;  /* 0x00014f00f3007a0c */ /* 0x002fda0003f06270 */
[----:B--23--:R-:W-:Y:S01]  /*13c30*/  @P0 CALL.REL.NOINC `(.L_x_6104) ;  /* 0x0000001000000944 */ /* 0x00cfe20003c00000 */
[----:B------:R-:W-:Y:S05]  /*13c40*/  BRA `(.L_x_6105) ;  /* 0xfffedf5000007947 */ /* 0x000fea000383ffff */
.L_x_6104:
[----:B------:R-:W-:Y:S05]  /*13c50*/  EXIT ;  /* 0x000000000000794d */ /* 0x000fea0003800000 */
.L_x_5987:
[----:B------:R-:W-:Y:S01]  /*13c60*/  IMAD.MOV.U32 R0, RZ, RZ, R5 ;  /* 0x000000ffff007224 */ /* 0x000fe200078e0005 */
[----:B------:R-:W-:Y:S02]  /*13c70*/  MOV R3, 0x1 ;  /* 0x0000000100037802 */ /* 0x000fe40000000f00 */
[----:B------:R-:W-:Y:S02]  /*13c80*/  MOV R2, 0x13ca0 ;  /* 0x00013ca000027802 */ /* 0x000fe40000000f00 */
[----:B--2---:R-:W-:Y:S05]  /*13c90*/  CALL.REL.NOINC `($__internal_100_$__cuda_sm70_shflsync_up_p) ;  /* 0x000030f000007944 */ /* 0x004fea0003c00000 */
[----:B------:R-:W-:Y:S01]  /*13ca0*/  MOV R0, R4 ;  /* 0x0000000400007202 */ /* 0x000fe20000000f00 */
[----:B------:R-:W-:Y:S05]  /*13cb0*/  BRA `(.L_x_6106) ;  /* 0xfffec78000007947 */ /* 0x000fea000383ffff */
.L_x_5988:
[----:B------:R-:W-:Y:S01]  /*13cc0*/  IMAD.MOV.U32 R0, RZ, RZ, R5 ;  /* 0x000000ffff007224 */ /* 0x000fe200078e0005 */
[----:B------:R-:W-:Y:S02]  /*13cd0*/  MOV R3, 0x2 ;  /* 0x0000000200037802 */ /* 0x000fe40000000f00 */
[----:B------:R-:W-:Y:S02]  /*13ce0*/  MOV R2, 0x13d00 ;  /* 0x00013d0000027802 */ /* 0x000fe40000000f00 */
[----:B--2---:R-:W-:Y:S05]  /*13cf0*/  CALL.REL.NOINC `($__internal_100_$__cuda_sm70_shflsync_up_p) ;  /* 0x0000309000007944 */ /* 0x004fea0003c00000 */
[----:B------:R-:W-:Y:S01]  /*13d00*/  SEL R4, R4, RZ, P4 ;  /* 0x000000ff04047207 */ /* 0x000fe20002000000 */
[----:B------:R-:W-:Y:S01]  /*13d10*/  IMAD.MOV.U32 R3, RZ, RZ, 0x4 ;  /* 0x00000004ff037424 */ /* 0x000fe200078e00ff */
[----:B------:R-:W-:-:S03]  /*13d20*/  MOV R2, 0x13d50 ;  /* 0x00013d5000027802 */ /* 0x000fc60000000f00 */
[----:B------:R-:W-:Y:S02]  /*13d30*/  IMAD.IADD R0, R5, 0x1, R4 ;  /* 0x0000000105007824 */ /* 0x000fe400078e0204 */
[----:B------:R-:W-:Y:S05]  /*13d40*/  CALL.REL.NOINC `($__internal_100_$__cuda_sm70_shflsync_up_p) ;  /* 0x0000304000007944 */ /* 0x000fea0003c00000 */
        /* <DEDUP_REMOVED lines=12> */
[----:B------:R-:W-:Y:S02]  /*13e10*/  MOV R220, 0x1f ;  /* 0x0000001f00dc7802 */ /* 0x000fe40000000f00 */
[----:B------:R-:W-:Y:S01]  /*13e20*/  MOV R3, 0x13e60 ;  /* 0x00013e6000037802 */ /* 0x000fe20000000f00 */
[----:B------:R-:W-:-:S04]  /*13e30*/  IMAD.IADD R4, R0, 0x1, R4 ;  /* 0x0000000100047824 */ /* 0x000fc800078e0204 */
[----:B------:R-:W-:Y:S02]  /*13e40*/  IMAD.MOV.U32 R195, RZ, RZ, R4 ;  /* 0x000000ffffc37224 */ /* 0x000fe400078e0004 */
[----:B------:R-:W-:Y:S05]  /*13e50*/  CALL.REL.NOINC `($__internal_99_$__cuda_sm70_shflsync_idx_p) ;  /* 0x00002ed000007944 */ /* 0x000fea0003c00000 */
[----:B------:R-:W-:Y:S01]  /*13e60*/  MOV R0, R220 ;  /* 0x000000dc00007202 */ /* 0x000fe20000000f00 */
[----:B------:R-:W-:Y:S05]  /*13e70*/  BRA `(.L_x_6107) ;  /* 0xfffec6c000007947 */ /* 0x000fea000383ffff */
.L_x_5990:
[----:B------:R-:W-:Y:S02]  /*13e80*/  SEL R0, RZ, 0x1, P0 ;  /* 0x00000001ff007807 */ /* 0x000fe40000000000 */
[----:B------:R-:W-:Y:S02]  /*13e90*/  MOV R2, 0x13eb0 ;  /* 0x00013eb000027802 */ /* 0x000fe40000000f00 */
[----:B--2---:R-:W-:Y:S05]  /*13ea0*/  CALL.REL.NOINC `($__internal_101_$__cuda_sm70_votesync_ballot) ;  /* 0x00002f4000007944 */ /* 0x004fea0003c00000 */
[----:B------:R-:W-:Y:S01]  /*13eb0*/  MOV R6, R0 ;  /* 0x0000000000067202 */ /* 0x000fe20000000f00 */
[----:B------:R-:W-:Y:S05]  /*13ec0*/  BRA `(.L_x_6108) ;  /* 0xfffec70000007947 */ /* 0x000fea000383ffff */
.L_x_5991:
[----:B------:R-:W-:Y:S01]  /*13ed0*/  IMAD.MOV.U32 R195, RZ, RZ, R9 ;  /* 0x000000ffffc37224 */ /* 0x000fe200078e0009 */
[----:B------:R-:W-:Y:S01]  /*13ee0*/  MOV R2, R0 ;  /* 0x0000000000027202 */ /* 0x000fe20000000f00 */
[----:B------:R-:W-:Y:S01]  /*13ef0*/  IMAD.MOV.U32 R220, RZ, RZ, 0x1f ;  /* 0x0000001fffdc7424 */ /* 0x000fe200078e00ff */
[----:B------:R-:W-:Y:S02]  /*13f00*/  MOV R3, 0x13f20 ;  /* 0x00013f2000037802 */ /* 0x000fe40000000f00 */
[----:B------:R-:W-:Y:S05]  /*13f10*/  CALL.REL.NOINC `($__internal_99_$__cuda_sm70_shflsync_idx_p) ;  /* 0x00002e1000007944 */ /* 0x000fea0003c00000 */
[----:B------:R-:W-:Y:S01]  /*13f20*/  IMAD.MOV.U32 R12, RZ, RZ, R220 ;  /* 0x000000ffff0c7224 */ /* 0x000fe200078e00dc */
[----:B------:R-:W-:Y:S01]  /*13f30*/  MOV R195, R8 ;  /* 0x0000000800c37202 */ /* 0x000fe20000000f00 */
[----:B------:R-:W-:Y:S01]  /*13f40*/  IMAD.MOV.U32 R5, RZ, RZ, RZ ;  /* 0x000000ffff057224 */ /* 0x000fe200078e00ff */
[----:B------:R-:W-:Y:S01]  /*13f50*/  MOV R2, R0 ;  /* 0x0000000000027202 */ /* 0x000fe20000000f00 */
[----:B------:R-:W-:Y:S01]  /*13f60*/  IMAD.MOV.U32 R220, RZ, RZ, 0x1f ;  /* 0x0000001fffdc7424 */ /* 0x000fe200078e00ff */
[----:B------:R-:W-:-:S02]  /*13f70*/  MOV R3, 0x13f90 ;  /* 0x00013f9000037802 */ /* 0x000fc40000000f00 */
[----:B------:R-:W-:Y:S05]  /*13f80*/  CALL.REL.NOINC `($__internal_99_$__cuda_sm70_shflsync_idx_p) ;  /* 0x00002da000007944 */ /* 0x000fea0003c00000 */
[----:B------:R-:W-:Y:S01]  /*13f90*/  MOV R9, R220 ;  /* 0x000000dc00097202 */ /* 0x000fe20000000f00 */
[----:B------:R-:W-:Y:S05]  /*13fa0*/  BRA `(.L_x_6109) ;  /* 0xfffec68000007947 */ /* 0x000fea000383ffff */
.L_x_5994:
[----:B------:R-:W-:Y:S01]  /*13fb0*/  IMAD.MOV.U32 R195, RZ, RZ, R4 ;  /* 0x000000ffffc37224 */ /* 0x000fe200078e0004 */
[----:B------:R-:W-:Y:S01]  /*13fc0*/  MOV R2, R0 ;  /* 0x0000000000027202 */ /* 0x000fe20000000f00 */
[----:B------:R-:W-:Y:S01]  /*13fd0*/  IMAD.MOV.U32 R220, RZ, RZ, 0x1f ;  /* 0x0000001fffdc7424 */ /* 0x000fe200078e00ff */
[----:B------:R-:W-:-:S02]  /*13fe0*/  MOV R3, 0x14000 ;  /* 0x0001400000037802 */ /* 0x000fc40000000f00 */
[----:B--23--:R-:W-:Y:S05]  /*13ff0*/  CALL.REL.NOINC `($__internal_99_$__cuda_sm70_shflsync_idx_p) ;  /* 0x00002d3000007944 */ /* 0x00cfea0003c00000 */
[----:B------:R-:W-:Y:S01]  /*14000*/  MOV R5, R220 ;  /* 0x000000dc00057202 */ /* 0x000fe20000000f00 */
[----:B------:R-:W-:Y:S05]  /*14010*/  BRA `(.L_x_5993) ;  /* 0xfffec67000007947 */ /* 0x000fea000383ffff */
.L_x_6005:
[----:B------:R-:W-:Y:S01]  /*14020*/  IMAD.MOV.U32 R195, RZ, RZ, R5 ;  /* 0x000000ffffc37224 */ /* 0x000fe200078e0005 */
[----:B------:R-:W-:Y:S01]  /*14030*/  MOV R2, RZ ;  /* 0x000000ff00027202 */ /* 0x000fe20000000f00 */
[----:B------:R-:W-:Y:S01]  /*14040*/  IMAD.MOV.U32 R220, RZ, RZ, 0x181f ;  /* 0x0000181fffdc7424 */ /* 0x000fe200078e00ff */
[----:B------:R-:W-:-:S02]  /*14050*/  MOV R3, 0x14070 ;  /* 0x0001407000037802 */ /* 0x000fc40000000f00 */
[----:B-----5:R-:W-:Y:S05]  /*14060*/  CALL.REL.NOINC `($__internal_99_$__cuda_sm70_shflsync_idx_p) ;  /* 0x00002cc000007944 */ /* 0x020fea0003c00000 */
[----:B------:R-:W-:Y:S01]  /*14070*/  MOV R4, R220 ;  /* 0x000000dc00047202 */ /* 0x000fe20000000f00 */
[----:B------:R-:W-:Y:S05]  /*14080*/  BRA `(.L_x_6110) ;  /* 0xfffee90000007947 */ /* 0x000fea000383ffff */
.L_x_6006:
[----:B------:R-:W-:Y:S01]  /*14090*/  IMAD.MOV.U32 R195, RZ, RZ, R14 ;  /* 0x000000ffffc37224 */ /* 0x000fe200078e000e */
[----:B------:R-:W-:Y:S01]  /*140a0*/  MOV R2, RZ ;  /* 0x000000ff00027202 */ /* 0x000fe20000000f00 */
[----:B------:R-:W-:Y:S01]  /*140b0*/  IMAD.MOV.U32 R220, RZ, RZ, 0x181f ;  /* 0x0000181fffdc7424 */ /* 0x000fe200078e00ff */
[----:B------:R-:W-:-:S02]  /*140c0*/  MOV R3, 0x140e0 ;  /* 0x000140e000037802 */ /* 0x000fc40000000f00 */
[----:B-12--5:R-:W-:Y:S05]  /*140d0*/  CALL.REL.NOINC `($__internal_99_$__cuda_sm70_shflsync_idx_p) ;  /* 0x00002c5000007944 */ /* 0x026fea0003c00000 */
[----:B------:R-:W-:Y:S01]  /*140e0*/  MOV R0, R220 ;  /* 0x000000dc00007202 */ /* 0x000fe20000000f00 */
[----:B------:R-:W-:Y:S05]  /*140f0*/  BRA `(.L_x_6111) ;  /* 0xfffee8b000007947 */ /* 0x000fea000383ffff */
.L_x_6009:
[----:B------:R-:W-:Y:S01]  /*14100*/  IMAD.MOV.U32 R195, RZ, RZ, R5 ;  /* 0x000000ffffc37224 */ /* 0x000fe200078e0005 */
[----:B--2---:R-:W-:Y:S01]  /*14110*/  MOV R2, 0x1 ;  /* 0x0000000100027802 */ /* 0x004fe20000000f00 */
[----:B------:R-:W-:Y:S01]  /*14120*/  IMAD.MOV.U32 R220, RZ, RZ, 0x181f ;  /* 0x0000181fffdc7424 */ /* 0x000fe200078e00ff */
[----:B------:R-:W-:-:S02]  /*14130*/  MOV R3, 0x14150 ;  /* 0x0001415000037802 */ /* 0x000fc40000000f00 */
[----:B-1-345:R-:W-:Y:S05]  /*14140*/  CALL.REL.NOINC `($__internal_99_$__cuda_sm70_shflsync_idx_p) ;  /* 0x00002be000007944 */ /* 0x03afea0003c00000 */
[----:B------:R-:W-:Y:S01]  /*14150*/  IMAD.MOV.U32 R4, RZ, RZ, R220 ;  /* 0x000000ffff047224 */ /* 0x000fe200078e00dc */
[----:B------:R-:W-:Y:S01]  /*14160*/  MOV R2, 0x1 ;  /* 0x0000000100027802 */ /* 0x000fe20000000f00 */
[----:B------:R-:W-:Y:S01]  /*14170*/  IMAD.MOV.U32 R195, RZ, RZ, R14 ;  /* 0x000000ffffc37224 */ /* 0x000fe200078e000e */
[----:B------:R-:W-:-:S02]  /*14180*/  MOV R220, 0x181f ;  /* 0x0000181f00dc7802 */ /* 0x000fc40000000f00 */
[----:B------:R-:W-:Y:S02]  /*14190*/  MOV R3, 0x141b0 ;  /* 0x000141b000037802 */ /* 0x000fe40000000f00 */
[----:B------:R-:W-:Y:S05]  /*141a0*/  CALL.REL.NOINC `($__internal_99_$__cuda_sm70_shflsync_idx_p) ;  /* 0x00002b8000007944 */ /* 0x000fea0003c00000 */
[----:B------:R-:W-:Y:S01]  /*141b0*/  MOV R0, R220 ;  /* 0x000000dc00007202 */ /* 0x000fe20000000f00 */
[----:B------:R-:W-:Y:S05]  /*141c0*/  BRA `(.L_x_6112) ;  /* 0xfffee9a000007947 */ /* 0x000fea000383ffff */
.L_x_6012:
[----:B------:R-:W-:Y:S01]  /*141d0*/  IMAD.MOV.U32 R195, RZ, RZ, R5 ;  /* 0x000000ffffc37224 */ /* 0x000fe200078e0005 */
[----:B-1----:R-:W-:Y:S01]  /*141e0*/  MOV R2, 0x2 ;  /* 0x0000000200027802 */ /* 0x002fe20000000f00 */
[----:B------:R-:W-:Y:S01]  /*141f0*/  IMAD.MOV.U32 R220, RZ, RZ, 0x181f ;  /* 0x0000181fffdc7424 */ /* 0x000fe200078e00ff */
[----:B------:R-:W-:Y:S02]  /*14200*/  MOV R3, 0x14220 ;  /* 0x0001422000037802 */ /* 0x000fe40000000f00 */
[----:B--2345:R-:W-:Y:S05]  /*14210*/  CALL.REL.NOINC `($__internal_99_$__cuda_sm70_shflsync_idx_p) ;  /* 0x00002b1000007944 */ /* 0x03cfea0003c00000 */
[----:B------:R-:W-:Y:S01]  /*14220*/  MOV R4, R220 ;  /* 0x000000dc00047202 */ /* 0x000fe20000000f00 */
[----:B------:R-:W-:Y:S05]  /*14230*/  BRA `(.L_x_6113) ;  /* 0xfffeead000007947 */ /* 0x000fea000383ffff */
.L_x_6013:
[----:B------:R-:W-:Y:S01]  /*14240*/  IMAD.MOV.U32 R195, RZ, RZ, R14 ;  /* 0x000000ffffc37224 */ /* 0x000fe200078e000e */
[----:B------:R-:W-:Y:S01]  /*14250*/  MOV R2, 0x2 ;  /* 0x0000000200027802 */ /* 0x000fe20000000f00 */
[----:B------:R-:W-:Y:S01]  /*14260*/  IMAD.MOV.U32 R220, RZ, RZ, 0x181f ;  /* 0x0000181fffdc7424 */ /* 0x000fe200078e00ff */
[----:B------:R-:W-:Y:S02]  /*14270*/  MOV R3, 0x14290 ;  /* 0x0001429000037802 */ /* 0x000fe40000000f00 */
[----:B-12345:R-:W-:Y:S05]  /*14280*/  CALL.REL.NOINC `($__internal_99_$__cuda_sm70_shflsync_idx_p) ;  /* 0x00002aa000007944 */ /* 0x03efea0003c00000 */
[----:B------:R-:W-:Y:S01]  /*14290*/  MOV R0, R220 ;  /* 0x000000dc00007202 */ /* 0x000fe20000000f00 */
[----:B------:R-:W-:Y:S05]  /*142a0*/  BRA `(.L_x_6114) ;  /* 0xfffeea8000007947 */ /* 0x000fea000383ffff */
.L_x_6016:
[----:B------:R-:W-:Y:S01]  /*142b0*/  IMAD.MOV.U32 R195, RZ, RZ, R5 ;  /* 0x000000ffffc37224 */ /* 0x000fe200078e0005 */
[----:B-1----:R-:W-:Y:S01]  /*142c0*/  MOV R2, 0x3 ;  /* 0x0000000300027802 */ /* 0x002fe20000000f00 */
[----:B------:R-:W-:Y:S01]  /*142d0*/  IMAD.MOV.U32 R220, RZ, RZ, 0x181f ;  /* 0x0000181fffdc7424 */ /* 0x000fe200078e00ff */
[----:B------:R-:W-:-:S02]  /*142e0*/  MOV R3, 0x14300 ;  /* 0x0001430000037802 */ /* 0x000fc40000000f00 */
[----:B--2345:R-:W-:Y:S05]  /*142f0*/  CALL.REL.NOINC `($__internal_99_$__cuda_sm70_shflsync_idx_p) ;  /* 0x00002a3000007944 */ /* 0x03cfea0003c00000 */
        /* <DEDUP_REMOVED lines=8> */
.L_x_6019:
[----:B------:R-:W-:Y:S01]  /*14380*/  IMAD.MOV.U32 R195, RZ, RZ, R5 ;  /* 0x000000ffffc37224 */ /* 0x000fe200078e0005 */
[----:B------:R-:W-:Y:S01]  /*14390*/  MOV R2, RZ ;  /* 0x000000ff00027202 */ /* 0x000fe20000000f00 */
[----:B------:R-:W-:Y:S01]  /*143a0*/  IMAD.MOV.U32 R220, RZ, RZ, 0x181f ;  /* 0x0000181fffdc7424 */ /* 0x000fe200078e00ff */
[----:B------:R-:W-:Y:S02]  /*143b0*/  MOV R3, 0x143d0 ;  /* 0x000143d000037802 */ /* 0x000fe40000000f00 */
[----:B------:R-:W-:Y:S05]  /*143c0*/  CALL.REL.NOINC `($__internal_99_$__cuda_sm70_shflsync_idx_p) ;  /* 0x0000296000007944 */ /* 0x000fea0003c00000 */
[----:B------:R-:W-:Y:S01]  /*143d0*/  MOV R4, R220 ;  /* 0x000000dc00047202 */ /* 0x000fe20000000f00 */
[----:B------:R-:W-:Y:S05]  /*143e0*/  BRA `(.L_x_6116) ;  /* 0xffff055000007947 */ /* 0x000fea000383ffff */
.L_x_6020:
[----:B------:R-:W-:Y:S01]  /*143f0*/  IMAD.MOV.U32 R195, RZ, RZ, R15 ;  /* 0x000000ffffc37224 */ /* 0x000fe200078e000f */
[----:B------:R-:W-:Y:S01]  /*14400*/  MOV R2, RZ ;  /* 0x000000ff00027202 */ /* 0x000fe20000000f00 */
[----:B------:R-:W-:Y:S01]  /*14410*/  IMAD.MOV.U32 R220, RZ, RZ, 0x181f ;  /* 0x0000181fffdc7424 */ /* 0x000fe200078e00ff */
[----:B------:R-:W-:Y:S02]  /*14420*/  MOV R3, 0x14440 ;  /* 0x0001444000037802 */ /* 0x000fe40000000f00 */
[----:B-12---:R-:W-:Y:S05]  /*14430*/  CALL.REL.NOINC `($__internal_99_$__cuda_sm70_shflsync_idx_p) ;  /* 0x000028f000007944 */ /* 0x006fea0003c00000 */
[C---:B------:R-:W-:Y:S01]  /*14440*/  IADD3 R10, P0, R220.reuse, R98, RZ ;  /* 0x00000062dc0a7210 */ /* 0x040fe20007f1e0ff */
[----:B------:R-:W-:Y:S01]  /*14450*/  IMAD.MOV.U32 R195, RZ, RZ, R5 ;  /* 0x000000ffffc37224 */ /* 0x000fe200078e0005 */
[----:B------:R-:W-:-:S02]  /*14460*/  IADD3 R8, P5, R220, R99, RZ ;  /* 0x00000063dc087210 */ /* 0x000fc40007fbe0ff */
[----:B------:R-:W-:Y:S01]  /*14470*/  IADD3 R6, P2, R220, R100, RZ ;  /* 0x00000064dc067210 */ /* 0x000fe20007f5e0ff */
[----:B------:R-:W-:Y:S01]  /*14480*/  IMAD.X R11, R4, 0x1, R93, P0 ;  /* 0x00000001040b7824 */ /* 0x000fe200000e065d */
[----:B------:R-:W-:Y:S01]  /*14490*/  IADD3 R2, P0, R220, R101, RZ ;  /* 0x00000065dc027210 */ /* 0x000fe20007f1e0ff */
[----:B------:R-:W-:Y:S01]  /*144a0*/  IMAD.X R9, R4, 0x1, R94, P5 ;  /* 0x0000000104097824 */ /* 0x000fe200028e065e */
[----:B------:R-:W-:Y:S01]  /*144b0*/  ISETP.GE.AND P6, PT, R218, c[0x0][0x1d4], PT ;  /* 0x00007500da007a0c */ /* 0x000fe20003fc6270 */
[C---:B------:R-:W-:Y:S01]  /*144c0*/  IMAD.X R7, R4.reuse, 0x1, R95, P2 ;  /* 0x0000000104077824 */ /* 0x040fe200010e065f */
[----:B------:R-:W-:Y:S01]  /*144d0*/  ISETP.GE.AND P5, PT, R223, c[0x0][0x1d4], PT ;  /* 0x00007500df007a0c */ /* 0x000fe20003fa6270 */
[----:B------:R-:W-:Y:S01]  /*144e0*/  IMAD.X R3, R4, 0x1, R96, P0 ;  /* 0x0000000104037824 */ /* 0x000fe200000e0660 */
[----:B------:R-:W-:Y:S01]  /*144f0*/  ISETP.GE.AND P2, PT, R224, c[0x0][0x1d4], PT ;  /* 0x00007500e0007a0c */ /* 0x000fe20003f46270 */
[----:B------:R-:W-:Y:S01]  /*14500*/  IMAD.MOV.U32 R220, RZ, RZ, 0x181f ;  /* 0x0000181fffdc7424 */ /* 0x000fe200078e00ff */
        /* <DEDUP_REMOVED lines=14> */
[----:B-1----:R-:W-:Y:S05]  /*145f0*/  CALL.REL.NOINC `($__internal_99_$__cuda_sm70_shflsync_idx_p) ;  /* 0x0000273000007944 */ /* 0x002fea0003c00000 */
        /* <DEDUP_REMOVED lines=8> */
.L_x_6021:
[----:B------:R-:W-:Y:S01]  /*14680*/  IMAD.MOV.U32 R195, RZ, RZ, R4 ;  /* 0x000000ffffc37224 */ /* 0x000fe200078e0004 */
[----:B------:R-:W-:Y:S01]  /*14690*/  MOV R2, RZ ;  /* 0x000000ff00027202 */ /* 0x000fe20000000f00 */
[----:B------:R-:W-:Y:S01]  /*146a0*/  IMAD.MOV.U32 R220, RZ, RZ, 0x1c1f ;  /* 0x00001c1fffdc7424 */ /* 0x000fe200078e00ff */
[----:B------:R-:W-:Y:S02]  /*146b0*/  MOV R3, 0x146d0 ;  /* 0x000146d000037802 */ /* 0x000fe40000000f00 */
[----:B------:R-:W-:Y:S05]  /*146c0*/  CALL.REL.NOINC `($__internal_99_$__cuda_sm70_shflsync_idx_p) ;  /* 0x0000266000007944 */ /* 0x000fea0003c00000 */
[----:B------:R-:W-:Y:S01]  /*146d0*/  MOV R0, R220 ;  /* 0x000000dc00007202 */ /* 0x000fe20000000f00 */
[----:B------:R-:W-:Y:S05]  /*146e0*/  BRA `(.L_x_6118) ;  /* 0xffff067000007947 */ /* 0x000fea000383ffff */
.L_x_6022:
[----:B------:R-:W-:Y:S01]  /*146f0*/  IMAD.MOV.U32 R195, RZ, RZ, R4 ;  /* 0x000000ffffc37224 */ /* 0x000fe200078e0004 */
[----:B------:R-:W-:Y:S01]  /*14700*/  MOV R2, 0x1 ;  /* 0x0000000100027802 */ /* 0x000fe20000000f00 */
[----:B------:R-:W-:Y:S01]  /*14710*/  IMAD.MOV.U32 R220, RZ, RZ, 0x1c1f ;  /* 0x00001c1fffdc7424 */ /* 0x000fe200078e00ff */
[----:B------:R-:W-:Y:S02]  /*14720*/  MOV R3, 0x14740 ;  /* 0x0001474000037802 */ /* 0x000fe40000000f00 */
[----:B-1----:R-:W-:Y:S05]  /*14730*/  CALL.REL.NOINC `($__internal_99_$__cuda_sm70_shflsync_idx_p) ;  /* 0x000025f000007944 */ /* 0x002fea0003c00000 */
[----:B------:R-:W-:Y:S01]  /*14740*/  IMAD.IADD R0, R5, 0x1, R220 ;  /* 0x0000000105007824 */ /* 0x000fe200078e02dc */
[----:B------:R-:W-:Y:S02]  /*14750*/  FMNMX.FTZ R133, R7, R8, !PT ;  /* 0x0000000807857209 */ /* 0x000fe40007810000 */
[----:B------:R-:W-:-:S02]  /*14760*/  MOV R2, 0x14b80 ;  /* 0x00014b8000027802 */ /* 0x000fc40000000f00 */
        /* <DEDUP_REMOVED lines=62> */
[----:B------:R-:W-:-:S03]  /*14b50*/  IMAD.MOV.U32 R132, RZ, RZ, R133 ;  /* 0x000000ffff847224 */ /* 0x000fc600078e0085 */
[----:B------:R-:W-:Y:S02]  /*14b60*/  FMNMX.FTZ R4, R84, R4, !PT ;  /* 0x0000000454047209 */ /* 0x000fe40007810000 */
[----:B------:R-:W-:Y:S05]  /*14b70*/  CALL.REL.NOINC `($__internal_98_$__cuda_sm70_shflsync_bfly_p) ;  /* 0x0000215000007944 */ /* 0x000fea0003c00000 */
[----:B------:R-:W-:Y:S01]  /*14b80*/  FMNMX.FTZ R133, R133, R0, !PT ;  /* 0x0000000085857209 */ /* 0x000fe20007810000 */
[----:B------:R-:W-:Y:S01]  /*14b90*/  IMAD.MOV.U32 R0, RZ, RZ, 0x1 ;  /* 0x00000001ff007424 */ /* 0x000fe200078e00ff */
[----:B------:R-:W-:-:S03]  /*14ba0*/  MOV R2, 0x14bd0 ;  /* 0x00014bd000027802 */ /* 0x000fc60000000f00 */
[----:B------:R-:W-:Y:S02]  /*14bb0*/  IMAD.MOV.U32 R132, RZ, RZ, R133 ;  /* 0x000000ffff847224 */ /* 0x000fe400078e0085 */
[----:B------:R-:W-:Y:S05]  /*14bc0*/  CALL.REL.NOINC `($__internal_98_$__cuda_sm70_shflsync_bfly_p) ;  /* 0x0000210000007944 */ /* 0x000fea0003c00000 */
[----:B------:R-:W-:Y:S01]  /*14bd0*/  FMNMX.FTZ R133, R133, R0, !PT ;  /* 0x0000000085857209 */ /* 0x000fe20007810000 */
[----:B------:R-:W-:Y:S01]  /*14be0*/  IMAD.MOV.U32 R132, RZ, RZ, R4 ;  /* 0x000000ffff847224 */ /* 0x000fe200078e0004 */
[----:B------:R-:W-:Y:S01]  /*14bf0*/  MOV R2, 0x14c20 ;  /* 0x00014c2000027802 */ /* 0x000fe20000000f00 */
[----:B------:R-:W-:Y:S02]  /*14c00*/  IMAD.MOV.U32 R0, RZ, RZ, 0x2 ;  /* 0x00000002ff007424 */ /* 0x000fe400078e00ff */
[----:B------:R-:W-:Y:S05]  /*14c10*/  CALL.REL.NOINC `($__internal_98_$__cuda_sm70_shflsync_bfly_p) ;  /* 0x000020b000007944 */ /* 0x000fea0003c00000 */
[----:B------:R-:W-:Y:S01]  /*14c20*/  FMNMX.FTZ R4, R4, R0, !PT ;  /* 0x0000000004047209 */ /* 0x000fe20007810000 */
[----:B------:R-:W-:Y:S01]  /*14c30*/  IMAD.MOV.U32 R0, RZ, RZ, 0x1 ;  /* 0x00000001ff007424 */ /* 0x000fe200078e00ff */
[----:B------:R-:W-:-:S03]  /*14c40*/  MOV R2, 0x14c70 ;  /* 0x00014c7000027802 */ /* 0x000fc60000000f00 */
[----:B------:R-:W-:Y:S02]  /*14c50*/  IMAD.MOV.U32 R132, RZ, RZ, R4 ;  /* 0x000000ffff847224 */ /* 0x000fe400078e0004 */
[----:B------:R-:W-:Y:S05]  /*14c60*/  CALL.REL.NOINC `($__internal_98_$__cuda_sm70_shflsync_bfly_p) ;  /* 0x0000206000007944 */ /* 0x000fea0003c00000 */
[----:B------:R-:W-:Y:S01]  /*14c70*/  MOV R5, R0 ;  /* 0x0000000000057202 */ /* 0x000fe20000000f00 */
[----:B------:R-:W-:Y:S05]  /*14c80*/  BRA `(.L_x_6119) ;  /* 0xffff078000007947 */ /* 0x000fea000383ffff */
.L_x_6026:
[----:B------:R-:W-:Y:S01]  /*14c90*/  MOV R2, RZ ;  /* 0x000000ff00027202 */ /* 0x000fe20000000f00 */
[----:B------:R-:W-:Y:S01]  /*14ca0*/  IMAD.MOV.U32 R195, RZ, RZ, R5 ;  /* 0x000000ffffc37224 */ /* 0x000fe200078e0005 */
[----:B------:R-:W-:Y:S01]  /*14cb0*/  MOV R3, 0x14ce0 ;  /* 0x00014ce000037802 */ /* 0x000fe20000000f00 */
[----:B------:R-:W-:Y:S02]  /*14cc0*/  IMAD.MOV.U32 R220, RZ, RZ, 0x181f ;  /* 0x0000181fffdc7424 */ /* 0x000fe400078e00ff */
[----:B-1234-:R-:W-:Y:S05]  /*14cd0*/  CALL.REL.NOINC `($__internal_99_$__cuda_sm70_shflsync_idx_p) ;  /* 0x0000205000007944 */ /* 0x01efea0003c00000 */
[----:B------:R-:W-:Y:S01]  /*14ce0*/  MOV R4, R220 ;  /* 0x000000dc00047202 */ /* 0x000fe20000000f00 */
[----:B------:R-:W-:-:S05]  /*14cf0*/  BRA `(.L_x_6120) ;  /* 0xffff1e4000007947 */ /* 0x000fca000383ffff */
.L_x_6027:
[----:B------:R-:W-:Y:S01]  /*14d00*/  MOV R2, RZ ;  /* 0x000000ff00027202 */ /* 0x000fe20000000f00 */
[----:B------:R-:W-:Y:S01]  /*14d10*/  IMAD.MOV.U32 R195, RZ, RZ, R21 ;  /* 0x000000ffffc37224 */ /* 0x000fe200078e0015 */
[----:B------:R-:W-:Y:S01]  /*14d20*/  MOV R3, 0x14d50 ;  /* 0x00014d5000037802 */ /* 0x000fe20000000f00 */
[----:B------:R-:W-:Y:S02]  /*14d30*/  IMAD.MOV.U32 R220, RZ, RZ, 0x181f ;  /* 0x0000181fffdc7424 */ /* 0x000fe400078e00ff */
[----:B-1234-:R-:W-:Y:S05]  /*14d40*/  CALL.REL.NOINC `($__internal_99_$__cuda_sm70_shflsync_idx_p) ;  /* 0x00001fe000007944 */ /* 0x01efea0003c00000 */
[----:B------:R-:W-:Y:S01]  /*14d50*/  ISETP.GE.AND P6, PT, R218, c[0x0][0x1d4], PT ;  /* 0x00007500da007a0c */ /* 0x000fe20003fc6270 */
[----:B------:R-:W-:Y:S01]  /*14d60*/  IMAD.MOV.U32 R195, RZ, RZ, R5 ;  /* 0x000000ffffc37224 */ /* 0x000fe200078e0005 */
[----:B------:R-:W-:Y:S02]  /*14d70*/  IADD3 R2, P0, R220, R30, RZ ;  /* 0x0000001edc027210 */ /* 0x000fe40007f1e0ff */
[----:B------:R-:W-:Y:S02]  /*14d80*/  ISETP.GE.AND P5, PT, R223, c[0x0][0x1d4], PT ;  /* 0x00007500df007a0c */ /* 0x000fe40003fa6270 */
[----:B------:R-:W-:Y:S01]  /*14d90*/  ISETP.GE.AND P2, PT, R224, c[0x0][0x1d4], PT ;  /* 0x00007500e0007a0c */ /* 0x000fe20003f46270 */
[----:B------:R-:W-:Y:S01]  /*14da0*/  IMAD.X R3, R4, 0x1, R22, P0 ;  /* 0x0000000104037824 */ /* 0x000fe200000e0616 */
[----:B------:R-:W-:Y:S02]  /*14db0*/  IADD3 R6, P0, R220, R31, RZ ;  /* 0x0000001fdc067210 */ /* 0x000fe40007f1e0ff */
[----:B------:R-:W-:Y:S02]  /*14dc0*/  SEL R5, RZ, 0x10, P6 ;  /* 0x00000010ff057807 */ /* 0x000fe40003000000 */
[----:B------:R-:W-:Y:S01]  /*14dd0*/  SEL R20, RZ, 0x10, P5 ;  /* 0x00000010ff147807 */ /* 0x000fe20002800000 */
[----:B------:R-:W-:Y:S01]  /*14de0*/  @!PT LDS RZ, [RZ] ;  /* 0x00000000fffff984 */ /* 0x000fe20000000800 */
[----:B------:R-:W-:Y:S01]  /*14df0*/  @!PT LDS RZ, [RZ] ;  /* 0x00000000fffff984 */ /* 0x000fe20000000800 */
[----:B------:R-:W-:Y:S01]  /*14e00*/  @!PT LDS RZ, [RZ] ;  /* 0x00000000fffff984 */ /* 0x000fe20000000800 */
[----:B------:R1:W-:Y:S01]  /*14e10*/  LDGSTS.E.BYPASS.LTC128B.128 [R215+0x100], [R2.64], !P6 ;  /* 0x0010000002d77fae */ /* 0x0003e2000f101d46 */
[----:B------:R-:W-:Y:S01]  /*14e20*/  IMAD.X R7, R4, 0x1, R23, P0 ;  /* 0x0000000104077824 */ /* 0x000fe200000e0617 */
[----:B------:R-:W-:Y:S04]  /*14e30*/  SEL R15, RZ, 0x10, P2 ;  /* 0x00000010ff0f7807 */ /* 0x000fe80001000000 */
[----:B------:R2:W-:Y:S01]  /*14e40*/  LDGSTS.E.BYPASS.LTC128B.128 [R215+0x2100], [R6.64], !P5 ;  /* 0x0210000006d77fae */ /* 0x0005e2000e901d46 */
[----:B-1----:R-:W-:Y:S05]  /*14e50*/  IADD3 R2, P0, R220, R132, RZ ;  /* 0x00000084dc027210 */ /* 0x002fea0007f1e0ff */
[----:B------:R-:W-:Y:S05]  /*14e60*/  IMAD.X R3, R4, 0x1, R28, P0 ;  /* 0x0000000104037824 */ /* 0x000fea00000e061c */
[----:B------:R1:W-:Y:S02]  /*14e70*/  LDGSTS.E.BYPASS.LTC128B.128 [R215+0x4100], [R2.64], !P2 ;  /* 0x0410000002d77fae */ /* 0x0003e4000d101d46 */
[----:B-1----:R-:W-:Y:S01]  /*14e80*/  IADD3 R2, P0, R220, R133, RZ ;  /* 0x00000085dc027210 */ /* 0x002fe20007f1e0ff */
[----:B------:R-:W-:Y:S04]  /*14e90*/  IMAD.MOV.U32 R220, RZ, RZ, 0x181f ;  /* 0x0000181fffdc7424 */ /* 0x000fe800078e00ff */
[----:B------:R-:W-:Y:S01]  /*14ea0*/  IMAD.X R3, R4, 0x1, R29, P0 ;  /* 0x0000000104037824 */ /* 0x000fe200000e061d */
[----:B------:R-:W-:Y:S04]  /*14eb0*/  ISETP.GE.AND P0, PT, R225, c[0x0][0x1d4], PT ;  /* 0x00007500e1007a0c */ /* 0x000fe80003f06270 */
[----:B------:R-:W-:Y:S09]  /*14ec0*/  SEL R14, RZ, 0x10, P0 ;  /* 0x00000010ff0e7807 */ /* 0x000ff20000000000 */
[----:B------:R1:W-:Y:S02]  /*14ed0*/  LDGSTS.E.BYPASS.LTC128B.128 [R215+0x6100], [R2.64], !P0 ;  /* 0x0610000002d77fae */ /* 0x0003e4000c101d46 */
[----:B-1----:R-:W-:Y:S01]  /*14ee0*/  MOV R3, 0x14f10 ;  /* 0x00014f1000037802 */ /* 0x002fe20000000f00 */
[----:B------:R-:W-:Y:S02]  /*14ef0*/  IMAD.MOV.U32 R2, RZ, RZ, 0x1 ;  /* 0x00000001ff027424 */ /* 0x000fe400078e00ff */
[----:B--2---:R-:W-:Y:S05]  /*14f00*/  CALL.REL.NOINC `($__internal_99_$__cuda_sm70_shflsync_idx_p) ;  /* 0x00001e2000007944 */ /* 0x004fea0003c00000 */
[----:B------:R-:W-:Y:S01]  /*14f10*/  MOV R2, 0x1 ;  /* 0x0000000100027802 */ /* 0x000fe20000000f00 */
[----:B------:R-:W-:Y:S01]  /*14f20*/  IMAD.MOV.U32 R4, RZ, RZ, R220 ;  /* 0x000000ffff047224 */ /* 0x000fe200078e00dc */
[----:B------:R-:W-:Y:S01]  /*14f30*/  MOV R220, 0x181f ;  /* 0x0000181f00dc7802 */ /* 0x000fe20000000f00 */
[----:B------:R-:W-:Y:S01]  /*14f40*/  IMAD.MOV.U32 R195, RZ, RZ, R21 ;  /* 0x000000ffffc37224 */ /* 0x000fe200078e0015 */
[----:B------:R-:W-:Y:S02]  /*14f50*/  MOV R3, 0x14f70 ;  /* 0x00014f7000037802 */ /* 0x000fe40000000f00 */
[----:B------:R-:W-:Y:S05]  /*14f60*/  CALL.REL.NOINC `($__internal_99_$__cuda_sm70_shflsync_idx_p) ;  /* 0x00001dc000007944 */ /* 0x000fea0003c00000 */
[----:B------:R-:W-:Y:S01]  /*14f70*/  MOV R0, R220 ;  /* 0x000000dc00007202 */ /* 0x000fe20000000f00 */
[----:B------:R-:W-:-:S05]  /*14f80*/  BRA `(.L_x_6121) ;  /* 0xffff1d5000007947 */ /* 0x000fca000383ffff */
.L_x_6030:
[----:B------:R-:W-:Y:S01]  /*14f90*/  MOV R2, RZ ;  /* 0x000000ff00027202 */ /* 0x000fe20000000f00 */
[----:B------:R-:W-:Y:S01]  /*14fa0*/  IMAD.MOV.U32 R195, RZ, RZ, R133 ;  /* 0x000000ffffc37224 */ /* 0x000fe200078e0085 */
[----:B------:R-:W-:Y:S01]  /*14fb0*/  MOV R3, 0x14fe0 ;  /* 0x00014fe000037802 */ /* 0x000fe20000000f00 */
[----:B------:R-:W-:Y:S02]  /*14fc0*/  IMAD.MOV.U32 R220, RZ, RZ, 0x181f ;  /* 0x0000181fffdc7424 */ /* 0x000fe400078e00ff */
[----:B------:R-:W-:Y:S05]  /*14fd0*/  CALL.REL.NOINC `($__internal_99_$__cuda_sm70_shflsync_idx_p) ;  /* 0x00001d5000007944 */ /* 0x000fea0003c00000 */
[----:B------:R-:W-:Y:S01]  /*14fe0*/  MOV R132, R220 ;  /* 0x000000dc00847202 */ /* 0x000fe20000000f00 */
[----:B------:R-:W-:-:S05]  /*14ff0*/  BRA `(.L_x_6122) ;  /* 0xffff2e0000007947 */ /* 0x000fca000383ffff */
.L_x_6031:
[----:B------:R-:W-:Y:S01]  /*15000*/  MOV R2, RZ ;  /* 0x000000ff00027202 */ /* 0x000fe20000000f00 */
[----:B------:R-:W-:Y:S01]  /*15010*/  IMAD.MOV.U32 R195, RZ, RZ, R170 ;  /* 0x000000ffffc37224 */ /* 0x000fe200078e00aa */
[----:B------:R-:W-:Y:S01]  /*15020*/  MOV R3, 0x15050 ;  /* 0x0001505000037802 */ /* 0x000fe20000000f00 */
[----:B------:R-:W-:Y:S02]  /*15030*/  IMAD.MOV.U32 R220, RZ, RZ, 0x181f ;  /* 0x0000181fffdc7424 */ /* 0x000fe400078e00ff */
[----:B-12---:R-:W-:Y:S05]  /*15040*/  CALL.REL.NOINC `($__internal_99_$__cuda_sm70_shflsync_idx_p) ;  /* 0x00001ce000007944 */ /* 0x006fea0003c00000 */
        /* <DEDUP_REMOVED lines=13> */
[----:B------:R-:W-:Y:S05]  /*15120*/  IMAD.X R169, R132, 0x1, R174, P0 ;  /* 0x0000000184a97824 */ /* 0x000fea00000e06ae */
[----:B------:R2:W-:Y:S01]  /*15130*/  LDGSTS.E.BYPASS.LTC128B.128 [R215+0xa100], [R168.64], !P5 ;  /* 0x0a100000a8d77fae */ /* 0x0005e2000e901d46 */
[----:B-1----:R-:W-:Y:S05]  /*15140*/  IADD3 R2, P0, R220, R179, RZ ;  /* 0x000000b3dc027210 */ /* 0x002fea0007f1e0ff */
[----:B------:R-:W-:Y:S01]  /*15150*/  IMAD.X R3, R132, 0x1, R175, P0 ;  /* 0x0000000184037824 */ /* 0x000fe200000e06af */
[----:B--2---:R-:W-:Y:S04]  /*15160*/  SEL R168, RZ, 0x10, P5 ;  /* 0x00000010ffa87807 */ /* 0x004fe80002800000 */
        /* <DEDUP_REMOVED lines=9> */
[----:B------:R-:W-:Y:S05]  /*15200*/  CALL.REL.NOINC `($__internal_99_$__cuda_sm70_shflsync_idx_p) ;  /* 0x00001b2000007944 */ /* 0x000fea0003c00000 */
        /* <DEDUP_REMOVED lines=8> */
.L_x_6032:
[----:B-1----:R-:W-:Y:S01]  /*15290*/  MOV R2, RZ ;  /* 0x000000ff00027202 */ /* 0x002fe20000000f00 */
[----:B------:R-:W-:Y:S01]  /*152a0*/  IMAD.MOV.U32 R195, RZ, RZ, R132 ;  /* 0x000000ffffc37224 */ /* 0x000fe200078e0084 */
[----:B------:R-:W-:Y:S01]  /*152b0*/  MOV R3, 0x152e0 ;  /* 0x000152e000037802 */ /* 0x000fe20000000f00 */
[----:B------:R-:W-:Y:S02]  /*152c0*/  IMAD.MOV.U32 R220, RZ, RZ, 0x1c1f ;  /* 0x00001c1fffdc7424 */ /* 0x000fe400078e00ff */
[----:B------:R-:W-:Y:S05]  /*152d0*/  CALL.REL.NOINC `($__internal_99_$__cuda_sm70_shflsync_idx_p) ;  /* 0x00001a5000007944 */ /* 0x000fea0003c00000 */
[----:B------:R-:W-:Y:S01]  /*152e0*/  MOV R0, R220 ;  /* 0x000000dc00007202 */ /* 0x000fe20000000f00 */
[----:B------:R-:W-:-:S05]  /*152f0*/  BRA `(.L_x_6124) ;  /* 0xffff2f1000007947 */ /* 0x000fca000383ffff */
.L_x_6033:
[----:B------:R-:W-:Y:S01]  /*15300*/  MOV R2, 0x1 ;  /* 0x0000000100027802 */ /* 0x000fe20000000f00 */
[----:B------:R-:W-:Y:S01]  /*15310*/  IMAD.MOV.U32 R195, RZ, RZ, R132 ;  /* 0x000000ffffc37224 */ /* 0x000fe200078e0084 */
[----:B------:R-:W-:Y:S01]  /*15320*/  MOV R3, 0x15350 ;  /* 0x0001535000037802 */ /* 0x000fe20000000f00 */
[----:B------:R-:W-:Y:S02]  /*15330*/  IMAD.MOV.U32 R220, RZ, RZ, 0x1c1f ;  /* 0x00001c1fffdc7424 */ /* 0x000fe400078e00ff */
[----:B--2---:R-:W-:Y:S05]  /*15340*/  CALL.REL.NOINC `($__internal_99_$__cuda_sm70_shflsync_idx_p) ;  /* 0x000019e000007944 */ /* 0x004fea0003c00000 */
        /* <DEDUP_REMOVED lines=12> */
[----:B------:R-:W-:Y:S02]  /*15410*/  FSEL R20, R11, -INF , P0 ;  /* 0xff8000000b147808 */ /* 0x000fe40000000000 */
[----:B------:R-:W-:Y:S02]  /*15420*/  ISETP.GT.AND P6, PT, R133, 0x10, PT ;  /* 0x000000108500780c */ /* 0x000fe40003fc4270 */
        /* <DEDUP_REMOVED lines=35> */
[----:B------:R-:W-:Y:S02]  /*15660*/  FMNMX.FTZ R0, R168, R0, !PT ;  /* 0x00000000a8007209 */ /* 0x000fe40007810000 */
[----:B------:R-:W-:Y:S02]  /*15670*/  FSEL R8, R30, -INF , P6 ;  /* 0xff8000001e087808 */ /* 0x000fe40003000000 */
[----:B------:R-:W-:Y:S02]  /*15680*/  FMNMX.FTZ R18, R9, R2, !PT ;  /* 0x0000000209127209 */ /* 0x000fe40007810000 */
[----:B------:R-:W-:Y:S02]  /*15690*/  ISETP.GT.AND P2, PT, R133, 0x38, PT ;  /* 0x000000388500780c */ /* 0x000fe40003f44270 */
[----:B------:R-:W-:Y:S01]  /*156a0*/  FMNMX.FTZ R132, R28, R0, !PT ;  /* 0x000000001c847209 */ /* 0x000fe20007810000 */
[----:B------:R-:W-:Y:S01]  /*156b0*/  IMAD.MOV.U32 R0, RZ, RZ, 0x2 ;  /* 0x00000002ff007424 */ /* 0x000fe200078e00ff */
        /* <DEDUP_REMOVED lines=12> */
[----:B------:R-:W-:Y:S05]  /*15780*/  CALL.REL.NOINC `($__internal_98_$__cuda_sm70_shflsync_bfly_p) ;  /* 0x0000154000007944 */ /* 0x000fea0003c00000 */
[----:B------:R-:W-:Y:S01]  /*15790*/  FMNMX.FTZ R132, R132, R0, !PT ;  /* 0x0000000084847209 */ /* 0x000fe20007810000 */
[----:B------:R-:W-:Y:S01]  /*157a0*/  IMAD.MOV.U32 R0, RZ, RZ, 0x1 ;  /* 0x00000001ff007424 */ /* 0x000fe200078e00ff */
[----:B------:R-:W-:Y:S02]  /*157b0*/  MOV R2, 0x157d0 ;  /* 0x000157d000027802 */ /* 0x000fe40000000f00 */
        /* <DEDUP_REMOVED lines=8> */
[----:B------:R-:W-:Y:S02]  /*15840*/  MOV R2, 0x15860 ;  /* 0x0001586000027802 */ /* 0x000fe40000000f00 */
[----:B------:R-:W-:Y:S05]  /*15850*/  CALL.REL.NOINC `($__internal_98_$__cuda_sm70_shflsync_bfly_p) ;  /* 0x0000147000007944 */ /* 0x000fea0003c00000 */
[----:B------:R-:W-:-:S05]  /*15860*/  BRA `(.L_x_6125) ;  /* 0xffff305000007947 */ /* 0x000fca000383ffff */
.L_x_6036:
[----:B------:R-:W-:Y:S01]  /*15870*/  MOV R2, RZ ;  /* 0x000000ff00027202 */ /* 0x000fe20000000f00 */
[----:B------:R-:W-:Y:S01]  /*15880*/  IMAD.MOV.U32 R195, RZ, RZ, R4 ;  /* 0x000000ffffc37224 */ /* 0x000fe200078e0004 */
[----:B------:R-:W-:Y:S01]  /*15890*/  MOV R3, 0x158c0 ;  /* 0x000158c000037802 */ /* 0x000fe20000000f00 */
[----:B------:R-:W-:Y:S02]  /*158a0*/  IMAD.MOV.U32 R220, RZ, RZ, 0x181f ;  /* 0x0000181fffdc7424 */ /* 0x000fe400078e00ff */
[----:B-1234-:R-:W-:Y:S05]  /*158b0*/  CALL.REL.NOINC `($__internal_99_$__cuda_sm70_shflsync_idx_p) ;  /* 0x0000147000007944 */ /* 0x01efea0003c00000 */
[----:B------:R-:W-:Y:S01]  /*158c0*/  MOV R2, R220 ;  /* 0x000000dc00027202 */ /* 0x000fe20000000f00 */
[----:B------:R-:W-:-:S05]  /*158d0*/  BRA `(.L_x_6126) ;  /* 0xffff4fc000007947 */ /* 0x000fca000383ffff */
.L_x_6039:
[----:B------:R-:W-:Y:S01]  /*158e0*/  MOV R2, RZ ;  /* 0x000000ff00027202 */ /* 0x000fe20000000f00 */
[----:B------:R-:W-:Y:S01]  /*158f0*/  IMAD.MOV.U32 R195, RZ, RZ, R133 ;  /* 0x000000ffffc37224 */ /* 0x000fe200078e0085 */
[----:B------:R-:W-:Y:S01]  /*15900*/  MOV R3, 0x15930 ;  /* 0x0001593000037802 */ /* 0x000fe20000000f00 */
[----:B------:R-:W-:Y:S02]  /*15910*/  IMAD.MOV.U32 R220, RZ, RZ, 0x181f ;  /* 0x0000181fffdc7424 */ /* 0x000fe400078e00ff */
[----:B------:R-:W-:Y:S05]  /*15920*/  CALL.REL.NOINC `($__internal_99_$__cuda_sm70_shflsync_idx_p) ;  /* 0x0000140000007944 */ /* 0x000fea0003c00000 */
[----:B------:R-:W-:Y:S01]  /*15930*/  MOV R132, R220 ;  /* 0x000000dc00847202 */ /* 0x000fe20000000f00 */
[----:B------:R-:W-:-:S05]  /*15940*/  BRA `(.L_x_6127) ;  /* 0xffff619000007947 */ /* 0x000fca000383ffff */
.L_x_6040:
[----:B------:R-:W-:Y:S01]  /*15950*/  MOV R2, RZ ;  /* 0x000000ff00027202 */ /* 0x000fe20000000f00 */
[----:B------:R-:W-:Y:S01]  /*15960*/  IMAD.MOV.U32 R195, RZ, RZ, R170 ;  /* 0x000000ffffc37224 */ /* 0x000fe200078e00aa */
[----:B------:R-:W-:Y:S01]  /*15970*/  MOV R3, 0x159a0 ;  /* 0x000159a000037802 */ /* 0x000fe20000000f00 */
[----:B------:R-:W-:Y:S02]  /*15980*/  IMAD.MOV.U32 R220, RZ, RZ, 0x181f ;  /* 0x0000181fffdc7424 */ /* 0x000fe400078e00ff */
[----:B-12---:R-:W-:Y:S05]  /*15990*/  CALL.REL.NOINC `($__internal_99_$__cuda_sm70_shflsync_idx_p) ;  /* 0x0000139000007944 */ /* 0x006fea0003c00000 */
[----:B------:R-:W-:Y:S01]  /*159a0*/  IADD3 R2, -R214, 0x10, RZ ;  /* 0x00000010d6027810 */ /* 0x000fe20007ffe1ff */
        /* <DEDUP_REMOVED lines=10> */
[----:B-1----:R-:W-:Y:S05]  /*15a50*/  IADD3 R2, P0, R220, R176, RZ ;  /* 0x000000b0dc027210 */ /* 0x002fea0007f1e0ff */
[----:B------:R-:W-:Y:S01]  /*15a60*/  IMAD.X R3, R132, 0x1, R172, P0 ;  /* 0x0000000184037824 */ /* 0x000fe200000e06ac */
[----:B------:R-:W-:Y:S04]  /*15a70*/  IADD3 R168, P0, R220, R177, RZ ;  /* 0x000000b1dca87210 */ /* 0x000fe80007f1e0ff */
[----:B------:R1:W-:Y:S01]  /*15a80*/  LDGSTS.E.BYPASS.LTC128B.128 [R215+0xa100], [R2.64], !P5 ;  /* 0x0a10000002d77fae */ /* 0x0003e2000e901d46 */
[----:B------:R-:W-:Y:S05]  /*15a90*/  IMAD.X R169, R132, 0x1, R173, P0 ;  /* 0x0000000184a97824 */ /* 0x000fea00000e06ad */
[----:B------:R2:W-:Y:S01]  /*15aa0*/  LDGSTS.E.BYPASS.LTC128B.128 [R215+0xc100], [R168.64], !P4 ;  /* 0x0c100000a8d77fae */ /* 0x0005e2000e101d46 */
[----:B-1----:R-:W-:Y:S01]  /*15ab0*/  IADD3 R2, P0, R220, R178, RZ ;  /* 0x000000b2dc027210 */ /* 0x002fe20007f1e0ff */
[----:B------:R-:W-:Y:S04]  /*15ac0*/  IMAD.MOV.U32 R220, RZ, RZ, 0x181f ;  /* 0x0000181fffdc7424 */ /* 0x000fe800078e00ff */
[----:B------:R-:W-:Y:S05]  /*15ad0*/  IMAD.X R3, R132, 0x1, R174, P0 ;  /* 0x0000000184037824 */ /* 0x000fea00000e06ae */
        /* <DEDUP_REMOVED lines=12> */
.L_x_6041:
[----:B------:R-:W-:Y:S02]  /*15ba0*/  MOV R0, 0x2 ;  /* 0x0000000200007802 */ /* 0x000fe40000000f00 */
        /* <DEDUP_REMOVED lines=16> */
.L_x_6043:
[----:B------:R-:W-:Y:S01]  /*15cb0*/  IMAD.MOV.U32 R132, RZ, RZ, R222 ;  /* 0x000000ffff847224 */ /* 0x000fe200078e00de */
[----:B------:R-:W-:-:S02]  /*15cc0*/  MOV R0, 0x2 ;  /* 0x0000000200007802 */ /* 0x000fc40000000f00 */
[----:B------:R-:W-:Y:S02]  /*15cd0*/  MOV R2, 0x15cf0 ;  /* 0x00015cf000027802 */ /* 0x000fe40000000f00 */
[----:B------:R-:W-:Y:S05]  /*15ce0*/  CALL.REL.NOINC `($__internal_98_$__cuda_sm70_shflsync_bfly_p) ;  /* 0x00000fe000007944 */ /* 0x000fea0003c00000 */
[----:B------:R-:W-:Y:S05]  /*15cf0*/  BRA `(.L_x_6130) ;  /* 0xffff7f6000007947 */ /* 0x000fea000383ffff */
.L_x_6044:
[----:B------:R-:W-:Y:S01]  /*15d00*/  IMAD.MOV.U32 R132, RZ, RZ, R4 ;  /* 0x000000ffff847224 */ /* 0x000fe200078e0004 */
[----:B------:R-:W-:Y:S02]  /*15d10*/  MOV R0, 0x1 ;  /* 0x0000000100007802 */ /* 0x000fe40000000f00 */
[----:B------:R-:W-:Y:S02]  /*15d20*/  MOV R2, 0x15d40 ;  /* 0x00015d4000027802 */ /* 0x000fe40000000f00 */
[----:B-1----:R-:W-:Y:S05]  /*15d30*/  CALL.REL.NOINC `($__internal_98_$__cuda_sm70_shflsync_bfly_p) ;  /* 0x00000f9000007944 */ /* 0x002fea0003c00000 */
[----:B------:R-:W-:Y:S01]  /*15d40*/  FADD.FTZ R4, R4, R0 ;  /* 0x0000000004047221 */ /* 0x000fe20000010000 */
[----:B------:R-:W-:Y:S02]  /*15d50*/  MOV R132, R221 ;  /* 0x000000dd00847202 */ /* 0x000fe40000000f00 */
[----:B------:R-:W-:Y:S02]  /*15d60*/  MOV R0, 0x2 ;  /* 0x0000000200007802 */ /* 0x000fe40000000f00 */
[----:B------:R-:W-:Y:S02]  /*15d70*/  MOV R2, 0x15d90 ;  /* 0x00015d9000027802 */ /* 0x000fe40000000f00 */
[----:B------:R-:W-:Y:S05]  /*15d80*/  CALL.REL.NOINC `($__internal_98_$__cuda_sm70_shflsync_bfly_p) ;  /* 0x00000f4000007944 */ /* 0x000fea0003c00000 */
[----:B------:R-:W-:Y:S01]  /*15d90*/  FADD.FTZ R5, R221, R0 ;  /* 0x00000000dd057221 */ /* 0x000fe20000010000 */
[----:B------:R-:W-:Y:S02]  /*15da0*/  MOV R0, 0x1 ;  /* 0x0000000100007802 */ /* 0x000fe40000000f00 */
[----:B------:R-:W-:-:S02]  /*15db0*/  MOV R2, 0x15de0 ;  /* 0x00015de000027802 */ /* 0x000fc40000000f00 */
[----:B------:R-:W-:Y:S02]  /*15dc0*/  MOV R132, R5 ;  /* 0x0000000500847202 */ /* 0x000fe40000000f00 */
[----:B------:R-:W-:Y:S05]  /*15dd0*/  CALL.REL.NOINC `($__internal_98_$__cuda_sm70_shflsync_bfly_p) ;  /* 0x00000ef000007944 */ /* 0x000fea0003c00000 */
[----:B------:R-:W-:Y:S01]  /*15de0*/  MOV R3, R0 ;  /* 0x0000000000037202 */ /* 0x000fe20000000f00 */
[----:B------:R-:W-:Y:S05]  /*15df0*/  BRA `(.L_x_6131) ;  /* 0xffff7ed000007947 */ /* 0x000fea000383ffff */
.L_x_6051:
[----:B--234-:R-:W-:Y:S01]  /*15e00*/  IMAD.MOV.U32 R195, RZ, RZ, R5 ;  /* 0x000000ffffc37224 */ /* 0x01cfe200078e0005 */
[----:B------:R-:W-:Y:S01]  /*15e10*/  MOV R2, RZ ;  /* 0x000000ff00027202 */ /* 0x000fe20000000f00 */
[----:B------:R-:W-:Y:S01]  /*15e20*/  IMAD.MOV.U32 R220, RZ, RZ, 0x181f ;  /* 0x0000181fffdc7424 */ /* 0x000fe200078e00ff */
[----:B------:R-:W-:Y:S02]  /*15e30*/  MOV R3, 0x15e50 ;  /* 0x00015e5000037802 */ /* 0x000fe40000000f00 */
[----:B-1----:R-:W-:Y:S05]  /*15e40*/  CALL.REL.NOINC `($__internal_99_$__cuda_sm70_shflsync_idx_p) ;  /* 0x00000ee000007944 */ /* 0x002fea0003c00000 */
[----:B------:R-:W-:Y:S01]  /*15e50*/  MOV R4, R220 ;  /* 0x000000dc00047202 */ /* 0x000fe20000000f00 */
[----:B------:R-:W-:Y:S05]  /*15e60*/  BRA `(.L_x_6132) ;  /* 0xffff9a6000007947 */ /* 0x000fea000383ffff */
.L_x_6052:
[----:B------:R-:W-:Y:S01]  /*15e70*/  IMAD.MOV.U32 R195, RZ, RZ, R14 ;  /* 0x000000ffffc37224 */ /* 0x000fe200078e000e */
[----:B------:R-:W-:Y:S01]  /*15e80*/  MOV R2, RZ ;  /* 0x000000ff00027202 */ /* 0x000fe20000000f00 */
[----:B------:R-:W-:Y:S01]  /*15e90*/  IMAD.MOV.U32 R220, RZ, RZ, 0x181f ;  /* 0x0000181fffdc7424 */ /* 0x000fe200078e00ff */
[----:B------:R-:W-:Y:S02]  /*15ea0*/  MOV R3, 0x15ec0 ;  /* 0x00015ec000037802 */ /* 0x000fe40000000f00 */
[----:B-123--:R-:W-:Y:S05]  /*15eb0*/  CALL.REL.NOINC `($__internal_99_$__cuda_sm70_shflsync_idx_p) ;  /* 0x00000e7000007944 */ /* 0x00efea0003c00000 */
[----:B------:R-:W-:Y:S01]  /*15ec0*/  MOV R0, R220 ;  /* 0x000000dc00007202 */ /* 0x000fe20000000f00 */
[----:B------:R-:W-:Y:S05]  /*15ed0*/  BRA `(.L_x_6133) ;  /* 0xffff9a1000007947 */ /* 0x000fea000383ffff */
.L_x_6055:
[----:B------:R-:W-:Y:S01]  /*15ee0*/  IMAD.MOV.U32 R195, RZ, RZ, R5 ;  /* 0x000000ffffc37224 */ /* 0x000fe200078e0005 */
[----:B--2---:R-:W-:Y:S01]  /*15ef0*/  MOV R2, 0x1 ;  /* 0x0000000100027802 */ /* 0x004fe20000000f00 */
[----:B------:R-:W-:Y:S01]  /*15f00*/  IMAD.MOV.U32 R220, RZ, RZ, 0x181f ;  /* 0x0000181fffdc7424 */ /* 0x000fe200078e00ff */
[----:B------:R-:W-:-:S02]  /*15f10*/  MOV R3, 0x15f30 ;  /* 0x00015f3000037802 */ /* 0x000fc40000000f00 */
[----:B-1-34-:R-:W-:Y:S05]  /*15f20*/  CALL.REL.NOINC `($__internal_99_$__cuda_sm70_shflsync_idx_p) ;  /* 0x00000e0000007944 */ /* 0x01afea0003c00000 */
        /* <DEDUP_REMOVED lines=8> */
.L_x_6058:
[----:B------:R-:W-:Y:S01]  /*15fb0*/  IMAD.MOV.U32 R195, RZ, RZ, R5 ;  /* 0x000000ffffc37224 */ /* 0x000fe200078e0005 */
[----:B-1----:R-:W-:Y:S01]  /*15fc0*/  MOV R2, 0x2 ;  /* 0x0000000200027802 */ /* 0x002fe20000000f00 */
[----:B------:R-:W-:Y:S01]  /*15fd0*/  IMAD.MOV.U32 R220, RZ, RZ, 0x181f ;  /* 0x0000181fffdc7424 */ /* 0x000fe200078e00ff */
[----:B------:R-:W-:Y:S02]  /*15fe0*/  MOV R3, 0x16000 ;  /* 0x0001600000037802 */ /* 0x000fe40000000f00 */
[----:B--234-:R-:W-:Y:S05]  /*15ff0*/  CALL.REL.NOINC `($__internal_99_$__cuda_sm70_shflsync_idx_p) ;  /* 0x00000d3000007944 */ /* 0x01cfea0003c00000 */
[----:B------:R-:W-:Y:S01]  /*16000*/  MOV R4, R220 ;  /* 0x000000dc00047202 */ /* 0x000fe20000000f00 */
[----:B------:R-:W-:Y:S05]  /*16010*/  BRA `(.L_x_6135) ;  /* 0xffff9c4000007947 */ /* 0x000fea000383ffff */
.L_x_6059:
[----:B------:R-:W-:Y:S01]  /*16020*/  IMAD.MOV.U32 R195, RZ, RZ, R14 ;  /* 0x000000ffffc37224 */ /* 0x000fe200078e000e */
[----:B-1----:R-:W-:Y:S01]  /*16030*/  MOV R2, 0x2 ;  /* 0x0000000200027802 */ /* 0x002fe20000000f00 */
[----:B------:R-:W-:Y:S01]  /*16040*/  IMAD.MOV.U32 R220, RZ, RZ, 0x181f ;  /* 0x0000181fffdc7424 */ /* 0x000fe200078e00ff */
[----:B------:R-:W-:Y:S02]  /*16050*/  MOV R3, 0x16070 ;  /* 0x0001607000037802 */ /* 0x000fe40000000f00 */
[----:B--234-:R-:W-:Y:S05]  /*16060*/  CALL.REL.NOINC `($__internal_99_$__cuda_sm70_shflsync_idx_p) ;  /* 0x00000cc000007944 */ /* 0x01cfea0003c00000 */
[----:B------:R-:W-:Y:S01]  /*16070*/  MOV R0, R220 ;  /* 0x000000dc00007202 */ /* 0x000fe20000000f00 */
[----:B------:R-:W-:Y:S05]  /*16080*/  BRA `(.L_x_6136) ;  /* 0xffff9bf000007947 */ /* 0x000fea000383ffff */
.L_x_6062:
[----:B------:R-:W-:Y:S01]  /*16090*/  IMAD.MOV.U32 R195, RZ, RZ, R5 ;  /* 0x000000ffffc37224 */ /* 0x000fe200078e0005 */
[----:B-1----:R-:W-:Y:S01]  /*160a0*/  MOV R2, 0x3 ;  /* 0x0000000300027802 */ /* 0x002fe20000000f00 */
[----:B------:R-:W-:Y:S01]  /*160b0*/  IMAD.MOV.U32 R220, RZ, RZ, 0x181f ;  /* 0x0000181fffdc7424 */ /* 0x000fe200078e00ff */
[----:B------:R-:W-:-:S02]  /*160c0*/  MOV R3, 0x160e0 ;  /* 0x000160e000037802 */ /* 0x000fc40000000f00 */
[----:B--234-:R-:W-:Y:S05]  /*160d0*/  CALL.REL.NOINC `($__internal_99_$__cuda_sm70_shflsync_idx_p) ;  /* 0x00000c5000007944 */ /* 0x01cfea0003c00000 */
        /* <DEDUP_REMOVED lines=8> */
.L_x_6064:
[----:B------:R-:W-:Y:S01]  /*16160*/  IMAD.MOV.U32 R195, RZ, RZ, R5 ;  /* 0x000000ffffc37224 */ /* 0x000fe200078e0005 */
[----:B------:R-:W-:Y:S01]  /*16170*/  MOV R2, RZ ;  /* 0x000000ff00027202 */ /* 0x000fe20000000f00 */
[----:B------:R-:W-:Y:S01]  /*16180*/  IMAD.MOV.U32 R220, RZ, RZ, 0x1c1f ;  /* 0x00001c1fffdc7424 */ /* 0x000fe200078e00ff */
[----:B------:R-:W-:Y:S02]  /*16190*/  MOV R3, 0x161b0 ;  /* 0x000161b000037802 */ /* 0x000fe40000000f00 */
[----:B------:R-:W-:Y:S05]  /*161a0*/  CALL.REL.NOINC `($__internal_99_$__cuda_sm70_shflsync_idx_p) ;  /* 0x00000b8000007944 */ /* 0x000fea0003c00000 */
[----:B------:R-:W-:Y:S01]  /*161b0*/  MOV R4, R220 ;  /* 0x000000dc00047202 */ /* 0x000fe20000000f00 */
[----:B------:R-:W-:Y:S05]  /*161c0*/  BRA `(.L_x_6138) ;  /* 0xffffa01000007947 */ /* 0x000fea000383ffff */
.L_x_6065:
[----:B------:R-:W-:Y:S01]  /*161d0*/  IMAD.MOV.U32 R195, RZ, RZ, R12 ;  /* 0x000000ffffc37224 */ /* 0x000fe200078e000c */
[----:B------:R-:W-:Y:S01]  /*161e0*/  MOV R2, RZ ;  /* 0x000000ff00027202 */ /* 0x000fe20000000f00 */
[----:B------:R-:W-:Y:S01]  /*161f0*/  IMAD.MOV.U32 R220, RZ, RZ, 0x1c1f ;  /* 0x00001c1fffdc7424 */ /* 0x000fe200078e00ff */
[----:B------:R-:W-:Y:S02]  /*16200*/  MOV R3, 0x16220 ;  /* 0x0001622000037802 */ /* 0x000fe40000000f00 */
[----:B-12---:R-:W-:Y:S05]  /*16210*/  CALL.REL.NOINC `($__internal_99_$__cuda_sm70_shflsync_idx_p) ;  /* 0x00000b1000007944 */ /* 0x006fea0003c00000 */
[----:B------:R-:W-:Y:S01]  /*16220*/  MOV R0, R220 ;  /* 0x000000dc00007202 */ /* 0x000fe20000000f00 */
[----:B------:R-:W-:Y:S05]  /*16230*/  BRA `(.L_x_6139) ;  /* 0xffff9fc000007947 */ /* 0x000fea000383ffff */
.L_x_6068:
        /* <DEDUP_REMOVED lines=13> */
.L_x_6072:
[----:B------:R-:W-:Y:S01]  /*16310*/  IMAD.MOV.U32 R195, RZ, RZ, R5 ;  /* 0x000000ffffc37224 */ /* 0x000fe200078e0005 */
[----:B------:R-:W-:Y:S01]  /*16320*/  MOV R2, RZ ;  /* 0x000000ff00027202 */ /* 0x000fe20000000f00 */
[----:B------:R-:W-:Y:S01]  /*16330*/  IMAD.MOV.U32 R220, RZ, RZ, 0x181f ;  /* 0x0000181fffdc7424 */ /* 0x000fe200078e00ff */
[----:B------:R-:W-:Y:S02]  /*16340*/  MOV R3, 0x16360 ;  /* 0x0001636000037802 */ /* 0x000fe40000000f00 */
[----:B------:R-:W-:Y:S05]  /*16350*/  CALL.REL.NOINC `($__internal_99_$__cuda_sm70_shflsync_idx_p) ;  /* 0x000009d000007944 */ /* 0x000fea0003c00000 */
[----:B------:R-:W-:Y:S01]  /*16360*/  MOV R4, R220 ;  /* 0x000000dc00047202 */ /* 0x000fe20000000f00 */
[----:B------:R-:W-:Y:S05]  /*16370*/  BRA `(.L_x_6141) ;  /* 0xffffc1d000007947 */ /* 0x000fea000383ffff */
.L_x_6073:
[----:B------:R-:W-:Y:S01]  /*16380*/  IMAD.MOV.U32 R195, RZ, RZ, R14 ;  /* 0x000000ffffc37224 */ /* 0x000fe200078e000e */
[----:B------:R-:W-:Y:S01]  /*16390*/  MOV R2, RZ ;  /* 0x000000ff00027202 */ /* 0x000fe20000000f00 */
[----:B------:R-:W-:Y:S01]  /*163a0*/  IMAD.MOV.U32 R220, RZ, RZ, 0x181f ;  /* 0x0000181fffdc7424 */ /* 0x000fe200078e00ff */
[----:B------:R-:W-:Y:S02]  /*163b0*/  MOV R3, 0x163d0 ;  /* 0x000163d000037802 */ /* 0x000fe40000000f00 */
[----:B-12---:R-:W-:Y:S05]  /*163c0*/  CALL.REL.NOINC `($__internal_99_$__cuda_sm70_shflsync_idx_p) ;  /* 0x0000096000007944 */ /* 0x006fea0003c00000 */
[----:B------:R-:W-:Y:S01]  /*163d0*/  MOV R0, R220 ;  /* 0x000000dc00007202 */ /* 0x000fe20000000f00 */
[----:B------:R-:W-:Y:S05]  /*163e0*/  BRA `(.L_x_6142) ;  /* 0xffffc18000007947 */ /* 0x000fea000383ffff */
.L_x_6076:
        /* <DEDUP_REMOVED lines=13> */
.L_x_6079:
[----:B------:R-:W-:Y:S01]  /*164c0*/  IMAD.MOV.U32 R195, RZ, RZ, R5 ;  /* 0x000000ffffc37224 */ /* 0x000fe200078e0005 */
[----:B-1----:R-:W-:Y:S01]  /*164d0*/  MOV R2, 0x2 ;  /* 0x0000000200027802 */ /* 0x002fe20000000f00 */
[----:B------:R-:W-:Y:S01]  /*164e0*/  IMAD.MOV.U32 R220, RZ, RZ, 0x181f ;  /* 0x0000181fffdc7424 */ /* 0x000fe200078e00ff */
[----:B------:R-:W-:Y:S02]  /*164f0*/  MOV R3, 0x16510 ;  /* 0x0001651000037802 */ /* 0x000fe40000000f00 */
[----:B--234-:R-:W-:Y:S05]  /*16500*/  CALL.REL.NOINC `($__internal_99_$__cuda_sm70_shflsync_idx_p) ;  /* 0x0000082000007944 */ /* 0x01cfea0003c00000 */
[----:B------:R-:W-:Y:S01]  /*16510*/  MOV R4, R220 ;  /* 0x000000dc00047202 */ /* 0x000fe20000000f00 */
[----:B------:R-:W-:Y:S05]  /*16520*/  BRA `(.L_x_6144) ;  /* 0xffffc3c000007947 */ /* 0x000fea000383ffff */
.L_x_6080:
[----:B------:R-:W-:Y:S01]  /*16530*/  IMAD.MOV.U32 R195, RZ, RZ, R14 ;  /* 0x000000ffffc37224 */ /* 0x000fe200078e000e */
[----:B------:R-:W-:Y:S01]  /*16540*/  MOV R2, 0x2 ;  /* 0x0000000200027802 */ /* 0x000fe20000000f00 */
[----:B------:R-:W-:Y:S01]  /*16550*/  IMAD.MOV.U32 R220, RZ, RZ, 0x181f ;  /* 0x0000181fffdc7424 */ /* 0x000fe200078e00ff */
[----:B------:R-:W-:Y:S02]  /*16560*/  MOV R3, 0x16580 ;  /* 0x0001658000037802 */ /* 0x000fe40000000f00 */
[----:B-1234-:R-:W-:Y:S05]  /*16570*/  CALL.REL.NOINC `($__internal_99_$__cuda_sm70_shflsync_idx_p) ;  /* 0x000007b000007944 */ /* 0x01efea0003c00000 */
[----:B------:R-:W-:Y:S01]  /*16580*/  MOV R0, R220 ;  /* 0x000000dc00007202 */ /* 0x000fe20000000f00 */
[----:B------:R-:W-:Y:S05]  /*16590*/  BRA `(.L_x_6145) ;  /* 0xffffc37000007947 */ /* 0x000fea000383ffff */
.L_x_6083:
        /* <DEDUP_REMOVED lines=13> */
.L_x_6085:
[----:B------:R-:W-:Y:S01]  /*16670*/  IMAD.MOV.U32 R195, RZ, RZ, R106 ;  /* 0x000000ffffc37224 */ /* 0x000fe200078e006a */
[----:B------:R-:W-:Y:S01]  /*16680*/  MOV R2, RZ ;  /* 0x000000ff00027202 */ /* 0x000fe20000000f00 */
[----:B------:R-:W-:Y:S01]  /*16690*/  IMAD.MOV.U32 R220, RZ, RZ, 0x1f ;  /* 0x0000001fffdc7424 */ /* 0x000fe200078e00ff */
[----:B------:R-:W-:Y:S02]  /*166a0*/  MOV R3, 0x166c0 ;  /* 0x000166c000037802 */ /* 0x000fe40000000f00 */
[----:B-1----:R-:W-:Y:S05]  /*166b0*/  CALL.REL.NOINC `($__internal_99_$__cuda_sm70_shflsync_idx_p) ;  /* 0x0000067000007944 */ /* 0x002fea0003c00000 */
[----:B------:R-:W-:Y:S01]  /*166c0*/  MOV R9, R220 ;  /* 0x000000dc00097202 */ /* 0x000fe20000000f00 */
[----:B------:R-:W-:Y:S05]  /*166d0*/  BRA `(.L_x_6147) ;  /* 0xffffc64000007947 */ /* 0x000fea000383ffff */
.L_x_6086:
[----:B------:R-:W-:Y:S01]  /*166e0*/  IMAD.MOV.U32 R195, RZ, RZ, R106 ;  /* 0x000000ffffc37224 */ /* 0x000fe200078e006a */
[----:B------:R-:W-:Y:S01]  /*166f0*/  MOV R2, 0x1 ;  /* 0x0000000100027802 */ /* 0x000fe20000000f00 */
[----:B------:R-:W-:Y:S01]  /*16700*/  IMAD.MOV.U32 R220, RZ, RZ, 0x1f ;  /* 0x0000001fffdc7424 */ /* 0x000fe200078e00ff */
[----:B------:R-:W-:Y:S02]  /*16710*/  MOV R3, 0x16730 ;  /* 0x0001673000037802 */ /* 0x000fe40000000f00 */
[----:B-123--:R-:W-:Y:S05]  /*16720*/  CALL.REL.NOINC `($__internal_99_$__cuda_sm70_shflsync_idx_p) ;  /* 0x0000060000007944 */ /* 0x00efea0003c00000 */
[----:B------:R-:W-:Y:S01]  /*16730*/  MOV R8, R220 ;  /* 0x000000dc00087202 */ /* 0x000fe20000000f00 */
[----:B------:R-:W-:Y:S05]  /*16740*/  BRA `(.L_x_6148) ;  /* 0xffffc5f000007947 */ /* 0x000fea000383ffff */
.L_x_6087:
[----:B------:R-:W-:Y:S02]  /*16750*/  MOV R3, 0x1 ;  /* 0x0000000100037802 */ /* 0x000fe40000000f00 */
[----:B------:R-:W-:-:S02]  /*16760*/  MOV R2, 0x16780 ;  /* 0x0001678000027802 */ /* 0x000fc40000000f00 */
[----:B--234-:R-:W-:Y:S05]  /*16770*/  CALL.REL.NOINC `($__internal_100_$__cuda_sm70_shflsync_up_p) ;  /* 0x0000061000007944 */ /* 0x01cfea0003c00000 */
[----:B------:R-:W-:Y:S05]  /*16780*/  BRA `(.L_x_6149) ;  /* 0xffffc6d000007947 */ /* 0x000fea000383ffff */
.L_x_6088:
[----:B------:R-:W-:Y:S02]  /*16790*/  MOV R3, 0x2 ;  /* 0x0000000200037802 */ /* 0x000fe40000000f00 */
[----:B------:R-:W-:-:S02]  /*167a0*/  MOV R2, 0x167c0 ;  /* 0x000167c000027802 */ /* 0x000fc40000000f00 */
[----:B--23--:R-:W-:Y:S05]  /*167b0*/  CALL.REL.NOINC `($__internal_100_$__cuda_sm70_shflsync_up_p) ;  /* 0x000005d000007944 */ /* 0x00cfea0003c00000 */
        /* <DEDUP_REMOVED lines=24> */
.L_x_6092:
[----:B------:R-:W-:Y:S02]  /*16940*/  MOV R3, 0x1 ;  /* 0x0000000100037802 */ /* 0x000fe40000000f00 */
[----:B------:R-:W-:Y:S02]  /*16950*/  MOV R2, 0x16970 ;  /* 0x0001697000027802 */ /* 0x000fe40000000f00 */
[----:B------:R-:W-:Y:S05]  /*16960*/  CALL.REL.NOINC `($__internal_100_$__cuda_sm70_shflsync_up_p) ;  /* 0x0000042000007944 */ /* 0x000fea0003c00000 */
[----:B------:R-:W-:Y:S01]  /*16970*/  MOV R2, R4 ;  /* 0x0000000400027202 */ /* 0x000fe20000000f00 */
[----:B------:R-:W-:Y:S05]  /*16980*/  BRA `(.L_x_6151) ;  /* 0xffffc72000007947 */ /* 0x000fea000383ffff */
.L_x_6093:
[----:B------:R-:W-:Y:S02]  /*16990*/  MOV R3, 0x2 ;  /* 0x0000000200037802 */ /* 0x000fe40000000f00 */
[----:B------:R-:W-:Y:S02]  /*169a0*/  MOV R2, 0x169c0 ;  /* 0x000169c000027802 */ /* 0x000fe40000000f00 */
        /* <DEDUP_REMOVED lines=25> */
.L_x_6095:
[----:B------:R-:W-:Y:S02]  /*16b40*/  SEL R0, RZ, 0x1, P0 ;  /* 0x00000001ff007807 */ /* 0x000fe40000000000 */
[----:B------:R-:W-:Y:S02]  /*16b50*/  MOV R2, 0x16b70 ;  /* 0x00016b7000027802 */ /* 0x000fe40000000f00 */
[----:B-1----:R-:W-:Y:S05]  /*16b60*/  CALL.REL.NOINC `($__internal_101_$__cuda_sm70_votesync_ballot) ;  /* 0x0000028000007944 */ /* 0x002fea0003c00000 */
[----:B------:R-:W-:Y:S01]  /*16b70*/  MOV R5, R0 ;  /* 0x0000000000057202 */ /* 0x000fe20000000f00 */
[----:B------:R-:W-:Y:S05]  /*16b80*/  BRA `(.L_x_6153) ;  /* 0xffffc6b000007947 */ /* 0x000fea000383ffff */
.L_x_6096:
[----:B------:R-:W-:Y:S01]  /*16b90*/  IMAD.MOV.U32 R195, RZ, RZ, R6 ;  /* 0x000000ffffc37224 */ /* 0x000fe200078e0006 */
[----:B------:R-:W-:Y:S01]  /*16ba0*/  MOV R2, R0 ;  /* 0x0000000000027202 */ /* 0x000fe20000000f00 */
[----:B------:R-:W-:Y:S01]  /*16bb0*/  IMAD.MOV.U32 R220, RZ, RZ, 0x1f ;  /* 0x0000001fffdc7424 */ /* 0x000fe200078e00ff */
[----:B------:R-:W-:Y:S02]  /*16bc0*/  MOV R3, 0x16be0 ;  /* 0x00016be000037802 */ /* 0x000fe40000000f00 */
[----:B-1----:R-:W-:Y:S05]  /*16bd0*/  CALL.REL.NOINC `($__internal_99_$__cuda_sm70_shflsync_idx_p) ;  /* 0x0000015000007944 */ /* 0x002fea0003c00000 */
[----:B------:R-:W-:Y:S01]  /*16be0*/  IMAD.MOV.U32 R10, RZ, RZ, R220 ;  /* 0x000000ffff0a7224 */ /* 0x000fe200078e00dc */
[----:B------:R-:W-:Y:S01]  /*16bf0*/  MOV R2, R0 ;  /* 0x0000000000027202 */ /* 0x000fe20000000f00 */
[----:B------:R-:W-:Y:S01]  /*16c00*/  IMAD.MOV.U32 R195, RZ, RZ, R7 ;  /* 0x000000ffffc37224 */ /* 0x000fe200078e0007 */
[----:B------:R-:W-:-:S02]  /*16c10*/  MOV R220, 0x1f ;  /* 0x0000001f00dc7802 */ /* 0x000fc40000000f00 */
[----:B------:R-:W-:Y:S02]  /*16c20*/  MOV R3, 0x16c40 ;  /* 0x00016c4000037802 */ /* 0x000fe40000000f00 */
[----:B------:R-:W-:Y:S05]  /*16c30*/  CALL.REL.NOINC `($__internal_99_$__cuda_sm70_shflsync_idx_p) ;  /* 0x000000f000007944 */ /* 0x000fea0003c00000 */
[----:B------:R-:W-:Y:S01]  /*16c40*/  MOV R7, R220 ;  /* 0x000000dc00077202 */ /* 0x000fe20000000f00 */
[----:B------:R-:W-:Y:S05]  /*16c50*/  BRA `(.L_x_6154) ;  /* 0xffffc63000007947 */ /* 0x000fea000383ffff */
.L_x_6099:
[----:B------:R-:W-:Y:S01]  /*16c60*/  IMAD.MOV.U32 R195, RZ, RZ, R4 ;  /* 0x000000ffffc37224 */ /* 0x000fe200078e0004 */
[----:B------:R-:W-:Y:S01]  /*16c70*/  MOV R2, R0 ;  /* 0x0000000000027202 */ /* 0x000fe20000000f00 */
[----:B------:R-:W-:Y:S01]  /*16c80*/  IMAD.MOV.U32 R220, RZ, RZ, 0x1f ;  /* 0x0000001fffdc7424 */ /* 0x000fe200078e00ff */
[----:B------:R-:W-:Y:S02]  /*16c90*/  MOV R3, 0x16cb0 ;  /* 0x00016cb000037802 */ /* 0x000fe40000000f00 */
[----:B-1-34-:R-:W-:Y:S05]  /*16ca0*/  CALL.REL.NOINC `($__internal_99_$__cuda_sm70_shflsync_idx_p) ;  /* 0x0000008000007944 */ /* 0x01afea0003c00000 */
[----:B------:R-:W-:Y:S01]  /*16cb0*/  MOV R11, R220 ;  /* 0x000000dc000b7202 */ /* 0x000fe20000000f00 */
[----:B------:R-:W-:Y:S05]  /*16cc0*/  BRA `(.L_x_6098) ;  /* 0xffffc62000007947 */ /* 0x000fea000383ffff */
        .weak           $__internal_98_$__cuda_sm70_shflsync_bfly_p
        .type           $__internal_98_$__cuda_sm70_shflsync_bfly_p,@function
        .size           $__internal_98_$__cuda_sm70_shflsync_bfly_p,($__internal_99_$__cuda_sm70_shflsync_idx_p - $__internal_98_$__cuda_sm70_shflsync_bfly_p)
$__internal_98_$__cuda_sm70_shflsync_bfly_p:
[----:B------:R-:W-:Y:S02]  /*16cd0*/  MOV R180, 0xffffffff ;  /* 0xffffffff00b47802 */ /* 0x000fe40000000f00 */
[----:B------:R-:W-:Y:S02]  /*16ce0*/  MOV R3, 0x1f ;  /* 0x0000001f00037802 */ /* 0x000fe40000000f00 */
[----:B------:R-:W-:Y:S04]  /*16cf0*/  WARPSYNC R180 ;  /* 0x000000b400007348 */ /* 0x000fe80003800000 */
[----:B------:R1:W2:Y:S02]  /*16d00*/  SHFL.BFLY PT, R0, R132, R0, R3 ;  /* 0x0c00000084007389 */ /* 0x0002a400000e0003 */
[----:B-1----:R-:W-:-:S04]  /*16d10*/  MOV R3, 0x0 ;  /* 0x0000000000037802 */ /* 0x002fc80000000f00 */
[----:B--2---:R-:W-:Y:S05]  /*16d20*/  RET.REL.NODEC R2 `(_ZN7cutlass13device_kernelIN5flash19enable_sm80_to_sm89INS1_16FlashAttnFwdSm80INS1_25CollectiveMainloopFwdSm80ILi8ELi1ELb0EN4cute5tupleIJNS5_1CILi128EEENS7_ILi64EEENS7_ILi256EEEEEELi256ENS_6half_tEfNS_4arch4Sm80ELb1ELb0ELb0ELb1ELb1ELb0ELb1ELb1EEENS1_21CollectiveEpilogueFwdINS6_IJS8_SA_S9_EEENS6_IJNS7_ILi1EEESI_SI_EEESC_SE_Li256ELb1ELb1ELb1ELb0EEENS1_36VarlenDynamicPersistentTileSchedulerILi128ELi64ELi256ELi256ELb1ELb1ELb0ELb1ELb1ELb1EEEEEEEEEvNT_6ParamsE) ;  /* 0xfffe92d002007950 */ /* 0x004fea0003c3ffff */
        .weak           $__internal_99_$__cuda_sm70_shflsync_idx_p
        .type           $__internal_99_$__cuda_sm70_shflsync_idx_p,@function
        .size           $__internal_99_$__cuda_sm70_shflsync_idx_p,($__internal_100_$__cuda_sm70_shflsync_up_p - $__internal_99_$__cuda_sm70_shflsync_idx_p)
$__internal_99_$__cuda_sm70_shflsync_idx_p:
[----:B------:R-:W-:-:S04]  /*16d30*/  MOV R244, 0xffffffff ;  /* 0xffffffff00f47802 */ /* 0x000fc80000000f00 */
[----:B------:R-:W-:Y:S04]  /*16d40*/  WARPSYNC R244 ;  /* 0x000000f400007348 */ /* 0x000fe80003800000 */
[----:B------:R1:W2:Y:S02]  /*16d50*/  SHFL.IDX PT, R220, R195, R2, R220 ;  /* 0x00000002c3dc7389 */ /* 0x0002a400000e00dc */
[----:B-1----:R-:W-:Y:S02]  /*16d60*/  MOV R2, R3 ;  /* 0x0000000300027202 */ /* 0x002fe40000000f00 */
[----:B------:R-:W-:-:S04]  /*16d70*/  MOV R3, 0x0 ;  /* 0x0000000000037802 */ /* 0x000fc80000000f00 */
[----:B--2---:R-:W-:Y:S05]  /*16d80*/  RET.REL.NODEC R2 `(_ZN7cutlass13device_kernelIN5flash19enable_sm80_to_sm89INS1_16FlashAttnFwdSm80INS1_25CollectiveMainloopFwdSm80ILi8ELi1ELb0EN4cute5tupleIJNS5_1CILi128EEENS7_ILi64EEENS7_ILi256EEEEEELi256ENS_6half_tEfNS_4arch4Sm80ELb1ELb0ELb0ELb1ELb1ELb0ELb1ELb1EEENS1_21CollectiveEpilogueFwdINS6_IJS8_SA_S9_EEENS6_IJNS7_ILi1EEESI_SI_EEESC_SE_Li256ELb1ELb1ELb1ELb0EEENS1_36VarlenDynamicPersistentTileSchedulerILi128ELi64ELi256ELi256ELb1ELb1ELb0ELb1ELb1ELb1EEEEEEEEEvNT_6ParamsE) ;  /* 0xfffe927002007950 */ /* 0x004fea0003c3ffff */
        .weak           $__internal_100_$__cuda_sm70_shflsync_up_p
        .type           $__internal_100_$__cuda_sm70_shflsync_up_p,@function
        .size           $__internal_100_$__cuda_sm70_shflsync_up_p,($__internal_101_$__cuda_sm70_votesync_ballot - $__internal_100_$__cuda_sm70_shflsync_up_p)
$__internal_100_$__cuda_sm70_shflsync_up_p:
[----:B------:R-:W-:Y:S02]  /*16d90*/  MOV R4, RZ ;  /* 0x000000ff00047202 */ /* 0x000fe40000000f00 */
[----:B------:R-:W-:-:S04]  /*16da0*/  MOV R10, 0xffffffff ;  /* 0xffffffff000a7802 */ /* 0x000fc80000000f00 */
[----:B------:R-:W-:Y:S04]  /*16db0*/  WARPSYNC R10 ;  /* 0x0000000a00007348 */ /* 0x000fe80003800000 */
[----:B------:R1:W2:Y:S02]  /*16dc0*/  SHFL.UP PT, R4, R0, R3, R4 ;  /* 0x0400000300047389 */ /* 0x0002a400000e0004 */
[----:B-1----:R-:W-:-:S04]  /*16dd0*/  MOV R3, 0x0 ;  /* 0x0000000000037802 */ /* 0x002fc80000000f00 */
[----:B--2---:R-:W-:Y:S05]  /*16de0*/  RET.REL.NODEC R2 `(_ZN7cutlass13device_kernelIN5flash19enable_sm80_to_sm89INS1_16FlashAttnFwdSm80INS1_25CollectiveMainloopFwdSm80ILi8ELi1ELb0EN4cute5tupleIJNS5_1CILi128EEENS7_ILi64EEENS7_ILi256EEEEEELi256ENS_6half_tEfNS_4arch4Sm80ELb1ELb0ELb0ELb1ELb1ELb0ELb1ELb1EEENS1_21CollectiveEpilogueFwdINS6_IJS8_SA_S9_EEENS6_IJNS7_ILi1EEESI_SI_EEESC_SE_Li256ELb1ELb1ELb1ELb0EEENS1_36VarlenDynamicPersistentTileSchedulerILi128ELi64ELi256ELi256ELb1ELb1ELb0ELb1ELb1ELb1EEEEEEEEEvNT_6ParamsE) ;  /* 0xfffe921002007950 */ /* 0x004fea0003c3ffff */
        .weak           $__internal_101_$__cuda_sm70_votesync_ballot
        .type           $__internal_101_$__cuda_sm70_votesync_ballot,@function
        .size           $__internal_101_$__cuda_sm70_votesync_ballot,(.L_x_6590 - $__internal_101_$__cuda_sm70_votesync_ballot)
$__internal_101_$__cuda_sm70_votesync_ballot:
[----:B------:R-:W-:Y:S01]  /*16df0*/  ISETP.NE.U32.AND P0, PT, R0, 0x1, PT ;  /* 0x000000010000780c */ /* 0x000fe20003f05070 */
[----:B------:R-:W-:-:S04]  /*16e00*/  IMAD.MOV.U32 R3, RZ, RZ, -0x1 ;  /* 0xffffffffff037424 */ /* 0x000fc800078e00ff */
[----:B------:R-:W-:Y:S08]  /*16e10*/  WARPSYNC R3 ;  /* 0x0000000300007348 */ /* 0x000ff00003800000 */
[----:B------:R-:W-:-:S04]  /*16e20*/  VOTE.ANY R0, PT, !P0 ;  /* 0x0000000000007806 */ /* 0x000fc800040e0100 */
[----:B------:R-:W-:Y:S01]  /*16e30*/  LOP3.LUT R0, R0, R3, RZ, 0xc0, !PT ;  /* 0x0000000300007212 */ /* 0x000fe200078ec0ff */
[----:B------:R-:W-:-:S04]  /*16e40*/  IMAD.MOV.U32 R3, RZ, RZ, 0x0 ;  /* 0x00000000ff037424 */ /* 0x000fc800078e00ff */
[----:B------:R-:W-:Y:S05]  /*16e50*/  RET.REL.NODEC R2 `(_ZN7cutlass13device_kernelIN5flash19enable_sm80_to_sm89INS1_16FlashAttnFwdSm80INS1_25CollectiveMainloopFwdSm80ILi8ELi1ELb0EN4cute5tupleIJNS5_1CILi128EEENS7_ILi64EEENS7_ILi256EEEEEELi256ENS_6half_tEfNS_4arch4Sm80ELb1ELb0ELb0ELb1ELb1ELb0ELb1ELb1EEENS1_21CollectiveEpilogueFwdINS6_IJS8_SA_S9_EEENS6_IJNS7_ILi1EEESI_SI_EEESC_SE_Li256ELb1ELb1ELb1ELb0EEENS1_36VarlenDynamicPersistentTileSchedulerILi128ELi64ELi256ELi256ELb1ELb1ELb0ELb1ELb1ELb1EEEEEEEEEvNT_6ParamsE) ;  /* 0xfffe91a002007950 */ /* 0x000fea0003c3ffff */
.L_x_6155:
        /* <DEDUP_REMOVED lines=10> */
.L_x_6590:


//--------------------- .text._ZN7cutlass13device_kernelIN5flash19enable_sm80_to_sm89INS1_16FlashAttnFwdSm80INS1_25CollectiveMainloopFwdSm80ILi8ELi1ELb0EN4cute5tupleIJNS5_1CILi128EEENS7_ILi48EEENS7_ILi256EEEEEELi256ENS_6half_tEfNS_4arch4Sm80ELb1ELb0ELb0ELb1ELb1ELb1ELb1ELb1EEENS1_21CollectiveEpilogueFwdINS6_IJS8_SA_S9_EEENS6_IJNS7_ILi1EEESI_SI_EEESC_SE_Li256ELb1ELb1ELb1ELb0EEENS1_36VarlenDynamicPersistentTileSchedulerILi128ELi48ELi256ELi256ELb1ELb1ELb0ELb1ELb1ELb1EEEEEEEEEvNT_6ParamsE --------------------------
	.section	.text._ZN7cutlass13device_kernelIN5flash19enable_sm80_to_sm89INS1_16FlashAttnFwdSm80INS1_25CollectiveMainloopFwdSm80ILi8ELi1ELb0EN4cute5tupleIJNS5_1CILi128EEENS7_ILi48EEENS7_ILi256EEEEEELi256ENS_6half_tEfNS_4arch4Sm80ELb1ELb0ELb0ELb1ELb1ELb1ELb1ELb1EEENS1_21CollectiveEpilogueFwdINS6_IJS8_SA_S9_EEENS6_IJNS7_ILi1EEESI_SI_EEESC_SE_Li256ELb1ELb1ELb1ELb0EEENS1_36VarlenDynamicPersistentTileSchedulerILi128ELi48ELi256ELi256ELb1ELb1ELb0ELb1ELb1ELb1EEEEEEEEEvNT_6ParamsE,"ax",@progbits
	.sectioninfo	@"SHI_REGISTERS=255"
	.align	128
.text._ZN7cutlass13device_kernelIN5flash19enable_sm80_to_sm89INS1_16FlashAttnFwdSm80INS1_25CollectiveMainloopFwdSm80ILi8ELi1ELb0EN4cute5tupleIJNS5_1CILi128EEENS7_ILi48EEENS7_ILi256EEEEEELi256ENS_6half_tEfNS_4arch4Sm80ELb1ELb0ELb0ELb1ELb1ELb1ELb1ELb1EEENS1_21CollectiveEpilogueFwdINS6_IJS8_SA_S9_EEENS6_IJNS7_ILi1EEESI_SI_EEESC_SE_Li256ELb1ELb1ELb1ELb0EEENS1_36VarlenDynamicPersistentTileSchedulerILi128ELi48ELi256ELi256ELb1ELb1ELb0ELb1ELb1ELb1EEEEEEEEEvNT_6ParamsE:
        .type           _ZN7cutlass13device_kernelIN5flash19enable_sm80_to_sm89INS1_16FlashAttnFwdSm80INS1_25CollectiveMainloopFwdSm80ILi8ELi1ELb0EN4cute5tupleIJNS5_1CILi128EEENS7_ILi48EEENS7_ILi256EEEEEELi256ENS_6half_tEfNS_4arch4Sm80ELb1ELb0ELb0ELb1ELb1ELb1ELb1ELb1EEENS1_21CollectiveEpilogueFwdINS6_IJS8_SA_S9_EEENS6_IJNS7_ILi1EEESI_SI_EEESC_SE_Li256ELb1ELb1ELb1ELb0EEENS1_36VarlenDynamicPersistentTileSchedulerILi128ELi48ELi256ELi256ELb1ELb1ELb0ELb1ELb1ELb1EEEEEEEEEvNT_6ParamsE,@function
        .size           _ZN7cutlass13device_kernelIN5flash19enable_sm80_to_sm89INS1_16FlashAttnFwdSm80INS1_25CollectiveMainloopFwdSm80ILi8ELi1ELb0EN4cute5tupleIJNS5_1CILi128EEENS7_ILi48EEENS7_ILi256EEEEEELi256ENS_6half_tEfNS_4arch4Sm80ELb1ELb0ELb0ELb1ELb1ELb1ELb1ELb1EEENS1_21CollectiveEpilogueFwdINS6_IJS8_SA_S9_EEENS6_IJNS7_ILi1EEESI_SI_EEESC_SE_Li256ELb1ELb1ELb1ELb0EEENS1_36VarlenDynamicPersistentTileSchedulerILi128ELi48ELi256ELi256ELb1ELb1ELb0ELb1ELb1ELb1EEEEEEEEEvNT_6ParamsE,(.L_x_6595 - _ZN7cutlass13device_kernelIN5flash19enable_sm80_to_sm89INS1_16FlashAttnFwdSm80INS1_25CollectiveMainloopFwdSm80ILi8ELi1ELb0EN4cute5tupleIJNS5_1CILi128EEENS7_ILi48EEENS7_ILi256EEEEEELi256ENS_6half_tEfNS_4arch4Sm80ELb1ELb0ELb0ELb1ELb1ELb1ELb1ELb1EEENS1_21CollectiveEpilogueFwdINS6_IJS8_SA_S9_EEENS6_IJNS7_ILi1EEESI_SI_EEESC_SE_Li256ELb1ELb1ELb1ELb0EEENS1_36VarlenDynamicPersistentTileSchedulerILi128ELi48ELi256ELi256ELb1ELb1ELb0ELb1ELb1ELb1EEEEEEEEEvNT_6ParamsE)
        .other          _ZN7cutlass13device_kernelIN5flash19enable_sm80_to_sm89INS1_16FlashAttnFwdSm80INS1_25CollectiveMainloopFwdSm80ILi8ELi1ELb0EN4cute5tupleIJNS5_1CILi128EEENS7_ILi48EEENS7_ILi256EEEEEELi256ENS_6half_tEfNS_4arch4Sm80ELb1ELb0ELb0ELb1ELb1ELb1ELb1ELb1EEENS1_21CollectiveEpilogueFwdINS6_IJS8_SA_S9_EEENS6_IJNS7_ILi1EEESI_SI_EEESC_SE_Li256ELb1ELb1ELb1ELb0EEENS1_36VarlenDynamicPersistentTileSchedulerILi128ELi48ELi256ELi256ELb1ELb1ELb0ELb1ELb1ELb1EEEEEEEEEvNT_6ParamsE,@"STO_CUDA_ENTRY STV_DEFAULT"
_ZN7cutlass13device_kernelIN5flash19enable_sm80_to_sm89INS1_16FlashAttnFwdSm80INS1_25CollectiveMainloopFwdSm80ILi8ELi1ELb0EN4cute5tupleIJNS5_1CILi128EEENS7_ILi48EEENS7_ILi256EEEEEELi256ENS_6half_tEfNS_4arch4Sm80ELb1ELb0ELb0ELb1ELb1ELb1ELb1ELb1EEENS1_21CollectiveEpilogueFwdINS6_IJS8_SA_S9_EEENS6_IJNS7_ILi1EEESI_SI_EEESC_SE_Li256ELb1ELb1ELb1ELb0EEENS1_36VarlenDynamicPersistentTileSchedulerILi128ELi48ELi256ELi256ELb1ELb1ELb0ELb1ELb1ELb1EEEEEEEEEvNT_6ParamsE:
        /* <DEDUP_REMOVED lines=54> */
.L_x_6161:
        /* <DEDUP_REMOVED lines=16> */
.L_x_6399:
        /* <DEDUP_REMOVED lines=16> */
.L_x_6400:
[----:B--2---:R-:W-:-:S05]  /*0560*/  IMAD R0, R0, c[0x0][0x538], RZ ;  /* 0x00014e0000007a24 */ /* 0x004fca00078e02ff */
[----:B------:R-:W-:-:S04]  /*0570*/  IADD3 R6, R0, R6, RZ ;  /* 0x0000000600067210 */ /* 0x000fc80007ffe0ff */
[----:B------:R-:W-:-:S13]  /*0580*/  ISETP.GT.AND P0, PT, R6, UR4, PT ;  /* 0x0000000406007c0c */ /* 0x000fda000bf04270 */
[----:B-1----:R-:W-:Y:S05]  /*0590*/  @!P0 BRA `(.L_x_6161) ;  /* 0xfffffdc000008947 */ /* 0x002fea000383ffff */
.L_x_6157:
[----:B------:R-:W-:-:S05]  /*05a0*/  IADD3 R6, -R0, R6, RZ ;  /* 0x0000000600067210 */ /* 0x000fca0007ffe1ff */
[----:B------:R-:W-:-:S05]  /*05b0*/  IMAD R0, R4, c[0x0][0x538], R6 ;  /* 0x00014e0004007a24 */ /* 0x000fca00078e0206 */
[----:B------:R-:W-:Y:S01]  /*05c0*/  ISETP.GT.AND P0, PT, R0, UR4, PT ;  /* 0x0000000400007c0c */ /* 0x000fe2000bf04270 */
[----:B------:R-:W-:-:S12]  /*05d0*/  BRA.DIV ~URZ, `(.L_x_6162) ;  /* 0x000224f27f007947 */ /* 0x000fd8000b800000 */
[----:B------:R-:W-:-:S04]  /*05e0*/  VOTE.ANY R13, PT, !P0 ;  /* 0x00000000000d7806 */ /* 0x000fc800040e0100 */
.L_x_6401:
[----:B------:R-:W1:Y:S02]  /*05f0*/  POPC R0, R13 ;  /* 0x0000000d00007309 */ /* 0x000e640000000000 */
[----:B-1----:R-:W-:-:S05]  /*0600*/  IADD3 R2, R0, R7, RZ ;  /* 0x0000000700027210 */ /* 0x002fca0007ffe0ff */
[----:B------:R1:W-:Y:S01]  /*0610*/  STL [R1+0x1c], R2 ;  /* 0x00001c0201007387 */ /* 0x0003e20000100800 */
[----:B------:R-:W-:Y:S05]  /*0620*/  BRA.DIV ~URZ, `(.L_x_6163) ;  /* 0x000224e27f007947 */ /* 0x000fea000b800000 */
[----:B------:R2:W3:Y:S01]  /*0630*/  SHFL.IDX PT, R12, R9, R0, 0x1f ;  /* 0x00001f00090c7589 */ /* 0x0004e200000e0000 */
[----:B------:R-:W-:-:S03]  /*0640*/  MOV R5, RZ ;  /* 0x000000ff00057202 */ /* 0x000fc60000000f00 */
[----:B------:R2:W4:Y:S04]  /*0650*/  SHFL.IDX PT, R9, R8, R0, 0x1f ;  /* 0x00001f0008097589 */ /* 0x00052800000e0000 */
.L_x_6402:
[----:B------:R-:W-:Y:S01]  /*0660*/  ISETP.NE.AND P0, PT, R13, RZ, PT ;  /* 0x000000ff0d00720c */ /* 0x000fe20003f05270 */
[----:B------:R-:W-:-:S12]  /*0670*/  BSSY B0, `(.L_x_6164) ;  /* 0x0000005000007945 */ /* 0x000fd80003800000 */
[----:B------:R-:W-:Y:S05]  /*0680*/  @!P0 BRA `(.L_x_6165) ;  /* 0x0000003000008947 */ /* 0x000fea0003800000 */
[----:B--2---:R-:W-:Y:S01]  /*0690*/  IADD3 R0, R0, -0x1, RZ ;  /* 0xffffffff00007810 */ /* 0x004fe20007ffe0ff */
[----:B------:R-:W-:Y:S05]  /*06a0*/  BRA.DIV ~URZ, `(.L_x_6166) ;  /* 0x000225427f007947 */ /* 0x000fea000b800000 */
[----:B------:R2:W1:Y:S02]  /*06b0*/  SHFL.IDX PT, R5, R4, R0, 0x1f ;  /* 0x00001f0004057589 */ /* 0x00046400000e0000 */
.L_x_6165:
[----:B------:R-:W-:Y:S05]  /*06c0*/  BSYNC B0 ;  /* 0x0000000000007941 */ /* 0x000fea0003800000 */
.L_x_6164:
        /* <DEDUP_REMOVED lines=69> */
.L_x_6168:
        /* <DEDUP_REMOVED lines=70> */
.L_x_6169:
[----:B------:R-:W-:Y:S05]  /*0f80*/  BSYNC B0 ;  /* 0x0000000000007941 */ /* 0x000fea0003800000 */
.L_x_6167:
[----:B------:R-:W-:-:S04]  /*0f90*/  LOP3.LUT R0, RZ, R0, RZ, 0x33, !PT ;  /* 0x00000000ff007212 */ /* 0x000fc800078e33ff */
[----:B------:R-:W-:-:S05]  /*0fa0*/  IADD3 R0, R0, R12, RZ ;  /* 0x0000000c00007210 */ /* 0x000fca0007ffe0ff */
[----:B------:R2:W-:Y:S01]  /*0fb0*/  STL [R1+0x14], R0 ;  /* 0x0000140001007387 */ /* 0x0005e20000100800 */
[----:B------:R-:W-:Y:S05]  /*0fc0*/  BRA `(.L_x_6170) ;  /* 0x0000006000007947 */ /* 0x000fea0003800000 */
.L_x_6158:
[----:B------:R-:W-:Y:S01]  /*0fd0*/  MOV R0, UR4 ;  /* 0x0000000400007c02 */ /* 0x000fe20008000f00 */
[----:B------:R-:W-:Y:S04]  /*0fe0*/  STL [R1+0x14], RZ ;  /* 0x000014ff01007387 */ /* 0x000fe80000100800 */
[----:B------:R-:W-:Y:S04]  /*0ff0*/  STL [R1+0x18], RZ ;  /* 0x000018ff01007387 */ /* 0x000fe80000100800 */
[----:B------:R1:W-:Y:S02]  /*1000*/  STL [R1+0x10], R0 ;  /* 0x0000100001007387 */ /* 0x0003e40000100800 */
[----:B-1----:R-:W-:-:S05]  /*1010*/  MOV R0, c[0x0][0x53c] ;  /* 0x00014f0000007a02 */ /* 0x002fca0000000f00 */
[----:B------:R1:W-:Y:S02]  /*1020*/  STL [R1+0x1c], R0 ;  /* 0x00001c0001007387 */ /* 0x0003e40000100800 */
.L_x_6170:
        /* <DEDUP_REMOVED lines=8> */
.L_x_6156:
        /* <DEDUP_REMOVED lines=335> */
.L_x_6398:
        /* <DEDUP_REMOVED lines=25> */
[----:B------:R-:W-:-:S03]  /*2730*/  @P4 IADD3 R2, P0, R24, c[0x0][0x360], RZ ;  /* 0x0000d80018024a10 */ /* 0x000fc60007f1e0ff */
[----:B------:R2:W3:Y:S01]  /*2740*/  @P1 LDG.E R11, [R4.64] ;  /* 0x00000006040b1981 */ /* 0x0004e2000c1e1900 */
[C---:B------:R-:W-:Y:S02]  /*2750*/  @P4 IADD3.X R3, R17.reuse, c[0x0][0x364], RZ, P0, !PT ;  /* 0x0000d90011034a10 */ /* 0x040fe400007fe4ff */
[----:B------:R-:W-:Y:S01]  /*2760*/  IADD3 R8, P2, R24, c[0x0][0x348], RZ ;  /* 0x0000d20018087a10 */ /* 0x000fe20007f5e0ff */
[----:B------:R1:W-:Y:S04]  /*2770*/  STL [R1+0x28], R24 ;  /* 0x0000281801007387 */ /* 0x0003e80000100800 */
[----:B------:R4:W3:Y:S01]  /*2780*/  @P4 LDG.E R6, [R2.64] ;  /* 0x0000000602064981 */ /* 0x0008e2000c1e1900 */
[----:B------:R-:W-:-:S03]  /*2790*/  IADD3.X R9, R17, c[0x0][0x34c], RZ, P2, !PT ;  /* 0x0000d30011097a10 */ /* 0x000fc600017fe4ff */
[----:B------:R1:W-:Y:S04]  /*27a0*/  STL [R1+0x2c], R17 ;  /* 0x00002c1101007387 */ /* 0x0003e80000100800 */
[----:B------:R1:W5:Y:S01]  /*27b0*/  @P3 LDG.E R138, [R8.64] ;  /* 0x00000006088a3981 */ /* 0x000362000c1e1900 */
[----:B--2---:R-:W-:-:S04]  /*27c0*/  IADD3 R4, P1, R24, c[0x0][0x350], RZ ;  /* 0x0000d40018047a10 */ /* 0x004fc80007f3e0ff */
[----:B------:R-:W-:Y:S02]  /*27d0*/  IADD3.X R5, R17, c[0x0][0x354], RZ, P1, !PT ;  /* 0x0000d50011057a10 */ /* 0x000fe40000ffe4ff */
[----:B----4-:R-:W-:-:S03]  /*27e0*/  IADD3 R2, P0, R24, c[0x0][0x358], RZ ;  /* 0x0000d60018027a10 */ /* 0x010fc60007f1e0ff */
[----:B------:R1:W5:Y:S01]  /*27f0*/  @P5 LDG.E R18, [R4.64] ;  /* 0x0000000604125981 */ /* 0x000362000c1e1900 */
[----:B------:R-:W-:-:S05]  /*2800*/  IADD3.X R3, R17, c[0x0][0x35c], RZ, P0, !PT ;  /* 0x0000d70011037a10 */ /* 0x000fca00007fe4ff */
[----:B------:R1:W5:Y:S01]  /*2810*/  @P6 LDG.E R15, [R2.64] ;  /* 0x00000006020f6981 */ /* 0x000362000c1e1900 */
[----:B------:R-:W-:Y:S03]  /*2820*/  YIELD ;  /* 0x0000000000007946 */ /* 0x000fe60003800000 */
[----:B---3--:R1:W-:Y:S04]  /*2830*/  STL [R1], R11 ;  /* 0x0000000b01007387 */ /* 0x0083e80000100800 */
[----:B------:R1:W-:Y:S01]  /*2840*/  @P4 STL [R1+0x8], R6 ;  /* 0x0000080601004387 */ /* 0x0003e20000100800 */
        /* <DEDUP_REMOVED lines=8> */
.L_x_6171:
[----:B------:R-:W-:-:S04]  /*28d0*/  ISETP.NE.U32.AND P0, PT, RZ, c[0x0][0x368], PT ;  /* 0x0000da00ff007a0c */ /* 0x000fc80003f05070 */
[----:B------:R-:W-:-:S13]  /*28e0*/  ISETP.NE.AND.EX P0, PT, RZ, c[0x0][0x36c], PT, P0 ;  /* 0x0000db00ff007a0c */ /* 0x000fda0003f05300 */
[----:B------:R-:W-:Y:S05]  /*28f0*/  @!P0 BRA `(.L_x_6172) ;  /* 0x0000004000008947 */ /* 0x000fea0003800000 */
[----:B-1----:R-:W-:-:S04]  /*2900*/  IADD3 R4, P0, R24, c[0x0][0x368], RZ ;  /* 0x0000da0018047a10 */ /* 0x002fc80007f1e0ff */
[----:B------:R-:W-:-:S05]  /*2910*/  IADD3.X R5, R17, c[0x0][0x36c], RZ, P0, !PT ;  /* 0x0000db0011057a10 */ /* 0x000fca00007fe4ff */
[----:B------:R1:W5:Y:S01]  /*2920*/  LDG.E R16, [R4.64] ;  /* 0x0000000604107981 */ /* 0x000362000c1e1900 */
[----:B------:R-:W-:Y:S05]  /*2930*/  BRA `(.L_x_6173) ;  /* 0x0000005000007947 */ /* 0x000fea0003800000 */
.L_x_6172:
[----:B------:R-:W-:Y:S01]  /*2940*/  MOV R16, UR5 ;  /* 0x0000000500107c02 */ /* 0x000fe20008000f00 */
[----:B------:R-:W-:Y:S05]  /*2950*/  @!P5 BRA `(.L_x_6173) ;  /* 0x000000300000d947 */ /* 0x000fea0003800000 */
[----:B-1----:R1:W2:Y:S04]  /*2960*/  LDG.E R6, [R4.64] ;  /* 0x0000000604067981 */ /* 0x0022a8000c1e1900 */
[----:B-1----:R-:W2:Y:S02]  /*2970*/  LDG.E R4, [R4.64+0x4] ;  /* 0x0000040604047981 */ /* 0x002ea4000c1e1900 */
[----:B--2---:R-:W-:Y:S02]  /*2980*/  IADD3 R16, -R6, R4, RZ ;  /* 0x0000000406107210 */ /* 0x004fe40007ffe1ff */
.L_x_6173:
        /* <DEDUP_REMOVED lines=17> */
[----:B------:R1:W-:Y:S02]  /*2aa0*/  STL [R1+0x4], R3 ;  /* 0x0000040301007387 */ /* 0x0003e40000100800 */
        /* <DEDUP_REMOVED lines=8> */
[----:B------:R-:W-:Y:S01]  /*2b30*/  IADD3 R139, R5, 0x30, -R6 ;  /* 0x00000030058b7810 */ /* 0x000fe20007ffe806 */
[----:B------:R1:W-:Y:S01]  /*2b40*/  STL [R1+0xc], R5 ;  /* 0x00000c0501007387 */ /* 0x0003e20000100800 */
[----:B------:R-:W-:-:S03]  /*2b50*/  LOP3.LUT R6, R19, 0xff000000, RZ, 0xc0, !PT ;  /* 0xff00000013067812 */ /* 0x000fc600078ec0ff */
[----:B------:R-:W-:-:S04]  /*2b60*/  IMAD.IADD R4, R139, 0x1, R3 ;  /* 0x000000018b047824 */ /* 0x000fc800078e0203 */
[----:B------:R-:W-:Y:S01]  /*2b70*/  IMAD.HI R8, R4, 0x2aaaaaab, RZ ;  /* 0x2aaaaaab04087827 */ /* 0x000fe200078e02ff */
[----:B------:R-:W-:Y:S02]  /*2b80*/  LOP3.LUT R4, R19, 0xff0000, RZ, 0xc0, !PT ;  /* 0x00ff000013047812 */ /* 0x000fe400078ec0ff */
[----:B-1----:R-:W-:-:S05]  /*2b90*/  IADD3 R5, R5, 0x2f, RZ ;  /* 0x0000002f05057810 */ /* 0x002fca0007ffe0ff */
[----:B------:R-:W-:Y:S01]  /*2ba0*/  IMAD.HI R3, R5, 0x2aaaaaab, RZ ;  /* 0x2aaaaaab05037827 */ /* 0x000fe200078e02ff */
[----:B------:R-:W-:-:S04]  /*2bb0*/  SHF.R.U32.HI R5, RZ, 0x8, R6 ;  /* 0x00000008ff057819 */ /* 0x000fc80000011606 */
[----:B------:R-:W-:Y:S02]  /*2bc0*/  LEA.HI R4, R4, R5, RZ, 0x10 ;  /* 0x0000000504047211 */ /* 0x000fe400078f80ff */
[----:B------:R-:W-:Y:S02]  /*2bd0*/  SHF.R.U32.HI R6, RZ, 0x1f, R3 ;  /* 0x0000001fff067819 */ /* 0x000fe40000011603 */
[----:B------:R-:W-:Y:S02]  /*2be0*/  SHF.R.U32.HI R9, RZ, 0x1f, R8 ;  /* 0x0000001fff097819 */ /* 0x000fe40000011608 */
[----:B------:R-:W-:Y:S02]  /*2bf0*/  SHF.R.U32.HI R11, RZ, 0x10, R4 ;  /* 0x00000010ff0b7819 */ /* 0x000fe40000011604 */
[----:B------:R-:W-:Y:S02]  /*2c00*/  LOP3.LUT R21, R4, 0xff, RZ, 0xc0, !PT ;  /* 0x000000ff04157812 */ /* 0x000fe400078ec0ff */
[----:B------:R-:W-:-:S02]  /*2c10*/  LEA.HI.SX32 R137, R3, R6, 0x1d ;  /* 0x0000000603897211 */ /* 0x000fc400078feaff */
[----:B------:R-:W-:Y:S01]  /*2c20*/  LEA.HI.SX32 R3, R8, R9, 0x1d ;  /* 0x0000000908037211 */ /* 0x000fe200078feaff */
[----:B------:R1:W-:Y:S03]  /*2c30*/  STL [R1+0x14], R11 ;  /* 0x0000140b01007387 */ /* 0x0003e60000100800 */
[----:B------:R-:W-:Y:S01]  /*2c40*/  IMNMX R6, R137, R3, PT ;  /* 0x0000000389067217 */ /* 0x000fe20003800200 */
[----:B------:R1:W-:Y:S03]  /*2c50*/  STL [R1+0x58], R21 ;  /* 0x0000581501007387 */ /* 0x0003e60000100800 */
[----:B------:R-:W-:Y:S02]  /*2c60*/  ISETP.GE.AND P0, PT, R6, 0x1, PT ;  /* 0x000000010600780c */ /* 0x000fe40003f06270 */
        /* <DEDUP_REMOVED lines=33> */
.L_x_6175:
[----:B------:R-:W-:Y:S05]  /*2e80*/  BSYNC B0 ;  /* 0x0000000000007941 */ /* 0x000fea0003800000 */
.L_x_6174:
        /* <DEDUP_REMOVED lines=73> */
[C---:B------:R-:W-:Y:S01]  /*3320*/  LOP3.LUT P3, RZ, R236.reuse, 0x8, RZ, 0xc0, !PT ;  /* 0x00000008ecff7812 */ /* 0x040fe2000786c0ff */
        /* <DEDUP_REMOVED lines=121> */
.L_x_6217:
        /* <DEDUP_REMOVED lines=97> */
.L_x_6181:
[----:B------:R-:W-:Y:S05]  /*40d0*/  BSYNC B0 ;  /* 0x0000000000007941 */ /* 0x000fea0003800000 */
.L_x_6180:
        /* <DEDUP_REMOVED lines=70> */
.L_x_6183:
[----:B------:R-:W-:Y:S05]  /*4540*/  BSYNC B0 ;  /* 0x0000000000007941 */ /* 0x000fea0003800000 */
.L_x_6182:
        /* <DEDUP_REMOVED lines=91> */
.L_x_6187:
[----:B------:R-:W-:Y:S05]  /*4b00*/  BSYNC B0 ;  /* 0x0000000000007941 */ /* 0x000fea0003800000 */
.L_x_6186:
        /* <DEDUP_REMOVED lines=58> */
.L_x_6189:
[----:B------:R-:W-:Y:S05]  /*4eb0*/  BSYNC B0 ;  /* 0x0000000000007941 */ /* 0x000fea0003800000 */
.L_x_6188:
        /* <DEDUP_REMOVED lines=58> */
.L_x_6191:
[----:B------:R-:W-:Y:S05]  /*5260*/  BSYNC B0 ;  /* 0x0000000000007941 */ /* 0x000fea0003800000 */
.L_x_6190:
        /* <DEDUP_REMOVED lines=56> */
.L_x_6185:
[----:B-123--:R-:W-:Y:S05]  /*55f0*/  BSYNC B1 ;  /* 0x0000000000017941 */ /* 0x00efea0003800000 */
.L_x_6184:
        /* <DEDUP_REMOVED lines=61> */
.L_x_6194:
[----:B------:R-:W-:Y:S05]  /*59d0*/  BSYNC B0 ;  /* 0x0000000000007941 */ /* 0x000fea0003800000 */
.L_x_6193:
        /* <DEDUP_REMOVED lines=58> */
.L_x_6196:
[----:B------:R-:W-:Y:S05]  /*5d80*/  BSYNC B0 ;  /* 0x0000000000007941 */ /* 0x000fea0003800000 */
.L_x_6195:
        /* <DEDUP_REMOVED lines=58> */
.L_x_6198:
[----:B------:R-:W-:Y:S05]  /*6130*/  BSYNC B0 ;  /* 0x0000000000007941 */ /* 0x000fea0003800000 */
.L_x_6197:
        /* <DEDUP_REMOVED lines=58> */
.L_x_6179:
        /* <DEDUP_REMOVED lines=36> */
.L_x_6200:
[----:B------:R-:W-:Y:S05]  /*6720*/  BSYNC B0 ;  /* 0x0000000000007941 */ /* 0x000fea0003800000 */
.L_x_6199:
        /* <DEDUP_REMOVED lines=61> */
.L_x_6202:
[----:B------:R-:W-:Y:S05]  /*6b00*/  BSYNC B0 ;  /* 0x0000000000007941 */ /* 0x000fea0003800000 */
.L_x_6201:
        /* <DEDUP_REMOVED lines=152> */
.L_x_6206:
[----:B------:R-:W-:Y:S05]  /*7490*/  BSYNC B0 ;  /* 0x0000000000007941 */ /* 0x000fea0003800000 */
.L_x_6205:
        /* <DEDUP_REMOVED lines=121> */
.L_x_6204:
[----:B-123--:R-:W-:Y:S05]  /*7c30*/  BSYNC B1 ;  /* 0x0000000000017941 */ /* 0x00efea0003800000 */
.L_x_6203:
        /* <DEDUP_REMOVED lines=125> */
.L_x_6208:
[----:B------:R-:W-:Y:S05]  /*8410*/  BSYNC B0 ;  /* 0x0000000000007941 */ /* 0x000fea0003800000 */
.L_x_6207:
        /* <DEDUP_REMOVED lines=125> */
.L_x_6178:
        /* <DEDUP_REMOVED lines=30> */
.L_x_6210:
[----:B-12---:R-:W-:Y:S05]  /*8dd0*/  BSYNC B0 ;  /* 0x0000000000007941 */ /* 0x006fea0003800000 */
.L_x_6209:
        /* <DEDUP_REMOVED lines=25> */
.L_x_6192:
[----:B------:R-:W-:Y:S05]  /*8f70*/  BSYNC B2 ;  /* 0x0000000000027941 */ /* 0x000fea0003800000 */
.L_x_6177:
        /* <DEDUP_REMOVED lines=80> */
.L_x_6212:
[----:B---3--:R-:W-:Y:S05]  /*9480*/  BSYNC B0 ;  /* 0x0000000000007941 */ /* 0x008fea0003800000 */
.L_x_6211:
        /* <DEDUP_REMOVED lines=25> */
.L_x_6214:
[----:B------:R-:W-:Y:S05]  /*9620*/  BSYNC B0 ;  /* 0x0000000000007941 */ /* 0x000fea0003800000 */
.L_x_6213:
        /* <DEDUP_REMOVED lines=10> */
[C---:B------:R-:W-:Y:S01]  /*96d0*/  LOP3.LUT P2, RZ, R236.reuse, 0x8, RZ, 0xc0, !PT ;  /* 0x00000008ecff7812 */ /* 0x040fe2000784c0ff */
        /* <DEDUP_REMOVED lines=33> */
.L_x_6216:
[----:B------:R-:W-:Y:S05]  /*98f0*/  BSYNC B0 ;  /* 0x0000000000007941 */ /* 0x000fea0003800000 */
.L_x_6215:
[----:B------:R-:W0:Y:S01]  /*9900*/  LDGDEPBAR ;  /* 0x00000000000079af */ /* 0x000e220000000000 */
[----:B------:R-:W-:Y:S01]  /*9910*/  IADD3 R39, R39, -0x1, RZ ;  /* 0xffffffff27277810 */ /* 0x000fe20007ffe0ff */
[----:B------:R-:W-:-:S05]  /*9920*/  @P5 BRA `(.L_x_6217) ;  /* 0xffffa19000005947 */ /* 0x000fca000383ffff */
[----:B------:R-:W-:Y:S01]  /*9930*/  WARPSYNC 0xffffffff ;  /* 0xffffffff00007948 */ /* 0x000fe20003800000 */
[----:B------:R-:W-:Y:S06]  /*9940*/  BAR.SYNC.DEFER_BLOCKING 0x0 ;  /* 0x0000000000007b1d */ /* 0x000fec0000010000 */
.L_x_6176:
[----:B--2---:R-:W2:Y:S01]  /*9950*/  LDL R14, [R1+0x4] ;  /* 0x00000400010e7983 */ /* 0x004ea20000100800 */
        /* <DEDUP_REMOVED lines=42> */
.L_x_6219:
[----:B------:R-:W-:Y:S05]  /*9c00*/  BSYNC B0 ;  /* 0x0000000000007941 */ /* 0x000fea0003800000 */
.L_x_6218:
        /* <DEDUP_REMOVED lines=99> */
[----:B------:R-:W-:Y:S01]  /*a240*/  IMAD.WIDE.U32 R4, R244, c[0x0][0x1b8], R2 ;  /* 0x00006e00f4047a25 */ /* 0x000fe200078e0002 */
        /* <DEDUP_REMOVED lines=25> */
.L_x_6403:
[----:B------:R-:W-:Y:S05]  /*a3e0*/  BRA.DIV ~URZ, `(.L_x_6222) ;  /* 0x000188e27f007947 */ /* 0x000fea000b800000 */
[----:B------:R3:W4:Y:S02]  /*a3f0*/  SHFL.IDX PT, R2, R6, RZ, 0x181f ;  /* 0x00181fff06027589 */ /* 0x00072400000e0000 */
.L_x_6404:
        /* <DEDUP_REMOVED lines=22> */
.L_x_6224:
[----:B------:R-:W-:Y:S05]  /*a560*/  BSYNC B0 ;  /* 0x0000000000007941 */ /* 0x000fea0003800000 */
.L_x_6223:
[----:B------:R-:W-:Y:S05]  /*a570*/  BRA.DIV ~URZ, `(.L_x_6225) ;  /* 0x000187c27f007947 */ /* 0x000fea000b800000 */
[----:B--2---:R2:W3:Y:S04]  /*a580*/  SHFL.IDX PT, R4, R5, 0x1, 0x181f ;  /* 0x00381f0005047f89 */ /* 0x0044e800000e0000 */
[----:B----4-:R2:W4:Y:S02]  /*a590*/  SHFL.IDX PT, R2, R6, 0x1, 0x181f ;  /* 0x00381f0006027f89 */ /* 0x01052400000e0000 */
.L_x_6405:
        /* <DEDUP_REMOVED lines=21> */
.L_x_6227:
[----:B------:R-:W-:Y:S05]  /*a6f0*/  BSYNC B0 ;  /* 0x0000000000007941 */ /* 0x000fea0003800000 */
.L_x_6226:
[----:B------:R-:W-:Y:S05]  /*a700*/  BRA.DIV ~URZ, `(.L_x_6228) ;  /* 0x000187027f007947 */ /* 0x000fea000b800000 */
[----:B---3--:R3:W1:Y:S02]  /*a710*/  SHFL.IDX PT, R4, R5, 0x2, 0x181f ;  /* 0x00581f0005047f89 */ /* 0x00866400000e0000 */
.L_x_6406:
[----:B------:R-:W-:Y:S05]  /*a720*/  BRA.DIV ~URZ, `(.L_x_6229) ;  /* 0x000187527f007947 */ /* 0x000fea000b800000 */
[----:B----4-:R4:W2:Y:S02]  /*a730*/  SHFL.IDX PT, R2, R6, 0x2, 0x181f ;  /* 0x00581f0006027f89 */ /* 0x0108a400000e0000 */
.L_x_6407:
        /* <DEDUP_REMOVED lines=21> */
.L_x_6231:
[----:B------:R-:W-:Y:S05]  /*a890*/  BSYNC B0 ;  /* 0x0000000000007941 */ /* 0x000fea0003800000 */
.L_x_6230:
[----:B------:R-:W-:Y:S05]  /*a8a0*/  BRA.DIV ~URZ, `(.L_x_6232) ;  /* 0x000186427f007947 */ /* 0x000fea000b800000 */
[----:B-1----:R1:W3:Y:S04]  /*a8b0*/  SHFL.IDX PT, R4, R5, 0x3, 0x181f ;  /* 0x00781f0005047f89 */ /* 0x0022e800000e0000 */
[----:B--2---:R1:W2:Y:S02]  /*a8c0*/  SHFL.IDX PT, R2, R6, 0x3, 0x181f ;  /* 0x00781f0006027f89 */ /* 0x0042a400000e0000 */
.L_x_6408:
[----:B------:R-:W-:Y:S01]  /*a8d0*/  IADD3 R3, R16, 0x60, RZ ;  /* 0x0000006010037810 */ /* 0x000fe20007ffe0ff */
[----:B-----5:R-:W-:Y:S01]  /*a8e0*/  IMAD.WIDE.U32 R248, R13, c[0x0][0x2b0], RZ ;  /* 0x0000ac000df87a25 */ /* 0x020fe200078e00ff */
[----:B------:R-:W-:Y:S02]  /*a8f0*/  LOP3.LUT R236, R236, 0xfffffffe, RZ, 0xc0, !PT ;  /* 0xfffffffeecec7812 */ /* 0x000fe400078ec0ff */
[----:B------:R-:W-:-:S13]  /*a900*/  ISETP.GE.AND P1, PT, R3, R68, PT ;  /* 0x000000440300720c */ /* 0x000fda0003f26270 */
[----:B--2---:R-:W-:Y:S02]  /*a910*/  @!P1 LEA R14, P0, R140, R2, 0x1 ;  /* 0x000000028c0e9211 */ /* 0x004fe400078008ff */
        /* <DEDUP_REMOVED lines=21> */
[----:B--2---:R-:W2:Y:S04]  /*aa70*/  LDL R17, [R1+0xc] ;  /* 0x00000c0001117983 */ /* 0x004ea80000100800 */
[----:B-1----:R-:W3:Y:S01]  /*aa80*/  LDL R5, [R1] ;  /* 0x0000000001057983 */ /* 0x002ee20000100800 */
[----:B------:R-:W-:Y:S02]  /*aa90*/  IMAD.MOV.U32 R124, RZ, RZ, 0x30 ;  /* 0x00000030ff7c7424 */ /* 0x000fe400078e00ff */
[----:B------:R-:W-:Y:S02]  /*aaa0*/  IMAD.MOV.U32 R2, RZ, RZ, c[0x0][0x2b8] ;  /* 0x0000ae00ff027624 */ /* 0x000fe400078e00ff */
[----:B------:R-:W-:Y:S01]  /*aab0*/  IMAD R124, R218, R124, -0x30 ;  /* 0xffffffd0da7c7424 */ /* 0x000fe200078e027c */
[----:B------:R-:W-:Y:S02]  /*aac0*/  BAR.SYNC.DEFER_BLOCKING 0x0 ;  /* 0x0000000000007b1d */ /* 0x000fe40000010000 */
[----:B------:R-:W-:Y:S01]  /*aad0*/  ISETP.NE.AND P1, PT, R2, 0x1, PT ;  /* 0x000000010200780c */ /* 0x000fe20003f25270 */
[----:B------:R-:W-:Y:S01]  /*aae0*/  IMAD.IADD R3, R0, 0x1, R124 ;  /* 0x0000000100037824 */ /* 0x000fe200078e027c */
[----:B------:R-:W-:Y:S01]  /*aaf0*/  LOP3.LUT R236, R236, 0xfffffffd, RZ, 0xc0, !PT ;  /* 0xfffffffdecec7812 */ /* 0x000fe200078ec0ff */
[----:B------:R-:W-:-:S10]  /*ab00*/  IMAD.MOV.U32 R221, RZ, RZ, RZ ;  /* 0x000000ffffdd7224 */ /* 0x000fd400078e00ff */
[----:B------:R-:W-:Y:S02]  /*ab10*/  @P1 LOP3.LUT R236, R236, 0x2, RZ, 0xfc, !PT ;  /* 0x00000002ecec1812 */ /* 0x000fe400078efcff */
[C---:B--2---:R-:W-:Y:S01]  /*ab20*/  ISETP.GE.AND P0, PT, R3.reuse, R17, PT ;  /* 0x000000110300720c */ /* 0x044fe20003f06270 */
[----:B---3--:R-:W-:-:S03]  /*ab30*/  IMAD.IADD R3, R3, 0x1, R5 ;  /* 0x0000000103037824 */ /* 0x008fc600078e0205 */
[----:B------:R-:W-:Y:S01]  /*ab40*/  ISETP.GT.OR P0, PT, R0, 0x2f, P0 ;  /* 0x0000002f0000780c */ /* 0x000fe20000704670 */
[----:B------:R-:W-:-:S04]  /*ab50*/  @P1 IMAD.HI.U32 R4, R3, c[0x0][0x2bc], RZ ;  /* 0x0000af0003041a27 */ /* 0x000fc800078e00ff */
[----:B------:R-:W-:Y:S01]  /*ab60*/  IMAD.MOV.U32 R2, RZ, RZ, R3 ;  /* 0x000000ffff027224 */ /* 0x000fe200078e0003 */
[----:B------:R-:W-:-:S07]  /*ab70*/  @P1 SHF.R.U32.HI R2, RZ, c[0x0][0x2c0], R4 ;  /* 0x0000b000ff021a19 */ /* 0x000fce0000011604 */
[----:B------:R-:W-:-:S04]  /*ab80*/  @!P0 IADD3 R5, P1, R2, R248, RZ ;  /* 0x000000f802058210 */ /* 0x000fc80007f3e0ff */
[----:B----4-:R-:W-:Y:S02]  /*ab90*/  @!P0 LEA.HI.X.SX32 R6, R2, R250, 0x1, P1 ;  /* 0x000000fa02068211 */ /* 0x010fe400008f0eff */
[----:B------:R-:W-:-:S04]  /*aba0*/  @!P0 LEA R4, P1, R5, c[0x0][0x2a0], 0x2 ;  /* 0x0000a80005048a11 */ /* 0x000fc800078210ff */
[----:B------:R-:W-:-:S05]  /*abb0*/  @!P0 LEA.HI.X R5, R5, c[0x0][0x2a4], R6, 0x2, P1 ;  /* 0x0000a90005058a11 */ /* 0x000fca00008f1406 */
[----:B------:R1:W2:Y:S01]  /*abc0*/  @!P0 LDG.E R221, [R4.64] ;  /* 0x0000000604dd8981 */ /* 0x0002a2000c1e1900 */
[----:B------:R-:W-:-:S04]  /*abd0*/  IMAD.MOV R2, RZ, RZ, -R2 ;  /* 0x000000ffff027224 */ /* 0x000fc800078e0a02 */
[----:B------:R-:W-:-:S05]  /*abe0*/  IMAD R222, R2, c[0x0][0x2b8], R3 ;  /* 0x0000ae0002de7a24 */ /* 0x000fca00078e0203 */
[----:B------:R-:W-:Y:S01]  /*abf0*/  SHF.R.S32.HI R122, RZ, 0x1f, R222 ;  /* 0x0000001fff7a7819 */ /* 0x000fe200000114de */
[----:B------:R-:W-:-:S04]  /*ac00*/  IMAD.WIDE.U32 R2, R222, c[0x0][0x1e0], RZ ;  /* 0x00007800de027a25 */ /* 0x000fc800078e00ff */
[----:B-1----:R-:W-:-:S04]  /*ac10*/  IMAD R4, R122, c[0x0][0x1e0], RZ ;  /* 0x000078007a047a24 */ /* 0x002fc800078e02ff */
[----:B------:R-:W-:-:S04]  /*ac20*/  IMAD R4, R222, c[0x0][0x1e4], R4 ;  /* 0x00007900de047a24 */ /* 0x000fc800078e0204 */
[----:B------:R-:W-:Y:S02]  /*ac30*/  IMAD.IADD R3, R3, 0x1, R4 ;  /* 0x0000000103037824 */ /* 0x000fe400078e0204 */
[----:B------:R-:W-:-:S04]  /*ac40*/  IMAD.WIDE.U32 R246, R244, c[0x0][0x1e8], RZ ;  /* 0x00007a00f4f67a25 */ /* 0x000fc800078e00ff */
[----:B------:R-:W-:Y:S02]  /*ac50*/  IMAD R245, R244, c[0x0][0x1ec], R247 ;  /* 0x00007b00f4f57a24 */ /* 0x000fe400078e02f7 */
[----:B------:R-:W-:Y:S01]  /*ac60*/  IMAD R121, R125, -0x30, R17 ;  /* 0xffffffd07d797824 */ /* 0x000fe200078e0211 */
[----:B------:R-:W-:Y:S02]  /*ac70*/  ISETP.GT.AND P6, PT, R0, 0x2f, PT ;  /* 0x0000002f0000780c */ /* 0x000fe40003fc4270 */
[----:B--2---:R-:W-:Y:S01]  /*ac80*/  SHF.R.S32.HI R123, RZ, 0x1f, R221 ;  /* 0x0000001fff7b7819 */ /* 0x004fe200000114dd */
        /* <DEDUP_REMOVED lines=53> */
.L_x_6233:
        /* <DEDUP_REMOVED lines=96> */
.L_x_6237:
[----:B------:R-:W-:Y:S05]  /*b5e0*/  BSYNC B0 ;  /* 0x0000000000007941 */ /* 0x000fea0003800000 */
.L_x_6236:
        /* <DEDUP_REMOVED lines=84> */
.L_x_6239:
[----:B------:R-:W-:Y:S05]  /*bb30*/  BSYNC B0 ;  /* 0x0000000000007941 */ /* 0x000fea0003800000 */
.L_x_6238:
        /* <DEDUP_REMOVED lines=88> */
.L_x_6241:
[----:B------:R-:W-:Y:S05]  /*c0c0*/  BSYNC B0 ;  /* 0x0000000000007941 */ /* 0x000fea0003800000 */
.L_x_6240:
        /* <DEDUP_REMOVED lines=84> */
.L_x_6243:
[----:B-123--:R-:W-:Y:S05]  /*c610*/  BSYNC B0 ;  /* 0x0000000000007941 */ /* 0x00efea0003800000 */
.L_x_6242:
[----:B------:R-:W2:Y:S01]  /*c620*/  LDL R4, [R1+0x4] ;  /* 0x0000040001047983 */ /* 0x000ea20000100800 */
        /* <DEDUP_REMOVED lines=80> */
.L_x_6247:
[----:B------:R-:W-:Y:S05]  /*cb30*/  BSYNC B0 ;  /* 0x0000000000007941 */ /* 0x000fea0003800000 */
.L_x_6246:
        /* <DEDUP_REMOVED lines=45> */
.L_x_6249:
[----:B------:R-:W-:Y:S05]  /*ce10*/  BSYNC B0 ;  /* 0x0000000000007941 */ /* 0x000fea0003800000 */
.L_x_6248:
        /* <DEDUP_REMOVED lines=45> */
.L_x_6251:
[----:B------:R-:W-:Y:S05]  /*d0f0*/  BSYNC B0 ;  /* 0x0000000000007941 */ /* 0x000fea0003800000 */
.L_x_6250:
        /* <DEDUP_REMOVED lines=44> */
.L_x_6245:
[----:B------:R-:W-:Y:S05]  /*d3c0*/  BSYNC B1 ;  /* 0x0000000000017941 */ /* 0x000fea0003800000 */
.L_x_6244:
        /* <DEDUP_REMOVED lines=49> */
.L_x_6255:
[----:B------:R-:W-:Y:S05]  /*d6e0*/  BSYNC B0 ;  /* 0x0000000000007941 */ /* 0x000fea0003800000 */
.L_x_6254:
        /* <DEDUP_REMOVED lines=45> */
.L_x_6257:
[----:B------:R-:W-:Y:S05]  /*d9c0*/  BSYNC B0 ;  /* 0x0000000000007941 */ /* 0x000fea0003800000 */
.L_x_6256:
        /* <DEDUP_REMOVED lines=45> */
.L_x_6259:
[----:B------:R-:W-:Y:S05]  /*dca0*/  BSYNC B0 ;  /* 0x0000000000007941 */ /* 0x000fea0003800000 */
.L_x_6258:
        /* <DEDUP_REMOVED lines=44> */
.L_x_6253:
[----:B------:R-:W-:Y:S05]  /*df70*/  BSYNC B1 ;  /* 0x0000000000017941 */ /* 0x000fea0003800000 */
.L_x_6252:
        /* <DEDUP_REMOVED lines=49> */
.L_x_6263:
[----:B------:R-:W-:Y:S05]  /*e290*/  BSYNC B0 ;  /* 0x0000000000007941 */ /* 0x000fea0003800000 */
.L_x_6262:
        /* <DEDUP_REMOVED lines=45> */
.L_x_6265:
[----:B------:R-:W-:Y:S05]  /*e570*/  BSYNC B0 ;  /* 0x0000000000007941 */ /* 0x000fea0003800000 */
.L_x_6264:
        /* <DEDUP_REMOVED lines=45> */
.L_x_6267:
[----:B------:R-:W-:Y:S05]  /*e850*/  BSYNC B0 ;  /* 0x0000000000007941 */ /* 0x000fea0003800000 */
.L_x_6266:
        /* <DEDUP_REMOVED lines=44> */
.L_x_6261:
[----:B------:R-:W-:Y:S05]  /*eb20*/  BSYNC B1 ;  /* 0x0000000000017941 */ /* 0x000fea0003800000 */
.L_x_6260:
        /* <DEDUP_REMOVED lines=48> */
.L_x_6270:
[----:B------:R-:W-:Y:S05]  /*ee30*/  BSYNC B0 ;  /* 0x0000000000007941 */ /* 0x000fea0003800000 */
.L_x_6269:
        /* <DEDUP_REMOVED lines=45> */
.L_x_6272:
[----:B------:R-:W-:Y:S05]  /*f110*/  BSYNC B0 ;  /* 0x0000000000007941 */ /* 0x000fea0003800000 */
.L_x_6271:
        /* <DEDUP_REMOVED lines=45> */
.L_x_6274:
[----:B------:R-:W-:Y:S05]  /*f3f0*/  BSYNC B0 ;  /* 0x0000000000007941 */ /* 0x000fea0003800000 */
.L_x_6273:
        /* <DEDUP_REMOVED lines=45> */
.L_x_6235:
        /* <DEDUP_REMOVED lines=61> */
.L_x_6276:
[----:B------:R-:W-:Y:S05]  /*faa0*/  BSYNC B0 ;  /* 0x0000000000007941 */ /* 0x000fea0003800000 */
.L_x_6275:
        /* <DEDUP_REMOVED lines=71> */
.L_x_6278:
[----:B--2---:R-:W-:Y:S05]  /*ff20*/  BSYNC B0 ;  /* 0x0000000000007941 */ /* 0x004fea0003800000 */
.L_x_6277:
        /* <DEDUP_REMOVED lines=74> */
.L_x_6280:
[----:B--2---:R-:W-:Y:S05]  /*103d0*/  BSYNC B0 ;  /* 0x0000000000007941 */ /* 0x004fea0003800000 */
.L_x_6279:
        /* <DEDUP_REMOVED lines=70> */
.L_x_6282:
[----:B-1234-:R-:W-:Y:S05]  /*10840*/  BSYNC B0 ;  /* 0x0000000000007941 */ /* 0x01efea0003800000 */
.L_x_6281:
[----:B------:R-:W2:Y:S01]  /*10850*/  LDL R4, [R1+0x4] ;  /* 0x0000040001047983 */ /* 0x000ea20000100800 */
        /* <DEDUP_REMOVED lines=137> */
.L_x_6286:
[----:B------:R-:W-:Y:S05]  /*110f0*/  BSYNC B0 ;  /* 0x0000000000007941 */ /* 0x000fea0003800000 */
.L_x_6285:
        /* <DEDUP_REMOVED lines=99> */
.L_x_6284:
[----:B------:R-:W-:Y:S05]  /*11730*/  BSYNC B1 ;  /* 0x0000000000017941 */ /* 0x000fea0003800000 */
.L_x_6283:
        /* <DEDUP_REMOVED lines=104> */
.L_x_6290:
[----:B------:R-:W-:Y:S05]  /*11dc0*/  BSYNC B0 ;  /* 0x0000000000007941 */ /* 0x000fea0003800000 */
.L_x_6289:
        /* <DEDUP_REMOVED lines=99> */
.L_x_6288:
[----:B------:R-:W-:Y:S05]  /*12400*/  BSYNC B1 ;  /* 0x0000000000017941 */ /* 0x000fea0003800000 */
.L_x_6287:
        /* <DEDUP_REMOVED lines=111> */
.L_x_6294:
[----:B------:R-:W-:Y:S05]  /*12b00*/  BSYNC B0 ;  /* 0x0000000000007941 */ /* 0x000fea0003800000 */
.L_x_6293:
        /* <DEDUP_REMOVED lines=99> */
.L_x_6292:
[----:B------:R-:W-:Y:S05]  /*13140*/  BSYNC B1 ;  /* 0x0000000000017941 */ /* 0x000fea0003800000 */
.L_x_6291:
        /* <DEDUP_REMOVED lines=110> */
.L_x_6296:
[----:B------:R-:W-:Y:S05]  /*13830*/  BSYNC B0 ;  /* 0x0000000000007941 */ /* 0x000fea0003800000 */
.L_x_6295:
        /* <DEDUP_REMOVED lines=99> */
.L_x_6268:
[----:B------:R-:W-:Y:S05]  /*13e70*/  BSYNC B2 ;  /* 0x0000000000027941 */ /* 0x000fea0003800000 */
.L_x_6234:
[----:B-1----:R-:W-:Y:S01]  /*13e80*/  IMAD R4, R122, c[0x0][0x208], RZ ;  /* 0x000082007a047a24 */ /* 0x002fe200078e02ff */
[----:B------:R-:W-:-:S04]  /*13e90*/  DEPBAR.LE SB0, 0x0 ;  /* 0x000080000000791a */ /* 0x000fc80000000000 */
[----:B------:R-:W-:Y:S01]  /*13ea0*/  IMAD.WIDE.U32 R2, R222, c[0x0][0x208], RZ ;  /* 0x00008200de027a25 */ /* 0x000fe200078e00ff */
[----:B------:R-:W-:Y:S01]  /*13eb0*/  BAR.SYNC.DEFER_BLOCKING 0x0 ;  /* 0x0000000000007b1d */ /* 0x000fe20000010000 */
[----:B------:R-:W-:Y:S02]  /*13ec0*/  ISETP.GE.AND P3, PT, R140, c[0x0][0x1d4], PT ;  /* 0x000075008c007a0c */ /* 0x000fe40003f66270 */
        /* <DEDUP_REMOVED lines=21> */
[C---:B------:R-:W-:Y:S01]  /*14020*/  LEA R6, P0, R2.reuse, c[0x0][0x1f8], 0x1 ;  /* 0x00007e0002067a11 */ /* 0x040fe200078008ff */
        /* <DEDUP_REMOVED lines=11> */
[----:B-----5:R3:W1:Y:S01]  /*140e0*/  LDSM.16.M88.4 R44, [R151+0x1000] ;  /* 0x00100000972c783b */ /* 0x0206620000000200 */
[C---:B------:R-:W-:Y:S02]  /*140f0*/  IADD3 R215, R204.reuse, 0x1000, RZ ;  /* 0x00001000ccd77810 */ /* 0x040fe40007ffe0ff */
[----:B------:R-:W-:Y:S01]  /*14100*/  IADD3 R214, R204, 0x800, RZ ;  /* 0x00000800ccd67810 */ /* 0x000fe20007ffe0ff */
[----:B------:R3:W1:Y:S04]  /*14110*/  LDSM.16.M88.4 R16, [R201] ;  /* 0x00000000c910783b */ /* 0x0006680000000200 */
[----:B------:R3:W1:Y:S01]  /*14120*/  LDSM.16.M88.4 R40, [R204] ;  /* 0x00000000cc28783b */ /* 0x0006620000000200 */
        /* <DEDUP_REMOVED lines=26> */
.L_x_6409:
        /* <DEDUP_REMOVED lines=19> */
.L_x_6298:
[----:B--2-4-:R-:W-:Y:S05]  /*14400*/  BSYNC B0 ;  /* 0x0000000000007941 */ /* 0x014fea0003800000 */
.L_x_6297:
[----:B-1-3--:R-:W-:Y:S01]  /*14410*/  IMAD.MOV.U32 R2, RZ, RZ, 0x40 ;  /* 0x00000040ff027424 */ /* 0x00afe200078e00ff */
[----:B------:R-:W-:Y:S01]  /*14420*/  LOP3.LUT P0, RZ, R149, 0x4, RZ, 0xc0, !PT ;  /* 0x0000000495ff7812 */ /* 0x000fe2000780c0ff */
[----:B------:R-:W0:Y:S01]  /*14430*/  LDGDEPBAR ;  /* 0x00000000000079af */ /* 0x000e220000000000 */
[----:B------:R-:W-:Y:S01]  /*14440*/  WARPSYNC 0xffffffff ;  /* 0xffffffff00007948 */ /* 0x000fe20003800000 */
[----:B------:R-:W-:Y:S01]  /*14450*/  HMMA.16816.F32 R32, R8, R28, RZ ;  /* 0x0000001c0820723c */ /* 0x000fe200000018ff */
[----:B------:R-:W-:Y:S01]  /*14460*/  SEL R2, R2, 0xffffffc0, !P0 ;  /* 0xffffffc002027807 */ /* 0x000fe20004000000 */
[----:B------:R-:W-:Y:S01]  /*14470*/  BSSY B1, `(.L_x_6300) ;  /* 0x00000f9000017945 */ /* 0x000fe20003800000 */
[----:B------:R-:W-:-:S02]  /*14480*/  ISETP.GT.AND P0, PT, R125, R240, PT ;  /* 0x000000f07d00720c */ /* 0x000fc40003f04270 */
[C---:B------:R-:W-:Y:S01]  /*14490*/  IADD3 R213, R204.reuse, 0x4800, RZ ;  /* 0x00004800ccd57810 */ /* 0x040fe20007ffe0ff */
[--C-:B------:R-:W-:Y:S01]  /*144a0*/  IMAD.IADD R150, R151, 0x1, R2.reuse ;  /* 0x0000000197967824 */ /* 0x100fe200078e0202 */
[C---:B------:R-:W-:Y:S01]  /*144b0*/  IADD3 R212, R204.reuse, 0x5800, RZ ;  /* 0x00005800ccd47810 */ /* 0x040fe20007ffe0ff */
[C---:B------:R-:W-:Y:S01]  /*144c0*/  HMMA.16816.F32 R28, R8.reuse, R30, RZ ;  /* 0x0000001e081c723c */ /* 0x040fe200000018ff */
[C---:B------:R-:W-:Y:S01]  /*144d0*/  IMAD.IADD R15, R204.reuse, 0x1, R2 ;  /* 0x00000001cc0f7824 */ /* 0x040fe200078e0202 */
[C---:B------:R-:W-:Y:S01]  /*144e0*/  IADD3 R211, R204.reuse, 0x5000, RZ ;  /* 0x00005000ccd37810 */ /* 0x040fe20007ffe0ff */
[----:B------:R-:W-:Y:S01]  /*144f0*/  LDSM.16.M88.4 R52, [R150] ;  /* 0x000000009634783b */ /* 0x000fe20000000200 */
[C---:B------:R-:W-:Y:S02]  /*14500*/  IADD3 R210, R204.reuse, 0x3000, RZ ;  /* 0x00003000ccd27810 */ /* 0x040fe40007ffe0ff */
[C---:B------:R-:W-:Y:S01]  /*14510*/  IADD3 R209, R204.reuse, 0x4000, RZ ;  /* 0x00004000ccd17810 */ /* 0x040fe20007ffe0ff */
[----:B------:R-:W-:Y:S01]  /*14520*/  LDSM.16.M88.4 R60, [R150+0x800] ;  /* 0x00080000963c783b */ /* 0x000fe20000000200 */
[----:B------:R-:W-:Y:S01]  /*14530*/  HMMA.16816.F32 R24, R8, R36, RZ ;  /* 0x000000240818723c */ /* 0x000fe200000018ff */
[----:B------:R-:W-:-:S02]  /*14540*/  IADD3 R208, R204, 0x3800, RZ ;  /* 0x00003800ccd07810 */ /* 0x000fc40007ffe0ff */
        /* <DEDUP_REMOVED lines=115> */
[C---:B----4-:R-:W-:Y:S08]  /*14c80*/  HMMA.16816.F32 R24, R16.reuse, R68, R24 ;  /* 0x000000441018723c */ /* 0x050ff00000001818 */
[----:B------:R-:W-:Y:S01]  /*14c90*/  HMMA.16816.F32 R16, R16, R70, R20 ;  /* 0x000000461010723c */ /* 0x000fe20000001814 */
[----:B------:R-:W2:Y:S04]  /*14ca0*/  LDSM.16.M88.4 R20, [R201+0xc000] ;  /* 0x00c00000c914783b */ /* 0x000ea80000000200 */
[----:B------:R-:W4:Y:S03]  /*14cb0*/  LDSM.16.M88.4 R68, [R204+0x5800] ;  /* 0x00580000cc44783b */ /* 0x000f260000000200 */
        /* <DEDUP_REMOVED lines=35> */
[----:B------:R-:W2:Y:S01]  /*14ef0*/  LDL R3, [R1] ;  /* 0x0000000001037983 */ /* 0x000ea20000100800 */
[----:B------:R-:W-:-:S05]  /*14f00*/  IMAD.MOV.U32 R4, RZ, RZ, c[0x0][0x2b8] ;  /* 0x0000ae00ff047624 */ /* 0x000fca00078e00ff */
[----:B------:R-:W-:Y:S01]  /*14f10*/  ISETP.NE.AND P1, PT, R4, 0x1, PT ;  /* 0x000000010400780c */ /* 0x000fe20003f25270 */
[----:B------:R-:W-:Y:S01]  /*14f20*/  IMAD.MOV.U32 R221, RZ, RZ, RZ ;  /* 0x000000ffffdd7224 */ /* 0x000fe200078e00ff */
[----:B--2---:R-:W-:-:S04]  /*14f30*/  IADD3 R3, R0, R124, R3 ;  /* 0x0000007c00037210 */ /* 0x004fc80007ffe003 */
[----:B------:R-:W-:-:S07]  /*14f40*/  IADD3 R3, R3, -0x30, RZ ;  /* 0xffffffd003037810 */ /* 0x000fce0007ffe0ff */
[----:B------:R-:W-:-:S04]  /*14f50*/  @P1 IMAD.HI.U32 R4, R3, c[0x0][0x2bc], RZ ;  /* 0x0000af0003041a27 */ /* 0x000fc800078e00ff */
[----:B------:R-:W-:Y:S01]  /*14f60*/  IMAD.MOV.U32 R2, RZ, RZ, R3 ;  /* 0x000000ffff027224 */ /* 0x000fe200078e0003 */
[----:B------:R-:W-:-:S04]  /*14f70*/  @P1 SHF.R.U32.HI R2, RZ, c[0x0][0x2c0], R4 ;  /* 0x0000b000ff021a19 */ /* 0x000fc80000011604 */
[----:B------:R-:W-:-:S04]  /*14f80*/  @!P6 IADD3 R5, P0, R2, R248, RZ ;  /* 0x000000f80205e210 */ /* 0x000fc80007f1e0ff */
[----:B------:R-:W-:Y:S02]  /*14f90*/  @!P6 LEA.HI.X.SX32 R6, R2, R250, 0x1, P0 ;  /* 0x000000fa0206e211 */ /* 0x000fe400000f0eff */
[----:B------:R-:W-:-:S04]  /*14fa0*/  @!P6 LEA R4, P0, R5, c[0x0][0x2a0], 0x2 ;  /* 0x0000a8000504ea11 */ /* 0x000fc800078010ff */
[----:B------:R-:W-:-:S05]  /*14fb0*/  @!P6 LEA.HI.X R5, R5, c[0x0][0x2a4], R6, 0x2, P0 ;  /* 0x0000a9000505ea11 */ /* 0x000fca00000f1406 */
[----:B------:R1:W2:Y:S01]  /*14fc0*/  @!P6 LDG.E R221, [R4.64] ;  /* 0x0000000604dde981 */ /* 0x0002a2000c1e1900 */
[----:B------:R-:W-:-:S04]  /*14fd0*/  IMAD.MOV R2, RZ, RZ, -R2 ;  /* 0x000000ffff027224 */ /* 0x000fc800078e0a02 */
[----:B------:R-:W-:-:S05]  /*14fe0*/  IMAD R222, R2, c[0x0][0x2b8], R3 ;  /* 0x0000ae0002de7a24 */ /* 0x000fca00078e0203 */
[----:B------:R-:W-:-:S05]  /*14ff0*/  SHF.R.S32.HI R2, RZ, 0x1f, R222 ;  /* 0x0000001fff027819 */ /* 0x000fca00000114de */
[----:B-1----:R-:W-:Y:S02]  /*15000*/  IMAD R4, R2, c[0x0][0x1e0], RZ ;  /* 0x0000780002047a24 */ /* 0x002fe400078e02ff */
[----:B------:R-:W-:-:S04]  /*15010*/  IMAD.WIDE.U32 R2, R222, c[0x0][0x1e0], RZ ;  /* 0x00007800de027a25 */ /* 0x000fc800078e00ff */
[----:B------:R-:W-:-:S04]  /*15020*/  IMAD R4, R222, c[0x0][0x1e4], R4 ;  /* 0x00007900de047a24 */ /* 0x000fc800078e0204 */
[----:B------:R-:W-:Y:S01]  /*15030*/  IMAD.IADD R3, R3, 0x1, R4 ;  /* 0x0000000103037824 */ /* 0x000fe200078e0204 */
[----:B------:R-:W-:-:S04]  /*15040*/  IADD3 R13, -R143, 0x30, RZ ;  /* 0x000000308f0d7810 */ /* 0x000fc80007ffe1ff */
[----:B------:R-:W-:Y:S02]  /*15050*/  ISETP.GE.AND P0, PT, R13, 0x1, PT ;  /* 0x000000010d00780c */ /* 0x000fe40003f06270 */
[----:B--2---:R-:W-:Y:S01]  /*15060*/  SHF.R.S32.HI R4, RZ, 0x1f, R221 ;  /* 0x0000001fff047819 */ /* 0x004fe200000114dd */
        /* <DEDUP_REMOVED lines=9> */
.L_x_6410:
[----:B------:R-:W-:Y:S05]  /*15100*/  BRA.DIV ~URZ, `(.L_x_6303) ;  /* 0x0000dff27f007947 */ /* 0x000fea000b800000 */
[----:B------:R3:W4:Y:S02]  /*15110*/  SHFL.IDX PT, R2, R6, RZ, 0x181f ;  /* 0x00181fff06027589 */ /* 0x00072400000e0000 */
.L_x_6411:
        /* <DEDUP_REMOVED lines=21> */
.L_x_6305:
[----:B------:R-:W-:Y:S05]  /*15270*/  BSYNC B0 ;  /* 0x0000000000007941 */ /* 0x000fea0003800000 */
.L_x_6304:
[----:B------:R-:W-:Y:S01]  /*15280*/  ISETP.GE.AND P0, PT, R13, 0x21, PT ;  /* 0x000000210d00780c */ /* 0x000fe20003f06270 */
[----:B------:R-:W-:Y:S06]  /*15290*/  BRA.DIV ~URZ, `(.L_x_6306) ;  /* 0x0000ded27f007947 */ /* 0x000fec000b800000 */
[----:B--2---:R2:W1:Y:S04]  /*152a0*/  SHFL.IDX PT, R4, R5, 0x1, 0x181f ;  /* 0x00381f0005047f89 */ /* 0x00446800000e0000 */
[----:B----4-:R2:W4:Y:S02]  /*152b0*/  SHFL.IDX PT, R2, R6, 0x1, 0x181f ;  /* 0x00381f0006027f89 */ /* 0x01052400000e0000 */
.L_x_6412:
        /* <DEDUP_REMOVED lines=20> */
.L_x_6301:
[----:B------:R-:W-:Y:S05]  /*15400*/  BSYNC B1 ;  /* 0x0000000000017941 */ /* 0x000fea0003800000 */
.L_x_6300:
[----:B----4-:R-:W4:Y:S01]  /*15410*/  LDL R3, [R1+0x4] ;  /* 0x0000040001037983 */ /* 0x010f220000100800 */
[----:B-1----:R-:W-:-:S03]  /*15420*/  IMAD.MOV.U32 R4, RZ, RZ, c[0x0][0x2c4] ;  /* 0x0000b100ff047624 */ /* 0x002fc600078e00ff */
[----:B------:R-:W4:Y:S04]  /*15430*/  LDL R2, [R1+0x24] ;  /* 0x0000240001027983 */ /* 0x000f280000100800 */
[----:B--23--:R-:W2:Y:S04]  /*15440*/  LDL R6, [R1+0x20] ;  /* 0x0000200001067983 */ /* 0x00cea80000100800 */
[----:B------:R-:W3:Y:S01]  /*15450*/  LDL R5, [R1+0x8] ;  /* 0x0000080001057983 */ /* 0x000ee20000100800 */
[----:B------:R-:W-:-:S03]  /*15460*/  ISETP.NE.AND P0, PT, R4, 0x1, PT ;  /* 0x000000010400780c */ /* 0x000fc60003f05270 */
[----:B------:R-:W0:Y:S01]  /*15470*/  LDGDEPBAR ;  /* 0x00000000000079af */ /* 0x000e220000000000 */
[----:B----4-:R-:W-:-:S09]  /*15480*/  IADD3 R2, R2, R3, RZ ;  /* 0x0000000302027210 */ /* 0x010fd20007ffe0ff */
[----:B------:R-:W-:-:S04]  /*15490*/  @P0 IMAD.HI.U32 R3, R2, c[0x0][0x2c8], RZ ;  /* 0x0000b20002030a27 */ /* 0x000fc800078e00ff */
[----:B------:R-:W-:Y:S01]  /*154a0*/  IMAD.MOV.U32 R4, RZ, RZ, R2 ;  /* 0x000000ffff047224 */ /* 0x000fe200078e0002 */
[C---:B--2---:R-:W-:Y:S02]  /*154b0*/  IADD3 R2, -R6.reuse, 0x1, R121 ;  /* 0x0000000106027810 */ /* 0x044fe40007ffe179 */
[----:B------:R-:W-:Y:S02]  /*154c0*/  @P0 SHF.R.U32.HI R4, RZ, c[0x0][0x2cc], R3 ;  /* 0x0000b300ff040a19 */ /* 0x000fe40000011603 */
[----:B------:R-:W-:Y:S01]  /*154d0*/  IADD3 R6, -R6, R121, RZ ;  /* 0x0000007906067210 */ /* 0x000fe20007ffe1ff */
[----:B---3--:R-:W-:Y:S01]  /*154e0*/  IMAD.IADD R5, R2, 0x1, -R5 ;  /* 0x0000000102057824 */ /* 0x008fe200078e0a05 */
[----:B------:R-:W-:Y:S05]  /*154f0*/  BRA.DIV ~URZ, `(.L_x_6307) ;  /* 0x0000dd427f007947 */ /* 0x000fea000b800000 */
[----:B------:R1:W2:Y:S02]  /*15500*/  SHFL.IDX PT, R2, R4, RZ, 0x1c1f ;  /* 0x001c1fff04027589 */ /* 0x0002a400000e0000 */
.L_x_6413:
        /* <DEDUP_REMOVED lines=59> */
[----:B------:R-:W-:Y:S02]  /*158c0*/  ISETP.GT.AND P1, PT, R2, 0x20, PT ;  /* 0x000000200200780c */ /* 0x000fe40003f24270 */
        /* <DEDUP_REMOVED lines=23> */
.L_x_6414:
        /* <DEDUP_REMOVED lines=241> */
[----:B------:R-:W4:Y:S04]  /*16950*/  LDL R2, [R1+0x4] ;  /* 0x0000040001027983 */ /* 0x000f280000100800 */
        /* <DEDUP_REMOVED lines=61> */
[----:B------:R-:W-:Y:S03]  /*16d30*/  @!UPT UIADD3 URZ, URZ, URZ, URZ ;  /* 0x0000003f3f3ff290 */ /* 0x000fe6000fffe03f */
[----:B------:R-:W-:Y:S11]  /*16d40*/  @!P0 BRA `(.L_x_6309) ;  /* 0x0000317000008947 */ /* 0x000ff60003800000 */
[----:B------:R-:W-:Y:S02]  /*16d50*/  MOV R14, R5 ;  /* 0x00000005000e7202 */ /* 0x000fe40000000f00 */
[----:B------:R-:W-:-:S07]  /*16d60*/  MOV R13, R6 ;  /* 0x00000006000d7202 */ /* 0x000fce0000000f00 */
.L_x_6322:
        /* <DEDUP_REMOVED lines=29> */
.L_x_6415:
[----:B------:R-:W-:-:S05]  /*16f40*/  BRA.DIV ~URZ, `(.L_x_6313) ;  /* 0x0000c8727f007947 */ /* 0x000fca000b800000 */
[----:B------:R4:W3:Y:S02]  /*16f50*/  SHFL.IDX PT, R2, R6, RZ, 0x181f ;  /* 0x00181fff06027589 */ /* 0x0008e400000e0000 */
.L_x_6416:
        /* <DEDUP_REMOVED lines=25> */
.L_x_6417:
        /* <DEDUP_REMOVED lines=15> */
.L_x_6311:
[----:B------:R-:W-:Y:S05]  /*171e0*/  BSYNC B0 ;  /* 0x0000000000007941 */ /* 0x000fea0003800000 */
.L_x_6310:
        /* <DEDUP_REMOVED lines=160> */
[----:B------:R-:W-:Y:S01]  /*17bf0*/  IMAD.MOV.U32 R3, RZ, RZ, c[0x0][0x2b8] ;  /* 0x0000ae00ff037624 */ /* 0x000fe200078e00ff */
[----:B------:R-:W2:Y:S01]  /*17c00*/  LDL R2, [R1] ;  /* 0x0000000001027983 */ /* 0x000ea20000100800 */
[----:B------:R-:W-:Y:S03]  /*17c10*/  IMAD.MOV.U32 R221, RZ, RZ, RZ ;  /* 0x000000ffffdd7224 */ /* 0x000fe600078e00ff */
[----:B------:R-:W-:Y:S01]  /*17c20*/  ISETP.NE.AND P1, PT, R3, 0x1, PT ;  /* 0x000000010300780c */ /* 0x000fe20003f25270 */
[----:B--2---:R-:W-:Y:S05]  /*17c30*/  IMAD R3, R218, 0x30, R2 ;  /* 0x00000030da037824 */ /* 0x004fea00078e0202 */
[----:B------:R-:W-:Y:S07]  /*17c40*/  IADD3 R3, R3, -0x30, R0 ;  /* 0xffffffd003037810 */ /* 0x000fee0007ffe000 */
[----:B------:R-:W-:Y:S04]  /*17c50*/  @P1 IMAD.HI.U32 R4, R3, c[0x0][0x2bc], RZ ;  /* 0x0000af0003041a27 */ /* 0x000fe800078e00ff */
[--C-:B------:R-:W-:Y:S01]  /*17c60*/  IMAD.MOV.U32 R2, RZ, RZ, R3.reuse ;  /* 0x000000ffff027224 */ /* 0x100fe200078e0003 */
        /* <DEDUP_REMOVED lines=25> */
.L_x_6418:
[----:B------:R-:W-:-:S05]  /*17e00*/  BRA.DIV ~URZ, `(.L_x_6318) ;  /* 0x0000bb627f007947 */ /* 0x000fca000b800000 */
[----:B------:R3:W4:Y:S02]  /*17e10*/  SHFL.IDX PT, R2, R178, RZ, 0x181f ;  /* 0x00181fffb2027589 */ /* 0x00072400000e0000 */
.L_x_6419:
        /* <DEDUP_REMOVED lines=24> */
.L_x_6420:
        /* <DEDUP_REMOVED lines=20> */
.L_x_6316:
[----:B------:R-:W-:Y:S05]  /*180e0*/  BSYNC B0 ;  /* 0x0000000000007941 */ /* 0x000fea0003800000 */
.L_x_6315:
[----:B------:R-:W2:Y:S01]  /*180f0*/  LDL R4, [R1+0x4] ;  /* 0x0000040001047983 */ /* 0x000ea20000100800 */
[----:B-1----:R-:W-:Y:S03]  /*18100*/  IMAD.MOV.U32 R176, RZ, RZ, c[0x0][0x2c4] ;  /* 0x0000b100ffb07624 */ /* 0x002fe600078e00ff */
[----:B------:R-:W2:Y:S02]  /*18110*/  LDL R2, [R1+0x24] ;  /* 0x0000240001027983 */ /* 0x000ea40000100800 */
[----:B------:R-:W-:Y:S02]  /*18120*/  ISETP.NE.AND P0, PT, R176, 0x1, PT ;  /* 0x00000001b000780c */ /* 0x000fe40003f05270 */
[----:B----4-:R-:W4:Y:S04]  /*18130*/  LDL R6, [R1+0x20] ;  /* 0x0000200001067983 */ /* 0x010f280000100800 */
[----:B------:R-:W5:Y:S04]  /*18140*/  LDL R5, [R1+0xc] ;  /* 0x00000c0001057983 */ /* 0x000f680000100800 */
[----:B------:R-:W5:Y:S04]  /*18150*/  LDL R3, [R1+0x8] ;  /* 0x0000080001037983 */ /* 0x000f680000100800 */
[----:B------:R-:W0:Y:S01]  /*18160*/  LDGDEPBAR ;  /* 0x00000000000079af */ /* 0x000e220000000000 */
[----:B--2---:R-:W-:Y:S04]  /*18170*/  IMAD.IADD R4, R2, 0x1, R4 ;  /* 0x0000000102047824 */ /* 0x004fe800078e0204 */
[----:B------:R-:W-:Y:S05]  /*18180*/  @P0 IMAD.HI.U32 R2, R4, c[0x0][0x2c8], RZ ;  /* 0x0000b20004020a27 */ /* 0x000fea00078e00ff */
[----:B------:R-:W-:Y:S01]  /*18190*/  @P0 SHF.R.U32.HI R4, RZ, c[0x0][0x2cc], R2 ;  /* 0x0000b300ff040a19 */ /* 0x000fe20000011602 */
[----:B------:R-:W-:Y:S05]  /*181a0*/  IMAD R2, R218, -0x30, RZ ;  /* 0xffffffd0da027824 */ /* 0x000fea00078e02ff */
[----:B----4-:R-:W-:Y:S04]  /*181b0*/  IADD3 R2, -R6, 0x1, R2 ;  /* 0x0000000106027810 */ /* 0x010fe80007ffe102 */
[----:B-----5:R-:W-:Y:S01]  /*181c0*/  IADD3 R5, -R3, R2, R5 ;  /* 0x0000000203057210 */ /* 0x020fe20007ffe105 */
[----:B------:R-:W-:-:S05]  /*181d0*/  BRA.DIV ~URZ, `(.L_x_6320) ;  /* 0x0000b8d27f007947 */ /* 0x000fca000b800000 */
[----:B------:R1:W2:Y:S02]  /*181e0*/  SHFL.IDX PT, R2, R4, RZ, 0x1c1f ;  /* 0x001c1fff04027589 */ /* 0x0002a400000e0000 */
.L_x_6421:
        /* <DEDUP_REMOVED lines=20> */
[----:B---3--:R-:W-:Y:S02]  /*18330*/  FSEL R178, R25, -INF , P4 ;  /* 0xff80000019b27808 */ /* 0x008fe40002000000 */
        /* <DEDUP_REMOVED lines=62> */
.L_x_6422:
        /* <DEDUP_REMOVED lines=23> */
[----:B------:R-:W-:Y:S01]  /*18890*/  FFMA.FTZ R195, R177, c[0x0][0x2d0], -R3 ;  /* 0x0000b400b1c37a23 */ /* 0x000fe20000010803 */
[C---:B-1----:R-:W-:Y:S01]  /*188a0*/  F2FP.PACK_AB R176, R5.reuse, R27 ;  /* 0x0000001b05b0723e */ /* 0x042fe200000000ff */
[C---:B------:R-:W-:Y:S07]  /*188b0*/  FFMA.FTZ R3, R2.reuse, R235, R27 ;  /* 0x000000eb02037223 */ /* 0x040fee000001001b */
[----:B------:R-:W-:Y:S01]  /*188c0*/  MUFU.EX2 R27, R23 ;  /* 0x00000017001b7308 */ /* 0x000fe20000000800 */
[----:B------:R-:W-:Y:S02]  /*188d0*/  FMUL.FTZ R32, R2, R152 ;  /* 0x0000009802207220 */ /* 0x000fe40000410000 */
[----:B------:R-:W-:Y:S01]  /*188e0*/  FADD.FTZ R22, R5, R3 ;  /* 0x0000000305167221 */ /* 0x000fe20000010000 */
[C---:B------:R-:W-:Y:S01]  /*188f0*/  FSEL R3, R4.reuse, RZ, P0 ;  /* 0x000000ff04037208 */ /* 0x040fe20000000000 */
[----:B------:R-:W-:Y:S02]  /*18900*/  FMUL.FTZ R5, R4, c[0x0][0x2d0] ;  /* 0x0000b40004057a20 */ /* 0x000fe40000410000 */
[C---:B------:R-:W-:Y:S02]  /*18910*/  FMUL.FTZ R33, R2.reuse, R153 ;  /* 0x0000009902217220 */ /* 0x040fe40000410000 */
[----:B------:R-:W-:Y:S01]  /*18920*/  FADD.FTZ R3, -R3, R14 ;  /* 0x0000000e03037221 */ /* 0x000fe20000010100 */
[----:B------:R-:W1:Y:S01]  /*18930*/  MUFU.EX2 R23, R26 ;  /* 0x0000001a00177308 */ /* 0x000e620000000800 */
[----:B------:R-:W-:Y:S01]  /*18940*/  FSEL R5, R5, RZ, P0 ;  /* 0x000000ff05057208 */ /* 0x000fe20000000000 */
[----:B------:R-:W-:Y:S01]  /*18950*/  FMUL.FTZ R28, R2, R156 ;  /* 0x0000009c021c7220 */ /* 0x000fe20000410000 */
[C---:B------:R-:W-:Y:S01]  /*18960*/  ISETP.GT.AND P0, PT, R218.reuse, R241, PT ;  /* 0x000000f1da00720c */ /* 0x040fe20003f04270 */
[----:B------:R-:W-:Y:S01]  /*18970*/  FMUL.FTZ R3, R3, c[0x0][0x2d0] ;  /* 0x0000b40003037a20 */ /* 0x000fe20000410000 */
[----:B------:R-:W-:Y:S01]  /*18980*/  IADD3 R218, R218, -0x1, RZ ;  /* 0xffffffffdada7810 */ /* 0x000fe20007ffe0ff */
[--C-:B------:R-:W-:Y:S02]  /*18990*/  FFMA.FTZ R14, R25, c[0x0][0x2d0], -R5.reuse ;  /* 0x0000b400190e7a23 */ /* 0x100fe40000010805 */
[--C-:B------:R-:W-:Y:S02]  /*189a0*/  FFMA.FTZ R182, R19, c[0x0][0x2d0], -R5.reuse ;  /* 0x0000b40013b67a23 */ /* 0x100fe40000010805 */
[----:B------:R-:W2:Y:S01]  /*189b0*/  MUFU.EX2 R3, R3 ;  /* 0x0000000300037308 */ /* 0x000ea20000000800 */
        /* <DEDUP_REMOVED lines=9> */
[----:B-1----:R-:W-:Y:S01]  /*18a50*/  F2FP.PACK_AB R178, R23, R27 ;  /* 0x0000001b17b2723e */ /* 0x002fe200000000ff */
[--C-:B------:R-:W-:Y:S02]  /*18a60*/  FFMA.FTZ R191, R9, c[0x0][0x2d0], -R5.reuse ;  /* 0x0000b40009bf7a23 */ /* 0x100fe40000010805 */
[----:B------:R-:W-:Y:S02]  /*18a70*/  FFMA.FTZ R5, R8, c[0x0][0x2d0], -R5 ;  /* 0x0000b40008057a23 */ /* 0x000fe40000010805 */
[----:B------:R-:W-:Y:S02]  /*18a80*/  FADD.FTZ R8, R27, R22 ;  /* 0x000000161b087221 */ /* 0x000fe40000010000 */
[C---:B------:R-:W-:Y:S01]  /*18a90*/  FMUL.FTZ R21, R2.reuse, R165 ;  /* 0x000000a502157220 */ /* 0x040fe20000410000 */
[----:B------:R-:W-:Y:S01]  /*18aa0*/  MUFU.EX2 R231, R179 ;  /* 0x000000b300e77308 */ /* 0x000fe20000000800 */
[C---:B--2---:R-:W-:Y:S02]  /*18ab0*/  FMUL.FTZ R34, R3.reuse, R154 ;  /* 0x0000009a03227220 */ /* 0x044fe40000410000 */
[----:B------:R-:W-:Y:S02]  /*18ac0*/  FMUL.FTZ R35, R3, R155 ;  /* 0x0000009b03237220 */ /* 0x000fe40000410000 */
[----:B------:R-:W1:Y:S01]  /*18ad0*/  LDSM.16.MT88.4 R152, [R196] ;  /* 0x00000000c498783b */ /* 0x000e620000004200 */
[----:B------:R-:W-:Y:S02]  /*18ae0*/  FADD.FTZ R181, R23, R8 ;  /* 0x0000000817b57221 */ /* 0x000fe40000010000 */
[C---:B------:R-:W-:Y:S02]  /*18af0*/  FMUL.FTZ R8, R2.reuse, R172 ;  /* 0x000000ac02087220 */ /* 0x040fe40000410000 */
[----:B------:R-:W2:Y:S01]  /*18b00*/  MUFU.EX2 R172, R14 ;  /* 0x0000000e00ac7308 */ /* 0x000ea20000000800 */
[C---:B------:R-:W-:Y:S02]  /*18b10*/  FMUL.FTZ R9, R2.reuse, R173 ;  /* 0x000000ad02097220 */ /* 0x040fe40000410000 */
[C---:B------:R-:W-:Y:S02]  /*18b20*/  FMUL.FTZ R10, R3.reuse, R174 ;  /* 0x000000ae030a7220 */ /* 0x040fe40000410000 */
[C---:B------:R-:W-:Y:S02]  /*18b30*/  FMUL.FTZ R11, R3.reuse, R175 ;  /* 0x000000af030b7220 */ /* 0x040fe40000410000 */
[C---:B------:R-:W-:Y:S02]  /*18b40*/  FMUL.FTZ R16, R2.reuse, R168 ;  /* 0x000000a802107220 */ /* 0x040fe40000410000 */
[C---:B------:R-:W-:Y:S01]  /*18b50*/  FMUL.FTZ R17, R2.reuse, R169 ;  /* 0x000000a902117220 */ /* 0x040fe20000410000 */
[----:B------:R2:W3:Y:S01]  /*18b60*/  MUFU.EX2 R165, R177 ;  /* 0x000000b100a57308 */ /* 0x0004e20000000800 */
[C---:B------:R-:W-:Y:S02]  /*18b70*/  FMUL.FTZ R18, R3.reuse, R170 ;  /* 0x000000aa03127220 */ /* 0x040fe40000410000 */
[C---:B------:R-:W-:Y:S02]  /*18b80*/  FMUL.FTZ R19, R3.reuse, R171 ;  /* 0x000000ab03137220 */ /* 0x040fe40000410000 */
[C---:B------:R-:W-:Y:S01]  /*18b90*/  FMUL.FTZ R20, R2.reuse, R164 ;  /* 0x000000a402147220 */ /* 0x040fe20000410000 */
        /* <DEDUP_REMOVED lines=8> */
[----:B------:R-:W-:Y:S01]  /*18c20*/  FMUL.FTZ R29, R2, R157 ;  /* 0x0000009d021d7220 */ /* 0x000fe20000410000 */
[----:B------:R-:W-:Y:S01]  /*18c30*/  MUFU.EX2 R160, R186 ;  /* 0x000000ba00a07308 */ /* 0x000fe20000000800 */
[C---:B------:R-:W-:Y:S02]  /*18c40*/  FMUL.FTZ R30, R3.reuse, R158 ;  /* 0x0000009e031e7220 */ /* 0x040fe40000410000 */
[----:B------:R-:W-:Y:S01]  /*18c50*/  FMUL.FTZ R31, R3, R159 ;  /* 0x0000009f031f7220 */ /* 0x000fe20000410000 */
[----:B--2---:R-:W-:Y:S01]  /*18c60*/  F2FP.PACK_AB R177, R172, R13 ;  /* 0x0000000dacb1723e */ /* 0x004fe200000000ff */
[C---:B------:R-:W-:Y:S01]  /*18c70*/  FMUL.FTZ R36, R2.reuse, R36 ;  /* 0x0000002402247220 */ /* 0x040fe20000410000 */
[----:B---3--:R-:W-:Y:S01]  /*18c80*/  F2FP.PACK_AB R179, R231, R165 ;  /* 0x000000a5e7b3723e */ /* 0x008fe200000000ff */
[----:B------:R-:W-:Y:S01]  /*18c90*/  LDSM.16.MT88.4 R156, [R196+0x800] ;  /* 0x00080000c49c783b */ /* 0x000fe20000004200 */
        /* <DEDUP_REMOVED lines=125> */
[----:B------:R-:W-:Y:S05]  /*19470*/  FMUL.FTZ R137, R2, R137 ;  /* 0x0000008902897220 */ /* 0x000fea0000410000 */
[----:B------:R-:W4:Y:S01]  /*19480*/  MUFU.EX2 R187, R182 ;  /* 0x000000b600bb7308 */ /* 0x000f220000000800 */
[C---:B-1----:R-:W-:Y:S03]  /*19490*/  HMMA.16816.F32 R52, R176.reuse, R152, R52 ;  /* 0x00000098b034723c */ /* 0x042fe60000001834 */
[----:B--2---:R-:W-:Y:S05]  /*194a0*/  FADD.FTZ R2, R13, R181 ;  /* 0x000000b50d027221 */ /* 0x004fea0000010000 */
[C---:B------:R-:W-:Y:S01]  /*194b0*/  HMMA.16816.F32 R56, R176.reuse, R154, R56 ;  /* 0x0000009ab038723c */ /* 0x040fe20000001838 */
[----:B------:R-:W1:Y:S01]  /*194c0*/  LDSM.16.MT88.4 R152, [R199+0x1800] ;  /* 0x00180000c798783b */ /* 0x000e620000004200 */
[----:B------:R-:W-:Y:S02]  /*194d0*/  MUFU.EX2 R181, R190 ;  /* 0x000000be00b57308 */ /* 0x000fe40000000800 */
[C---:B---3--:R-:W-:Y:S04]  /*194e0*/  FADD.FTZ R2, R3.reuse, R2 ;  /* 0x0000000203027221 */ /* 0x048fe80000010000 */
[----:B------:R-:W-:Y:S04]  /*194f0*/  FADD.FTZ R2, R160, R2 ;  /* 0x00000002a0027221 */ /* 0x000fe80000010000 */
[----:B------:R-:W2:Y:S01]  /*19500*/  MUFU.EX2 R182, R189 ;  /* 0x000000bd00b67308 */ /* 0x000ea20000000800 */
        /* <DEDUP_REMOVED lines=34> */
[----:B------:R-:W3:Y:S02]  /*19730*/  LDSM.16.MT88.4 R160, [R197+0x800] ;  /* 0x00080000c5a0783b */ /* 0x000ee40000004200 */
[----:B------:R-:W4:Y:S01]  /*19740*/  MUFU.EX2 R3, R194 ;  /* 0x000000c200037308 */ /* 0x000f220000000800 */
[----:B------:R-:W-:Y:S02]  /*19750*/  F2FP.PACK_AB R155, R183, R185 ;  /* 0x000000b9b79b723e */ /* 0x000fe400000000ff */
[----:B--2---:R-:W-:Y:S02]  /*19760*/  F2FP.PACK_AB R177, R182, R181 ;  /* 0x000000b5b6b1723e */ /* 0x004fe400000000ff */
[----:B------:R-:W-:Y:S03]  /*19770*/  F2FP.PACK_AB R179, R5, R180 ;  /* 0x000000b405b3723e */ /* 0x000fe600000000ff */
[C---:B------:R-:W-:Y:S02]  /*19780*/  HMMA.16816.F32 R8, R152.reuse, R156, R8 ;  /* 0x0000009c9808723c */ /* 0x040fe40000001808 */
[----:B------:R-:W-:Y:S03]  /*19790*/  MUFU.EX2 R14, R192 ;  /* 0x000000c0000e7308 */ /* 0x000fe60000000800 */
[----:B-1----:R-:W-:Y:S03]  /*197a0*/  FADD.FTZ R2, R13, R2 ;  /* 0x000000020d027221 */ /* 0x002fe60000010000 */
[C---:B------:R-:W-:Y:S01]  /*197b0*/  HMMA.16816.F32 R16, R152.reuse, R158, R16 ;  /* 0x0000009e9810723c */ /* 0x040fe20000001810 */
[----:B------:R-:W1:Y:S03]  /*197c0*/  LDSM.16.MT88.4 R156, [R199+0x800] ;  /* 0x00080000c79c783b */ /* 0x000e660000004200 */
[C---:B----4-:R-:W-:Y:S01]  /*197d0*/  F2FP.PACK_AB R176, R3.reuse, R13 ;  /* 0x0000000d03b0723e */ /* 0x050fe200000000ff */
[----:B------:R-:W-:Y:S02]  /*197e0*/  FADD.FTZ R2, R3, R2 ;  /* 0x0000000203027221 */ /* 0x000fe40000010000 */
[----:B------:R-:W-:Y:S01]  /*197f0*/  FADD.FTZ R3, R172, R164 ;  /* 0x000000a4ac037221 */ /* 0x000fe20000010000 */
        /* <DEDUP_REMOVED lines=108> */
.L_x_6309:
[----:B------:R-:W-:-:S13]  /*19ec0*/  ISETP.GE.AND P0, PT, R218, R240, PT ;  /* 0x000000f0da00720c */ /* 0x000fda0003f06270 */
[----:B------:R-:W-:Y:S05]  /*19ed0*/  @!P0 BRA `(.L_x_6323) ;  /* 0x00002c1000008947 */ /* 0x000fea0003800000 */
.L_x_6335:
        /* <DEDUP_REMOVED lines=27> */
.L_x_6423:
        /* <DEDUP_REMOVED lines=26> */
.L_x_6424:
        /* <DEDUP_REMOVED lines=15> */
.L_x_6326:
[----:B------:R-:W-:Y:S05]  /*1a320*/  BSYNC B0 ;  /* 0x0000000000007941 */ /* 0x000fea0003800000 */
.L_x_6325:
        /* <DEDUP_REMOVED lines=193> */
.L_x_6425:
[----:B------:R-:W-:-:S05]  /*1af40*/  BRA.DIV ~URZ, `(.L_x_6331) ;  /* 0x000092027f007947 */ /* 0x000fca000b800000 */
[----:B------:R3:W4:Y:S02]  /*1af50*/  SHFL.IDX PT, R2, R179, RZ, 0x181f ;  /* 0x00181fffb3027589 */ /* 0x00072400000e0000 */
.L_x_6426:
[----:B----4-:R-:W-:Y:S05]  /*1af60*/  @P0 IADD3 R176, P1, R2, R229, RZ ;  /* 0x000000e502b00210 */ /* 0x010fea0007f3e0ff */
[----:B--2---:R-:W-:Y:S05]  /*1af70*/  @P0 IMAD.X R177, R4, 0x1, R230, P1 ;  /* 0x0000000104b10824 */ /* 0x004fea00008e06e6 */
        /* <DEDUP_REMOVED lines=15> */
[----:B------:R4:W1:Y:S04]  /*1b070*/  SHFL.IDX PT, R4, R178, 0x1, 0x181f ;  /* 0x00381f00b2047f89 */ /* 0x00086800000e0000 */
[----:B--2---:R4:W2:Y:S02]  /*1b080*/  SHFL.IDX PT, R2, R179, 0x1, 0x181f ;  /* 0x00381f00b3027f89 */ /* 0x0048a400000e0000 */
.L_x_6427:
[----:B--2---:R-:W-:Y:S05]  /*1b090*/  @P0 IADD3 R176, P1, R2, R229, RZ ;  /* 0x000000e502b00210 */ /* 0x004fea0007f3e0ff */
[----:B-1----:R-:W-:Y:S05]  /*1b0a0*/  @P0 IMAD.X R177, R4, 0x1, R230, P1 ;  /* 0x0000000104b10824 */ /* 0x002fea00008e06e6 */
[----:B------:R-:W-:Y:S01]  /*1b0b0*/  @!PT LDS RZ, [RZ] ;  /* 0x00000000fffff984 */ /* 0x000fe20000000800 */
[----:B------:R-:W-:Y:S01]  /*1b0c0*/  @!PT LDS RZ, [RZ] ;  /* 0x00000000fffff984 */ /* 0x000fe20000000800 */
[----:B------:R-:W-:Y:S01]  /*1b0d0*/  @!PT LDS RZ, [RZ] ;  /* 0x00000000fffff984 */ /* 0x000fe20000000800 */
[----:B------:R1:W-:Y:S02]  /*1b0e0*/  @P0 LDGSTS.E.BYPASS.LTC128B.128 [R217+0xb080], [R176.64], !P4 ;  /* 0x0b080000b0d90fae */ /* 0x0003e4000e101d46 */
[----:B-1----:R-:W-:Y:S05]  /*1b0f0*/  @P0 IADD3 R176, P1, R2, R228, RZ ;  /* 0x000000e402b00210 */ /* 0x002fea0007f3e0ff */
[----:B------:R-:W-:Y:S05]  /*1b100*/  @P0 IMAD.X R177, R4, 0x1, R225, P1 ;  /* 0x0000000104b10824 */ /* 0x000fea00008e06e1 */
[----:B------:R1:W-:Y:S02]  /*1b110*/  @P0 LDGSTS.E.BYPASS.LTC128B.128 [R217+0xc880], [R176.64], !P3 ;  /* 0x0c880000b0d90fae */ /* 0x0003e4000d901d46 */
[----:B-1----:R-:W-:Y:S05]  /*1b120*/  @P0 IADD3 R176, P1, R2, R227, RZ ;  /* 0x000000e302b00210 */ /* 0x002fea0007f3e0ff */
[----:B------:R-:W-:Y:S01]  /*1b130*/  @P0 IMAD.X R177, R4, 0x1, R226, P1 ;  /* 0x0000000104b10824 */ /* 0x000fe200008e06e2 */
[----:B------:R-:W-:Y:S04]  /*1b140*/  @P0 IADD3 R2, P1, R2, R224, RZ ;  /* 0x000000e002020210 */ /* 0x000fe80007f3e0ff */
[----:B------:R1:W-:Y:S01]  /*1b150*/  @P0 LDGSTS.E.BYPASS.LTC128B.128 [R217+0xe080], [R176.64], !P5 ;  /* 0x0e080000b0d90fae */ /* 0x0003e2000e901d46 */
[----:B------:R-:W-:Y:S05]  /*1b160*/  @P0 IMAD.X R3, R4, 0x1, R223, P1 ;  /* 0x0000000104030824 */ /* 0x000fea00008e06df */
[----:B------:R1:W-:Y:S03]  /*1b170*/  @P0 LDGSTS.E.BYPASS.LTC128B.128 [R217+0xf880], [R2.64], !P2 ;  /* 0x0f88000002d90fae */ /* 0x0003e6000d101d46 */
.L_x_6329:
[----:B------:R-:W-:Y:S05]  /*1b180*/  BSYNC B0 ;  /* 0x0000000000007941 */ /* 0x000fea0003800000 */
.L_x_6328:
        /* <DEDUP_REMOVED lines=27> */
.L_x_6428:
[----:B-12---:R-:W-:Y:S01]  /*1b340*/  FMNMX.FTZ R4, R4, R2, !PT ;  /* 0x0000000204047209 */ /* 0x006fe20007810000 */
[----:B------:R-:W-:-:S05]  /*1b350*/  BRA.DIV ~URZ, `(.L_x_6334) ;  /* 0x00008f827f007947 */ /* 0x000fca000b800000 */
[----:B------:R-:W1:Y:S02]  /*1b360*/  SHFL.BFLY PT, R2, R4, 0x1, 0x1f ;  /* 0x0c201f0004027f89 */ /* 0x000e6400000e0000 */
[----:B-1----:R-:W-:Y:S02]  /*1b370*/  FMNMX.FTZ R6, R4, R2, !PT ;  /* 0x0000000204067209 */ /* 0x002fe40007810000 */
[----:B------:R-:W1:Y:S02]  /*1b380*/  SHFL.BFLY PT, R2, R14, 0x2, 0x1f ;  /* 0x0c401f000e027f89 */ /* 0x000e6400000e0000 */
[----:B-1----:R-:W-:Y:S05]  /*1b390*/  FMNMX.FTZ R4, R14, R2, !PT ;  /* 0x000000020e047209 */ /* 0x002fea0007810000 */
[----:B------:R1:W2:Y:S02]  /*1b3a0*/  SHFL.BFLY PT, R2, R4, 0x1, 0x1f ;  /* 0x0c201f0004027f89 */ /* 0x0002a400000e0000 */
.L_x_6429:
        /* <DEDUP_REMOVED lines=21> */
[----:B------:R-:W-:Y:S10]  /*1b500*/  MUFU.EX2 R20, R9 ;  /* 0x0000000900147308 */ /* 0x000ff40000000800 */
[----:B------:R5:W3:Y:S10]  /*1b510*/  MUFU.EX2 R17, R8 ;  /* 0x0000000800117308 */ /* 0x000af40000000800 */
[----:B------:R-:W-:Y:S01]  /*1b520*/  MUFU.EX2 R13, R13 ;  /* 0x0000000d000d7308 */ /* 0x000fe20000000800 */
[----:B-----5:R-:W-:Y:S04]  /*1b530*/  FMUL.FTZ R8, R4, c[0x0][0x2d0] ;  /* 0x0000b40004087a20 */ /* 0x020fe80000410000 */
[--C-:B------:R-:W-:Y:S02]  /*1b540*/  FFMA.FTZ R191, R34, c[0x0][0x2d0], -R8.reuse ;  /* 0x0000b40022bf7a23 */ /* 0x100fe40000010808 */
[--C-:B------:R-:W-:Y:S02]  /*1b550*/  FFMA.FTZ R192, R35, c[0x0][0x2d0], -R8.reuse ;  /* 0x0000b40023c07a23 */ /* 0x100fe40000010808 */
[----:B------:R-:W-:Y:S02]  /*1b560*/  FFMA.FTZ R177, R19, c[0x0][0x2d0], -R8 ;  /* 0x0000b40013b17a23 */ /* 0x000fe40000010808 */
[C---:B-1----:R-:W-:Y:S01]  /*1b570*/  FFMA.FTZ R2, R3.reuse, R235, R16 ;  /* 0x000000eb03027223 */ /* 0x042fe20000010010 */
[C---:B--2---:R-:W-:Y:S01]  /*1b580*/  F2FP.PACK_AB R176, R14.reuse, R16 ;  /* 0x000000100eb0723e */ /* 0x044fe200000000ff */
[----:B------:R-:W-:Y:S01]  /*1b590*/  FMUL.FTZ R32, R3, R152 ;  /* 0x0000009803207220 */ /* 0x000fe20000410000 */
[----:B------:R-:W-:Y:S01]  /*1b5a0*/  MUFU.EX2 R231, R177 ;  /* 0x000000b100e77308 */ /* 0x000fe20000000800 */
[----:B------:R-:W-:Y:S01]  /*1b5b0*/  FADD.FTZ R9, R14, R2 ;  /* 0x000000020e097221 */ /* 0x000fe20000010000 */
[----:B---34-:R-:W-:Y:S01]  /*1b5c0*/  F2FP.PACK_AB R178, R17, R20 ;  /* 0x0000001411b2723e */ /* 0x018fe200000000ff */
        /* <DEDUP_REMOVED lines=12> */
[----:B------:R-:W-:Y:S02]  /*1b690*/  FMUL.FTZ R21, R3, R165 ;  /* 0x000000a503157220 */ /* 0x000fe40000410000 */
[--C-:B------:R-:W-:Y:S02]  /*1b6a0*/  FFMA.FTZ R181, R22, c[0x0][0x2d0], -R8.reuse ;  /* 0x0000b40016b57a23 */ /* 0x100fe40000010808 */
[----:B------:R-:W-:Y:S02]  /*1b6b0*/  FFMA.FTZ R180, R23, c[0x0][0x2d0], -R8 ;  /* 0x0000b40017b47a23 */ /* 0x000fe40000010808 */
[C---:B------:R-:W-:Y:S02]  /*1b6c0*/  FMUL.FTZ R8, R3.reuse, R172 ;  /* 0x000000ac03087220 */ /* 0x040fe40000410000 */
[----:B------:R-:W-:Y:S01]  /*1b6d0*/  FADD.FTZ R9, R20, R9 ;  /* 0x0000000914097221 */ /* 0x000fe20000010000 */
[----:B------:R-:W2:Y:S01]  /*1b6e0*/  MUFU.EX2 R172, R11 ;  /* 0x0000000b00ac7308 */ /* 0x000ea20000000800 */
[----:B------:R-:W-:Y:S02]  /*1b6f0*/  FMUL.FTZ R16, R3, R168 ;  /* 0x000000a803107220 */ /* 0x000fe40000410000 */
[----:B------:R-:W-:Y:S02]  /*1b700*/  FADD.FTZ R188, R17, R9 ;  /* 0x0000000911bc7221 */ /* 0x000fe40000010000 */
[C---:B-1----:R-:W-:Y:S02]  /*1b710*/  FMUL.FTZ R34, R2.reuse, R154 ;  /* 0x0000009a02227220 */ /* 0x042fe40000410000 */
[C---:B------:R-:W-:Y:S02]  /*1b720*/  FMUL.FTZ R35, R2.reuse, R155 ;  /* 0x0000009b02237220 */ /* 0x040fe40000410000 */
[----:B------:R-:W1:Y:S01]  /*1b730*/  LDSM.16.MT88.4 R152, [R196] ;  /* 0x00000000c498783b */ /* 0x000e620000004200 */
[----:B------:R-:W3:Y:S01]  /*1b740*/  MUFU.EX2 R165, R14 ;  /* 0x0000000e00a57308 */ /* 0x000ee20000000800 */
        /* <DEDUP_REMOVED lines=8> */
[----:B------:R-:W-:Y:S01]  /*1b7d0*/  FMUL.FTZ R22, R2, R166 ;  /* 0x000000a602167220 */ /* 0x000fe20000410000 */
[----:B--2---:R-:W-:Y:S01]  /*1b7e0*/  F2FP.PACK_AB R177, R172, R5 ;  /* 0x00000005acb1723e */ /* 0x004fe200000000ff */
[C---:B------:R-:W-:Y:S02]  /*1b7f0*/  FMUL.FTZ R11, R2.reuse, R175 ;  /* 0x000000af020b7220 */ /* 0x040fe40000410000 */
[C---:B------:R-:W-:Y:S02]  /*1b800*/  FMUL.FTZ R23, R2.reuse, R167 ;  /* 0x000000a702177220 */ /* 0x040fe40000410000 */
[----:B------:R-:W-:Y:S01]  /*1b810*/  FMUL.FTZ R25, R3, R161 ;  /* 0x000000a103197220 */ /* 0x000fe20000410000 */
[----:B------:R-:W-:Y:S01]  /*1b820*/  MUFU.EX2 R184, R183 ;  /* 0x000000b700b87308 */ /* 0x000fe20000000800 */
[C---:B------:R-:W-:Y:S02]  /*1b830*/  FMUL.FTZ R26, R2.reuse, R162 ;  /* 0x000000a2021a7220 */ /* 0x040fe40000410000 */
[C---:B------:R-:W-:Y:S01]  /*1b840*/  FMUL.FTZ R27, R2.reuse, R163 ;  /* 0x000000a3021b7220 */ /* 0x040fe20000410000 */
[----:B---3--:R-:W-:Y:S01]  /*1b850*/  F2FP.PACK_AB R179, R231, R165 ;  /* 0x000000a5e7b3723e */ /* 0x008fe200000000ff */
        /* <DEDUP_REMOVED lines=8> */
[C---:B------:R-:W-:Y:S01]  /*1b8e0*/  FMUL.FTZ R37, R3.reuse, R37 ;  /* 0x0000002503257220 */ /* 0x040fe20000410000 */
[C---:B-1----:R-:W-:Y:S01]  /*1b8f0*/  HMMA.16816.F32 R8, R176.reuse, R152, R8 ;  /* 0x00000098b008723c */ /* 0x042fe20000001808 */
[----:B------:R-:W-:Y:S04]  /*1b900*/  MUFU.EX2 R160, R185 ;  /* 0x000000b900a07308 */ /* 0x000fe80000000800 */
[C---:B------:R-:W-:Y:S02]  /*1b910*/  FMUL.FTZ R38, R2.reuse, R38 ;  /* 0x0000002602267220 */ /* 0x040fe40000410000 */
[C---:B------:R-:W-:Y:S01]  /*1b920*/  FMUL.FTZ R39, R2.reuse, R39 ;  /* 0x0000002702277220 */ /* 0x040fe20000410000 */
[C---:B------:R-:W-:Y:S01]  /*1b930*/  HMMA.16816.F32 R16, R176.reuse, R154, R16 ;  /* 0x0000009ab010723c */ /* 0x040fe20000001810 */
[----:B------:R-:W1:Y:S02]  /*1b940*/  LDSM.16.MT88.4 R152, [R197] ;  /* 0x00000000c598783b */ /* 0x000e640000004200 */
[----:B------:R-:W-:Y:S01]  /*1b950*/  MUFU.EX2 R185, R182 ;  /* 0x000000b600b97308 */ /* 0x000fe20000000800 */
        /* <DEDUP_REMOVED lines=122> */
[C---:B---3--:R-:W-:Y:S05]  /*1c100*/  FADD.FTZ R2, R3.reuse, R2 ;  /* 0x0000000203027221 */ /* 0x048fea0000010000 */
        /* <DEDUP_REMOVED lines=42> */
[C---:B------:R-:W-:Y:S02]  /*1c3b0*/  HMMA.16816.F32 R8, R152.reuse, R156, R8 ;  /* 0x0000009c9808723c */ /* 0x040fe40000001808 */
[----:B------:R-:W3:Y:S03]  /*1c3c0*/  MUFU.EX2 R14, R193 ;  /* 0x000000c1000e7308 */ /* 0x000ee60000000800 */
[----:B-1----:R-:W-:Y:S03]  /*1c3d0*/  FADD.FTZ R2, R5, R2 ;  /* 0x0000000205027221 */ /* 0x002fe60000010000 */
[C---:B------:R-:W-:Y:S01]  /*1c3e0*/  HMMA.16816.F32 R16, R152.reuse, R158, R16 ;  /* 0x0000009e9810723c */ /* 0x040fe20000001810 */
[----:B------:R-:W1:Y:S03]  /*1c3f0*/  LDSM.16.MT88.4 R156, [R199+0x800] ;  /* 0x00080000c79c783b */ /* 0x000e660000004200 */
[C---:B----4-:R-:W-:Y:S01]  /*1c400*/  F2FP.PACK_AB R176, R3.reuse, R5 ;  /* 0x0000000503b0723e */ /* 0x050fe200000000ff */
[----:B------:R-:W-:Y:S02]  /*1c410*/  FADD.FTZ R2, R3, R2 ;  /* 0x0000000203027221 */ /* 0x000fe40000010000 */
[----:B------:R-:W-:Y:S01]  /*1c420*/  FADD.FTZ R3, R172, R164 ;  /* 0x000000a4ac037221 */ /* 0x000fe20000010000 */
[----:B------:R-:W-:Y:S04]  /*1c430*/  MOV R5, R4 ;  /* 0x0000000400057202 */ /* 0x000fe80000000f00 */
[C---:B---3--:R-:W-:Y:S01]  /*1c440*/  F2FP.PACK_AB R178, R13.reuse, R14 ;  /* 0x0000000e0db2723e */ /* 0x048fe200000000ff */
[----:B------:R-:W-:Y:S01]  /*1c450*/  FADD.FTZ R2, R14, R2 ;  /* 0x000000020e027221 */ /* 0x000fe20000010000 */
[C---:B--2---:R-:W-:Y:S03]  /*1c460*/  HMMA.16816.F32 R20, R152.reuse, R160, R20 ;  /* 0x000000a09814723c */ /* 0x044fe60000001814 */
[----:B------:R-:W-:Y:S02]  /*1c470*/  FADD.FTZ R235, R13, R2 ;  /* 0x000000020deb7221 */ /* 0x000fe40000010000 */
[----:B------:R-:W-:Y:S03]  /*1c480*/  FADD.FTZ R2, R165, R3 ;  /* 0x00000003a5027221 */ /* 0x000fe60000010000 */
        /* <DEDUP_REMOVED lines=12> */
[----:B------:R-:W-:Y:S01]  /*1c550*/  FADD.FTZ R3, R180, R2 ;  /* 0x00000002b4037221 */ /* 0x000fe20000010000 */
[----:B------:R-:W-:Y:S03]  /*1c560*/  IADD3 R2, R218, -0x1, RZ ;  /* 0xffffffffda027810 */ /* 0x000fe60007ffe0ff */
        /* <DEDUP_REMOVED lines=88> */
.L_x_6323:
[----:B------:R-:W-:Y:S05]  /*1caf0*/  BRA.DIV ~URZ, `(.L_x_6336) ;  /* 0x000078c27f007947 */ /* 0x000fea000b800000 */
[----:B------:R1:W2:Y:S02]  /*1cb00*/  SHFL.BFLY PT, R2, R235, 0x2, 0x1f ;  /* 0x0c401f00eb027f89 */ /* 0x0002a400000e0000 */
.L_x_6430:
[----:B--2---:R-:W-:Y:S01]  /*1cb10*/  FADD.FTZ R4, R2, R235 ;  /* 0x000000eb02047221 */ /* 0x004fe20000010000 */
[----:B------:R-:W-:Y:S05]  /*1cb20*/  BRA.DIV ~URZ, `(.L_x_6337) ;  /* 0x000078f27f007947 */ /* 0x000fea000b800000 */
[----:B------:R-:W2:Y:S02]  /*1cb30*/  SHFL.BFLY PT, R2, R4, 0x1, 0x1f ;  /* 0x0c201f0004027f89 */ /* 0x000ea400000e0000 */
[----:B--2---:R-:W-:-:S02]  /*1cb40*/  FADD.FTZ R8, R4, R2 ;  /* 0x0000000204087221 */ /* 0x004fc40000010000 */
[----:B------:R-:W2:Y:S02]  /*1cb50*/  SHFL.BFLY PT, R2, R233, 0x2, 0x1f ;  /* 0x0c401f00e9027f89 */ /* 0x000ea400000e0000 */
[----:B--2---:R-:W-:-:S05]  /*1cb60*/  FADD.FTZ R4, R2, R233 ;  /* 0x000000e902047221 */ /* 0x004fca0000010000 */
[----:B------:R2:W3:Y:S02]  /*1cb70*/  SHFL.BFLY PT, R2, R4, 0x1, 0x1f ;  /* 0x0c201f0004027f89 */ /* 0x0004e400000e0000 */
.L_x_6431:
        /* <DEDUP_REMOVED lines=148> */
.L_x_6220:
        /* <DEDUP_REMOVED lines=19> */
.L_x_6339:
[----:B--2---:R-:W-:Y:S05]  /*1d5f0*/  BSYNC B0 ;  /* 0x0000000000007941 */ /* 0x004fea0003800000 */
.L_x_6338:
        /* <DEDUP_REMOVED lines=166> */
.L_x_6342:
        /* <DEDUP_REMOVED lines=125> */
.L_x_6432:
[----:B------:R-:W-:Y:S05]  /*1e830*/  BRA.DIV ~URZ, `(.L_x_6345) ;  /* 0x00005d327f007947 */ /* 0x000fea000b800000 */
[----:B------:R4:W2:Y:S02]  /*1e840*/  SHFL.IDX PT, R2, R16, RZ, 0x181f ;  /* 0x00181fff10027589 */ /* 0x0008a400000e0000 */
.L_x_6433:
        /* <DEDUP_REMOVED lines=19> */
.L_x_6347:
[----:B------:R-:W-:Y:S05]  /*1e980*/  BSYNC B0 ;  /* 0x0000000000007941 */ /* 0x000fea0003800000 */
.L_x_6346:
[----:B------:R-:W-:Y:S05]  /*1e990*/  BRA.DIV ~URZ, `(.L_x_6348) ;  /* 0x00005c427f007947 */ /* 0x000fea000b800000 */
[----:B---3--:R3:W4:Y:S04]  /*1e9a0*/  SHFL.IDX PT, R4, R6, 0x1, 0x181f ;  /* 0x00381f0006047f89 */ /* 0x00872800000e0000 */
[----:B--2---:R3:W2:Y:S02]  /*1e9b0*/  SHFL.IDX PT, R2, R16, 0x1, 0x181f ;  /* 0x00381f0010027f89 */ /* 0x0046a400000e0000 */
.L_x_6434:
        /* <DEDUP_REMOVED lines=20> */
.L_x_6350:
[----:B------:R-:W-:Y:S05]  /*1eb00*/  BSYNC B0 ;  /* 0x0000000000007941 */ /* 0x000fea0003800000 */
.L_x_6349:
[----:B------:R-:W-:Y:S05]  /*1eb10*/  BRA.DIV ~URZ, `(.L_x_6351) ;  /* 0x00005b927f007947 */ /* 0x000fea000b800000 */
[----:B----4-:R4:W3:Y:S02]  /*1eb20*/  SHFL.IDX PT, R4, R6, 0x2, 0x181f ;  /* 0x00581f0006047f89 */ /* 0x0108e400000e0000 */
.L_x_6435:
[----:B------:R-:W-:Y:S05]  /*1eb30*/  BRA.DIV ~URZ, `(.L_x_6352) ;  /* 0x00005be27f007947 */ /* 0x000fea000b800000 */
[----:B--2---:R2:W4:Y:S02]  /*1eb40*/  SHFL.IDX PT, R2, R16, 0x2, 0x181f ;  /* 0x00581f0010027f89 */ /* 0x00452400000e0000 */
.L_x_6436:
        /* <DEDUP_REMOVED lines=20> */
.L_x_6354:
[----:B------:R-:W-:Y:S05]  /*1ec90*/  BSYNC B0 ;  /* 0x0000000000007941 */ /* 0x000fea0003800000 */
.L_x_6353:
[----:B------:R-:W-:Y:S05]  /*1eca0*/  BRA.DIV ~URZ, `(.L_x_6355) ;  /* 0x00005ae27f007947 */ /* 0x000fea000b800000 */
[----:B---3--:R3:W2:Y:S04]  /*1ecb0*/  SHFL.IDX PT, R4, R6, 0x3, 0x181f ;  /* 0x00781f0006047f89 */ /* 0x0086a800000e0000 */
[----:B----4-:R3:W4:Y:S02]  /*1ecc0*/  SHFL.IDX PT, R2, R16, 0x3, 0x181f ;  /* 0x00781f0010027f89 */ /* 0x01072400000e0000 */
.L_x_6437:
        /* <DEDUP_REMOVED lines=21> */
.L_x_6343:
        /* <DEDUP_REMOVED lines=36> */
.L_x_6438:
[----:B------:R-:W-:Y:S05]  /*1f060*/  BRA.DIV ~URZ, `(.L_x_6358) ;  /* 0x000058627f007947 */ /* 0x000fea000b800000 */
[----:B------:R3:W4:Y:S02]  /*1f070*/  SHFL.IDX PT, R2, R6, RZ, 0x1c1f ;  /* 0x001c1fff06027589 */ /* 0x00072400000e0000 */
.L_x_6439:
        /* <DEDUP_REMOVED lines=36> */
[----:B------:R-:W2:Y:S01]  /*1f2c0*/  LDL R11, [R1+0xbc] ;  /* 0x0000bc00010b7983 */ /* 0x000ea20000100800 */
        /* <DEDUP_REMOVED lines=24> */
[----:B------:R-:W4:Y:S04]  /*1f450*/  LDL R35, [R1+0x88] ;  /* 0x0000880001237983 */ /* 0x000f280000100800 */
[----:B------:R-:W4:Y:S01]  /*1f460*/  LDL R34, [R1+0x120] ;  /* 0x0001200001227983 */ /* 0x000f220000100800 */
[----:B-----5:R-:W-:-:S03]  /*1f470*/  @!P1 LEA.HI.X R9, R19, R4, R20, 0x2, P0 ;  /* 0x0000000413099211 */ /* 0x020fc600000f1414 */
[----:B------:R-:W5:Y:S04]  /*1f480*/  LDL R20, [R1+0x150] ;  /* 0x0001500001147983 */ /* 0x000f680000100800 */
[----:B------:R1:W-:Y:S04]  /*1f490*/  @!P1 ST.E.64 [R8.64], R36 ;  /* 0x0000002408009985 */ /* 0x0003e8000c101b06 */
[----:B------:R-:W5:Y:S01]  /*1f4a0*/  LDL R19, [R1+0xa4] ;  /* 0x0000a40001137983 */ /* 0x000f620000100800 */
[----:B-1----:R-:W-:-:S03]  /*1f4b0*/  @!P2 LEA R8, P0, R15, R2, 0x2 ;  /* 0x000000020f08a211 */ /* 0x002fc600078010ff */
[----:B------:R-:W5:Y:S01]  /*1f4c0*/  LDL R36, [R1+0x124] ;  /* 0x0001240001247983 */ /* 0x000f620000100800 */
[----:B---3--:R-:W-:-:S03]  /*1f4d0*/  @!P2 LEA.HI.X R9, R15, R4, R24, 0x2, P0 ;  /* 0x000000040f09a211 */ /* 0x008fc600000f1418 */
        /* <DEDUP_REMOVED lines=17> */
[----:B-1----:R-:W-:-:S04]  /*1f5f0*/  @!P3 LEA R8, P0, R3, R2, 0x2 ;  /* 0x000000020308b211 */ /* 0x002fc800078010ff */
[----:B------:R-:W-:Y:S02]  /*1f600*/  @!P3 LEA.HI.X R9, R3, R4, R10, 0x2, P0 ;  /* 0x000000040309b211 */ /* 0x000fe400000f140a */
[----:B------:R-:W-:Y:S01]  /*1f610*/  ISETP.GE.AND P1, PT, R13, c[0x0][0x3c8], PT ;  /* 0x0000f2000d007a0c */ /* 0x000fe20003f26270 */
        /* <DEDUP_REMOVED lines=72> */
[----:B----4-:R-:W-:Y:S01]  /*1faa0*/  @!P2 LEA R14, P0, R31, R2, 0x2 ;  /* 0x000000021f0ea211 */ /* 0x010fe200078010ff */
[----:B------:R-:W-:Y:S01]  /*1fab0*/  @!P3 ST.E.64 [R10.64], R100 ;  /* 0x000000640a00b985 */ /* 0x000fe2000c101b06 */
[----:B------:R-:W-:Y:S02]  /*1fac0*/  ISETP.GE.AND P5, PT, R25, c[0x0][0x3c8], PT ;  /* 0x0000f20019007a0c */ /* 0x000fe40003fa6270 */
[----:B------:R-:W-:Y:S01]  /*1fad0*/  @!P2 LEA.HI.X R15, R31, R4, R32, 0x2, P0 ;  /* 0x000000041f0fa211 */ /* 0x000fe200000f1420 */
[----:B------:R1:W-:Y:S04]  /*1fae0*/  @!P4 ST.E.64 [R8.64], R104 ;  /* 0x000000680800c985 */ /* 0x0003e8000c101b06 */
[----:B------:R2:W-:Y:S01]  /*1faf0*/  @!P2 ST.E.64 [R14.64], R152 ;  /* 0x000000980e00a985 */ /* 0x0005e2000c101b06 */
[----:B------:R-:W-:-:S02]  /*1fb00*/  ISETP.GE.AND P4, PT, R21, c[0x0][0x3c8], PT ;  /* 0x0000f20015007a0c */ /* 0x000fc40003f86270 */
[-C--:B-1----:R-:W-:Y:S02]  /*1fb10*/  @!P1 LEA R8, P3, R29, R2.reuse, 0x2 ;  /* 0x000000021d089211 */ /* 0x082fe400078610ff */
[----:B------:R-:W-:Y:S02]  /*1fb20*/  @!P6 LEA R10, P0, R27, R2, 0x2 ;  /* 0x000000021b0ae211 */ /* 0x000fe400078010ff */
        /* <DEDUP_REMOVED lines=22> */
.L_x_6360:
[----:B------:R-:W-:Y:S05]  /*1fc90*/  BSYNC B0 ;  /* 0x0000000000007941 */ /* 0x000fea0003800000 */
.L_x_6359:
[----:B------:R-:W-:Y:S05]  /*1fca0*/  BRA.DIV ~URZ, `(.L_x_6361) ;  /* 0x00004c927f007947 */ /* 0x000fea000b800000 */
[----:B--2---:R2:W1:Y:S04]  /*1fcb0*/  SHFL.IDX PT, R4, R5, 0x1, 0x1c1f ;  /* 0x003c1f0005047f89 */ /* 0x00446800000e0000 */
[----:B-1--4-:R2:W1:Y:S02]  /*1fcc0*/  SHFL.IDX PT, R2, R6, 0x1, 0x1c1f ;  /* 0x003c1f0006027f89 */ /* 0x01246400000e0000 */
.L_x_6440:
        /* <DEDUP_REMOVED lines=211> */
.L_x_6341:
        /* <DEDUP_REMOVED lines=22> */
.L_x_6362:
        /* <DEDUP_REMOVED lines=60> */
.L_x_6364:
[----:B------:R-:W-:Y:S05]  /*20f20*/  BSYNC B0 ;  /* 0x0000000000007941 */ /* 0x000fea0003800000 */
.L_x_6363:
        /* <DEDUP_REMOVED lines=36> */
.L_x_6441:
[----:B------:R-:W-:Y:S05]  /*21170*/  BRA.DIV ~URZ, `(.L_x_6366) ;  /* 0x000039027f007947 */ /* 0x000fea000b800000 */
[----:B------:R3:W4:Y:S02]  /*21180*/  SHFL.IDX PT, R2, R16, RZ, 0x181f ;  /* 0x00181fff10027589 */ /* 0x00072400000e0000 */
.L_x_6442:
        /* <DEDUP_REMOVED lines=20> */
.L_x_6368:
[----:B------:R-:W-:Y:S05]  /*212d0*/  BSYNC B0 ;  /* 0x0000000000007941 */ /* 0x000fea0003800000 */
.L_x_6367:
[----:B------:R-:W-:Y:S05]  /*212e0*/  BRA.DIV ~URZ, `(.L_x_6369) ;  /* 0x000038027f007947 */ /* 0x000fea000b800000 */
[----:B--2---:R2:W1:Y:S04]  /*212f0*/  SHFL.IDX PT, R4, R5, 0x1, 0x181f ;  /* 0x00381f0005047f89 */ /* 0x00446800000e0000 */
[----:B----4-:R2:W4:Y:S02]  /*21300*/  SHFL.IDX PT, R2, R16, 0x1, 0x181f ;  /* 0x00381f0010027f89 */ /* 0x01052400000e0000 */
.L_x_6443:
        /* <DEDUP_REMOVED lines=20> */
.L_x_6371:
[----:B------:R-:W-:Y:S05]  /*21450*/  BSYNC B0 ;  /* 0x0000000000007941 */ /* 0x000fea0003800000 */
.L_x_6370:
[----:B------:R-:W-:Y:S05]  /*21460*/  BRA.DIV ~URZ, `(.L_x_6372) ;  /* 0x000037527f007947 */ /* 0x000fea000b800000 */
[----:B-1----:R1:W2:Y:S02]  /*21470*/  SHFL.IDX PT, R4, R5, 0x2, 0x181f ;  /* 0x00581f0005047f89 */ /* 0x0022a400000e0000 */
.L_x_6444:
[----:B------:R-:W-:Y:S05]  /*21480*/  BRA.DIV ~URZ, `(.L_x_6373) ;  /* 0x000037a27f007947 */ /* 0x000fea000b800000 */
[----:B----4-:R4:W1:Y:S02]  /*21490*/  SHFL.IDX PT, R2, R16, 0x2, 0x181f ;  /* 0x00581f0010027f89 */ /* 0x01086400000e0000 */
.L_x_6445:
        /* <DEDUP_REMOVED lines=20> */
.L_x_6375:
[----:B------:R-:W-:Y:S05]  /*215e0*/  BSYNC B0 ;  /* 0x0000000000007941 */ /* 0x000fea0003800000 */
.L_x_6374:
[----:B------:R-:W-:Y:S05]  /*215f0*/  BRA.DIV ~URZ, `(.L_x_6376) ;  /* 0x000036a27f007947 */ /* 0x000fea000b800000 */
[----:B--2---:R2:W3:Y:S04]  /*21600*/  SHFL.IDX PT, R4, R5, 0x3, 0x181f ;  /* 0x00781f0005047f89 */ /* 0x0044e800000e0000 */
[----:B-1----:R2:W1:Y:S02]  /*21610*/  SHFL.IDX PT, R2, R16, 0x3, 0x181f ;  /* 0x00781f0010027f89 */ /* 0x00246400000e0000 */
.L_x_6446:
        /* <DEDUP_REMOVED lines=19> */
.L_x_6356:
[----:B------:R-:W-:Y:S05]  /*21750*/  BSYNC B1 ;  /* 0x0000000000017941 */ /* 0x000fea0003800000 */
.L_x_6340:
        /* <DEDUP_REMOVED lines=15> */
.L_x_6447:
[----:B------:R-:W-:Y:S05]  /*21850*/  BRA.DIV ~URZ, `(.L_x_6379) ;  /* 0x000035827f007947 */ /* 0x000fea000b800000 */
[----:B------:R3:W4:Y:S02]  /*21860*/  SHFL.IDX PT, R6, R114, 0x1, 0x1f ;  /* 0x00201f0072067f89 */ /* 0x00072400000e0000 */
.L_x_6448:
        /* <DEDUP_REMOVED lines=19> */
.L_x_6449:
        /* <DEDUP_REMOVED lines=16> */
.L_x_6450:
[----:B---3--:R-:W-:Y:S01]  /*21aa0*/  IMAD R2, R2, c[0x0][0x538], RZ ;  /* 0x00014e0002027a24 */ /* 0x008fe200078e02ff */
[----:B------:R-:W-:Y:S04]  /*21ab0*/  BSSY B1, `(.L_x_6382) ;  /* 0x00000ce000017945 */ /* 0x000fe80003800000 */
[----:B----4-:R-:W-:-:S04]  /*21ac0*/  IADD3 R6, R2, R6, RZ ;  /* 0x0000000602067210 */ /* 0x010fc80007ffe0ff */
[----:B--2---:R-:W-:-:S13]  /*21ad0*/  ISETP.GT.AND P0, PT, R6, R10, PT ;  /* 0x0000000a0600720c */ /* 0x004fda0003f04270 */
[----:B------:R-:W-:Y:S05]  /*21ae0*/  @P0 BRA `(.L_x_6383) ;  /* 0x0000025000000947 */ /* 0x000fea0003800000 */
.L_x_6387:
        /* <DEDUP_REMOVED lines=17> */
.L_x_6451:
        /* <DEDUP_REMOVED lines=16> */
.L_x_6452:
[----:B--2---:R-:W-:-:S05]  /*21d00*/  IMAD R2, R2, c[0x0][0x538], RZ ;  /* 0x00014e0002027a24 */ /* 0x004fca00078e02ff */
[----:B------:R-:W-:-:S04]  /*21d10*/  IADD3 R6, R2, R6, RZ ;  /* 0x0000000602067210 */ /* 0x000fc80007ffe0ff */
[----:B------:R-:W-:-:S13]  /*21d20*/  ISETP.GT.AND P0, PT, R6, R10, PT ;  /* 0x0000000a0600720c */ /* 0x000fda0003f04270 */
[----:B-1----:R-:W-:Y:S05]  /*21d30*/  @!P0 BRA `(.L_x_6387) ;  /* 0xfffffdb000008947 */ /* 0x002fea000383ffff */
.L_x_6383:
[----:B------:R-:W-:-:S05]  /*21d40*/  IADD3 R14, -R2, R6, RZ ;  /* 0x00000006020e7210 */ /* 0x000fca0007ffe1ff */
[----:B------:R-:W-:-:S05]  /*21d50*/  IMAD R2, R4, c[0x0][0x538], R14 ;  /* 0x00014e0004027a24 */ /* 0x000fca00078e020e */
[----:B------:R-:W-:Y:S01]  /*21d60*/  ISETP.GT.AND P0, PT, R2, R10, PT ;  /* 0x0000000a0200720c */ /* 0x000fe20003f04270 */
[----:B------:R-:W-:-:S12]  /*21d70*/  BRA.DIV ~URZ, `(.L_x_6388) ;  /* 0x000035627f007947 */ /* 0x000fd8000b800000 */
[----:B------:R-:W-:-:S03]  /*21d80*/  VOTE.ANY R13, PT, !P0 ;  /* 0x00000000000d7806 */ /* 0x000fc600040e0100 */
.L_x_6453:
[----:B------:R-:W2:Y:S01]  /*21d90*/  LDL.LU R2, [R1+0x1c] ;  /* 0x00001c0001027983 */ /* 0x000ea20000300800 */
[----:B------:R-:W2:Y:S02]  /*21da0*/  POPC R11, R13 ;  /* 0x0000000d000b7309 */ /* 0x000ea40000000000 */
[----:B--2---:R-:W-:-:S05]  /*21db0*/  IADD3 R2, R11, R2, RZ ;  /* 0x000000020b027210 */ /* 0x004fca0007ffe0ff */
[----:B------:R2:W-:Y:S01]  /*21dc0*/  STL [R1+0x1c], R2 ;  /* 0x00001c0201007387 */ /* 0x0005e20000100800 */
[----:B------:R-:W-:Y:S05]  /*21dd0*/  BRA.DIV ~URZ, `(.L_x_6389) ;  /* 0x000035427f007947 */ /* 0x000fea000b800000 */
[----:B------:R3:W4:Y:S04]  /*21de0*/  SHFL.IDX PT, R6, R8, R11, 0x1f ;  /* 0x00001f0b08067589 */ /* 0x00072800000e0000 */
[----:B------:R3:W1:Y:S02]  /*21df0*/  SHFL.IDX PT, R5, R9, R11, 0x1f ;  /* 0x00001f0b09057589 */ /* 0x00066400000e0000 */
.L_x_6454:
[----:B------:R-:W-:Y:S01]  /*21e00*/  ISETP.NE.AND P0, PT, R13, RZ, PT ;  /* 0x000000ff0d00720c */ /* 0x000fe20003f05270 */
[----:B------:R-:W-:-:S12]  /*21e10*/  BSSY B0, `(.L_x_6390) ;  /* 0x0000005000007945 */ /* 0x000fd80003800000 */
[----:B------:R-:W-:Y:S05]  /*21e20*/  @!P0 BRA `(.L_x_6391) ;  /* 0x0000003000008947 */ /* 0x000fea0003800000 */
[----:B---3--:R-:W-:Y:S01]  /*21e30*/  IADD3 R11, R11, -0x1, RZ ;  /* 0xffffffff0b0b7810 */ /* 0x008fe20007ffe0ff */
[----:B------:R-:W-:Y:S05]  /*21e40*/  BRA.DIV ~URZ, `(.L_x_6392) ;  /* 0x000035a27f007947 */ /* 0x000fea000b800000 */
[----:B------:R3:W2:Y:S02]  /*21e50*/  SHFL.IDX PT, R15, R4, R11, 0x1f ;  /* 0x00001f0b040f7589 */ /* 0x0006a400000e0000 */
.L_x_6391:
[----:B------:R-:W-:Y:S05]  /*21e60*/  BSYNC B0 ;  /* 0x0000000000007941 */ /* 0x000fea0003800000 */
.L_x_6390:
        /* <DEDUP_REMOVED lines=68> */
.L_x_6394:
        /* <DEDUP_REMOVED lines=68> */
.L_x_6395:
[----:B------:R-:W-:Y:S05]  /*226f0*/  BSYNC B0 ;  /* 0x0000000000007941 */ /* 0x000fea0003800000 */
.L_x_6393:
[----:B------:R-:W-:-:S04]  /*22700*/  LOP3.LUT R3, RZ, R3, RZ, 0x33, !PT ;  /* 0x00000003ff037212 */ /* 0x000fc800078e33ff */
[----:B-1----:R-:W-:-:S05]  /*22710*/  IADD3 R2, R3, R6, RZ ;  /* 0x0000000603027210 */ /* 0x002fca0007ffe0ff */
[----:B------:R1:W-:Y:S01]  /*22720*/  STL [R1+0x14], R2 ;  /* 0x0000140201007387 */ /* 0x0003e20000100800 */
[----:B------:R-:W-:Y:S05]  /*22730*/  BRA `(.L_x_6396) ;  /* 0x0000005000007947 */ /* 0x000fea0003800000 */
.L_x_6384:
[----:B------:R-:W-:Y:S01]  /*22740*/  MOV R2, c[0x0][0x53c] ;  /* 0x00014f0000027a02 */ /* 0x000fe20000000f00 */
[----:B------:R2:W-:Y:S04]  /*22750*/  STL [R1+0x10], R10 ;  /* 0x0000100a01007387 */ /* 0x0005e80000100800 */
[----:B------:R2:W-:Y:S04]  /*22760*/  STL [R1+0x14], RZ ;  /* 0x000014ff01007387 */ /* 0x0005e80000100800 */
[----:B------:R2:W-:Y:S04]  /*22770*/  STL [R1+0x18], RZ ;  /* 0x000018ff01007387 */ /* 0x0005e80000100800 */
[----:B------:R2:W-:Y:S02]  /*22780*/  STL [R1+0x1c], R2 ;  /* 0x00001c0201007387 */ /* 0x0005e40000100800 */
.L_x_6396:
[----:B------:R-:W-:Y:S05]  /*22790*/  BSYNC B1 ;  /* 0x0000000000017941 */ /* 0x000fea0003800000 */
.L_x_6382:
        /* <DEDUP_REMOVED lines=9> */
.L_x_6377:
[----:B-1----:R-:W4:Y:S02]  /*22830*/  LDL R2, [R1+0x1c] ;  /* 0x00001c0001027983 */ /* 0x002f240000100800 */
[----:B----4-:R-:W-:-:S13]  /*22840*/  ISETP.GE.AND P0, PT, R2, c[0x0][0x53c], PT ;  /* 0x00014f0002007a0c */ /* 0x010fda0003f06270 */
[----:B--23--:R-:W-:Y:S01]  /*22850*/  @P0 CALL.REL.NOINC `(.L_x_6397) ;  /* 0x0000001000000944 */ /* 0x00cfe20003c00000 */
[----:B------:R-:W-:Y:S05]  /*22860*/  BRA `(.L_x_6398) ;  /* 0xfffdfd3000007947 */ /* 0x000fea000383ffff */
.L_x_6397:
[----:B------:R-:W-:Y:S05]  /*22870*/  EXIT ;  /* 0x000000000000794d */ /* 0x000fea0003800000 */
.L_x_6159:
[----:B------:R-:W-:Y:S01]  /*22880*/  IMAD.MOV.U32 R2, RZ, RZ, R4 ;  /* 0x000000ffff027224 */ /* 0x000fe200078e0004 */
[----:B------:R-:W-:Y:S02]  /*22890*/  MOV R5, 0x1 ;  /* 0x0000000100057802 */ /* 0x000fe40000000f00 */
[----:B------:R-:W-:Y:S02]  /*228a0*/  MOV R3, 0x228c0 ;  /* 0x000228c000037802 */ /* 0x000fe40000000f00 */
[----:B------:R-:W-:Y:S05]  /*228b0*/  CALL.REL.NOINC `($__internal_104_$__cuda_sm70_shflsync_up_p) ;  /* 0x00002c8000007944 */ /* 0x000fea0003c00000 */
[----:B------:R-:W-:Y:S01]  /*228c0*/  MOV R0, R5 ;  /* 0x0000000500007202 */ /* 0x000fe20000000f00 */
[----:B------:R-:W-:Y:S05]  /*228d0*/  BRA `(.L_x_6399) ;  /* 0xfffddb8000007947 */ /* 0x000fea000383ffff */
.L_x_6160:
[----:B------:R-:W-:Y:S01]  /*228e0*/  IMAD.MOV.U32 R2, RZ, RZ, R4 ;  /* 0x000000ffff027224 */ /* 0x000fe200078e0004 */
[----:B------:R-:W-:Y:S02]  /*228f0*/  MOV R5, 0x2 ;  /* 0x0000000200057802 */ /* 0x000fe40000000f00 */
[----:B------:R-:W-:Y:S02]  /*22900*/  MOV R3, 0x22920 ;  /* 0x0002292000037802 */ /* 0x000fe40000000f00 */
[----:B------:R-:W-:Y:S05]  /*22910*/  CALL.REL.NOINC `($__internal_104_$__cuda_sm70_shflsync_up_p) ;  /* 0x00002c2000007944 */ /* 0x000fea0003c00000 */
[----:B------:R-:W-:Y:S02]  /*22920*/  SEL R5, R5, RZ, P4 ;  /* 0x000000ff05057207 */ /* 0x000fe40002000000 */
[----:B------:R-:W-:-:S03]  /*22930*/  MOV R3, 0x22980 ;  /* 0x0002298000037802 */ /* 0x000fc60000000f00 */
[----:B------:R-:W-:Y:S01]  /*22940*/  IMAD.IADD R0, R4, 0x1, R5 ;  /* 0x0000000104007824 */ /* 0x000fe200078e0205 */
[----:B------:R-:W-:-:S03]  /*22950*/  MOV R5, 0x4 ;  /* 0x0000000400057802 */ /* 0x000fc60000000f00 */
[----:B------:R-:W-:Y:S02]  /*22960*/  IMAD.MOV.U32 R2, RZ, RZ, R0 ;  /* 0x000000ffff027224 */ /* 0x000fe400078e0000 */
        /* <DEDUP_REMOVED lines=13> */
[----:B------:R-:W-:Y:S01]  /*22a40*/  SEL R4, R5, RZ, P1 ;  /* 0x000000ff05047207 */ /* 0x000fe20000800000 */
[----:B------:R-:W-:Y:S01]  /*22a50*/  IMAD.MOV.U32 R2, RZ, RZ, 0x1f ;  /* 0x0000001fff027424 */ /* 0x000fe200078e00ff */
[----:B------:R-:W-:Y:S02]  /*22a60*/  MOV R232, 0x1f ;  /* 0x0000001f00e87802 */ /* 0x000fe40000000f00 */
[----:B------:R-:W-:Y:S01]  /*22a70*/  MOV R3, 0x22ab0 ;  /* 0x00022ab000037802 */ /* 0x000fe20000000f00 */
[----:B------:R-:W-:-:S04]  /*22a80*/  IMAD.IADD R4, R0, 0x1, R4 ;  /* 0x0000000100047824 */ /* 0x000fc800078e0204 */
[----:B------:R-:W-:Y:S02]  /*22a90*/  IMAD.MOV.U32 R231, RZ, RZ, R4 ;  /* 0x000000ffffe77224 */ /* 0x000fe400078e0004 */
[----:B------:R-:W-:Y:S05]  /*22aa0*/  CALL.REL.NOINC `($__internal_103_$__cuda_sm70_shflsync_idx_p) ;  /* 0x00002a1000007944 */ /* 0x000fea0003c00000 */
[----:B-----5:R-:W-:Y:S01]  /*22ab0*/  MOV R0, R232 ;  /* 0x000000e800007202 */ /* 0x020fe20000000f00 */
[----:B-1----:R-:W-:Y:S05]  /*22ac0*/  BRA `(.L_x_6400) ;  /* 0xfffdda9000007947 */ /* 0x002fea000383ffff */
.L_x_6162:
[----:B------:R-:W-:Y:S02]  /*22ad0*/  SEL R2, RZ, 0x1, P0 ;  /* 0x00000001ff027807 */ /* 0x000fe40000000000 */
[----:B------:R-:W-:Y:S02]  /*22ae0*/  MOV R3, 0x22b00 ;  /* 0x00022b0000037802 */ /* 0x000fe40000000f00 */
[----:B------:R-:W-:Y:S05]  /*22af0*/  CALL.REL.NOINC `($__internal_105_$__cuda_sm70_votesync_ballot) ;  /* 0x00002ab000007944 */ /* 0x000fea0003c00000 */
[----:B------:R-:W-:Y:S05]  /*22b00*/  BRA `(.L_x_6401) ;  /* 0xfffddae000007947 */ /* 0x000fea000383ffff */
.L_x_6163:
[----:B------:R-:W-:Y:S01]  /*22b10*/  IMAD.MOV.U32 R231, RZ, RZ, R9 ;  /* 0x000000ffffe77224 */ /* 0x000fe200078e0009 */
[----:B-1----:R-:W-:Y:S01]  /*22b20*/  MOV R2, R0 ;  /* 0x0000000000027202 */ /* 0x002fe20000000f00 */
[----:B------:R-:W-:Y:S01]  /*22b30*/  IMAD.MOV.U32 R232, RZ, RZ, 0x1f ;  /* 0x0000001fffe87424 */ /* 0x000fe200078e00ff */
[----:B------:R-:W-:Y:S02]  /*22b40*/  MOV R3, 0x22b60 ;  /* 0x00022b6000037802 */ /* 0x000fe40000000f00 */
[----:B------:R-:W-:Y:S05]  /*22b50*/  CALL.REL.NOINC `($__internal_103_$__cuda_sm70_shflsync_idx_p) ;  /* 0x0000296000007944 */ /* 0x000fea0003c00000 */
[----:B------:R-:W-:Y:S01]  /*22b60*/  IMAD.MOV.U32 R12, RZ, RZ, R232 ;  /* 0x000000ffff0c7224 */ /* 0x000fe200078e00e8 */
[----:B------:R-:W-:Y:S01]  /*22b70*/  MOV R231, R8 ;  /* 0x0000000800e77202 */ /* 0x000fe20000000f00 */
[----:B------:R-:W-:Y:S01]  /*22b80*/  IMAD.MOV.U32 R5, RZ, RZ, RZ ;  /* 0x000000ffff057224 */ /* 0x000fe200078e00ff */
[----:B-----5:R-:W-:Y:S01]  /*22b90*/  MOV R2, R0 ;  /* 0x0000000000027202 */ /* 0x020fe20000000f00 */
[----:B------:R-:W-:Y:S01]  /*22ba0*/  IMAD.MOV.U32 R232, RZ, RZ, 0x1f ;  /* 0x0000001fffe87424 */ /* 0x000fe200078e00ff */
[----:B------:R-:W-:-:S02]  /*22bb0*/  MOV R3, 0x22bd0 ;  /* 0x00022bd000037802 */ /* 0x000fc40000000f00 */
[----:B-1----:R-:W-:Y:S05]  /*22bc0*/  CALL.REL.NOINC `($__internal_103_$__cuda_sm70_shflsync_idx_p) ;  /* 0x000028f000007944 */ /* 0x002fea0003c00000 */
[----:B------:R-:W-:Y:S01]  /*22bd0*/  MOV R9, R232 ;  /* 0x000000e800097202 */ /* 0x000fe20000000f00 */
[----:B-1---5:R-:W-:Y:S05]  /*22be0*/  BRA `(.L_x_6402) ;  /* 0xfffdda7000007947 */ /* 0x022fea000383ffff */
.L_x_6166:
[----:B------:R-:W-:Y:S01]  /*22bf0*/  IMAD.MOV.U32 R231, RZ, RZ, R4 ;  /* 0x000000ffffe77224 */ /* 0x000fe200078e0004 */
[----:B-1----:R-:W-:Y:S01]  /*22c00*/  MOV R2, R0 ;  /* 0x0000000000027202 */ /* 0x002fe20000000f00 */
[----:B------:R-:W-:Y:S01]  /*22c10*/  IMAD.MOV.U32 R232, RZ, RZ, 0x1f ;  /* 0x0000001fffe87424 */ /* 0x000fe200078e00ff */
[----:B------:R-:W-:-:S02]  /*22c20*/  MOV R3, 0x22c40 ;  /* 0x00022c4000037802 */ /* 0x000fc40000000f00 */
[----:B---34-:R-:W-:Y:S05]  /*22c30*/  CALL.REL.NOINC `($__internal_103_$__cuda_sm70_shflsync_idx_p) ;  /* 0x0000288000007944 */ /* 0x018fea0003c00000 */
[----:B------:R-:W-:Y:S01]  /*22c40*/  MOV R5, R232 ;  /* 0x000000e800057202 */ /* 0x000fe20000000f00 */
[----:B-1---5:R-:W-:Y:S05]  /*22c50*/  BRA `(.L_x_6165) ;  /* 0xfffdda6000007947 */ /* 0x022fea000383ffff */
.L_x_6221:
[----:B------:R-:W-:Y:S01]  /*22c60*/  IMAD.MOV.U32 R231, RZ, RZ, R5 ;  /* 0x000000ffffe77224 */ /* 0x000fe200078e0005 */
[----:B------:R-:W-:Y:S01]  /*22c70*/  MOV R2, RZ ;  /* 0x000000ff00027202 */ /* 0x000fe20000000f00 */
[----:B------:R-:W-:Y:S01]  /*22c80*/  IMAD.MOV.U32 R232, RZ, RZ, 0x181f ;  /* 0x0000181fffe87424 */ /* 0x000fe200078e00ff */
[----:B------:R-:W-:-:S02]  /*22c90*/  MOV R3, 0x22cb0 ;  /* 0x00022cb000037802 */ /* 0x000fc40000000f00 */
[----:B-----5:R-:W-:Y:S05]  /*22ca0*/  CALL.REL.NOINC `($__internal_103_$__cuda_sm70_shflsync_idx_p) ;  /* 0x0000281000007944 */ /* 0x020fea0003c00000 */
[----:B------:R-:W-:Y:S01]  /*22cb0*/  MOV R4, R232 ;  /* 0x000000e800047202 */ /* 0x000fe20000000f00 */
[----:B-1---5:R-:W-:Y:S05]  /*22cc0*/  BRA `(.L_x_6403) ;  /* 0xfffe771000007947 */ /* 0x022fea000383ffff */
.L_x_6222:
[----:B------:R-:W-:Y:S01]  /*22cd0*/  IMAD.MOV.U32 R231, RZ, RZ, R6 ;  /* 0x000000ffffe77224 */ /* 0x000fe200078e0006 */
[----:B------:R-:W-:Y:S01]  /*22ce0*/  MOV R2, RZ ;  /* 0x000000ff00027202 */ /* 0x000fe20000000f00 */
[----:B------:R-:W-:Y:S01]  /*22cf0*/  IMAD.MOV.U32 R232, RZ, RZ, 0x181f ;  /* 0x0000181fffe87424 */ /* 0x000fe200078e00ff */
[----:B------:R-:W-:-:S02]  /*22d00*/  MOV R3, 0x22d20 ;  /* 0x00022d2000037802 */ /* 0x000fc40000000f00 */
[----:B-12--5:R-:W-:Y:S05]  /*22d10*/  CALL.REL.NOINC `($__internal_103_$__cuda_sm70_shflsync_idx_p) ;  /* 0x000027a000007944 */ /* 0x026fea0003c00000 */
[----:B------:R-:W-:Y:S01]  /*22d20*/  MOV R2, R232 ;  /* 0x000000e800027202 */ /* 0x000fe20000000f00 */
[----:B-1---5:R-:W-:Y:S05]  /*22d30*/  BRA `(.L_x_6404) ;  /* 0xfffe76c000007947 */ /* 0x022fea000383ffff */
.L_x_6225:
[----:B------:R-:W-:Y:S01]  /*22d40*/  IMAD.MOV.U32 R231, RZ, RZ, R5 ;  /* 0x000000ffffe77224 */ /* 0x000fe200078e0005 */
[----:B--2-4-:R-:W-:Y:S01]  /*22d50*/  MOV R2, 0x1 ;  /* 0x0000000100027802 */ /* 0x014fe20000000f00 */
[----:B------:R-:W-:Y:S01]  /*22d60*/  IMAD.MOV.U32 R232, RZ, RZ, 0x181f ;  /* 0x0000181fffe87424 */ /* 0x000fe200078e00ff */
[----:B------:R-:W-:-:S02]  /*22d70*/  MOV R3, 0x22d90 ;  /* 0x00022d9000037802 */ /* 0x000fc40000000f00 */
[----:B-1---5:R-:W-:Y:S05]  /*22d80*/  CALL.REL.NOINC `($__internal_103_$__cuda_sm70_shflsync_idx_p) ;  /* 0x0000273000007944 */ /* 0x022fea0003c00000 */
[----:B------:R-:W-:Y:S01]  /*22d90*/  IMAD.MOV.U32 R4, RZ, RZ, R232 ;  /* 0x000000ffff047224 */ /* 0x000fe200078e00e8 */
[----:B------:R-:W-:Y:S01]  /*22da0*/  MOV R2, 0x1 ;  /* 0x0000000100027802 */ /* 0x000fe20000000f00 */
[----:B------:R-:W-:Y:S01]  /*22db0*/  IMAD.MOV.U32 R231, RZ, RZ, R6 ;  /* 0x000000ffffe77224 */ /* 0x000fe200078e0006 */
[----:B------:R-:W-:-:S02]  /*22dc0*/  MOV R232, 0x181f ;  /* 0x0000181f00e87802 */ /* 0x000fc40000000f00 */
[----:B------:R-:W-:Y:S02]  /*22dd0*/  MOV R3, 0x22df0 ;  /* 0x00022df000037802 */ /* 0x000fe40000000f00 */
[----:B-1---5:R-:W-:Y:S05]  /*22de0*/  CALL.REL.NOINC `($__internal_103_$__cuda_sm70_shflsync_idx_p) ;  /* 0x000026d000007944 */ /* 0x022fea0003c00000 */
[----:B------:R-:W-:Y:S01]  /*22df0*/  MOV R2, R232 ;  /* 0x000000e800027202 */ /* 0x000fe20000000f00 */
[----:B-1---5:R-:W-:Y:S05]  /*22e00*/  BRA `(.L_x_6405) ;  /* 0xfffe779000007947 */ /* 0x022fea000383ffff */
.L_x_6228:
[----:B------:R-:W-:Y:S01]  /*22e10*/  IMAD.MOV.U32 R231, RZ, RZ, R5 ;  /* 0x000000ffffe77224 */ /* 0x000fe200078e0005 */
[----:B---34-:R-:W-:Y:S01]  /*22e20*/  MOV R2, 0x2 ;  /* 0x0000000200027802 */ /* 0x018fe20000000f00 */
[----:B------:R-:W-:Y:S01]  /*22e30*/  IMAD.MOV.U32 R232, RZ, RZ, 0x181f ;  /* 0x0000181fffe87424 */ /* 0x000fe200078e00ff */
[----:B------:R-:W-:Y:S02]  /*22e40*/  MOV R3, 0x22e60 ;  /* 0x00022e6000037802 */ /* 0x000fe40000000f00 */
[----:B-12--5:R-:W-:Y:S05]  /*22e50*/  CALL.REL.NOINC `($__internal_103_$__cuda_sm70_shflsync_idx_p) ;  /* 0x0000266000007944 */ /* 0x026fea0003c00000 */
[----:B------:R-:W-:Y:S01]  /*22e60*/  MOV R4, R232 ;  /* 0x000000e800047202 */ /* 0x000fe20000000f00 */
[----:B-1---5:R-:W-:Y:S05]  /*22e70*/  BRA `(.L_x_6406) ;  /* 0xfffe78a000007947 */ /* 0x022fea000383ffff */
.L_x_6229:
[----:B------:R-:W-:Y:S01]  /*22e80*/  IMAD.MOV.U32 R231, RZ, RZ, R6 ;  /* 0x000000ffffe77224 */ /* 0x000fe200078e0006 */
[----:B----4-:R-:W-:Y:S01]  /*22e90*/  MOV R2, 0x2 ;  /* 0x0000000200027802 */ /* 0x010fe20000000f00 */
[----:B------:R-:W-:Y:S01]  /*22ea0*/  IMAD.MOV.U32 R232, RZ, RZ, 0x181f ;  /* 0x0000181fffe87424 */ /* 0x000fe200078e00ff */
[----:B------:R-:W-:Y:S02]  /*22eb0*/  MOV R3, 0x22ed0 ;  /* 0x00022ed000037802 */ /* 0x000fe40000000f00 */
[----:B-123-5:R-:W-:Y:S05]  /*22ec0*/  CALL.REL.NOINC `($__internal_103_$__cuda_sm70_shflsync_idx_p) ;  /* 0x000025f000007944 */ /* 0x02efea0003c00000 */
[----:B------:R-:W-:Y:S01]  /*22ed0*/  MOV R2, R232 ;  /* 0x000000e800027202 */ /* 0x000fe20000000f00 */
[----:B-1---5:R-:W-:Y:S05]  /*22ee0*/  BRA `(.L_x_6407) ;  /* 0xfffe785000007947 */ /* 0x022fea000383ffff */
.L_x_6232:
[----:B------:R-:W-:Y:S01]  /*22ef0*/  IMAD.MOV.U32 R231, RZ, RZ, R5 ;  /* 0x000000ffffe77224 */ /* 0x000fe200078e0005 */
[----:B-12---:R-:W-:Y:S01]  /*22f00*/  MOV R2, 0x3 ;  /* 0x0000000300027802 */ /* 0x006fe20000000f00 */
[----:B------:R-:W-:Y:S01]  /*22f10*/  IMAD.MOV.U32 R232, RZ, RZ, 0x181f ;  /* 0x0000181fffe87424 */ /* 0x000fe200078e00ff */
[----:B------:R-:W-:-:S02]  /*22f20*/  MOV R3, 0x22f40 ;  /* 0x00022f4000037802 */ /* 0x000fc40000000f00 */
[----:B---345:R-:W-:Y:S05]  /*22f30*/  CALL.REL.NOINC `($__internal_103_$__cuda_sm70_shflsync_idx_p) ;  /* 0x0000258000007944 */ /* 0x038fea0003c00000 */
        /* <DEDUP_REMOVED lines=8> */
.L_x_6299:
[----:B------:R-:W-:Y:S01]  /*22fc0*/  IMAD.MOV.U32 R231, RZ, RZ, R5 ;  /* 0x000000ffffe77224 */ /* 0x000fe200078e0005 */
[----:B---3--:R-:W-:Y:S01]  /*22fd0*/  MOV R2, 0x1 ;  /* 0x0000000100027802 */ /* 0x008fe20000000f00 */
[----:B------:R-:W-:Y:S01]  /*22fe0*/  IMAD.MOV.U32 R232, RZ, RZ, 0x181f ;  /* 0x0000181fffe87424 */ /* 0x000fe200078e00ff */
[----:B------:R-:W-:Y:S02]  /*22ff0*/  MOV R3, 0x23010 ;  /* 0x0002301000037802 */ /* 0x000fe40000000f00 */
[----:B------:R-:W-:Y:S05]  /*23000*/  CALL.REL.NOINC `($__internal_103_$__cuda_sm70_shflsync_idx_p) ;  /* 0x000024b000007944 */ /* 0x000fea0003c00000 */
[----:B------:R-:W-:Y:S01]  /*23010*/  IMAD.MOV.U32 R5, RZ, RZ, R232 ;  /* 0x000000ffff057224 */ /* 0x000fe200078e00e8 */
[----:B------:R-:W-:Y:S01]  /*23020*/  MOV R2, 0x1 ;  /* 0x0000000100027802 */ /* 0x000fe20000000f00 */
[----:B------:R-:W-:Y:S01]  /*23030*/  IMAD.MOV.U32 R231, RZ, RZ, R6 ;  /* 0x000000ffffe77224 */ /* 0x000fe200078e0006 */
[----:B------:R-:W-:Y:S02]  /*23040*/  MOV R232, 0x181f ;  /* 0x0000181f00e87802 */ /* 0x000fe40000000f00 */
[----:B------:R-:W-:Y:S02]  /*23050*/  MOV R3, 0x23070 ;  /* 0x0002307000037802 */ /* 0x000fe40000000f00 */
[----:B-1---5:R-:W-:Y:S05]  /*23060*/  CALL.REL.NOINC `($__internal_103_$__cuda_sm70_shflsync_idx_p) ;  /* 0x0000245000007944 */ /* 0x022fea0003c00000 */
[----:B------:R-:W-:Y:S01]  /*23070*/  MOV R2, R232 ;  /* 0x000000e800027202 */ /* 0x000fe20000000f00 */
[----:B-1---5:R-:W-:Y:S05]  /*23080*/  BRA `(.L_x_6409) ;  /* 0xffff124000007947 */ /* 0x022fea000383ffff */
.L_x_6302:
[----:B------:R-:W-:Y:S01]  /*23090*/  IMAD.MOV.U32 R231, RZ, RZ, R5 ;  /* 0x000000ffffe77224 */ /* 0x000fe200078e0005 */
[----:B------:R-:W-:Y:S01]  /*230a0*/  MOV R2, RZ ;  /* 0x000000ff00027202 */ /* 0x000fe20000000f00 */
[----:B------:R-:W-:Y:S01]  /*230b0*/  IMAD.MOV.U32 R232, RZ, RZ, 0x181f ;  /* 0x0000181fffe87424 */ /* 0x000fe200078e00ff */
[----:B------:R-:W-:-:S02]  /*230c0*/  MOV R3, 0x230e0 ;  /* 0x000230e000037802 */ /* 0x000fc40000000f00 */
[----:B------:R-:W-:Y:S05]  /*230d0*/  CALL.REL.NOINC `($__internal_103_$__cuda_sm70_shflsync_idx_p) ;  /* 0x000023e000007944 */ /* 0x000fea0003c00000 */
[----:B------:R-:W-:Y:S01]  /*230e0*/  MOV R4, R232 ;  /* 0x000000e800047202 */ /* 0x000fe20000000f00 */
[----:B-1---5:R-:W-:Y:S05]  /*230f0*/  BRA `(.L_x_6410) ;  /* 0xffff200000007947 */ /* 0x022fea000383ffff */
.L_x_6303:
[----:B------:R-:W-:Y:S01]  /*23100*/  IMAD.MOV.U32 R231, RZ, RZ, R6 ;  /* 0x000000ffffe77224 */ /* 0x000fe200078e0006 */
[----:B------:R-:W-:Y:S01]  /*23110*/  MOV R2, RZ ;  /* 0x000000ff00027202 */ /* 0x000fe20000000f00 */
[----:B------:R-:W-:Y:S01]  /*23120*/  IMAD.MOV.U32 R232, RZ, RZ, 0x181f ;  /* 0x0000181fffe87424 */ /* 0x000fe200078e00ff */
[----:B------:R-:W-:-:S02]  /*23130*/  MOV R3, 0x23150 ;  /* 0x0002315000037802 */ /* 0x000fc40000000f00 */
[----:B-12---:R-:W-:Y:S05]  /*23140*/  CALL.REL.NOINC `($__internal_103_$__cuda_sm70_shflsync_idx_p) ;  /* 0x0000237000007944 */ /* 0x006fea0003c00000 */
[----:B------:R-:W-:Y:S01]  /*23150*/  MOV R2, R232 ;  /* 0x000000e800027202 */ /* 0x000fe20000000f00 */
[----:B-1---5:R-:W-:Y:S05]  /*23160*/  BRA `(.L_x_6411) ;  /* 0xffff1fb000007947 */ /* 0x022fea000383ffff */
.L_x_6306:
[----:B------:R-:W-:Y:S01]  /*23170*/  IMAD.MOV.U32 R231, RZ, RZ, R5 ;  /* 0x000000ffffe77224 */ /* 0x000fe200078e0005 */
[----:B----4-:R-:W-:Y:S01]  /*23180*/  MOV R2, 0x1 ;  /* 0x0000000100027802 */ /* 0x010fe20000000f00 */
[----:B------:R-:W-:Y:S01]  /*23190*/  IMAD.MOV.U32 R232, RZ, RZ, 0x181f ;  /* 0x0000181fffe87424 */ /* 0x000fe200078e00ff */
[----:B------:R-:W-:-:S03]  /*231a0*/  MOV R3, 0x231c0 ;  /* 0x000231c000037802 */ /* 0x000fc60000000f00 */
[----:B-123--:R-:W-:Y:S05]  /*231b0*/  CALL.REL.NOINC `($__internal_103_$__cuda_sm70_shflsync_idx_p) ;  /* 0x0000230000007944 */ /* 0x00efea0003c00000 */
        /* <DEDUP_REMOVED lines=8> */
.L_x_6307:
[----:B------:R-:W-:Y:S01]  /*23240*/  IMAD.MOV.U32 R231, RZ, RZ, R4 ;  /* 0x000000ffffe77224 */ /* 0x000fe200078e0004 */
[----:B------:R-:W-:Y:S01]  /*23250*/  MOV R2, RZ ;  /* 0x000000ff00027202 */ /* 0x000fe20000000f00 */
[----:B------:R-:W-:Y:S01]  /*23260*/  IMAD.MOV.U32 R232, RZ, RZ, 0x1c1f ;  /* 0x00001c1fffe87424 */ /* 0x000fe200078e00ff */
[----:B------:R-:W-:Y:S02]  /*23270*/  MOV R3, 0x23290 ;  /* 0x0002329000037802 */ /* 0x000fe40000000f00 */
[----:B------:R-:W-:Y:S05]  /*23280*/  CALL.REL.NOINC `($__internal_103_$__cuda_sm70_shflsync_idx_p) ;  /* 0x0000223000007944 */ /* 0x000fea0003c00000 */
[----:B------:R-:W-:Y:S01]  /*23290*/  MOV R2, R232 ;  /* 0x000000e800027202 */ /* 0x000fe20000000f00 */
[----:B-1---5:R-:W-:Y:S05]  /*232a0*/  BRA `(.L_x_6413) ;  /* 0xffff226000007947 */ /* 0x022fea000383ffff */
.L_x_6308:
[----:B------:R-:W-:Y:S01]  /*232b0*/  IMAD.MOV.U32 R231, RZ, RZ, R4 ;  /* 0x000000ffffe77224 */ /* 0x000fe200078e0004 */
[----:B------:R-:W-:Y:S01]  /*232c0*/  MOV R2, 0x1 ;  /* 0x0000000100027802 */ /* 0x000fe20000000f00 */
[----:B------:R-:W-:Y:S01]  /*232d0*/  IMAD.MOV.U32 R232, RZ, RZ, 0x1c1f ;  /* 0x00001c1fffe87424 */ /* 0x000fe200078e00ff */
[----:B------:R-:W-:Y:S02]  /*232e0*/  MOV R3, 0x23300 ;  /* 0x0002330000037802 */ /* 0x000fe40000000f00 */
[----:B-1----:R-:W-:Y:S05]  /*232f0*/  CALL.REL.NOINC `($__internal_103_$__cuda_sm70_shflsync_idx_p) ;  /* 0x000021c000007944 */ /* 0x002fea0003c00000 */
        /* <DEDUP_REMOVED lines=14> */
[----:B------:R-:W-:Y:S02]  /*233e0*/  ISETP.GT.AND P3, PT, R6, 0x10, PT ;  /* 0x000000100600780c */ /* 0x000fe40003f64270 */
        /* <DEDUP_REMOVED lines=36> */
[----:B-1---5:R-:W-:Y:S05]  /*23630*/  CALL.REL.NOINC `($__internal_102_$__cuda_sm70_shflsync_bfly_p) ;  /* 0x00001e2000007944 */ /* 0x022fea0003c00000 */
[----:B------:R-:W-:Y:S01]  /*23640*/  FMNMX.FTZ R6, R6, R186, !PT ;  /* 0x000000ba06067209 */ /* 0x000fe20007810000 */
[----:B------:R-:W-:Y:S01]  /*23650*/  IMAD.MOV.U32 R3, RZ, RZ, 0x1 ;  /* 0x00000001ff037424 */ /* 0x000fe200078e00ff */
[----:B------:R-:W-:-:S03]  /*23660*/  MOV R2, 0x23690 ;  /* 0x0002369000027802 */ /* 0x000fc60000000f00 */
[----:B------:R-:W-:Y:S02]  /*23670*/  IMAD.MOV.U32 R4, RZ, RZ, R6 ;  /* 0x000000ffff047224 */ /* 0x000fe400078e0006 */
[----:B------:R-:W-:Y:S05]  /*23680*/  CALL.REL.NOINC `($__internal_102_$__cuda_sm70_shflsync_bfly_p) ;  /* 0x00001dd000007944 */ /* 0x000fea0003c00000 */
[----:B------:R-:W-:Y:S01]  /*23690*/  FMNMX.FTZ R6, R6, R186, !PT ;  /* 0x000000ba06067209 */ /* 0x000fe20007810000 */
[----:B------:R-:W-:Y:S01]  /*236a0*/  IMAD.MOV.U32 R4, RZ, RZ, R5 ;  /* 0x000000ffff047224 */ /* 0x000fe200078e0005 */
[----:B------:R-:W-:Y:S01]  /*236b0*/  MOV R2, 0x236e0 ;  /* 0x000236e000027802 */ /* 0x000fe20000000f00 */
[----:B------:R-:W-:Y:S02]  /*236c0*/  IMAD.MOV.U32 R3, RZ, RZ, 0x2 ;  /* 0x00000002ff037424 */ /* 0x000fe400078e00ff */
[----:B------:R-:W-:Y:S05]  /*236d0*/  CALL.REL.NOINC `($__internal_102_$__cuda_sm70_shflsync_bfly_p) ;  /* 0x00001d8000007944 */ /* 0x000fea0003c00000 */
[----:B------:R-:W-:Y:S01]  /*236e0*/  FMNMX.FTZ R5, R5, R186, !PT ;  /* 0x000000ba05057209 */ /* 0x000fe20007810000 */
[----:B------:R-:W-:Y:S01]  /*236f0*/  IMAD.MOV.U32 R3, RZ, RZ, 0x1 ;  /* 0x00000001ff037424 */ /* 0x000fe200078e00ff */
[----:B------:R-:W-:-:S03]  /*23700*/  MOV R2, 0x23730 ;  /* 0x0002373000027802 */ /* 0x000fc60000000f00 */
[----:B------:R-:W-:Y:S02]  /*23710*/  IMAD.MOV.U32 R4, RZ, RZ, R5 ;  /* 0x000000ffff047224 */ /* 0x000fe400078e0005 */
[----:B------:R-:W-:Y:S05]  /*23720*/  CALL.REL.NOINC `($__internal_102_$__cuda_sm70_shflsync_bfly_p) ;  /* 0x00001d3000007944 */ /* 0x000fea0003c00000 */
[----:B------:R-:W-:Y:S01]  /*23730*/  MOV R4, R186 ;  /* 0x000000ba00047202 */ /* 0x000fe20000000f00 */
[----:B------:R-:W-:Y:S05]  /*23740*/  BRA `(.L_x_6414) ;  /* 0xffff22f000007947 */ /* 0x000fea000383ffff */
.L_x_6312:
[----:B------:R-:W-:Y:S01]  /*23750*/  MOV R2, RZ ;  /* 0x000000ff00027202 */ /* 0x000fe20000000f00 */
[----:B------:R-:W-:Y:S01]  /*23760*/  IMAD.MOV.U32 R231, RZ, RZ, R5 ;  /* 0x000000ffffe77224 */ /* 0x000fe200078e0005 */
[----:B------:R-:W-:Y:S01]  /*23770*/  MOV R3, 0x237a0 ;  /* 0x000237a000037802 */ /* 0x000fe20000000f00 */
[----:B------:R-:W-:Y:S02]  /*23780*/  IMAD.MOV.U32 R232, RZ, RZ, 0x181f ;  /* 0x0000181fffe87424 */ /* 0x000fe400078e00ff */
[----:B-1234-:R-:W-:Y:S05]  /*23790*/  CALL.REL.NOINC `($__internal_103_$__cuda_sm70_shflsync_idx_p) ;  /* 0x00001d2000007944 */ /* 0x01efea0003c00000 */
[----:B------:R-:W-:Y:S01]  /*237a0*/  MOV R4, R232 ;  /* 0x000000e800047202 */ /* 0x000fe20000000f00 */
[----:B-1---5:R-:W-:-:S05]  /*237b0*/  BRA `(.L_x_6415) ;  /* 0xffff378000007947 */ /* 0x022fca000383ffff */
.L_x_6313:
[----:B------:R-:W-:Y:S01]  /*237c0*/  MOV R2, RZ ;  /* 0x000000ff00027202 */ /* 0x000fe20000000f00 */
[----:B------:R-:W-:Y:S01]  /*237d0*/  IMAD.MOV.U32 R231, RZ, RZ, R6 ;  /* 0x000000ffffe77224 */ /* 0x000fe200078e0006 */
[----:B------:R-:W-:Y:S01]  /*237e0*/  MOV R3, 0x23810 ;  /* 0x0002381000037802 */ /* 0x000fe20000000f00 */
[----:B------:R-:W-:Y:S02]  /*237f0*/  IMAD.MOV.U32 R232, RZ, RZ, 0x181f ;  /* 0x0000181fffe87424 */ /* 0x000fe400078e00ff */
[----:B-1234-:R-:W-:Y:S05]  /*23800*/  CALL.REL.NOINC `($__internal_103_$__cuda_sm70_shflsync_idx_p) ;  /* 0x00001cb000007944 */ /* 0x01efea0003c00000 */
[----:B------:R-:W-:Y:S01]  /*23810*/  MOV R2, R232 ;  /* 0x000000e800027202 */ /* 0x000fe20000000f00 */
[----:B-1---5:R-:W-:-:S05]  /*23820*/  BRA `(.L_x_6416) ;  /* 0xffff373000007947 */ /* 0x022fca000383ffff */
.L_x_6314:
[----:B---3--:R-:W-:Y:S01]  /*23830*/  MOV R2, 0x1 ;  /* 0x0000000100027802 */ /* 0x008fe20000000f00 */
[----:B------:R-:W-:Y:S01]  /*23840*/  IMAD.MOV.U32 R231, RZ, RZ, R5 ;  /* 0x000000ffffe77224 */ /* 0x000fe200078e0005 */
[----:B------:R-:W-:Y:S01]  /*23850*/  MOV R3, 0x23880 ;  /* 0x0002388000037802 */ /* 0x000fe20000000f00 */
[----:B------:R-:W-:Y:S02]  /*23860*/  IMAD.MOV.U32 R232, RZ, RZ, 0x181f ;  /* 0x0000181fffe87424 */ /* 0x000fe400078e00ff */
[----:B-12-4-:R-:W-:Y:S05]  /*23870*/  CALL.REL.NOINC `($__internal_103_$__cuda_sm70_shflsync_idx_p) ;  /* 0x00001c4000007944 */ /* 0x016fea0003c00000 */
[----:B------:R-:W-:Y:S01]  /*23880*/  MOV R2, 0x1 ;  /* 0x0000000100027802 */ /* 0x000fe20000000f00 */
[----:B------:R-:W-:Y:S01]  /*23890*/  IMAD.MOV.U32 R4, RZ, RZ, R232 ;  /* 0x000000ffff047224 */ /* 0x000fe200078e00e8 */
[----:B------:R-:W-:Y:S01]  /*238a0*/  MOV R232, 0x181f ;  /* 0x0000181f00e87802 */ /* 0x000fe20000000f00 */
[----:B------:R-:W-:Y:S01]  /*238b0*/  IMAD.MOV.U32 R231, RZ, RZ, R6 ;  /* 0x000000ffffe77224 */ /* 0x000fe200078e0006 */
[----:B------:R-:W-:Y:S02]  /*238c0*/  MOV R3, 0x238e0 ;  /* 0x000238e000037802 */ /* 0x000fe40000000f00 */
[----:B-1---5:R-:W-:Y:S05]  /*238d0*/  CALL.REL.NOINC `($__internal_103_$__cuda_sm70_shflsync_idx_p) ;  /* 0x00001be000007944 */ /* 0x022fea0003c00000 */
[----:B------:R-:W-:Y:S01]  /*238e0*/  MOV R2, R232 ;  /* 0x000000e800027202 */ /* 0x000fe20000000f00 */
[----:B-1---5:R-:W-:-:S05]  /*238f0*/  BRA `(.L_x_6417) ;  /* 0xffff37f000007947 */ /* 0x022fca000383ffff */
.L_x_6317:
[----:B------:R-:W-:Y:S01]  /*23900*/  MOV R2, RZ ;  /* 0x000000ff00027202 */ /* 0x000fe20000000f00 */
[----:B------:R-:W-:Y:S01]  /*23910*/  IMAD.MOV.U32 R231, RZ, RZ, R6 ;  /* 0x000000ffffe77224 */ /* 0x000fe200078e0006 */
[----:B------:R-:W-:Y:S01]  /*23920*/  MOV R3, 0x23950 ;  /* 0x0002395000037802 */ /* 0x000fe20000000f00 */
[----:B------:R-:W-:Y:S02]  /*23930*/  IMAD.MOV.U32 R232, RZ, RZ, 0x181f ;  /* 0x0000181fffe87424 */ /* 0x000fe400078e00ff */
[----:B------:R-:W-:Y:S05]  /*23940*/  CALL.REL.NOINC `($__internal_103_$__cuda_sm70_shflsync_idx_p) ;  /* 0x00001b7000007944 */ /* 0x000fea0003c00000 */
[----:B------:R-:W-:Y:S01]  /*23950*/  MOV R4, R232 ;  /* 0x000000e800047202 */ /* 0x000fe20000000f00 */
[----:B-1---5:R-:W-:-:S05]  /*23960*/  BRA `(.L_x_6418) ;  /* 0xffff449000007947 */ /* 0x022fca000383ffff */
.L_x_6318:
[----:B------:R-:W-:Y:S01]  /*23970*/  MOV R2, RZ ;  /* 0x000000ff00027202 */ /* 0x000fe20000000f00 */
[----:B------:R-:W-:Y:S01]  /*23980*/  IMAD.MOV.U32 R231, RZ, RZ, R178 ;  /* 0x000000ffffe77224 */ /* 0x000fe200078e00b2 */
[----:B------:R-:W-:Y:S01]  /*23990*/  MOV R3, 0x239c0 ;  /* 0x000239c000037802 */ /* 0x000fe20000000f00 */
[----:B------:R-:W-:Y:S02]  /*239a0*/  IMAD.MOV.U32 R232, RZ, RZ, 0x181f ;  /* 0x0000181fffe87424 */ /* 0x000fe400078e00ff */
[----:B-12---:R-:W-:Y:S05]  /*239b0*/  CALL.REL.NOINC `($__internal_103_$__cuda_sm70_shflsync_idx_p) ;  /* 0x00001b0000007944 */ /* 0x006fea0003c00000 */
[----:B------:R-:W-:Y:S01]  /*239c0*/  MOV R2, R232 ;  /* 0x000000e800027202 */ /* 0x000fe20000000f00 */
[----:B-1---5:R-:W-:-:S05]  /*239d0*/  BRA `(.L_x_6419) ;  /* 0xffff444000007947 */ /* 0x022fca000383ffff */
.L_x_6319:
[----:B--2---:R-:W-:Y:S01]  /*239e0*/  MOV R2, 0x1 ;  /* 0x0000000100027802 */ /* 0x004fe20000000f00 */
[----:B------:R-:W-:Y:S01]  /*239f0*/  IMAD.MOV.U32 R231, RZ, RZ, R6 ;  /* 0x000000ffffe77224 */ /* 0x000fe200078e0006 */
[----:B------:R-:W-:Y:S01]  /*23a00*/  MOV R3, 0x23a30 ;  /* 0x00023a3000037802 */ /* 0x000fe20000000f00 */
[----:B------:R-:W-:Y:S03]  /*23a10*/  IMAD.MOV.U32 R232, RZ, RZ, 0x181f ;  /* 0x0000181fffe87424 */ /* 0x000fe600078e00ff */
[----:B-1-3--:R-:W-:Y:S05]  /*23a20*/  CALL.REL.NOINC `($__internal_103_$__cuda_sm70_shflsync_idx_p) ;  /* 0x00001a9000007944 */ /* 0x00afea0003c00000 */
        /* <DEDUP_REMOVED lines=8> */
.L_x_6320:
[----:B------:R-:W-:Y:S01]  /*23ab0*/  MOV R2, RZ ;  /* 0x000000ff00027202 */ /* 0x000fe20000000f00 */
[----:B------:R-:W-:Y:S01]  /*23ac0*/  IMAD.MOV.U32 R231, RZ, RZ, R4 ;  /* 0x000000ffffe77224 */ /* 0x000fe200078e0004 */
[----:B------:R-:W-:Y:S01]  /*23ad0*/  MOV R3, 0x23b00 ;  /* 0x00023b0000037802 */ /* 0x000fe20000000f00 */
[----:B------:R-:W-:Y:S02]  /*23ae0*/  IMAD.MOV.U32 R232, RZ, RZ, 0x1c1f ;  /* 0x00001c1fffe87424 */ /* 0x000fe400078e00ff */
[----:B---3--:R-:W-:Y:S05]  /*23af0*/  CALL.REL.NOINC `($__internal_103_$__cuda_sm70_shflsync_idx_p) ;  /* 0x000019c000007944 */ /* 0x008fea0003c00000 */
[----:B------:R-:W-:Y:S01]  /*23b00*/  MOV R2, R232 ;  /* 0x000000e800027202 */ /* 0x000fe20000000f00 */
[----:B-1---5:R-:W-:-:S05]  /*23b10*/  BRA `(.L_x_6421) ;  /* 0xffff46d000007947 */ /* 0x022fca000383ffff */
.L_x_6321:
[----:B------:R-:W-:Y:S01]  /*23b20*/  MOV R2, 0x1 ;  /* 0x0000000100027802 */ /* 0x000fe20000000f00 */
[----:B------:R-:W-:Y:S01]  /*23b30*/  IMAD.MOV.U32 R231, RZ, RZ, R4 ;  /* 0x000000ffffe77224 */ /* 0x000fe200078e0004 */
[----:B------:R-:W-:Y:S01]  /*23b40*/  MOV R3, 0x23b70 ;  /* 0x00023b7000037802 */ /* 0x000fe20000000f00 */
[----:B------:R-:W-:Y:S02]  /*23b50*/  IMAD.MOV.U32 R232, RZ, RZ, 0x1c1f ;  /* 0x00001c1fffe87424 */ /* 0x000fe400078e00ff */
[----:B-1----:R-:W-:Y:S05]  /*23b60*/  CALL.REL.NOINC `($__internal_103_$__cuda_sm70_shflsync_idx_p) ;  /* 0x0000195000007944 */ /* 0x002fea0003c00000 */
        /* <DEDUP_REMOVED lines=13> */
[C---:B------:R-:W-:Y:S02]  /*23c40*/  ISETP.GT.AND P3, PT, R5.reuse, 0x10, PT ;  /* 0x000000100500780c */ /* 0x040fe40003f64270 */
        /* <DEDUP_REMOVED lines=37> */
[----:B-1---5:R-:W-:Y:S05]  /*23ea0*/  CALL.REL.NOINC `($__internal_102_$__cuda_sm70_shflsync_bfly_p) ;  /* 0x000015b000007944 */ /* 0x022fea0003c00000 */
[----:B------:R-:W-:Y:S01]  /*23eb0*/  FMNMX.FTZ R4, R4, R186, !PT ;  /* 0x000000ba04047209 */ /* 0x000fe20007810000 */
[----:B------:R-:W-:Y:S01]  /*23ec0*/  IMAD.MOV.U32 R3, RZ, RZ, 0x1 ;  /* 0x00000001ff037424 */ /* 0x000fe200078e00ff */
[----:B------:R-:W-:Y:S02]  /*23ed0*/  MOV R2, 0x23ef0 ;  /* 0x00023ef000027802 */ /* 0x000fe40000000f00 */
[----:B------:R-:W-:Y:S05]  /*23ee0*/  CALL.REL.NOINC `($__internal_102_$__cuda_sm70_shflsync_bfly_p) ;  /* 0x0000157000007944 */ /* 0x000fea0003c00000 */
[----:B------:R-:W-:Y:S01]  /*23ef0*/  IMAD.MOV.U32 R3, RZ, RZ, 0x2 ;  /* 0x00000002ff037424 */ /* 0x000fe200078e00ff */
[----:B------:R-:W-:Y:S01]  /*23f00*/  FMNMX.FTZ R6, R4, R186, !PT ;  /* 0x000000ba04067209 */ /* 0x000fe20007810000 */
[----:B------:R-:W-:Y:S01]  /*23f10*/  IMAD.MOV.U32 R4, RZ, RZ, R5 ;  /* 0x000000ffff047224 */ /* 0x000fe200078e0005 */
[----:B------:R-:W-:Y:S02]  /*23f20*/  MOV R2, 0x23f40 ;  /* 0x00023f4000027802 */ /* 0x000fe40000000f00 */
[----:B------:R-:W-:Y:S05]  /*23f30*/  CALL.REL.NOINC `($__internal_102_$__cuda_sm70_shflsync_bfly_p) ;  /* 0x0000152000007944 */ /* 0x000fea0003c00000 */
[----:B------:R-:W-:Y:S01]  /*23f40*/  FMNMX.FTZ R4, R5, R186, !PT ;  /* 0x000000ba05047209 */ /* 0x000fe20007810000 */
[----:B------:R-:W-:Y:S01]  /*23f50*/  IMAD.MOV.U32 R3, RZ, RZ, 0x1 ;  /* 0x00000001ff037424 */ /* 0x000fe200078e00ff */
[----:B------:R-:W-:Y:S02]  /*23f60*/  MOV R2, 0x23f80 ;  /* 0x00023f8000027802 */ /* 0x000fe40000000f00 */
[----:B------:R-:W-:Y:S05]  /*23f70*/  CALL.REL.NOINC `($__internal_102_$__cuda_sm70_shflsync_bfly_p) ;  /* 0x000014e000007944 */ /* 0x000fea0003c00000 */
[----:B------:R-:W-:Y:S01]  /*23f80*/  MOV R2, R186 ;  /* 0x000000ba00027202 */ /* 0x000fe20000000f00 */
[----:B------:R-:W-:-:S05]  /*23f90*/  BRA `(.L_x_6422) ;  /* 0xffff478000007947 */ /* 0x000fca000383ffff */
.L_x_6324:
[----:B------:R-:W-:Y:S01]  /*23fa0*/  MOV R2, RZ ;  /* 0x000000ff00027202 */ /* 0x000fe20000000f00 */
[----:B------:R-:W-:Y:S01]  /*23fb0*/  IMAD.MOV.U32 R231, RZ, RZ, R4 ;  /* 0x000000ffffe77224 */ /* 0x000fe200078e0004 */
[----:B------:R-:W-:Y:S01]  /*23fc0*/  MOV R3, 0x23ff0 ;  /* 0x00023ff000037802 */ /* 0x000fe20000000f00 */
[----:B------:R-:W-:Y:S02]  /*23fd0*/  IMAD.MOV.U32 R232, RZ, RZ, 0x181f ;  /* 0x0000181fffe87424 */ /* 0x000fe400078e00ff */
[----:B-1234-:R-:W-:Y:S05]  /*23fe0*/  CALL.REL.NOINC `($__internal_103_$__cuda_sm70_shflsync_idx_p) ;  /* 0x000014d000007944 */ /* 0x01efea0003c00000 */
[----:B------:R-:W-:Y:S01]  /*23ff0*/  MOV R2, R232 ;  /* 0x000000e800027202 */ /* 0x000fe20000000f00 */
[----:B-1---5:R-:W-:-:S05]  /*24000*/  BRA `(.L_x_6423) ;  /* 0xffff608000007947 */ /* 0x022fca000383ffff */
.L_x_6327:
[----:B------:R-:W-:Y:S01]  /*24010*/  MOV R2, 0x1 ;  /* 0x0000000100027802 */ /* 0x000fe20000000f00 */
[----:B------:R-:W-:Y:S01]  /*24020*/  IMAD.MOV.U32 R231, RZ, RZ, R4 ;  /* 0x000000ffffe77224 */ /* 0x000fe200078e0004 */
[----:B------:R-:W-:Y:S01]  /*24030*/  MOV R3, 0x24060 ;  /* 0x0002406000037802 */ /* 0x000fe20000000f00 */
[----:B------:R-:W-:Y:S02]  /*24040*/  IMAD.MOV.U32 R232, RZ, RZ, 0x181f ;  /* 0x0000181fffe87424 */ /* 0x000fe400078e00ff */
[----:B-123--:R-:W-:Y:S05]  /*24050*/  CALL.REL.NOINC `($__internal_103_$__cuda_sm70_shflsync_idx_p) ;  /* 0x0000146000007944 */ /* 0x00efea0003c00000 */
        /* <DEDUP_REMOVED lines=8> */
.L_x_6330:
[----:B------:R-:W-:Y:S01]  /*240e0*/  MOV R2, RZ ;  /* 0x000000ff00027202 */ /* 0x000fe20000000f00 */
[----:B------:R-:W-:Y:S01]  /*240f0*/  IMAD.MOV.U32 R231, RZ, RZ, R178 ;  /* 0x000000ffffe77224 */ /* 0x000fe200078e00b2 */
[----:B------:R-:W-:Y:S01]  /*24100*/  MOV R3, 0x24130 ;  /* 0x0002413000037802 */ /* 0x000fe20000000f00 */
[----:B------:R-:W-:Y:S02]  /*24110*/  IMAD.MOV.U32 R232, RZ, RZ, 0x181f ;  /* 0x0000181fffe87424 */ /* 0x000fe400078e00ff */
[----:B------:R-:W-:Y:S05]  /*24120*/  CALL.REL.NOINC `($__internal_103_$__cuda_sm70_shflsync_idx_p) ;  /* 0x0000139000007944 */ /* 0x000fea0003c00000 */
[----:B------:R-:W-:Y:S01]  /*24130*/  MOV R4, R232 ;  /* 0x000000e800047202 */ /* 0x000fe20000000f00 */
[----:B-1---5:R-:W-:-:S05]  /*24140*/  BRA `(.L_x_6425) ;  /* 0xffff6df000007947 */ /* 0x022fca000383ffff */
.L_x_6331:
[----:B------:R-:W-:Y:S01]  /*24150*/  MOV R2, RZ ;  /* 0x000000ff00027202 */ /* 0x000fe20000000f00 */
[----:B------:R-:W-:Y:S01]  /*24160*/  IMAD.MOV.U32 R231, RZ, RZ, R179 ;  /* 0x000000ffffe77224 */ /* 0x000fe200078e00b3 */
[----:B------:R-:W-:Y:S01]  /*24170*/  MOV R3, 0x241a0 ;  /* 0x000241a000037802 */ /* 0x000fe20000000f00 */
[----:B------:R-:W-:Y:S02]  /*24180*/  IMAD.MOV.U32 R232, RZ, RZ, 0x181f ;  /* 0x0000181fffe87424 */ /* 0x000fe400078e00ff */
[----:B-12---:R-:W-:Y:S05]  /*24190*/  CALL.REL.NOINC `($__internal_103_$__cuda_sm70_shflsync_idx_p) ;  /* 0x0000132000007944 */ /* 0x006fea0003c00000 */
[----:B------:R-:W-:Y:S01]  /*241a0*/  MOV R2, R232 ;  /* 0x000000e800027202 */ /* 0x000fe20000000f00 */
[----:B-1---5:R-:W-:-:S05]  /*241b0*/  BRA `(.L_x_6426) ;  /* 0xffff6da000007947 */ /* 0x022fca000383ffff */
.L_x_6332:
        /* <DEDUP_REMOVED lines=13> */
.L_x_6333:
[----:B------:R-:W-:Y:S02]  /*24290*/  MOV R3, 0x2 ;  /* 0x0000000200037802 */ /* 0x000fe40000000f00 */
[----:B------:R-:W-:Y:S02]  /*242a0*/  MOV R2, 0x242c0 ;  /* 0x000242c000027802 */ /* 0x000fe40000000f00 */
[----:B---34-:R-:W-:Y:S05]  /*242b0*/  CALL.REL.NOINC `($__internal_102_$__cuda_sm70_shflsync_bfly_p) ;  /* 0x000011a000007944 */ /* 0x018fea0003c00000 */
[----:B------:R-:W-:Y:S01]  /*242c0*/  MOV R2, R186 ;  /* 0x000000ba00027202 */ /* 0x000fe20000000f00 */
[----:B------:R-:W-:-:S05]  /*242d0*/  BRA `(.L_x_6428) ;  /* 0xffff706000007947 */ /* 0x000fca000383ffff */
.L_x_6334:
[----:B------:R-:W-:Y:S02]  /*242e0*/  MOV R3, 0x1 ;  /* 0x0000000100037802 */ /* 0x000fe40000000f00 */
[----:B------:R-:W-:Y:S02]  /*242f0*/  MOV R2, 0x24310 ;  /* 0x0002431000027802 */ /* 0x000fe40000000f00 */
[----:B---34-:R-:W-:Y:S05]  /*24300*/  CALL.REL.NOINC `($__internal_102_$__cuda_sm70_shflsync_bfly_p) ;  /* 0x0000115000007944 */ /* 0x018fea0003c00000 */
        /* <DEDUP_REMOVED lines=11> */
.L_x_6336:
[----:B------:R-:W-:Y:S01]  /*243c0*/  IMAD.MOV.U32 R4, RZ, RZ, R235 ;  /* 0x000000ffff047224 */ /* 0x000fe200078e00eb */
[----:B------:R-:W-:-:S02]  /*243d0*/  MOV R3, 0x2 ;  /* 0x0000000200037802 */ /* 0x000fc40000000f00 */
[----:B------:R-:W-:Y:S02]  /*243e0*/  MOV R2, 0x24400 ;  /* 0x0002440000027802 */ /* 0x000fe40000000f00 */
[----:B------:R-:W-:Y:S05]  /*243f0*/  CALL.REL.NOINC `($__internal_102_$__cuda_sm70_shflsync_bfly_p) ;  /* 0x0000106000007944 */ /* 0x000fea0003c00000 */
[----:B------:R-:W-:Y:S01]  /*24400*/  MOV R2, R186 ;  /* 0x000000ba00027202 */ /* 0x000fe20000000f00 */
[----:B------:R-:W-:Y:S05]  /*24410*/  BRA `(.L_x_6430) ;  /* 0xffff86f000007947 */ /* 0x000fea000383ffff */
.L_x_6337:
[----:B------:R-:W-:Y:S02]  /*24420*/  MOV R3, 0x1 ;  /* 0x0000000100037802 */ /* 0x000fe40000000f00 */
[----:B------:R-:W-:Y:S02]  /*24430*/  MOV R2, 0x24450 ;  /* 0x0002445000027802 */ /* 0x000fe40000000f00 */
[----:B-1----:R-:W-:Y:S05]  /*24440*/  CALL.REL.NOINC `($__internal_102_$__cuda_sm70_shflsync_bfly_p) ;  /* 0x0000101000007944 */ /* 0x002fea0003c00000 */
[----:B------:R-:W-:Y:S01]  /*24450*/  FADD.FTZ R8, R4, R186 ;  /* 0x000000ba04087221 */ /* 0x000fe20000010000 */
[----:B------:R-:W-:Y:S02]  /*24460*/  MOV R4, R233 ;  /* 0x000000e900047202 */ /* 0x000fe40000000f00 */
[----:B------:R-:W-:Y:S02]  /*24470*/  MOV R3, 0x2 ;  /* 0x0000000200037802 */ /* 0x000fe40000000f00 */
[----:B------:R-:W-:Y:S02]  /*24480*/  MOV R2, 0x244a0 ;  /* 0x000244a000027802 */ /* 0x000fe40000000f00 */
[----:B------:R-:W-:Y:S05]  /*24490*/  CALL.REL.NOINC `($__internal_102_$__cuda_sm70_shflsync_bfly_p) ;  /* 0x00000fc000007944 */ /* 0x000fea0003c00000 */
[----:B------:R-:W-:Y:S01]  /*244a0*/  FADD.FTZ R4, R233, R186 ;  /* 0x000000bae9047221 */ /* 0x000fe20000010000 */
[----:B------:R-:W-:Y:S02]  /*244b0*/  MOV R3, 0x1 ;  /* 0x0000000100037802 */ /* 0x000fe40000000f00 */
[----:B------:R-:W-:-:S02]  /*244c0*/  MOV R2, 0x244e0 ;  /* 0x000244e000027802 */ /* 0x000fc40000000f00 */
[----:B------:R-:W-:Y:S05]  /*244d0*/  CALL.REL.NOINC `($__internal_102_$__cuda_sm70_shflsync_bfly_p) ;  /* 0x00000f8000007944 */ /* 0x000fea0003c00000 */
[----:B------:R-:W-:Y:S01]  /*244e0*/  MOV R2, R186 ;  /* 0x000000ba00027202 */ /* 0x000fe20000000f00 */
[----:B------:R-:W-:Y:S05]  /*244f0*/  BRA `(.L_x_6431) ;  /* 0xffff868000007947 */ /* 0x000fea000383ffff */
.L_x_6344:
[----:B--234-:R-:W-:Y:S01]  /*24500*/  IMAD.MOV.U32 R231, RZ, RZ, R6 ;  /* 0x000000ffffe77224 */ /* 0x01cfe200078e0006 */
[----:B------:R-:W-:Y:S01]  /*24510*/  MOV R2, RZ ;  /* 0x000000ff00027202 */ /* 0x000fe20000000f00 */
[----:B------:R-:W-:Y:S01]  /*24520*/  IMAD.MOV.U32 R232, RZ, RZ, 0x181f ;  /* 0x0000181fffe87424 */ /* 0x000fe200078e00ff */
[----:B------:R-:W-:-:S02]  /*24530*/  MOV R3, 0x24550 ;  /* 0x0002455000037802 */ /* 0x000fc40000000f00 */
[----:B-1----:R-:W-:Y:S05]  /*24540*/  CALL.REL.NOINC `($__internal_103_$__cuda_sm70_shflsync_idx_p) ;  /* 0x00000f7000007944 */ /* 0x002fea0003c00000 */
[----:B------:R-:W-:Y:S01]  /*24550*/  MOV R4, R232 ;  /* 0x000000e800047202 */ /* 0x000fe20000000f00 */
[----:B-1---5:R-:W-:Y:S05]  /*24560*/  BRA `(.L_x_6432) ;  /* 0xffffa2c000007947 */ /* 0x022fea000383ffff */
.L_x_6345:
[----:B------:R-:W-:Y:S01]  /*24570*/  IMAD.MOV.U32 R231, RZ, RZ, R16 ;  /* 0x000000ffffe77224 */ /* 0x000fe200078e0010 */
[----:B------:R-:W-:Y:S01]  /*24580*/  MOV R2, RZ ;  /* 0x000000ff00027202 */ /* 0x000fe20000000f00 */
[----:B------:R-:W-:Y:S01]  /*24590*/  IMAD.MOV.U32 R232, RZ, RZ, 0x181f ;  /* 0x0000181fffe87424 */ /* 0x000fe200078e00ff */
[----:B------:R-:W-:-:S02]  /*245a0*/  MOV R3, 0x245c0 ;  /* 0x000245c000037802 */ /* 0x000fc40000000f00 */
[----:B-123--:R-:W-:Y:S05]  /*245b0*/  CALL.REL.NOINC `($__internal_103_$__cuda_sm70_shflsync_idx_p) ;  /* 0x00000f0000007944 */ /* 0x00efea0003c00000 */
[----:B------:R-:W-:Y:S01]  /*245c0*/  MOV R2, R232 ;  /* 0x000000e800027202 */ /* 0x000fe20000000f00 */
[----:B-1---5:R-:W-:Y:S05]  /*245d0*/  BRA `(.L_x_6433) ;  /* 0xffffa27000007947 */ /* 0x022fea000383ffff */
.L_x_6348:
[----:B------:R-:W-:Y:S01]  /*245e0*/  IMAD.MOV.U32 R231, RZ, RZ, R6 ;  /* 0x000000ffffe77224 */ /* 0x000fe200078e0006 */
[----:B--2---:R-:W-:Y:S01]  /*245f0*/  MOV R2, 0x1 ;  /* 0x0000000100027802 */ /* 0x004fe20000000f00 */
[----:B------:R-:W-:Y:S01]  /*24600*/  IMAD.MOV.U32 R232, RZ, RZ, 0x181f ;  /* 0x0000181fffe87424 */ /* 0x000fe200078e00ff */
[----:B------:R-:W-:-:S02]  /*24610*/  MOV R3, 0x24630 ;  /* 0x0002463000037802 */ /* 0x000fc40000000f00 */
[----:B-1-34-:R-:W-:Y:S05]  /*24620*/  CALL.REL.NOINC `($__internal_103_$__cuda_sm70_shflsync_idx_p) ;  /* 0x00000e9000007944 */ /* 0x01afea0003c00000 */
        /* <DEDUP_REMOVED lines=8> */
.L_x_6351:
[----:B------:R-:W-:Y:S01]  /*246b0*/  IMAD.MOV.U32 R231, RZ, RZ, R6 ;  /* 0x000000ffffe77224 */ /* 0x000fe200078e0006 */
[----:B--2---:R-:W-:Y:S01]  /*246c0*/  MOV R2, 0x2 ;  /* 0x0000000200027802 */ /* 0x004fe20000000f00 */
[----:B------:R-:W-:Y:S01]  /*246d0*/  IMAD.MOV.U32 R232, RZ, RZ, 0x181f ;  /* 0x0000181fffe87424 */ /* 0x000fe200078e00ff */
[----:B------:R-:W-:Y:S02]  /*246e0*/  MOV R3, 0x24700 ;  /* 0x0002470000037802 */ /* 0x000fe40000000f00 */
[----:B-1-34-:R-:W-:Y:S05]  /*246f0*/  CALL.REL.NOINC `($__internal_103_$__cuda_sm70_shflsync_idx_p) ;  /* 0x00000dc000007944 */ /* 0x01afea0003c00000 */
[----:B------:R-:W-:Y:S01]  /*24700*/  MOV R4, R232 ;  /* 0x000000e800047202 */ /* 0x000fe20000000f00 */
[----:B-1---5:R-:W-:Y:S05]  /*24710*/  BRA `(.L_x_6435) ;  /* 0xffffa41000007947 */ /* 0x022fea000383ffff */
.L_x_6352:
[----:B------:R-:W-:Y:S01]  /*24720*/  IMAD.MOV.U32 R231, RZ, RZ, R16 ;  /* 0x000000ffffe77224 */ /* 0x000fe200078e0010 */
[----:B--2---:R-:W-:Y:S01]  /*24730*/  MOV R2, 0x2 ;  /* 0x0000000200027802 */ /* 0x004fe20000000f00 */
[----:B------:R-:W-:Y:S01]  /*24740*/  IMAD.MOV.U32 R232, RZ, RZ, 0x181f ;  /* 0x0000181fffe87424 */ /* 0x000fe200078e00ff */
[----:B------:R-:W-:Y:S02]  /*24750*/  MOV R3, 0x24770 ;  /* 0x0002477000037802 */ /* 0x000fe40000000f00 */
[----:B-1-34-:R-:W-:Y:S05]  /*24760*/  CALL.REL.NOINC `($__internal_103_$__cuda_sm70_shflsync_idx_p) ;  /* 0x00000d5000007944 */ /* 0x01afea0003c00000 */
[----:B------:R-:W-:Y:S01]  /*24770*/  MOV R2, R232 ;  /* 0x000000e800027202 */ /* 0x000fe20000000f00 */
[----:B-1---5:R-:W-:Y:S05]  /*24780*/  BRA `(.L_x_6436) ;  /* 0xffffa3c000007947 */ /* 0x022fea000383ffff */
.L_x_6355:
[----:B------:R-:W-:Y:S01]  /*24790*/  IMAD.MOV.U32 R231, RZ, RZ, R6 ;  /* 0x000000ffffe77224 */ /* 0x000fe200078e0006 */
[----:B---34-:R-:W-:Y:S01]  /*247a0*/  MOV R2, 0x3 ;  /* 0x0000000300027802 */ /* 0x018fe20000000f00 */
[----:B------:R-:W-:Y:S01]  /*247b0*/  IMAD.MOV.U32 R232, RZ, RZ, 0x181f ;  /* 0x0000181fffe87424 */ /* 0x000fe200078e00ff */
[----:B------:R-:W-:-:S02]  /*247c0*/  MOV R3, 0x247e0 ;  /* 0x000247e000037802 */ /* 0x000fc40000000f00 */
[----:B-12---:R-:W-:Y:S05]  /*247d0*/  CALL.REL.NOINC `($__internal_103_$__cuda_sm70_shflsync_idx_p) ;  /* 0x00000ce000007944 */ /* 0x006fea0003c00000 */
        /* <DEDUP_REMOVED lines=8> */
.L_x_6357:
[----:B------:R-:W-:Y:S01]  /*24860*/  IMAD.MOV.U32 R231, RZ, RZ, R5 ;  /* 0x000000ffffe77224 */ /* 0x000fe200078e0005 */
[----:B------:R-:W-:Y:S01]  /*24870*/  MOV R2, RZ ;  /* 0x000000ff00027202 */ /* 0x000fe20000000f00 */
[----:B------:R-:W-:Y:S01]  /*24880*/  IMAD.MOV.U32 R232, RZ, RZ, 0x1c1f ;  /* 0x00001c1fffe87424 */ /* 0x000fe200078e00ff */
[----:B------:R-:W-:Y:S02]  /*24890*/  MOV R3, 0x248b0 ;  /* 0x000248b000037802 */ /* 0x000fe40000000f00 */
[----:B------:R-:W-:Y:S05]  /*248a0*/  CALL.REL.NOINC `($__internal_103_$__cuda_sm70_shflsync_idx_p) ;  /* 0x00000c1000007944 */ /* 0x000fea0003c00000 */
[----:B------:R-:W-:Y:S01]  /*248b0*/  MOV R4, R232 ;  /* 0x000000e800047202 */ /* 0x000fe20000000f00 */
[----:B-1---5:R-:W-:Y:S05]  /*248c0*/  BRA `(.L_x_6438) ;  /* 0xffffa79000007947 */ /* 0x022fea000383ffff */
.L_x_6358:
[----:B------:R-:W-:Y:S01]  /*248d0*/  IMAD.MOV.U32 R231, RZ, RZ, R6 ;  /* 0x000000ffffe77224 */ /* 0x000fe200078e0006 */
[----:B------:R-:W-:Y:S01]  /*248e0*/  MOV R2, RZ ;  /* 0x000000ff00027202 */ /* 0x000fe20000000f00 */
[----:B------:R-:W-:Y:S01]  /*248f0*/  IMAD.MOV.U32 R232, RZ, RZ, 0x1c1f ;  /* 0x00001c1fffe87424 */ /* 0x000fe200078e00ff */
[----:B------:R-:W-:Y:S02]  /*24900*/  MOV R3, 0x24920 ;  /* 0x0002492000037802 */ /* 0x000fe40000000f00 */
[----:B-12---:R-:W-:Y:S05]  /*24910*/  CALL.REL.NOINC `($__internal_103_$__cuda_sm70_shflsync_idx_p) ;  /* 0x00000ba000007944 */ /* 0x006fea0003c00000 */
[----:B------:R-:W-:Y:S01]  /*24920*/  MOV R2, R232 ;  /* 0x000000e800027202 */ /* 0x000fe20000000f00 */
[----:B-1---5:R-:W-:Y:S05]  /*24930*/  BRA `(.L_x_6439) ;  /* 0xffffa74000007947 */ /* 0x022fea000383ffff */
.L_x_6361:
[----:B------:R-:W-:Y:S01]  /*24940*/  IMAD.MOV.U32 R231, RZ, RZ, R5 ;  /* 0x000000ffffe77224 */ /* 0x000fe200078e0005 */
[----:B-1--4-:R-:W-:Y:S01]  /*24950*/  MOV R2, 0x1 ;  /* 0x0000000100027802 */ /* 0x012fe20000000f00 */
[----:B------:R-:W-:Y:S01]  /*24960*/  IMAD.MOV.U32 R232, RZ, RZ, 0x1c1f ;  /* 0x00001c1fffe87424 */ /* 0x000fe200078e00ff */
[----:B------:R-:W-:-:S02]  /*24970*/  MOV R3, 0x24990 ;  /* 0x0002499000037802 */ /* 0x000fc40000000f00 */
[----:B--23--:R-:W-:Y:S05]  /*24980*/  CALL.REL.NOINC `($__internal_103_$__cuda_sm70_shflsync_idx_p) ;  /* 0x00000b3000007944 */ /* 0x00cfea0003c00000 */
        /* <DEDUP_REMOVED lines=8> */
.L_x_6365:
[----:B------:R-:W-:Y:S01]  /*24a10*/  IMAD.MOV.U32 R231, RZ, RZ, R5 ;  /* 0x000000ffffe77224 */ /* 0x000fe200078e0005 */
[----:B------:R-:W-:Y:S01]  /*24a20*/  MOV R2, RZ ;  /* 0x000000ff00027202 */ /* 0x000fe20000000f00 */
[----:B------:R-:W-:Y:S01]  /*24a30*/  IMAD.MOV.U32 R232, RZ, RZ, 0x181f ;  /* 0x0000181fffe87424 */ /* 0x000fe200078e00ff */
[----:B------:R-:W-:Y:S02]  /*24a40*/  MOV R3, 0x24a60 ;  /* 0x00024a6000037802 */ /* 0x000fe40000000f00 */
[----:B------:R-:W-:Y:S05]  /*24a50*/  CALL.REL.NOINC `($__internal_103_$__cuda_sm70_shflsync_idx_p) ;  /* 0x00000a6000007944 */ /* 0x000fea0003c00000 */
[----:B------:R-:W-:Y:S01]  /*24a60*/  MOV R4, R232 ;  /* 0x000000e800047202 */ /* 0x000fe20000000f00 */
[----:B-1---5:R-:W-:Y:S05]  /*24a70*/  BRA `(.L_x_6441) ;  /* 0xffffc6f000007947 */ /* 0x022fea000383ffff */
.L_x_6366:
[----:B------:R-:W-:Y:S01]  /*24a80*/  IMAD.MOV.U32 R231, RZ, RZ, R16 ;  /* 0x000000ffffe77224 */ /* 0x000fe200078e0010 */
[----:B------:R-:W-:Y:S01]  /*24a90*/  MOV R2, RZ ;  /* 0x000000ff00027202 */ /* 0x000fe20000000f00 */
[----:B------:R-:W-:Y:S01]  /*24aa0*/  IMAD.MOV.U32 R232, RZ, RZ, 0x181f ;  /* 0x0000181fffe87424 */ /* 0x000fe200078e00ff */
[----:B------:R-:W-:Y:S02]  /*24ab0*/  MOV R3, 0x24ad0 ;  /* 0x00024ad000037802 */ /* 0x000fe40000000f00 */
[----:B-12---:R-:W-:Y:S05]  /*24ac0*/  CALL.REL.NOINC `($__internal_103_$__cuda_sm70_shflsync_idx_p) ;  /* 0x000009f000007944 */ /* 0x006fea0003c00000 */
[----:B------:R-:W-:Y:S01]  /*24ad0*/  MOV R2, R232 ;  /* 0x000000e800027202 */ /* 0x000fe20000000f00 */
[----:B-1---5:R-:W-:Y:S05]  /*24ae0*/  BRA `(.L_x_6442) ;  /* 0xffffc6a000007947 */ /* 0x022fea000383ffff */
.L_x_6369:
[----:B------:R-:W-:Y:S01]  /*24af0*/  IMAD.MOV.U32 R231, RZ, RZ, R5 ;  /* 0x000000ffffe77224 */ /* 0x000fe200078e0005 */
[----:B--2-4-:R-:W-:Y:S01]  /*24b00*/  MOV R2, 0x1 ;  /* 0x0000000100027802 */ /* 0x014fe20000000f00 */
[----:B------:R-:W-:Y:S01]  /*24b10*/  IMAD.MOV.U32 R232, RZ, RZ, 0x181f ;  /* 0x0000181fffe87424 */ /* 0x000fe200078e00ff */
[----:B------:R-:W-:-:S02]  /*24b20*/  MOV R3, 0x24b40 ;  /* 0x00024b4000037802 */ /* 0x000fc40000000f00 */
[----:B-1-3--:R-:W-:Y:S05]  /*24b30*/  CALL.REL.NOINC `($__internal_103_$__cuda_sm70_shflsync_idx_p) ;  /* 0x0000098000007944 */ /* 0x00afea0003c00000 */
        /* <DEDUP_REMOVED lines=8> */
.L_x_6372:
[----:B------:R-:W-:Y:S01]  /*24bc0*/  IMAD.MOV.U32 R231, RZ, RZ, R5 ;  /* 0x000000ffffe77224 */ /* 0x000fe200078e0005 */
[----:B-1--4-:R-:W-:Y:S01]  /*24bd0*/  MOV R2, 0x2 ;  /* 0x0000000200027802 */ /* 0x012fe20000000f00 */
[----:B------:R-:W-:Y:S01]  /*24be0*/  IMAD.MOV.U32 R232, RZ, RZ, 0x181f ;  /* 0x0000181fffe87424 */ /* 0x000fe200078e00ff */
[----:B------:R-:W-:Y:S02]  /*24bf0*/  MOV R3, 0x24c10 ;  /* 0x00024c1000037802 */ /* 0x000fe40000000f00 */
[----:B--23--:R-:W-:Y:S05]  /*24c00*/  CALL.REL.NOINC `($__internal_103_$__cuda_sm70_shflsync_idx_p) ;  /* 0x000008b000007944 */ /* 0x00cfea0003c00000 */
[----:B------:R-:W-:Y:S01]  /*24c10*/  MOV R4, R232 ;  /* 0x000000e800047202 */ /* 0x000fe20000000f00 */
[----:B-1---5:R-:W-:Y:S05]  /*24c20*/  BRA `(.L_x_6444) ;  /* 0xffffc85000007947 */ /* 0x022fea000383ffff */
.L_x_6373:
[----:B------:R-:W-:Y:S01]  /*24c30*/  IMAD.MOV.U32 R231, RZ, RZ, R16 ;  /* 0x000000ffffe77224 */ /* 0x000fe200078e0010 */
[----:B----4-:R-:W-:Y:S01]  /*24c40*/  MOV R2, 0x2 ;  /* 0x0000000200027802 */ /* 0x010fe20000000f00 */
[----:B------:R-:W-:Y:S01]  /*24c50*/  IMAD.MOV.U32 R232, RZ, RZ, 0x181f ;  /* 0x0000181fffe87424 */ /* 0x000fe200078e00ff */
[----:B------:R-:W-:Y:S02]  /*24c60*/  MOV R3, 0x24c80 ;  /* 0x00024c8000037802 */ /* 0x000fe40000000f00 */
[----:B-123--:R-:W-:Y:S05]  /*24c70*/  CALL.REL.NOINC `($__internal_103_$__cuda_sm70_shflsync_idx_p) ;  /* 0x0000084000007944 */ /* 0x00efea0003c00000 */
[----:B------:R-:W-:Y:S01]  /*24c80*/  MOV R2, R232 ;  /* 0x000000e800027202 */ /* 0x000fe20000000f00 */
[----:B-1---5:R-:W-:Y:S05]  /*24c90*/  BRA `(.L_x_6445) ;  /* 0xffffc80000007947 */ /* 0x022fea000383ffff */
.L_x_6376:
[----:B------:R-:W-:Y:S01]  /*24ca0*/  IMAD.MOV.U32 R231, RZ, RZ, R5 ;  /* 0x000000ffffe77224 */ /* 0x000fe200078e0005 */
[----:B-1----:R-:W-:Y:S01]  /*24cb0*/  MOV R2, 0x3 ;  /* 0x0000000300027802 */ /* 0x002fe20000000f00 */
[----:B------:R-:W-:Y:S01]  /*24cc0*/  IMAD.MOV.U32 R232, RZ, RZ, 0x181f ;  /* 0x0000181fffe87424 */ /* 0x000fe200078e00ff */
[----:B------:R-:W-:-:S02]  /*24cd0*/  MOV R3, 0x24cf0 ;  /* 0x00024cf000037802 */ /* 0x000fc40000000f00 */
[----:B--234-:R-:W-:Y:S05]  /*24ce0*/  CALL.REL.NOINC `($__internal_103_$__cuda_sm70_shflsync_idx_p) ;  /* 0x000007d000007944 */ /* 0x01cfea0003c00000 */
        /* <DEDUP_REMOVED lines=8> */
.L_x_6378:
[----:B------:R-:W-:Y:S01]  /*24d70*/  IMAD.MOV.U32 R231, RZ, RZ, R114 ;  /* 0x000000ffffe77224 */ /* 0x000fe200078e0072 */
[----:B------:R-:W-:Y:S01]  /*24d80*/  MOV R2, RZ ;  /* 0x000000ff00027202 */ /* 0x000fe20000000f00 */
[----:B------:R-:W-:Y:S01]  /*24d90*/  IMAD.MOV.U32 R232, RZ, RZ, 0x1f ;  /* 0x0000001fffe87424 */ /* 0x000fe200078e00ff */
[----:B------:R-:W-:Y:S02]  /*24da0*/  MOV R3, 0x24dc0 ;  /* 0x00024dc000037802 */ /* 0x000fe40000000f00 */
[----:B------:R-:W-:Y:S05]  /*24db0*/  CALL.REL.NOINC `($__internal_103_$__cuda_sm70_shflsync_idx_p) ;  /* 0x0000070000007944 */ /* 0x000fea0003c00000 */
[----:B------:R-:W-:Y:S01]  /*24dc0*/  MOV R10, R232 ;  /* 0x000000e8000a7202 */ /* 0x000fe20000000f00 */
[----:B-1---5:R-:W-:Y:S05]  /*24dd0*/  BRA `(.L_x_6447) ;  /* 0xffffca7000007947 */ /* 0x022fea000383ffff */
.L_x_6379:
[----:B------:R-:W-:Y:S01]  /*24de0*/  IMAD.MOV.U32 R231, RZ, RZ, R114 ;  /* 0x000000ffffe77224 */ /* 0x000fe200078e0072 */
[----:B------:R-:W-:Y:S01]  /*24df0*/  MOV R2, 0x1 ;  /* 0x0000000100027802 */ /* 0x000fe20000000f00 */
[----:B------:R-:W-:Y:S01]  /*24e00*/  IMAD.MOV.U32 R232, RZ, RZ, 0x1f ;  /* 0x0000001fffe87424 */ /* 0x000fe200078e00ff */
[----:B------:R-:W-:Y:S02]  /*24e10*/  MOV R3, 0x24e30 ;  /* 0x00024e3000037802 */ /* 0x000fe40000000f00 */
[----:B-12---:R-:W-:Y:S05]  /*24e20*/  CALL.REL.NOINC `($__internal_103_$__cuda_sm70_shflsync_idx_p) ;  /* 0x0000069000007944 */ /* 0x006fea0003c00000 */
[----:B------:R-:W-:Y:S01]  /*24e30*/  MOV R6, R232 ;  /* 0x000000e800067202 */ /* 0x000fe20000000f00 */
[----:B-1---5:R-:W-:Y:S05]  /*24e40*/  BRA `(.L_x_6448) ;  /* 0xffffca2000007947 */ /* 0x022fea000383ffff */
.L_x_6380:
[----:B------:R-:W-:Y:S01]  /*24e50*/  IMAD.MOV.U32 R2, RZ, RZ, R4 ;  /* 0x000000ffff027224 */ /* 0x000fe200078e0004 */
[----:B------:R-:W-:-:S02]  /*24e60*/  MOV R5, 0x1 ;  /* 0x0000000100057802 */ /* 0x000fc40000000f00 */
[----:B------:R-:W-:Y:S02]  /*24e70*/  MOV R3, 0x24e90 ;  /* 0x00024e9000037802 */ /* 0x000fe40000000f00 */
[----:B-1234-:R-:W-:Y:S05]  /*24e80*/  CALL.REL.NOINC `($__internal_104_$__cuda_sm70_shflsync_up_p) ;  /* 0x000006b000007944 */ /* 0x01efea0003c00000 */
[----:B------:R-:W-:Y:S05]  /*24e90*/  BRA `(.L_x_6449) ;  /* 0xffffcb0000007947 */ /* 0x000fea000383ffff */
.L_x_6381:
[----:B------:R-:W-:Y:S01]  /*24ea0*/  IMAD.MOV.U32 R2, RZ, RZ, R4 ;  /* 0x000000ffff027224 */ /* 0x000fe200078e0004 */
[----:B------:R-:W-:Y:S02]  /*24eb0*/  MOV R5, 0x2 ;  /* 0x0000000200057802 */ /* 0x000fe40000000f00 */
[----:B------:R-:W-:Y:S02]  /*24ec0*/  MOV R3, 0x24ee0 ;  /* 0x00024ee000037802 */ /* 0x000fe40000000f00 */
[----:B--2-4-:R-:W-:Y:S05]  /*24ed0*/  CALL.REL.NOINC `($__internal_104_$__cuda_sm70_shflsync_up_p) ;  /* 0x0000066000007944 */ /* 0x014fea0003c00000 */
        /* <DEDUP_REMOVED lines=25> */
[----:B------:R-:W-:Y:S01]  /*25070*/  MOV R2, R232 ;  /* 0x000000e800027202 */ /* 0x000fe20000000f00 */
[----:B-1---5:R-:W-:Y:S05]  /*25080*/  BRA `(.L_x_6450) ;  /* 0xffffca1000007947 */ /* 0x022fea000383ffff */
.L_x_6385:
[----:B------:R-:W-:Y:S01]  /*25090*/  IMAD.MOV.U32 R2, RZ, RZ, R4 ;  /* 0x000000ffff027224 */ /* 0x000fe200078e0004 */
[----:B------:R-:W-:Y:S02]  /*250a0*/  MOV R5, 0x1 ;  /* 0x0000000100057802 */ /* 0x000fe40000000f00 */
[----:B------:R-:W-:Y:S02]  /*250b0*/  MOV R3, 0x250d0 ;  /* 0x000250d000037802 */ /* 0x000fe40000000f00 */
[----:B------:R-:W-:Y:S05]  /*250c0*/  CALL.REL.NOINC `($__internal_104_$__cuda_sm70_shflsync_up_p) ;  /* 0x0000047000007944 */ /* 0x000fea0003c00000 */
[----:B------:R-:W-:Y:S01]  /*250d0*/  MOV R2, R5 ;  /* 0x0000000500027202 */ /* 0x000fe20000000f00 */
[----:B------:R-:W-:Y:S05]  /*250e0*/  BRA `(.L_x_6451) ;  /* 0xffffcb1000007947 */ /* 0x000fea000383ffff */
.L_x_6386:
        /* <DEDUP_REMOVED lines=31> */
.L_x_6388:
[----:B------:R-:W-:Y:S02]  /*252e0*/  SEL R2, RZ, 0x1, P0 ;  /* 0x00000001ff027807 */ /* 0x000fe40000000000 */
[----:B------:R-:W-:Y:S02]  /*252f0*/  MOV R3, 0x25310 ;  /* 0x0002531000037802 */ /* 0x000fe40000000f00 */
[----:B-1----:R-:W-:Y:S05]  /*25300*/  CALL.REL.NOINC `($__internal_105_$__cuda_sm70_votesync_ballot) ;  /* 0x000002a000007944 */ /* 0x002fea0003c00000 */
[----:B------:R-:W-:Y:S05]  /*25310*/  BRA `(.L_x_6453) ;  /* 0xffffca7000007947 */ /* 0x000fea000383ffff */
.L_x_6389:
[----:B------:R-:W-:Y:S01]  /*25320*/  IMAD.MOV.U32 R231, RZ, RZ, R8 ;  /* 0x000000ffffe77224 */ /* 0x000fe200078e0008 */
[----:B--2---:R-:W-:Y:S01]  /*25330*/  MOV R2, R11 ;  /* 0x0000000b00027202 */ /* 0x004fe20000000f00 */
[----:B------:R-:W-:Y:S01]  /*25340*/  IMAD.MOV.U32 R232, RZ, RZ, 0x1f ;  /* 0x0000001fffe87424 */ /* 0x000fe200078e00ff */
[----:B------:R-:W-:Y:S02]  /*25350*/  MOV R3, 0x25370 ;  /* 0x0002537000037802 */ /* 0x000fe40000000f00 */
[----:B-1----:R-:W-:Y:S05]  /*25360*/  CALL.REL.NOINC `($__internal_103_$__cuda_sm70_shflsync_idx_p) ;  /* 0x0000015000007944 */ /* 0x002fea0003c00000 */
[----:B------:R-:W-:Y:S01]  /*25370*/  IMAD.MOV.U32 R6, RZ, RZ, R232 ;  /* 0x000000ffff067224 */ /* 0x000fe200078e00e8 */
[----:B------:R-:W-:Y:S01]  /*25380*/  MOV R2, R11 ;  /* 0x0000000b00027202 */ /* 0x000fe20000000f00 */
[----:B------:R-:W-:Y:S01]  /*25390*/  IMAD.MOV.U32 R231, RZ, RZ, R9 ;  /* 0x000000ffffe77224 */ /* 0x000fe200078e0009 */
[----:B------:R-:W-:Y:S02]  /*253a0*/  MOV R232, 0x1f ;  /* 0x0000001f00e87802 */ /* 0x000fe40000000f00 */
[----:B------:R-:W-:-:S02]  /*253b0*/  MOV R3, 0x253d0 ;  /* 0x000253d000037802 */ /* 0x000fc40000000f00 */
[----:B-1---5:R-:W-:Y:S05]  /*253c0*/  CALL.REL.NOINC `($__internal_103_$__cuda_sm70_shflsync_idx_p) ;  /* 0x000000f000007944 */ /* 0x022fea0003c00000 */
[----:B------:R-:W-:Y:S01]  /*253d0*/  MOV R5, R232 ;  /* 0x000000e800057202 */ /* 0x000fe20000000f00 */
[----:B-1---5:R-:W-:Y:S05]  /*253e0*/  BRA `(.L_x_6454) ;  /* 0xffffca1000007947 */ /* 0x022fea000383ffff */
.L_x_6392:
[----:B------:R-:W-:Y:S01]  /*253f0*/  IMAD.MOV.U32 R231, RZ, RZ, R4 ;  /* 0x000000ffffe77224 */ /* 0x000fe200078e0004 */
[----:B--2---:R-:W-:Y:S01]  /*25400*/  MOV R2, R11 ;  /* 0x0000000b00027202 */ /* 0x004fe20000000f00 */
[----:B------:R-:W-:Y:S01]  /*25410*/  IMAD.MOV.U32 R232, RZ, RZ, 0x1f ;  /* 0x0000001fffe87424 */ /* 0x000fe200078e00ff */
[----:B------:R-:W-:-:S02]  /*25420*/  MOV R3, 0x25440 ;  /* 0x0002544000037802 */ /* 0x000fc40000000f00 */
[----:B-1--4-:R-:W-:Y:S05]  /*25430*/  CALL.REL.NOINC `($__internal_103_$__cuda_sm70_shflsync_idx_p) ;  /* 0x0000008000007944 */ /* 0x012fea0003c00000 */
[----:B------:R-:W-:Y:S01]  /*25440*/  MOV R15, R232 ;  /* 0x000000e8000f7202 */ /* 0x000fe20000000f00 */
[----:B-1---5:R-:W-:Y:S05]  /*25450*/  BRA `(.L_x_6391) ;  /* 0xffffca0000007947 */ /* 0x022fea000383ffff */
        .weak           $__internal_102_$__cuda_sm70_shflsync_bfly_p
        .type           $__internal_102_$__cuda_sm70_shflsync_bfly_p,@function
        .size           $__internal_102_$__cuda_sm70_shflsync_bfly_p,($__internal_103_$__cuda_sm70_shflsync_idx_p - $__internal_102_$__cuda_sm70_shflsync_bfly_p)
$__internal_102_$__cuda_sm70_shflsync_bfly_p:
[----:B------:R-:W-:Y:S02]  /*25460*/  MOV R186, 0x1f ;  /* 0x0000001f00ba7802 */ /* 0x000fe40000000f00 */
[----:B------:R-:W-:-:S04]  /*25470*/  MOV R187, 0xffffffff ;  /* 0xffffffff00bb7802 */ /* 0x000fc80000000f00 */
[----:B------:R-:W-:Y:S04]  /*25480*/  WARPSYNC R187 ;  /* 0x000000bb00007348 */ /* 0x000fe80003800000 */
[----:B------:R1:W2:Y:S02]  /*25490*/  SHFL.BFLY PT, R186, R4, R3, R186 ;  /* 0x0c00000304ba7389 */ /* 0x0002a400000e00ba */
[----:B-1----:R-:W-:-:S04]  /*254a0*/  MOV R3, 0x0 ;  /* 0x0000000000037802 */ /* 0x002fc80000000f00 */
[----:B--2---:R-:W-:Y:S05]  /*254b0*/  RET.REL.NODEC R2 `(_ZN7cutlass13device_kernelIN5flash19enable_sm80_to_sm89INS1_16FlashAttnFwdSm80INS1_25CollectiveMainloopFwdSm80ILi8ELi1ELb0EN4cute5tupleIJNS5_1CILi128EEENS7_ILi48EEENS7_ILi256EEEEEELi256ENS_6half_tEfNS_4arch4Sm80ELb1ELb0ELb0ELb1ELb1ELb1ELb1ELb1EEENS1_21CollectiveEpilogueFwdINS6_IJS8_SA_S9_EEENS6_IJNS7_ILi1EEESI_SI_EEESC_SE_Li256ELb1ELb1ELb1ELb0EEENS1_36VarlenDynamicPersistentTileSchedulerILi128ELi48ELi256ELi256ELb1ELb1ELb0ELb1ELb1ELb1EEEEEEEEEvNT_6ParamsE) ;  /* 0xfffdab4002007950 */ /* 0x004fea0003c3ffff */
        .weak           $__internal_103_$__cuda_sm70_shflsync_idx_p
        .type           $__internal_103_$__cuda_sm70_shflsync_idx_p,@function
        .size           $__internal_103_$__cuda_sm70_shflsync_idx_p,($__internal_104_$__cuda_sm70_shflsync_up_p - $__internal_103_$__cuda_sm70_shflsync_idx_p)
$__internal_103_$__cuda_sm70_shflsync_idx_p:
[----:B------:R1:W-:Y:S02]  /*254c0*/  STL [R1+0x194], R0 ;  /* 0x0001940001007387 */ /* 0x0003e40000100800 */
[----:B-1----:R-:W-:-:S04]  /*254d0*/  MOV R0, 0xffffffff ;  /* 0xffffffff00007802 */ /* 0x002fc80000000f00 */
[----:B------:R-:W-:Y:S04]  /*254e0*/  WARPSYNC R0 ;  /* 0x0000000000007348 */ /* 0x000fe80003800000 */
[----:B------:R1:W2:Y:S04]  /*254f0*/  SHFL.IDX PT, R232, R231, R2, R232 ;  /* 0x00000002e7e87389 */ /* 0x0002a800000e00e8 */
[----:B-1----:R1:W5:Y:S01]  /*25500*/  LDL.LU R0, [R1+0x194] ;  /* 0x0001940001007983 */ /* 0x0023620000300800 */
[----:B------:R-:W-:Y:S02]  /*25510*/  MOV R2, R3 ;  /* 0x0000000300027202 */ /* 0x000fe40000000f00 */
[----:B------:R-:W-:-:S04]  /*25520*/  MOV R3, 0x0 ;  /* 0x0000000000037802 */ /* 0x000fc80000000f00 */
[----:B--2---:R-:W-:Y:S05]  /*25530*/  RET.REL.NODEC R2 `(_ZN7cutlass13device_kernelIN5flash19enable_sm80_to_sm89INS1_16FlashAttnFwdSm80INS1_25CollectiveMainloopFwdSm80ILi8ELi1ELb0EN4cute5tupleIJNS5_1CILi128EEENS7_ILi48EEENS7_ILi256EEEEEELi256ENS_6half_tEfNS_4arch4Sm80ELb1ELb0ELb0ELb1ELb1ELb1ELb1ELb1EEENS1_21CollectiveEpilogueFwdINS6_IJS8_SA_S9_EEENS6_IJNS7_ILi1EEESI_SI_EEESC_SE_Li256ELb1ELb1ELb1ELb0EEENS1_36VarlenDynamicPersistentTileSchedulerILi128ELi48ELi256ELi256ELb1ELb1ELb0ELb1ELb1ELb1EEEEEEEEEvNT_6ParamsE) ;  /* 0xfffdaac002007950 */ /* 0x004fea0003c3ffff */
        .weak           $__internal_104_$__cuda_sm70_shflsync_up_p
        .type           $__internal_104_$__cuda_sm70_shflsync_up_p,@function
        .size           $__internal_104_$__cuda_sm70_shflsync_up_p,($__internal_105_$__cuda_sm70_votesync_ballot - $__internal_104_$__cuda_sm70_shflsync_up_p)
$__internal_104_$__cuda_sm70_shflsync_up_p:
[----:B------:R-:W-:Y:S02]  /*25540*/  IMAD.MOV.U32 R13, RZ, RZ, -0x1 ;  /* 0xffffffffff0d7424 */ /* 0x000fe400078e00ff */
[----:B------:R-:W-:Y:S02]  /*25550*/  IMAD.MOV.U32 R11, RZ, RZ, RZ ;  /* 0x000000ffff0b7224 */ /* 0x000fe400078e00ff */
[----:B------:R-:W-:Y:S04]  /*25560*/  WARPSYNC R13 ;  /* 0x0000000d00007348 */ /* 0x000fe80003800000 */
[----:B------:R1:W2:Y:S02]  /*25570*/  SHFL.UP PT, R5, R2, R5, R11 ;  /* 0x0400000502057389 */ /* 0x0002a400000e000b */
[----:B-1----:R-:W-:-:S02]  /*25580*/  MOV R2, R3 ;  /* 0x0000000300027202 */ /* 0x002fc40000000f00 */
[----:B------:R-:W-:-:S04]  /*25590*/  MOV R3, 0x0 ;  /* 0x0000000000037802 */ /* 0x000fc80000000f00 */
[----:B--2---:R-:W-:Y:S05]  /*255a0*/  RET.REL.NODEC R2 `(_ZN7cutlass13device_kernelIN5flash19enable_sm80_to_sm89INS1_16FlashAttnFwdSm80INS1_25CollectiveMainloopFwdSm80ILi8ELi1ELb0EN4cute5tupleIJNS5_1CILi128EEENS7_ILi48EEENS7_ILi256EEEEEELi256ENS_6half_tEfNS_4arch4Sm80ELb1ELb0ELb0ELb1ELb1ELb1ELb1ELb1EEENS1_21CollectiveEpilogueFwdINS6_IJS8_SA_S9_EEENS6_IJNS7_ILi1EEESI_SI_EEESC_SE_Li256ELb1ELb1ELb1ELb0EEENS1_36VarlenDynamicPersistentTileSchedulerILi128ELi48ELi256ELi256ELb1ELb1ELb0ELb1ELb1ELb1EEEEEEEEEvNT_6ParamsE) ;  /* 0xfffdaa5002007950 */ /* 0x004fea0003c3ffff */
        .weak           $__internal_105_$__cuda_sm70_votesync_ballot
        .type           $__internal_105_$__cuda_sm70_votesync_ballot,@function
        .size           $__internal_105_$__cuda_sm70_votesync_ballot,(.L_x_6595 - $__internal_105_$__cuda_sm70_votesync_ballot)
$__internal_105_$__cuda_sm70_votesync_ballot:
[----:B------:R-:W-:Y:S01]  /*255b0*/  ISETP.NE.U32.AND P0, PT, R2, 0x1, PT ;  /* 0x000000010200780c */ /* 0x000fe20003f05070 */
[----:B------:R-:W-:-:S04]  /*255c0*/  IMAD.MOV.U32 R5, RZ, RZ, -0x1 ;  /* 0xffffffffff057424 */ /* 0x000fc800078e00ff */
[----:B------:R-:W-:Y:S08]  /*255d0*/  WARPSYNC R5 ;  /* 0x0000000500007348 */ /* 0x000ff00003800000 */
[----:B------:R-:W-:-:S04]  /*255e0*/  VOTE.ANY R2, PT, !P0 ;  /* 0x0000000000027806 */ /* 0x000fc800040e0100 */
[----:B------:R-:W-:Y:S01]  /*255f0*/  LOP3.LUT R13, R2, R5, RZ, 0xc0, !PT ;  /* 0x00000005020d7212 */ /* 0x000fe200078ec0ff */
[----:B------:R-:W-:Y:S02]  /*25600*/  IMAD.MOV.U32 R2, RZ, RZ, R3 ;  /* 0x000000ffff027224 */ /* 0x000fe400078e0003 */
[----:B------:R-:W-:-:S04]  /*25610*/  IMAD.MOV.U32 R3, RZ, RZ, 0x0 ;  /* 0x00000000ff037424 */ /* 0x000fc800078e00ff */
[----:B------:R-:W-:Y:S05]  /*25620*/  RET.REL.NODEC R2 `(_ZN7cutlass13device_kernelIN5flash19enable_sm80_to_sm89INS1_16FlashAttnFwdSm80INS1_25CollectiveMainloopFwdSm80ILi8ELi1ELb0EN4cute5tupleIJNS5_1CILi128EEENS7_ILi48EEENS7_ILi256EEEEEELi256ENS_6half_tEfNS_4arch4Sm80ELb1ELb0ELb0ELb1ELb1ELb1ELb1ELb1EEENS1_21CollectiveEpilogueFwdINS6_IJS8_SA_S9_EEENS6_IJNS7_ILi1EEESI_SI_EEESC_SE_Li256ELb1ELb1ELb1ELb0EEENS1_36VarlenDynamicPersistentTileSchedulerILi128ELi48ELi256ELi256ELb1ELb1ELb0ELb1ELb1ELb1EEEEEEEEEvNT_6ParamsE) ;  /* 0xfffda9d002007950 */ /* 0x000fea0003c3ffff */
.L_x_6455:
        /* <DEDUP_REMOVED lines=13> */
.L_x_6595:


//--------------------- .nv.shared._ZN7cutlass13device_kernelIN5flash19enable_sm80_to_sm89INS1_16FlashAttnFwdSm80INS1_25CollectiveMainloopFwdSm80ILi8ELi1ELb1EN4cute5tupleIJNS5_1CILi128EEENS7_ILi64EEENS7_ILi256EEEEEELi256ENS_6half_tEfNS_4arch4Sm80ELb0ELb0ELb1ELb0ELb1ELb0ELb1ELb1EEENS1_21CollectiveEpilogueFwdINS6_IJS8_SA_S9_EEENS6_IJNS7_ILi1EEESI_SI_EEESC_SE_Li256ELb0ELb1ELb1ELb0EEENS1_19SingleTileSchedulerILb0ELb1ELb1ELi128EEEEEEEEEvNT_6ParamsE --------------------------
	.section	.nv.shared._ZN7cutlass13device_kernelIN5flash19enable_sm80_to_sm89INS1_16FlashAttnFwdSm80INS1_25CollectiveMainloopFwdSm80ILi8ELi1ELb1EN4cute5tupleIJNS5_1CILi128EEENS7_ILi64EEENS7_ILi256EEEEEELi256ENS_6half_tEfNS_4arch4Sm80ELb0ELb0ELb1ELb0ELb1ELb0ELb1ELb1EEENS1_21CollectiveEpilogueFwdINS6_IJS8_SA_S9_EEENS6_IJNS7_ILi1EEESI_SI_EEESC_SE_Li256ELb0ELb1ELb1ELb0EEENS1_19SingleTileSchedulerILb0ELb1ELb1ELi128EEEEEEEEEvNT_6ParamsE,"aw",@nobits
	.sectionflags	@""
	.align	16


//--------------------- .nv.global                --------------------------
	.section	.nv.global,"aw",@nobits
.nv.global:
	.type		_ZN89_INTERNAL_7d69a98a_53_flash_fwd_hdim256_fp16_paged_split_softcapall_sm80_cu_49158569_34334cute1_E,@object
	.size		_ZN89_INTERNAL_7d69a98a_53_flash_fwd_hdim256_fp16_paged_split_softcapall_sm80_cu_49158569_34334cute1_E,(_ZN89_INTERNAL_7d69a98a_53_flash_fwd_hdim256_fp16_paged_split_softcapall_sm80_cu_49158569_34334cuda3std3__45__cpo6cbeginE - _ZN89_INTERNAL_7d69a98a_53_flash_fwd_hdim256_fp16_paged_split_softcapall_sm80_cu_49158569_34334cute1_E)
_ZN89_INTERNAL_7d69a98a_53_flash_fwd_hdim256_fp16_paged_split_softcapall_sm80_cu_49158569_34334cute1_E:
	.zero		1
	.type		_ZN89_INTERNAL_7d69a98a_53_flash_fwd_hdim256_fp16_paged_split_softcapall_sm80_cu_49158569_34334cuda3std3__45__cpo6cbeginE,@object
	.size		_ZN89_INTERNAL_7d69a98a_53_flash_fwd_hdim256_fp16_paged_split_softcapall_sm80_cu_49158569_34334cuda3std3__45__cpo6cbeginE,(_ZN89_INTERNAL_7d69a98a_53_flash_fwd_hdim256_fp16_paged_split_softcapall_sm80_cu_49158569_34334cuda3std3__48in_placeE - _ZN89_INTERNAL_7d69a98a_53_flash_fwd_hdim256_fp16_paged_split_softcapall_sm80_cu_49158569_34334cuda3std3__45__cpo6cbeginE)
_ZN89_INTERNAL_7d69a98a_53_flash_fwd_hdim256_fp16_paged_split_softcapall_sm80_cu_49158569_34334cuda3std3__45__cpo6cbeginE:
	.zero		1
	.type		_ZN89_INTERNAL_7d69a98a_53_flash_fwd_hdim256_fp16_paged_split_softcapall_sm80_cu_49158569_34334cuda3std3__48in_placeE,@object
	.size		_ZN89_INTERNAL_7d69a98a_53_flash_fwd_hdim256_fp16_paged_split_softcapall_sm80_cu_49158569_34334cuda3std3__48in_placeE,(_ZN89_INTERNAL_7d69a98a_53_flash_fwd_hdim256_fp16_paged_split_softcapall_sm80_cu_49158569_34334cuda3std6ranges3__45__cpo9iter_moveE - _ZN89_INTERNAL_7d69a98a_53_flash_fwd_hdim256_fp16_paged_split_softcapall_sm80_cu_49158569_34334cuda3std3__48in_placeE)
_ZN89_INTERNAL_7d69a98a_53_flash_fwd_hdim256_fp16_paged_split_softcapall_sm80_cu_49158569_34334cuda3std3__48in_placeE:
	.zero		1
	.type		_ZN89_INTERNAL_7d69a98a_53_flash_fwd_hdim256_fp16_paged_split_softcapall_sm80_cu_49158569_34334cuda3std6ranges3__45__cpo9iter_moveE,@object
	.size		_ZN89_INTERNAL_7d69a98a_53_flash_fwd_hdim256_fp16_paged_split_softcapall_sm80_cu_49158569_34334cuda3std6ranges3__45__cpo9iter_moveE,(_ZN89_INTERNAL_7d69a98a_53_flash_fwd_hdim256_fp16_paged_split_softcapall_sm80_cu_49158569_34334cuda3std3__45__cpo5beginE - _ZN89_INTERNAL_7d69a98a_53_flash_fwd_hdim256_fp16_paged_split_softcapall_sm80_cu_49158569_34334cuda3std6ranges3__45__cpo9iter_moveE)
_ZN89_INTERNAL_7d69a98a_53_flash_fwd_hdim256_fp16_paged_split_softcapall_sm80_cu_49158569_34334cuda3std6ranges3__45__cpo9iter_moveE:
	.zero		1
	.type		_ZN89_INTERNAL_7d69a98a_53_flash_fwd_hdim256_fp16_paged_split_softcapall_sm80_cu_49158569_34334cuda3std3__45__cpo5beginE,@object
	.size		_ZN89_INTERNAL_7d69a98a_53_flash_fwd_hdim256_fp16_paged_split_softcapall_sm80_cu_49158569_34334cuda3std3__45__cpo5beginE,(_ZN89_INTERNAL_7d69a98a_53_flash_fwd_hdim256_fp16_paged_split_softcapall_sm80_cu_49158569_34334cuda3std3__491_GLOBAL__N__7d69a98a_53_flash_fwd_hdim256_fp16_paged_split_softcapall_sm80_cu_49158569_34336ignoreE - _ZN89_INTERNAL_7d69a98a_53_flash_fwd_hdim256_fp16_paged_split_softcapall_sm80_cu_49158569_34334cuda3std3__45__cpo5beginE)
_ZN89_INTERNAL_7d69a98a_53_flash_fwd_hdim256_fp16_paged_split_softcapall_sm80_cu_49158569_34334cuda3std3__45__cpo5beginE:
	.zero		1
	.type		_ZN89_INTERNAL_7d69a98a_53_flash_fwd_hdim256_fp16_paged_split_softcapall_sm80_cu_49158569_34334cuda3std3__491_GLOBAL__N__7d69a98a_53_flash_fwd_hdim256_fp16_paged_split_softcapall_sm80_cu_49158569_34336ignoreE,@object
	.size		_ZN89_INTERNAL_7d69a98a_53_flash_fwd_hdim256_fp16_paged_split_softcapall_sm80_cu_49158569_34334cuda3std3__491_GLOBAL__N__7d69a98a_53_flash_fwd_hdim256_fp16_paged_split_softcapall_sm80_cu_49158569_34336ignoreE,(_ZN89_INTERNAL_7d69a98a_53_flash_fwd_hdim256_fp16_paged_split_softcapall_sm80_cu_49158569_34334cute7productE - _ZN89_INTERNAL_7d69a98a_53_flash_fwd_hdim256_fp16_paged_split_softcapall_sm80_cu_49158569_34334cuda3std3__491_GLOBAL__N__7d69a98a_53_flash_fwd_hdim256_fp16_paged_split_softcapall_sm80_cu_49158569_34336ignoreE)
_ZN89_INTERNAL_7d69a98a_53_flash_fwd_hdim256_fp16_paged_split_softcapall_sm80_cu_49158569_34334cuda3std3__491_GLOBAL__N__7d69a98a_53_flash_fwd_hdim256_fp16_paged_split_softcapall_sm80_cu_49158569_34336ignoreE:
	.zero		1
	.type		_ZN89_INTERNAL_7d69a98a_53_flash_fwd_hdim256_fp16_paged_split_softcapall_sm80_cu_49158569_34334cute7productE,@object
	.size		_ZN89_INTERNAL_7d69a98a_53_flash_fwd_hdim256_fp16_paged_split_softcapall_sm80_cu_49158569_34334cute7productE,(_ZN89_INTERNAL_7d69a98a_53_flash_fwd_hdim256_fp16_paged_split_softcapall_sm80_cu_49158569_34334cuda3std3__45__cpo3endE - _ZN89_INTERNAL_7d69a98a_53_flash_fwd_hdim256_fp16_paged_split_softcapall_sm80_cu_49158569_34334cute7productE)
_ZN89_INTERNAL_7d69a98a_53_flash_fwd_hdim256_fp16_paged_split_softcapall_sm80_cu_49158569_34334cute7productE:
	.zero		1
	.type		_ZN89_INTERNAL_7d69a98a_53_flash_fwd_hdim256_fp16_paged_split_softcapall_sm80_cu_49158569_34334cuda3std3__45__cpo3endE,@object
	.size		_ZN89_INTERNAL_7d69a98a_53_flash_fwd_hdim256_fp16_paged_split_softcapall_sm80_cu_49158569_34334cuda3std3__45__cpo3endE,(_ZN89_INTERNAL_7d69a98a_53_flash_fwd_hdim256_fp16_paged_split_softcapall_sm80_cu_49158569_34334cuda3std3__419piecewise_constructE - _ZN89_INTERNAL_7d69a98a_53_flash_fwd_hdim256_fp16_paged_split_softcapall_sm80_cu_49158569_34334cuda3std3__45__cpo3endE)
_ZN89_INTERNAL_7d69a98a_53_flash_fwd_hdim256_fp16_paged_split_softcapall_sm80_cu_49158569_34334cuda3std3__45__cpo3endE:
	.zero		1
	.type		_ZN89_INTERNAL_7d69a98a_53_flash_fwd_hdim256_fp16_paged_split_softcapall_sm80_cu_49158569_34334cuda3std3__419piecewise_constructE,@object
	.size		_ZN89_INTERNAL_7d69a98a_53_flash_fwd_hdim256_fp16_paged_split_softcapall_sm80_cu_49158569_34334cuda3std3__419piecewise_constructE,(_ZN89_INTERNAL_7d69a98a_53_flash_fwd_hdim256_fp16_paged_split_softcapall_sm80_cu_49158569_34334cuda3std3__45__cpo4cendE - _ZN89_INTERNAL_7d69a98a_53_flash_fwd_hdim256_fp16_paged_split_softcapall_sm80_cu_49158569_34334cuda3std3__419piecewise_constructE)
_ZN89_INTERNAL_7d69a98a_53_flash_fwd_hdim256_fp16_paged_split_softcapall_sm80_cu_49158569_34334cuda3std3__419piecewise_constructE:
	.zero		1
	.type		_ZN89_INTERNAL_7d69a98a_53_flash_fwd_hdim256_fp16_paged_split_softcapall_sm80_cu_49158569_34334cuda3std3__45__cpo4cendE,@object
	.size		_ZN89_INTERNAL_7d69a98a_53_flash_fwd_hdim256_fp16_paged_split_softcapall_sm80_cu_49158569_34334cuda3std3__45__cpo4cendE,(_ZN89_INTERNAL_7d69a98a_53_flash_fwd_hdim256_fp16_paged_split_softcapall_sm80_cu_49158569_34334cuda3std6ranges3__45__cpo4swapE - _ZN89_INTERNAL_7d69a98a_53_flash_fwd_hdim256_fp16_paged_split_softcapall_sm80_cu_49158569_34334cuda3std3__45__cpo4cendE)
_ZN89_INTERNAL_7d69a98a_53_flash_fwd_hdim256_fp16_paged_split_softcapall_sm80_cu_49158569_34334cuda3std3__45__cpo4cendE:
	.zero		1
	.type		_ZN89_INTERNAL_7d69a98a_53_flash_fwd_hdim256_fp16_paged_split_softcapall_sm80_cu_49158569_34334cuda3std6ranges3__45__cpo4swapE,@object
	.size		_ZN89_INTERNAL_7d69a98a_53_flash_fwd_hdim256_fp16_paged_split_softcapall_sm80_cu_49158569_34334cuda3std6ranges3__45__cpo4swapE,(.L_7 - _ZN89_INTERNAL_7d69a98a_53_flash_fwd_hdim256_fp16_paged_split_softcapall_sm80_cu_49158569_34334cuda3std6ranges3__45__cpo4swapE)
_ZN89_INTERNAL_7d69a98a_53_flash_fwd_hdim256_fp16_paged_split_softcapall_sm80_cu_49158569_34334cuda3std6ranges3__45__cpo4swapE:
	.zero		1
.L_7:


//--------------------- .nv.shared._ZN7cutlass13device_kernelIN5flash19enable_sm80_to_sm89INS1_16FlashAttnFwdSm80INS1_25CollectiveMainloopFwdSm80ILi8ELi1ELb1EN4cute5tupleIJNS5_1CILi128EEENS7_ILi48EEENS7_ILi256EEEEEELi256ENS_6half_tEfNS_4arch4Sm80ELb0ELb0ELb1ELb1ELb1ELb0ELb1ELb1EEENS1_21CollectiveEpilogueFwdINS6_IJS8_SA_S9_EEENS6_IJNS7_ILi1EEESI_SI_EEESC_SE_Li256ELb1ELb1ELb1ELb0EEENS1_36VarlenDynamicPersistentTileSchedulerILi128ELi48ELi256ELi256ELb1ELb1ELb0ELb0ELb1ELb1EEEEEEEEEvNT_6ParamsE --------------------------
	.section	.nv.shared._ZN7cutlass13device_kernelIN5flash19enable_sm80_to_sm89INS1_16FlashAttnFwdSm80INS1_25CollectiveMainloopFwdSm80ILi8ELi1ELb1EN4cute5tupleIJNS5_1CILi128EEENS7_ILi48EEENS7_ILi256EEEEEELi256ENS_6half_tEfNS_4arch4Sm80ELb0ELb0ELb1ELb1ELb1ELb0ELb1ELb1EEENS1_21CollectiveEpilogueFwdINS6_IJS8_SA_S9_EEENS6_IJNS7_ILi1EEESI_SI_EEESC_SE_Li256ELb1ELb1ELb1ELb0EEENS1_36VarlenDynamicPersistentTileSchedulerILi128ELi48ELi256ELi256ELb1ELb1ELb0ELb0ELb1ELb1EEEEEEEEEvNT_6ParamsE,"aw",@nobits
	.sectionflags	@""
	.align	16


//--------------------- .nv.shared._ZN7cutlass13device_kernelIN5flash19enable_sm80_to_sm89INS1_16FlashAttnFwdSm80INS1_25CollectiveMainloopFwdSm80ILi8ELi1ELb0EN4cute5tupleIJNS5_1CILi128EEENS7_ILi32EEENS7_ILi256EEEEEELi256ENS_6half_tEfNS_4arch4Sm80ELb0ELb0ELb1ELb1ELb1ELb1ELb1ELb1EEENS1_21CollectiveEpilogueFwdINS6_IJS8_SA_S9_EEENS6_IJNS7_ILi1EEESI_SI_EEESC_SE_Li256ELb1ELb1ELb1ELb0EEENS1_36VarlenDynamicPersistentTileSchedulerILi128ELi32ELi256ELi256ELb1ELb1ELb0ELb0ELb1ELb1EEEEEEEEEvNT_6ParamsE --------------------------
	.section	.nv.shared._ZN7cutlass13device_kernelIN5flash19enable_sm80_to_sm89INS1_16FlashAttnFwdSm80INS1_25CollectiveMainloopFwdSm80ILi8ELi1ELb0EN4cute5tupleIJNS5_1CILi128EEENS7_ILi32EEENS7_ILi256EEEEEELi256ENS_6half_tEfNS_4arch4Sm80ELb0ELb0ELb1ELb1ELb1ELb1ELb1ELb1EEENS1_21CollectiveEpilogueFwdINS6_IJS8_SA_S9_EEENS6_IJNS7_ILi1EEESI_SI_EEESC_SE_Li256ELb1ELb1ELb1ELb0EEENS1_36VarlenDynamicPersistentTileSchedulerILi128ELi32ELi256ELi256ELb1ELb1ELb0ELb0ELb1ELb1EEEEEEEEEvNT_6ParamsE,"aw",@nobits
	.sectionflags	@""
	.align	16


//--------------------- .nv.shared._ZN7cutlass13device_kernelIN5flash19enable_sm80_to_sm89INS1_16FlashAttnFwdSm80INS1_25CollectiveMainloopFwdSm80ILi8ELi1ELb1EN4cute5tupleIJNS5_1CILi128EEENS7_ILi48EEENS7_ILi256EEEEEELi256ENS_6half_tEfNS_4arch4Sm80ELb0ELb1ELb1ELb0ELb1ELb0ELb1ELb1EEENS1_21CollectiveEpilogueFwdINS6_IJS8_SA_S9_EEENS6_IJNS7_ILi1EEESI_SI_EEESC_SE_Li256ELb0ELb1ELb1ELb0EEENS1_19SingleTileSchedulerILb0ELb1ELb1ELi128EEEEEEEEEvNT_6ParamsE --------------------------
	.section	.nv.shared._ZN7cutlass13device_kernelIN5flash19enable_sm80_to_sm89INS1_16FlashAttnFwdSm80INS1_25CollectiveMainloopFwdSm80ILi8ELi1ELb1EN4cute5tupleIJNS5_1CILi128EEENS7_ILi48EEENS7_ILi256EEEEEELi256ENS_6half_tEfNS_4arch4Sm80ELb0ELb1ELb1ELb0ELb1ELb0ELb1ELb1EEENS1_21CollectiveEpilogueFwdINS6_IJS8_SA_S9_EEENS6_IJNS7_ILi1EEESI_SI_EEESC_SE_Li256ELb0ELb1ELb1ELb0EEENS1_19SingleTileSchedulerILb0ELb1ELb1ELi128EEEEEEEEEvNT_6ParamsE,"aw",@nobits
	.sectionflags	@""
	.align	16


//--------------------- .nv.shared._ZN7cutlass13device_kernelIN5flash19enable_sm80_to_sm89INS1_16FlashAttnFwdSm80INS1_25CollectiveMainloopFwdSm80ILi8ELi1ELb1EN4cute5tupleIJNS5_1CILi128EEENS7_ILi48EEENS7_ILi256EEEEEELi256ENS_6half_tEfNS_4arch4Sm80ELb0ELb1ELb1ELb1ELb1ELb0ELb1ELb1EEENS1_21CollectiveEpilogueFwdINS6_IJS8_SA_S9_EEENS6_IJNS7_ILi1EEESI_SI_EEESC_SE_Li256ELb1ELb1ELb1ELb0EEENS1_36VarlenDynamicPersistentTileSchedulerILi128ELi48ELi256ELi256ELb1ELb1ELb0ELb1ELb0ELb1EEEEEEEEEvNT_6ParamsE --------------------------
	.section	.nv.shared._ZN7cutlass13device_kernelIN5flash19enable_sm80_to_sm89INS1_16FlashAttnFwdSm80INS1_25CollectiveMainloopFwdSm80ILi8ELi1ELb1EN4cute5tupleIJNS5_1CILi128EEENS7_ILi48EEENS7_ILi256EEEEEELi256ENS_6half_tEfNS_4arch4Sm80ELb0ELb1ELb1ELb1ELb1ELb0ELb1ELb1EEENS1_21CollectiveEpilogueFwdINS6_IJS8_SA_S9_EEENS6_IJNS7_ILi1EEESI_SI_EEESC_SE_Li256ELb1ELb1ELb1ELb0EEENS1_36VarlenDynamicPersistentTileSchedulerILi128ELi48ELi256ELi256ELb1ELb1ELb0ELb1ELb0ELb1EEEEEEEEEvNT_6ParamsE,"aw",@nobits
	.sectionflags	@""
	.align	16


//--------------------- .nv.shared._ZN7cutlass13device_kernelIN5flash19enable_sm80_to_sm89INS1_16FlashAttnFwdSm80INS1_25CollectiveMainloopFwdSm80ILi8ELi1ELb0EN4cute5tupleIJNS5_1CILi128EEENS7_ILi32EEENS7_ILi256EEEEEELi256ENS_6half_tEfNS_4arch4Sm80ELb0ELb1ELb1ELb1ELb1ELb1ELb1ELb1EEENS1_21CollectiveEpilogueFwdINS6_IJS8_SA_S9_EEENS6_IJNS7_ILi1EEESI_SI_EEESC_SE_Li256ELb1ELb1ELb1ELb0EEENS1_36VarlenDynamicPersistentTileSchedulerILi128ELi32ELi256ELi256ELb1ELb1ELb0ELb1ELb0ELb1EEEEEEEEEvNT_6ParamsE --------------------------
	.section	.nv.shared._ZN7cutlass13device_kernelIN5flash19enable_sm80_to_sm89INS1_16FlashAttnFwdSm80INS1_25CollectiveMainloopFwdSm80ILi8ELi1ELb0EN4cute5tupleIJNS5_1CILi128EEENS7_ILi32EEENS7_ILi256EEEEEELi256ENS_6half_tEfNS_4arch4Sm80ELb0ELb1ELb1ELb1ELb1ELb1ELb1ELb1EEENS1_21CollectiveEpilogueFwdINS6_IJS8_SA_S9_EEENS6_IJNS7_ILi1EEESI_SI_EEESC_SE_Li256ELb1ELb1ELb1ELb0EEENS1_36VarlenDynamicPersistentTileSchedulerILi128ELi32ELi256ELi256ELb1ELb1ELb0ELb1ELb0ELb1EEEEEEEEEvNT_6ParamsE,"aw",@nobits
	.sectionflags	@""
	.align	16


//--------------------- .nv.shared._ZN7cutlass13device_kernelIN5flash19enable_sm80_to_sm89INS1_16FlashAttnFwdSm80INS1_25CollectiveMainloopFwdSm80ILi8ELi1ELb1EN4cute5tupleIJNS5_1CILi128EEENS7_ILi64EEENS7_ILi256EEEEEELi256ENS_6half_tEfNS_4arch4Sm80ELb1ELb0ELb1ELb0ELb1ELb0ELb1ELb1EEENS1_21CollectiveEpilogueFwdINS6_IJS8_SA_S9_EEENS6_IJNS7_ILi1EEESI_SI_EEESC_SE_Li256ELb0ELb1ELb1ELb0EEENS1_30DynamicPersistentTileSchedulerILi256ELi256ELb1ELb1ELb0EEEEEEEEEvNT_6ParamsE --------------------------
	.section	.nv.shared._ZN7cutlass13device_kernelIN5flash19enable_sm80_to_sm89INS1_16FlashAttnFwdSm80INS1_25CollectiveMainloopFwdSm80ILi8ELi1ELb1EN4cute5tupleIJNS5_1CILi128EEENS7_ILi64EEENS7_ILi256EEEEEELi256ENS_6half_tEfNS_4arch4Sm80ELb1ELb0ELb1ELb0ELb1ELb0ELb1ELb1EEENS1_21CollectiveEpilogueFwdINS6_IJS8_SA_S9_EEENS6_IJNS7_ILi1EEESI_SI_EEESC_SE_Li256ELb0ELb1ELb1ELb0EEENS1_30DynamicPersistentTileSchedulerILi256ELi256ELb1ELb1ELb0EEEEEEEEEvNT_6ParamsE,"aw",@nobits
	.sectionflags	@""
	.align	16


//--------------------- .nv.shared._ZN7cutlass13device_kernelIN5flash19enable_sm80_to_sm89INS1_16FlashAttnFwdSm80INS1_25CollectiveMainloopFwdSm80ILi8ELi1ELb1EN4cute5tupleIJNS5_1CILi128EEENS7_ILi48EEENS7_ILi256EEEEEELi256ENS_6half_tEfNS_4arch4Sm80ELb1ELb0ELb1ELb1ELb1ELb0ELb1ELb1EEENS1_21CollectiveEpilogueFwdINS6_IJS8_SA_S9_EEENS6_IJNS7_ILi1EEESI_SI_EEESC_SE_Li256ELb1ELb1ELb1ELb0EEENS1_36VarlenDynamicPersistentTileSchedulerILi128ELi48ELi256ELi256ELb1ELb1ELb0ELb1ELb1ELb1EEEEEEEEEvNT_6ParamsE --------------------------
	.section	.nv.shared._ZN7cutlass13device_kernelIN5flash19enable_sm80_to_sm89INS1_16FlashAttnFwdSm80INS1_25CollectiveMainloopFwdSm80ILi8ELi1ELb1EN4cute5tupleIJNS5_1CILi128EEENS7_ILi48EEENS7_ILi256EEEEEELi256ENS_6half_tEfNS_4arch4Sm80ELb1ELb0ELb1ELb1ELb1ELb0ELb1ELb1EEENS1_21CollectiveEpilogueFwdINS6_IJS8_SA_S9_EEENS6_IJNS7_ILi1EEESI_SI_EEESC_SE_Li256ELb1ELb1ELb1ELb0EEENS1_36VarlenDynamicPersistentTileSchedulerILi128ELi48ELi256ELi256ELb1ELb1ELb0ELb1ELb1ELb1EEEEEEEEEvNT_6ParamsE,"aw",@nobits
	.sectionflags	@""
	.align	16


//--------------------- .nv.shared._ZN7cutlass13device_kernelIN5flash19enable_sm80_to_sm89INS1_16FlashAttnFwdSm80INS1_25CollectiveMainloopFwdSm80ILi8ELi1ELb0EN4cute5tupleIJNS5_1CILi128EEENS7_ILi32EEENS7_ILi256EEEEEELi256ENS_6half_tEfNS_4arch4Sm80ELb1ELb0ELb1ELb1ELb1ELb1ELb1ELb1EEENS1_21CollectiveEpilogueFwdINS6_IJS8_SA_S9_EEENS6_IJNS7_ILi1EEESI_SI_EEESC_SE_Li256ELb1ELb1ELb1ELb0EEENS1_36VarlenDynamicPersistentTileSchedulerILi128ELi32ELi256ELi256ELb1ELb1ELb0ELb1ELb1ELb1EEEEEEEEEvNT_6ParamsE --------------------------
	.section	.nv.shared._ZN7cutlass13device_kernelIN5flash19enable_sm80_to_sm89INS1_16FlashAttnFwdSm80INS1_25CollectiveMainloopFwdSm80ILi8ELi1ELb0EN4cute5tupleIJNS5_1CILi128EEENS7_ILi32EEENS7_ILi256EEEEEELi256ENS_6half_tEfNS_4arch4Sm80ELb1ELb0ELb1ELb1ELb1ELb1ELb1ELb1EEENS1_21CollectiveEpilogueFwdINS6_IJS8_SA_S9_EEENS6_IJNS7_ILi1EEESI_SI_EEESC_SE_Li256ELb1ELb1ELb1ELb0EEENS1_36VarlenDynamicPersistentTileSchedulerILi128ELi32ELi256ELi256ELb1ELb1ELb0ELb1ELb1ELb1EEEEEEEEEvNT_6ParamsE,"aw",@nobits
	.sectionflags	@""
	.align	16


//--------------------- .nv.shared._ZN7cutlass13device_kernelIN5flash19enable_sm80_to_sm89INS1_16FlashAttnFwdSm80INS1_25CollectiveMainloopFwdSm80ILi8ELi1ELb0EN4cute5tupleIJNS5_1CILi128EEENS7_ILi96EEENS7_ILi256EEEEEELi256ENS_6half_tEfNS_4arch4Sm80ELb0ELb0ELb1ELb0ELb1ELb0ELb1ELb1EEENS1_21CollectiveEpilogueFwdINS6_IJS8_SA_S9_EEENS6_IJNS7_ILi1EEESI_SI_EEESC_SE_Li256ELb0ELb1ELb1ELb0EEENS1_19SingleTileSchedulerILb0ELb1ELb1ELi128EEEEEEEEEvNT_6ParamsE --------------------------
	.section	.nv.shared._ZN7cutlass13device_kernelIN5flash19enable_sm80_to_sm89INS1_16FlashAttnFwdSm80INS1_25CollectiveMainloopFwdSm80ILi8ELi1ELb0EN4cute5tupleIJNS5_1CILi128EEENS7_ILi96EEENS7_ILi256EEEEEELi256ENS_6half_tEfNS_4arch4Sm80ELb0ELb0ELb1ELb0ELb1ELb0ELb1ELb1EEENS1_21CollectiveEpilogueFwdINS6_IJS8_SA_S9_EEENS6_IJNS7_ILi1EEESI_SI_EEESC_SE_Li256ELb0ELb1ELb1ELb0EEENS1_19SingleTileSchedulerILb0ELb1ELb1ELi128EEEEEEEEEvNT_6ParamsE,"aw",@nobits
	.sectionflags	@""
	.align	16


//--------------------- .nv.shared._ZN7cutlass13device_kernelIN5flash19enable_sm80_to_sm89INS1_16FlashAttnFwdSm80INS1_25CollectiveMainloopFwdSm80ILi8ELi1ELb0EN4cute5tupleIJNS5_1CILi128EEENS7_ILi64EEENS7_ILi256EEEEEELi256ENS_6half_tEfNS_4arch4Sm80ELb0ELb0ELb1ELb1ELb1ELb0ELb1ELb1EEENS1_21CollectiveEpilogueFwdINS6_IJS8_SA_S9_EEENS6_IJNS7_ILi1EEESI_SI_EEESC_SE_Li256ELb1ELb1ELb1ELb0EEENS1_36VarlenDynamicPersistentTileSchedulerILi128ELi64ELi256ELi256ELb1ELb1ELb0ELb0ELb1ELb1EEEEEEEEEvNT_6ParamsE --------------------------
	.section	.nv.shared._ZN7cutlass13device_kernelIN5flash19enable_sm80_to_sm89INS1_16FlashAttnFwdSm80INS1_25CollectiveMainloopFwdSm80ILi8ELi1ELb0EN4cute5tupleIJNS5_1CILi128EEENS7_ILi64EEENS7_ILi256EEEEEELi256ENS_6half_tEfNS_4arch4Sm80ELb0ELb0ELb1ELb1ELb1ELb0ELb1ELb1EEENS1_21CollectiveEpilogueFwdINS6_IJS8_SA_S9_EEENS6_IJNS7_ILi1EEESI_SI_EEESC_SE_Li256ELb1ELb1ELb1ELb0EEENS1_36VarlenDynamicPersistentTileSchedulerILi128ELi64ELi256ELi256ELb1ELb1ELb0ELb0ELb1ELb1EEEEEEEEEvNT_6ParamsE,"aw",@nobits
	.sectionflags	@""
	.align	16


//--------------------- .nv.shared._ZN7cutlass13device_kernelIN5flash19enable_sm80_to_sm89INS1_16FlashAttnFwdSm80INS1_25CollectiveMainloopFwdSm80ILi8ELi1ELb0EN4cute5tupleIJNS5_1CILi128EEENS7_ILi48EEENS7_ILi256EEEEEELi256ENS_6half_tEfNS_4arch4Sm80ELb0ELb0ELb1ELb1ELb1ELb1ELb1ELb1EEENS1_21CollectiveEpilogueFwdINS6_IJS8_SA_S9_EEENS6_IJNS7_ILi1EEESI_SI_EEESC_SE_Li256ELb1ELb1ELb1ELb0EEENS1_36VarlenDynamicPersistentTileSchedulerILi128ELi48ELi256ELi256ELb1ELb1ELb0ELb0ELb1ELb1EEEEEEEEEvNT_6ParamsE --------------------------
	.section	.nv.shared._ZN7cutlass13device_kernelIN5flash19enable_sm80_to_sm89INS1_16FlashAttnFwdSm80INS1_25CollectiveMainloopFwdSm80ILi8ELi1ELb0EN4cute5tupleIJNS5_1CILi128EEENS7_ILi48EEENS7_ILi256EEEEEELi256ENS_6half_tEfNS_4arch4Sm80ELb0ELb0ELb1ELb1ELb1ELb1ELb1ELb1EEENS1_21CollectiveEpilogueFwdINS6_IJS8_SA_S9_EEENS6_IJNS7_ILi1EEESI_SI_EEESC_SE_Li256ELb1ELb1ELb1ELb0EEENS1_36VarlenDynamicPersistentTileSchedulerILi128ELi48ELi256ELi256ELb1ELb1ELb0ELb0ELb1ELb1EEEEEEEEEvNT_6ParamsE,"aw",@nobits
	.sectionflags	@""
	.align	16


//--------------------- .nv.shared._ZN7cutlass13device_kernelIN5flash19enable_sm80_to_sm89INS1_16FlashAttnFwdSm80INS1_25CollectiveMainloopFwdSm80ILi8ELi1ELb0EN4cute5tupleIJNS5_1CILi128EEENS7_ILi64EEENS7_ILi256EEEEEELi256ENS_6half_tEfNS_4arch4Sm80ELb0ELb1ELb1ELb0ELb1ELb0ELb1ELb1EEENS1_21CollectiveEpilogueFwdINS6_IJS8_SA_S9_EEENS6_IJNS7_ILi1EEESI_SI_EEESC_SE_Li256ELb0ELb1ELb1ELb0EEENS1_19SingleTileSchedulerILb0ELb1ELb1ELi128EEEEEEEEEvNT_6ParamsE --------------------------
	.section	.nv.shared._ZN7cutlass13device_kernelIN5flash19enable_sm80_to_sm89INS1_16FlashAttnFwdSm80INS1_25CollectiveMainloopFwdSm80ILi8ELi1ELb0EN4cute5tupleIJNS5_1CILi128EEENS7_ILi64EEENS7_ILi256EEEEEELi256ENS_6half_tEfNS_4arch4Sm80ELb0ELb1ELb1ELb0ELb1ELb0ELb1ELb1EEENS1_21CollectiveEpilogueFwdINS6_IJS8_SA_S9_EEENS6_IJNS7_ILi1EEESI_SI_EEESC_SE_Li256ELb0ELb1ELb1ELb0EEENS1_19SingleTileSchedulerILb0ELb1ELb1ELi128EEEEEEEEEvNT_6ParamsE,"aw",@nobits
	.sectionflags	@""
	.align	16


//--------------------- .nv.shared._ZN7cutlass13device_kernelIN5flash19enable_sm80_to_sm89INS1_16FlashAttnFwdSm80INS1_25CollectiveMainloopFwdSm80ILi8ELi1ELb0EN4cute5tupleIJNS5_1CILi128EEENS7_ILi64EEENS7_ILi256EEEEEELi256ENS_6half_tEfNS_4arch4Sm80ELb0ELb1ELb1ELb1ELb1ELb0ELb1ELb1EEENS1_21CollectiveEpilogueFwdINS6_IJS8_SA_S9_EEENS6_IJNS7_ILi1EEESI_SI_EEESC_SE_Li256ELb1ELb1ELb1ELb0EEENS1_36VarlenDynamicPersistentTileSchedulerILi128ELi64ELi256ELi256ELb1ELb1ELb0ELb1ELb0ELb1EEEEEEEEEvNT_6ParamsE --------------------------
	.section	.nv.shared._ZN7cutlass13device_kernelIN5flash19enable_sm80_to_sm89INS1_16FlashAttnFwdSm80INS1_25CollectiveMainloopFwdSm80ILi8ELi1ELb0EN4cute5tupleIJNS5_1CILi128EEENS7_ILi64EEENS7_ILi256EEEEEELi256ENS_6half_tEfNS_4arch4Sm80ELb0ELb1ELb1ELb1ELb1ELb0ELb1ELb1EEENS1_21CollectiveEpilogueFwdINS6_IJS8_SA_S9_EEENS6_IJNS7_ILi1EEESI_SI_EEESC_SE_Li256ELb1ELb1ELb1ELb0EEENS1_36VarlenDynamicPersistentTileSchedulerILi128ELi64ELi256ELi256ELb1ELb1ELb0ELb1ELb0ELb1EEEEEEEEEvNT_6ParamsE,"aw",@nobits
	.sectionflags	@""
	.align	16


//--------------------- .nv.shared._ZN7cutlass13device_kernelIN5flash19enable_sm80_to_sm89INS1_16FlashAttnFwdSm80INS1_25CollectiveMainloopFwdSm80ILi8ELi1ELb0EN4cute5tupleIJNS5_1CILi128EEENS7_ILi48EEENS7_ILi256EEEEEELi256ENS_6half_tEfNS_4arch4Sm80ELb0ELb1ELb1ELb1ELb1ELb1ELb1ELb1EEENS1_21CollectiveEpilogueFwdINS6_IJS8_SA_S9_EEENS6_IJNS7_ILi1EEESI_SI_EEESC_SE_Li256ELb1ELb1ELb1ELb0EEENS1_36VarlenDynamicPersistentTileSchedulerILi128ELi48ELi256ELi256ELb1ELb1ELb0ELb1ELb0ELb1EEEEEEEEEvNT_6ParamsE --------------------------
	.section	.nv.shared._ZN7cutlass13device_kernelIN5flash19enable_sm80_to_sm89INS1_16FlashAttnFwdSm80INS1_25CollectiveMainloopFwdSm80ILi8ELi1ELb0EN4cute5tupleIJNS5_1CILi128EEENS7_ILi48EEENS7_ILi256EEEEEELi256ENS_6half_tEfNS_4arch4Sm80ELb0ELb1ELb1ELb1ELb1ELb1ELb1ELb1EEENS1_21CollectiveEpilogueFwdINS6_IJS8_SA_S9_EEENS6_IJNS7_ILi1EEESI_SI_EEESC_SE_Li256ELb1ELb1ELb1ELb0EEENS1_36VarlenDynamicPersistentTileSchedulerILi128ELi48ELi256ELi256ELb1ELb1ELb0ELb1ELb0ELb1EEEEEEEEEvNT_6ParamsE,"aw",@nobits
	.sectionflags	@""
	.align	16


//--------------------- .nv.shared._ZN7cutlass13device_kernelIN5flash19enable_sm80_to_sm89INS1_16FlashAttnFwdSm80INS1_25CollectiveMainloopFwdSm80ILi8ELi1ELb0EN4cute5tupleIJNS5_1CILi128EEENS7_ILi96EEENS7_ILi256EEEEEELi256ENS_6half_tEfNS_4arch4Sm80ELb1ELb0ELb1ELb0ELb1ELb0ELb1ELb1EEENS1_21CollectiveEpilogueFwdINS6_IJS8_SA_S9_EEENS6_IJNS7_ILi1EEESI_SI_EEESC_SE_Li256ELb0ELb1ELb1ELb0EEENS1_30DynamicPersistentTileSchedulerILi256ELi256ELb1ELb1ELb0EEEEEEEEEvNT_6ParamsE --------------------------
	.section	.nv.shared._ZN7cutlass13device_kernelIN5flash19enable_sm80_to_sm89INS1_16FlashAttnFwdSm80INS1_25CollectiveMainloopFwdSm80ILi8ELi1ELb0EN4cute5tupleIJNS5_1CILi128EEENS7_ILi96EEENS7_ILi256EEEEEELi256ENS_6half_tEfNS_4arch4Sm80ELb1ELb0ELb1ELb0ELb1ELb0ELb1ELb1EEENS1_21CollectiveEpilogueFwdINS6_IJS8_SA_S9_EEENS6_IJNS7_ILi1EEESI_SI_EEESC_SE_Li256ELb0ELb1ELb1ELb0EEENS1_30DynamicPersistentTileSchedulerILi256ELi256ELb1ELb1ELb0EEEEEEEEEvNT_6ParamsE,"aw",@nobits
	.sectionflags	@""
	.align	16


//--------------------- .nv.shared._ZN7cutlass13device_kernelIN5flash19enable_sm80_to_sm89INS1_16FlashAttnFwdSm80INS1_25CollectiveMainloopFwdSm80ILi8ELi1ELb0EN4cute5tupleIJNS5_1CILi128EEENS7_ILi64EEENS7_ILi256EEEEEELi256ENS_6half_tEfNS_4arch4Sm80ELb1ELb0ELb1ELb1ELb1ELb0ELb1ELb1EEENS1_21CollectiveEpilogueFwdINS6_IJS8_SA_S9_EEENS6_IJNS7_ILi1EEESI_SI_EEESC_SE_Li256ELb1ELb1ELb1ELb0EEENS1_36VarlenDynamicPersistentTileSchedulerILi128ELi64ELi256ELi256ELb1ELb1ELb0ELb1ELb1ELb1EEEEEEEEEvNT_6ParamsE --------------------------
	.section	.nv.shared._ZN7cutlass13device_kernelIN5flash19enable_sm80_to_sm89INS1_16FlashAttnFwdSm80INS1_25CollectiveMainloopFwdSm80ILi8ELi1ELb0EN4cute5tupleIJNS5_1CILi128EEENS7_ILi64EEENS7_ILi256EEEEEELi256ENS_6half_tEfNS_4arch4Sm80ELb1ELb0ELb1ELb1ELb1ELb0ELb1ELb1EEENS1_21CollectiveEpilogueFwdINS6_IJS8_SA_S9_EEENS6_IJNS7_ILi1EEESI_SI_EEESC_SE_Li256ELb1ELb1ELb1ELb0EEENS1_36VarlenDynamicPersistentTileSchedulerILi128ELi64ELi256ELi256ELb1ELb1ELb0ELb1ELb1ELb1EEEEEEEEEvNT_6ParamsE,"aw",@nobits
	.sectionflags	@""
	.align	16


//--------------------- .nv.shared._ZN7cutlass13device_kernelIN5flash19enable_sm80_to_sm89INS1_16FlashAttnFwdSm80INS1_25CollectiveMainloopFwdSm80ILi8ELi1ELb0EN4cute5tupleIJNS5_1CILi128EEENS7_ILi48EEENS7_ILi256EEEEEELi256ENS_6half_tEfNS_4arch4Sm80ELb1ELb0ELb1ELb1ELb1ELb1ELb1ELb1EEENS1_21CollectiveEpilogueFwdINS6_IJS8_SA_S9_EEENS6_IJNS7_ILi1EEESI_SI_EEESC_SE_Li256ELb1ELb1ELb1ELb0EEENS1_36VarlenDynamicPersistentTileSchedulerILi128ELi48ELi256ELi256ELb1ELb1ELb0ELb1ELb1ELb1EEEEEEEEEvNT_6ParamsE --------------------------
	.section	.nv.shared._ZN7cutlass13device_kernelIN5flash19enable_sm80_to_sm89INS1_16FlashAttnFwdSm80INS1_25CollectiveMainloopFwdSm80ILi8ELi1ELb0EN4cute5tupleIJNS5_1CILi128EEENS7_ILi48EEENS7_ILi256EEEEEELi256ENS_6half_tEfNS_4arch4Sm80ELb1ELb0ELb1ELb1ELb1ELb1ELb1ELb1EEENS1_21CollectiveEpilogueFwdINS6_IJS8_SA_S9_EEENS6_IJNS7_ILi1EEESI_SI_EEESC_SE_Li256ELb1ELb1ELb1ELb0EEENS1_36VarlenDynamicPersistentTileSchedulerILi128ELi48ELi256ELi256ELb1ELb1ELb0ELb1ELb1ELb1EEEEEEEEEvNT_6ParamsE,"aw",@nobits
	.sectionflags	@""
	.align	16


//--------------------- .nv.shared._ZN7cutlass13device_kernelIN5flash19enable_sm80_to_sm89INS1_16FlashAttnFwdSm80INS1_25CollectiveMainloopFwdSm80ILi8ELi1ELb1EN4cute5tupleIJNS5_1CILi128EEENS7_ILi64EEENS7_ILi256EEEEEELi256ENS_6half_tEfNS_4arch4Sm80ELb0ELb0ELb0ELb0ELb1ELb0ELb1ELb1EEENS1_21CollectiveEpilogueFwdINS6_IJS8_SA_S9_EEENS6_IJNS7_ILi1EEESI_SI_EEESC_SE_Li256ELb0ELb1ELb1ELb0EEENS1_19SingleTileSchedulerILb0ELb1ELb1ELi128EEEEEEEEEvNT_6ParamsE --------------------------
	.section	.nv.shared._ZN7cutlass13device_kernelIN5flash19enable_sm80_to_sm89INS1_16FlashAttnFwdSm80INS1_25CollectiveMainloopFwdSm80ILi8ELi1ELb1EN4cute5tupleIJNS5_1CILi128EEENS7_ILi64EEENS7_ILi256EEEEEELi256ENS_6half_tEfNS_4arch4Sm80ELb0ELb0ELb0ELb0ELb1ELb0ELb1ELb1EEENS1_21CollectiveEpilogueFwdINS6_IJS8_SA_S9_EEENS6_IJNS7_ILi1EEESI_SI_EEESC_SE_Li256ELb0ELb1ELb1ELb0EEENS1_19SingleTileSchedulerILb0ELb1ELb1ELi128EEEEEEEEEvNT_6ParamsE,"aw",@nobits
	.sectionflags	@""
	.align	16


//--------------------- .nv.shared._ZN7cutlass13device_kernelIN5flash19enable_sm80_to_sm89INS1_16FlashAttnFwdSm80INS1_25CollectiveMainloopFwdSm80ILi8ELi1ELb1EN4cute5tupleIJNS5_1CILi128EEENS7_ILi48EEENS7_ILi256EEEEEELi256ENS_6half_tEfNS_4arch4Sm80ELb0ELb0ELb0ELb1ELb1ELb0ELb1ELb1EEENS1_21CollectiveEpilogueFwdINS6_IJS8_SA_S9_EEENS6_IJNS7_ILi1EEESI_SI_EEESC_SE_Li256ELb1ELb1ELb1ELb0EEENS1_36VarlenDynamicPersistentTileSchedulerILi128ELi48ELi256ELi256ELb1ELb1ELb0ELb0ELb1ELb1EEEEEEEEEvNT_6ParamsE --------------------------
	.section	.nv.shared._ZN7cutlass13device_kernelIN5flash19enable_sm80_to_sm89INS1_16FlashAttnFwdSm80INS1_25CollectiveMainloopFwdSm80ILi8ELi1ELb1EN4cute5tupleIJNS5_1CILi128EEENS7_ILi48EEENS7_ILi256EEEEEELi256ENS_6half_tEfNS_4arch4Sm80ELb0ELb0ELb0ELb1ELb1ELb0ELb1ELb1EEENS1_21CollectiveEpilogueFwdINS6_IJS8_SA_S9_EEENS6_IJNS7_ILi1EEESI_SI_EEESC_SE_Li256ELb1ELb1ELb1ELb0EEENS1_36VarlenDynamicPersistentTileSchedulerILi128ELi48ELi256ELi256ELb1ELb1ELb0ELb0ELb1ELb1EEEEEEEEEvNT_6ParamsE,"aw",@nobits
	.sectionflags	@""
	.align	16


//--------------------- .nv.shared._ZN7cutlass13device_kernelIN5flash19enable_sm80_to_sm89INS1_16FlashAttnFwdSm80INS1_25CollectiveMainloopFwdSm80ILi8ELi1ELb0EN4cute5tupleIJNS5_1CILi128EEENS7_ILi32EEENS7_ILi256EEEEEELi256ENS_6half_tEfNS_4arch4Sm80ELb0ELb0ELb0ELb1ELb1ELb1ELb1ELb1EEENS1_21CollectiveEpilogueFwdINS6_IJS8_SA_S9_EEENS6_IJNS7_ILi1EEESI_SI_EEESC_SE_Li256ELb1ELb1ELb1ELb0EEENS1_36VarlenDynamicPersistentTileSchedulerILi128ELi32ELi256ELi256ELb1ELb1ELb0ELb0ELb1ELb1EEEEEEEEEvNT_6ParamsE --------------------------
	.section	.nv.shared._ZN7cutlass13device_kernelIN5flash19enable_sm80_to_sm89INS1_16FlashAttnFwdSm80INS1_25CollectiveMainloopFwdSm80ILi8ELi1ELb0EN4cute5tupleIJNS5_1CILi128EEENS7_ILi32EEENS7_ILi256EEEEEELi256ENS_6half_tEfNS_4arch4Sm80ELb0ELb0ELb0ELb1ELb1ELb1ELb1ELb1EEENS1_21CollectiveEpilogueFwdINS6_IJS8_SA_S9_EEENS6_IJNS7_ILi1EEESI_SI_EEESC_SE_Li256ELb1ELb1ELb1ELb0EEENS1_36VarlenDynamicPersistentTileSchedulerILi128ELi32ELi256ELi256ELb1ELb1ELb0ELb0ELb1ELb1EEEEEEEEEvNT_6ParamsE,"aw",@nobits
	.sectionflags	@""
	.align	16


//--------------------- .nv.shared._ZN7cutlass13device_kernelIN5flash19enable_sm80_to_sm89INS1_16FlashAttnFwdSm80INS1_25CollectiveMainloopFwdSm80ILi8ELi1ELb1EN4cute5tupleIJNS5_1CILi128EEENS7_ILi48EEENS7_ILi256EEEEEELi256ENS_6half_tEfNS_4arch4Sm80ELb0ELb1ELb0ELb0ELb1ELb0ELb1ELb1EEENS1_21CollectiveEpilogueFwdINS6_IJS8_SA_S9_EEENS6_IJNS7_ILi1EEESI_SI_EEESC_SE_Li256ELb0ELb1ELb1ELb0EEENS1_19SingleTileSchedulerILb0ELb1ELb1ELi128EEEEEEEEEvNT_6ParamsE --------------------------
	.section	.nv.shared._ZN7cutlass13device_kernelIN5flash19enable_sm80_to_sm89INS1_16FlashAttnFwdSm80INS1_25CollectiveMainloopFwdSm80ILi8ELi1ELb1EN4cute5tupleIJNS5_1CILi128EEENS7_ILi48EEENS7_ILi256EEEEEELi256ENS_6half_tEfNS_4arch4Sm80ELb0ELb1ELb0ELb0ELb1ELb0ELb1ELb1EEENS1_21CollectiveEpilogueFwdINS6_IJS8_SA_S9_EEENS6_IJNS7_ILi1EEESI_SI_EEESC_SE_Li256ELb0ELb1ELb1ELb0EEENS1_19SingleTileSchedulerILb0ELb1ELb1ELi128EEEEEEEEEvNT_6ParamsE,"aw",@nobits
	.sectionflags	@""
	.align	16


//--------------------- .nv.shared._ZN7cutlass13device_kernelIN5flash19enable_sm80_to_sm89INS1_16FlashAttnFwdSm80INS1_25CollectiveMainloopFwdSm80ILi8ELi1ELb1EN4cute5tupleIJNS5_1CILi128EEENS7_ILi48EEENS7_ILi256EEEEEELi256ENS_6half_tEfNS_4arch4Sm80ELb0ELb1ELb0ELb1ELb1ELb0ELb1ELb1EEENS1_21CollectiveEpilogueFwdINS6_IJS8_SA_S9_EEENS6_IJNS7_ILi1EEESI_SI_EEESC_SE_Li256ELb1ELb1ELb1ELb0EEENS1_36VarlenDynamicPersistentTileSchedulerILi128ELi48ELi256ELi256ELb1ELb1ELb0ELb1ELb0ELb1EEEEEEEEEvNT_6ParamsE --------------------------
	.section	.nv.shared._ZN7cutlass13device_kernelIN5flash19enable_sm80_to_sm89INS1_16FlashAttnFwdSm80INS1_25CollectiveMainloopFwdSm80ILi8ELi1ELb1EN4cute5tupleIJNS5_1CILi128EEENS7_ILi48EEENS7_ILi256EEEEEELi256ENS_6half_tEfNS_4arch4Sm80ELb0ELb1ELb0ELb1ELb1ELb0ELb1ELb1EEENS1_21CollectiveEpilogueFwdINS6_IJS8_SA_S9_EEENS6_IJNS7_ILi1EEESI_SI_EEESC_SE_Li256ELb1ELb1ELb1ELb0EEENS1_36VarlenDynamicPersistentTileSchedulerILi128ELi48ELi256ELi256ELb1ELb1ELb0ELb1ELb0ELb1EEEEEEEEEvNT_6ParamsE,"aw",@nobits
	.sectionflags	@""
	.align	16


//--------------------- .nv.shared._ZN7cutlass13device_kernelIN5flash19enable_sm80_to_sm89INS1_16FlashAttnFwdSm80INS1_25CollectiveMainloopFwdSm80ILi8ELi1ELb0EN4cute5tupleIJNS5_1CILi128EEENS7_ILi32EEENS7_ILi256EEEEEELi256ENS_6half_tEfNS_4arch4Sm80ELb0ELb1ELb0ELb1ELb1ELb1ELb1ELb1EEENS1_21CollectiveEpilogueFwdINS6_IJS8_SA_S9_EEENS6_IJNS7_ILi1EEESI_SI_EEESC_SE_Li256ELb1ELb1ELb1ELb0EEENS1_36VarlenDynamicPersistentTileSchedulerILi128ELi32ELi256ELi256ELb1ELb1ELb0ELb1ELb0ELb1EEEEEEEEEvNT_6ParamsE --------------------------
	.section	.nv.shared._ZN7cutlass13device_kernelIN5flash19enable_sm80_to_sm89INS1_16FlashAttnFwdSm80INS1_25CollectiveMainloopFwdSm80ILi8ELi1ELb0EN4cute5tupleIJNS5_1CILi128EEENS7_ILi32EEENS7_ILi256EEEEEELi256ENS_6half_tEfNS_4arch4Sm80ELb0ELb1ELb0ELb1ELb1ELb1ELb1ELb1EEENS1_21CollectiveEpilogueFwdINS6_IJS8_SA_S9_EEENS6_IJNS7_ILi1EEESI_SI_EEESC_SE_Li256ELb1ELb1ELb1ELb0EEENS1_36VarlenDynamicPersistentTileSchedulerILi128ELi32ELi256ELi256ELb1ELb1ELb0ELb1ELb0ELb1EEEEEEEEEvNT_6ParamsE,"aw",@nobits
	.sectionflags	@""
	.align	16


//--------------------- .nv.shared._ZN7cutlass13device_kernelIN5flash19enable_sm80_to_sm89INS1_16FlashAttnFwdSm80INS1_25CollectiveMainloopFwdSm80ILi8ELi1ELb1EN4cute5tupleIJNS5_1CILi128EEENS7_ILi64EEENS7_ILi256EEEEEELi256ENS_6half_tEfNS_4arch4Sm80ELb1ELb0ELb0ELb0ELb1ELb0ELb1ELb1EEENS1_21CollectiveEpilogueFwdINS6_IJS8_SA_S9_EEENS6_IJNS7_ILi1EEESI_SI_EEESC_SE_Li256ELb0ELb1ELb1ELb0EEENS1_30DynamicPersistentTileSchedulerILi256ELi256ELb1ELb1ELb0EEEEEEEEEvNT_6ParamsE --------------------------
	.section	.nv.shared._ZN7cutlass13device_kernelIN5flash19enable_sm80_to_sm89INS1_16FlashAttnFwdSm80INS1_25CollectiveMainloopFwdSm80ILi8ELi1ELb1EN4cute5tupleIJNS5_1CILi128EEENS7_ILi64EEENS7_ILi256EEEEEELi256ENS_6half_tEfNS_4arch4Sm80ELb1ELb0ELb0ELb0ELb1ELb0ELb1ELb1EEENS1_21CollectiveEpilogueFwdINS6_IJS8_SA_S9_EEENS6_IJNS7_ILi1EEESI_SI_EEESC_SE_Li256ELb0ELb1ELb1ELb0EEENS1_30DynamicPersistentTileSchedulerILi256ELi256ELb1ELb1ELb0EEEEEEEEEvNT_6ParamsE,"aw",@nobits
	.sectionflags	@""
	.align	16


//--------------------- .nv.shared._ZN7cutlass13device_kernelIN5flash19enable_sm80_to_sm89INS1_16FlashAttnFwdSm80INS1_25CollectiveMainloopFwdSm80ILi8ELi1ELb1EN4cute5tupleIJNS5_1CILi128EEENS7_ILi48EEENS7_ILi256EEEEEELi256ENS_6half_tEfNS_4arch4Sm80ELb1ELb0ELb0ELb1ELb1ELb0ELb1ELb1EEENS1_21CollectiveEpilogueFwdINS6_IJS8_SA_S9_EEENS6_IJNS7_ILi1EEESI_SI_EEESC_SE_Li256ELb1ELb1ELb1ELb0EEENS1_36VarlenDynamicPersistentTileSchedulerILi128ELi48ELi256ELi256ELb1ELb1ELb0ELb1ELb1ELb1EEEEEEEEEvNT_6ParamsE --------------------------
	.section	.nv.shared._ZN7cutlass13device_kernelIN5flash19enable_sm80_to_sm89INS1_16FlashAttnFwdSm80INS1_25CollectiveMainloopFwdSm80ILi8ELi1ELb1EN4cute5tupleIJNS5_1CILi128EEENS7_ILi48EEENS7_ILi256EEEEEELi256ENS_6half_tEfNS_4arch4Sm80ELb1ELb0ELb0ELb1ELb1ELb0ELb1ELb1EEENS1_21CollectiveEpilogueFwdINS6_IJS8_SA_S9_EEENS6_IJNS7_ILi1EEESI_SI_EEESC_SE_Li256ELb1ELb1ELb1ELb0EEENS1_36VarlenDynamicPersistentTileSchedulerILi128ELi48ELi256ELi256ELb1ELb1ELb0ELb1ELb1ELb1EEEEEEEEEvNT_6ParamsE,"aw",@nobits
	.sectionflags	@""
	.align	16


//--------------------- .nv.shared._ZN7cutlass13device_kernelIN5flash19enable_sm80_to_sm89INS1_16FlashAttnFwdSm80INS1_25CollectiveMainloopFwdSm80ILi8ELi1ELb0EN4cute5tupleIJNS5_1CILi128EEENS7_ILi32EEENS7_ILi256EEEEEELi256ENS_6half_tEfNS_4arch4Sm80ELb1ELb0ELb0ELb1ELb1ELb1ELb1ELb1EEENS1_21CollectiveEpilogueFwdINS6_IJS8_SA_S9_EEENS6_IJNS7_ILi1EEESI_SI_EEESC_SE_Li256ELb1ELb1ELb1ELb0EEENS1_36VarlenDynamicPersistentTileSchedulerILi128ELi32ELi256ELi256ELb1ELb1ELb0ELb1ELb1ELb1EEEEEEEEEvNT_6ParamsE --------------------------
	.section	.nv.shared._ZN7cutlass13device_kernelIN5flash19enable_sm80_to_sm89INS1_16FlashAttnFwdSm80INS1_25CollectiveMainloopFwdSm80ILi8ELi1ELb0EN4cute5tupleIJNS5_1CILi128EEENS7_ILi32EEENS7_ILi256EEEEEELi256ENS_6half_tEfNS_4arch4Sm80ELb1ELb0ELb0ELb1ELb1ELb1ELb1ELb1EEENS1_21CollectiveEpilogueFwdINS6_IJS8_SA_S9_EEENS6_IJNS7_ILi1EEESI_SI_EEESC_SE_Li256ELb1ELb1ELb1ELb0EEENS1_36VarlenDynamicPersistentTileSchedulerILi128ELi32ELi256ELi256ELb1ELb1ELb0ELb1ELb1ELb1EEEEEEEEEvNT_6ParamsE,"aw",@nobits
	.sectionflags	@""
	.align	16


//--------------------- .nv.shared._ZN7cutlass13device_kernelIN5flash19enable_sm80_to_sm89INS1_16FlashAttnFwdSm80INS1_25CollectiveMainloopFwdSm80ILi8ELi1ELb0EN4cute5tupleIJNS5_1CILi128EEENS7_ILi96EEENS7_ILi256EEEEEELi256ENS_6half_tEfNS_4arch4Sm80ELb0ELb0ELb0ELb0ELb1ELb0ELb1ELb1EEENS1_21CollectiveEpilogueFwdINS6_IJS8_SA_S9_EEENS6_IJNS7_ILi1EEESI_SI_EEESC_SE_Li256ELb0ELb1ELb1ELb0EEENS1_19SingleTileSchedulerILb0ELb1ELb1ELi128EEEEEEEEEvNT_6ParamsE --------------------------
	.section	.nv.shared._ZN7cutlass13device_kernelIN5flash19enable_sm80_to_sm89INS1_16FlashAttnFwdSm80INS1_25CollectiveMainloopFwdSm80ILi8ELi1ELb0EN4cute5tupleIJNS5_1CILi128EEENS7_ILi96EEENS7_ILi256EEEEEELi256ENS_6half_tEfNS_4arch4Sm80ELb0ELb0ELb0ELb0ELb1ELb0ELb1ELb1EEENS1_21CollectiveEpilogueFwdINS6_IJS8_SA_S9_EEENS6_IJNS7_ILi1EEESI_SI_EEESC_SE_Li256ELb0ELb1ELb1ELb0EEENS1_19SingleTileSchedulerILb0ELb1ELb1ELi128EEEEEEEEEvNT_6ParamsE,"aw",@nobits
	.sectionflags	@""
	.align	16


//--------------------- .nv.shared._ZN7cutlass13device_kernelIN5flash19enable_sm80_to_sm89INS1_16FlashAttnFwdSm80INS1_25CollectiveMainloopFwdSm80ILi8ELi1ELb0EN4cute5tupleIJNS5_1CILi128EEENS7_ILi64EEENS7_ILi256EEEEEELi256ENS_6half_tEfNS_4arch4Sm80ELb0ELb0ELb0ELb1ELb1ELb0ELb1ELb1EEENS1_21CollectiveEpilogueFwdINS6_IJS8_SA_S9_EEENS6_IJNS7_ILi1EEESI_SI_EEESC_SE_Li256ELb1ELb1ELb1ELb0EEENS1_36VarlenDynamicPersistentTileSchedulerILi128ELi64ELi256ELi256ELb1ELb1ELb0ELb0ELb1ELb1EEEEEEEEEvNT_6ParamsE --------------------------
	.section	.nv.shared._ZN7cutlass13device_kernelIN5flash19enable_sm80_to_sm89INS1_16FlashAttnFwdSm80INS1_25CollectiveMainloopFwdSm80ILi8ELi1ELb0EN4cute5tupleIJNS5_1CILi128EEENS7_ILi64EEENS7_ILi256EEEEEELi256ENS_6half_tEfNS_4arch4Sm80ELb0ELb0ELb0ELb1ELb1ELb0ELb1ELb1EEENS1_21CollectiveEpilogueFwdINS6_IJS8_SA_S9_EEENS6_IJNS7_ILi1EEESI_SI_EEESC_SE_Li256ELb1ELb1ELb1ELb0EEENS1_36VarlenDynamicPersistentTileSchedulerILi128ELi64ELi256ELi256ELb1ELb1ELb0ELb0ELb1ELb1EEEEEEEEEvNT_6ParamsE,"aw",@nobits
	.sectionflags	@""
	.align	16


//--------------------- .nv.shared._ZN7cutlass13device_kernelIN5flash19enable_sm80_to_sm89INS1_16FlashAttnFwdSm80INS1_25CollectiveMainloopFwdSm80ILi8ELi1ELb0EN4cute5tupleIJNS5_1CILi128EEENS7_ILi48EEENS7_ILi256EEEEEELi256ENS_6half_tEfNS_4arch4Sm80ELb0ELb0ELb0ELb1ELb1ELb1ELb1ELb1EEENS1_21CollectiveEpilogueFwdINS6_IJS8_SA_S9_EEENS6_IJNS7_ILi1EEESI_SI_EEESC_SE_Li256ELb1ELb1ELb1ELb0EEENS1_36VarlenDynamicPersistentTileSchedulerILi128ELi48ELi256ELi256ELb1ELb1ELb0ELb0ELb1ELb1EEEEEEEEEvNT_6ParamsE --------------------------
	.section	.nv.shared._ZN7cutlass13device_kernelIN5flash19enable_sm80_to_sm89INS1_16FlashAttnFwdSm80INS1_25CollectiveMainloopFwdSm80ILi8ELi1ELb0EN4cute5tupleIJNS5_1CILi128EEENS7_ILi48EEENS7_ILi256EEEEEELi256ENS_6half_tEfNS_4arch4Sm80ELb0ELb0ELb0ELb1ELb1ELb1ELb1ELb1EEENS1_21CollectiveEpilogueFwdINS6_IJS8_SA_S9_EEENS6_IJNS7_ILi1EEESI_SI_EEESC_SE_Li256ELb1ELb1ELb1ELb0EEENS1_36VarlenDynamicPersistentTileSchedulerILi128ELi48ELi256ELi256ELb1ELb1ELb0ELb0ELb1ELb1EEEEEEEEEvNT_6ParamsE,"aw",@nobits
	.sectionflags	@""
	.align	16


//--------------------- .nv.shared._ZN7cutlass13device_kernelIN5flash19enable_sm80_to_sm89INS1_16FlashAttnFwdSm80INS1_25CollectiveMainloopFwdSm80ILi8ELi1ELb0EN4cute5tupleIJNS5_1CILi128EEENS7_ILi64EEENS7_ILi256EEEEEELi256ENS_6half_tEfNS_4arch4Sm80ELb0ELb1ELb0ELb0ELb1ELb0ELb1ELb1EEENS1_21CollectiveEpilogueFwdINS6_IJS8_SA_S9_EEENS6_IJNS7_ILi1EEESI_SI_EEESC_SE_Li256ELb0ELb1ELb1ELb0EEENS1_19SingleTileSchedulerILb0ELb1ELb1ELi128EEEEEEEEEvNT_6ParamsE --------------------------
	.section	.nv.shared._ZN7cutlass13device_kernelIN5flash19enable_sm80_to_sm89INS1_16FlashAttnFwdSm80INS1_25CollectiveMainloopFwdSm80ILi8ELi1ELb0EN4cute5tupleIJNS5_1CILi128EEENS7_ILi64EEENS7_ILi256EEEEEELi256ENS_6half_tEfNS_4arch4Sm80ELb0ELb1ELb0ELb0ELb1ELb0ELb1ELb1EEENS1_21CollectiveEpilogueFwdINS6_IJS8_SA_S9_EEENS6_IJNS7_ILi1EEESI_SI_EEESC_SE_Li256ELb0ELb1ELb1ELb0EEENS1_19SingleTileSchedulerILb0ELb1ELb1ELi128EEEEEEEEEvNT_6ParamsE,"aw",@nobits
	.sectionflags	@""
	.align	16


//--------------------- .nv.shared._ZN7cutlass13device_kernelIN5flash19enable_sm80_to_sm89INS1_16FlashAttnFwdSm80INS1_25CollectiveMainloopFwdSm80ILi8ELi1ELb0EN4cute5tupleIJNS5_1CILi128EEENS7_ILi64EEENS7_ILi256EEEEEELi256ENS_6half_tEfNS_4arch4Sm80ELb0ELb1ELb0ELb1ELb1ELb0ELb1ELb1EEENS1_21CollectiveEpilogueFwdINS6_IJS8_SA_S9_EEENS6_IJNS7_ILi1EEESI_SI_EEESC_SE_Li256ELb1ELb1ELb1ELb0EEENS1_36VarlenDynamicPersistentTileSchedulerILi128ELi64ELi256ELi256ELb1ELb1ELb0ELb1ELb0ELb1EEEEEEEEEvNT_6ParamsE --------------------------
	.section	.nv.shared._ZN7cutlass13device_kernelIN5flash19enable_sm80_to_sm89INS1_16FlashAttnFwdSm80INS1_25CollectiveMainloopFwdSm80ILi8ELi1ELb0EN4cute5tupleIJNS5_1CILi128EEENS7_ILi64EEENS7_ILi256EEEEEELi256ENS_6half_tEfNS_4arch4Sm80ELb0ELb1ELb0ELb1ELb1ELb0ELb1ELb1EEENS1_21CollectiveEpilogueFwdINS6_IJS8_SA_S9_EEENS6_IJNS7_ILi1EEESI_SI_EEESC_SE_Li256ELb1ELb1ELb1ELb0EEENS1_36VarlenDynamicPersistentTileSchedulerILi128ELi64ELi256ELi256ELb1ELb1ELb0ELb1ELb0ELb1EEEEEEEEEvNT_6ParamsE,"aw",@nobits
	.sectionflags	@""
	.align	16


//--------------------- .nv.shared._ZN7cutlass13device_kernelIN5flash19enable_sm80_to_sm89INS1_16FlashAttnFwdSm80INS1_25CollectiveMainloopFwdSm80ILi8ELi1ELb0EN4cute5tupleIJNS5_1CILi128EEENS7_ILi48EEENS7_ILi256EEEEEELi256ENS_6half_tEfNS_4arch4Sm80ELb0ELb1ELb0ELb1ELb1ELb1ELb1ELb1EEENS1_21CollectiveEpilogueFwdINS6_IJS8_SA_S9_EEENS6_IJNS7_ILi1EEESI_SI_EEESC_SE_Li256ELb1ELb1ELb1ELb0EEENS1_36VarlenDynamicPersistentTileSchedulerILi128ELi48ELi256ELi256ELb1ELb1ELb0ELb1ELb0ELb1EEEEEEEEEvNT_6ParamsE --------------------------
	.section	.nv.shared._ZN7cutlass13device_kernelIN5flash19enable_sm80_to_sm89INS1_16FlashAttnFwdSm80INS1_25CollectiveMainloopFwdSm80ILi8ELi1ELb0EN4cute5tupleIJNS5_1CILi128EEENS7_ILi48EEENS7_ILi256EEEEEELi256ENS_6half_tEfNS_4arch4Sm80ELb0ELb1ELb0ELb1ELb1ELb1ELb1ELb1EEENS1_21CollectiveEpilogueFwdINS6_IJS8_SA_S9_EEENS6_IJNS7_ILi1EEESI_SI_EEESC_SE_Li256ELb1ELb1ELb1ELb0EEENS1_36VarlenDynamicPersistentTileSchedulerILi128ELi48ELi256ELi256ELb1ELb1ELb0ELb1ELb0ELb1EEEEEEEEEvNT_6ParamsE,"aw",@nobits
	.sectionflags	@""
	.align	16


//--------------------- .nv.shared._ZN7cutlass13device_kernelIN5flash19enable_sm80_to_sm89INS1_16FlashAttnFwdSm80INS1_25CollectiveMainloopFwdSm80ILi8ELi1ELb0EN4cute5tupleIJNS5_1CILi128EEENS7_ILi96EEENS7_ILi256EEEEEELi256ENS_6half_tEfNS_4arch4Sm80ELb1ELb0ELb0ELb0ELb1ELb0ELb1ELb1EEENS1_21CollectiveEpilogueFwdINS6_IJS8_SA_S9_EEENS6_IJNS7_ILi1EEESI_SI_EEESC_SE_Li256ELb0ELb1ELb1ELb0EEENS1_30DynamicPersistentTileSchedulerILi256ELi256ELb1ELb1ELb0EEEEEEEEEvNT_6ParamsE --------------------------
	.section	.nv.shared._ZN7cutlass13device_kernelIN5flash19enable_sm80_to_sm89INS1_16FlashAttnFwdSm80INS1_25CollectiveMainloopFwdSm80ILi8ELi1ELb0EN4cute5tupleIJNS5_1CILi128EEENS7_ILi96EEENS7_ILi256EEEEEELi256ENS_6half_tEfNS_4arch4Sm80ELb1ELb0ELb0ELb0ELb1ELb0ELb1ELb1EEENS1_21CollectiveEpilogueFwdINS6_IJS8_SA_S9_EEENS6_IJNS7_ILi1EEESI_SI_EEESC_SE_Li256ELb0ELb1ELb1ELb0EEENS1_30DynamicPersistentTileSchedulerILi256ELi256ELb1ELb1ELb0EEEEEEEEEvNT_6ParamsE,"aw",@nobits
	.sectionflags	@""
	.align	16


//--------------------- .nv.shared._ZN7cutlass13device_kernelIN5flash19enable_sm80_to_sm89INS1_16FlashAttnFwdSm80INS1_25CollectiveMainloopFwdSm80ILi8ELi1ELb0EN4cute5tupleIJNS5_1CILi128EEENS7_ILi64EEENS7_ILi256EEEEEELi256ENS_6half_tEfNS_4arch4Sm80ELb1ELb0ELb0ELb1ELb1ELb0ELb1ELb1EEENS1_21CollectiveEpilogueFwdINS6_IJS8_SA_S9_EEENS6_IJNS7_ILi1EEESI_SI_EEESC_SE_Li256ELb1ELb1ELb1ELb0EEENS1_36VarlenDynamicPersistentTileSchedulerILi128ELi64ELi256ELi256ELb1ELb1ELb0ELb1ELb1ELb1EEEEEEEEEvNT_6ParamsE --------------------------
	.section	.nv.shared._ZN7cutlass13device_kernelIN5flash19enable_sm80_to_sm89INS1_16FlashAttnFwdSm80INS1_25CollectiveMainloopFwdSm80ILi8ELi1ELb0EN4cute5tupleIJNS5_1CILi128EEENS7_ILi64EEENS7_ILi256EEEEEELi256ENS_6half_tEfNS_4arch4Sm80ELb1ELb0ELb0ELb1ELb1ELb0ELb1ELb1EEENS1_21CollectiveEpilogueFwdINS6_IJS8_SA_S9_EEENS6_IJNS7_ILi1EEESI_SI_EEESC_SE_Li256ELb1ELb1ELb1ELb0EEENS1_36VarlenDynamicPersistentTileSchedulerILi128ELi64ELi256ELi256ELb1ELb1ELb0ELb1ELb1ELb1EEEEEEEEEvNT_6ParamsE,"aw",@nobits
	.sectionflags	@""
	.align	16


//--------------------- .nv.shared._ZN7cutlass13device_kernelIN5flash19enable_sm80_to_sm89INS1_16FlashAttnFwdSm80INS1_25CollectiveMainloopFwdSm80ILi8ELi1ELb0EN4cute5tupleIJNS5_1CILi128EEENS7_ILi48EEENS7_ILi256EEEEEELi256ENS_6half_tEfNS_4arch4Sm80ELb1ELb0ELb0ELb1ELb1ELb1ELb1ELb1EEENS1_21CollectiveEpilogueFwdINS6_IJS8_SA_S9_EEENS6_IJNS7_ILi1EEESI_SI_EEESC_SE_Li256ELb1ELb1ELb1ELb0EEENS1_36VarlenDynamicPersistentTileSchedulerILi128ELi48ELi256ELi256ELb1ELb1ELb0ELb1ELb1ELb1EEEEEEEEEvNT_6ParamsE --------------------------
	.section	.nv.shared._ZN7cutlass13device_kernelIN5flash19enable_sm80_to_sm89INS1_16FlashAttnFwdSm80INS1_25CollectiveMainloopFwdSm80ILi8ELi1ELb0EN4cute5tupleIJNS5_1CILi128EEENS7_ILi48EEENS7_ILi256EEEEEELi256ENS_6half_tEfNS_4arch4Sm80ELb1ELb0ELb0ELb1ELb1ELb1ELb1ELb1EEENS1_21CollectiveEpilogueFwdINS6_IJS8_SA_S9_EEENS6_IJNS7_ILi1EEESI_SI_EEESC_SE_Li256ELb1ELb1ELb1ELb0EEENS1_36VarlenDynamicPersistentTileSchedulerILi128ELi48ELi256ELi256ELb1ELb1ELb0ELb1ELb1ELb1EEEEEEEEEvNT_6ParamsE,"aw",@nobits
	.sectionflags	@""
	.align	16
